	.target	sm_80

	.elftype	@"ET_EXEC"


//--------------------- .note.nv.tkinfo           --------------------------
	.section	.note.nv.tkinfo,"",@"SHT_NOTE"
	.sectionflags	@"SHF_NOTE_NV_TKINFO"
	.tkinfo
        /*0018*/ 	.word	0x00000002
        /*0030*/ 	.string	""
        /*0030*/ 	.string	"ptxas"
        /*0030*/ 	.string	"Cuda compilation tools, release 13.0, V13.0.88"
        /*0030*/ 	.string	"Build cuda_13.0.r13.0/compiler.36424714_0"
        /*0030*/ 	.string	"-arch sm_80 -m 64 "



//--------------------- .note.nv.cuinfo           --------------------------
	.section	.note.nv.cuinfo,"",@"SHT_NOTE"
	.sectionflags	@"SHF_NOTE_NV_CUINFO"
        /*0018*/ 	.short	0x0002
        /*001a*/ 	.short	0x0050
        /*001c*/ 	.short	0x0082
	.zero		2


//--------------------- .nv.info                  --------------------------
	.section	.nv.info,"",@"SHT_CUDA_INFO"
	.align	4


	//----- nvinfo : EIATTR_REGCOUNT
	.align		4
        /*0000*/ 	.byte	0x04, 0x2f
        /*0002*/ 	.short	(.L_10 - .L_9)
	.align		4
.L_9:
        /*0004*/ 	.word	index@(_ZN10layer_norm31ln_parallel_residual_fwd_kernelINS_13Kernel_traitsIfffffjLj8192ELj1ELj1ELj8ELj16ENS_18Kernel_traits_baseILj8192EfffffjLj256EEEEELb1ELb1ELb1EEEvNS_9FwdParamsE)
        /*0008*/ 	.word	0x000000a8


	//----- nvinfo : EIATTR_FRAME_SIZE
	.align		4
.L_10:
        /*000c*/ 	.byte	0x04, 0x11
        /*000e*/ 	.short	(.L_12 - .L_11)
	.align		4
.L_11:
        /*0010*/ 	.word	index@($__internal_79_$__cuda_sm70_shflsync_bfly_p)
        /*0014*/ 	.word	0x00000000


	//----- nvinfo : EIATTR_FRAME_SIZE
	.align		4
.L_12:
        /*0018*/ 	.byte	0x04, 0x11
        /*001a*/ 	.short	(.L_14 - .L_13)
	.align		4
.L_13:
        /*001c*/ 	.word	index@(_ZN10layer_norm31ln_parallel_residual_fwd_kernelINS_13Kernel_traitsIfffffjLj8192ELj1ELj1ELj8ELj16ENS_18Kernel_traits_baseILj8192EfffffjLj256EEEEELb1ELb1ELb1EEEvNS_9FwdParamsE)
        /*0020*/ 	.word	0x00000000


	//----- nvinfo : EIATTR_REGCOUNT
	.align		4
.L_14:
        /*0024*/ 	.byte	0x04, 0x2f
        /*0026*/ 	.short	(.L_16 - .L_15)
	.align		4
.L_15:
        /*0028*/ 	.word	index@(_ZN10layer_norm31ln_parallel_residual_fwd_kernelINS_13Kernel_traitsIfffffjLj8192ELj1ELj1ELj8ELj16ENS_18Kernel_traits_baseILj8192EfffffjLj256EEEEELb1ELb1ELb0EEEvNS_9FwdParamsE)
        /*002c*/ 	.word	0x000000b0


	//----- nvinfo : EIATTR_FRAME_SIZE
	.align		4
.L_16:
        /*0030*/ 	.byte	0x04, 0x11
        /*0032*/ 	.short	(.L_18 - .L_17)
	.align		4
.L_17:
        /*0034*/ 	.word	index@($__internal_78_$__cuda_sm70_shflsync_bfly_p)
        /*0038*/ 	.word	0x00000000


	//----- nvinfo : EIATTR_FRAME_SIZE
	.align		4
.L_18:
        /*003c*/ 	.byte	0x04, 0x11
        /*003e*/ 	.short	(.L_20 - .L_19)
	.align		4
.L_19:
        /*0040*/ 	.word	index@(_ZN10layer_norm31ln_parallel_residual_fwd_kernelINS_13Kernel_traitsIfffffjLj8192ELj1ELj1ELj8ELj16ENS_18Kernel_traits_baseILj8192EfffffjLj256EEEEELb1ELb1ELb0EEEvNS_9FwdParamsE)
        /*0044*/ 	.word	0x00000000


	//----- nvinfo : EIATTR_REGCOUNT
	.align		4
.L_20:
        /*0048*/ 	.byte	0x04, 0x2f
        /*004a*/ 	.short	(.L_22 - .L_21)
	.align		4
.L_21:
        /*004c*/ 	.word	index@(_ZN10layer_norm31ln_parallel_residual_fwd_kernelINS_13Kernel_traitsIfffffjLj8192ELj1ELj1ELj8ELj16ENS_18Kernel_traits_baseILj8192EfffffjLj256EEEEELb1ELb0ELb1EEEvNS_9FwdParamsE)
        /*0050*/ 	.word	0x000000ff


	//----- nvinfo : EIATTR_FRAME_SIZE
	.align		4
.L_22:
        /*0054*/ 	.byte	0x04, 0x11
        /*0056*/ 	.short	(.L_24 - .L_23)
	.align		4
.L_23:
        /*0058*/ 	.word	index@($__internal_77_$__cuda_sm70_shflsync_bfly_p)
        /*005c*/ 	.word	0x00000000


	//----- nvinfo : EIATTR_FRAME_SIZE
	.align		4
.L_24:
        /*0060*/ 	.byte	0x04, 0x11
        /*0062*/ 	.short	(.L_26 - .L_25)
	.align		4
.L_25:
        /*0064*/ 	.word	index@(_ZN10layer_norm31ln_parallel_residual_fwd_kernelINS_13Kernel_traitsIfffffjLj8192ELj1ELj1ELj8ELj16ENS_18Kernel_traits_baseILj8192EfffffjLj256EEEEELb1ELb0ELb1EEEvNS_9FwdParamsE)
        /*0068*/ 	.word	0x00000000


	//----- nvinfo : EIATTR_REGCOUNT
	.align		4
.L_26:
        /*006c*/ 	.byte	0x04, 0x2f
        /*006e*/ 	.short	(.L_28 - .L_27)
	.align		4
.L_27:
        /*0070*/ 	.word	index@(_ZN10layer_norm31ln_parallel_residual_fwd_kernelINS_13Kernel_traitsIfffffjLj8192ELj1ELj1ELj8ELj16ENS_18Kernel_traits_baseILj8192EfffffjLj256EEEEELb1ELb0ELb0EEEvNS_9FwdParamsE)
        /*0074*/ 	.word	0x000000e4


	//----- nvinfo : EIATTR_FRAME_SIZE
	.align		4
.L_28:
        /*0078*/ 	.byte	0x04, 0x11
        /*007a*/ 	.short	(.L_30 - .L_29)
	.align		4
.L_29:
        /*007c*/ 	.word	index@($__internal_76_$__cuda_sm70_shflsync_bfly_p)
        /*0080*/ 	.word	0x00000000


	//----- nvinfo : EIATTR_FRAME_SIZE
	.align		4
.L_30:
        /*0084*/ 	.byte	0x04, 0x11
        /*0086*/ 	.short	(.L_32 - .L_31)
	.align		4
.L_31:
        /*0088*/ 	.word	index@(_ZN10layer_norm31ln_parallel_residual_fwd_kernelINS_13Kernel_traitsIfffffjLj8192ELj1ELj1ELj8ELj16ENS_18Kernel_traits_baseILj8192EfffffjLj256EEEEELb1ELb0ELb0EEEvNS_9FwdParamsE)
        /*008c*/ 	.word	0x00000000


	//----- nvinfo : EIATTR_REGCOUNT
	.align		4
.L_32:
        /*0090*/ 	.byte	0x04, 0x2f
        /*0092*/ 	.short	(.L_34 - .L_33)
	.align		4
.L_33:
        /*0094*/ 	.word	index@(_ZN10layer_norm31ln_parallel_residual_fwd_kernelINS_13Kernel_traitsIfffffjLj8192ELj1ELj1ELj8ELj16ENS_18Kernel_traits_baseILj8192EfffffjLj256EEEEELb0ELb1ELb1EEEvNS_9FwdParamsE)
        /*0098*/ 	.word	0x00000092


	//----- nvinfo : EIATTR_FRAME_SIZE
	.align		4
.L_34:
        /*009c*/ 	.byte	0x04, 0x11
        /*009e*/ 	.short	(.L_36 - .L_35)
	.align		4
.L_35:
        /*00a0*/ 	.word	index@($__internal_75_$__cuda_sm70_shflsync_bfly_p)
        /*00a4*/ 	.word	0x00000000


	//----- nvinfo : EIATTR_FRAME_SIZE
	.align		4
.L_36:
        /*00a8*/ 	.byte	0x04, 0x11
        /*00aa*/ 	.short	(.L_38 - .L_37)
	.align		4
.L_37:
        /*00ac*/ 	.word	index@(_ZN10layer_norm31ln_parallel_residual_fwd_kernelINS_13Kernel_traitsIfffffjLj8192ELj1ELj1ELj8ELj16ENS_18Kernel_traits_baseILj8192EfffffjLj256EEEEELb0ELb1ELb1EEEvNS_9FwdParamsE)
        /*00b0*/ 	.word	0x00000000


	//----- nvinfo : EIATTR_REGCOUNT
	.align		4
.L_38:
        /*00b4*/ 	.byte	0x04, 0x2f
        /*00b6*/ 	.short	(.L_40 - .L_39)
	.align		4
.L_39:
        /*00b8*/ 	.word	index@(_ZN10layer_norm31ln_parallel_residual_fwd_kernelINS_13Kernel_traitsIfffffjLj8192ELj1ELj1ELj8ELj16ENS_18Kernel_traits_baseILj8192EfffffjLj256EEEEELb0ELb1ELb0EEEvNS_9FwdParamsE)
        /*00bc*/ 	.word	0x00000080


	//----- nvinfo : EIATTR_FRAME_SIZE
	.align		4
.L_40:
        /*00c0*/ 	.byte	0x04, 0x11
        /*00c2*/ 	.short	(.L_42 - .L_41)
	.align		4
.L_41:
        /*00c4*/ 	.word	index@($__internal_74_$__cuda_sm70_shflsync_bfly_p)
        /*00c8*/ 	.word	0x00000000


	//----- nvinfo : EIATTR_FRAME_SIZE
	.align		4
.L_42:
        /*00cc*/ 	.byte	0x04, 0x11
        /*00ce*/ 	.short	(.L_44 - .L_43)
	.align		4
.L_43:
        /*00d0*/ 	.word	index@(_ZN10layer_norm31ln_parallel_residual_fwd_kernelINS_13Kernel_traitsIfffffjLj8192ELj1ELj1ELj8ELj16ENS_18Kernel_traits_baseILj8192EfffffjLj256EEEEELb0ELb1ELb0EEEvNS_9FwdParamsE)
        /*00d4*/ 	.word	0x00000000


	//----- nvinfo : EIATTR_REGCOUNT
	.align		4
.L_44:
        /*00d8*/ 	.byte	0x04, 0x2f
        /*00da*/ 	.short	(.L_46 - .L_45)
	.align		4
.L_45:
        /*00dc*/ 	.word	index@(_ZN10layer_norm31ln_parallel_residual_fwd_kernelINS_13Kernel_traitsIfffffjLj8192ELj1ELj1ELj8ELj16ENS_18Kernel_traits_baseILj8192EfffffjLj256EEEEELb0ELb0ELb1EEEvNS_9FwdParamsE)
        /*00e0*/ 	.word	0x000000d8


	//----- nvinfo : EIATTR_FRAME_SIZE
	.align		4
.L_46:
        /*00e4*/ 	.byte	0x04, 0x11
        /*00e6*/ 	.short	(.L_48 - .L_47)
	.align		4
.L_47:
        /*00e8*/ 	.word	index@($__internal_73_$__cuda_sm70_shflsync_bfly_p)
        /*00ec*/ 	.word	0x00000000


	//----- nvinfo : EIATTR_FRAME_SIZE
	.align		4
.L_48:
        /*00f0*/ 	.byte	0x04, 0x11
        /*00f2*/ 	.short	(.L_50 - .L_49)
	.align		4
.L_49:
        /*00f4*/ 	.word	index@(_ZN10layer_norm31ln_parallel_residual_fwd_kernelINS_13Kernel_traitsIfffffjLj8192ELj1ELj1ELj8ELj16ENS_18Kernel_traits_baseILj8192EfffffjLj256EEEEELb0ELb0ELb1EEEvNS_9FwdParamsE)
        /*00f8*/ 	.word	0x00000000


	//----- nvinfo : EIATTR_REGCOUNT
	.align		4
.L_50:
        /*00fc*/ 	.byte	0x04, 0x2f
        /*00fe*/ 	.short	(.L_52 - .L_51)
	.align		4
.L_51:
        /*0100*/ 	.word	index@(_ZN10layer_norm31ln_parallel_residual_fwd_kernelINS_13Kernel_traitsIfffffjLj8192ELj1ELj1ELj8ELj16ENS_18Kernel_traits_baseILj8192EfffffjLj256EEEEELb0ELb0ELb0EEEvNS_9FwdParamsE)
        /*0104*/ 	.word	0x000000c6


	//----- nvinfo : EIATTR_FRAME_SIZE
	.align		4
.L_52:
        /*0108*/ 	.byte	0x04, 0x11
        /*010a*/ 	.short	(.L_54 - .L_53)
	.align		4
.L_53:
        /*010c*/ 	.word	index@($__internal_72_$__cuda_sm70_shflsync_bfly_p)
        /*0110*/ 	.word	0x00000000


	//----- nvinfo : EIATTR_FRAME_SIZE
	.align		4
.L_54:
        /*0114*/ 	.byte	0x04, 0x11
        /*0116*/ 	.short	(.L_56 - .L_55)
	.align		4
.L_55:
        /*0118*/ 	.word	index@(_ZN10layer_norm31ln_parallel_residual_fwd_kernelINS_13Kernel_traitsIfffffjLj8192ELj1ELj1ELj8ELj16ENS_18Kernel_traits_baseILj8192EfffffjLj256EEEEELb0ELb0ELb0EEEvNS_9FwdParamsE)
        /*011c*/ 	.word	0x00000000


	//----- nvinfo : EIATTR_REGCOUNT
	.align		4
.L_56:
        /*0120*/ 	.byte	0x04, 0x2f
        /*0122*/ 	.short	(.L_58 - .L_57)
	.align		4
.L_57:
        /*0124*/ 	.word	index@(_ZN10layer_norm31ln_parallel_residual_fwd_kernelINS_13Kernel_traitsI6__halfffffjLj8192ELj1ELj1ELj8ELj16ENS_18Kernel_traits_baseILj8192ES2_ffffjLj256EEEEELb1ELb1ELb1EEEvNS_9FwdParamsE)
        /*0128*/ 	.word	0x000000a8


	//----- nvinfo : EIATTR_FRAME_SIZE
	.align		4
.L_58:
        /*012c*/ 	.byte	0x04, 0x11
        /*012e*/ 	.short	(.L_60 - .L_59)
	.align		4
.L_59:
        /*0130*/ 	.word	index@($__internal_71_$__cuda_sm70_shflsync_bfly_p)
        /*0134*/ 	.word	0x00000000


	//----- nvinfo : EIATTR_FRAME_SIZE
	.align		4
.L_60:
        /*0138*/ 	.byte	0x04, 0x11
        /*013a*/ 	.short	(.L_62 - .L_61)
	.align		4
.L_61:
        /*013c*/ 	.word	index@(_ZN10layer_norm31ln_parallel_residual_fwd_kernelINS_13Kernel_traitsI6__halfffffjLj8192ELj1ELj1ELj8ELj16ENS_18Kernel_traits_baseILj8192ES2_ffffjLj256EEEEELb1ELb1ELb1EEEvNS_9FwdParamsE)
        /*0140*/ 	.word	0x00000000


	//----- nvinfo : EIATTR_REGCOUNT
	.align		4
.L_62:
        /*0144*/ 	.byte	0x04, 0x2f
        /*0146*/ 	.short	(.L_64 - .L_63)
	.align		4
.L_63:
        /*0148*/ 	.word	index@(_ZN10layer_norm31ln_parallel_residual_fwd_kernelINS_13Kernel_traitsI6__halfffffjLj8192ELj1ELj1ELj8ELj16ENS_18Kernel_traits_baseILj8192ES2_ffffjLj256EEEEELb1ELb1ELb0EEEvNS_9FwdParamsE)
        /*014c*/ 	.word	0x000000b0


	//----- nvinfo : EIATTR_FRAME_SIZE
	.align		4
.L_64:
        /*0150*/ 	.byte	0x04, 0x11
        /*0152*/ 	.short	(.L_66 - .L_65)
	.align		4
.L_65:
        /*0154*/ 	.word	index@($__internal_70_$__cuda_sm70_shflsync_bfly_p)
        /*0158*/ 	.word	0x00000000


	//----- nvinfo : EIATTR_FRAME_SIZE
	.align		4
.L_66:
        /*015c*/ 	.byte	0x04, 0x11
        /*015e*/ 	.short	(.L_68 - .L_67)
	.align		4
.L_67:
        /*0160*/ 	.word	index@(_ZN10layer_norm31ln_parallel_residual_fwd_kernelINS_13Kernel_traitsI6__halfffffjLj8192ELj1ELj1ELj8ELj16ENS_18Kernel_traits_baseILj8192ES2_ffffjLj256EEEEELb1ELb1ELb0EEEvNS_9FwdParamsE)
        /*0164*/ 	.word	0x00000000


	//----- nvinfo : EIATTR_REGCOUNT
	.align		4
.L_68:
        /*0168*/ 	.byte	0x04, 0x2f
        /*016a*/ 	.short	(.L_70 - .L_69)
	.align		4
.L_69:
        /*016c*/ 	.word	index@(_ZN10layer_norm31ln_parallel_residual_fwd_kernelINS_13Kernel_traitsI6__halfffffjLj8192ELj1ELj1ELj8ELj16ENS_18Kernel_traits_baseILj8192ES2_ffffjLj256EEEEELb1ELb0ELb1EEEvNS_9FwdParamsE)
        /*0170*/ 	.word	0x000000ff


	//----- nvinfo : EIATTR_FRAME_SIZE
	.align		4
.L_70:
        /*0174*/ 	.byte	0x04, 0x11
        /*0176*/ 	.short	(.L_72 - .L_71)
	.align		4
.L_71:
        /*0178*/ 	.word	index@($__internal_69_$__cuda_sm70_shflsync_bfly_p)
        /*017c*/ 	.word	0x00000000


	//----- nvinfo : EIATTR_FRAME_SIZE
	.align		4
.L_72:
        /*0180*/ 	.byte	0x04, 0x11
        /*0182*/ 	.short	(.L_74 - .L_73)
	.align		4
.L_73:
        /*0184*/ 	.word	index@(_ZN10layer_norm31ln_parallel_residual_fwd_kernelINS_13Kernel_traitsI6__halfffffjLj8192ELj1ELj1ELj8ELj16ENS_18Kernel_traits_baseILj8192ES2_ffffjLj256EEEEELb1ELb0ELb1EEEvNS_9FwdParamsE)
        /*0188*/ 	.word	0x00000000


	//----- nvinfo : EIATTR_REGCOUNT
	.align		4
.L_74:
        /*018c*/ 	.byte	0x04, 0x2f
        /*018e*/ 	.short	(.L_76 - .L_75)
	.align		4
.L_75:
        /*0190*/ 	.word	index@(_ZN10layer_norm31ln_parallel_residual_fwd_kernelINS_13Kernel_traitsI6__halfffffjLj8192ELj1ELj1ELj8ELj16ENS_18Kernel_traits_baseILj8192ES2_ffffjLj256EEEEELb1ELb0ELb0EEEvNS_9FwdParamsE)
        /*0194*/ 	.word	0x000000e3


	//----- nvinfo : EIATTR_FRAME_SIZE
	.align		4
.L_76:
        /*0198*/ 	.byte	0x04, 0x11
        /*019a*/ 	.short	(.L_78 - .L_77)
	.align		4
.L_77:
        /*019c*/ 	.word	index@($__internal_68_$__cuda_sm70_shflsync_bfly_p)
        /*01a0*/ 	.word	0x00000000


	//----- nvinfo : EIATTR_FRAME_SIZE
	.align		4
.L_78:
        /*01a4*/ 	.byte	0x04, 0x11
        /*01a6*/ 	.short	(.L_80 - .L_79)
	.align		4
.L_79:
        /*01a8*/ 	.word	index@(_ZN10layer_norm31ln_parallel_residual_fwd_kernelINS_13Kernel_traitsI6__halfffffjLj8192ELj1ELj1ELj8ELj16ENS_18Kernel_traits_baseILj8192ES2_ffffjLj256EEEEELb1ELb0ELb0EEEvNS_9FwdParamsE)
        /*01ac*/ 	.word	0x00000000


	//----- nvinfo : EIATTR_REGCOUNT
	.align		4
.L_80:
        /*01b0*/ 	.byte	0x04, 0x2f
        /*01b2*/ 	.short	(.L_82 - .L_81)
	.align		4
.L_81:
        /*01b4*/ 	.word	index@(_ZN10layer_norm31ln_parallel_residual_fwd_kernelINS_13Kernel_traitsI6__halfffffjLj8192ELj1ELj1ELj8ELj16ENS_18Kernel_traits_baseILj8192ES2_ffffjLj256EEEEELb0ELb1ELb1EEEvNS_9FwdParamsE)
        /*01b8*/ 	.word	0x00000091


	//----- nvinfo : EIATTR_FRAME_SIZE
	.align		4
.L_82:
        /*01bc*/ 	.byte	0x04, 0x11
        /*01be*/ 	.short	(.L_84 - .L_83)
	.align		4
.L_83:
        /*01c0*/ 	.word	index@($__internal_67_$__cuda_sm70_shflsync_bfly_p)
        /*01c4*/ 	.word	0x00000000


	//----- nvinfo : EIATTR_FRAME_SIZE
	.align		4
.L_84:
        /*01c8*/ 	.byte	0x04, 0x11
        /*01ca*/ 	.short	(.L_86 - .L_85)
	.align		4
.L_85:
        /*01cc*/ 	.word	index@(_ZN10layer_norm31ln_parallel_residual_fwd_kernelINS_13Kernel_traitsI6__halfffffjLj8192ELj1ELj1ELj8ELj16ENS_18Kernel_traits_baseILj8192ES2_ffffjLj256EEEEELb0ELb1ELb1EEEvNS_9FwdParamsE)
        /*01d0*/ 	.word	0x00000000


	//----- nvinfo : EIATTR_REGCOUNT
	.align		4
.L_86:
        /*01d4*/ 	.byte	0x04, 0x2f
        /*01d6*/ 	.short	(.L_88 - .L_87)
	.align		4
.L_87:
        /*01d8*/ 	.word	index@(_ZN10layer_norm31ln_parallel_residual_fwd_kernelINS_13Kernel_traitsI6__halfffffjLj8192ELj1ELj1ELj8ELj16ENS_18Kernel_traits_baseILj8192ES2_ffffjLj256EEEEELb0ELb1ELb0EEEvNS_9FwdParamsE)
        /*01dc*/ 	.word	0x00000080


	//----- nvinfo : EIATTR_FRAME_SIZE
	.align		4
.L_88:
        /*01e0*/ 	.byte	0x04, 0x11
        /*01e2*/ 	.short	(.L_90 - .L_89)
	.align		4
.L_89:
        /*01e4*/ 	.word	index@($__internal_66_$__cuda_sm70_shflsync_bfly_p)
        /*01e8*/ 	.word	0x00000000


	//----- nvinfo : EIATTR_FRAME_SIZE
	.align		4
.L_90:
        /*01ec*/ 	.byte	0x04, 0x11
        /*01ee*/ 	.short	(.L_92 - .L_91)
	.align		4
.L_91:
        /*01f0*/ 	.word	index@(_ZN10layer_norm31ln_parallel_residual_fwd_kernelINS_13Kernel_traitsI6__halfffffjLj8192ELj1ELj1ELj8ELj16ENS_18Kernel_traits_baseILj8192ES2_ffffjLj256EEEEELb0ELb1ELb0EEEvNS_9FwdParamsE)
        /*01f4*/ 	.word	0x00000000


	//----- nvinfo : EIATTR_REGCOUNT
	.align		4
.L_92:
        /*01f8*/ 	.byte	0x04, 0x2f
        /*01fa*/ 	.short	(.L_94 - .L_93)
	.align		4
.L_93:
        /*01fc*/ 	.word	index@(_ZN10layer_norm31ln_parallel_residual_fwd_kernelINS_13Kernel_traitsI6__halfffffjLj8192ELj1ELj1ELj8ELj16ENS_18Kernel_traits_baseILj8192ES2_ffffjLj256EEEEELb0ELb0ELb1EEEvNS_9FwdParamsE)
        /*0200*/ 	.word	0x000000d7


	//----- nvinfo : EIATTR_FRAME_SIZE
	.align		4
.L_94:
        /*0204*/ 	.byte	0x04, 0x11
        /*0206*/ 	.short	(.L_96 - .L_95)
	.align		4
.L_95:
        /*0208*/ 	.word	index@($__internal_65_$__cuda_sm70_shflsync_bfly_p)
        /*020c*/ 	.word	0x00000000


	//----- nvinfo : EIATTR_FRAME_SIZE
	.align		4
.L_96:
        /*0210*/ 	.byte	0x04, 0x11
        /*0212*/ 	.short	(.L_98 - .L_97)
	.align		4
.L_97:
        /*0214*/ 	.word	index@(_ZN10layer_norm31ln_parallel_residual_fwd_kernelINS_13Kernel_traitsI6__halfffffjLj8192ELj1ELj1ELj8ELj16ENS_18Kernel_traits_baseILj8192ES2_ffffjLj256EEEEELb0ELb0ELb1EEEvNS_9FwdParamsE)
        /*0218*/ 	.word	0x00000000


	//----- nvinfo : EIATTR_REGCOUNT
	.align		4
.L_98:
        /*021c*/ 	.byte	0x04, 0x2f
        /*021e*/ 	.short	(.L_100 - .L_99)
	.align		4
.L_99:
        /*0220*/ 	.word	index@(_ZN10layer_norm31ln_parallel_residual_fwd_kernelINS_13Kernel_traitsI6__halfffffjLj8192ELj1ELj1ELj8ELj16ENS_18Kernel_traits_baseILj8192ES2_ffffjLj256EEEEELb0ELb0ELb0EEEvNS_9FwdParamsE)
        /*0224*/ 	.word	0x000000c5


	//----- nvinfo : EIATTR_FRAME_SIZE
	.align		4
.L_100:
        /*0228*/ 	.byte	0x04, 0x11
        /*022a*/ 	.short	(.L_102 - .L_101)
	.align		4
.L_101:
        /*022c*/ 	.word	index@($__internal_64_$__cuda_sm70_shflsync_bfly_p)
        /*0230*/ 	.word	0x00000000


	//----- nvinfo : EIATTR_FRAME_SIZE
	.align		4
.L_102:
        /*0234*/ 	.byte	0x04, 0x11
        /*0236*/ 	.short	(.L_104 - .L_103)
	.align		4
.L_103:
        /*0238*/ 	.word	index@(_ZN10layer_norm31ln_parallel_residual_fwd_kernelINS_13Kernel_traitsI6__halfffffjLj8192ELj1ELj1ELj8ELj16ENS_18Kernel_traits_baseILj8192ES2_ffffjLj256EEEEELb0ELb0ELb0EEEvNS_9FwdParamsE)
        /*023c*/ 	.word	0x00000000


	//----- nvinfo : EIATTR_REGCOUNT
	.align		4
.L_104:
        /*0240*/ 	.byte	0x04, 0x2f
        /*0242*/ 	.short	(.L_106 - .L_105)
	.align		4
.L_105:
        /*0244*/ 	.word	index@(_ZN10layer_norm31ln_parallel_residual_fwd_kernelINS_13Kernel_traitsIf6__halffS2_fjLj8192ELj1ELj1ELj8ELj16ENS_18Kernel_traits_baseILj8192EfS2_fS2_fjLj256EEEEELb1ELb1ELb1EEEvNS_9FwdParamsE)
        /*0248*/ 	.word	0x000000aa


	//----- nvinfo : EIATTR_FRAME_SIZE
	.align		4
.L_106:
        /*024c*/ 	.byte	0x04, 0x11
        /*024e*/ 	.short	(.L_108 - .L_107)
	.align		4
.L_107:
        /*0250*/ 	.word	index@($__internal_63_$__cuda_sm70_shflsync_bfly_p)
        /*0254*/ 	.word	0x00000000


	//----- nvinfo : EIATTR_FRAME_SIZE
	.align		4
.L_108:
        /*0258*/ 	.byte	0x04, 0x11
        /*025a*/ 	.short	(.L_110 - .L_109)
	.align		4
.L_109:
        /*025c*/ 	.word	index@(_ZN10layer_norm31ln_parallel_residual_fwd_kernelINS_13Kernel_traitsIf6__halffS2_fjLj8192ELj1ELj1ELj8ELj16ENS_18Kernel_traits_baseILj8192EfS2_fS2_fjLj256EEEEELb1ELb1ELb1EEEvNS_9FwdParamsE)
        /*0260*/ 	.word	0x00000000


	//----- nvinfo : EIATTR_REGCOUNT
	.align		4
.L_110:
        /*0264*/ 	.byte	0x04, 0x2f
        /*0266*/ 	.short	(.L_112 - .L_111)
	.align		4
.L_111:
        /*0268*/ 	.word	index@(_ZN10layer_norm31ln_parallel_residual_fwd_kernelINS_13Kernel_traitsIf6__halffS2_fjLj8192ELj1ELj1ELj8ELj16ENS_18Kernel_traits_baseILj8192EfS2_fS2_fjLj256EEEEELb1ELb1ELb0EEEvNS_9FwdParamsE)
        /*026c*/ 	.word	0x000000ad


	//----- nvinfo : EIATTR_FRAME_SIZE
	.align		4
.L_112:
        /*0270*/ 	.byte	0x04, 0x11
        /*0272*/ 	.short	(.L_114 - .L_113)
	.align		4
.L_113:
        /*0274*/ 	.word	index@($__internal_62_$__cuda_sm70_shflsync_bfly_p)
        /*0278*/ 	.word	0x00000000


	//----- nvinfo : EIATTR_FRAME_SIZE
	.align		4
.L_114:
        /*027c*/ 	.byte	0x04, 0x11
        /*027e*/ 	.short	(.L_116 - .L_115)
	.align		4
.L_115:
        /*0280*/ 	.word	index@(_ZN10layer_norm31ln_parallel_residual_fwd_kernelINS_13Kernel_traitsIf6__halffS2_fjLj8192ELj1ELj1ELj8ELj16ENS_18Kernel_traits_baseILj8192EfS2_fS2_fjLj256EEEEELb1ELb1ELb0EEEvNS_9FwdParamsE)
        /*0284*/ 	.word	0x00000000


	//----- nvinfo : EIATTR_REGCOUNT
	.align		4
.L_116:
        /*0288*/ 	.byte	0x04, 0x2f
        /*028a*/ 	.short	(.L_118 - .L_117)
	.align		4
.L_117:
        /*028c*/ 	.word	index@(_ZN10layer_norm31ln_parallel_residual_fwd_kernelINS_13Kernel_traitsIf6__halffS2_fjLj8192ELj1ELj1ELj8ELj16ENS_18Kernel_traits_baseILj8192EfS2_fS2_fjLj256EEEEELb1ELb0ELb1EEEvNS_9FwdParamsE)
        /*0290*/ 	.word	0x000000d9


	//----- nvinfo : EIATTR_FRAME_SIZE
	.align		4
.L_118:
        /*0294*/ 	.byte	0x04, 0x11
        /*0296*/ 	.short	(.L_120 - .L_119)
	.align		4
.L_119:
        /*0298*/ 	.word	index@($__internal_61_$__cuda_sm70_shflsync_bfly_p)
        /*029c*/ 	.word	0x00000000


	//----- nvinfo : EIATTR_FRAME_SIZE
	.align		4
.L_120:
        /*02a0*/ 	.byte	0x04, 0x11
        /*02a2*/ 	.short	(.L_122 - .L_121)
	.align		4
.L_121:
        /*02a4*/ 	.word	index@(_ZN10layer_norm31ln_parallel_residual_fwd_kernelINS_13Kernel_traitsIf6__halffS2_fjLj8192ELj1ELj1ELj8ELj16ENS_18Kernel_traits_baseILj8192EfS2_fS2_fjLj256EEEEELb1ELb0ELb1EEEvNS_9FwdParamsE)
        /*02a8*/ 	.word	0x00000000


	//----- nvinfo : EIATTR_REGCOUNT
	.align		4
.L_122:
        /*02ac*/ 	.byte	0x04, 0x2f
        /*02ae*/ 	.short	(.L_124 - .L_123)
	.align		4
.L_123:
        /*02b0*/ 	.word	index@(_ZN10layer_norm31ln_parallel_residual_fwd_kernelINS_13Kernel_traitsIf6__halffS2_fjLj8192ELj1ELj1ELj8ELj16ENS_18Kernel_traits_baseILj8192EfS2_fS2_fjLj256EEEEELb1ELb0ELb0EEEvNS_9FwdParamsE)
        /*02b4*/ 	.word	0x000000dc


	//----- nvinfo : EIATTR_FRAME_SIZE
	.align		4
.L_124:
        /*02b8*/ 	.byte	0x04, 0x11
        /*02ba*/ 	.short	(.L_126 - .L_125)
	.align		4
.L_125:
        /*02bc*/ 	.word	index@($__internal_60_$__cuda_sm70_shflsync_bfly_p)
        /*02c0*/ 	.word	0x00000000


	//----- nvinfo : EIATTR_FRAME_SIZE
	.align		4
.L_126:
        /*02c4*/ 	.byte	0x04, 0x11
        /*02c6*/ 	.short	(.L_128 - .L_127)
	.align		4
.L_127:
        /*02c8*/ 	.word	index@(_ZN10layer_norm31ln_parallel_residual_fwd_kernelINS_13Kernel_traitsIf6__halffS2_fjLj8192ELj1ELj1ELj8ELj16ENS_18Kernel_traits_baseILj8192EfS2_fS2_fjLj256EEEEELb1ELb0ELb0EEEvNS_9FwdParamsE)
        /*02cc*/ 	.word	0x00000000


	//----- nvinfo : EIATTR_REGCOUNT
	.align		4
.L_128:
        /*02d0*/ 	.byte	0x04, 0x2f
        /*02d2*/ 	.short	(.L_130 - .L_129)
	.align		4
.L_129:
        /*02d4*/ 	.word	index@(_ZN10layer_norm31ln_parallel_residual_fwd_kernelINS_13Kernel_traitsIf6__halffS2_fjLj8192ELj1ELj1ELj8ELj16ENS_18Kernel_traits_baseILj8192EfS2_fS2_fjLj256EEEEELb0ELb1ELb1EEEvNS_9FwdParamsE)
        /*02d8*/ 	.word	0x00000080


	//----- nvinfo : EIATTR_FRAME_SIZE
	.align		4
.L_130:
        /*02dc*/ 	.byte	0x04, 0x11
        /*02de*/ 	.short	(.L_132 - .L_131)
	.align		4
.L_131:
        /*02e0*/ 	.word	index@($__internal_59_$__cuda_sm70_shflsync_bfly_p)
        /*02e4*/ 	.word	0x00000000


	//----- nvinfo : EIATTR_FRAME_SIZE
	.align		4
.L_132:
        /*02e8*/ 	.byte	0x04, 0x11
        /*02ea*/ 	.short	(.L_134 - .L_133)
	.align		4
.L_133:
        /*02ec*/ 	.word	index@(_ZN10layer_norm31ln_parallel_residual_fwd_kernelINS_13Kernel_traitsIf6__halffS2_fjLj8192ELj1ELj1ELj8ELj16ENS_18Kernel_traits_baseILj8192EfS2_fS2_fjLj256EEEEELb0ELb1ELb1EEEvNS_9FwdParamsE)
        /*02f0*/ 	.word	0x00000000


	//----- nvinfo : EIATTR_REGCOUNT
	.align		4
.L_134:
        /*02f4*/ 	.byte	0x04, 0x2f
        /*02f6*/ 	.short	(.L_136 - .L_135)
	.align		4
.L_135:
        /*02f8*/ 	.word	index@(_ZN10layer_norm31ln_parallel_residual_fwd_kernelINS_13Kernel_traitsIf6__halffS2_fjLj8192ELj1ELj1ELj8ELj16ENS_18Kernel_traits_baseILj8192EfS2_fS2_fjLj256EEEEELb0ELb1ELb0EEEvNS_9FwdParamsE)
        /*02fc*/ 	.word	0x00000080


	//----- nvinfo : EIATTR_FRAME_SIZE
	.align		4
.L_136:
        /*0300*/ 	.byte	0x04, 0x11
        /*0302*/ 	.short	(.L_138 - .L_137)
	.align		4
.L_137:
        /*0304*/ 	.word	index@($__internal_58_$__cuda_sm70_shflsync_bfly_p)
        /*0308*/ 	.word	0x00000000


	//----- nvinfo : EIATTR_FRAME_SIZE
	.align		4
.L_138:
        /*030c*/ 	.byte	0x04, 0x11
        /*030e*/ 	.short	(.L_140 - .L_139)
	.align		4
.L_139:
        /*0310*/ 	.word	index@(_ZN10layer_norm31ln_parallel_residual_fwd_kernelINS_13Kernel_traitsIf6__halffS2_fjLj8192ELj1ELj1ELj8ELj16ENS_18Kernel_traits_baseILj8192EfS2_fS2_fjLj256EEEEELb0ELb1ELb0EEEvNS_9FwdParamsE)
        /*0314*/ 	.word	0x00000000


	//----- nvinfo : EIATTR_REGCOUNT
	.align		4
.L_140:
        /*0318*/ 	.byte	0x04, 0x2f
        /*031a*/ 	.short	(.L_142 - .L_141)
	.align		4
.L_141:
        /*031c*/ 	.word	index@(_ZN10layer_norm31ln_parallel_residual_fwd_kernelINS_13Kernel_traitsIf6__halffS2_fjLj8192ELj1ELj1ELj8ELj16ENS_18Kernel_traits_baseILj8192EfS2_fS2_fjLj256EEEEELb0ELb0ELb1EEEvNS_9FwdParamsE)
        /*0320*/ 	.word	0x000000e4


	//----- nvinfo : EIATTR_FRAME_SIZE
	.align		4
.L_142:
        /*0324*/ 	.byte	0x04, 0x11
        /*0326*/ 	.short	(.L_144 - .L_143)
	.align		4
.L_143:
        /*0328*/ 	.word	index@($__internal_57_$__cuda_sm70_shflsync_bfly_p)
        /*032c*/ 	.word	0x00000000


	//----- nvinfo : EIATTR_FRAME_SIZE
	.align		4
.L_144:
        /*0330*/ 	.byte	0x04, 0x11
        /*0332*/ 	.short	(.L_146 - .L_145)
	.align		4
.L_145:
        /*0334*/ 	.word	index@(_ZN10layer_norm31ln_parallel_residual_fwd_kernelINS_13Kernel_traitsIf6__halffS2_fjLj8192ELj1ELj1ELj8ELj16ENS_18Kernel_traits_baseILj8192EfS2_fS2_fjLj256EEEEELb0ELb0ELb1EEEvNS_9FwdParamsE)
        /*0338*/ 	.word	0x00000000


	//----- nvinfo : EIATTR_REGCOUNT
	.align		4
.L_146:
        /*033c*/ 	.byte	0x04, 0x2f
        /*033e*/ 	.short	(.L_148 - .L_147)
	.align		4
.L_147:
        /*0340*/ 	.word	index@(_ZN10layer_norm31ln_parallel_residual_fwd_kernelINS_13Kernel_traitsIf6__halffS2_fjLj8192ELj1ELj1ELj8ELj16ENS_18Kernel_traits_baseILj8192EfS2_fS2_fjLj256EEEEELb0ELb0ELb0EEEvNS_9FwdParamsE)
        /*0344*/ 	.word	0x000000ca


	//----- nvinfo : EIATTR_FRAME_SIZE
	.align		4
.L_148:
        /*0348*/ 	.byte	0x04, 0x11
        /*034a*/ 	.short	(.L_150 - .L_149)
	.align		4
.L_149:
        /*034c*/ 	.word	index@($__internal_56_$__cuda_sm70_shflsync_bfly_p)
        /*0350*/ 	.word	0x00000000


	//----- nvinfo : EIATTR_FRAME_SIZE
	.align		4
.L_150:
        /*0354*/ 	.byte	0x04, 0x11
        /*0356*/ 	.short	(.L_152 - .L_151)
	.align		4
.L_151:
        /*0358*/ 	.word	index@(_ZN10layer_norm31ln_parallel_residual_fwd_kernelINS_13Kernel_traitsIf6__halffS2_fjLj8192ELj1ELj1ELj8ELj16ENS_18Kernel_traits_baseILj8192EfS2_fS2_fjLj256EEEEELb0ELb0ELb0EEEvNS_9FwdParamsE)
        /*035c*/ 	.word	0x00000000


	//----- nvinfo : EIATTR_REGCOUNT
	.align		4
.L_152:
        /*0360*/ 	.byte	0x04, 0x2f
        /*0362*/ 	.short	(.L_154 - .L_153)
	.align		4
.L_153:
        /*0364*/ 	.word	index@(_ZN10layer_norm31ln_parallel_residual_fwd_kernelINS_13Kernel_traitsI6__halfS2_fS2_fjLj8192ELj1ELj1ELj8ELj16ENS_18Kernel_traits_baseILj8192ES2_S2_fS2_fjLj256EEEEELb1ELb1ELb1EEEvNS_9FwdParamsE)
        /*0368*/ 	.word	0x00000080


	//----- nvinfo : EIATTR_FRAME_SIZE
	.align		4
.L_154:
        /*036c*/ 	.byte	0x04, 0x11
        /*036e*/ 	.short	(.L_156 - .L_155)
	.align		4
.L_155:
        /*0370*/ 	.word	index@($__internal_55_$__cuda_sm70_shflsync_bfly_p)
        /*0374*/ 	.word	0x00000000


	//----- nvinfo : EIATTR_FRAME_SIZE
	.align		4
.L_156:
        /*0378*/ 	.byte	0x04, 0x11
        /*037a*/ 	.short	(.L_158 - .L_157)
	.align		4
.L_157:
        /*037c*/ 	.word	index@(_ZN10layer_norm31ln_parallel_residual_fwd_kernelINS_13Kernel_traitsI6__halfS2_fS2_fjLj8192ELj1ELj1ELj8ELj16ENS_18Kernel_traits_baseILj8192ES2_S2_fS2_fjLj256EEEEELb1ELb1ELb1EEEvNS_9FwdParamsE)
        /*0380*/ 	.word	0x00000000


	//----- nvinfo : EIATTR_REGCOUNT
	.align		4
.L_158:
        /*0384*/ 	.byte	0x04, 0x2f
        /*0386*/ 	.short	(.L_160 - .L_159)
	.align		4
.L_159:
        /*0388*/ 	.word	index@(_ZN10layer_norm31ln_parallel_residual_fwd_kernelINS_13Kernel_traitsI6__halfS2_fS2_fjLj8192ELj1ELj1ELj8ELj16ENS_18Kernel_traits_baseILj8192ES2_S2_fS2_fjLj256EEEEELb1ELb1ELb0EEEvNS_9FwdParamsE)
        /*038c*/ 	.word	0x000000ab


	//----- nvinfo : EIATTR_FRAME_SIZE
	.align		4
.L_160:
        /*0390*/ 	.byte	0x04, 0x11
        /*0392*/ 	.short	(.L_162 - .L_161)
	.align		4
.L_161:
        /*0394*/ 	.word	index@($__internal_54_$__cuda_sm70_shflsync_bfly_p)
        /*0398*/ 	.word	0x00000000


	//----- nvinfo : EIATTR_FRAME_SIZE
	.align		4
.L_162:
        /*039c*/ 	.byte	0x04, 0x11
        /*039e*/ 	.short	(.L_164 - .L_163)
	.align		4
.L_163:
        /*03a0*/ 	.word	index@(_ZN10layer_norm31ln_parallel_residual_fwd_kernelINS_13Kernel_traitsI6__halfS2_fS2_fjLj8192ELj1ELj1ELj8ELj16ENS_18Kernel_traits_baseILj8192ES2_S2_fS2_fjLj256EEEEELb1ELb1ELb0EEEvNS_9FwdParamsE)
        /*03a4*/ 	.word	0x00000000


	//----- nvinfo : EIATTR_REGCOUNT
	.align		4
.L_164:
        /*03a8*/ 	.byte	0x04, 0x2f
        /*03aa*/ 	.short	(.L_166 - .L_165)
	.align		4
.L_165:
        /*03ac*/ 	.word	index@(_ZN10layer_norm31ln_parallel_residual_fwd_kernelINS_13Kernel_traitsI6__halfS2_fS2_fjLj8192ELj1ELj1ELj8ELj16ENS_18Kernel_traits_baseILj8192ES2_S2_fS2_fjLj256EEEEELb1ELb0ELb1EEEvNS_9FwdParamsE)
        /*03b0*/ 	.word	0x000000de


	//----- nvinfo : EIATTR_FRAME_SIZE
	.align		4
.L_166:
        /*03b4*/ 	.byte	0x04, 0x11
        /*03b6*/ 	.short	(.L_168 - .L_167)
	.align		4
.L_167:
        /*03b8*/ 	.word	index@($__internal_53_$__cuda_sm70_shflsync_bfly_p)
        /*03bc*/ 	.word	0x00000000


	//----- nvinfo : EIATTR_FRAME_SIZE
	.align		4
.L_168:
        /*03c0*/ 	.byte	0x04, 0x11
        /*03c2*/ 	.short	(.L_170 - .L_169)
	.align		4
.L_169:
        /*03c4*/ 	.word	index@(_ZN10layer_norm31ln_parallel_residual_fwd_kernelINS_13Kernel_traitsI6__halfS2_fS2_fjLj8192ELj1ELj1ELj8ELj16ENS_18Kernel_traits_baseILj8192ES2_S2_fS2_fjLj256EEEEELb1ELb0ELb1EEEvNS_9FwdParamsE)
        /*03c8*/ 	.word	0x00000000


	//----- nvinfo : EIATTR_REGCOUNT
	.align		4
.L_170:
        /*03cc*/ 	.byte	0x04, 0x2f
        /*03ce*/ 	.short	(.L_172 - .L_171)
	.align		4
.L_171:
        /*03d0*/ 	.word	index@(_ZN10layer_norm31ln_parallel_residual_fwd_kernelINS_13Kernel_traitsI6__halfS2_fS2_fjLj8192ELj1ELj1ELj8ELj16ENS_18Kernel_traits_baseILj8192ES2_S2_fS2_fjLj256EEEEELb1ELb0ELb0EEEvNS_9FwdParamsE)
        /*03d4*/ 	.word	0x000000dd


	//----- nvinfo : EIATTR_FRAME_SIZE
	.align		4
.L_172:
        /*03d8*/ 	.byte	0x04, 0x11
        /*03da*/ 	.short	(.L_174 - .L_173)
	.align		4
.L_173:
        /*03dc*/ 	.word	index@($__internal_52_$__cuda_sm70_shflsync_bfly_p)
        /*03e0*/ 	.word	0x00000000


	//----- nvinfo : EIATTR_FRAME_SIZE
	.align		4
.L_174:
        /*03e4*/ 	.byte	0x04, 0x11
        /*03e6*/ 	.short	(.L_176 - .L_175)
	.align		4
.L_175:
        /*03e8*/ 	.word	index@(_ZN10layer_norm31ln_parallel_residual_fwd_kernelINS_13Kernel_traitsI6__halfS2_fS2_fjLj8192ELj1ELj1ELj8ELj16ENS_18Kernel_traits_baseILj8192ES2_S2_fS2_fjLj256EEEEELb1ELb0ELb0EEEvNS_9FwdParamsE)
        /*03ec*/ 	.word	0x00000000


	//----- nvinfo : EIATTR_REGCOUNT
	.align		4
.L_176:
        /*03f0*/ 	.byte	0x04, 0x2f
        /*03f2*/ 	.short	(.L_178 - .L_177)
	.align		4
.L_177:
        /*03f4*/ 	.word	index@(_ZN10layer_norm31ln_parallel_residual_fwd_kernelINS_13Kernel_traitsI6__halfS2_fS2_fjLj8192ELj1ELj1ELj8ELj16ENS_18Kernel_traits_baseILj8192ES2_S2_fS2_fjLj256EEEEELb0ELb1ELb1EEEvNS_9FwdParamsE)
        /*03f8*/ 	.word	0x0000007f


	//----- nvinfo : EIATTR_FRAME_SIZE
	.align		4
.L_178:
        /*03fc*/ 	.byte	0x04, 0x11
        /*03fe*/ 	.short	(.L_180 - .L_179)
	.align		4
.L_179:
        /*0400*/ 	.word	index@($__internal_51_$__cuda_sm70_shflsync_bfly_p)
        /*0404*/ 	.word	0x00000000


	//----- nvinfo : EIATTR_FRAME_SIZE
	.align		4
.L_180:
        /*0408*/ 	.byte	0x04, 0x11
        /*040a*/ 	.short	(.L_182 - .L_181)
	.align		4
.L_181:
        /*040c*/ 	.word	index@(_ZN10layer_norm31ln_parallel_residual_fwd_kernelINS_13Kernel_traitsI6__halfS2_fS2_fjLj8192ELj1ELj1ELj8ELj16ENS_18Kernel_traits_baseILj8192ES2_S2_fS2_fjLj256EEEEELb0ELb1ELb1EEEvNS_9FwdParamsE)
        /*0410*/ 	.word	0x00000000


	//----- nvinfo : EIATTR_REGCOUNT
	.align		4
.L_182:
        /*0414*/ 	.byte	0x04, 0x2f
        /*0416*/ 	.short	(.L_184 - .L_183)
	.align		4
.L_183:
        /*0418*/ 	.word	index@(_ZN10layer_norm31ln_parallel_residual_fwd_kernelINS_13Kernel_traitsI6__halfS2_fS2_fjLj8192ELj1ELj1ELj8ELj16ENS_18Kernel_traits_baseILj8192ES2_S2_fS2_fjLj256EEEEELb0ELb1ELb0EEEvNS_9FwdParamsE)
        /*041c*/ 	.word	0x00000080


	//----- nvinfo : EIATTR_FRAME_SIZE
	.align		4
.L_184:
        /*0420*/ 	.byte	0x04, 0x11
        /*0422*/ 	.short	(.L_186 - .L_185)
	.align		4
.L_185:
        /*0424*/ 	.word	index@($__internal_50_$__cuda_sm70_shflsync_bfly_p)
        /*0428*/ 	.word	0x00000000


	//----- nvinfo : EIATTR_FRAME_SIZE
	.align		4
.L_186:
        /*042c*/ 	.byte	0x04, 0x11
        /*042e*/ 	.short	(.L_188 - .L_187)
	.align		4
.L_187:
        /*0430*/ 	.word	index@(_ZN10layer_norm31ln_parallel_residual_fwd_kernelINS_13Kernel_traitsI6__halfS2_fS2_fjLj8192ELj1ELj1ELj8ELj16ENS_18Kernel_traits_baseILj8192ES2_S2_fS2_fjLj256EEEEELb0ELb1ELb0EEEvNS_9FwdParamsE)
        /*0434*/ 	.word	0x00000000


	//----- nvinfo : EIATTR_REGCOUNT
	.align		4
.L_188:
        /*0438*/ 	.byte	0x04, 0x2f
        /*043a*/ 	.short	(.L_190 - .L_189)
	.align		4
.L_189:
        /*043c*/ 	.word	index@(_ZN10layer_norm31ln_parallel_residual_fwd_kernelINS_13Kernel_traitsI6__halfS2_fS2_fjLj8192ELj1ELj1ELj8ELj16ENS_18Kernel_traits_baseILj8192ES2_S2_fS2_fjLj256EEEEELb0ELb0ELb1EEEvNS_9FwdParamsE)
        /*0440*/ 	.word	0x000000c2


	//----- nvinfo : EIATTR_FRAME_SIZE
	.align		4
.L_190:
        /*0444*/ 	.byte	0x04, 0x11
        /*0446*/ 	.short	(.L_192 - .L_191)
	.align		4
.L_191:
        /*0448*/ 	.word	index@($__internal_49_$__cuda_sm70_shflsync_bfly_p)
        /*044c*/ 	.word	0x00000000


	//----- nvinfo : EIATTR_FRAME_SIZE
	.align		4
.L_192:
        /*0450*/ 	.byte	0x04, 0x11
        /*0452*/ 	.short	(.L_194 - .L_193)
	.align		4
.L_193:
        /*0454*/ 	.word	index@(_ZN10layer_norm31ln_parallel_residual_fwd_kernelINS_13Kernel_traitsI6__halfS2_fS2_fjLj8192ELj1ELj1ELj8ELj16ENS_18Kernel_traits_baseILj8192ES2_S2_fS2_fjLj256EEEEELb0ELb0ELb1EEEvNS_9FwdParamsE)
        /*0458*/ 	.word	0x00000000


	//----- nvinfo : EIATTR_REGCOUNT
	.align		4
.L_194:
        /*045c*/ 	.byte	0x04, 0x2f
        /*045e*/ 	.short	(.L_196 - .L_195)
	.align		4
.L_195:
        /*0460*/ 	.word	index@(_ZN10layer_norm31ln_parallel_residual_fwd_kernelINS_13Kernel_traitsI6__halfS2_fS2_fjLj8192ELj1ELj1ELj8ELj16ENS_18Kernel_traits_baseILj8192ES2_S2_fS2_fjLj256EEEEELb0ELb0ELb0EEEvNS_9FwdParamsE)
        /*0464*/ 	.word	0x000000cb


	//----- nvinfo : EIATTR_FRAME_SIZE
	.align		4
.L_196:
        /*0468*/ 	.byte	0x04, 0x11
        /*046a*/ 	.short	(.L_198 - .L_197)
	.align		4
.L_197:
        /*046c*/ 	.word	index@($__internal_48_$__cuda_sm70_shflsync_bfly_p)
        /*0470*/ 	.word	0x00000000


	//----- nvinfo : EIATTR_FRAME_SIZE
	.align		4
.L_198:
        /*0474*/ 	.byte	0x04, 0x11
        /*0476*/ 	.short	(.L_200 - .L_199)
	.align		4
.L_199:
        /*0478*/ 	.word	index@(_ZN10layer_norm31ln_parallel_residual_fwd_kernelINS_13Kernel_traitsI6__halfS2_fS2_fjLj8192ELj1ELj1ELj8ELj16ENS_18Kernel_traits_baseILj8192ES2_S2_fS2_fjLj256EEEEELb0ELb0ELb0EEEvNS_9FwdParamsE)
        /*047c*/ 	.word	0x00000000


	//----- nvinfo : EIATTR_REGCOUNT
	.align		4
.L_200:
        /*0480*/ 	.byte	0x04, 0x2f
        /*0482*/ 	.short	(.L_202 - .L_201)
	.align		4
.L_201:
        /*0484*/ 	.word	index@(_ZN10layer_norm31ln_parallel_residual_fwd_kernelINS_13Kernel_traitsIf6__halfS2_S2_fjLj8192ELj1ELj1ELj8ELj16ENS_18Kernel_traits_baseILj8192EfS2_S2_S2_fjLj256EEEEELb1ELb1ELb1EEEvNS_9FwdParamsE)
        /*0488*/ 	.word	0x000000a6


	//----- nvinfo : EIATTR_FRAME_SIZE
	.align		4
.L_202:
        /*048c*/ 	.byte	0x04, 0x11
        /*048e*/ 	.short	(.L_204 - .L_203)
	.align		4
.L_203:
        /*0490*/ 	.word	index@($__internal_47_$__cuda_sm70_shflsync_bfly_p)
        /*0494*/ 	.word	0x00000000


	//----- nvinfo : EIATTR_FRAME_SIZE
	.align		4
.L_204:
        /*0498*/ 	.byte	0x04, 0x11
        /*049a*/ 	.short	(.L_206 - .L_205)
	.align		4
.L_205:
        /*049c*/ 	.word	index@(_ZN10layer_norm31ln_parallel_residual_fwd_kernelINS_13Kernel_traitsIf6__halfS2_S2_fjLj8192ELj1ELj1ELj8ELj16ENS_18Kernel_traits_baseILj8192EfS2_S2_S2_fjLj256EEEEELb1ELb1ELb1EEEvNS_9FwdParamsE)
        /*04a0*/ 	.word	0x00000000


	//----- nvinfo : EIATTR_REGCOUNT
	.align		4
.L_206:
        /*04a4*/ 	.byte	0x04, 0x2f
        /*04a6*/ 	.short	(.L_208 - .L_207)
	.align		4
.L_207:
        /*04a8*/ 	.word	index@(_ZN10layer_norm31ln_parallel_residual_fwd_kernelINS_13Kernel_traitsIf6__halfS2_S2_fjLj8192ELj1ELj1ELj8ELj16ENS_18Kernel_traits_baseILj8192EfS2_S2_S2_fjLj256EEEEELb1ELb1ELb0EEEvNS_9FwdParamsE)
        /*04ac*/ 	.word	0x000000a8


	//----- nvinfo : EIATTR_FRAME_SIZE
	.align		4
.L_208:
        /*04b0*/ 	.byte	0x04, 0x11
        /*04b2*/ 	.short	(.L_210 - .L_209)
	.align		4
.L_209:
        /*04b4*/ 	.word	index@($__internal_46_$__cuda_sm70_shflsync_bfly_p)
        /*04b8*/ 	.word	0x00000000


	//----- nvinfo : EIATTR_FRAME_SIZE
	.align		4
.L_210:
        /*04bc*/ 	.byte	0x04, 0x11
        /*04be*/ 	.short	(.L_212 - .L_211)
	.align		4
.L_211:
        /*04c0*/ 	.word	index@(_ZN10layer_norm31ln_parallel_residual_fwd_kernelINS_13Kernel_traitsIf6__halfS2_S2_fjLj8192ELj1ELj1ELj8ELj16ENS_18Kernel_traits_baseILj8192EfS2_S2_S2_fjLj256EEEEELb1ELb1ELb0EEEvNS_9FwdParamsE)
        /*04c4*/ 	.word	0x00000000


	//----- nvinfo : EIATTR_REGCOUNT
	.align		4
.L_212:
        /*04c8*/ 	.byte	0x04, 0x2f
        /*04ca*/ 	.short	(.L_214 - .L_213)
	.align		4
.L_213:
        /*04cc*/ 	.word	index@(_ZN10layer_norm31ln_parallel_residual_fwd_kernelINS_13Kernel_traitsIf6__halfS2_S2_fjLj8192ELj1ELj1ELj8ELj16ENS_18Kernel_traits_baseILj8192EfS2_S2_S2_fjLj256EEEEELb1ELb0ELb1EEEvNS_9FwdParamsE)
        /*04d0*/ 	.word	0x000000ff


	//----- nvinfo : EIATTR_FRAME_SIZE
	.align		4
.L_214:
        /*04d4*/ 	.byte	0x04, 0x11
        /*04d6*/ 	.short	(.L_216 - .L_215)
	.align		4
.L_215:
        /*04d8*/ 	.word	index@($__internal_45_$__cuda_sm70_shflsync_bfly_p)
        /*04dc*/ 	.word	0x00000000


	//----- nvinfo : EIATTR_FRAME_SIZE
	.align		4
.L_216:
        /*04e0*/ 	.byte	0x04, 0x11
        /*04e2*/ 	.short	(.L_218 - .L_217)
	.align		4
.L_217:
        /*04e4*/ 	.word	index@(_ZN10layer_norm31ln_parallel_residual_fwd_kernelINS_13Kernel_traitsIf6__halfS2_S2_fjLj8192ELj1ELj1ELj8ELj16ENS_18Kernel_traits_baseILj8192EfS2_S2_S2_fjLj256EEEEELb1ELb0ELb1EEEvNS_9FwdParamsE)
        /*04e8*/ 	.word	0x00000000


	//----- nvinfo : EIATTR_REGCOUNT
	.align		4
.L_218:
        /*04ec*/ 	.byte	0x04, 0x2f
        /*04ee*/ 	.short	(.L_220 - .L_219)
	.align		4
.L_219:
        /*04f0*/ 	.word	index@(_ZN10layer_norm31ln_parallel_residual_fwd_kernelINS_13Kernel_traitsIf6__halfS2_S2_fjLj8192ELj1ELj1ELj8ELj16ENS_18Kernel_traits_baseILj8192EfS2_S2_S2_fjLj256EEEEELb1ELb0ELb0EEEvNS_9FwdParamsE)
        /*04f4*/ 	.word	0x000000da


	//----- nvinfo : EIATTR_FRAME_SIZE
	.align		4
.L_220:
        /*04f8*/ 	.byte	0x04, 0x11
        /*04fa*/ 	.short	(.L_222 - .L_221)
	.align		4
.L_221:
        /*04fc*/ 	.word	index@($__internal_44_$__cuda_sm70_shflsync_bfly_p)
        /*0500*/ 	.word	0x00000000


	//----- nvinfo : EIATTR_FRAME_SIZE
	.align		4
.L_222:
        /*0504*/ 	.byte	0x04, 0x11
        /*0506*/ 	.short	(.L_224 - .L_223)
	.align		4
.L_223:
        /*0508*/ 	.word	index@(_ZN10layer_norm31ln_parallel_residual_fwd_kernelINS_13Kernel_traitsIf6__halfS2_S2_fjLj8192ELj1ELj1ELj8ELj16ENS_18Kernel_traits_baseILj8192EfS2_S2_S2_fjLj256EEEEELb1ELb0ELb0EEEvNS_9FwdParamsE)
        /*050c*/ 	.word	0x00000000


	//----- nvinfo : EIATTR_REGCOUNT
	.align		4
.L_224:
        /*0510*/ 	.byte	0x04, 0x2f
        /*0512*/ 	.short	(.L_226 - .L_225)
	.align		4
.L_225:
        /*0514*/ 	.word	index@(_ZN10layer_norm31ln_parallel_residual_fwd_kernelINS_13Kernel_traitsIf6__halfS2_S2_fjLj8192ELj1ELj1ELj8ELj16ENS_18Kernel_traits_baseILj8192EfS2_S2_S2_fjLj256EEEEELb0ELb1ELb1EEEvNS_9FwdParamsE)
        /*0518*/ 	.word	0x00000096


	//----- nvinfo : EIATTR_FRAME_SIZE
	.align		4
.L_226:
        /*051c*/ 	.byte	0x04, 0x11
        /*051e*/ 	.short	(.L_228 - .L_227)
	.align		4
.L_227:
        /*0520*/ 	.word	index@($__internal_43_$__cuda_sm70_shflsync_bfly_p)
        /*0524*/ 	.word	0x00000000


	//----- nvinfo : EIATTR_FRAME_SIZE
	.align		4
.L_228:
        /*0528*/ 	.byte	0x04, 0x11
        /*052a*/ 	.short	(.L_230 - .L_229)
	.align		4
.L_229:
        /*052c*/ 	.word	index@(_ZN10layer_norm31ln_parallel_residual_fwd_kernelINS_13Kernel_traitsIf6__halfS2_S2_fjLj8192ELj1ELj1ELj8ELj16ENS_18Kernel_traits_baseILj8192EfS2_S2_S2_fjLj256EEEEELb0ELb1ELb1EEEvNS_9FwdParamsE)
        /*0530*/ 	.word	0x00000000


	//----- nvinfo : EIATTR_REGCOUNT
	.align		4
.L_230:
        /*0534*/ 	.byte	0x04, 0x2f
        /*0536*/ 	.short	(.L_232 - .L_231)
	.align		4
.L_231:
        /*0538*/ 	.word	index@(_ZN10layer_norm31ln_parallel_residual_fwd_kernelINS_13Kernel_traitsIf6__halfS2_S2_fjLj8192ELj1ELj1ELj8ELj16ENS_18Kernel_traits_baseILj8192EfS2_S2_S2_fjLj256EEEEELb0ELb1ELb0EEEvNS_9FwdParamsE)
        /*053c*/ 	.word	0x00000080


	//----- nvinfo : EIATTR_FRAME_SIZE
	.align		4
.L_232:
        /*0540*/ 	.byte	0x04, 0x11
        /*0542*/ 	.short	(.L_234 - .L_233)
	.align		4
.L_233:
        /*0544*/ 	.word	index@($__internal_42_$__cuda_sm70_shflsync_bfly_p)
        /*0548*/ 	.word	0x00000000


	//----- nvinfo : EIATTR_FRAME_SIZE
	.align		4
.L_234:
        /*054c*/ 	.byte	0x04, 0x11
        /*054e*/ 	.short	(.L_236 - .L_235)
	.align		4
.L_235:
        /*0550*/ 	.word	index@(_ZN10layer_norm31ln_parallel_residual_fwd_kernelINS_13Kernel_traitsIf6__halfS2_S2_fjLj8192ELj1ELj1ELj8ELj16ENS_18Kernel_traits_baseILj8192EfS2_S2_S2_fjLj256EEEEELb0ELb1ELb0EEEvNS_9FwdParamsE)
        /*0554*/ 	.word	0x00000000


	//----- nvinfo : EIATTR_REGCOUNT
	.align		4
.L_236:
        /*0558*/ 	.byte	0x04, 0x2f
        /*055a*/ 	.short	(.L_238 - .L_237)
	.align		4
.L_237:
        /*055c*/ 	.word	index@(_ZN10layer_norm31ln_parallel_residual_fwd_kernelINS_13Kernel_traitsIf6__halfS2_S2_fjLj8192ELj1ELj1ELj8ELj16ENS_18Kernel_traits_baseILj8192EfS2_S2_S2_fjLj256EEEEELb0ELb0ELb1EEEvNS_9FwdParamsE)
        /*0560*/ 	.word	0x000000dd


	//----- nvinfo : EIATTR_FRAME_SIZE
	.align		4
.L_238:
        /*0564*/ 	.byte	0x04, 0x11
        /*0566*/ 	.short	(.L_240 - .L_239)
	.align		4
.L_239:
        /*0568*/ 	.word	index@($__internal_41_$__cuda_sm70_shflsync_bfly_p)
        /*056c*/ 	.word	0x00000000


	//----- nvinfo : EIATTR_FRAME_SIZE
	.align		4
.L_240:
        /*0570*/ 	.byte	0x04, 0x11
        /*0572*/ 	.short	(.L_242 - .L_241)
	.align		4
.L_241:
        /*0574*/ 	.word	index@(_ZN10layer_norm31ln_parallel_residual_fwd_kernelINS_13Kernel_traitsIf6__halfS2_S2_fjLj8192ELj1ELj1ELj8ELj16ENS_18Kernel_traits_baseILj8192EfS2_S2_S2_fjLj256EEEEELb0ELb0ELb1EEEvNS_9FwdParamsE)
        /*0578*/ 	.word	0x00000000


	//----- nvinfo : EIATTR_REGCOUNT
	.align		4
.L_242:
        /*057c*/ 	.byte	0x04, 0x2f
        /*057e*/ 	.short	(.L_244 - .L_243)
	.align		4
.L_243:
        /*0580*/ 	.word	index@(_ZN10layer_norm31ln_parallel_residual_fwd_kernelINS_13Kernel_traitsIf6__halfS2_S2_fjLj8192ELj1ELj1ELj8ELj16ENS_18Kernel_traits_baseILj8192EfS2_S2_S2_fjLj256EEEEELb0ELb0ELb0EEEvNS_9FwdParamsE)
        /*0584*/ 	.word	0x000000c9


	//----- nvinfo : EIATTR_FRAME_SIZE
	.align		4
.L_244:
        /*0588*/ 	.byte	0x04, 0x11
        /*058a*/ 	.short	(.L_246 - .L_245)
	.align		4
.L_245:
        /*058c*/ 	.word	index@($__internal_40_$__cuda_sm70_shflsync_bfly_p)
        /*0590*/ 	.word	0x00000000


	//----- nvinfo : EIATTR_FRAME_SIZE
	.align		4
.L_246:
        /*0594*/ 	.byte	0x04, 0x11
        /*0596*/ 	.short	(.L_248 - .L_247)
	.align		4
.L_247:
        /*0598*/ 	.word	index@(_ZN10layer_norm31ln_parallel_residual_fwd_kernelINS_13Kernel_traitsIf6__halfS2_S2_fjLj8192ELj1ELj1ELj8ELj16ENS_18Kernel_traits_baseILj8192EfS2_S2_S2_fjLj256EEEEELb0ELb0ELb0EEEvNS_9FwdParamsE)
        /*059c*/ 	.word	0x00000000


	//----- nvinfo : EIATTR_REGCOUNT
	.align		4
.L_248:
        /*05a0*/ 	.byte	0x04, 0x2f
        /*05a2*/ 	.short	(.L_250 - .L_249)
	.align		4
.L_249:
        /*05a4*/ 	.word	index@(_ZN10layer_norm31ln_parallel_residual_fwd_kernelINS_13Kernel_traitsIf13__nv_bfloat16fS2_fjLj8192ELj1ELj1ELj8ELj16ENS_18Kernel_traits_baseILj8192EfS2_fS2_fjLj256EEEEELb1ELb1ELb1EEEvNS_9FwdParamsE)
        /*05a8*/ 	.word	0x000000aa


	//----- nvinfo : EIATTR_FRAME_SIZE
	.align		4
.L_250:
        /*05ac*/ 	.byte	0x04, 0x11
        /*05ae*/ 	.short	(.L_252 - .L_251)
	.align		4
.L_251:
        /*05b0*/ 	.word	index@($__internal_39_$__cuda_sm70_shflsync_bfly_p)
        /*05b4*/ 	.word	0x00000000


	//----- nvinfo : EIATTR_FRAME_SIZE
	.align		4
.L_252:
        /*05b8*/ 	.byte	0x04, 0x11
        /*05ba*/ 	.short	(.L_254 - .L_253)
	.align		4
.L_253:
        /*05bc*/ 	.word	index@(_ZN10layer_norm31ln_parallel_residual_fwd_kernelINS_13Kernel_traitsIf13__nv_bfloat16fS2_fjLj8192ELj1ELj1ELj8ELj16ENS_18Kernel_traits_baseILj8192EfS2_fS2_fjLj256EEEEELb1ELb1ELb1EEEvNS_9FwdParamsE)
        /*05c0*/ 	.word	0x00000000


	//----- nvinfo : EIATTR_REGCOUNT
	.align		4
.L_254:
        /*05c4*/ 	.byte	0x04, 0x2f
        /*05c6*/ 	.short	(.L_256 - .L_255)
	.align		4
.L_255:
        /*05c8*/ 	.word	index@(_ZN10layer_norm31ln_parallel_residual_fwd_kernelINS_13Kernel_traitsIf13__nv_bfloat16fS2_fjLj8192ELj1ELj1ELj8ELj16ENS_18Kernel_traits_baseILj8192EfS2_fS2_fjLj256EEEEELb1ELb1ELb0EEEvNS_9FwdParamsE)
        /*05cc*/ 	.word	0x000000ad


	//----- nvinfo : EIATTR_FRAME_SIZE
	.align		4
.L_256:
        /*05d0*/ 	.byte	0x04, 0x11
        /*05d2*/ 	.short	(.L_258 - .L_257)
	.align		4
.L_257:
        /*05d4*/ 	.word	index@($__internal_38_$__cuda_sm70_shflsync_bfly_p)
        /*05d8*/ 	.word	0x00000000


	//----- nvinfo : EIATTR_FRAME_SIZE
	.align		4
.L_258:
        /*05dc*/ 	.byte	0x04, 0x11
        /*05de*/ 	.short	(.L_260 - .L_259)
	.align		4
.L_259:
        /*05e0*/ 	.word	index@(_ZN10layer_norm31ln_parallel_residual_fwd_kernelINS_13Kernel_traitsIf13__nv_bfloat16fS2_fjLj8192ELj1ELj1ELj8ELj16ENS_18Kernel_traits_baseILj8192EfS2_fS2_fjLj256EEEEELb1ELb1ELb0EEEvNS_9FwdParamsE)
        /*05e4*/ 	.word	0x00000000


	//----- nvinfo : EIATTR_REGCOUNT
	.align		4
.L_260:
        /*05e8*/ 	.byte	0x04, 0x2f
        /*05ea*/ 	.short	(.L_262 - .L_261)
	.align		4
.L_261:
        /*05ec*/ 	.word	index@(_ZN10layer_norm31ln_parallel_residual_fwd_kernelINS_13Kernel_traitsIf13__nv_bfloat16fS2_fjLj8192ELj1ELj1ELj8ELj16ENS_18Kernel_traits_baseILj8192EfS2_fS2_fjLj256EEEEELb1ELb0ELb1EEEvNS_9FwdParamsE)
        /*05f0*/ 	.word	0x000000d9


	//----- nvinfo : EIATTR_FRAME_SIZE
	.align		4
.L_262:
        /*05f4*/ 	.byte	0x04, 0x11
        /*05f6*/ 	.short	(.L_264 - .L_263)
	.align		4
.L_263:
        /*05f8*/ 	.word	index@($__internal_37_$__cuda_sm70_shflsync_bfly_p)
        /*05fc*/ 	.word	0x00000000


	//----- nvinfo : EIATTR_FRAME_SIZE
	.align		4
.L_264:
        /*0600*/ 	.byte	0x04, 0x11
        /*0602*/ 	.short	(.L_266 - .L_265)
	.align		4
.L_265:
        /*0604*/ 	.word	index@(_ZN10layer_norm31ln_parallel_residual_fwd_kernelINS_13Kernel_traitsIf13__nv_bfloat16fS2_fjLj8192ELj1ELj1ELj8ELj16ENS_18Kernel_traits_baseILj8192EfS2_fS2_fjLj256EEEEELb1ELb0ELb1EEEvNS_9FwdParamsE)
        /*0608*/ 	.word	0x00000000


	//----- nvinfo : EIATTR_REGCOUNT
	.align		4
.L_266:
        /*060c*/ 	.byte	0x04, 0x2f
        /*060e*/ 	.short	(.L_268 - .L_267)
	.align		4
.L_267:
        /*0610*/ 	.word	index@(_ZN10layer_norm31ln_parallel_residual_fwd_kernelINS_13Kernel_traitsIf13__nv_bfloat16fS2_fjLj8192ELj1ELj1ELj8ELj16ENS_18Kernel_traits_baseILj8192EfS2_fS2_fjLj256EEEEELb1ELb0ELb0EEEvNS_9FwdParamsE)
        /*0614*/ 	.word	0x000000dc


	//----- nvinfo : EIATTR_FRAME_SIZE
	.align		4
.L_268:
        /*0618*/ 	.byte	0x04, 0x11
        /*061a*/ 	.short	(.L_270 - .L_269)
	.align		4
.L_269:
        /*061c*/ 	.word	index@($__internal_36_$__cuda_sm70_shflsync_bfly_p)
        /*0620*/ 	.word	0x00000000


	//----- nvinfo : EIATTR_FRAME_SIZE
	.align		4
.L_270:
        /*0624*/ 	.byte	0x04, 0x11
        /*0626*/ 	.short	(.L_272 - .L_271)
	.align		4
.L_271:
        /*0628*/ 	.word	index@(_ZN10layer_norm31ln_parallel_residual_fwd_kernelINS_13Kernel_traitsIf13__nv_bfloat16fS2_fjLj8192ELj1ELj1ELj8ELj16ENS_18Kernel_traits_baseILj8192EfS2_fS2_fjLj256EEEEELb1ELb0ELb0EEEvNS_9FwdParamsE)
        /*062c*/ 	.word	0x00000000


	//----- nvinfo : EIATTR_REGCOUNT
	.align		4
.L_272:
        /*0630*/ 	.byte	0x04, 0x2f
        /*0632*/ 	.short	(.L_274 - .L_273)
	.align		4
.L_273:
        /*0634*/ 	.word	index@(_ZN10layer_norm31ln_parallel_residual_fwd_kernelINS_13Kernel_traitsIf13__nv_bfloat16fS2_fjLj8192ELj1ELj1ELj8ELj16ENS_18Kernel_traits_baseILj8192EfS2_fS2_fjLj256EEEEELb0ELb1ELb1EEEvNS_9FwdParamsE)
        /*0638*/ 	.word	0x00000080


	//----- nvinfo : EIATTR_FRAME_SIZE
	.align		4
.L_274:
        /*063c*/ 	.byte	0x04, 0x11
        /*063e*/ 	.short	(.L_276 - .L_275)
	.align		4
.L_275:
        /*0640*/ 	.word	index@($__internal_35_$__cuda_sm70_shflsync_bfly_p)
        /*0644*/ 	.word	0x00000000


	//----- nvinfo : EIATTR_FRAME_SIZE
	.align		4
.L_276:
        /*0648*/ 	.byte	0x04, 0x11
        /*064a*/ 	.short	(.L_278 - .L_277)
	.align		4
.L_277:
        /*064c*/ 	.word	index@(_ZN10layer_norm31ln_parallel_residual_fwd_kernelINS_13Kernel_traitsIf13__nv_bfloat16fS2_fjLj8192ELj1ELj1ELj8ELj16ENS_18Kernel_traits_baseILj8192EfS2_fS2_fjLj256EEEEELb0ELb1ELb1EEEvNS_9FwdParamsE)
        /*0650*/ 	.word	0x00000000


	//----- nvinfo : EIATTR_REGCOUNT
	.align		4
.L_278:
        /*0654*/ 	.byte	0x04, 0x2f
        /*0656*/ 	.short	(.L_280 - .L_279)
	.align		4
.L_279:
        /*0658*/ 	.word	index@(_ZN10layer_norm31ln_parallel_residual_fwd_kernelINS_13Kernel_traitsIf13__nv_bfloat16fS2_fjLj8192ELj1ELj1ELj8ELj16ENS_18Kernel_traits_baseILj8192EfS2_fS2_fjLj256EEEEELb0ELb1ELb0EEEvNS_9FwdParamsE)
        /*065c*/ 	.word	0x00000080


	//----- nvinfo : EIATTR_FRAME_SIZE
	.align		4
.L_280:
        /*0660*/ 	.byte	0x04, 0x11
        /*0662*/ 	.short	(.L_282 - .L_281)
	.align		4
.L_281:
        /*0664*/ 	.word	index@($__internal_34_$__cuda_sm70_shflsync_bfly_p)
        /*0668*/ 	.word	0x00000000


	//----- nvinfo : EIATTR_FRAME_SIZE
	.align		4
.L_282:
        /*066c*/ 	.byte	0x04, 0x11
        /*066e*/ 	.short	(.L_284 - .L_283)
	.align		4
.L_283:
        /*0670*/ 	.word	index@(_ZN10layer_norm31ln_parallel_residual_fwd_kernelINS_13Kernel_traitsIf13__nv_bfloat16fS2_fjLj8192ELj1ELj1ELj8ELj16ENS_18Kernel_traits_baseILj8192EfS2_fS2_fjLj256EEEEELb0ELb1ELb0EEEvNS_9FwdParamsE)
        /*0674*/ 	.word	0x00000000


	//----- nvinfo : EIATTR_REGCOUNT
	.align		4
.L_284:
        /*0678*/ 	.byte	0x04, 0x2f
        /*067a*/ 	.short	(.L_286 - .L_285)
	.align		4
.L_285:
        /*067c*/ 	.word	index@(_ZN10layer_norm31ln_parallel_residual_fwd_kernelINS_13Kernel_traitsIf13__nv_bfloat16fS2_fjLj8192ELj1ELj1ELj8ELj16ENS_18Kernel_traits_baseILj8192EfS2_fS2_fjLj256EEEEELb0ELb0ELb1EEEvNS_9FwdParamsE)
        /*0680*/ 	.word	0x000000e4


	//----- nvinfo : EIATTR_FRAME_SIZE
	.align		4
.L_286:
        /*0684*/ 	.byte	0x04, 0x11
        /*0686*/ 	.short	(.L_288 - .L_287)
	.align		4
.L_287:
        /*0688*/ 	.word	index@($__internal_33_$__cuda_sm70_shflsync_bfly_p)
        /*068c*/ 	.word	0x00000000


	//----- nvinfo : EIATTR_FRAME_SIZE
	.align		4
.L_288:
        /*0690*/ 	.byte	0x04, 0x11
        /*0692*/ 	.short	(.L_290 - .L_289)
	.align		4
.L_289:
        /*0694*/ 	.word	index@(_ZN10layer_norm31ln_parallel_residual_fwd_kernelINS_13Kernel_traitsIf13__nv_bfloat16fS2_fjLj8192ELj1ELj1ELj8ELj16ENS_18Kernel_traits_baseILj8192EfS2_fS2_fjLj256EEEEELb0ELb0ELb1EEEvNS_9FwdParamsE)
        /*0698*/ 	.word	0x00000000


	//----- nvinfo : EIATTR_REGCOUNT
	.align		4
.L_290:
        /*069c*/ 	.byte	0x04, 0x2f
        /*069e*/ 	.short	(.L_292 - .L_291)
	.align		4
.L_291:
        /*06a0*/ 	.word	index@(_ZN10layer_norm31ln_parallel_residual_fwd_kernelINS_13Kernel_traitsIf13__nv_bfloat16fS2_fjLj8192ELj1ELj1ELj8ELj16ENS_18Kernel_traits_baseILj8192EfS2_fS2_fjLj256EEEEELb0ELb0ELb0EEEvNS_9FwdParamsE)
        /*06a4*/ 	.word	0x000000ca


	//----- nvinfo : EIATTR_FRAME_SIZE
	.align		4
.L_292:
        /*06a8*/ 	.byte	0x04, 0x11
        /*06aa*/ 	.short	(.L_294 - .L_293)
	.align		4
.L_293:
        /*06ac*/ 	.word	index@($__internal_32_$__cuda_sm70_shflsync_bfly_p)
        /*06b0*/ 	.word	0x00000000


	//----- nvinfo : EIATTR_FRAME_SIZE
	.align		4
.L_294:
        /*06b4*/ 	.byte	0x04, 0x11
        /*06b6*/ 	.short	(.L_296 - .L_295)
	.align		4
.L_295:
        /*06b8*/ 	.word	index@(_ZN10layer_norm31ln_parallel_residual_fwd_kernelINS_13Kernel_traitsIf13__nv_bfloat16fS2_fjLj8192ELj1ELj1ELj8ELj16ENS_18Kernel_traits_baseILj8192EfS2_fS2_fjLj256EEEEELb0ELb0ELb0EEEvNS_9FwdParamsE)
        /*06bc*/ 	.word	0x00000000


	//----- nvinfo : EIATTR_REGCOUNT
	.align		4
.L_296:
        /*06c0*/ 	.byte	0x04, 0x2f
        /*06c2*/ 	.short	(.L_298 - .L_297)
	.align		4
.L_297:
        /*06c4*/ 	.word	index@(_ZN10layer_norm31ln_parallel_residual_fwd_kernelINS_13Kernel_traitsI13__nv_bfloat16S2_fS2_fjLj8192ELj1ELj1ELj8ELj16ENS_18Kernel_traits_baseILj8192ES2_S2_fS2_fjLj256EEEEELb1ELb1ELb1EEEvNS_9FwdParamsE)
        /*06c8*/ 	.word	0x00000080


	//----- nvinfo : EIATTR_FRAME_SIZE
	.align		4
.L_298:
        /*06cc*/ 	.byte	0x04, 0x11
        /*06ce*/ 	.short	(.L_300 - .L_299)
	.align		4
.L_299:
        /*06d0*/ 	.word	index@($__internal_31_$__cuda_sm70_shflsync_bfly_p)
        /*06d4*/ 	.word	0x00000000


	//----- nvinfo : EIATTR_FRAME_SIZE
	.align		4
.L_300:
        /*06d8*/ 	.byte	0x04, 0x11
        /*06da*/ 	.short	(.L_302 - .L_301)
	.align		4
.L_301:
        /*06dc*/ 	.word	index@(_ZN10layer_norm31ln_parallel_residual_fwd_kernelINS_13Kernel_traitsI13__nv_bfloat16S2_fS2_fjLj8192ELj1ELj1ELj8ELj16ENS_18Kernel_traits_baseILj8192ES2_S2_fS2_fjLj256EEEEELb1ELb1ELb1EEEvNS_9FwdParamsE)
        /*06e0*/ 	.word	0x00000000


	//----- nvinfo : EIATTR_REGCOUNT
	.align		4
.L_302:
        /*06e4*/ 	.byte	0x04, 0x2f
        /*06e6*/ 	.short	(.L_304 - .L_303)
	.align		4
.L_303:
        /*06e8*/ 	.word	index@(_ZN10layer_norm31ln_parallel_residual_fwd_kernelINS_13Kernel_traitsI13__nv_bfloat16S2_fS2_fjLj8192ELj1ELj1ELj8ELj16ENS_18Kernel_traits_baseILj8192ES2_S2_fS2_fjLj256EEEEELb1ELb1ELb0EEEvNS_9FwdParamsE)
        /*06ec*/ 	.word	0x000000ab


	//----- nvinfo : EIATTR_FRAME_SIZE
	.align		4
.L_304:
        /*06f0*/ 	.byte	0x04, 0x11
        /*06f2*/ 	.short	(.L_306 - .L_305)
	.align		4
.L_305:
        /*06f4*/ 	.word	index@($__internal_30_$__cuda_sm70_shflsync_bfly_p)
        /*06f8*/ 	.word	0x00000000


	//----- nvinfo : EIATTR_FRAME_SIZE
	.align		4
.L_306:
        /*06fc*/ 	.byte	0x04, 0x11
        /*06fe*/ 	.short	(.L_308 - .L_307)
	.align		4
.L_307:
        /*0700*/ 	.word	index@(_ZN10layer_norm31ln_parallel_residual_fwd_kernelINS_13Kernel_traitsI13__nv_bfloat16S2_fS2_fjLj8192ELj1ELj1ELj8ELj16ENS_18Kernel_traits_baseILj8192ES2_S2_fS2_fjLj256EEEEELb1ELb1ELb0EEEvNS_9FwdParamsE)
        /*0704*/ 	.word	0x00000000


	//----- nvinfo : EIATTR_REGCOUNT
	.align		4
.L_308:
        /*0708*/ 	.byte	0x04, 0x2f
        /*070a*/ 	.short	(.L_310 - .L_309)
	.align		4
.L_309:
        /*070c*/ 	.word	index@(_ZN10layer_norm31ln_parallel_residual_fwd_kernelINS_13Kernel_traitsI13__nv_bfloat16S2_fS2_fjLj8192ELj1ELj1ELj8ELj16ENS_18Kernel_traits_baseILj8192ES2_S2_fS2_fjLj256EEEEELb1ELb0ELb1EEEvNS_9FwdParamsE)
        /*0710*/ 	.word	0x000000dd


	//----- nvinfo : EIATTR_FRAME_SIZE
	.align		4
.L_310:
        /*0714*/ 	.byte	0x04, 0x11
        /*0716*/ 	.short	(.L_312 - .L_311)
	.align		4
.L_311:
        /*0718*/ 	.word	index@($__internal_29_$__cuda_sm70_shflsync_bfly_p)
        /*071c*/ 	.word	0x00000000


	//----- nvinfo : EIATTR_FRAME_SIZE
	.align		4
.L_312:
        /*0720*/ 	.byte	0x04, 0x11
        /*0722*/ 	.short	(.L_314 - .L_313)
	.align		4
.L_313:
        /*0724*/ 	.word	index@(_ZN10layer_norm31ln_parallel_residual_fwd_kernelINS_13Kernel_traitsI13__nv_bfloat16S2_fS2_fjLj8192ELj1ELj1ELj8ELj16ENS_18Kernel_traits_baseILj8192ES2_S2_fS2_fjLj256EEEEELb1ELb0ELb1EEEvNS_9FwdParamsE)
        /*0728*/ 	.word	0x00000000


	//----- nvinfo : EIATTR_REGCOUNT
	.align		4
.L_314:
        /*072c*/ 	.byte	0x04, 0x2f
        /*072e*/ 	.short	(.L_316 - .L_315)
	.align		4
.L_315:
        /*0730*/ 	.word	index@(_ZN10layer_norm31ln_parallel_residual_fwd_kernelINS_13Kernel_traitsI13__nv_bfloat16S2_fS2_fjLj8192ELj1ELj1ELj8ELj16ENS_18Kernel_traits_baseILj8192ES2_S2_fS2_fjLj256EEEEELb1ELb0ELb0EEEvNS_9FwdParamsE)
        /*0734*/ 	.word	0x000000dd


	//----- nvinfo : EIATTR_FRAME_SIZE
	.align		4
.L_316:
        /*0738*/ 	.byte	0x04, 0x11
        /*073a*/ 	.short	(.L_318 - .L_317)
	.align		4
.L_317:
        /*073c*/ 	.word	index@($__internal_28_$__cuda_sm70_shflsync_bfly_p)
        /*0740*/ 	.word	0x00000000


	//----- nvinfo : EIATTR_FRAME_SIZE
	.align		4
.L_318:
        /*0744*/ 	.byte	0x04, 0x11
        /*0746*/ 	.short	(.L_320 - .L_319)
	.align		4
.L_319:
        /*0748*/ 	.word	index@(_ZN10layer_norm31ln_parallel_residual_fwd_kernelINS_13Kernel_traitsI13__nv_bfloat16S2_fS2_fjLj8192ELj1ELj1ELj8ELj16ENS_18Kernel_traits_baseILj8192ES2_S2_fS2_fjLj256EEEEELb1ELb0ELb0EEEvNS_9FwdParamsE)
        /*074c*/ 	.word	0x00000000


	//----- nvinfo : EIATTR_REGCOUNT
	.align		4
.L_320:
        /*0750*/ 	.byte	0x04, 0x2f
        /*0752*/ 	.short	(.L_322 - .L_321)
	.align		4
.L_321:
        /*0754*/ 	.word	index@(_ZN10layer_norm31ln_parallel_residual_fwd_kernelINS_13Kernel_traitsI13__nv_bfloat16S2_fS2_fjLj8192ELj1ELj1ELj8ELj16ENS_18Kernel_traits_baseILj8192ES2_S2_fS2_fjLj256EEEEELb0ELb1ELb1EEEvNS_9FwdParamsE)
        /*0758*/ 	.word	0x0000007f


	//----- nvinfo : EIATTR_FRAME_SIZE
	.align		4
.L_322:
        /*075c*/ 	.byte	0x04, 0x11
        /*075e*/ 	.short	(.L_324 - .L_323)
	.align		4
.L_323:
        /*0760*/ 	.word	index@($__internal_27_$__cuda_sm70_shflsync_bfly_p)
        /*0764*/ 	.word	0x00000000


	//----- nvinfo : EIATTR_FRAME_SIZE
	.align		4
.L_324:
        /*0768*/ 	.byte	0x04, 0x11
        /*076a*/ 	.short	(.L_326 - .L_325)
	.align		4
.L_325:
        /*076c*/ 	.word	index@(_ZN10layer_norm31ln_parallel_residual_fwd_kernelINS_13Kernel_traitsI13__nv_bfloat16S2_fS2_fjLj8192ELj1ELj1ELj8ELj16ENS_18Kernel_traits_baseILj8192ES2_S2_fS2_fjLj256EEEEELb0ELb1ELb1EEEvNS_9FwdParamsE)
        /*0770*/ 	.word	0x00000000


	//----- nvinfo : EIATTR_REGCOUNT
	.align		4
.L_326:
        /*0774*/ 	.byte	0x04, 0x2f
        /*0776*/ 	.short	(.L_328 - .L_327)
	.align		4
.L_327:
        /*0778*/ 	.word	index@(_ZN10layer_norm31ln_parallel_residual_fwd_kernelINS_13Kernel_traitsI13__nv_bfloat16S2_fS2_fjLj8192ELj1ELj1ELj8ELj16ENS_18Kernel_traits_baseILj8192ES2_S2_fS2_fjLj256EEEEELb0ELb1ELb0EEEvNS_9FwdParamsE)
        /*077c*/ 	.word	0x00000080


	//----- nvinfo : EIATTR_FRAME_SIZE
	.align		4
.L_328:
        /*0780*/ 	.byte	0x04, 0x11
        /*0782*/ 	.short	(.L_330 - .L_329)
	.align		4
.L_329:
        /*0784*/ 	.word	index@($__internal_26_$__cuda_sm70_shflsync_bfly_p)
        /*0788*/ 	.word	0x00000000


	//----- nvinfo : EIATTR_FRAME_SIZE
	.align		4
.L_330:
        /*078c*/ 	.byte	0x04, 0x11
        /*078e*/ 	.short	(.L_332 - .L_331)
	.align		4
.L_331:
        /*0790*/ 	.word	index@(_ZN10layer_norm31ln_parallel_residual_fwd_kernelINS_13Kernel_traitsI13__nv_bfloat16S2_fS2_fjLj8192ELj1ELj1ELj8ELj16ENS_18Kernel_traits_baseILj8192ES2_S2_fS2_fjLj256EEEEELb0ELb1ELb0EEEvNS_9FwdParamsE)
        /*0794*/ 	.word	0x00000000


	//----- nvinfo : EIATTR_REGCOUNT
	.align		4
.L_332:
        /*0798*/ 	.byte	0x04, 0x2f
        /*079a*/ 	.short	(.L_334 - .L_333)
	.align		4
.L_333:
        /*079c*/ 	.word	index@(_ZN10layer_norm31ln_parallel_residual_fwd_kernelINS_13Kernel_traitsI13__nv_bfloat16S2_fS2_fjLj8192ELj1ELj1ELj8ELj16ENS_18Kernel_traits_baseILj8192ES2_S2_fS2_fjLj256EEEEELb0ELb0ELb1EEEvNS_9FwdParamsE)
        /*07a0*/ 	.word	0x000000c0


	//----- nvinfo : EIATTR_FRAME_SIZE
	.align		4
.L_334:
        /*07a4*/ 	.byte	0x04, 0x11
        /*07a6*/ 	.short	(.L_336 - .L_335)
	.align		4
.L_335:
        /*07a8*/ 	.word	index@($__internal_25_$__cuda_sm70_shflsync_bfly_p)
        /*07ac*/ 	.word	0x00000000


	//----- nvinfo : EIATTR_FRAME_SIZE
	.align		4
.L_336:
        /*07b0*/ 	.byte	0x04, 0x11
        /*07b2*/ 	.short	(.L_338 - .L_337)
	.align		4
.L_337:
        /*07b4*/ 	.word	index@(_ZN10layer_norm31ln_parallel_residual_fwd_kernelINS_13Kernel_traitsI13__nv_bfloat16S2_fS2_fjLj8192ELj1ELj1ELj8ELj16ENS_18Kernel_traits_baseILj8192ES2_S2_fS2_fjLj256EEEEELb0ELb0ELb1EEEvNS_9FwdParamsE)
        /*07b8*/ 	.word	0x00000000


	//----- nvinfo : EIATTR_REGCOUNT
	.align		4
.L_338:
        /*07bc*/ 	.byte	0x04, 0x2f
        /*07be*/ 	.short	(.L_340 - .L_339)
	.align		4
.L_339:
        /*07c0*/ 	.word	index@(_ZN10layer_norm31ln_parallel_residual_fwd_kernelINS_13Kernel_traitsI13__nv_bfloat16S2_fS2_fjLj8192ELj1ELj1ELj8ELj16ENS_18Kernel_traits_baseILj8192ES2_S2_fS2_fjLj256EEEEELb0ELb0ELb0EEEvNS_9FwdParamsE)
        /*07c4*/ 	.word	0x000000cb


	//----- nvinfo : EIATTR_FRAME_SIZE
	.align		4
.L_340:
        /*07c8*/ 	.byte	0x04, 0x11
        /*07ca*/ 	.short	(.L_342 - .L_341)
	.align		4
.L_341:
        /*07cc*/ 	.word	index@($__internal_24_$__cuda_sm70_shflsync_bfly_p)
        /*07d0*/ 	.word	0x00000000


	//----- nvinfo : EIATTR_FRAME_SIZE
	.align		4
.L_342:
        /*07d4*/ 	.byte	0x04, 0x11
        /*07d6*/ 	.short	(.L_344 - .L_343)
	.align		4
.L_343:
        /*07d8*/ 	.word	index@(_ZN10layer_norm31ln_parallel_residual_fwd_kernelINS_13Kernel_traitsI13__nv_bfloat16S2_fS2_fjLj8192ELj1ELj1ELj8ELj16ENS_18Kernel_traits_baseILj8192ES2_S2_fS2_fjLj256EEEEELb0ELb0ELb0EEEvNS_9FwdParamsE)
        /*07dc*/ 	.word	0x00000000


	//----- nvinfo : EIATTR_REGCOUNT
	.align		4
.L_344:
        /*07e0*/ 	.byte	0x04, 0x2f
        /*07e2*/ 	.short	(.L_346 - .L_345)
	.align		4
.L_345:
        /*07e4*/ 	.word	index@(_ZN10layer_norm31ln_parallel_residual_fwd_kernelINS_13Kernel_traitsIf13__nv_bfloat16S2_S2_fjLj8192ELj1ELj1ELj8ELj16ENS_18Kernel_traits_baseILj8192EfS2_S2_S2_fjLj256EEEEELb1ELb1ELb1EEEvNS_9FwdParamsE)
        /*07e8*/ 	.word	0x000000a6


	//----- nvinfo : EIATTR_FRAME_SIZE
	.align		4
.L_346:
        /*07ec*/ 	.byte	0x04, 0x11
        /*07ee*/ 	.short	(.L_348 - .L_347)
	.align		4
.L_347:
        /*07f0*/ 	.word	index@($__internal_23_$__cuda_sm70_shflsync_bfly_p)
        /*07f4*/ 	.word	0x00000000


	//----- nvinfo : EIATTR_FRAME_SIZE
	.align		4
.L_348:
        /*07f8*/ 	.byte	0x04, 0x11
        /*07fa*/ 	.short	(.L_350 - .L_349)
	.align		4
.L_349:
        /*07fc*/ 	.word	index@(_ZN10layer_norm31ln_parallel_residual_fwd_kernelINS_13Kernel_traitsIf13__nv_bfloat16S2_S2_fjLj8192ELj1ELj1ELj8ELj16ENS_18Kernel_traits_baseILj8192EfS2_S2_S2_fjLj256EEEEELb1ELb1ELb1EEEvNS_9FwdParamsE)
        /*0800*/ 	.word	0x00000000


	//----- nvinfo : EIATTR_REGCOUNT
	.align		4
.L_350:
        /*0804*/ 	.byte	0x04, 0x2f
        /*0806*/ 	.short	(.L_352 - .L_351)
	.align		4
.L_351:
        /*0808*/ 	.word	index@(_ZN10layer_norm31ln_parallel_residual_fwd_kernelINS_13Kernel_traitsIf13__nv_bfloat16S2_S2_fjLj8192ELj1ELj1ELj8ELj16ENS_18Kernel_traits_baseILj8192EfS2_S2_S2_fjLj256EEEEELb1ELb1ELb0EEEvNS_9FwdParamsE)
        /*080c*/ 	.word	0x000000a8


	//----- nvinfo : EIATTR_FRAME_SIZE
	.align		4
.L_352:
        /*0810*/ 	.byte	0x04, 0x11
        /*0812*/ 	.short	(.L_354 - .L_353)
	.align		4
.L_353:
        /*0814*/ 	.word	index@($__internal_22_$__cuda_sm70_shflsync_bfly_p)
        /*0818*/ 	.word	0x00000000


	//----- nvinfo : EIATTR_FRAME_SIZE
	.align		4
.L_354:
        /*081c*/ 	.byte	0x04, 0x11
        /*081e*/ 	.short	(.L_356 - .L_355)
	.align		4
.L_355:
        /*0820*/ 	.word	index@(_ZN10layer_norm31ln_parallel_residual_fwd_kernelINS_13Kernel_traitsIf13__nv_bfloat16S2_S2_fjLj8192ELj1ELj1ELj8ELj16ENS_18Kernel_traits_baseILj8192EfS2_S2_S2_fjLj256EEEEELb1ELb1ELb0EEEvNS_9FwdParamsE)
        /*0824*/ 	.word	0x00000000


	//----- nvinfo : EIATTR_REGCOUNT
	.align		4
.L_356:
        /*0828*/ 	.byte	0x04, 0x2f
        /*082a*/ 	.short	(.L_358 - .L_357)
	.align		4
.L_357:
        /*082c*/ 	.word	index@(_ZN10layer_norm31ln_parallel_residual_fwd_kernelINS_13Kernel_traitsIf13__nv_bfloat16S2_S2_fjLj8192ELj1ELj1ELj8ELj16ENS_18Kernel_traits_baseILj8192EfS2_S2_S2_fjLj256EEEEELb1ELb0ELb1EEEvNS_9FwdParamsE)
        /*0830*/ 	.word	0x000000ff


	//----- nvinfo : EIATTR_FRAME_SIZE
	.align		4
.L_358:
        /*0834*/ 	.byte	0x04, 0x11
        /*0836*/ 	.short	(.L_360 - .L_359)
	.align		4
.L_359:
        /*0838*/ 	.word	index@($__internal_21_$__cuda_sm70_shflsync_bfly_p)
        /*083c*/ 	.word	0x00000000


	//----- nvinfo : EIATTR_FRAME_SIZE
	.align		4
.L_360:
        /*0840*/ 	.byte	0x04, 0x11
        /*0842*/ 	.short	(.L_362 - .L_361)
	.align		4
.L_361:
        /*0844*/ 	.word	index@(_ZN10layer_norm31ln_parallel_residual_fwd_kernelINS_13Kernel_traitsIf13__nv_bfloat16S2_S2_fjLj8192ELj1ELj1ELj8ELj16ENS_18Kernel_traits_baseILj8192EfS2_S2_S2_fjLj256EEEEELb1ELb0ELb1EEEvNS_9FwdParamsE)
        /*0848*/ 	.word	0x00000000


	//----- nvinfo : EIATTR_REGCOUNT
	.align		4
.L_362:
        /*084c*/ 	.byte	0x04, 0x2f
        /*084e*/ 	.short	(.L_364 - .L_363)
	.align		4
.L_363:
        /*0850*/ 	.word	index@(_ZN10layer_norm31ln_parallel_residual_fwd_kernelINS_13Kernel_traitsIf13__nv_bfloat16S2_S2_fjLj8192ELj1ELj1ELj8ELj16ENS_18Kernel_traits_baseILj8192EfS2_S2_S2_fjLj256EEEEELb1ELb0ELb0EEEvNS_9FwdParamsE)
        /*0854*/ 	.word	0x000000da


	//----- nvinfo : EIATTR_FRAME_SIZE
	.align		4
.L_364:
        /*0858*/ 	.byte	0x04, 0x11
        /*085a*/ 	.short	(.L_366 - .L_365)
	.align		4
.L_365:
        /*085c*/ 	.word	index@($__internal_20_$__cuda_sm70_shflsync_bfly_p)
        /*0860*/ 	.word	0x00000000


	//----- nvinfo : EIATTR_FRAME_SIZE
	.align		4
.L_366:
        /*0864*/ 	.byte	0x04, 0x11
        /*0866*/ 	.short	(.L_368 - .L_367)
	.align		4
.L_367:
        /*0868*/ 	.word	index@(_ZN10layer_norm31ln_parallel_residual_fwd_kernelINS_13Kernel_traitsIf13__nv_bfloat16S2_S2_fjLj8192ELj1ELj1ELj8ELj16ENS_18Kernel_traits_baseILj8192EfS2_S2_S2_fjLj256EEEEELb1ELb0ELb0EEEvNS_9FwdParamsE)
        /*086c*/ 	.word	0x00000000


	//----- nvinfo : EIATTR_REGCOUNT
	.align		4
.L_368:
        /*0870*/ 	.byte	0x04, 0x2f
        /*0872*/ 	.short	(.L_370 - .L_369)
	.align		4
.L_369:
        /*0874*/ 	.word	index@(_ZN10layer_norm31ln_parallel_residual_fwd_kernelINS_13Kernel_traitsIf13__nv_bfloat16S2_S2_fjLj8192ELj1ELj1ELj8ELj16ENS_18Kernel_traits_baseILj8192EfS2_S2_S2_fjLj256EEEEELb0ELb1ELb1EEEvNS_9FwdParamsE)
        /*0878*/ 	.word	0x00000098


	//----- nvinfo : EIATTR_FRAME_SIZE
	.align		4
.L_370:
        /*087c*/ 	.byte	0x04, 0x11
        /*087e*/ 	.short	(.L_372 - .L_371)
	.align		4
.L_371:
        /*0880*/ 	.word	index@($__internal_19_$__cuda_sm70_shflsync_bfly_p)
        /*0884*/ 	.word	0x00000000


	//----- nvinfo : EIATTR_FRAME_SIZE
	.align		4
.L_372:
        /*0888*/ 	.byte	0x04, 0x11
        /*088a*/ 	.short	(.L_374 - .L_373)
	.align		4
.L_373:
        /*088c*/ 	.word	index@(_ZN10layer_norm31ln_parallel_residual_fwd_kernelINS_13Kernel_traitsIf13__nv_bfloat16S2_S2_fjLj8192ELj1ELj1ELj8ELj16ENS_18Kernel_traits_baseILj8192EfS2_S2_S2_fjLj256EEEEELb0ELb1ELb1EEEvNS_9FwdParamsE)
        /*0890*/ 	.word	0x00000000


	//----- nvinfo : EIATTR_REGCOUNT
	.align		4
.L_374:
        /*0894*/ 	.byte	0x04, 0x2f
        /*0896*/ 	.short	(.L_376 - .L_375)
	.align		4
.L_375:
        /*0898*/ 	.word	index@(_ZN10layer_norm31ln_parallel_residual_fwd_kernelINS_13Kernel_traitsIf13__nv_bfloat16S2_S2_fjLj8192ELj1ELj1ELj8ELj16ENS_18Kernel_traits_baseILj8192EfS2_S2_S2_fjLj256EEEEELb0ELb1ELb0EEEvNS_9FwdParamsE)
        /*089c*/ 	.word	0x00000080


	//----- nvinfo : EIATTR_FRAME_SIZE
	.align		4
.L_376:
        /*08a0*/ 	.byte	0x04, 0x11
        /*08a2*/ 	.short	(.L_378 - .L_377)
	.align		4
.L_377:
        /*08a4*/ 	.word	index@($__internal_18_$__cuda_sm70_shflsync_bfly_p)
        /*08a8*/ 	.word	0x00000000


	//----- nvinfo : EIATTR_FRAME_SIZE
	.align		4
.L_378:
        /*08ac*/ 	.byte	0x04, 0x11
        /*08ae*/ 	.short	(.L_380 - .L_379)
	.align		4
.L_379:
        /*08b0*/ 	.word	index@(_ZN10layer_norm31ln_parallel_residual_fwd_kernelINS_13Kernel_traitsIf13__nv_bfloat16S2_S2_fjLj8192ELj1ELj1ELj8ELj16ENS_18Kernel_traits_baseILj8192EfS2_S2_S2_fjLj256EEEEELb0ELb1ELb0EEEvNS_9FwdParamsE)
        /*08b4*/ 	.word	0x00000000


	//----- nvinfo : EIATTR_REGCOUNT
	.align		4
.L_380:
        /*08b8*/ 	.byte	0x04, 0x2f
        /*08ba*/ 	.short	(.L_382 - .L_381)
	.align		4
.L_381:
        /*08bc*/ 	.word	index@(_ZN10layer_norm31ln_parallel_residual_fwd_kernelINS_13Kernel_traitsIf13__nv_bfloat16S2_S2_fjLj8192ELj1ELj1ELj8ELj16ENS_18Kernel_traits_baseILj8192EfS2_S2_S2_fjLj256EEEEELb0ELb0ELb1EEEvNS_9FwdParamsE)
        /*08c0*/ 	.word	0x000000dd


	//----- nvinfo : EIATTR_FRAME_SIZE
	.align		4
.L_382:
        /*08c4*/ 	.byte	0x04, 0x11
        /*08c6*/ 	.short	(.L_384 - .L_383)
	.align		4
.L_383:
        /*08c8*/ 	.word	index@($__internal_17_$__cuda_sm70_shflsync_bfly_p)
        /*08cc*/ 	.word	0x00000000


	//----- nvinfo : EIATTR_FRAME_SIZE
	.align		4
.L_384:
        /*08d0*/ 	.byte	0x04, 0x11
        /*08d2*/ 	.short	(.L_386 - .L_385)
	.align		4
.L_385:
        /*08d4*/ 	.word	index@(_ZN10layer_norm31ln_parallel_residual_fwd_kernelINS_13Kernel_traitsIf13__nv_bfloat16S2_S2_fjLj8192ELj1ELj1ELj8ELj16ENS_18Kernel_traits_baseILj8192EfS2_S2_S2_fjLj256EEEEELb0ELb0ELb1EEEvNS_9FwdParamsE)
        /*08d8*/ 	.word	0x00000000


	//----- nvinfo : EIATTR_REGCOUNT
	.align		4
.L_386:
        /*08dc*/ 	.byte	0x04, 0x2f
        /*08de*/ 	.short	(.L_388 - .L_387)
	.align		4
.L_387:
        /*08e0*/ 	.word	index@(_ZN10layer_norm31ln_parallel_residual_fwd_kernelINS_13Kernel_traitsIf13__nv_bfloat16S2_S2_fjLj8192ELj1ELj1ELj8ELj16ENS_18Kernel_traits_baseILj8192EfS2_S2_S2_fjLj256EEEEELb0ELb0ELb0EEEvNS_9FwdParamsE)
        /*08e4*/ 	.word	0x000000c9


	//----- nvinfo : EIATTR_FRAME_SIZE
	.align		4
.L_388:
        /*08e8*/ 	.byte	0x04, 0x11
        /*08ea*/ 	.short	(.L_390 - .L_389)
	.align		4
.L_389:
        /*08ec*/ 	.word	index@($__internal_16_$__cuda_sm70_shflsync_bfly_p)
        /*08f0*/ 	.word	0x00000000


	//----- nvinfo : EIATTR_FRAME_SIZE
	.align		4
.L_390:
        /*08f4*/ 	.byte	0x04, 0x11
        /*08f6*/ 	.short	(.L_392 - .L_391)
	.align		4
.L_391:
        /*08f8*/ 	.word	index@(_ZN10layer_norm31ln_parallel_residual_fwd_kernelINS_13Kernel_traitsIf13__nv_bfloat16S2_S2_fjLj8192ELj1ELj1ELj8ELj16ENS_18Kernel_traits_baseILj8192EfS2_S2_S2_fjLj256EEEEELb0ELb0ELb0EEEvNS_9FwdParamsE)
        /*08fc*/ 	.word	0x00000000


	//----- nvinfo : EIATTR_REGCOUNT
	.align		4
.L_392:
        /*0900*/ 	.byte	0x04, 0x2f
        /*0902*/ 	.short	(.L_394 - .L_393)
	.align		4
.L_393:
        /*0904*/ 	.word	index@(_ZN10layer_norm31ln_parallel_residual_fwd_kernelINS_13Kernel_traitsI6__halfS2_S2_S2_fjLj8192ELj1ELj1ELj8ELj16ENS_18Kernel_traits_baseILj8192ES2_S2_S2_S2_fjLj256EEEEELb1ELb1ELb1EEEvNS_9FwdParamsE)
        /*0908*/ 	.word	0x0000007f


	//----- nvinfo : EIATTR_FRAME_SIZE
	.align		4
.L_394:
        /*090c*/ 	.byte	0x04, 0x11
        /*090e*/ 	.short	(.L_396 - .L_395)
	.align		4
.L_395:
        /*0910*/ 	.word	index@($__internal_15_$__cuda_sm70_shflsync_bfly_p)
        /*0914*/ 	.word	0x00000000


	//----- nvinfo : EIATTR_FRAME_SIZE
	.align		4
.L_396:
        /*0918*/ 	.byte	0x04, 0x11
        /*091a*/ 	.short	(.L_398 - .L_397)
	.align		4
.L_397:
        /*091c*/ 	.word	index@(_ZN10layer_norm31ln_parallel_residual_fwd_kernelINS_13Kernel_traitsI6__halfS2_S2_S2_fjLj8192ELj1ELj1ELj8ELj16ENS_18Kernel_traits_baseILj8192ES2_S2_S2_S2_fjLj256EEEEELb1ELb1ELb1EEEvNS_9FwdParamsE)
        /*0920*/ 	.word	0x00000000


	//----- nvinfo : EIATTR_REGCOUNT
	.align		4
.L_398:
        /*0924*/ 	.byte	0x04, 0x2f
        /*0926*/ 	.short	(.L_400 - .L_399)
	.align		4
.L_399:
        /*0928*/ 	.word	index@(_ZN10layer_norm31ln_parallel_residual_fwd_kernelINS_13Kernel_traitsI6__halfS2_S2_S2_fjLj8192ELj1ELj1ELj8ELj16ENS_18Kernel_traits_baseILj8192ES2_S2_S2_S2_fjLj256EEEEELb1ELb1ELb0EEEvNS_9FwdParamsE)
        /*092c*/ 	.word	0x000000ba


	//----- nvinfo : EIATTR_FRAME_SIZE
	.align		4
.L_400:
        /*0930*/ 	.byte	0x04, 0x11
        /*0932*/ 	.short	(.L_402 - .L_401)
	.align		4
.L_401:
        /*0934*/ 	.word	index@($__internal_14_$__cuda_sm70_shflsync_bfly_p)
        /*0938*/ 	.word	0x00000000


	//----- nvinfo : EIATTR_FRAME_SIZE
	.align		4
.L_402:
        /*093c*/ 	.byte	0x04, 0x11
        /*093e*/ 	.short	(.L_404 - .L_403)
	.align		4
.L_403:
        /*0940*/ 	.word	index@(_ZN10layer_norm31ln_parallel_residual_fwd_kernelINS_13Kernel_traitsI6__halfS2_S2_S2_fjLj8192ELj1ELj1ELj8ELj16ENS_18Kernel_traits_baseILj8192ES2_S2_S2_S2_fjLj256EEEEELb1ELb1ELb0EEEvNS_9FwdParamsE)
        /*0944*/ 	.word	0x00000000


	//----- nvinfo : EIATTR_REGCOUNT
	.align		4
.L_404:
        /*0948*/ 	.byte	0x04, 0x2f
        /*094a*/ 	.short	(.L_406 - .L_405)
	.align		4
.L_405:
        /*094c*/ 	.word	index@(_ZN10layer_norm31ln_parallel_residual_fwd_kernelINS_13Kernel_traitsI6__halfS2_S2_S2_fjLj8192ELj1ELj1ELj8ELj16ENS_18Kernel_traits_baseILj8192ES2_S2_S2_S2_fjLj256EEEEELb1ELb0ELb1EEEvNS_9FwdParamsE)
        /*0950*/ 	.word	0x000000dd


	//----- nvinfo : EIATTR_FRAME_SIZE
	.align		4
.L_406:
        /*0954*/ 	.byte	0x04, 0x11
        /*0956*/ 	.short	(.L_408 - .L_407)
	.align		4
.L_407:
        /*0958*/ 	.word	index@($__internal_13_$__cuda_sm70_shflsync_bfly_p)
        /*095c*/ 	.word	0x00000000


	//----- nvinfo : EIATTR_FRAME_SIZE
	.align		4
.L_408:
        /*0960*/ 	.byte	0x04, 0x11
        /*0962*/ 	.short	(.L_410 - .L_409)
	.align		4
.L_409:
        /*0964*/ 	.word	index@(_ZN10layer_norm31ln_parallel_residual_fwd_kernelINS_13Kernel_traitsI6__halfS2_S2_S2_fjLj8192ELj1ELj1ELj8ELj16ENS_18Kernel_traits_baseILj8192ES2_S2_S2_S2_fjLj256EEEEELb1ELb0ELb1EEEvNS_9FwdParamsE)
        /*0968*/ 	.word	0x00000000


	//----- nvinfo : EIATTR_REGCOUNT
	.align		4
.L_410:
        /*096c*/ 	.byte	0x04, 0x2f
        /*096e*/ 	.short	(.L_412 - .L_411)
	.align		4
.L_411:
        /*0970*/ 	.word	index@(_ZN10layer_norm31ln_parallel_residual_fwd_kernelINS_13Kernel_traitsI6__halfS2_S2_S2_fjLj8192ELj1ELj1ELj8ELj16ENS_18Kernel_traits_baseILj8192ES2_S2_S2_S2_fjLj256EEEEELb1ELb0ELb0EEEvNS_9FwdParamsE)
        /*0974*/ 	.word	0x000000f6


	//----- nvinfo : EIATTR_FRAME_SIZE
	.align		4
.L_412:
        /*0978*/ 	.byte	0x04, 0x11
        /*097a*/ 	.short	(.L_414 - .L_413)
	.align		4
.L_413:
        /*097c*/ 	.word	index@($__internal_12_$__cuda_sm70_shflsync_bfly_p)
        /*0980*/ 	.word	0x00000000


	//----- nvinfo : EIATTR_FRAME_SIZE
	.align		4
.L_414:
        /*0984*/ 	.byte	0x04, 0x11
        /*0986*/ 	.short	(.L_416 - .L_415)
	.align		4
.L_415:
        /*0988*/ 	.word	index@(_ZN10layer_norm31ln_parallel_residual_fwd_kernelINS_13Kernel_traitsI6__halfS2_S2_S2_fjLj8192ELj1ELj1ELj8ELj16ENS_18Kernel_traits_baseILj8192ES2_S2_S2_S2_fjLj256EEEEELb1ELb0ELb0EEEvNS_9FwdParamsE)
        /*098c*/ 	.word	0x00000000


	//----- nvinfo : EIATTR_REGCOUNT
	.align		4
.L_416:
        /*0990*/ 	.byte	0x04, 0x2f
        /*0992*/ 	.short	(.L_418 - .L_417)
	.align		4
.L_417:
        /*0994*/ 	.word	index@(_ZN10layer_norm31ln_parallel_residual_fwd_kernelINS_13Kernel_traitsI6__halfS2_S2_S2_fjLj8192ELj1ELj1ELj8ELj16ENS_18Kernel_traits_baseILj8192ES2_S2_S2_S2_fjLj256EEEEELb0ELb1ELb1EEEvNS_9FwdParamsE)
        /*0998*/ 	.word	0x00000080


	//----- nvinfo : EIATTR_FRAME_SIZE
	.align		4
.L_418:
        /*099c*/ 	.byte	0x04, 0x11
        /*099e*/ 	.short	(.L_420 - .L_419)
	.align		4
.L_419:
        /*09a0*/ 	.word	index@($__internal_11_$__cuda_sm70_shflsync_bfly_p)
        /*09a4*/ 	.word	0x00000000


	//----- nvinfo : EIATTR_FRAME_SIZE
	.align		4
.L_420:
        /*09a8*/ 	.byte	0x04, 0x11
        /*09aa*/ 	.short	(.L_422 - .L_421)
	.align		4
.L_421:
        /*09ac*/ 	.word	index@(_ZN10layer_norm31ln_parallel_residual_fwd_kernelINS_13Kernel_traitsI6__halfS2_S2_S2_fjLj8192ELj1ELj1ELj8ELj16ENS_18Kernel_traits_baseILj8192ES2_S2_S2_S2_fjLj256EEEEELb0ELb1ELb1EEEvNS_9FwdParamsE)
        /*09b0*/ 	.word	0x00000008


	//----- nvinfo : EIATTR_REGCOUNT
	.align		4
.L_422:
        /*09b4*/ 	.byte	0x04, 0x2f
        /*09b6*/ 	.short	(.L_424 - .L_423)
	.align		4
.L_423:
        /*09b8*/ 	.word	index@(_ZN10layer_norm31ln_parallel_residual_fwd_kernelINS_13Kernel_traitsI6__halfS2_S2_S2_fjLj8192ELj1ELj1ELj8ELj16ENS_18Kernel_traits_baseILj8192ES2_S2_S2_S2_fjLj256EEEEELb0ELb1ELb0EEEvNS_9FwdParamsE)
        /*09bc*/ 	.word	0x00000080


	//----- nvinfo : EIATTR_FRAME_SIZE
	.align		4
.L_424:
        /*09c0*/ 	.byte	0x04, 0x11
        /*09c2*/ 	.short	(.L_426 - .L_425)
	.align		4
.L_425:
        /*09c4*/ 	.word	index@($__internal_10_$__cuda_sm70_shflsync_bfly_p)
        /*09c8*/ 	.word	0x00000000


	//----- nvinfo : EIATTR_FRAME_SIZE
	.align		4
.L_426:
        /*09cc*/ 	.byte	0x04, 0x11
        /*09ce*/ 	.short	(.L_428 - .L_427)
	.align		4
.L_427:
        /*09d0*/ 	.word	index@(_ZN10layer_norm31ln_parallel_residual_fwd_kernelINS_13Kernel_traitsI6__halfS2_S2_S2_fjLj8192ELj1ELj1ELj8ELj16ENS_18Kernel_traits_baseILj8192ES2_S2_S2_S2_fjLj256EEEEELb0ELb1ELb0EEEvNS_9FwdParamsE)
        /*09d4*/ 	.word	0x00000000


	//----- nvinfo : EIATTR_REGCOUNT
	.align		4
.L_428:
        /*09d8*/ 	.byte	0x04, 0x2f
        /*09da*/ 	.short	(.L_430 - .L_429)
	.align		4
.L_429:
        /*09dc*/ 	.word	index@(_ZN10layer_norm31ln_parallel_residual_fwd_kernelINS_13Kernel_traitsI6__halfS2_S2_S2_fjLj8192ELj1ELj1ELj8ELj16ENS_18Kernel_traits_baseILj8192ES2_S2_S2_S2_fjLj256EEEEELb0ELb0ELb1EEEvNS_9FwdParamsE)
        /*09e0*/ 	.word	0x000000c6


	//----- nvinfo : EIATTR_FRAME_SIZE
	.align		4
.L_430:
        /*09e4*/ 	.byte	0x04, 0x11
        /*09e6*/ 	.short	(.L_432 - .L_431)
	.align		4
.L_431:
        /*09e8*/ 	.word	index@($__internal_9_$__cuda_sm70_shflsync_bfly_p)
        /*09ec*/ 	.word	0x00000000


	//----- nvinfo : EIATTR_FRAME_SIZE
	.align		4
.L_432:
        /*09f0*/ 	.byte	0x04, 0x11
        /*09f2*/ 	.short	(.L_434 - .L_433)
	.align		4
.L_433:
        /*09f4*/ 	.word	index@(_ZN10layer_norm31ln_parallel_residual_fwd_kernelINS_13Kernel_traitsI6__halfS2_S2_S2_fjLj8192ELj1ELj1ELj8ELj16ENS_18Kernel_traits_baseILj8192ES2_S2_S2_S2_fjLj256EEEEELb0ELb0ELb1EEEvNS_9FwdParamsE)
        /*09f8*/ 	.word	0x00000000


	//----- nvinfo : EIATTR_REGCOUNT
	.align		4
.L_434:
        /*09fc*/ 	.byte	0x04, 0x2f
        /*09fe*/ 	.short	(.L_436 - .L_435)
	.align		4
.L_435:
        /*0a00*/ 	.word	index@(_ZN10layer_norm31ln_parallel_residual_fwd_kernelINS_13Kernel_traitsI6__halfS2_S2_S2_fjLj8192ELj1ELj1ELj8ELj16ENS_18Kernel_traits_baseILj8192ES2_S2_S2_S2_fjLj256EEEEELb0ELb0ELb0EEEvNS_9FwdParamsE)
        /*0a04*/ 	.word	0x000000e8


	//----- nvinfo : EIATTR_FRAME_SIZE
	.align		4
.L_436:
        /*0a08*/ 	.byte	0x04, 0x11
        /*0a0a*/ 	.short	(.L_438 - .L_437)
	.align		4
.L_437:
        /*0a0c*/ 	.word	index@($__internal_8_$__cuda_sm70_shflsync_bfly_p)
        /*0a10*/ 	.word	0x00000000


	//----- nvinfo : EIATTR_FRAME_SIZE
	.align		4
.L_438:
        /*0a14*/ 	.byte	0x04, 0x11
        /*0a16*/ 	.short	(.L_440 - .L_439)
	.align		4
.L_439:
        /*0a18*/ 	.word	index@(_ZN10layer_norm31ln_parallel_residual_fwd_kernelINS_13Kernel_traitsI6__halfS2_S2_S2_fjLj8192ELj1ELj1ELj8ELj16ENS_18Kernel_traits_baseILj8192ES2_S2_S2_S2_fjLj256EEEEELb0ELb0ELb0EEEvNS_9FwdParamsE)
        /*0a1c*/ 	.word	0x00000000


	//----- nvinfo : EIATTR_REGCOUNT
	.align		4
.L_440:
        /*0a20*/ 	.byte	0x04, 0x2f
        /*0a22*/ 	.short	(.L_442 - .L_441)
	.align		4
.L_441:
        /*0a24*/ 	.word	index@(_ZN10layer_norm31ln_parallel_residual_fwd_kernelINS_13Kernel_traitsI13__nv_bfloat16S2_S2_S2_fjLj8192ELj1ELj1ELj8ELj16ENS_18Kernel_traits_baseILj8192ES2_S2_S2_S2_fjLj256EEEEELb1ELb1ELb1EEEvNS_9FwdParamsE)
        /*0a28*/ 	.word	0x0000007f


	//----- nvinfo : EIATTR_FRAME_SIZE
	.align		4
.L_442:
        /*0a2c*/ 	.byte	0x04, 0x11
        /*0a2e*/ 	.short	(.L_444 - .L_443)
	.align		4
.L_443:
        /*0a30*/ 	.word	index@($__internal_7_$__cuda_sm70_shflsync_bfly_p)
        /*0a34*/ 	.word	0x00000000


	//----- nvinfo : EIATTR_FRAME_SIZE
	.align		4
.L_444:
        /*0a38*/ 	.byte	0x04, 0x11
        /*0a3a*/ 	.short	(.L_446 - .L_445)
	.align		4
.L_445:
        /*0a3c*/ 	.word	index@(_ZN10layer_norm31ln_parallel_residual_fwd_kernelINS_13Kernel_traitsI13__nv_bfloat16S2_S2_S2_fjLj8192ELj1ELj1ELj8ELj16ENS_18Kernel_traits_baseILj8192ES2_S2_S2_S2_fjLj256EEEEELb1ELb1ELb1EEEvNS_9FwdParamsE)
        /*0a40*/ 	.word	0x00000000


	//----- nvinfo : EIATTR_REGCOUNT
	.align		4
.L_446:
        /*0a44*/ 	.byte	0x04, 0x2f
        /*0a46*/ 	.short	(.L_448 - .L_447)
	.align		4
.L_447:
        /*0a48*/ 	.word	index@(_ZN10layer_norm31ln_parallel_residual_fwd_kernelINS_13Kernel_traitsI13__nv_bfloat16S2_S2_S2_fjLj8192ELj1ELj1ELj8ELj16ENS_18Kernel_traits_baseILj8192ES2_S2_S2_S2_fjLj256EEEEELb1ELb1ELb0EEEvNS_9FwdParamsE)
        /*0a4c*/ 	.word	0x000000b8


	//----- nvinfo : EIATTR_FRAME_SIZE
	.align		4
.L_448:
        /*0a50*/ 	.byte	0x04, 0x11
        /*0a52*/ 	.short	(.L_450 - .L_449)
	.align		4
.L_449:
        /*0a54*/ 	.word	index@($__internal_6_$__cuda_sm70_shflsync_bfly_p)
        /*0a58*/ 	.word	0x00000000


	//----- nvinfo : EIATTR_FRAME_SIZE
	.align		4
.L_450:
        /*0a5c*/ 	.byte	0x04, 0x11
        /*0a5e*/ 	.short	(.L_452 - .L_451)
	.align		4
.L_451:
        /*0a60*/ 	.word	index@(_ZN10layer_norm31ln_parallel_residual_fwd_kernelINS_13Kernel_traitsI13__nv_bfloat16S2_S2_S2_fjLj8192ELj1ELj1ELj8ELj16ENS_18Kernel_traits_baseILj8192ES2_S2_S2_S2_fjLj256EEEEELb1ELb1ELb0EEEvNS_9FwdParamsE)
        /*0a64*/ 	.word	0x00000000


	//----- nvinfo : EIATTR_REGCOUNT
	.align		4
.L_452:
        /*0a68*/ 	.byte	0x04, 0x2f
        /*0a6a*/ 	.short	(.L_454 - .L_453)
	.align		4
.L_453:
        /*0a6c*/ 	.word	index@(_ZN10layer_norm31ln_parallel_residual_fwd_kernelINS_13Kernel_traitsI13__nv_bfloat16S2_S2_S2_fjLj8192ELj1ELj1ELj8ELj16ENS_18Kernel_traits_baseILj8192ES2_S2_S2_S2_fjLj256EEEEELb1ELb0ELb1EEEvNS_9FwdParamsE)
        /*0a70*/ 	.word	0x000000dd


	//----- nvinfo : EIATTR_FRAME_SIZE
	.align		4
.L_454:
        /*0a74*/ 	.byte	0x04, 0x11
        /*0a76*/ 	.short	(.L_456 - .L_455)
	.align		4
.L_455:
        /*0a78*/ 	.word	index@($__internal_5_$__cuda_sm70_shflsync_bfly_p)
        /*0a7c*/ 	.word	0x00000000


	//----- nvinfo : EIATTR_FRAME_SIZE
	.align		4
.L_456:
        /*0a80*/ 	.byte	0x04, 0x11
        /*0a82*/ 	.short	(.L_458 - .L_457)
	.align		4
.L_457:
        /*0a84*/ 	.word	index@(_ZN10layer_norm31ln_parallel_residual_fwd_kernelINS_13Kernel_traitsI13__nv_bfloat16S2_S2_S2_fjLj8192ELj1ELj1ELj8ELj16ENS_18Kernel_traits_baseILj8192ES2_S2_S2_S2_fjLj256EEEEELb1ELb0ELb1EEEvNS_9FwdParamsE)
        /*0a88*/ 	.word	0x00000000


	//----- nvinfo : EIATTR_REGCOUNT
	.align		4
.L_458:
        /*0a8c*/ 	.byte	0x04, 0x2f
        /*0a8e*/ 	.short	(.L_460 - .L_459)
	.align		4
.L_459:
        /*0a90*/ 	.word	index@(_ZN10layer_norm31ln_parallel_residual_fwd_kernelINS_13Kernel_traitsI13__nv_bfloat16S2_S2_S2_fjLj8192ELj1ELj1ELj8ELj16ENS_18Kernel_traits_baseILj8192ES2_S2_S2_S2_fjLj256EEEEELb1ELb0ELb0EEEvNS_9FwdParamsE)
        /*0a94*/ 	.word	0x000000f4


	//----- nvinfo : EIATTR_FRAME_SIZE
	.align		4
.L_460:
        /*0a98*/ 	.byte	0x04, 0x11
        /*0a9a*/ 	.short	(.L_462 - .L_461)
	.align		4
.L_461:
        /*0a9c*/ 	.word	index@($__internal_4_$__cuda_sm70_shflsync_bfly_p)
        /*0aa0*/ 	.word	0x00000000


	//----- nvinfo : EIATTR_FRAME_SIZE
	.align		4
.L_462:
        /*0aa4*/ 	.byte	0x04, 0x11
        /*0aa6*/ 	.short	(.L_464 - .L_463)
	.align		4
.L_463:
        /*0aa8*/ 	.word	index@(_ZN10layer_norm31ln_parallel_residual_fwd_kernelINS_13Kernel_traitsI13__nv_bfloat16S2_S2_S2_fjLj8192ELj1ELj1ELj8ELj16ENS_18Kernel_traits_baseILj8192ES2_S2_S2_S2_fjLj256EEEEELb1ELb0ELb0EEEvNS_9FwdParamsE)
        /*0aac*/ 	.word	0x00000000


	//----- nvinfo : EIATTR_REGCOUNT
	.align		4
.L_464:
        /*0ab0*/ 	.byte	0x04, 0x2f
        /*0ab2*/ 	.short	(.L_466 - .L_465)
	.align		4
.L_465:
        /*0ab4*/ 	.word	index@(_ZN10layer_norm31ln_parallel_residual_fwd_kernelINS_13Kernel_traitsI13__nv_bfloat16S2_S2_S2_fjLj8192ELj1ELj1ELj8ELj16ENS_18Kernel_traits_baseILj8192ES2_S2_S2_S2_fjLj256EEEEELb0ELb1ELb1EEEvNS_9FwdParamsE)
        /*0ab8*/ 	.word	0x00000080


	//----- nvinfo : EIATTR_FRAME_SIZE
	.align		4
.L_466:
        /*0abc*/ 	.byte	0x04, 0x11
        /*0abe*/ 	.short	(.L_468 - .L_467)
	.align		4
.L_467:
        /*0ac0*/ 	.word	index@($__internal_3_$__cuda_sm70_shflsync_bfly_p)
        /*0ac4*/ 	.word	0x00000000


	//----- nvinfo : EIATTR_FRAME_SIZE
	.align		4
.L_468:
        /*0ac8*/ 	.byte	0x04, 0x11
        /*0aca*/ 	.short	(.L_470 - .L_469)
	.align		4
.L_469:
        /*0acc*/ 	.word	index@(_ZN10layer_norm31ln_parallel_residual_fwd_kernelINS_13Kernel_traitsI13__nv_bfloat16S2_S2_S2_fjLj8192ELj1ELj1ELj8ELj16ENS_18Kernel_traits_baseILj8192ES2_S2_S2_S2_fjLj256EEEEELb0ELb1ELb1EEEvNS_9FwdParamsE)
        /*0ad0*/ 	.word	0x00000008


	//----- nvinfo : EIATTR_REGCOUNT
	.align		4
.L_470:
        /*0ad4*/ 	.byte	0x04, 0x2f
        /*0ad6*/ 	.short	(.L_472 - .L_471)
	.align		4
.L_471:
        /*0ad8*/ 	.word	index@(_ZN10layer_norm31ln_parallel_residual_fwd_kernelINS_13Kernel_traitsI13__nv_bfloat16S2_S2_S2_fjLj8192ELj1ELj1ELj8ELj16ENS_18Kernel_traits_baseILj8192ES2_S2_S2_S2_fjLj256EEEEELb0ELb1ELb0EEEvNS_9FwdParamsE)
        /*0adc*/ 	.word	0x00000080


	//----- nvinfo : EIATTR_FRAME_SIZE
	.align		4
.L_472:
        /*0ae0*/ 	.byte	0x04, 0x11
        /*0ae2*/ 	.short	(.L_474 - .L_473)
	.align		4
.L_473:
        /*0ae4*/ 	.word	index@($__internal_2_$__cuda_sm70_shflsync_bfly_p)
        /*0ae8*/ 	.word	0x00000000


	//----- nvinfo : EIATTR_FRAME_SIZE
	.align		4
.L_474:
        /*0aec*/ 	.byte	0x04, 0x11
        /*0aee*/ 	.short	(.L_476 - .L_475)
	.align		4
.L_475:
        /*0af0*/ 	.word	index@(_ZN10layer_norm31ln_parallel_residual_fwd_kernelINS_13Kernel_traitsI13__nv_bfloat16S2_S2_S2_fjLj8192ELj1ELj1ELj8ELj16ENS_18Kernel_traits_baseILj8192ES2_S2_S2_S2_fjLj256EEEEELb0ELb1ELb0EEEvNS_9FwdParamsE)
        /*0af4*/ 	.word	0x00000000


	//----- nvinfo : EIATTR_REGCOUNT
	.align		4
.L_476:
        /*0af8*/ 	.byte	0x04, 0x2f
        /*0afa*/ 	.short	(.L_478 - .L_477)
	.align		4
.L_477:
        /*0afc*/ 	.word	index@(_ZN10layer_norm31ln_parallel_residual_fwd_kernelINS_13Kernel_traitsI13__nv_bfloat16S2_S2_S2_fjLj8192ELj1ELj1ELj8ELj16ENS_18Kernel_traits_baseILj8192ES2_S2_S2_S2_fjLj256EEEEELb0ELb0ELb1EEEvNS_9FwdParamsE)
        /*0b00*/ 	.word	0x000000c6


	//----- nvinfo : EIATTR_FRAME_SIZE
	.align		4
.L_478:
        /*0b04*/ 	.byte	0x04, 0x11
        /*0b06*/ 	.short	(.L_480 - .L_479)
	.align		4
.L_479:
        /*0b08*/ 	.word	index@($__internal_1_$__cuda_sm70_shflsync_bfly_p)
        /*0b0c*/ 	.word	0x00000000


	//----- nvinfo : EIATTR_FRAME_SIZE
	.align		4
.L_480:
        /*0b10*/ 	.byte	0x04, 0x11
        /*0b12*/ 	.short	(.L_482 - .L_481)
	.align		4
.L_481:
        /*0b14*/ 	.word	index@(_ZN10layer_norm31ln_parallel_residual_fwd_kernelINS_13Kernel_traitsI13__nv_bfloat16S2_S2_S2_fjLj8192ELj1ELj1ELj8ELj16ENS_18Kernel_traits_baseILj8192ES2_S2_S2_S2_fjLj256EEEEELb0ELb0ELb1EEEvNS_9FwdParamsE)
        /*0b18*/ 	.word	0x00000000


	//----- nvinfo : EIATTR_REGCOUNT
	.align		4
.L_482:
        /*0b1c*/ 	.byte	0x04, 0x2f
        /*0b1e*/ 	.short	(.L_484 - .L_483)
	.align		4
.L_483:
        /*0b20*/ 	.word	index@(_ZN10layer_norm31ln_parallel_residual_fwd_kernelINS_13Kernel_traitsI13__nv_bfloat16S2_S2_S2_fjLj8192ELj1ELj1ELj8ELj16ENS_18Kernel_traits_baseILj8192ES2_S2_S2_S2_fjLj256EEEEELb0ELb0ELb0EEEvNS_9FwdParamsE)
        /*0b24*/ 	.word	0x000000ea


	//----- nvinfo : EIATTR_FRAME_SIZE
	.align		4
.L_484:
        /*0b28*/ 	.byte	0x04, 0x11
        /*0b2a*/ 	.short	(.L_486 - .L_485)
	.align		4
.L_485:
        /*0b2c*/ 	.word	index@($__internal_0_$__cuda_sm70_shflsync_bfly_p)
        /*0b30*/ 	.word	0x00000000


	//----- nvinfo : EIATTR_FRAME_SIZE
	.align		4
.L_486:
        /*0b34*/ 	.byte	0x04, 0x11
        /*0b36*/ 	.short	(.L_488 - .L_487)
	.align		4
.L_487:
        /*0b38*/ 	.word	index@(_ZN10layer_norm31ln_parallel_residual_fwd_kernelINS_13Kernel_traitsI13__nv_bfloat16S2_S2_S2_fjLj8192ELj1ELj1ELj8ELj16ENS_18Kernel_traits_baseILj8192ES2_S2_S2_S2_fjLj256EEEEELb0ELb0ELb0EEEvNS_9FwdParamsE)
        /*0b3c*/ 	.word	0x00000000


	//----- nvinfo : EIATTR_MIN_STACK_SIZE
	.align		4
.L_488:
        /*0b40*/ 	.byte	0x04, 0x12
        /*0b42*/ 	.short	(.L_490 - .L_489)
	.align		4
.L_489:
        /*0b44*/ 	.word	index@(_ZN10layer_norm31ln_parallel_residual_fwd_kernelINS_13Kernel_traitsI13__nv_bfloat16S2_S2_S2_fjLj8192ELj1ELj1ELj8ELj16ENS_18Kernel_traits_baseILj8192ES2_S2_S2_S2_fjLj256EEEEELb0ELb0ELb0EEEvNS_9FwdParamsE)
        /*0b48*/ 	.word	0x00000000


	//----- nvinfo : EIATTR_MIN_STACK_SIZE
	.align		4
.L_490:
        /*0b4c*/ 	.byte	0x04, 0x12
        /*0b4e*/ 	.short	(.L_492 - .L_491)
	.align		4
.L_491:
        /*0b50*/ 	.word	index@(_ZN10layer_norm31ln_parallel_residual_fwd_kernelINS_13Kernel_traitsI13__nv_bfloat16S2_S2_S2_fjLj8192ELj1ELj1ELj8ELj16ENS_18Kernel_traits_baseILj8192ES2_S2_S2_S2_fjLj256EEEEELb0ELb0ELb1EEEvNS_9FwdParamsE)
        /*0b54*/ 	.word	0x00000000


	//----- nvinfo : EIATTR_MIN_STACK_SIZE
	.align		4
.L_492:
        /*0b58*/ 	.byte	0x04, 0x12
        /*0b5a*/ 	.short	(.L_494 - .L_493)
	.align		4
.L_493:
        /*0b5c*/ 	.word	index@(_ZN10layer_norm31ln_parallel_residual_fwd_kernelINS_13Kernel_traitsI13__nv_bfloat16S2_S2_S2_fjLj8192ELj1ELj1ELj8ELj16ENS_18Kernel_traits_baseILj8192ES2_S2_S2_S2_fjLj256EEEEELb0ELb1ELb0EEEvNS_9FwdParamsE)
        /*0b60*/ 	.word	0x00000000


	//----- nvinfo : EIATTR_MIN_STACK_SIZE
	.align		4
.L_494:
        /*0b64*/ 	.byte	0x04, 0x12
        /*0b66*/ 	.short	(.L_496 - .L_495)
	.align		4
.L_495:
        /*0b68*/ 	.word	index@(_ZN10layer_norm31ln_parallel_residual_fwd_kernelINS_13Kernel_traitsI13__nv_bfloat16S2_S2_S2_fjLj8192ELj1ELj1ELj8ELj16ENS_18Kernel_traits_baseILj8192ES2_S2_S2_S2_fjLj256EEEEELb0ELb1ELb1EEEvNS_9FwdParamsE)
        /*0b6c*/ 	.word	0x00000008


	//----- nvinfo : EIATTR_MIN_STACK_SIZE
	.align		4
.L_496:
        /*0b70*/ 	.byte	0x04, 0x12
        /*0b72*/ 	.short	(.L_498 - .L_497)
	.align		4
.L_497:
        /*0b74*/ 	.word	index@(_ZN10layer_norm31ln_parallel_residual_fwd_kernelINS_13Kernel_traitsI13__nv_bfloat16S2_S2_S2_fjLj8192ELj1ELj1ELj8ELj16ENS_18Kernel_traits_baseILj8192ES2_S2_S2_S2_fjLj256EEEEELb1ELb0ELb0EEEvNS_9FwdParamsE)
        /*0b78*/ 	.word	0x00000000


	//----- nvinfo : EIATTR_MIN_STACK_SIZE
	.align		4
.L_498:
        /*0b7c*/ 	.byte	0x04, 0x12
        /*0b7e*/ 	.short	(.L_500 - .L_499)
	.align		4
.L_499:
        /*0b80*/ 	.word	index@(_ZN10layer_norm31ln_parallel_residual_fwd_kernelINS_13Kernel_traitsI13__nv_bfloat16S2_S2_S2_fjLj8192ELj1ELj1ELj8ELj16ENS_18Kernel_traits_baseILj8192ES2_S2_S2_S2_fjLj256EEEEELb1ELb0ELb1EEEvNS_9FwdParamsE)
        /*0b84*/ 	.word	0x00000000


	//----- nvinfo : EIATTR_MIN_STACK_SIZE
	.align		4
.L_500:
        /*0b88*/ 	.byte	0x04, 0x12
        /*0b8a*/ 	.short	(.L_502 - .L_501)
	.align		4
.L_501:
        /*0b8c*/ 	.word	index@(_ZN10layer_norm31ln_parallel_residual_fwd_kernelINS_13Kernel_traitsI13__nv_bfloat16S2_S2_S2_fjLj8192ELj1ELj1ELj8ELj16ENS_18Kernel_traits_baseILj8192ES2_S2_S2_S2_fjLj256EEEEELb1ELb1ELb0EEEvNS_9FwdParamsE)
        /*0b90*/ 	.word	0x00000000


	//----- nvinfo : EIATTR_MIN_STACK_SIZE
	.align		4
.L_502:
        /*0b94*/ 	.byte	0x04, 0x12
        /*0b96*/ 	.short	(.L_504 - .L_503)
	.align		4
.L_503:
        /*0b98*/ 	.word	index@(_ZN10layer_norm31ln_parallel_residual_fwd_kernelINS_13Kernel_traitsI13__nv_bfloat16S2_S2_S2_fjLj8192ELj1ELj1ELj8ELj16ENS_18Kernel_traits_baseILj8192ES2_S2_S2_S2_fjLj256EEEEELb1ELb1ELb1EEEvNS_9FwdParamsE)
        /*0b9c*/ 	.word	0x00000000


	//----- nvinfo : EIATTR_MIN_STACK_SIZE
	.align		4
.L_504:
        /*0ba0*/ 	.byte	0x04, 0x12
        /*0ba2*/ 	.short	(.L_506 - .L_505)
	.align		4
.L_505:
        /*0ba4*/ 	.word	index@(_ZN10layer_norm31ln_parallel_residual_fwd_kernelINS_13Kernel_traitsI6__halfS2_S2_S2_fjLj8192ELj1ELj1ELj8ELj16ENS_18Kernel_traits_baseILj8192ES2_S2_S2_S2_fjLj256EEEEELb0ELb0ELb0EEEvNS_9FwdParamsE)
        /*0ba8*/ 	.word	0x00000000


	//----- nvinfo : EIATTR_MIN_STACK_SIZE
	.align		4
.L_506:
        /*0bac*/ 	.byte	0x04, 0x12
        /*0bae*/ 	.short	(.L_508 - .L_507)
	.align		4
.L_507:
        /*0bb0*/ 	.word	index@(_ZN10layer_norm31ln_parallel_residual_fwd_kernelINS_13Kernel_traitsI6__halfS2_S2_S2_fjLj8192ELj1ELj1ELj8ELj16ENS_18Kernel_traits_baseILj8192ES2_S2_S2_S2_fjLj256EEEEELb0ELb0ELb1EEEvNS_9FwdParamsE)
        /*0bb4*/ 	.word	0x00000000


	//----- nvinfo : EIATTR_MIN_STACK_SIZE
	.align		4
.L_508:
        /*0bb8*/ 	.byte	0x04, 0x12
        /*0bba*/ 	.short	(.L_510 - .L_509)
	.align		4
.L_509:
        /*0bbc*/ 	.word	index@(_ZN10layer_norm31ln_parallel_residual_fwd_kernelINS_13Kernel_traitsI6__halfS2_S2_S2_fjLj8192ELj1ELj1ELj8ELj16ENS_18Kernel_traits_baseILj8192ES2_S2_S2_S2_fjLj256EEEEELb0ELb1ELb0EEEvNS_9FwdParamsE)
        /*0bc0*/ 	.word	0x00000000


	//----- nvinfo : EIATTR_MIN_STACK_SIZE
	.align		4
.L_510:
        /*0bc4*/ 	.byte	0x04, 0x12
        /*0bc6*/ 	.short	(.L_512 - .L_511)
	.align		4
.L_511:
        /*0bc8*/ 	.word	index@(_ZN10layer_norm31ln_parallel_residual_fwd_kernelINS_13Kernel_traitsI6__halfS2_S2_S2_fjLj8192ELj1ELj1ELj8ELj16ENS_18Kernel_traits_baseILj8192ES2_S2_S2_S2_fjLj256EEEEELb0ELb1ELb1EEEvNS_9FwdParamsE)
        /*0bcc*/ 	.word	0x00000008


	//----- nvinfo : EIATTR_MIN_STACK_SIZE
	.align		4
.L_512:
        /*0bd0*/ 	.byte	0x04, 0x12
        /*0bd2*/ 	.short	(.L_514 - .L_513)
	.align		4
.L_513:
        /*0bd4*/ 	.word	index@(_ZN10layer_norm31ln_parallel_residual_fwd_kernelINS_13Kernel_traitsI6__halfS2_S2_S2_fjLj8192ELj1ELj1ELj8ELj16ENS_18Kernel_traits_baseILj8192ES2_S2_S2_S2_fjLj256EEEEELb1ELb0ELb0EEEvNS_9FwdParamsE)
        /*0bd8*/ 	.word	0x00000000


	//----- nvinfo : EIATTR_MIN_STACK_SIZE
	.align		4
.L_514:
        /*0bdc*/ 	.byte	0x04, 0x12
        /*0bde*/ 	.short	(.L_516 - .L_515)
	.align		4
.L_515:
        /*0be0*/ 	.word	index@(_ZN10layer_norm31ln_parallel_residual_fwd_kernelINS_13Kernel_traitsI6__halfS2_S2_S2_fjLj8192ELj1ELj1ELj8ELj16ENS_18Kernel_traits_baseILj8192ES2_S2_S2_S2_fjLj256EEEEELb1ELb0ELb1EEEvNS_9FwdParamsE)
        /*0be4*/ 	.word	0x00000000


	//----- nvinfo : EIATTR_MIN_STACK_SIZE
	.align		4
.L_516:
        /*0be8*/ 	.byte	0x04, 0x12
        /*0bea*/ 	.short	(.L_518 - .L_517)
	.align		4
.L_517:
        /*0bec*/ 	.word	index@(_ZN10layer_norm31ln_parallel_residual_fwd_kernelINS_13Kernel_traitsI6__halfS2_S2_S2_fjLj8192ELj1ELj1ELj8ELj16ENS_18Kernel_traits_baseILj8192ES2_S2_S2_S2_fjLj256EEEEELb1ELb1ELb0EEEvNS_9FwdParamsE)
        /*0bf0*/ 	.word	0x00000000


	//----- nvinfo : EIATTR_MIN_STACK_SIZE
	.align		4
.L_518:
        /*0bf4*/ 	.byte	0x04, 0x12
        /*0bf6*/ 	.short	(.L_520 - .L_519)
	.align		4
.L_519:
        /*0bf8*/ 	.word	index@(_ZN10layer_norm31ln_parallel_residual_fwd_kernelINS_13Kernel_traitsI6__halfS2_S2_S2_fjLj8192ELj1ELj1ELj8ELj16ENS_18Kernel_traits_baseILj8192ES2_S2_S2_S2_fjLj256EEEEELb1ELb1ELb1EEEvNS_9FwdParamsE)
        /*0bfc*/ 	.word	0x00000000


	//----- nvinfo : EIATTR_MIN_STACK_SIZE
	.align		4
.L_520:
        /*0c00*/ 	.byte	0x04, 0x12
        /*0c02*/ 	.short	(.L_522 - .L_521)
	.align		4
.L_521:
        /*0c04*/ 	.word	index@(_ZN10layer_norm31ln_parallel_residual_fwd_kernelINS_13Kernel_traitsIf13__nv_bfloat16S2_S2_fjLj8192ELj1ELj1ELj8ELj16ENS_18Kernel_traits_baseILj8192EfS2_S2_S2_fjLj256EEEEELb0ELb0ELb0EEEvNS_9FwdParamsE)
        /*0c08*/ 	.word	0x00000000


	//----- nvinfo : EIATTR_MIN_STACK_SIZE
	.align		4
.L_522:
        /*0c0c*/ 	.byte	0x04, 0x12
        /*0c0e*/ 	.short	(.L_524 - .L_523)
	.align		4
.L_523:
        /*0c10*/ 	.word	index@(_ZN10layer_norm31ln_parallel_residual_fwd_kernelINS_13Kernel_traitsIf13__nv_bfloat16S2_S2_fjLj8192ELj1ELj1ELj8ELj16ENS_18Kernel_traits_baseILj8192EfS2_S2_S2_fjLj256EEEEELb0ELb0ELb1EEEvNS_9FwdParamsE)
        /*0c14*/ 	.word	0x00000000


	//----- nvinfo : EIATTR_MIN_STACK_SIZE
	.align		4
.L_524:
        /*0c18*/ 	.byte	0x04, 0x12
        /*0c1a*/ 	.short	(.L_526 - .L_525)
	.align		4
.L_525:
        /*0c1c*/ 	.word	index@(_ZN10layer_norm31ln_parallel_residual_fwd_kernelINS_13Kernel_traitsIf13__nv_bfloat16S2_S2_fjLj8192ELj1ELj1ELj8ELj16ENS_18Kernel_traits_baseILj8192EfS2_S2_S2_fjLj256EEEEELb0ELb1ELb0EEEvNS_9FwdParamsE)
        /*0c20*/ 	.word	0x00000000


	//----- nvinfo : EIATTR_MIN_STACK_SIZE
	.align		4
.L_526:
        /*0c24*/ 	.byte	0x04, 0x12
        /*0c26*/ 	.short	(.L_528 - .L_527)
	.align		4
.L_527:
        /*0c28*/ 	.word	index@(_ZN10layer_norm31ln_parallel_residual_fwd_kernelINS_13Kernel_traitsIf13__nv_bfloat16S2_S2_fjLj8192ELj1ELj1ELj8ELj16ENS_18Kernel_traits_baseILj8192EfS2_S2_S2_fjLj256EEEEELb0ELb1ELb1EEEvNS_9FwdParamsE)
        /*0c2c*/ 	.word	0x00000000


	//----- nvinfo : EIATTR_MIN_STACK_SIZE
	.align		4
.L_528:
        /*0c30*/ 	.byte	0x04, 0x12
        /*0c32*/ 	.short	(.L_530 - .L_529)
	.align		4
.L_529:
        /*0c34*/ 	.word	index@(_ZN10layer_norm31ln_parallel_residual_fwd_kernelINS_13Kernel_traitsIf13__nv_bfloat16S2_S2_fjLj8192ELj1ELj1ELj8ELj16ENS_18Kernel_traits_baseILj8192EfS2_S2_S2_fjLj256EEEEELb1ELb0ELb0EEEvNS_9FwdParamsE)
        /*0c38*/ 	.word	0x00000000


	//----- nvinfo : EIATTR_MIN_STACK_SIZE
	.align		4
.L_530:
        /*0c3c*/ 	.byte	0x04, 0x12
        /*0c3e*/ 	.short	(.L_532 - .L_531)
	.align		4
.L_531:
        /*0c40*/ 	.word	index@(_ZN10layer_norm31ln_parallel_residual_fwd_kernelINS_13Kernel_traitsIf13__nv_bfloat16S2_S2_fjLj8192ELj1ELj1ELj8ELj16ENS_18Kernel_traits_baseILj8192EfS2_S2_S2_fjLj256EEEEELb1ELb0ELb1EEEvNS_9FwdParamsE)
        /*0c44*/ 	.word	0x00000000


	//----- nvinfo : EIATTR_MIN_STACK_SIZE
	.align		4
.L_532:
        /*0c48*/ 	.byte	0x04, 0x12
        /*0c4a*/ 	.short	(.L_534 - .L_533)
	.align		4
.L_533:
        /*0c4c*/ 	.word	index@(_ZN10layer_norm31ln_parallel_residual_fwd_kernelINS_13Kernel_traitsIf13__nv_bfloat16S2_S2_fjLj8192ELj1ELj1ELj8ELj16ENS_18Kernel_traits_baseILj8192EfS2_S2_S2_fjLj256EEEEELb1ELb1ELb0EEEvNS_9FwdParamsE)
        /*0c50*/ 	.word	0x00000000


	//----- nvinfo : EIATTR_MIN_STACK_SIZE
	.align		4
.L_534:
        /*0c54*/ 	.byte	0x04, 0x12
        /*0c56*/ 	.short	(.L_536 - .L_535)
	.align		4
.L_535:
        /*0c58*/ 	.word	index@(_ZN10layer_norm31ln_parallel_residual_fwd_kernelINS_13Kernel_traitsIf13__nv_bfloat16S2_S2_fjLj8192ELj1ELj1ELj8ELj16ENS_18Kernel_traits_baseILj8192EfS2_S2_S2_fjLj256EEEEELb1ELb1ELb1EEEvNS_9FwdParamsE)
        /*0c5c*/ 	.word	0x00000000


	//----- nvinfo : EIATTR_MIN_STACK_SIZE
	.align		4
.L_536:
        /*0c60*/ 	.byte	0x04, 0x12
        /*0c62*/ 	.short	(.L_538 - .L_537)
	.align		4
.L_537:
        /*0c64*/ 	.word	index@(_ZN10layer_norm31ln_parallel_residual_fwd_kernelINS_13Kernel_traitsI13__nv_bfloat16S2_fS2_fjLj8192ELj1ELj1ELj8ELj16ENS_18Kernel_traits_baseILj8192ES2_S2_fS2_fjLj256EEEEELb0ELb0ELb0EEEvNS_9FwdParamsE)
        /*0c68*/ 	.word	0x00000000


	//----- nvinfo : EIATTR_MIN_STACK_SIZE
	.align		4
.L_538:
        /*0c6c*/ 	.byte	0x04, 0x12
        /*0c6e*/ 	.short	(.L_540 - .L_539)
	.align		4
.L_539:
        /*0c70*/ 	.word	index@(_ZN10layer_norm31ln_parallel_residual_fwd_kernelINS_13Kernel_traitsI13__nv_bfloat16S2_fS2_fjLj8192ELj1ELj1ELj8ELj16ENS_18Kernel_traits_baseILj8192ES2_S2_fS2_fjLj256EEEEELb0ELb0ELb1EEEvNS_9FwdParamsE)
        /*0c74*/ 	.word	0x00000000


	//----- nvinfo : EIATTR_MIN_STACK_SIZE
	.align		4
.L_540:
        /*0c78*/ 	.byte	0x04, 0x12
        /*0c7a*/ 	.short	(.L_542 - .L_541)
	.align		4
.L_541:
        /*0c7c*/ 	.word	index@(_ZN10layer_norm31ln_parallel_residual_fwd_kernelINS_13Kernel_traitsI13__nv_bfloat16S2_fS2_fjLj8192ELj1ELj1ELj8ELj16ENS_18Kernel_traits_baseILj8192ES2_S2_fS2_fjLj256EEEEELb0ELb1ELb0EEEvNS_9FwdParamsE)
        /*0c80*/ 	.word	0x00000000


	//----- nvinfo : EIATTR_MIN_STACK_SIZE
	.align		4
.L_542:
        /*0c84*/ 	.byte	0x04, 0x12
        /*0c86*/ 	.short	(.L_544 - .L_543)
	.align		4
.L_543:
        /*0c88*/ 	.word	index@(_ZN10layer_norm31ln_parallel_residual_fwd_kernelINS_13Kernel_traitsI13__nv_bfloat16S2_fS2_fjLj8192ELj1ELj1ELj8ELj16ENS_18Kernel_traits_baseILj8192ES2_S2_fS2_fjLj256EEEEELb0ELb1ELb1EEEvNS_9FwdParamsE)
        /*0c8c*/ 	.word	0x00000000


	//----- nvinfo : EIATTR_MIN_STACK_SIZE
	.align		4
.L_544:
        /*0c90*/ 	.byte	0x04, 0x12
        /*0c92*/ 	.short	(.L_546 - .L_545)
	.align		4
.L_545:
        /*0c94*/ 	.word	index@(_ZN10layer_norm31ln_parallel_residual_fwd_kernelINS_13Kernel_traitsI13__nv_bfloat16S2_fS2_fjLj8192ELj1ELj1ELj8ELj16ENS_18Kernel_traits_baseILj8192ES2_S2_fS2_fjLj256EEEEELb1ELb0ELb0EEEvNS_9FwdParamsE)
        /*0c98*/ 	.word	0x00000000


	//----- nvinfo : EIATTR_MIN_STACK_SIZE
	.align		4
.L_546:
        /*0c9c*/ 	.byte	0x04, 0x12
        /*0c9e*/ 	.short	(.L_548 - .L_547)
	.align		4
.L_547:
        /*0ca0*/ 	.word	index@(_ZN10layer_norm31ln_parallel_residual_fwd_kernelINS_13Kernel_traitsI13__nv_bfloat16S2_fS2_fjLj8192ELj1ELj1ELj8ELj16ENS_18Kernel_traits_baseILj8192ES2_S2_fS2_fjLj256EEEEELb1ELb0ELb1EEEvNS_9FwdParamsE)
        /*0ca4*/ 	.word	0x00000000


	//----- nvinfo : EIATTR_MIN_STACK_SIZE
	.align		4
.L_548:
        /*0ca8*/ 	.byte	0x04, 0x12
        /*0caa*/ 	.short	(.L_550 - .L_549)
	.align		4
.L_549:
        /*0cac*/ 	.word	index@(_ZN10layer_norm31ln_parallel_residual_fwd_kernelINS_13Kernel_traitsI13__nv_bfloat16S2_fS2_fjLj8192ELj1ELj1ELj8ELj16ENS_18Kernel_traits_baseILj8192ES2_S2_fS2_fjLj256EEEEELb1ELb1ELb0EEEvNS_9FwdParamsE)
        /*0cb0*/ 	.word	0x00000000


	//----- nvinfo : EIATTR_MIN_STACK_SIZE
	.align		4
.L_550:
        /*0cb4*/ 	.byte	0x04, 0x12
        /*0cb6*/ 	.short	(.L_552 - .L_551)
	.align		4
.L_551:
        /*0cb8*/ 	.word	index@(_ZN10layer_norm31ln_parallel_residual_fwd_kernelINS_13Kernel_traitsI13__nv_bfloat16S2_fS2_fjLj8192ELj1ELj1ELj8ELj16ENS_18Kernel_traits_baseILj8192ES2_S2_fS2_fjLj256EEEEELb1ELb1ELb1EEEvNS_9FwdParamsE)
        /*0cbc*/ 	.word	0x00000000


	//----- nvinfo : EIATTR_MIN_STACK_SIZE
	.align		4
.L_552:
        /*0cc0*/ 	.byte	0x04, 0x12
        /*0cc2*/ 	.short	(.L_554 - .L_553)
	.align		4
.L_553:
        /*0cc4*/ 	.word	index@(_ZN10layer_norm31ln_parallel_residual_fwd_kernelINS_13Kernel_traitsIf13__nv_bfloat16fS2_fjLj8192ELj1ELj1ELj8ELj16ENS_18Kernel_traits_baseILj8192EfS2_fS2_fjLj256EEEEELb0ELb0ELb0EEEvNS_9FwdParamsE)
        /*0cc8*/ 	.word	0x00000000


	//----- nvinfo : EIATTR_MIN_STACK_SIZE
	.align		4
.L_554:
        /*0ccc*/ 	.byte	0x04, 0x12
        /*0cce*/ 	.short	(.L_556 - .L_555)
	.align		4
.L_555:
        /*0cd0*/ 	.word	index@(_ZN10layer_norm31ln_parallel_residual_fwd_kernelINS_13Kernel_traitsIf13__nv_bfloat16fS2_fjLj8192ELj1ELj1ELj8ELj16ENS_18Kernel_traits_baseILj8192EfS2_fS2_fjLj256EEEEELb0ELb0ELb1EEEvNS_9FwdParamsE)
        /*0cd4*/ 	.word	0x00000000


	//----- nvinfo : EIATTR_MIN_STACK_SIZE
	.align		4
.L_556:
        /*0cd8*/ 	.byte	0x04, 0x12
        /*0cda*/ 	.short	(.L_558 - .L_557)
	.align		4
.L_557:
        /*0cdc*/ 	.word	index@(_ZN10layer_norm31ln_parallel_residual_fwd_kernelINS_13Kernel_traitsIf13__nv_bfloat16fS2_fjLj8192ELj1ELj1ELj8ELj16ENS_18Kernel_traits_baseILj8192EfS2_fS2_fjLj256EEEEELb0ELb1ELb0EEEvNS_9FwdParamsE)
        /*0ce0*/ 	.word	0x00000000


	//----- nvinfo : EIATTR_MIN_STACK_SIZE
	.align		4
.L_558:
        /*0ce4*/ 	.byte	0x04, 0x12
        /*0ce6*/ 	.short	(.L_560 - .L_559)
	.align		4
.L_559:
        /*0ce8*/ 	.word	index@(_ZN10layer_norm31ln_parallel_residual_fwd_kernelINS_13Kernel_traitsIf13__nv_bfloat16fS2_fjLj8192ELj1ELj1ELj8ELj16ENS_18Kernel_traits_baseILj8192EfS2_fS2_fjLj256EEEEELb0ELb1ELb1EEEvNS_9FwdParamsE)
        /*0cec*/ 	.word	0x00000000


	//----- nvinfo : EIATTR_MIN_STACK_SIZE
	.align		4
.L_560:
        /*0cf0*/ 	.byte	0x04, 0x12
        /*0cf2*/ 	.short	(.L_562 - .L_561)
	.align		4
.L_561:
        /*0cf4*/ 	.word	index@(_ZN10layer_norm31ln_parallel_residual_fwd_kernelINS_13Kernel_traitsIf13__nv_bfloat16fS2_fjLj8192ELj1ELj1ELj8ELj16ENS_18Kernel_traits_baseILj8192EfS2_fS2_fjLj256EEEEELb1ELb0ELb0EEEvNS_9FwdParamsE)
        /*0cf8*/ 	.word	0x00000000


	//----- nvinfo : EIATTR_MIN_STACK_SIZE
	.align		4
.L_562:
        /*0cfc*/ 	.byte	0x04, 0x12
        /*0cfe*/ 	.short	(.L_564 - .L_563)
	.align		4
.L_563:
        /*0d00*/ 	.word	index@(_ZN10layer_norm31ln_parallel_residual_fwd_kernelINS_13Kernel_traitsIf13__nv_bfloat16fS2_fjLj8192ELj1ELj1ELj8ELj16ENS_18Kernel_traits_baseILj8192EfS2_fS2_fjLj256EEEEELb1ELb0ELb1EEEvNS_9FwdParamsE)
        /*0d04*/ 	.word	0x00000000


	//----- nvinfo : EIATTR_MIN_STACK_SIZE
	.align		4
.L_564:
        /*0d08*/ 	.byte	0x04, 0x12
        /*0d0a*/ 	.short	(.L_566 - .L_565)
	.align		4
.L_565:
        /*0d0c*/ 	.word	index@(_ZN10layer_norm31ln_parallel_residual_fwd_kernelINS_13Kernel_traitsIf13__nv_bfloat16fS2_fjLj8192ELj1ELj1ELj8ELj16ENS_18Kernel_traits_baseILj8192EfS2_fS2_fjLj256EEEEELb1ELb1ELb0EEEvNS_9FwdParamsE)
        /*0d10*/ 	.word	0x00000000


	//----- nvinfo : EIATTR_MIN_STACK_SIZE
	.align		4
.L_566:
        /*0d14*/ 	.byte	0x04, 0x12
        /*0d16*/ 	.short	(.L_568 - .L_567)
	.align		4
.L_567:
        /*0d18*/ 	.word	index@(_ZN10layer_norm31ln_parallel_residual_fwd_kernelINS_13Kernel_traitsIf13__nv_bfloat16fS2_fjLj8192ELj1ELj1ELj8ELj16ENS_18Kernel_traits_baseILj8192EfS2_fS2_fjLj256EEEEELb1ELb1ELb1EEEvNS_9FwdParamsE)
        /*0d1c*/ 	.word	0x00000000


	//----- nvinfo : EIATTR_MIN_STACK_SIZE
	.align		4
.L_568:
        /*0d20*/ 	.byte	0x04, 0x12
        /*0d22*/ 	.short	(.L_570 - .L_569)
	.align		4
.L_569:
        /*0d24*/ 	.word	index@(_ZN10layer_norm31ln_parallel_residual_fwd_kernelINS_13Kernel_traitsIf6__halfS2_S2_fjLj8192ELj1ELj1ELj8ELj16ENS_18Kernel_traits_baseILj8192EfS2_S2_S2_fjLj256EEEEELb0ELb0ELb0EEEvNS_9FwdParamsE)
        /*0d28*/ 	.word	0x00000000


	//----- nvinfo : EIATTR_MIN_STACK_SIZE
	.align		4
.L_570:
        /*0d2c*/ 	.byte	0x04, 0x12
        /*0d2e*/ 	.short	(.L_572 - .L_571)
	.align		4
.L_571:
        /*0d30*/ 	.word	index@(_ZN10layer_norm31ln_parallel_residual_fwd_kernelINS_13Kernel_traitsIf6__halfS2_S2_fjLj8192ELj1ELj1ELj8ELj16ENS_18Kernel_traits_baseILj8192EfS2_S2_S2_fjLj256EEEEELb0ELb0ELb1EEEvNS_9FwdParamsE)
        /*0d34*/ 	.word	0x00000000


	//----- nvinfo : EIATTR_MIN_STACK_SIZE
	.align		4
.L_572:
        /*0d38*/ 	.byte	0x04, 0x12
        /*0d3a*/ 	.short	(.L_574 - .L_573)
	.align		4
.L_573:
        /*0d3c*/ 	.word	index@(_ZN10layer_norm31ln_parallel_residual_fwd_kernelINS_13Kernel_traitsIf6__halfS2_S2_fjLj8192ELj1ELj1ELj8ELj16ENS_18Kernel_traits_baseILj8192EfS2_S2_S2_fjLj256EEEEELb0ELb1ELb0EEEvNS_9FwdParamsE)
        /*0d40*/ 	.word	0x00000000


	//----- nvinfo : EIATTR_MIN_STACK_SIZE
	.align		4
.L_574:
        /*0d44*/ 	.byte	0x04, 0x12
        /*0d46*/ 	.short	(.L_576 - .L_575)
	.align		4
.L_575:
        /*0d48*/ 	.word	index@(_ZN10layer_norm31ln_parallel_residual_fwd_kernelINS_13Kernel_traitsIf6__halfS2_S2_fjLj8192ELj1ELj1ELj8ELj16ENS_18Kernel_traits_baseILj8192EfS2_S2_S2_fjLj256EEEEELb0ELb1ELb1EEEvNS_9FwdParamsE)
        /*0d4c*/ 	.word	0x00000000


	//----- nvinfo : EIATTR_MIN_STACK_SIZE
	.align		4
.L_576:
        /*0d50*/ 	.byte	0x04, 0x12
        /*0d52*/ 	.short	(.L_578 - .L_577)
	.align		4
.L_577:
        /*0d54*/ 	.word	index@(_ZN10layer_norm31ln_parallel_residual_fwd_kernelINS_13Kernel_traitsIf6__halfS2_S2_fjLj8192ELj1ELj1ELj8ELj16ENS_18Kernel_traits_baseILj8192EfS2_S2_S2_fjLj256EEEEELb1ELb0ELb0EEEvNS_9FwdParamsE)
        /*0d58*/ 	.word	0x00000000


	//----- nvinfo : EIATTR_MIN_STACK_SIZE
	.align		4
.L_578:
        /*0d5c*/ 	.byte	0x04, 0x12
        /*0d5e*/ 	.short	(.L_580 - .L_579)
	.align		4
.L_579:
        /*0d60*/ 	.word	index@(_ZN10layer_norm31ln_parallel_residual_fwd_kernelINS_13Kernel_traitsIf6__halfS2_S2_fjLj8192ELj1ELj1ELj8ELj16ENS_18Kernel_traits_baseILj8192EfS2_S2_S2_fjLj256EEEEELb1ELb0ELb1EEEvNS_9FwdParamsE)
        /*0d64*/ 	.word	0x00000000


	//----- nvinfo : EIATTR_MIN_STACK_SIZE
	.align		4
.L_580:
        /*0d68*/ 	.byte	0x04, 0x12
        /*0d6a*/ 	.short	(.L_582 - .L_581)
	.align		4
.L_581:
        /*0d6c*/ 	.word	index@(_ZN10layer_norm31ln_parallel_residual_fwd_kernelINS_13Kernel_traitsIf6__halfS2_S2_fjLj8192ELj1ELj1ELj8ELj16ENS_18Kernel_traits_baseILj8192EfS2_S2_S2_fjLj256EEEEELb1ELb1ELb0EEEvNS_9FwdParamsE)
        /*0d70*/ 	.word	0x00000000


	//----- nvinfo : EIATTR_MIN_STACK_SIZE
	.align		4
.L_582:
        /*0d74*/ 	.byte	0x04, 0x12
        /*0d76*/ 	.short	(.L_584 - .L_583)
	.align		4
.L_583:
        /*0d78*/ 	.word	index@(_ZN10layer_norm31ln_parallel_residual_fwd_kernelINS_13Kernel_traitsIf6__halfS2_S2_fjLj8192ELj1ELj1ELj8ELj16ENS_18Kernel_traits_baseILj8192EfS2_S2_S2_fjLj256EEEEELb1ELb1ELb1EEEvNS_9FwdParamsE)
        /*0d7c*/ 	.word	0x00000000


	//----- nvinfo : EIATTR_MIN_STACK_SIZE
	.align		4
.L_584:
        /*0d80*/ 	.byte	0x04, 0x12
        /*0d82*/ 	.short	(.L_586 - .L_585)
	.align		4
.L_585:
        /*0d84*/ 	.word	index@(_ZN10layer_norm31ln_parallel_residual_fwd_kernelINS_13Kernel_traitsI6__halfS2_fS2_fjLj8192ELj1ELj1ELj8ELj16ENS_18Kernel_traits_baseILj8192ES2_S2_fS2_fjLj256EEEEELb0ELb0ELb0EEEvNS_9FwdParamsE)
        /*0d88*/ 	.word	0x00000000


	//----- nvinfo : EIATTR_MIN_STACK_SIZE
	.align		4
.L_586:
        /*0d8c*/ 	.byte	0x04, 0x12
        /*0d8e*/ 	.short	(.L_588 - .L_587)
	.align		4
.L_587:
        /*0d90*/ 	.word	index@(_ZN10layer_norm31ln_parallel_residual_fwd_kernelINS_13Kernel_traitsI6__halfS2_fS2_fjLj8192ELj1ELj1ELj8ELj16ENS_18Kernel_traits_baseILj8192ES2_S2_fS2_fjLj256EEEEELb0ELb0ELb1EEEvNS_9FwdParamsE)
        /*0d94*/ 	.word	0x00000000


	//----- nvinfo : EIATTR_MIN_STACK_SIZE
	.align		4
.L_588:
        /*0d98*/ 	.byte	0x04, 0x12
        /*0d9a*/ 	.short	(.L_590 - .L_589)
	.align		4
.L_589:
        /*0d9c*/ 	.word	index@(_ZN10layer_norm31ln_parallel_residual_fwd_kernelINS_13Kernel_traitsI6__halfS2_fS2_fjLj8192ELj1ELj1ELj8ELj16ENS_18Kernel_traits_baseILj8192ES2_S2_fS2_fjLj256EEEEELb0ELb1ELb0EEEvNS_9FwdParamsE)
        /*0da0*/ 	.word	0x00000000


	//----- nvinfo : EIATTR_MIN_STACK_SIZE
	.align		4
.L_590:
        /*0da4*/ 	.byte	0x04, 0x12
        /*0da6*/ 	.short	(.L_592 - .L_591)
	.align		4
.L_591:
        /*0da8*/ 	.word	index@(_ZN10layer_norm31ln_parallel_residual_fwd_kernelINS_13Kernel_traitsI6__halfS2_fS2_fjLj8192ELj1ELj1ELj8ELj16ENS_18Kernel_traits_baseILj8192ES2_S2_fS2_fjLj256EEEEELb0ELb1ELb1EEEvNS_9FwdParamsE)
        /*0dac*/ 	.word	0x00000000


	//----- nvinfo : EIATTR_MIN_STACK_SIZE
	.align		4
.L_592:
        /*0db0*/ 	.byte	0x04, 0x12
        /*0db2*/ 	.short	(.L_594 - .L_593)
	.align		4
.L_593:
        /*0db4*/ 	.word	index@(_ZN10layer_norm31ln_parallel_residual_fwd_kernelINS_13Kernel_traitsI6__halfS2_fS2_fjLj8192ELj1ELj1ELj8ELj16ENS_18Kernel_traits_baseILj8192ES2_S2_fS2_fjLj256EEEEELb1ELb0ELb0EEEvNS_9FwdParamsE)
        /*0db8*/ 	.word	0x00000000


	//----- nvinfo : EIATTR_MIN_STACK_SIZE
	.align		4
.L_594:
        /*0dbc*/ 	.byte	0x04, 0x12
        /*0dbe*/ 	.short	(.L_596 - .L_595)
	.align		4
.L_595:
        /*0dc0*/ 	.word	index@(_ZN10layer_norm31ln_parallel_residual_fwd_kernelINS_13Kernel_traitsI6__halfS2_fS2_fjLj8192ELj1ELj1ELj8ELj16ENS_18Kernel_traits_baseILj8192ES2_S2_fS2_fjLj256EEEEELb1ELb0ELb1EEEvNS_9FwdParamsE)
        /*0dc4*/ 	.word	0x00000000


	//----- nvinfo : EIATTR_MIN_STACK_SIZE
	.align		4
.L_596:
        /*0dc8*/ 	.byte	0x04, 0x12
        /*0dca*/ 	.short	(.L_598 - .L_597)
	.align		4
.L_597:
        /*0dcc*/ 	.word	index@(_ZN10layer_norm31ln_parallel_residual_fwd_kernelINS_13Kernel_traitsI6__halfS2_fS2_fjLj8192ELj1ELj1ELj8ELj16ENS_18Kernel_traits_baseILj8192ES2_S2_fS2_fjLj256EEEEELb1ELb1ELb0EEEvNS_9FwdParamsE)
        /*0dd0*/ 	.word	0x00000000


	//----- nvinfo : EIATTR_MIN_STACK_SIZE
	.align		4
.L_598:
        /*0dd4*/ 	.byte	0x04, 0x12
        /*0dd6*/ 	.short	(.L_600 - .L_599)
	.align		4
.L_599:
        /*0dd8*/ 	.word	index@(_ZN10layer_norm31ln_parallel_residual_fwd_kernelINS_13Kernel_traitsI6__halfS2_fS2_fjLj8192ELj1ELj1ELj8ELj16ENS_18Kernel_traits_baseILj8192ES2_S2_fS2_fjLj256EEEEELb1ELb1ELb1EEEvNS_9FwdParamsE)
        /*0ddc*/ 	.word	0x00000000


	//----- nvinfo : EIATTR_MIN_STACK_SIZE
	.align		4
.L_600:
        /*0de0*/ 	.byte	0x04, 0x12
        /*0de2*/ 	.short	(.L_602 - .L_601)
	.align		4
.L_601:
        /*0de4*/ 	.word	index@(_ZN10layer_norm31ln_parallel_residual_fwd_kernelINS_13Kernel_traitsIf6__halffS2_fjLj8192ELj1ELj1ELj8ELj16ENS_18Kernel_traits_baseILj8192EfS2_fS2_fjLj256EEEEELb0ELb0ELb0EEEvNS_9FwdParamsE)
        /*0de8*/ 	.word	0x00000000


	//----- nvinfo : EIATTR_MIN_STACK_SIZE
	.align		4
.L_602:
        /*0dec*/ 	.byte	0x04, 0x12
        /*0dee*/ 	.short	(.L_604 - .L_603)
	.align		4
.L_603:
        /*0df0*/ 	.word	index@(_ZN10layer_norm31ln_parallel_residual_fwd_kernelINS_13Kernel_traitsIf6__halffS2_fjLj8192ELj1ELj1ELj8ELj16ENS_18Kernel_traits_baseILj8192EfS2_fS2_fjLj256EEEEELb0ELb0ELb1EEEvNS_9FwdParamsE)
        /*0df4*/ 	.word	0x00000000


	//----- nvinfo : EIATTR_MIN_STACK_SIZE
	.align		4
.L_604:
        /*0df8*/ 	.byte	0x04, 0x12
        /*0dfa*/ 	.short	(.L_606 - .L_605)
	.align		4
.L_605:
        /*0dfc*/ 	.word	index@(_ZN10layer_norm31ln_parallel_residual_fwd_kernelINS_13Kernel_traitsIf6__halffS2_fjLj8192ELj1ELj1ELj8ELj16ENS_18Kernel_traits_baseILj8192EfS2_fS2_fjLj256EEEEELb0ELb1ELb0EEEvNS_9FwdParamsE)
        /*0e00*/ 	.word	0x00000000


	//----- nvinfo : EIATTR_MIN_STACK_SIZE
	.align		4
.L_606:
        /*0e04*/ 	.byte	0x04, 0x12
        /*0e06*/ 	.short	(.L_608 - .L_607)
	.align		4
.L_607:
        /*0e08*/ 	.word	index@(_ZN10layer_norm31ln_parallel_residual_fwd_kernelINS_13Kernel_traitsIf6__halffS2_fjLj8192ELj1ELj1ELj8ELj16ENS_18Kernel_traits_baseILj8192EfS2_fS2_fjLj256EEEEELb0ELb1ELb1EEEvNS_9FwdParamsE)
        /*0e0c*/ 	.word	0x00000000


	//----- nvinfo : EIATTR_MIN_STACK_SIZE
	.align		4
.L_608:
        /*0e10*/ 	.byte	0x04, 0x12
        /*0e12*/ 	.short	(.L_610 - .L_609)
	.align		4
.L_609:
        /*0e14*/ 	.word	index@(_ZN10layer_norm31ln_parallel_residual_fwd_kernelINS_13Kernel_traitsIf6__halffS2_fjLj8192ELj1ELj1ELj8ELj16ENS_18Kernel_traits_baseILj8192EfS2_fS2_fjLj256EEEEELb1ELb0ELb0EEEvNS_9FwdParamsE)
        /*0e18*/ 	.word	0x00000000


	//----- nvinfo : EIATTR_MIN_STACK_SIZE
	.align		4
.L_610:
        /*0e1c*/ 	.byte	0x04, 0x12
        /*0e1e*/ 	.short	(.L_612 - .L_611)
	.align		4
.L_611:
        /*0e20*/ 	.word	index@(_ZN10layer_norm31ln_parallel_residual_fwd_kernelINS_13Kernel_traitsIf6__halffS2_fjLj8192ELj1ELj1ELj8ELj16ENS_18Kernel_traits_baseILj8192EfS2_fS2_fjLj256EEEEELb1ELb0ELb1EEEvNS_9FwdParamsE)
        /*0e24*/ 	.word	0x00000000


	//----- nvinfo : EIATTR_MIN_STACK_SIZE
	.align		4
.L_612:
        /*0e28*/ 	.byte	0x04, 0x12
        /*0e2a*/ 	.short	(.L_614 - .L_613)
	.align		4
.L_613:
        /*0e2c*/ 	.word	index@(_ZN10layer_norm31ln_parallel_residual_fwd_kernelINS_13Kernel_traitsIf6__halffS2_fjLj8192ELj1ELj1ELj8ELj16ENS_18Kernel_traits_baseILj8192EfS2_fS2_fjLj256EEEEELb1ELb1ELb0EEEvNS_9FwdParamsE)
        /*0e30*/ 	.word	0x00000000


	//----- nvinfo : EIATTR_MIN_STACK_SIZE
	.align		4
.L_614:
        /*0e34*/ 	.byte	0x04, 0x12
        /*0e36*/ 	.short	(.L_616 - .L_615)
	.align		4
.L_615:
        /*0e38*/ 	.word	index@(_ZN10layer_norm31ln_parallel_residual_fwd_kernelINS_13Kernel_traitsIf6__halffS2_fjLj8192ELj1ELj1ELj8ELj16ENS_18Kernel_traits_baseILj8192EfS2_fS2_fjLj256EEEEELb1ELb1ELb1EEEvNS_9FwdParamsE)
        /*0e3c*/ 	.word	0x00000000


	//----- nvinfo : EIATTR_MIN_STACK_SIZE
	.align		4
.L_616:
        /*0e40*/ 	.byte	0x04, 0x12
        /*0e42*/ 	.short	(.L_618 - .L_617)
	.align		4
.L_617:
        /*0e44*/ 	.word	index@(_ZN10layer_norm31ln_parallel_residual_fwd_kernelINS_13Kernel_traitsI6__halfffffjLj8192ELj1ELj1ELj8ELj16ENS_18Kernel_traits_baseILj8192ES2_ffffjLj256EEEEELb0ELb0ELb0EEEvNS_9FwdParamsE)
        /*0e48*/ 	.word	0x00000000


	//----- nvinfo : EIATTR_MIN_STACK_SIZE
	.align		4
.L_618:
        /*0e4c*/ 	.byte	0x04, 0x12
        /*0e4e*/ 	.short	(.L_620 - .L_619)
	.align		4
.L_619:
        /*0e50*/ 	.word	index@(_ZN10layer_norm31ln_parallel_residual_fwd_kernelINS_13Kernel_traitsI6__halfffffjLj8192ELj1ELj1ELj8ELj16ENS_18Kernel_traits_baseILj8192ES2_ffffjLj256EEEEELb0ELb0ELb1EEEvNS_9FwdParamsE)
        /*0e54*/ 	.word	0x00000000


	//----- nvinfo : EIATTR_MIN_STACK_SIZE
	.align		4
.L_620:
        /*0e58*/ 	.byte	0x04, 0x12
        /*0e5a*/ 	.short	(.L_622 - .L_621)
	.align		4
.L_621:
        /*0e5c*/ 	.word	index@(_ZN10layer_norm31ln_parallel_residual_fwd_kernelINS_13Kernel_traitsI6__halfffffjLj8192ELj1ELj1ELj8ELj16ENS_18Kernel_traits_baseILj8192ES2_ffffjLj256EEEEELb0ELb1ELb0EEEvNS_9FwdParamsE)
        /*0e60*/ 	.word	0x00000000


	//----- nvinfo : EIATTR_MIN_STACK_SIZE
	.align		4
.L_622:
        /*0e64*/ 	.byte	0x04, 0x12
        /*0e66*/ 	.short	(.L_624 - .L_623)
	.align		4
.L_623:
        /*0e68*/ 	.word	index@(_ZN10layer_norm31ln_parallel_residual_fwd_kernelINS_13Kernel_traitsI6__halfffffjLj8192ELj1ELj1ELj8ELj16ENS_18Kernel_traits_baseILj8192ES2_ffffjLj256EEEEELb0ELb1ELb1EEEvNS_9FwdParamsE)
        /*0e6c*/ 	.word	0x00000000


	//----- nvinfo : EIATTR_MIN_STACK_SIZE
	.align		4
.L_624:
        /*0e70*/ 	.byte	0x04, 0x12
        /*0e72*/ 	.short	(.L_626 - .L_625)
	.align		4
.L_625:
        /*0e74*/ 	.word	index@(_ZN10layer_norm31ln_parallel_residual_fwd_kernelINS_13Kernel_traitsI6__halfffffjLj8192ELj1ELj1ELj8ELj16ENS_18Kernel_traits_baseILj8192ES2_ffffjLj256EEEEELb1ELb0ELb0EEEvNS_9FwdParamsE)
        /*0e78*/ 	.word	0x00000000


	//----- nvinfo : EIATTR_MIN_STACK_SIZE
	.align		4
.L_626:
        /*0e7c*/ 	.byte	0x04, 0x12
        /*0e7e*/ 	.short	(.L_628 - .L_627)
	.align		4
.L_627:
        /*0e80*/ 	.word	index@(_ZN10layer_norm31ln_parallel_residual_fwd_kernelINS_13Kernel_traitsI6__halfffffjLj8192ELj1ELj1ELj8ELj16ENS_18Kernel_traits_baseILj8192ES2_ffffjLj256EEEEELb1ELb0ELb1EEEvNS_9FwdParamsE)
        /*0e84*/ 	.word	0x00000000


	//----- nvinfo : EIATTR_MIN_STACK_SIZE
	.align		4
.L_628:
        /*0e88*/ 	.byte	0x04, 0x12
        /*0e8a*/ 	.short	(.L_630 - .L_629)
	.align		4
.L_629:
        /*0e8c*/ 	.word	index@(_ZN10layer_norm31ln_parallel_residual_fwd_kernelINS_13Kernel_traitsI6__halfffffjLj8192ELj1ELj1ELj8ELj16ENS_18Kernel_traits_baseILj8192ES2_ffffjLj256EEEEELb1ELb1ELb0EEEvNS_9FwdParamsE)
        /*0e90*/ 	.word	0x00000000


	//----- nvinfo : EIATTR_MIN_STACK_SIZE
	.align		4
.L_630:
        /*0e94*/ 	.byte	0x04, 0x12
        /*0e96*/ 	.short	(.L_632 - .L_631)
	.align		4
.L_631:
        /*0e98*/ 	.word	index@(_ZN10layer_norm31ln_parallel_residual_fwd_kernelINS_13Kernel_traitsI6__halfffffjLj8192ELj1ELj1ELj8ELj16ENS_18Kernel_traits_baseILj8192ES2_ffffjLj256EEEEELb1ELb1ELb1EEEvNS_9FwdParamsE)
        /*0e9c*/ 	.word	0x00000000


	//----- nvinfo : EIATTR_MIN_STACK_SIZE
	.align		4
.L_632:
        /*0ea0*/ 	.byte	0x04, 0x12
        /*0ea2*/ 	.short	(.L_634 - .L_633)
	.align		4
.L_633:
        /*0ea4*/ 	.word	index@(_ZN10layer_norm31ln_parallel_residual_fwd_kernelINS_13Kernel_traitsIfffffjLj8192ELj1ELj1ELj8ELj16ENS_18Kernel_traits_baseILj8192EfffffjLj256EEEEELb0ELb0ELb0EEEvNS_9FwdParamsE)
        /*0ea8*/ 	.word	0x00000000


	//----- nvinfo : EIATTR_MIN_STACK_SIZE
	.align		4
.L_634:
        /*0eac*/ 	.byte	0x04, 0x12
        /*0eae*/ 	.short	(.L_636 - .L_635)
	.align		4
.L_635:
        /*0eb0*/ 	.word	index@(_ZN10layer_norm31ln_parallel_residual_fwd_kernelINS_13Kernel_traitsIfffffjLj8192ELj1ELj1ELj8ELj16ENS_18Kernel_traits_baseILj8192EfffffjLj256EEEEELb0ELb0ELb1EEEvNS_9FwdParamsE)
        /*0eb4*/ 	.word	0x00000000


	//----- nvinfo : EIATTR_MIN_STACK_SIZE
	.align		4
.L_636:
        /*0eb8*/ 	.byte	0x04, 0x12
        /*0eba*/ 	.short	(.L_638 - .L_637)
	.align		4
.L_637:
        /*0ebc*/ 	.word	index@(_ZN10layer_norm31ln_parallel_residual_fwd_kernelINS_13Kernel_traitsIfffffjLj8192ELj1ELj1ELj8ELj16ENS_18Kernel_traits_baseILj8192EfffffjLj256EEEEELb0ELb1ELb0EEEvNS_9FwdParamsE)
        /*0ec0*/ 	.word	0x00000000


	//----- nvinfo : EIATTR_MIN_STACK_SIZE
	.align		4
.L_638:
        /*0ec4*/ 	.byte	0x04, 0x12
        /*0ec6*/ 	.short	(.L_640 - .L_639)
	.align		4
.L_639:
        /*0ec8*/ 	.word	index@(_ZN10layer_norm31ln_parallel_residual_fwd_kernelINS_13Kernel_traitsIfffffjLj8192ELj1ELj1ELj8ELj16ENS_18Kernel_traits_baseILj8192EfffffjLj256EEEEELb0ELb1ELb1EEEvNS_9FwdParamsE)
        /*0ecc*/ 	.word	0x00000000


	//----- nvinfo : EIATTR_MIN_STACK_SIZE
	.align		4
.L_640:
        /*0ed0*/ 	.byte	0x04, 0x12
        /*0ed2*/ 	.short	(.L_642 - .L_641)
	.align		4
.L_641:
        /*0ed4*/ 	.word	index@(_ZN10layer_norm31ln_parallel_residual_fwd_kernelINS_13Kernel_traitsIfffffjLj8192ELj1ELj1ELj8ELj16ENS_18Kernel_traits_baseILj8192EfffffjLj256EEEEELb1ELb0ELb0EEEvNS_9FwdParamsE)
        /*0ed8*/ 	.word	0x00000000


	//----- nvinfo : EIATTR_MIN_STACK_SIZE
	.align		4
.L_642:
        /*0edc*/ 	.byte	0x04, 0x12
        /*0ede*/ 	.short	(.L_644 - .L_643)
	.align		4
.L_643:
        /*0ee0*/ 	.word	index@(_ZN10layer_norm31ln_parallel_residual_fwd_kernelINS_13Kernel_traitsIfffffjLj8192ELj1ELj1ELj8ELj16ENS_18Kernel_traits_baseILj8192EfffffjLj256EEEEELb1ELb0ELb1EEEvNS_9FwdParamsE)
        /*0ee4*/ 	.word	0x00000000


	//----- nvinfo : EIATTR_MIN_STACK_SIZE
	.align		4
.L_644:
        /*0ee8*/ 	.byte	0x04, 0x12
        /*0eea*/ 	.short	(.L_646 - .L_645)
	.align		4
.L_645:
        /*0eec*/ 	.word	index@(_ZN10layer_norm31ln_parallel_residual_fwd_kernelINS_13Kernel_traitsIfffffjLj8192ELj1ELj1ELj8ELj16ENS_18Kernel_traits_baseILj8192EfffffjLj256EEEEELb1ELb1ELb0EEEvNS_9FwdParamsE)
        /*0ef0*/ 	.word	0x00000000


	//----- nvinfo : EIATTR_MIN_STACK_SIZE
	.align		4
.L_646:
        /*0ef4*/ 	.byte	0x04, 0x12
        /*0ef6*/ 	.short	(.L_648 - .L_647)
	.align		4
.L_647:
        /*0ef8*/ 	.word	index@(_ZN10layer_norm31ln_parallel_residual_fwd_kernelINS_13Kernel_traitsIfffffjLj8192ELj1ELj1ELj8ELj16ENS_18Kernel_traits_baseILj8192EfffffjLj256EEEEELb1ELb1ELb1EEEvNS_9FwdParamsE)
        /*0efc*/ 	.word	0x00000000
.L_648:


//--------------------- .nv.info._ZN10layer_norm31ln_parallel_residual_fwd_kernelINS_13Kernel_traitsI13__nv_bfloat16S2_S2_S2_fjLj8192ELj1ELj1ELj8ELj16ENS_18Kernel_traits_baseILj8192ES2_S2_S2_S2_fjLj256EEEEELb0ELb0ELb0EEEvNS_9FwdParamsE --------------------------
	.section	.nv.info._ZN10layer_norm31ln_parallel_residual_fwd_kernelINS_13Kernel_traitsI13__nv_bfloat16S2_S2_S2_fjLj8192ELj1ELj1ELj8ELj16ENS_18Kernel_traits_baseILj8192ES2_S2_S2_S2_fjLj256EEEEELb0ELb0ELb0EEEvNS_9FwdParamsE,"",@"SHT_CUDA_INFO"
	.sectionflags	@""
	.align	4


	//----- nvinfo : EIATTR_CUDA_API_VERSION
	.align		4
        /*0000*/ 	.byte	0x04, 0x37
        /*0002*/ 	.short	(.L_650 - .L_649)
.L_649:
        /*0004*/ 	.word	0x00000082


	//----- nvinfo : EIATTR_SW2861232_WAR
	.align		4
.L_650:
        /*0008*/ 	.byte	0x01, 0x35
	.zero		2


	//----- nvinfo : EIATTR_PARAM_CBANK
	.align		4
        /*000c*/ 	.byte	0x04, 0x0a
        /*000e*/ 	.short	(.L_652 - .L_651)
	.align		4
.L_651:
        /*0010*/ 	.word	index@(.nv.constant0._ZN10layer_norm31ln_parallel_residual_fwd_kernelINS_13Kernel_traitsI13__nv_bfloat16S2_S2_S2_fjLj8192ELj1ELj1ELj8ELj16ENS_18Kernel_traits_baseILj8192ES2_S2_S2_S2_fjLj256EEEEELb0ELb0ELb0EEEvNS_9FwdParamsE)
        /*0014*/ 	.short	0x0160
        /*0016*/ 	.short	0x00e8


	//----- nvinfo : EIATTR_CBANK_PARAM_SIZE
	.align		4
.L_652:
        /*0018*/ 	.byte	0x03, 0x19
        /*001a*/ 	.short	0x00e8


	//----- nvinfo : EIATTR_KPARAM_INFO
	.align		4
        /*001c*/ 	.byte	0x04, 0x17
        /*001e*/ 	.short	(.L_654 - .L_653)
.L_653:
        /*0020*/ 	.word	0x00000000
        /*0024*/ 	.short	0x0000
        /*0026*/ 	.short	0x0000
        /*0028*/ 	.byte	0x00, 0xf0, 0xa1, 0x03


	//----- nvinfo : EIATTR_MAXREG_COUNT
	.align		4
.L_654:
        /*002c*/ 	.byte	0x03, 0x1b
        /*002e*/ 	.short	0x00ff


	//----- nvinfo : EIATTR_NUM_BARRIERS
	.align		4
        /*0030*/ 	.byte	0x02, 0x4c
        /*0032*/ 	.byte	0x01
	.zero		1


	//----- nvinfo : EIATTR_MERCURY_ISA_VERSION
	.align		4
        /*0034*/ 	.byte	0x03, 0x5f
        /*0036*/ 	.short	0x0000


	//----- nvinfo : EIATTR_COOP_GROUP_MASK_REGIDS
	.align		4
        /*0038*/ 	.byte	0x04, 0x29
        /*003a*/ 	.short	(.L_656 - .L_655)


	//   ....[0]....
.L_655:
        /*003c*/ 	.word	0xffffffff


	//   ....[1]....
        /*0040*/ 	.word	0xffffffff


	//   ....[2]....
        /*0044*/ 	.word	0xffffffff


	//   ....[3]....
        /*0048*/ 	.word	0xffffffff


	//   ....[4]....
        /*004c*/ 	.word	0xffffffff


	//   ....[5]....
        /*0050*/ 	.word	0xffffffff


	//   ....[6]....
        /*0054*/ 	.word	0xffffffff


	//   ....[7]....
        /*0058*/ 	.word	0xffffffff


	//   ....[8]....
        /*005c*/ 	.word	0xffffffff


	//   ....[9]....
        /*0060*/ 	.word	0xffffffff


	//   ....[10]....
        /*0064*/ 	.word	0xffffffff


	//   ....[11]....
        /*0068*/ 	.word	0xffffffff


	//   ....[12]....
        /*006c*/ 	.word	0xffffffff


	//   ....[13]....
        /*0070*/ 	.word	0xffffffff


	//   ....[14]....
        /*0074*/ 	.word	0xffffffff


	//   ....[15]....
        /*0078*/ 	.word	0xffffffff


	//   ....[16]....
        /*007c*/ 	.word	0xffffffff


	//   ....[17]....
        /*0080*/ 	.word	0xffffffff


	//   ....[18]....
        /*0084*/ 	.word	0xffffffff


	//   ....[19]....
        /*0088*/ 	.word	0xffffffff


	//   ....[20]....
        /*008c*/ 	.word	0xffffffff


	//   ....[21]....
        /*0090*/ 	.word	0xffffffff


	//   ....[22]....
        /*0094*/ 	.word	0xffffffff


	//   ....[23]....
        /*0098*/ 	.word	0xffffffff


	//   ....[24]....
        /*009c*/ 	.word	0xffffffff


	//   ....[25]....
        /*00a0*/ 	.word	0xffffffff


	//   ....[26]....
        /*00a4*/ 	.word	0xffffffff


	//   ....[27]....
        /*00a8*/ 	.word	0xffffffff


	//   ....[28]....
        /*00ac*/ 	.word	0xffffffff


	//   ....[29]....
        /*00b0*/ 	.word	0xffffffff


	//   ....[30]....
        /*00b4*/ 	.word	0xffffffff


	//----- nvinfo : EIATTR_COOP_GROUP_INSTR_OFFSETS
	.align		4
.L_656:
        /*00b8*/ 	.byte	0x04, 0x28
        /*00ba*/ 	.short	(.L_658 - .L_657)


	//   ....[0]....
.L_657:
        /*00bc*/ 	.word	0x00003990


	//   ....[1]....
        /*00c0*/ 	.word	0x000039c0


	//   ....[2]....
        /*00c4*/ 	.word	0x000039e0


	//   ....[3]....
        /*00c8*/ 	.word	0x00003a00


	//   ....[4]....
        /*00cc*/ 	.word	0x00003a20


	//   ....[5]....
        /*00d0*/ 	.word	0x00003e60


	//   ....[6]....
        /*00d4*/ 	.word	0x00003e80


	//   ....[7]....
        /*00d8*/ 	.word	0x00003ea0


	//   ....[8]....
        /*00dc*/ 	.word	0x00003ec0


	//   ....[9]....
        /*00e0*/ 	.word	0x00003ee0


	//   ....[10]....
        /*00e4*/ 	.word	0x00004000


	//   ....[11]....
        /*00e8*/ 	.word	0x00004050


	//   ....[12]....
        /*00ec*/ 	.word	0x00004080


	//   ....[13]....
        /*00f0*/ 	.word	0x000040a0


	//   ....[14]....
        /*00f4*/ 	.word	0x00004130


	//   ....[15]....
        /*00f8*/ 	.word	0x00004160


	//   ....[16]....
        /*00fc*/ 	.word	0x00004190


	//   ....[17]....
        /*0100*/ 	.word	0x00004240


	//   ....[18]....
        /*0104*/ 	.word	0x00004280


	//   ....[19]....
        /*0108*/ 	.word	0x00004320


	//   ....[20]....
        /*010c*/ 	.word	0x00004360


	//   ....[21]....
        /*0110*/ 	.word	0x00005100


	//   ....[22]....
        /*0114*/ 	.word	0x00005160


	//   ....[23]....
        /*0118*/ 	.word	0x000051c0


	//   ....[24]....
        /*011c*/ 	.word	0x00005220


	//   ....[25]....
        /*0120*/ 	.word	0x00005280


	//   ....[26]....
        /*0124*/ 	.word	0x00005700


	//   ....[27]....
        /*0128*/ 	.word	0x00005760


	//   ....[28]....
        /*012c*/ 	.word	0x000057c0


	//   ....[29]....
        /*0130*/ 	.word	0x00005820


	//   ....[30]....
        /*0134*/ 	.word	0x00005890


	//----- nvinfo : EIATTR_EXIT_INSTR_OFFSETS
	.align		4
.L_658:
        /*0138*/ 	.byte	0x04, 0x1c
        /*013a*/ 	.short	(.L_660 - .L_659)


	//   ....[0]....
.L_659:
        /*013c*/ 	.word	0x000007c0


	//   ....[1]....
        /*0140*/ 	.word	0x000050a0


	//----- nvinfo : EIATTR_MAX_THREADS
	.align		4
.L_660:
        /*0144*/ 	.byte	0x04, 0x05
        /*0146*/ 	.short	(.L_662 - .L_661)
.L_661:
        /*0148*/ 	.word	0x00000100
        /*014c*/ 	.word	0x00000001
        /*0150*/ 	.word	0x00000001


	//----- nvinfo : EIATTR_CRS_STACK_SIZE
	.align		4
.L_662:
        /*0154*/ 	.byte	0x04, 0x1e
        /*0156*/ 	.short	(.L_664 - .L_663)
.L_663:
        /*0158*/ 	.word	0x00000000
.L_664:


//--------------------- .nv.info._ZN10layer_norm31ln_parallel_residual_fwd_kernelINS_13Kernel_traitsI13__nv_bfloat16S2_S2_S2_fjLj8192ELj1ELj1ELj8ELj16ENS_18Kernel_traits_baseILj8192ES2_S2_S2_S2_fjLj256EEEEELb0ELb0ELb1EEEvNS_9FwdParamsE --------------------------
	.section	.nv.info._ZN10layer_norm31ln_parallel_residual_fwd_kernelINS_13Kernel_traitsI13__nv_bfloat16S2_S2_S2_fjLj8192ELj1ELj1ELj8ELj16ENS_18Kernel_traits_baseILj8192ES2_S2_S2_S2_fjLj256EEEEELb0ELb0ELb1EEEvNS_9FwdParamsE,"",@"SHT_CUDA_INFO"
	.sectionflags	@""
	.align	4


	//----- nvinfo : EIATTR_CUDA_API_VERSION
	.align		4
        /*0000*/ 	.byte	0x04, 0x37
        /*0002*/ 	.short	(.L_666 - .L_665)
.L_665:
        /*0004*/ 	.word	0x00000082


	//----- nvinfo : EIATTR_SW2861232_WAR
	.align		4
.L_666:
        /*0008*/ 	.byte	0x01, 0x35
	.zero		2


	//----- nvinfo : EIATTR_PARAM_CBANK
	.align		4
        /*000c*/ 	.byte	0x04, 0x0a
        /*000e*/ 	.short	(.L_668 - .L_667)
	.align		4
.L_667:
        /*0010*/ 	.word	index@(.nv.constant0._ZN10layer_norm31ln_parallel_residual_fwd_kernelINS_13Kernel_traitsI13__nv_bfloat16S2_S2_S2_fjLj8192ELj1ELj1ELj8ELj16ENS_18Kernel_traits_baseILj8192ES2_S2_S2_S2_fjLj256EEEEELb0ELb0ELb1EEEvNS_9FwdParamsE)
        /*0014*/ 	.short	0x0160
        /*0016*/ 	.short	0x00e8


	//----- nvinfo : EIATTR_CBANK_PARAM_SIZE
	.align		4
.L_668:
        /*0018*/ 	.byte	0x03, 0x19
        /*001a*/ 	.short	0x00e8


	//----- nvinfo : EIATTR_KPARAM_INFO
	.align		4
        /*001c*/ 	.byte	0x04, 0x17
        /*001e*/ 	.short	(.L_670 - .L_669)
.L_669:
        /*0020*/ 	.word	0x00000000
        /*0024*/ 	.short	0x0000
        /*0026*/ 	.short	0x0000
        /*0028*/ 	.byte	0x00, 0xf0, 0xa1, 0x03


	//----- nvinfo : EIATTR_MAXREG_COUNT
	.align		4
.L_670:
        /*002c*/ 	.byte	0x03, 0x1b
        /*002e*/ 	.short	0x00ff


	//----- nvinfo : EIATTR_NUM_BARRIERS
	.align		4
        /*0030*/ 	.byte	0x02, 0x4c
        /*0032*/ 	.byte	0x01
	.zero		1


	//----- nvinfo : EIATTR_MERCURY_ISA_VERSION
	.align		4
        /*0034*/ 	.byte	0x03, 0x5f
        /*0036*/ 	.short	0x0000


	//----- nvinfo : EIATTR_COOP_GROUP_MASK_REGIDS
	.align		4
        /*0038*/ 	.byte	0x04, 0x29
        /*003a*/ 	.short	(.L_672 - .L_671)


	//   ....[0]....
.L_671:
        /*003c*/ 	.word	0xffffffff


	//   ....[1]....
        /*0040*/ 	.word	0xffffffff


	//   ....[2]....
        /*0044*/ 	.word	0xffffffff


	//   ....[3]....
        /*0048*/ 	.word	0xffffffff


	//   ....[4]....
        /*004c*/ 	.word	0xffffffff


	//   ....[5]....
        /*0050*/ 	.word	0xffffffff


	//   ....[6]....
        /*0054*/ 	.word	0xffffffff


	//   ....[7]....
        /*0058*/ 	.word	0xffffffff


	//   ....[8]....
        /*005c*/ 	.word	0xffffffff


	//   ....[9]....
        /*0060*/ 	.word	0xffffffff


	//   ....[10]....
        /*0064*/ 	.word	0xffffffff


	//   ....[11]....
        /*0068*/ 	.word	0xffffffff


	//   ....[12]....
        /*006c*/ 	.word	0xffffffff


	//   ....[13]....
        /*0070*/ 	.word	0xffffffff


	//   ....[14]....
        /*0074*/ 	.word	0xffffffff


	//   ....[15]....
        /*0078*/ 	.word	0xffffffff


	//   ....[16]....
        /*007c*/ 	.word	0xffffffff


	//   ....[17]....
        /*0080*/ 	.word	0xffffffff


	//   ....[18]....
        /*0084*/ 	.word	0xffffffff


	//   ....[19]....
        /*0088*/ 	.word	0xffffffff


	//   ....[20]....
        /*008c*/ 	.word	0xffffffff


	//   ....[21]....
        /*0090*/ 	.word	0xffffffff


	//   ....[22]....
        /*0094*/ 	.word	0xffffffff


	//   ....[23]....
        /*0098*/ 	.word	0xffffffff


	//   ....[24]....
        /*009c*/ 	.word	0xffffffff


	//   ....[25]....
        /*00a0*/ 	.word	0xffffffff


	//   ....[26]....
        /*00a4*/ 	.word	0xffffffff


	//   ....[27]....
        /*00a8*/ 	.word	0xffffffff


	//   ....[28]....
        /*00ac*/ 	.word	0xffffffff


	//   ....[29]....
        /*00b0*/ 	.word	0xffffffff


	//   ....[30]....
        /*00b4*/ 	.word	0xffffffff


	//----- nvinfo : EIATTR_COOP_GROUP_INSTR_OFFSETS
	.align		4
.L_672:
        /*00b8*/ 	.byte	0x04, 0x28
        /*00ba*/ 	.short	(.L_674 - .L_673)


	//   ....[0]....
.L_673:
        /*00bc*/ 	.word	0x00002ec0


	//   ....[1]....
        /*00c0*/ 	.word	0x00002ef0


	//   ....[2]....
        /*00c4*/ 	.word	0x00002f10


	//   ....[3]....
        /*00c8*/ 	.word	0x00002f30


	//   ....[4]....
        /*00cc*/ 	.word	0x00002f50


	//   ....[5]....
        /*00d0*/ 	.word	0x00003380


	//   ....[6]....
        /*00d4*/ 	.word	0x000033a0


	//   ....[7]....
        /*00d8*/ 	.word	0x000033c0


	//   ....[8]....
        /*00dc*/ 	.word	0x000033e0


	//   ....[9]....
        /*00e0*/ 	.word	0x00003400


	//   ....[10]....
        /*00e4*/ 	.word	0x000034e0


	//   ....[11]....
        /*00e8*/ 	.word	0x00003530


	//   ....[12]....
        /*00ec*/ 	.word	0x00003540


	//   ....[13]....
        /*00f0*/ 	.word	0x000035b0


	//   ....[14]....
        /*00f4*/ 	.word	0x00003630


	//   ....[15]....
        /*00f8*/ 	.word	0x000036b0


	//   ....[16]....
        /*00fc*/ 	.word	0x000036c0


	//   ....[17]....
        /*0100*/ 	.word	0x00003730


	//   ....[18]....
        /*0104*/ 	.word	0x000037c0


	//   ....[19]....
        /*0108*/ 	.word	0x00003800


	//   ....[20]....
        /*010c*/ 	.word	0x00003840


	//   ....[21]....
        /*0110*/ 	.word	0x00004900


	//   ....[22]....
        /*0114*/ 	.word	0x00004970


	//   ....[23]....
        /*0118*/ 	.word	0x000049d0


	//   ....[24]....
        /*011c*/ 	.word	0x00004a30


	//   ....[25]....
        /*0120*/ 	.word	0x00004a90


	//   ....[26]....
        /*0124*/ 	.word	0x00004f00


	//   ....[27]....
        /*0128*/ 	.word	0x00004f60


	//   ....[28]....
        /*012c*/ 	.word	0x00004fc0


	//   ....[29]....
        /*0130*/ 	.word	0x00005020


	//   ....[30]....
        /*0134*/ 	.word	0x00005080


	//----- nvinfo : EIATTR_EXIT_INSTR_OFFSETS
	.align		4
.L_674:
        /*0138*/ 	.byte	0x04, 0x1c
        /*013a*/ 	.short	(.L_676 - .L_675)


	//   ....[0]....
.L_675:
        /*013c*/ 	.word	0x000001f0


	//   ....[1]....
        /*0140*/ 	.word	0x000048b0


	//----- nvinfo : EIATTR_MAX_THREADS
	.align		4
.L_676:
        /*0144*/ 	.byte	0x04, 0x05
        /*0146*/ 	.short	(.L_678 - .L_677)
.L_677:
        /*0148*/ 	.word	0x00000100
        /*014c*/ 	.word	0x00000001
        /*0150*/ 	.word	0x00000001


	//----- nvinfo : EIATTR_CRS_STACK_SIZE
	.align		4
.L_678:
        /*0154*/ 	.byte	0x04, 0x1e
        /*0156*/ 	.short	(.L_680 - .L_679)
.L_679:
        /*0158*/ 	.word	0x00000000
.L_680:


//--------------------- .nv.info._ZN10layer_norm31ln_parallel_residual_fwd_kernelINS_13Kernel_traitsI13__nv_bfloat16S2_S2_S2_fjLj8192ELj1ELj1ELj8ELj16ENS_18Kernel_traits_baseILj8192ES2_S2_S2_S2_fjLj256EEEEELb0ELb1ELb0EEEvNS_9FwdParamsE --------------------------
	.section	.nv.info._ZN10layer_norm31ln_parallel_residual_fwd_kernelINS_13Kernel_traitsI13__nv_bfloat16S2_S2_S2_fjLj8192ELj1ELj1ELj8ELj16ENS_18Kernel_traits_baseILj8192ES2_S2_S2_S2_fjLj256EEEEELb0ELb1ELb0EEEvNS_9FwdParamsE,"",@"SHT_CUDA_INFO"
	.sectionflags	@""
	.align	4


	//----- nvinfo : EIATTR_CUDA_API_VERSION
	.align		4
        /*0000*/ 	.byte	0x04, 0x37
        /*0002*/ 	.short	(.L_682 - .L_681)
.L_681:
        /*0004*/ 	.word	0x00000082


	//----- nvinfo : EIATTR_SW2861232_WAR
	.align		4
.L_682:
        /*0008*/ 	.byte	0x01, 0x35
	.zero		2


	//----- nvinfo : EIATTR_PARAM_CBANK
	.align		4
        /*000c*/ 	.byte	0x04, 0x0a
        /*000e*/ 	.short	(.L_684 - .L_683)
	.align		4
.L_683:
        /*0010*/ 	.word	index@(.nv.constant0._ZN10layer_norm31ln_parallel_residual_fwd_kernelINS_13Kernel_traitsI13__nv_bfloat16S2_S2_S2_fjLj8192ELj1ELj1ELj8ELj16ENS_18Kernel_traits_baseILj8192ES2_S2_S2_S2_fjLj256EEEEELb0ELb1ELb0EEEvNS_9FwdParamsE)
        /*0014*/ 	.short	0x0160
        /*0016*/ 	.short	0x00e8


	//----- nvinfo : EIATTR_CBANK_PARAM_SIZE
	.align		4
.L_684:
        /*0018*/ 	.byte	0x03, 0x19
        /*001a*/ 	.short	0x00e8


	//----- nvinfo : EIATTR_KPARAM_INFO
	.align		4
        /*001c*/ 	.byte	0x04, 0x17
        /*001e*/ 	.short	(.L_686 - .L_685)
.L_685:
        /*0020*/ 	.word	0x00000000
        /*0024*/ 	.short	0x0000
        /*0026*/ 	.short	0x0000
        /*0028*/ 	.byte	0x00, 0xf0, 0xa1, 0x03


	//----- nvinfo : EIATTR_MAXREG_COUNT
	.align		4
.L_686:
        /*002c*/ 	.byte	0x03, 0x1b
        /*002e*/ 	.short	0x00ff


	//----- nvinfo : EIATTR_NUM_BARRIERS
	.align		4
        /*0030*/ 	.byte	0x02, 0x4c
        /*0032*/ 	.byte	0x01
	.zero		1


	//----- nvinfo : EIATTR_MERCURY_ISA_VERSION
	.align		4
        /*0034*/ 	.byte	0x03, 0x5f
        /*0036*/ 	.short	0x0000


	//----- nvinfo : EIATTR_COOP_GROUP_MASK_REGIDS
	.align		4
        /*0038*/ 	.byte	0x04, 0x29
        /*003a*/ 	.short	(.L_688 - .L_687)


	//   ....[0]....
.L_687:
        /*003c*/ 	.word	0xffffffff


	//   ....[1]....
        /*0040*/ 	.word	0xffffffff


	//   ....[2]....
        /*0044*/ 	.word	0xffffffff


	//   ....[3]....
        /*0048*/ 	.word	0xffffffff


	//   ....[4]....
        /*004c*/ 	.word	0xffffffff


	//   ....[5]....
        /*0050*/ 	.word	0xffffffff


	//   ....[6]....
        /*0054*/ 	.word	0xffffffff


	//   ....[7]....
        /*0058*/ 	.word	0xffffffff


	//   ....[8]....
        /*005c*/ 	.word	0xffffffff


	//   ....[9]....
        /*0060*/ 	.word	0xffffffff


	//   ....[10]....
        /*0064*/ 	.word	0xffffffff


	//   ....[11]....
        /*0068*/ 	.word	0xffffffff


	//   ....[12]....
        /*006c*/ 	.word	0xffffffff


	//   ....[13]....
        /*0070*/ 	.word	0xffffffff


	//   ....[14]....
        /*0074*/ 	.word	0xffffffff


	//   ....[15]....
        /*0078*/ 	.word	0xffffffff


	//   ....[16]....
        /*007c*/ 	.word	0xffffffff


	//   ....[17]....
        /*0080*/ 	.word	0xffffffff


	//   ....[18]....
        /*0084*/ 	.word	0xffffffff


	//   ....[19]....
        /*0088*/ 	.word	0xffffffff


	//   ....[20]....
        /*008c*/ 	.word	0xffffffff


	//   ....[21]....
        /*0090*/ 	.word	0xffffffff


	//   ....[22]....
        /*0094*/ 	.word	0xffffffff


	//   ....[23]....
        /*0098*/ 	.word	0xffffffff


	//   ....[24]....
        /*009c*/ 	.word	0xffffffff


	//   ....[25]....
        /*00a0*/ 	.word	0xffffffff


	//   ....[26]....
        /*00a4*/ 	.word	0xffffffff


	//   ....[27]....
        /*00a8*/ 	.word	0xffffffff


	//   ....[28]....
        /*00ac*/ 	.word	0xffffffff


	//   ....[29]....
        /*00b0*/ 	.word	0xffffffff


	//   ....[30]....
        /*00b4*/ 	.word	0xffffffff


	//----- nvinfo : EIATTR_COOP_GROUP_INSTR_OFFSETS
	.align		4
.L_688:
        /*00b8*/ 	.byte	0x04, 0x28
        /*00ba*/ 	.short	(.L_690 - .L_689)


	//   ....[0]....
.L_689:
        /*00bc*/ 	.word	0x00003290


	//   ....[1]....
        /*00c0*/ 	.word	0x000032c0


	//   ....[2]....
        /*00c4*/ 	.word	0x000032e0


	//   ....[3]....
        /*00c8*/ 	.word	0x00003300


	//   ....[4]....
        /*00cc*/ 	.word	0x00003320


	//   ....[5]....
        /*00d0*/ 	.word	0x00003760


	//   ....[6]....
        /*00d4*/ 	.word	0x00003780


	//   ....[7]....
        /*00d8*/ 	.word	0x000037a0


	//   ....[8]....
        /*00dc*/ 	.word	0x000037c0


	//   ....[9]....
        /*00e0*/ 	.word	0x000037e0


	//   ....[10]....
        /*00e4*/ 	.word	0x000038f0


	//   ....[11]....
        /*00e8*/ 	.word	0x00003950


	//   ....[12]....
        /*00ec*/ 	.word	0x000039b0


	//   ....[13]....
        /*00f0*/ 	.word	0x000039e0


	//   ....[14]....
        /*00f4*/ 	.word	0x00003a40


	//   ....[15]....
        /*00f8*/ 	.word	0x00003a60


	//   ....[16]....
        /*00fc*/ 	.word	0x00003ac0


	//   ....[17]....
        /*0100*/ 	.word	0x00003b40


	//   ....[18]....
        /*0104*/ 	.word	0x00003bd0


	//   ....[19]....
        /*0108*/ 	.word	0x00003c40


	//   ....[20]....
        /*010c*/ 	.word	0x00003c50


	//   ....[21]....
        /*0110*/ 	.word	0x00004680


	//   ....[22]....
        /*0114*/ 	.word	0x000046f0


	//   ....[23]....
        /*0118*/ 	.word	0x00004760


	//   ....[24]....
        /*011c*/ 	.word	0x000047d0


	//   ....[25]....
        /*0120*/ 	.word	0x00004840


	//   ....[26]....
        /*0124*/ 	.word	0x00004cc0


	//   ....[27]....
        /*0128*/ 	.word	0x00004d20


	//   ....[28]....
        /*012c*/ 	.word	0x00004d80


	//   ....[29]....
        /*0130*/ 	.word	0x00004de0


	//   ....[30]....
        /*0134*/ 	.word	0x00004e40


	//----- nvinfo : EIATTR_EXIT_INSTR_OFFSETS
	.align		4
.L_690:
        /*0138*/ 	.byte	0x04, 0x1c
        /*013a*/ 	.short	(.L_692 - .L_691)


	//   ....[0]....
.L_691:
        /*013c*/ 	.word	0x000004c0


	//   ....[1]....
        /*0140*/ 	.word	0x00004620


	//----- nvinfo : EIATTR_MAX_THREADS
	.align		4
.L_692:
        /*0144*/ 	.byte	0x04, 0x05
        /*0146*/ 	.short	(.L_694 - .L_693)
.L_693:
        /*0148*/ 	.word	0x00000100
        /*014c*/ 	.word	0x00000001
        /*0150*/ 	.word	0x00000001


	//----- nvinfo : EIATTR_CRS_STACK_SIZE
	.align		4
.L_694:
        /*0154*/ 	.byte	0x04, 0x1e
        /*0156*/ 	.short	(.L_696 - .L_695)
.L_695:
        /*0158*/ 	.word	0x00000000
.L_696:


//--------------------- .nv.info._ZN10layer_norm31ln_parallel_residual_fwd_kernelINS_13Kernel_traitsI13__nv_bfloat16S2_S2_S2_fjLj8192ELj1ELj1ELj8ELj16ENS_18Kernel_traits_baseILj8192ES2_S2_S2_S2_fjLj256EEEEELb0ELb1ELb1EEEvNS_9FwdParamsE --------------------------
	.section	.nv.info._ZN10layer_norm31ln_parallel_residual_fwd_kernelINS_13Kernel_traitsI13__nv_bfloat16S2_S2_S2_fjLj8192ELj1ELj1ELj8ELj16ENS_18Kernel_traits_baseILj8192ES2_S2_S2_S2_fjLj256EEEEELb0ELb1ELb1EEEvNS_9FwdParamsE,"",@"SHT_CUDA_INFO"
	.sectionflags	@""
	.align	4


	//----- nvinfo : EIATTR_CUDA_API_VERSION
	.align		4
        /*0000*/ 	.byte	0x04, 0x37
        /*0002*/ 	.short	(.L_698 - .L_697)
.L_697:
        /*0004*/ 	.word	0x00000082


	//----- nvinfo : EIATTR_SW2861232_WAR
	.align		4
.L_698:
        /*0008*/ 	.byte	0x01, 0x35
	.zero		2


	//----- nvinfo : EIATTR_PARAM_CBANK
	.align		4
        /*000c*/ 	.byte	0x04, 0x0a
        /*000e*/ 	.short	(.L_700 - .L_699)
	.align		4
.L_699:
        /*0010*/ 	.word	index@(.nv.constant0._ZN10layer_norm31ln_parallel_residual_fwd_kernelINS_13Kernel_traitsI13__nv_bfloat16S2_S2_S2_fjLj8192ELj1ELj1ELj8ELj16ENS_18Kernel_traits_baseILj8192ES2_S2_S2_S2_fjLj256EEEEELb0ELb1ELb1EEEvNS_9FwdParamsE)
        /*0014*/ 	.short	0x0160
        /*0016*/ 	.short	0x00e8


	//----- nvinfo : EIATTR_CBANK_PARAM_SIZE
	.align		4
.L_700:
        /*0018*/ 	.byte	0x03, 0x19
        /*001a*/ 	.short	0x00e8


	//----- nvinfo : EIATTR_KPARAM_INFO
	.align		4
        /*001c*/ 	.byte	0x04, 0x17
        /*001e*/ 	.short	(.L_702 - .L_701)
.L_701:
        /*0020*/ 	.word	0x00000000
        /*0024*/ 	.short	0x0000
        /*0026*/ 	.short	0x0000
        /*0028*/ 	.byte	0x00, 0xf0, 0xa1, 0x03


	//----- nvinfo : EIATTR_MAXREG_COUNT
	.align		4
.L_702:
        /*002c*/ 	.byte	0x03, 0x1b
        /*002e*/ 	.short	0x00ff


	//----- nvinfo : EIATTR_NUM_BARRIERS
	.align		4
        /*0030*/ 	.byte	0x02, 0x4c
        /*0032*/ 	.byte	0x01
	.zero		1


	//----- nvinfo : EIATTR_ANNOTATIONS
	.align		4
        /*0034*/ 	.byte	0x04, 0x55
        /*0036*/ 	.short	(.L_704 - .L_703)


	//   ....[0]....
.L_703:
        /*0038*/ 	.word	0x00000001
        /*003c*/ 	.byte	0xb0, 0x02, 0x00, 0x00, 0x01, 0x00, 0x00, 0x00, 0x80, 0x36, 0x00, 0x00


	//----- nvinfo : EIATTR_MERCURY_ISA_VERSION
	.align		4
.L_704:
        /*0048*/ 	.byte	0x03, 0x5f
        /*004a*/ 	.short	0x0000


	//----- nvinfo : EIATTR_COOP_GROUP_MASK_REGIDS
	.align		4
        /*004c*/ 	.byte	0x04, 0x29
        /*004e*/ 	.short	(.L_706 - .L_705)


	//   ....[0]....
.L_705:
        /*0050*/ 	.word	0xffffffff


	//   ....[1]....
        /*0054*/ 	.word	0xffffffff


	//   ....[2]....
        /*0058*/ 	.word	0xffffffff


	//   ....[3]....
        /*005c*/ 	.word	0xffffffff


	//   ....[4]....
        /*0060*/ 	.word	0xffffffff


	//   ....[5]....
        /*0064*/ 	.word	0xffffffff


	//   ....[6]....
        /*0068*/ 	.word	0xffffffff


	//   ....[7]....
        /*006c*/ 	.word	0xffffffff


	//   ....[8]....
        /*0070*/ 	.word	0xffffffff


	//   ....[9]....
        /*0074*/ 	.word	0xffffffff


	//   ....[10]....
        /*0078*/ 	.word	0xffffffff


	//   ....[11]....
        /*007c*/ 	.word	0xffffffff


	//   ....[12]....
        /*0080*/ 	.word	0xffffffff


	//   ....[13]....
        /*0084*/ 	.word	0xffffffff


	//   ....[14]....
        /*0088*/ 	.word	0xffffffff


	//   ....[15]....
        /*008c*/ 	.word	0xffffffff


	//   ....[16]....
        /*0090*/ 	.word	0xffffffff


	//   ....[17]....
        /*0094*/ 	.word	0xffffffff


	//   ....[18]....
        /*0098*/ 	.word	0xffffffff


	//   ....[19]....
        /*009c*/ 	.word	0xffffffff


	//   ....[20]....
        /*00a0*/ 	.word	0xffffffff


	//   ....[21]....
        /*00a4*/ 	.word	0xffffffff


	//   ....[22]....
        /*00a8*/ 	.word	0xffffffff


	//   ....[23]....
        /*00ac*/ 	.word	0xffffffff


	//   ....[24]....
        /*00b0*/ 	.word	0xffffffff


	//   ....[25]....
        /*00b4*/ 	.word	0xffffffff


	//   ....[26]....
        /*00b8*/ 	.word	0xffffffff


	//   ....[27]....
        /*00bc*/ 	.word	0xffffffff


	//   ....[28]....
        /*00c0*/ 	.word	0xffffffff


	//   ....[29]....
        /*00c4*/ 	.word	0xffffffff


	//   ....[30]....
        /*00c8*/ 	.word	0xffffffff


	//----- nvinfo : EIATTR_COOP_GROUP_INSTR_OFFSETS
	.align		4
.L_706:
        /*00cc*/ 	.byte	0x04, 0x28
        /*00ce*/ 	.short	(.L_708 - .L_707)


	//   ....[0]....
.L_707:
        /*00d0*/ 	.word	0x00002d10


	//   ....[1]....
        /*00d4*/ 	.word	0x00002d40


	//   ....[2]....
        /*00d8*/ 	.word	0x00002d60


	//   ....[3]....
        /*00dc*/ 	.word	0x00002d80


	//   ....[4]....
        /*00e0*/ 	.word	0x00002da0


	//   ....[5]....
        /*00e4*/ 	.word	0x000031d0


	//   ....[6]....
        /*00e8*/ 	.word	0x000031f0


	//   ....[7]....
        /*00ec*/ 	.word	0x00003210


	//   ....[8]....
        /*00f0*/ 	.word	0x00003230


	//   ....[9]....
        /*00f4*/ 	.word	0x00003250


	//   ....[10]....
        /*00f8*/ 	.word	0x00003330


	//   ....[11]....
        /*00fc*/ 	.word	0x00003370


	//   ....[12]....
        /*0100*/ 	.word	0x00003390


	//   ....[13]....
        /*0104*/ 	.word	0x000033a0


	//   ....[14]....
        /*0108*/ 	.word	0x00003450


	//   ....[15]....
        /*010c*/ 	.word	0x00003490


	//   ....[16]....
        /*0110*/ 	.word	0x000034a0


	//   ....[17]....
        /*0114*/ 	.word	0x00003540


	//   ....[18]....
        /*0118*/ 	.word	0x000035a0


	//   ....[19]....
        /*011c*/ 	.word	0x00003660


	//   ....[20]....
        /*0120*/ 	.word	0x00003670


	//   ....[21]....
        /*0124*/ 	.word	0x00003ff0


	//   ....[22]....
        /*0128*/ 	.word	0x00004060


	//   ....[23]....
        /*012c*/ 	.word	0x000040d0


	//   ....[24]....
        /*0130*/ 	.word	0x00004140


	//   ....[25]....
        /*0134*/ 	.word	0x000041b0


	//   ....[26]....
        /*0138*/ 	.word	0x00004620


	//   ....[27]....
        /*013c*/ 	.word	0x00004680


	//   ....[28]....
        /*0140*/ 	.word	0x000046e0


	//   ....[29]....
        /*0144*/ 	.word	0x00004740


	//   ....[30]....
        /*0148*/ 	.word	0x000047a0


	//----- nvinfo : EIATTR_EXIT_INSTR_OFFSETS
	.align		4
.L_708:
        /*014c*/ 	.byte	0x04, 0x1c
        /*014e*/ 	.short	(.L_710 - .L_709)


	//   ....[0]....
.L_709:
        /*0150*/ 	.word	0x00000140


	//   ....[1]....
        /*0154*/ 	.word	0x00003f90


	//----- nvinfo : EIATTR_MAX_THREADS
	.align		4
.L_710:
        /*0158*/ 	.byte	0x04, 0x05
        /*015a*/ 	.short	(.L_712 - .L_711)
.L_711:
        /*015c*/ 	.word	0x00000100
        /*0160*/ 	.word	0x00000001
        /*0164*/ 	.word	0x00000001


	//----- nvinfo : EIATTR_CRS_STACK_SIZE
	.align		4
.L_712:
        /*0168*/ 	.byte	0x04, 0x1e
        /*016a*/ 	.short	(.L_714 - .L_713)
.L_713:
        /*016c*/ 	.word	0x00000000
.L_714:


//--------------------- .nv.info._ZN10layer_norm31ln_parallel_residual_fwd_kernelINS_13Kernel_traitsI13__nv_bfloat16S2_S2_S2_fjLj8192ELj1ELj1ELj8ELj16ENS_18Kernel_traits_baseILj8192ES2_S2_S2_S2_fjLj256EEEEELb1ELb0ELb0EEEvNS_9FwdParamsE --------------------------
	.section	.nv.info._ZN10layer_norm31ln_parallel_residual_fwd_kernelINS_13Kernel_traitsI13__nv_bfloat16S2_S2_S2_fjLj8192ELj1ELj1ELj8ELj16ENS_18Kernel_traits_baseILj8192ES2_S2_S2_S2_fjLj256EEEEELb1ELb0ELb0EEEvNS_9FwdParamsE,"",@"SHT_CUDA_INFO"
	.sectionflags	@""
	.align	4


	//----- nvinfo : EIATTR_CUDA_API_VERSION
	.align		4
        /*0000*/ 	.byte	0x04, 0x37
        /*0002*/ 	.short	(.L_716 - .L_715)
.L_715:
        /*0004*/ 	.word	0x00000082


	//----- nvinfo : EIATTR_SW2861232_WAR
	.align		4
.L_716:
        /*0008*/ 	.byte	0x01, 0x35
	.zero		2


	//----- nvinfo : EIATTR_PARAM_CBANK
	.align		4
        /*000c*/ 	.byte	0x04, 0x0a
        /*000e*/ 	.short	(.L_718 - .L_717)
	.align		4
.L_717:
        /*0010*/ 	.word	index@(.nv.constant0._ZN10layer_norm31ln_parallel_residual_fwd_kernelINS_13Kernel_traitsI13__nv_bfloat16S2_S2_S2_fjLj8192ELj1ELj1ELj8ELj16ENS_18Kernel_traits_baseILj8192ES2_S2_S2_S2_fjLj256EEEEELb1ELb0ELb0EEEvNS_9FwdParamsE)
        /*0014*/ 	.short	0x0160
        /*0016*/ 	.short	0x00e8


	//----- nvinfo : EIATTR_CBANK_PARAM_SIZE
	.align		4
.L_718:
        /*0018*/ 	.byte	0x03, 0x19
        /*001a*/ 	.short	0x00e8


	//----- nvinfo : EIATTR_KPARAM_INFO
	.align		4
        /*001c*/ 	.byte	0x04, 0x17
        /*001e*/ 	.short	(.L_720 - .L_719)
.L_719:
        /*0020*/ 	.word	0x00000000
        /*0024*/ 	.short	0x0000
        /*0026*/ 	.short	0x0000
        /*0028*/ 	.byte	0x00, 0xf0, 0xa1, 0x03


	//----- nvinfo : EIATTR_MAXREG_COUNT
	.align		4
.L_720:
        /*002c*/ 	.byte	0x03, 0x1b
        /*002e*/ 	.short	0x00ff


	//----- nvinfo : EIATTR_NUM_BARRIERS
	.align		4
        /*0030*/ 	.byte	0x02, 0x4c
        /*0032*/ 	.byte	0x01
	.zero		1


	//----- nvinfo : EIATTR_MERCURY_ISA_VERSION
	.align		4
        /*0034*/ 	.byte	0x03, 0x5f
        /*0036*/ 	.short	0x0000


	//----- nvinfo : EIATTR_COOP_GROUP_MASK_REGIDS
	.align		4
        /*0038*/ 	.byte	0x04, 0x29
        /*003a*/ 	.short	(.L_722 - .L_721)


	//   ....[0]....
.L_721:
        /*003c*/ 	.word	0xffffffff


	//   ....[1]....
        /*0040*/ 	.word	0xffffffff


	//   ....[2]....
        /*0044*/ 	.word	0xffffffff


	//   ....[3]....
        /*0048*/ 	.word	0xffffffff


	//   ....[4]....
        /*004c*/ 	.word	0xffffffff


	//   ....[5]....
        /*0050*/ 	.word	0xffffffff


	//   ....[6]....
        /*0054*/ 	.word	0xffffffff


	//   ....[7]....
        /*0058*/ 	.word	0xffffffff


	//   ....[8]....
        /*005c*/ 	.word	0xffffffff


	//   ....[9]....
        /*0060*/ 	.word	0xffffffff


	//   ....[10]....
        /*0064*/ 	.word	0xffffffff


	//   ....[11]....
        /*0068*/ 	.word	0xffffffff


	//   ....[12]....
        /*006c*/ 	.word	0xffffffff


	//   ....[13]....
        /*0070*/ 	.word	0xffffffff


	//   ....[14]....
        /*0074*/ 	.word	0xffffffff


	//   ....[15]....
        /*0078*/ 	.word	0xffffffff


	//   ....[16]....
        /*007c*/ 	.word	0xffffffff


	//   ....[17]....
        /*0080*/ 	.word	0xffffffff


	//   ....[18]....
        /*0084*/ 	.word	0xffffffff


	//   ....[19]....
        /*0088*/ 	.word	0xffffffff


	//   ....[20]....
        /*008c*/ 	.word	0xffffffff


	//   ....[21]....
        /*0090*/ 	.word	0xffffffff


	//   ....[22]....
        /*0094*/ 	.word	0xffffffff


	//   ....[23]....
        /*0098*/ 	.word	0xffffffff


	//   ....[24]....
        /*009c*/ 	.word	0xffffffff


	//   ....[25]....
        /*00a0*/ 	.word	0xffffffff


	//   ....[26]....
        /*00a4*/ 	.word	0xffffffff


	//   ....[27]....
        /*00a8*/ 	.word	0xffffffff


	//   ....[28]....
        /*00ac*/ 	.word	0xffffffff


	//   ....[29]....
        /*00b0*/ 	.word	0xffffffff


	//   ....[30]....
        /*00b4*/ 	.word	0xffffffff


	//----- nvinfo : EIATTR_COOP_GROUP_INSTR_OFFSETS
	.align		4
.L_722:
        /*00b8*/ 	.byte	0x04, 0x28
        /*00ba*/ 	.short	(.L_724 - .L_723)


	//   ....[0]....
.L_723:
        /*00bc*/ 	.word	0x000188a0


	//   ....[1]....
        /*00c0*/ 	.word	0x000188d0


	//   ....[2]....
        /*00c4*/ 	.word	0x00018900


	//   ....[3]....
        /*00c8*/ 	.word	0x00018920


	//   ....[4]....
        /*00cc*/ 	.word	0x00018940


	//   ....[5]....
        /*00d0*/ 	.word	0x00018d80


	//   ....[6]....
        /*00d4*/ 	.word	0x00018da0


	//   ....[7]....
        /*00d8*/ 	.word	0x00018dc0


	//   ....[8]....
        /*00dc*/ 	.word	0x00018de0


	//   ....[9]....
        /*00e0*/ 	.word	0x00018e00


	//   ....[10]....
        /*00e4*/ 	.word	0x00018f30


	//   ....[11]....
        /*00e8*/ 	.word	0x00018f80


	//   ....[12]....
        /*00ec*/ 	.word	0x00018fb0


	//   ....[13]....
        /*00f0*/ 	.word	0x00018fd0


	//   ....[14]....
        /*00f4*/ 	.word	0x00019070


	//   ....[15]....
        /*00f8*/ 	.word	0x00019090


	//   ....[16]....
        /*00fc*/ 	.word	0x000190c0


	//   ....[17]....
        /*0100*/ 	.word	0x00019140


	//   ....[18]....
        /*0104*/ 	.word	0x000191a0


	//   ....[19]....
        /*0108*/ 	.word	0x00019260


	//   ....[20]....
        /*010c*/ 	.word	0x00019270


	//   ....[21]....
        /*0110*/ 	.word	0x0001a050


	//   ....[22]....
        /*0114*/ 	.word	0x0001a0b0


	//   ....[23]....
        /*0118*/ 	.word	0x0001a110


	//   ....[24]....
        /*011c*/ 	.word	0x0001a170


	//   ....[25]....
        /*0120*/ 	.word	0x0001a1d0


	//   ....[26]....
        /*0124*/ 	.word	0x0001a660


	//   ....[27]....
        /*0128*/ 	.word	0x0001a6c0


	//   ....[28]....
        /*012c*/ 	.word	0x0001a720


	//   ....[29]....
        /*0130*/ 	.word	0x0001a780


	//   ....[30]....
        /*0134*/ 	.word	0x0001a7f0


	//----- nvinfo : EIATTR_EXIT_INSTR_OFFSETS
	.align		4
.L_724:
        /*0138*/ 	.byte	0x04, 0x1c
        /*013a*/ 	.short	(.L_726 - .L_725)


	//   ....[0]....
.L_725:
        /*013c*/ 	.word	0x00000c70


	//   ....[1]....
        /*0140*/ 	.word	0x00019ff0


	//----- nvinfo : EIATTR_MAX_THREADS
	.align		4
.L_726:
        /*0144*/ 	.byte	0x04, 0x05
        /*0146*/ 	.short	(.L_728 - .L_727)
.L_727:
        /*0148*/ 	.word	0x00000100
        /*014c*/ 	.word	0x00000001
        /*0150*/ 	.word	0x00000001


	//----- nvinfo : EIATTR_CRS_STACK_SIZE
	.align		4
.L_728:
        /*0154*/ 	.byte	0x04, 0x1e
        /*0156*/ 	.short	(.L_730 - .L_729)
.L_729:
        /*0158*/ 	.word	0x00000000
.L_730:


//--------------------- .nv.info._ZN10layer_norm31ln_parallel_residual_fwd_kernelINS_13Kernel_traitsI13__nv_bfloat16S2_S2_S2_fjLj8192ELj1ELj1ELj8ELj16ENS_18Kernel_traits_baseILj8192ES2_S2_S2_S2_fjLj256EEEEELb1ELb0ELb1EEEvNS_9FwdParamsE --------------------------
	.section	.nv.info._ZN10layer_norm31ln_parallel_residual_fwd_kernelINS_13Kernel_traitsI13__nv_bfloat16S2_S2_S2_fjLj8192ELj1ELj1ELj8ELj16ENS_18Kernel_traits_baseILj8192ES2_S2_S2_S2_fjLj256EEEEELb1ELb0ELb1EEEvNS_9FwdParamsE,"",@"SHT_CUDA_INFO"
	.sectionflags	@""
	.align	4


	//----- nvinfo : EIATTR_CUDA_API_VERSION
	.align		4
        /*0000*/ 	.byte	0x04, 0x37
        /*0002*/ 	.short	(.L_732 - .L_731)
.L_731:
        /*0004*/ 	.word	0x00000082


	//----- nvinfo : EIATTR_SW2861232_WAR
	.align		4
.L_732:
        /*0008*/ 	.byte	0x01, 0x35
	.zero		2


	//----- nvinfo : EIATTR_PARAM_CBANK
	.align		4
        /*000c*/ 	.byte	0x04, 0x0a
        /*000e*/ 	.short	(.L_734 - .L_733)
	.align		4
.L_733:
        /*0010*/ 	.word	index@(.nv.constant0._ZN10layer_norm31ln_parallel_residual_fwd_kernelINS_13Kernel_traitsI13__nv_bfloat16S2_S2_S2_fjLj8192ELj1ELj1ELj8ELj16ENS_18Kernel_traits_baseILj8192ES2_S2_S2_S2_fjLj256EEEEELb1ELb0ELb1EEEvNS_9FwdParamsE)
        /*0014*/ 	.short	0x0160
        /*0016*/ 	.short	0x00e8


	//----- nvinfo : EIATTR_CBANK_PARAM_SIZE
	.align		4
.L_734:
        /*0018*/ 	.byte	0x03, 0x19
        /*001a*/ 	.short	0x00e8


	//----- nvinfo : EIATTR_KPARAM_INFO
	.align		4
        /*001c*/ 	.byte	0x04, 0x17
        /*001e*/ 	.short	(.L_736 - .L_735)
.L_735:
        /*0020*/ 	.word	0x00000000
        /*0024*/ 	.short	0x0000
        /*0026*/ 	.short	0x0000
        /*0028*/ 	.byte	0x00, 0xf0, 0xa1, 0x03


	//----- nvinfo : EIATTR_MAXREG_COUNT
	.align		4
.L_736:
        /*002c*/ 	.byte	0x03, 0x1b
        /*002e*/ 	.short	0x00ff


	//----- nvinfo : EIATTR_NUM_BARRIERS
	.align		4
        /*0030*/ 	.byte	0x02, 0x4c
        /*0032*/ 	.byte	0x01
	.zero		1


	//----- nvinfo : EIATTR_MERCURY_ISA_VERSION
	.align		4
        /*0034*/ 	.byte	0x03, 0x5f
        /*0036*/ 	.short	0x0000


	//----- nvinfo : EIATTR_COOP_GROUP_MASK_REGIDS
	.align		4
        /*0038*/ 	.byte	0x04, 0x29
        /*003a*/ 	.short	(.L_738 - .L_737)


	//   ....[0]....
.L_737:
        /*003c*/ 	.word	0xffffffff


	//   ....[1]....
        /*0040*/ 	.word	0xffffffff


	//   ....[2]....
        /*0044*/ 	.word	0xffffffff


	//   ....[3]....
        /*0048*/ 	.word	0xffffffff


	//   ....[4]....
        /*004c*/ 	.word	0xffffffff


	//   ....[5]....
        /*0050*/ 	.word	0xffffffff


	//   ....[6]....
        /*0054*/ 	.word	0xffffffff


	//   ....[7]....
        /*0058*/ 	.word	0xffffffff


	//   ....[8]....
        /*005c*/ 	.word	0xffffffff


	//   ....[9]....
        /*0060*/ 	.word	0xffffffff


	//   ....[10]....
        /*0064*/ 	.word	0xffffffff


	//   ....[11]....
        /*0068*/ 	.word	0xffffffff


	//   ....[12]....
        /*006c*/ 	.word	0xffffffff


	//   ....[13]....
        /*0070*/ 	.word	0xffffffff


	//   ....[14]....
        /*0074*/ 	.word	0xffffffff


	//   ....[15]....
        /*0078*/ 	.word	0xffffffff


	//   ....[16]....
        /*007c*/ 	.word	0xffffffff


	//   ....[17]....
        /*0080*/ 	.word	0xffffffff


	//   ....[18]....
        /*0084*/ 	.word	0xffffffff


	//   ....[19]....
        /*0088*/ 	.word	0xffffffff


	//   ....[20]....
        /*008c*/ 	.word	0xffffffff


	//   ....[21]....
        /*0090*/ 	.word	0xffffffff


	//   ....[22]....
        /*0094*/ 	.word	0xffffffff


	//   ....[23]....
        /*0098*/ 	.word	0xffffffff


	//   ....[24]....
        /*009c*/ 	.word	0xffffffff


	//   ....[25]....
        /*00a0*/ 	.word	0xffffffff


	//   ....[26]....
        /*00a4*/ 	.word	0xffffffff


	//   ....[27]....
        /*00a8*/ 	.word	0xffffffff


	//   ....[28]....
        /*00ac*/ 	.word	0xffffffff


	//   ....[29]....
        /*00b0*/ 	.word	0xffffffff


	//   ....[30]....
        /*00b4*/ 	.word	0xffffffff


	//----- nvinfo : EIATTR_COOP_GROUP_INSTR_OFFSETS
	.align		4
.L_738:
        /*00b8*/ 	.byte	0x04, 0x28
        /*00ba*/ 	.short	(.L_740 - .L_739)


	//   ....[0]....
.L_739:
        /*00bc*/ 	.word	0x00017ba0


	//   ....[1]....
        /*00c0*/ 	.word	0x00017bd0


	//   ....[2]....
        /*00c4*/ 	.word	0x00017bf0


	//   ....[3]....
        /*00c8*/ 	.word	0x00017c10


	//   ....[4]....
        /*00cc*/ 	.word	0x00017c30


	//   ....[5]....
        /*00d0*/ 	.word	0x00018060


	//   ....[6]....
        /*00d4*/ 	.word	0x00018080


	//   ....[7]....
        /*00d8*/ 	.word	0x000180a0


	//   ....[8]....
        /*00dc*/ 	.word	0x000180c0


	//   ....[9]....
        /*00e0*/ 	.word	0x000180e0


	//   ....[10]....
        /*00e4*/ 	.word	0x000182e0


	//   ....[11]....
        /*00e8*/ 	.word	0x00018330


	//   ....[12]....
        /*00ec*/ 	.word	0x00018350


	//   ....[13]....
        /*00f0*/ 	.word	0x00018360


	//   ....[14]....
        /*00f4*/ 	.word	0x000183f0


	//   ....[15]....
        /*00f8*/ 	.word	0x00018420


	//   ....[16]....
        /*00fc*/ 	.word	0x00018460


	//   ....[17]....
        /*0100*/ 	.word	0x000184f0


	//   ....[18]....
        /*0104*/ 	.word	0x00018550


	//   ....[19]....
        /*0108*/ 	.word	0x00018630


	//   ....[20]....
        /*010c*/ 	.word	0x00018650


	//   ....[21]....
        /*0110*/ 	.word	0x00019690


	//   ....[22]....
        /*0114*/ 	.word	0x00019700


	//   ....[23]....
        /*0118*/ 	.word	0x00019760


	//   ....[24]....
        /*011c*/ 	.word	0x000197c0


	//   ....[25]....
        /*0120*/ 	.word	0x00019820


	//   ....[26]....
        /*0124*/ 	.word	0x00019c90


	//   ....[27]....
        /*0128*/ 	.word	0x00019cf0


	//   ....[28]....
        /*012c*/ 	.word	0x00019d50


	//   ....[29]....
        /*0130*/ 	.word	0x00019db0


	//   ....[30]....
        /*0134*/ 	.word	0x00019e10


	//----- nvinfo : EIATTR_EXIT_INSTR_OFFSETS
	.align		4
.L_740:
        /*0138*/ 	.byte	0x04, 0x1c
        /*013a*/ 	.short	(.L_742 - .L_741)


	//   ....[0]....
.L_741:
        /*013c*/ 	.word	0x00000250


	//   ....[1]....
        /*0140*/ 	.word	0x00019640


	//----- nvinfo : EIATTR_MAX_THREADS
	.align		4
.L_742:
        /*0144*/ 	.byte	0x04, 0x05
        /*0146*/ 	.short	(.L_744 - .L_743)
.L_743:
        /*0148*/ 	.word	0x00000100
        /*014c*/ 	.word	0x00000001
        /*0150*/ 	.word	0x00000001


	//----- nvinfo : EIATTR_CRS_STACK_SIZE
	.align		4
.L_744:
        /*0154*/ 	.byte	0x04, 0x1e
        /*0156*/ 	.short	(.L_746 - .L_745)
.L_745:
        /*0158*/ 	.word	0x00000000
.L_746:


//--------------------- .nv.info._ZN10layer_norm31ln_parallel_residual_fwd_kernelINS_13Kernel_traitsI13__nv_bfloat16S2_S2_S2_fjLj8192ELj1ELj1ELj8ELj16ENS_18Kernel_traits_baseILj8192ES2_S2_S2_S2_fjLj256EEEEELb1ELb1ELb0EEEvNS_9FwdParamsE --------------------------
	.section	.nv.info._ZN10layer_norm31ln_parallel_residual_fwd_kernelINS_13Kernel_traitsI13__nv_bfloat16S2_S2_S2_fjLj8192ELj1ELj1ELj8ELj16ENS_18Kernel_traits_baseILj8192ES2_S2_S2_S2_fjLj256EEEEELb1ELb1ELb0EEEvNS_9FwdParamsE,"",@"SHT_CUDA_INFO"
	.sectionflags	@""
	.align	4


	//----- nvinfo : EIATTR_CUDA_API_VERSION
	.align		4
        /*0000*/ 	.byte	0x04, 0x37
        /*0002*/ 	.short	(.L_748 - .L_747)
.L_747:
        /*0004*/ 	.word	0x00000082


	//----- nvinfo : EIATTR_SW2861232_WAR
	.align		4
.L_748:
        /*0008*/ 	.byte	0x01, 0x35
	.zero		2


	//----- nvinfo : EIATTR_PARAM_CBANK
	.align		4
        /*000c*/ 	.byte	0x04, 0x0a
        /*000e*/ 	.short	(.L_750 - .L_749)
	.align		4
.L_749:
        /*0010*/ 	.word	index@(.nv.constant0._ZN10layer_norm31ln_parallel_residual_fwd_kernelINS_13Kernel_traitsI13__nv_bfloat16S2_S2_S2_fjLj8192ELj1ELj1ELj8ELj16ENS_18Kernel_traits_baseILj8192ES2_S2_S2_S2_fjLj256EEEEELb1ELb1ELb0EEEvNS_9FwdParamsE)
        /*0014*/ 	.short	0x0160
        /*0016*/ 	.short	0x00e8


	//----- nvinfo : EIATTR_CBANK_PARAM_SIZE
	.align		4
.L_750:
        /*0018*/ 	.byte	0x03, 0x19
        /*001a*/ 	.short	0x00e8


	//----- nvinfo : EIATTR_KPARAM_INFO
	.align		4
        /*001c*/ 	.byte	0x04, 0x17
        /*001e*/ 	.short	(.L_752 - .L_751)
.L_751:
        /*0020*/ 	.word	0x00000000
        /*0024*/ 	.short	0x0000
        /*0026*/ 	.short	0x0000
        /*0028*/ 	.byte	0x00, 0xf0, 0xa1, 0x03


	//----- nvinfo : EIATTR_MAXREG_COUNT
	.align		4
.L_752:
        /*002c*/ 	.byte	0x03, 0x1b
        /*002e*/ 	.short	0x00ff


	//----- nvinfo : EIATTR_NUM_BARRIERS
	.align		4
        /*0030*/ 	.byte	0x02, 0x4c
        /*0032*/ 	.byte	0x01
	.zero		1


	//----- nvinfo : EIATTR_MERCURY_ISA_VERSION
	.align		4
        /*0034*/ 	.byte	0x03, 0x5f
        /*0036*/ 	.short	0x0000


	//----- nvinfo : EIATTR_COOP_GROUP_MASK_REGIDS
	.align		4
        /*0038*/ 	.byte	0x04, 0x29
        /*003a*/ 	.short	(.L_754 - .L_753)


	//   ....[0]....
.L_753:
        /*003c*/ 	.word	0xffffffff


	//   ....[1]....
        /*0040*/ 	.word	0xffffffff


	//   ....[2]....
        /*0044*/ 	.word	0xffffffff


	//   ....[3]....
        /*0048*/ 	.word	0xffffffff


	//   ....[4]....
        /*004c*/ 	.word	0xffffffff


	//   ....[5]....
        /*0050*/ 	.word	0xffffffff


	//   ....[6]....
        /*0054*/ 	.word	0xffffffff


	//   ....[7]....
        /*0058*/ 	.word	0xffffffff


	//   ....[8]....
        /*005c*/ 	.word	0xffffffff


	//   ....[9]....
        /*0060*/ 	.word	0xffffffff


	//   ....[10]....
        /*0064*/ 	.word	0xffffffff


	//   ....[11]....
        /*0068*/ 	.word	0xffffffff


	//   ....[12]....
        /*006c*/ 	.word	0xffffffff


	//   ....[13]....
        /*0070*/ 	.word	0xffffffff


	//   ....[14]....
        /*0074*/ 	.word	0xffffffff


	//   ....[15]....
        /*0078*/ 	.word	0xffffffff


	//   ....[16]....
        /*007c*/ 	.word	0xffffffff


	//   ....[17]....
        /*0080*/ 	.word	0xffffffff


	//   ....[18]....
        /*0084*/ 	.word	0xffffffff


	//   ....[19]....
        /*0088*/ 	.word	0xffffffff


	//   ....[20]....
        /*008c*/ 	.word	0xffffffff


	//   ....[21]....
        /*0090*/ 	.word	0xffffffff


	//   ....[22]....
        /*0094*/ 	.word	0xffffffff


	//   ....[23]....
        /*0098*/ 	.word	0xffffffff


	//   ....[24]....
        /*009c*/ 	.word	0xffffffff


	//   ....[25]....
        /*00a0*/ 	.word	0xffffffff


	//   ....[26]....
        /*00a4*/ 	.word	0xffffffff


	//   ....[27]....
        /*00a8*/ 	.word	0xffffffff


	//   ....[28]....
        /*00ac*/ 	.word	0xffffffff


	//   ....[29]....
        /*00b0*/ 	.word	0xffffffff


	//   ....[30]....
        /*00b4*/ 	.word	0xffffffff


	//----- nvinfo : EIATTR_COOP_GROUP_INSTR_OFFSETS
	.align		4
.L_754:
        /*00b8*/ 	.byte	0x04, 0x28
        /*00ba*/ 	.short	(.L_756 - .L_755)


	//   ....[0]....
.L_755:
        /*00bc*/ 	.word	0x00018570


	//   ....[1]....
        /*00c0*/ 	.word	0x000185a0


	//   ....[2]....
        /*00c4*/ 	.word	0x000185d0


	//   ....[3]....
        /*00c8*/ 	.word	0x000185f0


	//   ....[4]....
        /*00cc*/ 	.word	0x00018610


	//   ....[5]....
        /*00d0*/ 	.word	0x00018a50


	//   ....[6]....
        /*00d4*/ 	.word	0x00018a70


	//   ....[7]....
        /*00d8*/ 	.word	0x00018a90


	//   ....[8]....
        /*00dc*/ 	.word	0x00018ab0


	//   ....[9]....
        /*00e0*/ 	.word	0x00018ad0


	//   ....[10]....
        /*00e4*/ 	.word	0x00018c00


	//   ....[11]....
        /*00e8*/ 	.word	0x00018c60


	//   ....[12]....
        /*00ec*/ 	.word	0x00018c90


	//   ....[13]....
        /*00f0*/ 	.word	0x00018cb0


	//   ....[14]....
        /*00f4*/ 	.word	0x00018d50


	//   ....[15]....
        /*00f8*/ 	.word	0x00018d70


	//   ....[16]....
        /*00fc*/ 	.word	0x00018d90


	//   ....[17]....
        /*0100*/ 	.word	0x00018e60


	//   ....[18]....
        /*0104*/ 	.word	0x00018e80


	//   ....[19]....
        /*0108*/ 	.word	0x00018f20


	//   ....[20]....
        /*010c*/ 	.word	0x00018f60


	//   ....[21]....
        /*0110*/ 	.word	0x000199a0


	//   ....[22]....
        /*0114*/ 	.word	0x00019a00


	//   ....[23]....
        /*0118*/ 	.word	0x00019a60


	//   ....[24]....
        /*011c*/ 	.word	0x00019ac0


	//   ....[25]....
        /*0120*/ 	.word	0x00019b20


	//   ....[26]....
        /*0124*/ 	.word	0x00019fb0


	//   ....[27]....
        /*0128*/ 	.word	0x0001a010


	//   ....[28]....
        /*012c*/ 	.word	0x0001a070


	//   ....[29]....
        /*0130*/ 	.word	0x0001a0d0


	//   ....[30]....
        /*0134*/ 	.word	0x0001a140


	//----- nvinfo : EIATTR_EXIT_INSTR_OFFSETS
	.align		4
.L_756:
        /*0138*/ 	.byte	0x04, 0x1c
        /*013a*/ 	.short	(.L_758 - .L_757)


	//   ....[0]....
.L_757:
        /*013c*/ 	.word	0x00000790


	//   ....[1]....
        /*0140*/ 	.word	0x00019940


	//----- nvinfo : EIATTR_MAX_THREADS
	.align		4
.L_758:
        /*0144*/ 	.byte	0x04, 0x05
        /*0146*/ 	.short	(.L_760 - .L_759)
.L_759:
        /*0148*/ 	.word	0x00000100
        /*014c*/ 	.word	0x00000001
        /*0150*/ 	.word	0x00000001


	//----- nvinfo : EIATTR_CRS_STACK_SIZE
	.align		4
.L_760:
        /*0154*/ 	.byte	0x04, 0x1e
        /*0156*/ 	.short	(.L_762 - .L_761)
.L_761:
        /*0158*/ 	.word	0x00000000
.L_762:


//--------------------- .nv.info._ZN10layer_norm31ln_parallel_residual_fwd_kernelINS_13Kernel_traitsI13__nv_bfloat16S2_S2_S2_fjLj8192ELj1ELj1ELj8ELj16ENS_18Kernel_traits_baseILj8192ES2_S2_S2_S2_fjLj256EEEEELb1ELb1ELb1EEEvNS_9FwdParamsE --------------------------
	.section	.nv.info._ZN10layer_norm31ln_parallel_residual_fwd_kernelINS_13Kernel_traitsI13__nv_bfloat16S2_S2_S2_fjLj8192ELj1ELj1ELj8ELj16ENS_18Kernel_traits_baseILj8192ES2_S2_S2_S2_fjLj256EEEEELb1ELb1ELb1EEEvNS_9FwdParamsE,"",@"SHT_CUDA_INFO"
	.sectionflags	@""
	.align	4


	//----- nvinfo : EIATTR_CUDA_API_VERSION
	.align		4
        /*0000*/ 	.byte	0x04, 0x37
        /*0002*/ 	.short	(.L_764 - .L_763)
.L_763:
        /*0004*/ 	.word	0x00000082


	//----- nvinfo : EIATTR_SW2861232_WAR
	.align		4
.L_764:
        /*0008*/ 	.byte	0x01, 0x35
	.zero		2


	//----- nvinfo : EIATTR_PARAM_CBANK
	.align		4
        /*000c*/ 	.byte	0x04, 0x0a
        /*000e*/ 	.short	(.L_766 - .L_765)
	.align		4
.L_765:
        /*0010*/ 	.word	index@(.nv.constant0._ZN10layer_norm31ln_parallel_residual_fwd_kernelINS_13Kernel_traitsI13__nv_bfloat16S2_S2_S2_fjLj8192ELj1ELj1ELj8ELj16ENS_18Kernel_traits_baseILj8192ES2_S2_S2_S2_fjLj256EEEEELb1ELb1ELb1EEEvNS_9FwdParamsE)
        /*0014*/ 	.short	0x0160
        /*0016*/ 	.short	0x00e8


	//----- nvinfo : EIATTR_CBANK_PARAM_SIZE
	.align		4
.L_766:
        /*0018*/ 	.byte	0x03, 0x19
        /*001a*/ 	.short	0x00e8


	//----- nvinfo : EIATTR_KPARAM_INFO
	.align		4
        /*001c*/ 	.byte	0x04, 0x17
        /*001e*/ 	.short	(.L_768 - .L_767)
.L_767:
        /*0020*/ 	.word	0x00000000
        /*0024*/ 	.short	0x0000
        /*0026*/ 	.short	0x0000
        /*0028*/ 	.byte	0x00, 0xf0, 0xa1, 0x03


	//----- nvinfo : EIATTR_MAXREG_COUNT
	.align		4
.L_768:
        /*002c*/ 	.byte	0x03, 0x1b
        /*002e*/ 	.short	0x00ff


	//----- nvinfo : EIATTR_NUM_BARRIERS
	.align		4
        /*0030*/ 	.byte	0x02, 0x4c
        /*0032*/ 	.byte	0x01
	.zero		1


	//----- nvinfo : EIATTR_MERCURY_ISA_VERSION
	.align		4
        /*0034*/ 	.byte	0x03, 0x5f
        /*0036*/ 	.short	0x0000


	//----- nvinfo : EIATTR_COOP_GROUP_MASK_REGIDS
	.align		4
        /*0038*/ 	.byte	0x04, 0x29
        /*003a*/ 	.short	(.L_770 - .L_769)


	//   ....[0]....
.L_769:
        /*003c*/ 	.word	0xffffffff


	//   ....[1]....
        /*0040*/ 	.word	0xffffffff


	//   ....[2]....
        /*0044*/ 	.word	0xffffffff


	//   ....[3]....
        /*0048*/ 	.word	0xffffffff


	//   ....[4]....
        /*004c*/ 	.word	0xffffffff


	//   ....[5]....
        /*0050*/ 	.word	0xffffffff


	//   ....[6]....
        /*0054*/ 	.word	0xffffffff


	//   ....[7]....
        /*0058*/ 	.word	0xffffffff


	//   ....[8]....
        /*005c*/ 	.word	0xffffffff


	//   ....[9]....
        /*0060*/ 	.word	0xffffffff


	//   ....[10]....
        /*0064*/ 	.word	0xffffffff


	//   ....[11]....
        /*0068*/ 	.word	0xffffffff


	//   ....[12]....
        /*006c*/ 	.word	0xffffffff


	//   ....[13]....
        /*0070*/ 	.word	0xffffffff


	//   ....[14]....
        /*0074*/ 	.word	0xffffffff


	//   ....[15]....
        /*0078*/ 	.word	0xffffffff


	//   ....[16]....
        /*007c*/ 	.word	0xffffffff


	//   ....[17]....
        /*0080*/ 	.word	0xffffffff


	//   ....[18]....
        /*0084*/ 	.word	0xffffffff


	//   ....[19]....
        /*0088*/ 	.word	0xffffffff


	//   ....[20]....
        /*008c*/ 	.word	0xffffffff


	//   ....[21]....
        /*0090*/ 	.word	0xffffffff


	//   ....[22]....
        /*0094*/ 	.word	0xffffffff


	//   ....[23]....
        /*0098*/ 	.word	0xffffffff


	//   ....[24]....
        /*009c*/ 	.word	0xffffffff


	//   ....[25]....
        /*00a0*/ 	.word	0xffffffff


	//   ....[26]....
        /*00a4*/ 	.word	0xffffffff


	//   ....[27]....
        /*00a8*/ 	.word	0xffffffff


	//   ....[28]....
        /*00ac*/ 	.word	0xffffffff


	//   ....[29]....
        /*00b0*/ 	.word	0xffffffff


	//   ....[30]....
        /*00b4*/ 	.word	0xffffffff


	//----- nvinfo : EIATTR_COOP_GROUP_INSTR_OFFSETS
	.align		4
.L_770:
        /*00b8*/ 	.byte	0x04, 0x28
        /*00ba*/ 	.short	(.L_772 - .L_771)


	//   ....[0]....
.L_771:
        /*00bc*/ 	.word	0x000173f0


	//   ....[1]....
        /*00c0*/ 	.word	0x00017420


	//   ....[2]....
        /*00c4*/ 	.word	0x00017440


	//   ....[3]....
        /*00c8*/ 	.word	0x00017460


	//   ....[4]....
        /*00cc*/ 	.word	0x00017480


	//   ....[5]....
        /*00d0*/ 	.word	0x000178b0


	//   ....[6]....
        /*00d4*/ 	.word	0x000178d0


	//   ....[7]....
        /*00d8*/ 	.word	0x000178f0


	//   ....[8]....
        /*00dc*/ 	.word	0x00017910


	//   ....[9]....
        /*00e0*/ 	.word	0x00017930


	//   ....[10]....
        /*00e4*/ 	.word	0x00017a30


	//   ....[11]....
        /*00e8*/ 	.word	0x00017a80


	//   ....[12]....
        /*00ec*/ 	.word	0x00017ac0


	//   ....[13]....
        /*00f0*/ 	.word	0x00017b00


	//   ....[14]....
        /*00f4*/ 	.word	0x00017b50


	//   ....[15]....
        /*00f8*/ 	.word	0x00017b80


	//   ....[16]....
        /*00fc*/ 	.word	0x00017be0


	//   ....[17]....
        /*0100*/ 	.word	0x00017c90


	//   ....[18]....
        /*0104*/ 	.word	0x00017ca0


	//   ....[19]....
        /*0108*/ 	.word	0x00017d40


	//   ....[20]....
        /*010c*/ 	.word	0x00017d80


	//   ....[21]....
        /*0110*/ 	.word	0x000188c0


	//   ....[22]....
        /*0114*/ 	.word	0x00018920


	//   ....[23]....
        /*0118*/ 	.word	0x00018980


	//   ....[24]....
        /*011c*/ 	.word	0x000189e0


	//   ....[25]....
        /*0120*/ 	.word	0x00018a40


	//   ....[26]....
        /*0124*/ 	.word	0x00018eb0


	//   ....[27]....
        /*0128*/ 	.word	0x00018f10


	//   ....[28]....
        /*012c*/ 	.word	0x00018f70


	//   ....[29]....
        /*0130*/ 	.word	0x00018fd0


	//   ....[30]....
        /*0134*/ 	.word	0x00019030


	//----- nvinfo : EIATTR_EXIT_INSTR_OFFSETS
	.align		4
.L_772:
        /*0138*/ 	.byte	0x04, 0x1c
        /*013a*/ 	.short	(.L_774 - .L_773)


	//   ....[0]....
.L_773:
        /*013c*/ 	.word	0x00000580


	//   ....[1]....
        /*0140*/ 	.word	0x00018870


	//----- nvinfo : EIATTR_MAX_THREADS
	.align		4
.L_774:
        /*0144*/ 	.byte	0x04, 0x05
        /*0146*/ 	.short	(.L_776 - .L_775)
.L_775:
        /*0148*/ 	.word	0x00000100
        /*014c*/ 	.word	0x00000001
        /*0150*/ 	.word	0x00000001


	//----- nvinfo : EIATTR_CRS_STACK_SIZE
	.align		4
.L_776:
        /*0154*/ 	.byte	0x04, 0x1e
        /*0156*/ 	.short	(.L_778 - .L_777)
.L_777:
        /*0158*/ 	.word	0x00000000
.L_778:


//--------------------- .nv.info._ZN10layer_norm31ln_parallel_residual_fwd_kernelINS_13Kernel_traitsI6__halfS2_S2_S2_fjLj8192ELj1ELj1ELj8ELj16ENS_18Kernel_traits_baseILj8192ES2_S2_S2_S2_fjLj256EEEEELb0ELb0ELb0EEEvNS_9FwdParamsE --------------------------
	.section	.nv.info._ZN10layer_norm31ln_parallel_residual_fwd_kernelINS_13Kernel_traitsI6__halfS2_S2_S2_fjLj8192ELj1ELj1ELj8ELj16ENS_18Kernel_traits_baseILj8192ES2_S2_S2_S2_fjLj256EEEEELb0ELb0ELb0EEEvNS_9FwdParamsE,"",@"SHT_CUDA_INFO"
	.sectionflags	@""
	.align	4


	//----- nvinfo : EIATTR_CUDA_API_VERSION
	.align		4
        /*0000*/ 	.byte	0x04, 0x37
        /*0002*/ 	.short	(.L_780 - .L_779)
.L_779:
        /*0004*/ 	.word	0x00000082


	//----- nvinfo : EIATTR_SW2861232_WAR
	.align		4
.L_780:
        /*0008*/ 	.byte	0x01, 0x35
	.zero		2


	//----- nvinfo : EIATTR_PARAM_CBANK
	.align		4
        /*000c*/ 	.byte	0x04, 0x0a
        /*000e*/ 	.short	(.L_782 - .L_781)
	.align		4
.L_781:
        /*0010*/ 	.word	index@(.nv.constant0._ZN10layer_norm31ln_parallel_residual_fwd_kernelINS_13Kernel_traitsI6__halfS2_S2_S2_fjLj8192ELj1ELj1ELj8ELj16ENS_18Kernel_traits_baseILj8192ES2_S2_S2_S2_fjLj256EEEEELb0ELb0ELb0EEEvNS_9FwdParamsE)
        /*0014*/ 	.short	0x0160
        /*0016*/ 	.short	0x00e8


	//----- nvinfo : EIATTR_CBANK_PARAM_SIZE
	.align		4
.L_782:
        /*0018*/ 	.byte	0x03, 0x19
        /*001a*/ 	.short	0x00e8


	//----- nvinfo : EIATTR_KPARAM_INFO
	.align		4
        /*001c*/ 	.byte	0x04, 0x17
        /*001e*/ 	.short	(.L_784 - .L_783)
.L_783:
        /*0020*/ 	.word	0x00000000
        /*0024*/ 	.short	0x0000
        /*0026*/ 	.short	0x0000
        /*0028*/ 	.byte	0x00, 0xf0, 0xa1, 0x03


	//----- nvinfo : EIATTR_MAXREG_COUNT
	.align		4
.L_784:
        /*002c*/ 	.byte	0x03, 0x1b
        /*002e*/ 	.short	0x00ff


	//----- nvinfo : EIATTR_NUM_BARRIERS
	.align		4
        /*0030*/ 	.byte	0x02, 0x4c
        /*0032*/ 	.byte	0x01
	.zero		1


	//----- nvinfo : EIATTR_MERCURY_ISA_VERSION
	.align		4
        /*0034*/ 	.byte	0x03, 0x5f
        /*0036*/ 	.short	0x0000


	//----- nvinfo : EIATTR_COOP_GROUP_MASK_REGIDS
	.align		4
        /*0038*/ 	.byte	0x04, 0x29
        /*003a*/ 	.short	(.L_786 - .L_785)


	//   ....[0]....
.L_785:
        /*003c*/ 	.word	0xffffffff


	//   ....[1]....
        /*0040*/ 	.word	0xffffffff


	//   ....[2]....
        /*0044*/ 	.word	0xffffffff


	//   ....[3]....
        /*0048*/ 	.word	0xffffffff


	//   ....[4]....
        /*004c*/ 	.word	0xffffffff


	//   ....[5]....
        /*0050*/ 	.word	0xffffffff


	//   ....[6]....
        /*0054*/ 	.word	0xffffffff


	//   ....[7]....
        /*0058*/ 	.word	0xffffffff


	//   ....[8]....
        /*005c*/ 	.word	0xffffffff


	//   ....[9]....
        /*0060*/ 	.word	0xffffffff


	//   ....[10]....
        /*0064*/ 	.word	0xffffffff


	//   ....[11]....
        /*0068*/ 	.word	0xffffffff


	//   ....[12]....
        /*006c*/ 	.word	0xffffffff


	//   ....[13]....
        /*0070*/ 	.word	0xffffffff


	//   ....[14]....
        /*0074*/ 	.word	0xffffffff


	//   ....[15]....
        /*0078*/ 	.word	0xffffffff


	//   ....[16]....
        /*007c*/ 	.word	0xffffffff


	//   ....[17]....
        /*0080*/ 	.word	0xffffffff


	//   ....[18]....
        /*0084*/ 	.word	0xffffffff


	//   ....[19]....
        /*0088*/ 	.word	0xffffffff


	//   ....[20]....
        /*008c*/ 	.word	0xffffffff


	//   ....[21]....
        /*0090*/ 	.word	0xffffffff


	//   ....[22]....
        /*0094*/ 	.word	0xffffffff


	//   ....[23]....
        /*0098*/ 	.word	0xffffffff


	//   ....[24]....
        /*009c*/ 	.word	0xffffffff


	//   ....[25]....
        /*00a0*/ 	.word	0xffffffff


	//   ....[26]....
        /*00a4*/ 	.word	0xffffffff


	//   ....[27]....
        /*00a8*/ 	.word	0xffffffff


	//   ....[28]....
        /*00ac*/ 	.word	0xffffffff


	//   ....[29]....
        /*00b0*/ 	.word	0xffffffff


	//   ....[30]....
        /*00b4*/ 	.word	0xffffffff


	//----- nvinfo : EIATTR_COOP_GROUP_INSTR_OFFSETS
	.align		4
.L_786:
        /*00b8*/ 	.byte	0x04, 0x28
        /*00ba*/ 	.short	(.L_788 - .L_787)


	//   ....[0]....
.L_787:
        /*00bc*/ 	.word	0x00003990


	//   ....[1]....
        /*00c0*/ 	.word	0x000039c0


	//   ....[2]....
        /*00c4*/ 	.word	0x000039e0


	//   ....[3]....
        /*00c8*/ 	.word	0x00003a00


	//   ....[4]....
        /*00cc*/ 	.word	0x00003a20


	//   ....[5]....
        /*00d0*/ 	.word	0x00003e60


	//   ....[6]....
        /*00d4*/ 	.word	0x00003e80


	//   ....[7]....
        /*00d8*/ 	.word	0x00003ea0


	//   ....[8]....
        /*00dc*/ 	.word	0x00003ec0


	//   ....[9]....
        /*00e0*/ 	.word	0x00003ee0


	//   ....[10]....
        /*00e4*/ 	.word	0x00004000


	//   ....[11]....
        /*00e8*/ 	.word	0x00004060


	//   ....[12]....
        /*00ec*/ 	.word	0x00004080


	//   ....[13]....
        /*00f0*/ 	.word	0x000040b0


	//   ....[14]....
        /*00f4*/ 	.word	0x00004140


	//   ....[15]....
        /*00f8*/ 	.word	0x00004170


	//   ....[16]....
        /*00fc*/ 	.word	0x000041a0


	//   ....[17]....
        /*0100*/ 	.word	0x00004250


	//   ....[18]....
        /*0104*/ 	.word	0x00004280


	//   ....[19]....
        /*0108*/ 	.word	0x00004320


	//   ....[20]....
        /*010c*/ 	.word	0x00004360


	//   ....[21]....
        /*0110*/ 	.word	0x00005100


	//   ....[22]....
        /*0114*/ 	.word	0x00005160


	//   ....[23]....
        /*0118*/ 	.word	0x000051c0


	//   ....[24]....
        /*011c*/ 	.word	0x00005220


	//   ....[25]....
        /*0120*/ 	.word	0x00005280


	//   ....[26]....
        /*0124*/ 	.word	0x00005700


	//   ....[27]....
        /*0128*/ 	.word	0x00005760


	//   ....[28]....
        /*012c*/ 	.word	0x000057c0


	//   ....[29]....
        /*0130*/ 	.word	0x00005820


	//   ....[30]....
        /*0134*/ 	.word	0x00005890


	//----- nvinfo : EIATTR_EXIT_INSTR_OFFSETS
	.align		4
.L_788:
        /*0138*/ 	.byte	0x04, 0x1c
        /*013a*/ 	.short	(.L_790 - .L_789)


	//   ....[0]....
.L_789:
        /*013c*/ 	.word	0x000007c0


	//   ....[1]....
        /*0140*/ 	.word	0x000050a0


	//----- nvinfo : EIATTR_MAX_THREADS
	.align		4
.L_790:
        /*0144*/ 	.byte	0x04, 0x05
        /*0146*/ 	.short	(.L_792 - .L_791)
.L_791:
        /*0148*/ 	.word	0x00000100
        /*014c*/ 	.word	0x00000001
        /*0150*/ 	.word	0x00000001


	//----- nvinfo : EIATTR_CRS_STACK_SIZE
	.align		4
.L_792:
        /*0154*/ 	.byte	0x04, 0x1e
        /*0156*/ 	.short	(.L_794 - .L_793)
.L_793:
        /*0158*/ 	.word	0x00000000
.L_794:


//--------------------- .nv.info._ZN10layer_norm31ln_parallel_residual_fwd_kernelINS_13Kernel_traitsI6__halfS2_S2_S2_fjLj8192ELj1ELj1ELj8ELj16ENS_18Kernel_traits_baseILj8192ES2_S2_S2_S2_fjLj256EEEEELb0ELb0ELb1EEEvNS_9FwdParamsE --------------------------
	.section	.nv.info._ZN10layer_norm31ln_parallel_residual_fwd_kernelINS_13Kernel_traitsI6__halfS2_S2_S2_fjLj8192ELj1ELj1ELj8ELj16ENS_18Kernel_traits_baseILj8192ES2_S2_S2_S2_fjLj256EEEEELb0ELb0ELb1EEEvNS_9FwdParamsE,"",@"SHT_CUDA_INFO"
	.sectionflags	@""
	.align	4


	//----- nvinfo : EIATTR_CUDA_API_VERSION
	.align		4
        /*0000*/ 	.byte	0x04, 0x37
        /*0002*/ 	.short	(.L_796 - .L_795)
.L_795:
        /*0004*/ 	.word	0x00000082


	//----- nvinfo : EIATTR_SW2861232_WAR
	.align		4
.L_796:
        /*0008*/ 	.byte	0x01, 0x35
	.zero		2


	//----- nvinfo : EIATTR_PARAM_CBANK
	.align		4
        /*000c*/ 	.byte	0x04, 0x0a
        /*000e*/ 	.short	(.L_798 - .L_797)
	.align		4
.L_797:
        /*0010*/ 	.word	index@(.nv.constant0._ZN10layer_norm31ln_parallel_residual_fwd_kernelINS_13Kernel_traitsI6__halfS2_S2_S2_fjLj8192ELj1ELj1ELj8ELj16ENS_18Kernel_traits_baseILj8192ES2_S2_S2_S2_fjLj256EEEEELb0ELb0ELb1EEEvNS_9FwdParamsE)
        /*0014*/ 	.short	0x0160
        /*0016*/ 	.short	0x00e8


	//----- nvinfo : EIATTR_CBANK_PARAM_SIZE
	.align		4
.L_798:
        /*0018*/ 	.byte	0x03, 0x19
        /*001a*/ 	.short	0x00e8


	//----- nvinfo : EIATTR_KPARAM_INFO
	.align		4
        /*001c*/ 	.byte	0x04, 0x17
        /*001e*/ 	.short	(.L_800 - .L_799)
.L_799:
        /*0020*/ 	.word	0x00000000
        /*0024*/ 	.short	0x0000
        /*0026*/ 	.short	0x0000
        /*0028*/ 	.byte	0x00, 0xf0, 0xa1, 0x03


	//----- nvinfo : EIATTR_MAXREG_COUNT
	.align		4
.L_800:
        /*002c*/ 	.byte	0x03, 0x1b
        /*002e*/ 	.short	0x00ff


	//----- nvinfo : EIATTR_NUM_BARRIERS
	.align		4
        /*0030*/ 	.byte	0x02, 0x4c
        /*0032*/ 	.byte	0x01
	.zero		1


	//----- nvinfo : EIATTR_MERCURY_ISA_VERSION
	.align		4
        /*0034*/ 	.byte	0x03, 0x5f
        /*0036*/ 	.short	0x0000


	//----- nvinfo : EIATTR_COOP_GROUP_MASK_REGIDS
	.align		4
        /*0038*/ 	.byte	0x04, 0x29
        /*003a*/ 	.short	(.L_802 - .L_801)


	//   ....[0]....
.L_801:
        /*003c*/ 	.word	0xffffffff


	//   ....[1]....
        /*0040*/ 	.word	0xffffffff


	//   ....[2]....
        /*0044*/ 	.word	0xffffffff


	//   ....[3]....
        /*0048*/ 	.word	0xffffffff


	//   ....[4]....
        /*004c*/ 	.word	0xffffffff


	//   ....[5]....
        /*0050*/ 	.word	0xffffffff


	//   ....[6]....
        /*0054*/ 	.word	0xffffffff


	//   ....[7]....
        /*0058*/ 	.word	0xffffffff


	//   ....[8]....
        /*005c*/ 	.word	0xffffffff


	//   ....[9]....
        /*0060*/ 	.word	0xffffffff


	//   ....[10]....
        /*0064*/ 	.word	0xffffffff


	//   ....[11]....
        /*0068*/ 	.word	0xffffffff


	//   ....[12]....
        /*006c*/ 	.word	0xffffffff


	//   ....[13]....
        /*0070*/ 	.word	0xffffffff


	//   ....[14]....
        /*0074*/ 	.word	0xffffffff


	//   ....[15]....
        /*0078*/ 	.word	0xffffffff


	//   ....[16]....
        /*007c*/ 	.word	0xffffffff


	//   ....[17]....
        /*0080*/ 	.word	0xffffffff


	//   ....[18]....
        /*0084*/ 	.word	0xffffffff


	//   ....[19]....
        /*0088*/ 	.word	0xffffffff


	//   ....[20]....
        /*008c*/ 	.word	0xffffffff


	//   ....[21]....
        /*0090*/ 	.word	0xffffffff


	//   ....[22]....
        /*0094*/ 	.word	0xffffffff


	//   ....[23]....
        /*0098*/ 	.word	0xffffffff


	//   ....[24]....
        /*009c*/ 	.word	0xffffffff


	//   ....[25]....
        /*00a0*/ 	.word	0xffffffff


	//   ....[26]....
        /*00a4*/ 	.word	0xffffffff


	//   ....[27]....
        /*00a8*/ 	.word	0xffffffff


	//   ....[28]....
        /*00ac*/ 	.word	0xffffffff


	//   ....[29]....
        /*00b0*/ 	.word	0xffffffff


	//   ....[30]....
        /*00b4*/ 	.word	0xffffffff


	//----- nvinfo : EIATTR_COOP_GROUP_INSTR_OFFSETS
	.align		4
.L_802:
        /*00b8*/ 	.byte	0x04, 0x28
        /*00ba*/ 	.short	(.L_804 - .L_803)


	//   ....[0]....
.L_803:
        /*00bc*/ 	.word	0x00002ec0


	//   ....[1]....
        /*00c0*/ 	.word	0x00002ef0


	//   ....[2]....
        /*00c4*/ 	.word	0x00002f10


	//   ....[3]....
        /*00c8*/ 	.word	0x00002f30


	//   ....[4]....
        /*00cc*/ 	.word	0x00002f50


	//   ....[5]....
        /*00d0*/ 	.word	0x00003380


	//   ....[6]....
        /*00d4*/ 	.word	0x000033a0


	//   ....[7]....
        /*00d8*/ 	.word	0x000033c0


	//   ....[8]....
        /*00dc*/ 	.word	0x000033e0


	//   ....[9]....
        /*00e0*/ 	.word	0x00003400


	//   ....[10]....
        /*00e4*/ 	.word	0x000034e0


	//   ....[11]....
        /*00e8*/ 	.word	0x00003530


	//   ....[12]....
        /*00ec*/ 	.word	0x00003540


	//   ....[13]....
        /*00f0*/ 	.word	0x000035c0


	//   ....[14]....
        /*00f4*/ 	.word	0x00003630


	//   ....[15]....
        /*00f8*/ 	.word	0x000036b0


	//   ....[16]....
        /*00fc*/ 	.word	0x000036c0


	//   ....[17]....
        /*0100*/ 	.word	0x00003730


	//   ....[18]....
        /*0104*/ 	.word	0x000037d0


	//   ....[19]....
        /*0108*/ 	.word	0x00003800


	//   ....[20]....
        /*010c*/ 	.word	0x00003840


	//   ....[21]....
        /*0110*/ 	.word	0x00004900


	//   ....[22]....
        /*0114*/ 	.word	0x00004970


	//   ....[23]....
        /*0118*/ 	.word	0x000049d0


	//   ....[24]....
        /*011c*/ 	.word	0x00004a30


	//   ....[25]....
        /*0120*/ 	.word	0x00004a90


	//   ....[26]....
        /*0124*/ 	.word	0x00004f00


	//   ....[27]....
        /*0128*/ 	.word	0x00004f60


	//   ....[28]....
        /*012c*/ 	.word	0x00004fc0


	//   ....[29]....
        /*0130*/ 	.word	0x00005020


	//   ....[30]....
        /*0134*/ 	.word	0x00005080


	//----- nvinfo : EIATTR_EXIT_INSTR_OFFSETS
	.align		4
.L_804:
        /*0138*/ 	.byte	0x04, 0x1c
        /*013a*/ 	.short	(.L_806 - .L_805)


	//   ....[0]....
.L_805:
        /*013c*/ 	.word	0x000001f0


	//   ....[1]....
        /*0140*/ 	.word	0x000048b0


	//----- nvinfo : EIATTR_MAX_THREADS
	.align		4
.L_806:
        /*0144*/ 	.byte	0x04, 0x05
        /*0146*/ 	.short	(.L_808 - .L_807)
.L_807:
        /*0148*/ 	.word	0x00000100
        /*014c*/ 	.word	0x00000001
        /*0150*/ 	.word	0x00000001


	//----- nvinfo : EIATTR_CRS_STACK_SIZE
	.align		4
.L_808:
        /*0154*/ 	.byte	0x04, 0x1e
        /*0156*/ 	.short	(.L_810 - .L_809)
.L_809:
        /*0158*/ 	.word	0x00000000
.L_810:


//--------------------- .nv.info._ZN10layer_norm31ln_parallel_residual_fwd_kernelINS_13Kernel_traitsI6__halfS2_S2_S2_fjLj8192ELj1ELj1ELj8ELj16ENS_18Kernel_traits_baseILj8192ES2_S2_S2_S2_fjLj256EEEEELb0ELb1ELb0EEEvNS_9FwdParamsE --------------------------
	.section	.nv.info._ZN10layer_norm31ln_parallel_residual_fwd_kernelINS_13Kernel_traitsI6__halfS2_S2_S2_fjLj8192ELj1ELj1ELj8ELj16ENS_18Kernel_traits_baseILj8192ES2_S2_S2_S2_fjLj256EEEEELb0ELb1ELb0EEEvNS_9FwdParamsE,"",@"SHT_CUDA_INFO"
	.sectionflags	@""
	.align	4


	//----- nvinfo : EIATTR_CUDA_API_VERSION
	.align		4
        /*0000*/ 	.byte	0x04, 0x37
        /*0002*/ 	.short	(.L_812 - .L_811)
.L_811:
        /*0004*/ 	.word	0x00000082


	//----- nvinfo : EIATTR_SW2861232_WAR
	.align		4
.L_812:
        /*0008*/ 	.byte	0x01, 0x35
	.zero		2


	//----- nvinfo : EIATTR_PARAM_CBANK
	.align		4
        /*000c*/ 	.byte	0x04, 0x0a
        /*000e*/ 	.short	(.L_814 - .L_813)
	.align		4
.L_813:
        /*0010*/ 	.word	index@(.nv.constant0._ZN10layer_norm31ln_parallel_residual_fwd_kernelINS_13Kernel_traitsI6__halfS2_S2_S2_fjLj8192ELj1ELj1ELj8ELj16ENS_18Kernel_traits_baseILj8192ES2_S2_S2_S2_fjLj256EEEEELb0ELb1ELb0EEEvNS_9FwdParamsE)
        /*0014*/ 	.short	0x0160
        /*0016*/ 	.short	0x00e8


	//----- nvinfo : EIATTR_CBANK_PARAM_SIZE
	.align		4
.L_814:
        /*0018*/ 	.byte	0x03, 0x19
        /*001a*/ 	.short	0x00e8


	//----- nvinfo : EIATTR_KPARAM_INFO
	.align		4
        /*001c*/ 	.byte	0x04, 0x17
        /*001e*/ 	.short	(.L_816 - .L_815)
.L_815:
        /*0020*/ 	.word	0x00000000
        /*0024*/ 	.short	0x0000
        /*0026*/ 	.short	0x0000
        /*0028*/ 	.byte	0x00, 0xf0, 0xa1, 0x03


	//----- nvinfo : EIATTR_MAXREG_COUNT
	.align		4
.L_816:
        /*002c*/ 	.byte	0x03, 0x1b
        /*002e*/ 	.short	0x00ff


	//----- nvinfo : EIATTR_NUM_BARRIERS
	.align		4
        /*0030*/ 	.byte	0x02, 0x4c
        /*0032*/ 	.byte	0x01
	.zero		1


	//----- nvinfo : EIATTR_MERCURY_ISA_VERSION
	.align		4
        /*0034*/ 	.byte	0x03, 0x5f
        /*0036*/ 	.short	0x0000


	//----- nvinfo : EIATTR_COOP_GROUP_MASK_REGIDS
	.align		4
        /*0038*/ 	.byte	0x04, 0x29
        /*003a*/ 	.short	(.L_818 - .L_817)


	//   ....[0]....
.L_817:
        /*003c*/ 	.word	0xffffffff


	//   ....[1]....
        /*0040*/ 	.word	0xffffffff


	//   ....[2]....
        /*0044*/ 	.word	0xffffffff


	//   ....[3]....
        /*0048*/ 	.word	0xffffffff


	//   ....[4]....
        /*004c*/ 	.word	0xffffffff


	//   ....[5]....
        /*0050*/ 	.word	0xffffffff


	//   ....[6]....
        /*0054*/ 	.word	0xffffffff


	//   ....[7]....
        /*0058*/ 	.word	0xffffffff


	//   ....[8]....
        /*005c*/ 	.word	0xffffffff


	//   ....[9]....
        /*0060*/ 	.word	0xffffffff


	//   ....[10]....
        /*0064*/ 	.word	0xffffffff


	//   ....[11]....
        /*0068*/ 	.word	0xffffffff


	//   ....[12]....
        /*006c*/ 	.word	0xffffffff


	//   ....[13]....
        /*0070*/ 	.word	0xffffffff


	//   ....[14]....
        /*0074*/ 	.word	0xffffffff


	//   ....[15]....
        /*0078*/ 	.word	0xffffffff


	//   ....[16]....
        /*007c*/ 	.word	0xffffffff


	//   ....[17]....
        /*0080*/ 	.word	0xffffffff


	//   ....[18]....
        /*0084*/ 	.word	0xffffffff


	//   ....[19]....
        /*0088*/ 	.word	0xffffffff


	//   ....[20]....
        /*008c*/ 	.word	0xffffffff


	//   ....[21]....
        /*0090*/ 	.word	0xffffffff


	//   ....[22]....
        /*0094*/ 	.word	0xffffffff


	//   ....[23]....
        /*0098*/ 	.word	0xffffffff


	//   ....[24]....
        /*009c*/ 	.word	0xffffffff


	//   ....[25]....
        /*00a0*/ 	.word	0xffffffff


	//   ....[26]....
        /*00a4*/ 	.word	0xffffffff


	//   ....[27]....
        /*00a8*/ 	.word	0xffffffff


	//   ....[28]....
        /*00ac*/ 	.word	0xffffffff


	//   ....[29]....
        /*00b0*/ 	.word	0xffffffff


	//   ....[30]....
        /*00b4*/ 	.word	0xffffffff


	//----- nvinfo : EIATTR_COOP_GROUP_INSTR_OFFSETS
	.align		4
.L_818:
        /*00b8*/ 	.byte	0x04, 0x28
        /*00ba*/ 	.short	(.L_820 - .L_819)


	//   ....[0]....
.L_819:
        /*00bc*/ 	.word	0x00003290


	//   ....[1]....
        /*00c0*/ 	.word	0x000032c0


	//   ....[2]....
        /*00c4*/ 	.word	0x000032e0


	//   ....[3]....
        /*00c8*/ 	.word	0x00003300


	//   ....[4]....
        /*00cc*/ 	.word	0x00003320


	//   ....[5]....
        /*00d0*/ 	.word	0x00003760


	//   ....[6]....
        /*00d4*/ 	.word	0x00003780


	//   ....[7]....
        /*00d8*/ 	.word	0x000037a0


	//   ....[8]....
        /*00dc*/ 	.word	0x000037c0


	//   ....[9]....
        /*00e0*/ 	.word	0x000037e0


	//   ....[10]....
        /*00e4*/ 	.word	0x000038f0


	//   ....[11]....
        /*00e8*/ 	.word	0x00003950


	//   ....[12]....
        /*00ec*/ 	.word	0x000039b0


	//   ....[13]....
        /*00f0*/ 	.word	0x000039e0


	//   ....[14]....
        /*00f4*/ 	.word	0x00003a50


	//   ....[15]....
        /*00f8*/ 	.word	0x00003a60


	//   ....[16]....
        /*00fc*/ 	.word	0x00003ac0


	//   ....[17]....
        /*0100*/ 	.word	0x00003b50


	//   ....[18]....
        /*0104*/ 	.word	0x00003bd0


	//   ....[19]....
        /*0108*/ 	.word	0x00003c30


	//   ....[20]....
        /*010c*/ 	.word	0x00003c40


	//   ....[21]....
        /*0110*/ 	.word	0x00004680


	//   ....[22]....
        /*0114*/ 	.word	0x000046f0


	//   ....[23]....
        /*0118*/ 	.word	0x00004760


	//   ....[24]....
        /*011c*/ 	.word	0x000047d0


	//   ....[25]....
        /*0120*/ 	.word	0x00004840


	//   ....[26]....
        /*0124*/ 	.word	0x00004cc0


	//   ....[27]....
        /*0128*/ 	.word	0x00004d20


	//   ....[28]....
        /*012c*/ 	.word	0x00004d80


	//   ....[29]....
        /*0130*/ 	.word	0x00004de0


	//   ....[30]....
        /*0134*/ 	.word	0x00004e40


	//----- nvinfo : EIATTR_EXIT_INSTR_OFFSETS
	.align		4
.L_820:
        /*0138*/ 	.byte	0x04, 0x1c
        /*013a*/ 	.short	(.L_822 - .L_821)


	//   ....[0]....
.L_821:
        /*013c*/ 	.word	0x000004c0


	//   ....[1]....
        /*0140*/ 	.word	0x00004620


	//----- nvinfo : EIATTR_MAX_THREADS
	.align		4
.L_822:
        /*0144*/ 	.byte	0x04, 0x05
        /*0146*/ 	.short	(.L_824 - .L_823)
.L_823:
        /*0148*/ 	.word	0x00000100
        /*014c*/ 	.word	0x00000001
        /*0150*/ 	.word	0x00000001


	//----- nvinfo : EIATTR_CRS_STACK_SIZE
	.align		4
.L_824:
        /*0154*/ 	.byte	0x04, 0x1e
        /*0156*/ 	.short	(.L_826 - .L_825)
.L_825:
        /*0158*/ 	.word	0x00000000
.L_826:


//--------------------- .nv.info._ZN10layer_norm31ln_parallel_residual_fwd_kernelINS_13Kernel_traitsI6__halfS2_S2_S2_fjLj8192ELj1ELj1ELj8ELj16ENS_18Kernel_traits_baseILj8192ES2_S2_S2_S2_fjLj256EEEEELb0ELb1ELb1EEEvNS_9FwdParamsE --------------------------
	.section	.nv.info._ZN10layer_norm31ln_parallel_residual_fwd_kernelINS_13Kernel_traitsI6__halfS2_S2_S2_fjLj8192ELj1ELj1ELj8ELj16ENS_18Kernel_traits_baseILj8192ES2_S2_S2_S2_fjLj256EEEEELb0ELb1ELb1EEEvNS_9FwdParamsE,"",@"SHT_CUDA_INFO"
	.sectionflags	@""
	.align	4


	//----- nvinfo : EIATTR_CUDA_API_VERSION
	.align		4
        /*0000*/ 	.byte	0x04, 0x37
        /*0002*/ 	.short	(.L_828 - .L_827)
.L_827:
        /*0004*/ 	.word	0x00000082


	//----- nvinfo : EIATTR_SW2861232_WAR
	.align		4
.L_828:
        /*0008*/ 	.byte	0x01, 0x35
	.zero		2


	//----- nvinfo : EIATTR_PARAM_CBANK
	.align		4
        /*000c*/ 	.byte	0x04, 0x0a
        /*000e*/ 	.short	(.L_830 - .L_829)
	.align		4
.L_829:
        /*0010*/ 	.word	index@(.nv.constant0._ZN10layer_norm31ln_parallel_residual_fwd_kernelINS_13Kernel_traitsI6__halfS2_S2_S2_fjLj8192ELj1ELj1ELj8ELj16ENS_18Kernel_traits_baseILj8192ES2_S2_S2_S2_fjLj256EEEEELb0ELb1ELb1EEEvNS_9FwdParamsE)
        /*0014*/ 	.short	0x0160
        /*0016*/ 	.short	0x00e8


	//----- nvinfo : EIATTR_CBANK_PARAM_SIZE
	.align		4
.L_830:
        /*0018*/ 	.byte	0x03, 0x19
        /*001a*/ 	.short	0x00e8


	//----- nvinfo : EIATTR_KPARAM_INFO
	.align		4
        /*001c*/ 	.byte	0x04, 0x17
        /*001e*/ 	.short	(.L_832 - .L_831)
.L_831:
        /*0020*/ 	.word	0x00000000
        /*0024*/ 	.short	0x0000
        /*0026*/ 	.short	0x0000
        /*0028*/ 	.byte	0x00, 0xf0, 0xa1, 0x03


	//----- nvinfo : EIATTR_MAXREG_COUNT
	.align		4
.L_832:
        /*002c*/ 	.byte	0x03, 0x1b
        /*002e*/ 	.short	0x00ff


	//----- nvinfo : EIATTR_NUM_BARRIERS
	.align		4
        /*0030*/ 	.byte	0x02, 0x4c
        /*0032*/ 	.byte	0x01
	.zero		1


	//----- nvinfo : EIATTR_ANNOTATIONS
	.align		4
        /*0034*/ 	.byte	0x04, 0x55
        /*0036*/ 	.short	(.L_834 - .L_833)


	//   ....[0]....
.L_833:
        /*0038*/ 	.word	0x00000001
        /*003c*/ 	.byte	0x90, 0x02, 0x00, 0x00, 0x01, 0x00, 0x00, 0x00, 0x80, 0x36, 0x00, 0x00


	//----- nvinfo : EIATTR_MERCURY_ISA_VERSION
	.align		4
.L_834:
        /*0048*/ 	.byte	0x03, 0x5f
        /*004a*/ 	.short	0x0000


	//----- nvinfo : EIATTR_COOP_GROUP_MASK_REGIDS
	.align		4
        /*004c*/ 	.byte	0x04, 0x29
        /*004e*/ 	.short	(.L_836 - .L_835)


	//   ....[0]....
.L_835:
        /*0050*/ 	.word	0xffffffff


	//   ....[1]....
        /*0054*/ 	.word	0xffffffff


	//   ....[2]....
        /*0058*/ 	.word	0xffffffff


	//   ....[3]....
        /*005c*/ 	.word	0xffffffff


	//   ....[4]....
        /*0060*/ 	.word	0xffffffff


	//   ....[5]....
        /*0064*/ 	.word	0xffffffff


	//   ....[6]....
        /*0068*/ 	.word	0xffffffff


	//   ....[7]....
        /*006c*/ 	.word	0xffffffff


	//   ....[8]....
        /*0070*/ 	.word	0xffffffff


	//   ....[9]....
        /*0074*/ 	.word	0xffffffff


	//   ....[10]....
        /*0078*/ 	.word	0xffffffff


	//   ....[11]....
        /*007c*/ 	.word	0xffffffff


	//   ....[12]....
        /*0080*/ 	.word	0xffffffff


	//   ....[13]....
        /*0084*/ 	.word	0xffffffff


	//   ....[14]....
        /*0088*/ 	.word	0xffffffff


	//   ....[15]....
        /*008c*/ 	.word	0xffffffff


	//   ....[16]....
        /*0090*/ 	.word	0xffffffff


	//   ....[17]....
        /*0094*/ 	.word	0xffffffff


	//   ....[18]....
        /*0098*/ 	.word	0xffffffff


	//   ....[19]....
        /*009c*/ 	.word	0xffffffff


	//   ....[20]....
        /*00a0*/ 	.word	0xffffffff


	//   ....[21]....
        /*00a4*/ 	.word	0xffffffff


	//   ....[22]....
        /*00a8*/ 	.word	0xffffffff


	//   ....[23]....
        /*00ac*/ 	.word	0xffffffff


	//   ....[24]....
        /*00b0*/ 	.word	0xffffffff


	//   ....[25]....
        /*00b4*/ 	.word	0xffffffff


	//   ....[26]....
        /*00b8*/ 	.word	0xffffffff


	//   ....[27]....
        /*00bc*/ 	.word	0xffffffff


	//   ....[28]....
        /*00c0*/ 	.word	0xffffffff


	//   ....[29]....
        /*00c4*/ 	.word	0xffffffff


	//   ....[30]....
        /*00c8*/ 	.word	0xffffffff


	//----- nvinfo : EIATTR_COOP_GROUP_INSTR_OFFSETS
	.align		4
.L_836:
        /*00cc*/ 	.byte	0x04, 0x28
        /*00ce*/ 	.short	(.L_838 - .L_837)


	//   ....[0]....
.L_837:
        /*00d0*/ 	.word	0x00002d10


	//   ....[1]....
        /*00d4*/ 	.word	0x00002d40


	//   ....[2]....
        /*00d8*/ 	.word	0x00002d60


	//   ....[3]....
        /*00dc*/ 	.word	0x00002d80


	//   ....[4]....
        /*00e0*/ 	.word	0x00002da0


	//   ....[5]....
        /*00e4*/ 	.word	0x000031d0


	//   ....[6]....
        /*00e8*/ 	.word	0x000031f0


	//   ....[7]....
        /*00ec*/ 	.word	0x00003210


	//   ....[8]....
        /*00f0*/ 	.word	0x00003230


	//   ....[9]....
        /*00f4*/ 	.word	0x00003250


	//   ....[10]....
        /*00f8*/ 	.word	0x00003330


	//   ....[11]....
        /*00fc*/ 	.word	0x00003370


	//   ....[12]....
        /*0100*/ 	.word	0x00003390


	//   ....[13]....
        /*0104*/ 	.word	0x000033a0


	//   ....[14]....
        /*0108*/ 	.word	0x00003450


	//   ....[15]....
        /*010c*/ 	.word	0x00003490


	//   ....[16]....
        /*0110*/ 	.word	0x000034a0


	//   ....[17]....
        /*0114*/ 	.word	0x00003550


	//   ....[18]....
        /*0118*/ 	.word	0x000035a0


	//   ....[19]....
        /*011c*/ 	.word	0x00003660


	//   ....[20]....
        /*0120*/ 	.word	0x00003670


	//   ....[21]....
        /*0124*/ 	.word	0x00003ff0


	//   ....[22]....
        /*0128*/ 	.word	0x00004060


	//   ....[23]....
        /*012c*/ 	.word	0x000040d0


	//   ....[24]....
        /*0130*/ 	.word	0x00004140


	//   ....[25]....
        /*0134*/ 	.word	0x000041b0


	//   ....[26]....
        /*0138*/ 	.word	0x00004620


	//   ....[27]....
        /*013c*/ 	.word	0x00004680


	//   ....[28]....
        /*0140*/ 	.word	0x000046e0


	//   ....[29]....
        /*0144*/ 	.word	0x00004740


	//   ....[30]....
        /*0148*/ 	.word	0x000047a0


	//----- nvinfo : EIATTR_EXIT_INSTR_OFFSETS
	.align		4
.L_838:
        /*014c*/ 	.byte	0x04, 0x1c
        /*014e*/ 	.short	(.L_840 - .L_839)


	//   ....[0]....
.L_839:
        /*0150*/ 	.word	0x00000140


	//   ....[1]....
        /*0154*/ 	.word	0x00003f90


	//----- nvinfo : EIATTR_MAX_THREADS
	.align		4
.L_840:
        /*0158*/ 	.byte	0x04, 0x05
        /*015a*/ 	.short	(.L_842 - .L_841)
.L_841:
        /*015c*/ 	.word	0x00000100
        /*0160*/ 	.word	0x00000001
        /*0164*/ 	.word	0x00000001


	//----- nvinfo : EIATTR_CRS_STACK_SIZE
	.align		4
.L_842:
        /*0168*/ 	.byte	0x04, 0x1e
        /*016a*/ 	.short	(.L_844 - .L_843)
.L_843:
        /*016c*/ 	.word	0x00000000
.L_844:


//--------------------- .nv.info._ZN10layer_norm31ln_parallel_residual_fwd_kernelINS_13Kernel_traitsI6__halfS2_S2_S2_fjLj8192ELj1ELj1ELj8ELj16ENS_18Kernel_traits_baseILj8192ES2_S2_S2_S2_fjLj256EEEEELb1ELb0ELb0EEEvNS_9FwdParamsE --------------------------
	.section	.nv.info._ZN10layer_norm31ln_parallel_residual_fwd_kernelINS_13Kernel_traitsI6__halfS2_S2_S2_fjLj8192ELj1ELj1ELj8ELj16ENS_18Kernel_traits_baseILj8192ES2_S2_S2_S2_fjLj256EEEEELb1ELb0ELb0EEEvNS_9FwdParamsE,"",@"SHT_CUDA_INFO"
	.sectionflags	@""
	.align	4


	//----- nvinfo : EIATTR_CUDA_API_VERSION
	.align		4
        /*0000*/ 	.byte	0x04, 0x37
        /*0002*/ 	.short	(.L_846 - .L_845)
.L_845:
        /*0004*/ 	.word	0x00000082


	//----- nvinfo : EIATTR_SW2861232_WAR
	.align		4
.L_846:
        /*0008*/ 	.byte	0x01, 0x35
	.zero		2


	//----- nvinfo : EIATTR_PARAM_CBANK
	.align		4
        /*000c*/ 	.byte	0x04, 0x0a
        /*000e*/ 	.short	(.L_848 - .L_847)
	.align		4
.L_847:
        /*0010*/ 	.word	index@(.nv.constant0._ZN10layer_norm31ln_parallel_residual_fwd_kernelINS_13Kernel_traitsI6__halfS2_S2_S2_fjLj8192ELj1ELj1ELj8ELj16ENS_18Kernel_traits_baseILj8192ES2_S2_S2_S2_fjLj256EEEEELb1ELb0ELb0EEEvNS_9FwdParamsE)
        /*0014*/ 	.short	0x0160
        /*0016*/ 	.short	0x00e8


	//----- nvinfo : EIATTR_CBANK_PARAM_SIZE
	.align		4
.L_848:
        /*0018*/ 	.byte	0x03, 0x19
        /*001a*/ 	.short	0x00e8


	//----- nvinfo : EIATTR_KPARAM_INFO
	.align		4
        /*001c*/ 	.byte	0x04, 0x17
        /*001e*/ 	.short	(.L_850 - .L_849)
.L_849:
        /*0020*/ 	.word	0x00000000
        /*0024*/ 	.short	0x0000
        /*0026*/ 	.short	0x0000
        /*0028*/ 	.byte	0x00, 0xf0, 0xa1, 0x03


	//----- nvinfo : EIATTR_MAXREG_COUNT
	.align		4
.L_850:
        /*002c*/ 	.byte	0x03, 0x1b
        /*002e*/ 	.short	0x00ff


	//----- nvinfo : EIATTR_NUM_BARRIERS
	.align		4
        /*0030*/ 	.byte	0x02, 0x4c
        /*0032*/ 	.byte	0x01
	.zero		1


	//----- nvinfo : EIATTR_MERCURY_ISA_VERSION
	.align		4
        /*0034*/ 	.byte	0x03, 0x5f
        /*0036*/ 	.short	0x0000


	//----- nvinfo : EIATTR_COOP_GROUP_MASK_REGIDS
	.align		4
        /*0038*/ 	.byte	0x04, 0x29
        /*003a*/ 	.short	(.L_852 - .L_851)


	//   ....[0]....
.L_851:
        /*003c*/ 	.word	0xffffffff


	//   ....[1]....
        /*0040*/ 	.word	0xffffffff


	//   ....[2]....
        /*0044*/ 	.word	0xffffffff


	//   ....[3]....
        /*0048*/ 	.word	0xffffffff


	//   ....[4]....
        /*004c*/ 	.word	0xffffffff


	//   ....[5]....
        /*0050*/ 	.word	0xffffffff


	//   ....[6]....
        /*0054*/ 	.word	0xffffffff


	//   ....[7]....
        /*0058*/ 	.word	0xffffffff


	//   ....[8]....
        /*005c*/ 	.word	0xffffffff


	//   ....[9]....
        /*0060*/ 	.word	0xffffffff


	//   ....[10]....
        /*0064*/ 	.word	0xffffffff


	//   ....[11]....
        /*0068*/ 	.word	0xffffffff


	//   ....[12]....
        /*006c*/ 	.word	0xffffffff


	//   ....[13]....
        /*0070*/ 	.word	0xffffffff


	//   ....[14]....
        /*0074*/ 	.word	0xffffffff


	//   ....[15]....
        /*0078*/ 	.word	0xffffffff


	//   ....[16]....
        /*007c*/ 	.word	0xffffffff


	//   ....[17]....
        /*0080*/ 	.word	0xffffffff


	//   ....[18]....
        /*0084*/ 	.word	0xffffffff


	//   ....[19]....
        /*0088*/ 	.word	0xffffffff


	//   ....[20]....
        /*008c*/ 	.word	0xffffffff


	//   ....[21]....
        /*0090*/ 	.word	0xffffffff


	//   ....[22]....
        /*0094*/ 	.word	0xffffffff


	//   ....[23]....
        /*0098*/ 	.word	0xffffffff


	//   ....[24]....
        /*009c*/ 	.word	0xffffffff


	//   ....[25]....
        /*00a0*/ 	.word	0xffffffff


	//   ....[26]....
        /*00a4*/ 	.word	0xffffffff


	//   ....[27]....
        /*00a8*/ 	.word	0xffffffff


	//   ....[28]....
        /*00ac*/ 	.word	0xffffffff


	//   ....[29]....
        /*00b0*/ 	.word	0xffffffff


	//   ....[30]....
        /*00b4*/ 	.word	0xffffffff


	//----- nvinfo : EIATTR_COOP_GROUP_INSTR_OFFSETS
	.align		4
.L_852:
        /*00b8*/ 	.byte	0x04, 0x28
        /*00ba*/ 	.short	(.L_854 - .L_853)


	//   ....[0]....
.L_853:
        /*00bc*/ 	.word	0x000188a0


	//   ....[1]....
        /*00c0*/ 	.word	0x000188d0


	//   ....[2]....
        /*00c4*/ 	.word	0x00018900


	//   ....[3]....
        /*00c8*/ 	.word	0x00018920


	//   ....[4]....
        /*00cc*/ 	.word	0x00018940


	//   ....[5]....
        /*00d0*/ 	.word	0x00018d80


	//   ....[6]....
        /*00d4*/ 	.word	0x00018da0


	//   ....[7]....
        /*00d8*/ 	.word	0x00018dc0


	//   ....[8]....
        /*00dc*/ 	.word	0x00018de0


	//   ....[9]....
        /*00e0*/ 	.word	0x00018e00


	//   ....[10]....
        /*00e4*/ 	.word	0x00018f30


	//   ....[11]....
        /*00e8*/ 	.word	0x00018f80


	//   ....[12]....
        /*00ec*/ 	.word	0x00018fb0


	//   ....[13]....
        /*00f0*/ 	.word	0x00018fd0


	//   ....[14]....
        /*00f4*/ 	.word	0x00019070


	//   ....[15]....
        /*00f8*/ 	.word	0x00019090


	//   ....[16]....
        /*00fc*/ 	.word	0x000190c0


	//   ....[17]....
        /*0100*/ 	.word	0x00019140


	//   ....[18]....
        /*0104*/ 	.word	0x000191a0


	//   ....[19]....
        /*0108*/ 	.word	0x00019260


	//   ....[20]....
        /*010c*/ 	.word	0x00019270


	//   ....[21]....
        /*0110*/ 	.word	0x0001a050


	//   ....[22]....
        /*0114*/ 	.word	0x0001a0b0


	//   ....[23]....
        /*0118*/ 	.word	0x0001a110


	//   ....[24]....
        /*011c*/ 	.word	0x0001a170


	//   ....[25]....
        /*0120*/ 	.word	0x0001a1d0


	//   ....[26]....
        /*0124*/ 	.word	0x0001a660


	//   ....[27]....
        /*0128*/ 	.word	0x0001a6c0


	//   ....[28]....
        /*012c*/ 	.word	0x0001a720


	//   ....[29]....
        /*0130*/ 	.word	0x0001a780


	//   ....[30]....
        /*0134*/ 	.word	0x0001a7f0


	//----- nvinfo : EIATTR_EXIT_INSTR_OFFSETS
	.align		4
.L_854:
        /*0138*/ 	.byte	0x04, 0x1c
        /*013a*/ 	.short	(.L_856 - .L_855)


	//   ....[0]....
.L_855:
        /*013c*/ 	.word	0x00000c70


	//   ....[1]....
        /*0140*/ 	.word	0x00019ff0


	//----- nvinfo : EIATTR_MAX_THREADS
	.align		4
.L_856:
        /*0144*/ 	.byte	0x04, 0x05
        /*0146*/ 	.short	(.L_858 - .L_857)
.L_857:
        /*0148*/ 	.word	0x00000100
        /*014c*/ 	.word	0x00000001
        /*0150*/ 	.word	0x00000001


	//----- nvinfo : EIATTR_CRS_STACK_SIZE
	.align		4
.L_858:
        /*0154*/ 	.byte	0x04, 0x1e
        /*0156*/ 	.short	(.L_860 - .L_859)
.L_859:
        /*0158*/ 	.word	0x00000000
.L_860:


//--------------------- .nv.info._ZN10layer_norm31ln_parallel_residual_fwd_kernelINS_13Kernel_traitsI6__halfS2_S2_S2_fjLj8192ELj1ELj1ELj8ELj16ENS_18Kernel_traits_baseILj8192ES2_S2_S2_S2_fjLj256EEEEELb1ELb0ELb1EEEvNS_9FwdParamsE --------------------------
	.section	.nv.info._ZN10layer_norm31ln_parallel_residual_fwd_kernelINS_13Kernel_traitsI6__halfS2_S2_S2_fjLj8192ELj1ELj1ELj8ELj16ENS_18Kernel_traits_baseILj8192ES2_S2_S2_S2_fjLj256EEEEELb1ELb0ELb1EEEvNS_9FwdParamsE,"",@"SHT_CUDA_INFO"
	.sectionflags	@""
	.align	4


	//----- nvinfo : EIATTR_CUDA_API_VERSION
	.align		4
        /*0000*/ 	.byte	0x04, 0x37
        /*0002*/ 	.short	(.L_862 - .L_861)
.L_861:
        /*0004*/ 	.word	0x00000082


	//----- nvinfo : EIATTR_SW2861232_WAR
	.align		4
.L_862:
        /*0008*/ 	.byte	0x01, 0x35
	.zero		2


	//----- nvinfo : EIATTR_PARAM_CBANK
	.align		4
        /*000c*/ 	.byte	0x04, 0x0a
        /*000e*/ 	.short	(.L_864 - .L_863)
	.align		4
.L_863:
        /*0010*/ 	.word	index@(.nv.constant0._ZN10layer_norm31ln_parallel_residual_fwd_kernelINS_13Kernel_traitsI6__halfS2_S2_S2_fjLj8192ELj1ELj1ELj8ELj16ENS_18Kernel_traits_baseILj8192ES2_S2_S2_S2_fjLj256EEEEELb1ELb0ELb1EEEvNS_9FwdParamsE)
        /*0014*/ 	.short	0x0160
        /*0016*/ 	.short	0x00e8


	//----- nvinfo : EIATTR_CBANK_PARAM_SIZE
	.align		4
.L_864:
        /*0018*/ 	.byte	0x03, 0x19
        /*001a*/ 	.short	0x00e8


	//----- nvinfo : EIATTR_KPARAM_INFO
	.align		4
        /*001c*/ 	.byte	0x04, 0x17
        /*001e*/ 	.short	(.L_866 - .L_865)
.L_865:
        /*0020*/ 	.word	0x00000000
        /*0024*/ 	.short	0x0000
        /*0026*/ 	.short	0x0000
        /*0028*/ 	.byte	0x00, 0xf0, 0xa1, 0x03


	//----- nvinfo : EIATTR_MAXREG_COUNT
	.align		4
.L_866:
        /*002c*/ 	.byte	0x03, 0x1b
        /*002e*/ 	.short	0x00ff


	//----- nvinfo : EIATTR_NUM_BARRIERS
	.align		4
        /*0030*/ 	.byte	0x02, 0x4c
        /*0032*/ 	.byte	0x01
	.zero		1


	//----- nvinfo : EIATTR_MERCURY_ISA_VERSION
	.align		4
        /*0034*/ 	.byte	0x03, 0x5f
        /*0036*/ 	.short	0x0000


	//----- nvinfo : EIATTR_COOP_GROUP_MASK_REGIDS
	.align		4
        /*0038*/ 	.byte	0x04, 0x29
        /*003a*/ 	.short	(.L_868 - .L_867)


	//   ....[0]....
.L_867:
        /*003c*/ 	.word	0xffffffff


	//   ....[1]....
        /*0040*/ 	.word	0xffffffff


	//   ....[2]....
        /*0044*/ 	.word	0xffffffff


	//   ....[3]....
        /*0048*/ 	.word	0xffffffff


	//   ....[4]....
        /*004c*/ 	.word	0xffffffff


	//   ....[5]....
        /*0050*/ 	.word	0xffffffff


	//   ....[6]....
        /*0054*/ 	.word	0xffffffff


	//   ....[7]....
        /*0058*/ 	.word	0xffffffff


	//   ....[8]....
        /*005c*/ 	.word	0xffffffff


	//   ....[9]....
        /*0060*/ 	.word	0xffffffff


	//   ....[10]....
        /*0064*/ 	.word	0xffffffff


	//   ....[11]....
        /*0068*/ 	.word	0xffffffff


	//   ....[12]....
        /*006c*/ 	.word	0xffffffff


	//   ....[13]....
        /*0070*/ 	.word	0xffffffff


	//   ....[14]....
        /*0074*/ 	.word	0xffffffff


	//   ....[15]....
        /*0078*/ 	.word	0xffffffff


	//   ....[16]....
        /*007c*/ 	.word	0xffffffff


	//   ....[17]....
        /*0080*/ 	.word	0xffffffff


	//   ....[18]....
        /*0084*/ 	.word	0xffffffff


	//   ....[19]....
        /*0088*/ 	.word	0xffffffff


	//   ....[20]....
        /*008c*/ 	.word	0xffffffff


	//   ....[21]....
        /*0090*/ 	.word	0xffffffff


	//   ....[22]....
        /*0094*/ 	.word	0xffffffff


	//   ....[23]....
        /*0098*/ 	.word	0xffffffff


	//   ....[24]....
        /*009c*/ 	.word	0xffffffff


	//   ....[25]....
        /*00a0*/ 	.word	0xffffffff


	//   ....[26]....
        /*00a4*/ 	.word	0xffffffff


	//   ....[27]....
        /*00a8*/ 	.word	0xffffffff


	//   ....[28]....
        /*00ac*/ 	.word	0xffffffff


	//   ....[29]....
        /*00b0*/ 	.word	0xffffffff


	//   ....[30]....
        /*00b4*/ 	.word	0xffffffff


	//----- nvinfo : EIATTR_COOP_GROUP_INSTR_OFFSETS
	.align		4
.L_868:
        /*00b8*/ 	.byte	0x04, 0x28
        /*00ba*/ 	.short	(.L_870 - .L_869)


	//   ....[0]....
.L_869:
        /*00bc*/ 	.word	0x00017ba0


	//   ....[1]....
        /*00c0*/ 	.word	0x00017bd0


	//   ....[2]....
        /*00c4*/ 	.word	0x00017bf0


	//   ....[3]....
        /*00c8*/ 	.word	0x00017c10


	//   ....[4]....
        /*00cc*/ 	.word	0x00017c30


	//   ....[5]....
        /*00d0*/ 	.word	0x00018060


	//   ....[6]....
        /*00d4*/ 	.word	0x00018080


	//   ....[7]....
        /*00d8*/ 	.word	0x000180a0


	//   ....[8]....
        /*00dc*/ 	.word	0x000180c0


	//   ....[9]....
        /*00e0*/ 	.word	0x000180e0


	//   ....[10]....
        /*00e4*/ 	.word	0x000182d0


	//   ....[11]....
        /*00e8*/ 	.word	0x00018320


	//   ....[12]....
        /*00ec*/ 	.word	0x00018340


	//   ....[13]....
        /*00f0*/ 	.word	0x00018350


	//   ....[14]....
        /*00f4*/ 	.word	0x000183e0


	//   ....[15]....
        /*00f8*/ 	.word	0x00018410


	//   ....[16]....
        /*00fc*/ 	.word	0x00018450


	//   ....[17]....
        /*0100*/ 	.word	0x000184f0


	//   ....[18]....
        /*0104*/ 	.word	0x00018540


	//   ....[19]....
        /*0108*/ 	.word	0x00018620


	//   ....[20]....
        /*010c*/ 	.word	0x00018640


	//   ....[21]....
        /*0110*/ 	.word	0x00019690


	//   ....[22]....
        /*0114*/ 	.word	0x00019700


	//   ....[23]....
        /*0118*/ 	.word	0x00019760


	//   ....[24]....
        /*011c*/ 	.word	0x000197c0


	//   ....[25]....
        /*0120*/ 	.word	0x00019820


	//   ....[26]....
        /*0124*/ 	.word	0x00019c90


	//   ....[27]....
        /*0128*/ 	.word	0x00019cf0


	//   ....[28]....
        /*012c*/ 	.word	0x00019d50


	//   ....[29]....
        /*0130*/ 	.word	0x00019db0


	//   ....[30]....
        /*0134*/ 	.word	0x00019e10


	//----- nvinfo : EIATTR_EXIT_INSTR_OFFSETS
	.align		4
.L_870:
        /*0138*/ 	.byte	0x04, 0x1c
        /*013a*/ 	.short	(.L_872 - .L_871)


	//   ....[0]....
.L_871:
        /*013c*/ 	.word	0x00000250


	//   ....[1]....
        /*0140*/ 	.word	0x00019640


	//----- nvinfo : EIATTR_MAX_THREADS
	.align		4
.L_872:
        /*0144*/ 	.byte	0x04, 0x05
        /*0146*/ 	.short	(.L_874 - .L_873)
.L_873:
        /*0148*/ 	.word	0x00000100
        /*014c*/ 	.word	0x00000001
        /*0150*/ 	.word	0x00000001


	//----- nvinfo : EIATTR_CRS_STACK_SIZE
	.align		4
.L_874:
        /*0154*/ 	.byte	0x04, 0x1e
        /*0156*/ 	.short	(.L_876 - .L_875)
.L_875:
        /*0158*/ 	.word	0x00000000
.L_876:


//--------------------- .nv.info._ZN10layer_norm31ln_parallel_residual_fwd_kernelINS_13Kernel_traitsI6__halfS2_S2_S2_fjLj8192ELj1ELj1ELj8ELj16ENS_18Kernel_traits_baseILj8192ES2_S2_S2_S2_fjLj256EEEEELb1ELb1ELb0EEEvNS_9FwdParamsE --------------------------
	.section	.nv.info._ZN10layer_norm31ln_parallel_residual_fwd_kernelINS_13Kernel_traitsI6__halfS2_S2_S2_fjLj8192ELj1ELj1ELj8ELj16ENS_18Kernel_traits_baseILj8192ES2_S2_S2_S2_fjLj256EEEEELb1ELb1ELb0EEEvNS_9FwdParamsE,"",@"SHT_CUDA_INFO"
	.sectionflags	@""
	.align	4


	//----- nvinfo : EIATTR_CUDA_API_VERSION
	.align		4
        /*0000*/ 	.byte	0x04, 0x37
        /*0002*/ 	.short	(.L_878 - .L_877)
.L_877:
        /*0004*/ 	.word	0x00000082


	//----- nvinfo : EIATTR_SW2861232_WAR
	.align		4
.L_878:
        /*0008*/ 	.byte	0x01, 0x35
	.zero		2


	//----- nvinfo : EIATTR_PARAM_CBANK
	.align		4
        /*000c*/ 	.byte	0x04, 0x0a
        /*000e*/ 	.short	(.L_880 - .L_879)
	.align		4
.L_879:
        /*0010*/ 	.word	index@(.nv.constant0._ZN10layer_norm31ln_parallel_residual_fwd_kernelINS_13Kernel_traitsI6__halfS2_S2_S2_fjLj8192ELj1ELj1ELj8ELj16ENS_18Kernel_traits_baseILj8192ES2_S2_S2_S2_fjLj256EEEEELb1ELb1ELb0EEEvNS_9FwdParamsE)
        /*0014*/ 	.short	0x0160
        /*0016*/ 	.short	0x00e8


	//----- nvinfo : EIATTR_CBANK_PARAM_SIZE
	.align		4
.L_880:
        /*0018*/ 	.byte	0x03, 0x19
        /*001a*/ 	.short	0x00e8


	//----- nvinfo : EIATTR_KPARAM_INFO
	.align		4
        /*001c*/ 	.byte	0x04, 0x17
        /*001e*/ 	.short	(.L_882 - .L_881)
.L_881:
        /*0020*/ 	.word	0x00000000
        /*0024*/ 	.short	0x0000
        /*0026*/ 	.short	0x0000
        /*0028*/ 	.byte	0x00, 0xf0, 0xa1, 0x03


	//----- nvinfo : EIATTR_MAXREG_COUNT
	.align		4
.L_882:
        /*002c*/ 	.byte	0x03, 0x1b
        /*002e*/ 	.short	0x00ff


	//----- nvinfo : EIATTR_NUM_BARRIERS
	.align		4
        /*0030*/ 	.byte	0x02, 0x4c
        /*0032*/ 	.byte	0x01
	.zero		1


	//----- nvinfo : EIATTR_MERCURY_ISA_VERSION
	.align		4
        /*0034*/ 	.byte	0x03, 0x5f
        /*0036*/ 	.short	0x0000


	//----- nvinfo : EIATTR_COOP_GROUP_MASK_REGIDS
	.align		4
        /*0038*/ 	.byte	0x04, 0x29
        /*003a*/ 	.short	(.L_884 - .L_883)


	//   ....[0]....
.L_883:
        /*003c*/ 	.word	0xffffffff


	//   ....[1]....
        /*0040*/ 	.word	0xffffffff


	//   ....[2]....
        /*0044*/ 	.word	0xffffffff


	//   ....[3]....
        /*0048*/ 	.word	0xffffffff


	//   ....[4]....
        /*004c*/ 	.word	0xffffffff


	//   ....[5]....
        /*0050*/ 	.word	0xffffffff


	//   ....[6]....
        /*0054*/ 	.word	0xffffffff


	//   ....[7]....
        /*0058*/ 	.word	0xffffffff


	//   ....[8]....
        /*005c*/ 	.word	0xffffffff


	//   ....[9]....
        /*0060*/ 	.word	0xffffffff


	//   ....[10]....
        /*0064*/ 	.word	0xffffffff


	//   ....[11]....
        /*0068*/ 	.word	0xffffffff


	//   ....[12]....
        /*006c*/ 	.word	0xffffffff


	//   ....[13]....
        /*0070*/ 	.word	0xffffffff


	//   ....[14]....
        /*0074*/ 	.word	0xffffffff


	//   ....[15]....
        /*0078*/ 	.word	0xffffffff


	//   ....[16]....
        /*007c*/ 	.word	0xffffffff


	//   ....[17]....
        /*0080*/ 	.word	0xffffffff


	//   ....[18]....
        /*0084*/ 	.word	0xffffffff


	//   ....[19]....
        /*0088*/ 	.word	0xffffffff


	//   ....[20]....
        /*008c*/ 	.word	0xffffffff


	//   ....[21]....
        /*0090*/ 	.word	0xffffffff


	//   ....[22]....
        /*0094*/ 	.word	0xffffffff


	//   ....[23]....
        /*0098*/ 	.word	0xffffffff


	//   ....[24]....
        /*009c*/ 	.word	0xffffffff


	//   ....[25]....
        /*00a0*/ 	.word	0xffffffff


	//   ....[26]....
        /*00a4*/ 	.word	0xffffffff


	//   ....[27]....
        /*00a8*/ 	.word	0xffffffff


	//   ....[28]....
        /*00ac*/ 	.word	0xffffffff


	//   ....[29]....
        /*00b0*/ 	.word	0xffffffff


	//   ....[30]....
        /*00b4*/ 	.word	0xffffffff


	//----- nvinfo : EIATTR_COOP_GROUP_INSTR_OFFSETS
	.align		4
.L_884:
        /*00b8*/ 	.byte	0x04, 0x28
        /*00ba*/ 	.short	(.L_886 - .L_885)


	//   ....[0]....
.L_885:
        /*00bc*/ 	.word	0x00018570


	//   ....[1]....
        /*00c0*/ 	.word	0x000185a0


	//   ....[2]....
        /*00c4*/ 	.word	0x000185d0


	//   ....[3]....
        /*00c8*/ 	.word	0x000185f0


	//   ....[4]....
        /*00cc*/ 	.word	0x00018610


	//   ....[5]....
        /*00d0*/ 	.word	0x00018a50


	//   ....[6]....
        /*00d4*/ 	.word	0x00018a70


	//   ....[7]....
        /*00d8*/ 	.word	0x00018a90


	//   ....[8]....
        /*00dc*/ 	.word	0x00018ab0


	//   ....[9]....
        /*00e0*/ 	.word	0x00018ad0


	//   ....[10]....
        /*00e4*/ 	.word	0x00018c00


	//   ....[11]....
        /*00e8*/ 	.word	0x00018c60


	//   ....[12]....
        /*00ec*/ 	.word	0x00018ca0


	//   ....[13]....
        /*00f0*/ 	.word	0x00018cb0


	//   ....[14]....
        /*00f4*/ 	.word	0x00018d50


	//   ....[15]....
        /*00f8*/ 	.word	0x00018d70


	//   ....[16]....
        /*00fc*/ 	.word	0x00018d90


	//   ....[17]....
        /*0100*/ 	.word	0x00018e60


	//   ....[18]....
        /*0104*/ 	.word	0x00018e80


	//   ....[19]....
        /*0108*/ 	.word	0x00018f20


	//   ....[20]....
        /*010c*/ 	.word	0x00018f60


	//   ....[21]....
        /*0110*/ 	.word	0x000199a0


	//   ....[22]....
        /*0114*/ 	.word	0x00019a00


	//   ....[23]....
        /*0118*/ 	.word	0x00019a60


	//   ....[24]....
        /*011c*/ 	.word	0x00019ac0


	//   ....[25]....
        /*0120*/ 	.word	0x00019b20


	//   ....[26]....
        /*0124*/ 	.word	0x00019fb0


	//   ....[27]....
        /*0128*/ 	.word	0x0001a010


	//   ....[28]....
        /*012c*/ 	.word	0x0001a070


	//   ....[29]....
        /*0130*/ 	.word	0x0001a0d0


	//   ....[30]....
        /*0134*/ 	.word	0x0001a140


	//----- nvinfo : EIATTR_EXIT_INSTR_OFFSETS
	.align		4
.L_886:
        /*0138*/ 	.byte	0x04, 0x1c
        /*013a*/ 	.short	(.L_888 - .L_887)


	//   ....[0]....
.L_887:
        /*013c*/ 	.word	0x00000790


	//   ....[1]....
        /*0140*/ 	.word	0x00019940


	//----- nvinfo : EIATTR_MAX_THREADS
	.align		4
.L_888:
        /*0144*/ 	.byte	0x04, 0x05
        /*0146*/ 	.short	(.L_890 - .L_889)
.L_889:
        /*0148*/ 	.word	0x00000100
        /*014c*/ 	.word	0x00000001
        /*0150*/ 	.word	0x00000001


	//----- nvinfo : EIATTR_CRS_STACK_SIZE
	.align		4
.L_890:
        /*0154*/ 	.byte	0x04, 0x1e
        /*0156*/ 	.short	(.L_892 - .L_891)
.L_891:
        /*0158*/ 	.word	0x00000000
.L_892:


//--------------------- .nv.info._ZN10layer_norm31ln_parallel_residual_fwd_kernelINS_13Kernel_traitsI6__halfS2_S2_S2_fjLj8192ELj1ELj1ELj8ELj16ENS_18Kernel_traits_baseILj8192ES2_S2_S2_S2_fjLj256EEEEELb1ELb1ELb1EEEvNS_9FwdParamsE --------------------------
	.section	.nv.info._ZN10layer_norm31ln_parallel_residual_fwd_kernelINS_13Kernel_traitsI6__halfS2_S2_S2_fjLj8192ELj1ELj1ELj8ELj16ENS_18Kernel_traits_baseILj8192ES2_S2_S2_S2_fjLj256EEEEELb1ELb1ELb1EEEvNS_9FwdParamsE,"",@"SHT_CUDA_INFO"
	.sectionflags	@""
	.align	4


	//----- nvinfo : EIATTR_CUDA_API_VERSION
	.align		4
        /*0000*/ 	.byte	0x04, 0x37
        /*0002*/ 	.short	(.L_894 - .L_893)
.L_893:
        /*0004*/ 	.word	0x00000082


	//----- nvinfo : EIATTR_SW2861232_WAR
	.align		4
.L_894:
        /*0008*/ 	.byte	0x01, 0x35
	.zero		2


	//----- nvinfo : EIATTR_PARAM_CBANK
	.align		4
        /*000c*/ 	.byte	0x04, 0x0a
        /*000e*/ 	.short	(.L_896 - .L_895)
	.align		4
.L_895:
        /*0010*/ 	.word	index@(.nv.constant0._ZN10layer_norm31ln_parallel_residual_fwd_kernelINS_13Kernel_traitsI6__halfS2_S2_S2_fjLj8192ELj1ELj1ELj8ELj16ENS_18Kernel_traits_baseILj8192ES2_S2_S2_S2_fjLj256EEEEELb1ELb1ELb1EEEvNS_9FwdParamsE)
        /*0014*/ 	.short	0x0160
        /*0016*/ 	.short	0x00e8


	//----- nvinfo : EIATTR_CBANK_PARAM_SIZE
	.align		4
.L_896:
        /*0018*/ 	.byte	0x03, 0x19
        /*001a*/ 	.short	0x00e8


	//----- nvinfo : EIATTR_KPARAM_INFO
	.align		4
        /*001c*/ 	.byte	0x04, 0x17
        /*001e*/ 	.short	(.L_898 - .L_897)
.L_897:
        /*0020*/ 	.word	0x00000000
        /*0024*/ 	.short	0x0000
        /*0026*/ 	.short	0x0000
        /*0028*/ 	.byte	0x00, 0xf0, 0xa1, 0x03


	//----- nvinfo : EIATTR_MAXREG_COUNT
	.align		4
.L_898:
        /*002c*/ 	.byte	0x03, 0x1b
        /*002e*/ 	.short	0x00ff


	//----- nvinfo : EIATTR_NUM_BARRIERS
	.align		4
        /*0030*/ 	.byte	0x02, 0x4c
        /*0032*/ 	.byte	0x01
	.zero		1


	//----- nvinfo : EIATTR_MERCURY_ISA_VERSION
	.align		4
        /*0034*/ 	.byte	0x03, 0x5f
        /*0036*/ 	.short	0x0000


	//----- nvinfo : EIATTR_COOP_GROUP_MASK_REGIDS
	.align		4
        /*0038*/ 	.byte	0x04, 0x29
        /*003a*/ 	.short	(.L_900 - .L_899)


	//   ....[0]....
.L_899:
        /*003c*/ 	.word	0xffffffff


	//   ....[1]....
        /*0040*/ 	.word	0xffffffff


	//   ....[2]....
        /*0044*/ 	.word	0xffffffff


	//   ....[3]....
        /*0048*/ 	.word	0xffffffff


	//   ....[4]....
        /*004c*/ 	.word	0xffffffff


	//   ....[5]....
        /*0050*/ 	.word	0xffffffff


	//   ....[6]....
        /*0054*/ 	.word	0xffffffff


	//   ....[7]....
        /*0058*/ 	.word	0xffffffff


	//   ....[8]....
        /*005c*/ 	.word	0xffffffff


	//   ....[9]....
        /*0060*/ 	.word	0xffffffff


	//   ....[10]....
        /*0064*/ 	.word	0xffffffff


	//   ....[11]....
        /*0068*/ 	.word	0xffffffff


	//   ....[12]....
        /*006c*/ 	.word	0xffffffff


	//   ....[13]....
        /*0070*/ 	.word	0xffffffff


	//   ....[14]....
        /*0074*/ 	.word	0xffffffff


	//   ....[15]....
        /*0078*/ 	.word	0xffffffff


	//   ....[16]....
        /*007c*/ 	.word	0xffffffff


	//   ....[17]....
        /*0080*/ 	.word	0xffffffff


	//   ....[18]....
        /*0084*/ 	.word	0xffffffff


	//   ....[19]....
        /*0088*/ 	.word	0xffffffff


	//   ....[20]....
        /*008c*/ 	.word	0xffffffff


	//   ....[21]....
        /*0090*/ 	.word	0xffffffff


	//   ....[22]....
        /*0094*/ 	.word	0xffffffff


	//   ....[23]....
        /*0098*/ 	.word	0xffffffff


	//   ....[24]....
        /*009c*/ 	.word	0xffffffff


	//   ....[25]....
        /*00a0*/ 	.word	0xffffffff


	//   ....[26]....
        /*00a4*/ 	.word	0xffffffff


	//   ....[27]....
        /*00a8*/ 	.word	0xffffffff


	//   ....[28]....
        /*00ac*/ 	.word	0xffffffff


	//   ....[29]....
        /*00b0*/ 	.word	0xffffffff


	//   ....[30]....
        /*00b4*/ 	.word	0xffffffff


	//----- nvinfo : EIATTR_COOP_GROUP_INSTR_OFFSETS
	.align		4
.L_900:
        /*00b8*/ 	.byte	0x04, 0x28
        /*00ba*/ 	.short	(.L_902 - .L_901)


	//   ....[0]....
.L_901:
        /*00bc*/ 	.word	0x000173f0


	//   ....[1]....
        /*00c0*/ 	.word	0x00017420


	//   ....[2]....
        /*00c4*/ 	.word	0x00017440


	//   ....[3]....
        /*00c8*/ 	.word	0x00017460


	//   ....[4]....
        /*00cc*/ 	.word	0x00017480


	//   ....[5]....
        /*00d0*/ 	.word	0x000178b0


	//   ....[6]....
        /*00d4*/ 	.word	0x000178d0


	//   ....[7]....
        /*00d8*/ 	.word	0x000178f0


	//   ....[8]....
        /*00dc*/ 	.word	0x00017910


	//   ....[9]....
        /*00e0*/ 	.word	0x00017930


	//   ....[10]....
        /*00e4*/ 	.word	0x00017a30


	//   ....[11]....
        /*00e8*/ 	.word	0x00017a80


	//   ....[12]....
        /*00ec*/ 	.word	0x00017ac0


	//   ....[13]....
        /*00f0*/ 	.word	0x00017b00


	//   ....[14]....
        /*00f4*/ 	.word	0x00017b50


	//   ....[15]....
        /*00f8*/ 	.word	0x00017b80


	//   ....[16]....
        /*00fc*/ 	.word	0x00017be0


	//   ....[17]....
        /*0100*/ 	.word	0x00017c90


	//   ....[18]....
        /*0104*/ 	.word	0x00017ca0


	//   ....[19]....
        /*0108*/ 	.word	0x00017d50


	//   ....[20]....
        /*010c*/ 	.word	0x00017d90


	//   ....[21]....
        /*0110*/ 	.word	0x000188c0


	//   ....[22]....
        /*0114*/ 	.word	0x00018920


	//   ....[23]....
        /*0118*/ 	.word	0x00018980


	//   ....[24]....
        /*011c*/ 	.word	0x000189e0


	//   ....[25]....
        /*0120*/ 	.word	0x00018a40


	//   ....[26]....
        /*0124*/ 	.word	0x00018eb0


	//   ....[27]....
        /*0128*/ 	.word	0x00018f10


	//   ....[28]....
        /*012c*/ 	.word	0x00018f70


	//   ....[29]....
        /*0130*/ 	.word	0x00018fd0


	//   ....[30]....
        /*0134*/ 	.word	0x00019030


	//----- nvinfo : EIATTR_EXIT_INSTR_OFFSETS
	.align		4
.L_902:
        /*0138*/ 	.byte	0x04, 0x1c
        /*013a*/ 	.short	(.L_904 - .L_903)


	//   ....[0]....
.L_903:
        /*013c*/ 	.word	0x00000580


	//   ....[1]....
        /*0140*/ 	.word	0x00018870


	//----- nvinfo : EIATTR_MAX_THREADS
	.align		4
.L_904:
        /*0144*/ 	.byte	0x04, 0x05
        /*0146*/ 	.short	(.L_906 - .L_905)
.L_905:
        /*0148*/ 	.word	0x00000100
        /*014c*/ 	.word	0x00000001
        /*0150*/ 	.word	0x00000001


	//----- nvinfo : EIATTR_CRS_STACK_SIZE
	.align		4
.L_906:
        /*0154*/ 	.byte	0x04, 0x1e
        /*0156*/ 	.short	(.L_908 - .L_907)
.L_907:
        /*0158*/ 	.word	0x00000000
.L_908:


//--------------------- .nv.info._ZN10layer_norm31ln_parallel_residual_fwd_kernelINS_13Kernel_traitsIf13__nv_bfloat16S2_S2_fjLj8192ELj1ELj1ELj8ELj16ENS_18Kernel_traits_baseILj8192EfS2_S2_S2_fjLj256EEEEELb0ELb0ELb0EEEvNS_9FwdParamsE --------------------------
	.section	.nv.info._ZN10layer_norm31ln_parallel_residual_fwd_kernelINS_13Kernel_traitsIf13__nv_bfloat16S2_S2_fjLj8192ELj1ELj1ELj8ELj16ENS_18Kernel_traits_baseILj8192EfS2_S2_S2_fjLj256EEEEELb0ELb0ELb0EEEvNS_9FwdParamsE,"",@"SHT_CUDA_INFO"
	.sectionflags	@""
	.align	4


	//----- nvinfo : EIATTR_CUDA_API_VERSION
	.align		4
        /*0000*/ 	.byte	0x04, 0x37
        /*0002*/ 	.short	(.L_910 - .L_909)
.L_909:
        /*0004*/ 	.word	0x00000082


	//----- nvinfo : EIATTR_SW2861232_WAR
	.align		4
.L_910:
        /*0008*/ 	.byte	0x01, 0x35
	.zero		2


	//----- nvinfo : EIATTR_PARAM_CBANK
	.align		4
        /*000c*/ 	.byte	0x04, 0x0a
        /*000e*/ 	.short	(.L_912 - .L_911)
	.align		4
.L_911:
        /*0010*/ 	.word	index@(.nv.constant0._ZN10layer_norm31ln_parallel_residual_fwd_kernelINS_13Kernel_traitsIf13__nv_bfloat16S2_S2_fjLj8192ELj1ELj1ELj8ELj16ENS_18Kernel_traits_baseILj8192EfS2_S2_S2_fjLj256EEEEELb0ELb0ELb0EEEvNS_9FwdParamsE)
        /*0014*/ 	.short	0x0160
        /*0016*/ 	.short	0x00e8


	//----- nvinfo : EIATTR_CBANK_PARAM_SIZE
	.align		4
.L_912:
        /*0018*/ 	.byte	0x03, 0x19
        /*001a*/ 	.short	0x00e8


	//----- nvinfo : EIATTR_KPARAM_INFO
	.align		4
        /*001c*/ 	.byte	0x04, 0x17
        /*001e*/ 	.short	(.L_914 - .L_913)
.L_913:
        /*0020*/ 	.word	0x00000000
        /*0024*/ 	.short	0x0000
        /*0026*/ 	.short	0x0000
        /*0028*/ 	.byte	0x00, 0xf0, 0xa1, 0x03


	//----- nvinfo : EIATTR_MAXREG_COUNT
	.align		4
.L_914:
        /*002c*/ 	.byte	0x03, 0x1b
        /*002e*/ 	.short	0x00ff


	//----- nvinfo : EIATTR_NUM_BARRIERS
	.align		4
        /*0030*/ 	.byte	0x02, 0x4c
        /*0032*/ 	.byte	0x01
	.zero		1


	//----- nvinfo : EIATTR_MERCURY_ISA_VERSION
	.align		4
        /*0034*/ 	.byte	0x03, 0x5f
        /*0036*/ 	.short	0x0000


	//----- nvinfo : EIATTR_COOP_GROUP_MASK_REGIDS
	.align		4
        /*0038*/ 	.byte	0x04, 0x29
        /*003a*/ 	.short	(.L_916 - .L_915)


	//   ....[0]....
.L_915:
        /*003c*/ 	.word	0xffffffff


	//   ....[1]....
        /*0040*/ 	.word	0xffffffff


	//   ....[2]....
        /*0044*/ 	.word	0xffffffff


	//   ....[3]....
        /*0048*/ 	.word	0xffffffff


	//   ....[4]....
        /*004c*/ 	.word	0xffffffff


	//   ....[5]....
        /*0050*/ 	.word	0xffffffff


	//   ....[6]....
        /*0054*/ 	.word	0xffffffff


	//   ....[7]....
        /*0058*/ 	.word	0xffffffff


	//   ....[8]....
        /*005c*/ 	.word	0xffffffff


	//   ....[9]....
        /*0060*/ 	.word	0xffffffff


	//   ....[10]....
        /*0064*/ 	.word	0xffffffff


	//   ....[11]....
        /*0068*/ 	.word	0xffffffff


	//   ....[12]....
        /*006c*/ 	.word	0xffffffff


	//   ....[13]....
        /*0070*/ 	.word	0xffffffff


	//   ....[14]....
        /*0074*/ 	.word	0xffffffff


	//   ....[15]....
        /*0078*/ 	.word	0xffffffff


	//   ....[16]....
        /*007c*/ 	.word	0xffffffff


	//   ....[17]....
        /*0080*/ 	.word	0xffffffff


	//   ....[18]....
        /*0084*/ 	.word	0xffffffff


	//   ....[19]....
        /*0088*/ 	.word	0xffffffff


	//   ....[20]....
        /*008c*/ 	.word	0xffffffff


	//   ....[21]....
        /*0090*/ 	.word	0xffffffff


	//   ....[22]....
        /*0094*/ 	.word	0xffffffff


	//   ....[23]....
        /*0098*/ 	.word	0xffffffff


	//   ....[24]....
        /*009c*/ 	.word	0xffffffff


	//   ....[25]....
        /*00a0*/ 	.word	0xffffffff


	//   ....[26]....
        /*00a4*/ 	.word	0xffffffff


	//   ....[27]....
        /*00a8*/ 	.word	0xffffffff


	//   ....[28]....
        /*00ac*/ 	.word	0xffffffff


	//   ....[29]....
        /*00b0*/ 	.word	0xffffffff


	//   ....[30]....
        /*00b4*/ 	.word	0xffffffff


	//----- nvinfo : EIATTR_COOP_GROUP_INSTR_OFFSETS
	.align		4
.L_916:
        /*00b8*/ 	.byte	0x04, 0x28
        /*00ba*/ 	.short	(.L_918 - .L_917)


	//   ....[0]....
.L_917:
        /*00bc*/ 	.word	0x00003390


	//   ....[1]....
        /*00c0*/ 	.word	0x000033c0


	//   ....[2]....
        /*00c4*/ 	.word	0x000033e0


	//   ....[3]....
        /*00c8*/ 	.word	0x00003400


	//   ....[4]....
        /*00cc*/ 	.word	0x00003420


	//   ....[5]....
        /*00d0*/ 	.word	0x00003860


	//   ....[6]....
        /*00d4*/ 	.word	0x00003880


	//   ....[7]....
        /*00d8*/ 	.word	0x000038a0


	//   ....[8]....
        /*00dc*/ 	.word	0x000038c0


	//   ....[9]....
        /*00e0*/ 	.word	0x000038e0


	//   ....[10]....
        /*00e4*/ 	.word	0x00003a00


	//   ....[11]....
        /*00e8*/ 	.word	0x00003a50


	//   ....[12]....
        /*00ec*/ 	.word	0x00003a80


	//   ....[13]....
        /*00f0*/ 	.word	0x00003aa0


	//   ....[14]....
        /*00f4*/ 	.word	0x00003ac0


	//   ....[15]....
        /*00f8*/ 	.word	0x00003b60


	//   ....[16]....
        /*00fc*/ 	.word	0x00003b90


	//   ....[17]....
        /*0100*/ 	.word	0x00003c20


	//   ....[18]....
        /*0104*/ 	.word	0x00003c70


	//   ....[19]....
        /*0108*/ 	.word	0x00003d10


	//   ....[20]....
        /*010c*/ 	.word	0x00003d40


	//   ....[21]....
        /*0110*/ 	.word	0x00004b00


	//   ....[22]....
        /*0114*/ 	.word	0x00004b60


	//   ....[23]....
        /*0118*/ 	.word	0x00004bc0


	//   ....[24]....
        /*011c*/ 	.word	0x00004c20


	//   ....[25]....
        /*0120*/ 	.word	0x00004c80


	//   ....[26]....
        /*0124*/ 	.word	0x00005110


	//   ....[27]....
        /*0128*/ 	.word	0x00005170


	//   ....[28]....
        /*012c*/ 	.word	0x000051d0


	//   ....[29]....
        /*0130*/ 	.word	0x00005230


	//   ....[30]....
        /*0134*/ 	.word	0x00005290


	//----- nvinfo : EIATTR_EXIT_INSTR_OFFSETS
	.align		4
.L_918:
        /*0138*/ 	.byte	0x04, 0x1c
        /*013a*/ 	.short	(.L_920 - .L_919)


	//   ....[0]....
.L_919:
        /*013c*/ 	.word	0x00000980


	//   ....[1]....
        /*0140*/ 	.word	0x00004aa0


	//----- nvinfo : EIATTR_MAX_THREADS
	.align		4
.L_920:
        /*0144*/ 	.byte	0x04, 0x05
        /*0146*/ 	.short	(.L_922 - .L_921)
.L_921:
        /*0148*/ 	.word	0x00000100
        /*014c*/ 	.word	0x00000001
        /*0150*/ 	.word	0x00000001


	//----- nvinfo : EIATTR_CRS_STACK_SIZE
	.align		4
.L_922:
        /*0154*/ 	.byte	0x04, 0x1e
        /*0156*/ 	.short	(.L_924 - .L_923)
.L_923:
        /*0158*/ 	.word	0x00000000
.L_924:


//--------------------- .nv.info._ZN10layer_norm31ln_parallel_residual_fwd_kernelINS_13Kernel_traitsIf13__nv_bfloat16S2_S2_fjLj8192ELj1ELj1ELj8ELj16ENS_18Kernel_traits_baseILj8192EfS2_S2_S2_fjLj256EEEEELb0ELb0ELb1EEEvNS_9FwdParamsE --------------------------
	.section	.nv.info._ZN10layer_norm31ln_parallel_residual_fwd_kernelINS_13Kernel_traitsIf13__nv_bfloat16S2_S2_fjLj8192ELj1ELj1ELj8ELj16ENS_18Kernel_traits_baseILj8192EfS2_S2_S2_fjLj256EEEEELb0ELb0ELb1EEEvNS_9FwdParamsE,"",@"SHT_CUDA_INFO"
	.sectionflags	@""
	.align	4


	//----- nvinfo : EIATTR_CUDA_API_VERSION
	.align		4
        /*0000*/ 	.byte	0x04, 0x37
        /*0002*/ 	.short	(.L_926 - .L_925)
.L_925:
        /*0004*/ 	.word	0x00000082


	//----- nvinfo : EIATTR_SW2861232_WAR
	.align		4
.L_926:
        /*0008*/ 	.byte	0x01, 0x35
	.zero		2


	//----- nvinfo : EIATTR_PARAM_CBANK
	.align		4
        /*000c*/ 	.byte	0x04, 0x0a
        /*000e*/ 	.short	(.L_928 - .L_927)
	.align		4
.L_927:
        /*0010*/ 	.word	index@(.nv.constant0._ZN10layer_norm31ln_parallel_residual_fwd_kernelINS_13Kernel_traitsIf13__nv_bfloat16S2_S2_fjLj8192ELj1ELj1ELj8ELj16ENS_18Kernel_traits_baseILj8192EfS2_S2_S2_fjLj256EEEEELb0ELb0ELb1EEEvNS_9FwdParamsE)
        /*0014*/ 	.short	0x0160
        /*0016*/ 	.short	0x00e8


	//----- nvinfo : EIATTR_CBANK_PARAM_SIZE
	.align		4
.L_928:
        /*0018*/ 	.byte	0x03, 0x19
        /*001a*/ 	.short	0x00e8


	//----- nvinfo : EIATTR_KPARAM_INFO
	.align		4
        /*001c*/ 	.byte	0x04, 0x17
        /*001e*/ 	.short	(.L_930 - .L_929)
.L_929:
        /*0020*/ 	.word	0x00000000
        /*0024*/ 	.short	0x0000
        /*0026*/ 	.short	0x0000
        /*0028*/ 	.byte	0x00, 0xf0, 0xa1, 0x03


	//----- nvinfo : EIATTR_MAXREG_COUNT
	.align		4
.L_930:
        /*002c*/ 	.byte	0x03, 0x1b
        /*002e*/ 	.short	0x00ff


	//----- nvinfo : EIATTR_NUM_BARRIERS
	.align		4
        /*0030*/ 	.byte	0x02, 0x4c
        /*0032*/ 	.byte	0x01
	.zero		1


	//----- nvinfo : EIATTR_MERCURY_ISA_VERSION
	.align		4
        /*0034*/ 	.byte	0x03, 0x5f
        /*0036*/ 	.short	0x0000


	//----- nvinfo : EIATTR_COOP_GROUP_MASK_REGIDS
	.align		4
        /*0038*/ 	.byte	0x04, 0x29
        /*003a*/ 	.short	(.L_932 - .L_931)


	//   ....[0]....
.L_931:
        /*003c*/ 	.word	0xffffffff


	//   ....[1]....
        /*0040*/ 	.word	0xffffffff


	//   ....[2]....
        /*0044*/ 	.word	0xffffffff


	//   ....[3]....
        /*0048*/ 	.word	0xffffffff


	//   ....[4]....
        /*004c*/ 	.word	0xffffffff


	//   ....[5]....
        /*0050*/ 	.word	0xffffffff


	//   ....[6]....
        /*0054*/ 	.word	0xffffffff


	//   ....[7]....
        /*0058*/ 	.word	0xffffffff


	//   ....[8]....
        /*005c*/ 	.word	0xffffffff


	//   ....[9]....
        /*0060*/ 	.word	0xffffffff


	//   ....[10]....
        /*0064*/ 	.word	0xffffffff


	//   ....[11]....
        /*0068*/ 	.word	0xffffffff


	//   ....[12]....
        /*006c*/ 	.word	0xffffffff


	//   ....[13]....
        /*0070*/ 	.word	0xffffffff


	//   ....[14]....
        /*0074*/ 	.word	0xffffffff


	//   ....[15]....
        /*0078*/ 	.word	0xffffffff


	//   ....[16]....
        /*007c*/ 	.word	0xffffffff


	//   ....[17]....
        /*0080*/ 	.word	0xffffffff


	//   ....[18]....
        /*0084*/ 	.word	0xffffffff


	//   ....[19]....
        /*0088*/ 	.word	0xffffffff


	//   ....[20]....
        /*008c*/ 	.word	0xffffffff


	//   ....[21]....
        /*0090*/ 	.word	0xffffffff


	//   ....[22]....
        /*0094*/ 	.word	0xffffffff


	//   ....[23]....
        /*0098*/ 	.word	0xffffffff


	//   ....[24]....
        /*009c*/ 	.word	0xffffffff


	//   ....[25]....
        /*00a0*/ 	.word	0xffffffff


	//   ....[26]....
        /*00a4*/ 	.word	0xffffffff


	//   ....[27]....
        /*00a8*/ 	.word	0xffffffff


	//   ....[28]....
        /*00ac*/ 	.word	0xffffffff


	//   ....[29]....
        /*00b0*/ 	.word	0xffffffff


	//   ....[30]....
        /*00b4*/ 	.word	0xffffffff


	//----- nvinfo : EIATTR_COOP_GROUP_INSTR_OFFSETS
	.align		4
.L_932:
        /*00b8*/ 	.byte	0x04, 0x28
        /*00ba*/ 	.short	(.L_934 - .L_933)


	//   ....[0]....
.L_933:
        /*00bc*/ 	.word	0x00002b40


	//   ....[1]....
        /*00c0*/ 	.word	0x00002b70


	//   ....[2]....
        /*00c4*/ 	.word	0x00002b90


	//   ....[3]....
        /*00c8*/ 	.word	0x00002bb0


	//   ....[4]....
        /*00cc*/ 	.word	0x00002bd0


	//   ....[5]....
        /*00d0*/ 	.word	0x00003000


	//   ....[6]....
        /*00d4*/ 	.word	0x00003020


	//   ....[7]....
        /*00d8*/ 	.word	0x00003040


	//   ....[8]....
        /*00dc*/ 	.word	0x00003060


	//   ....[9]....
        /*00e0*/ 	.word	0x00003080


	//   ....[10]....
        /*00e4*/ 	.word	0x000031a0


	//   ....[11]....
        /*00e8*/ 	.word	0x000031d0


	//   ....[12]....
        /*00ec*/ 	.word	0x000031f0


	//   ....[13]....
        /*00f0*/ 	.word	0x00003200


	//   ....[14]....
        /*00f4*/ 	.word	0x00003240


	//   ....[15]....
        /*00f8*/ 	.word	0x000032d0


	//   ....[16]....
        /*00fc*/ 	.word	0x00003310


	//   ....[17]....
        /*0100*/ 	.word	0x000033b0


	//   ....[18]....
        /*0104*/ 	.word	0x000033f0


	//   ....[19]....
        /*0108*/ 	.word	0x000034f0


	//   ....[20]....
        /*010c*/ 	.word	0x00003500


	//   ....[21]....
        /*0110*/ 	.word	0x000041e0


	//   ....[22]....
        /*0114*/ 	.word	0x00004250


	//   ....[23]....
        /*0118*/ 	.word	0x000042b0


	//   ....[24]....
        /*011c*/ 	.word	0x00004310


	//   ....[25]....
        /*0120*/ 	.word	0x00004370


	//   ....[26]....
        /*0124*/ 	.word	0x000047e0


	//   ....[27]....
        /*0128*/ 	.word	0x00004840


	//   ....[28]....
        /*012c*/ 	.word	0x000048a0


	//   ....[29]....
        /*0130*/ 	.word	0x00004900


	//   ....[30]....
        /*0134*/ 	.word	0x00004960


	//----- nvinfo : EIATTR_EXIT_INSTR_OFFSETS
	.align		4
.L_934:
        /*0138*/ 	.byte	0x04, 0x1c
        /*013a*/ 	.short	(.L_936 - .L_935)


	//   ....[0]....
.L_935:
        /*013c*/ 	.word	0x00000460


	//   ....[1]....
        /*0140*/ 	.word	0x00004190


	//----- nvinfo : EIATTR_MAX_THREADS
	.align		4
.L_936:
        /*0144*/ 	.byte	0x04, 0x05
        /*0146*/ 	.short	(.L_938 - .L_937)
.L_937:
        /*0148*/ 	.word	0x00000100
        /*014c*/ 	.word	0x00000001
        /*0150*/ 	.word	0x00000001


	//----- nvinfo : EIATTR_CRS_STACK_SIZE
	.align		4
.L_938:
        /*0154*/ 	.byte	0x04, 0x1e
        /*0156*/ 	.short	(.L_940 - .L_939)
.L_939:
        /*0158*/ 	.word	0x00000000
.L_940:


//--------------------- .nv.info._ZN10layer_norm31ln_parallel_residual_fwd_kernelINS_13Kernel_traitsIf13__nv_bfloat16S2_S2_fjLj8192ELj1ELj1ELj8ELj16ENS_18Kernel_traits_baseILj8192EfS2_S2_S2_fjLj256EEEEELb0ELb1ELb0EEEvNS_9FwdParamsE --------------------------
	.section	.nv.info._ZN10layer_norm31ln_parallel_residual_fwd_kernelINS_13Kernel_traitsIf13__nv_bfloat16S2_S2_fjLj8192ELj1ELj1ELj8ELj16ENS_18Kernel_traits_baseILj8192EfS2_S2_S2_fjLj256EEEEELb0ELb1ELb0EEEvNS_9FwdParamsE,"",@"SHT_CUDA_INFO"
	.sectionflags	@""
	.align	4


	//----- nvinfo : EIATTR_CUDA_API_VERSION
	.align		4
        /*0000*/ 	.byte	0x04, 0x37
        /*0002*/ 	.short	(.L_942 - .L_941)
.L_941:
        /*0004*/ 	.word	0x00000082


	//----- nvinfo : EIATTR_SW2861232_WAR
	.align		4
.L_942:
        /*0008*/ 	.byte	0x01, 0x35
	.zero		2


	//----- nvinfo : EIATTR_PARAM_CBANK
	.align		4
        /*000c*/ 	.byte	0x04, 0x0a
        /*000e*/ 	.short	(.L_944 - .L_943)
	.align		4
.L_943:
        /*0010*/ 	.word	index@(.nv.constant0._ZN10layer_norm31ln_parallel_residual_fwd_kernelINS_13Kernel_traitsIf13__nv_bfloat16S2_S2_fjLj8192ELj1ELj1ELj8ELj16ENS_18Kernel_traits_baseILj8192EfS2_S2_S2_fjLj256EEEEELb0ELb1ELb0EEEvNS_9FwdParamsE)
        /*0014*/ 	.short	0x0160
        /*0016*/ 	.short	0x00e8


	//----- nvinfo : EIATTR_CBANK_PARAM_SIZE
	.align		4
.L_944:
        /*0018*/ 	.byte	0x03, 0x19
        /*001a*/ 	.short	0x00e8


	//----- nvinfo : EIATTR_KPARAM_INFO
	.align		4
        /*001c*/ 	.byte	0x04, 0x17
        /*001e*/ 	.short	(.L_946 - .L_945)
.L_945:
        /*0020*/ 	.word	0x00000000
        /*0024*/ 	.short	0x0000
        /*0026*/ 	.short	0x0000
        /*0028*/ 	.byte	0x00, 0xf0, 0xa1, 0x03


	//----- nvinfo : EIATTR_MAXREG_COUNT
	.align		4
.L_946:
        /*002c*/ 	.byte	0x03, 0x1b
        /*002e*/ 	.short	0x00ff


	//----- nvinfo : EIATTR_NUM_BARRIERS
	.align		4
        /*0030*/ 	.byte	0x02, 0x4c
        /*0032*/ 	.byte	0x01
	.zero		1


	//----- nvinfo : EIATTR_MERCURY_ISA_VERSION
	.align		4
        /*0034*/ 	.byte	0x03, 0x5f
        /*0036*/ 	.short	0x0000


	//----- nvinfo : EIATTR_COOP_GROUP_MASK_REGIDS
	.align		4
        /*0038*/ 	.byte	0x04, 0x29
        /*003a*/ 	.short	(.L_948 - .L_947)


	//   ....[0]....
.L_947:
        /*003c*/ 	.word	0xffffffff


	//   ....[1]....
        /*0040*/ 	.word	0xffffffff


	//   ....[2]....
        /*0044*/ 	.word	0xffffffff


	//   ....[3]....
        /*0048*/ 	.word	0xffffffff


	//   ....[4]....
        /*004c*/ 	.word	0xffffffff


	//   ....[5]....
        /*0050*/ 	.word	0xffffffff


	//   ....[6]....
        /*0054*/ 	.word	0xffffffff


	//   ....[7]....
        /*0058*/ 	.word	0xffffffff


	//   ....[8]....
        /*005c*/ 	.word	0xffffffff


	//   ....[9]....
        /*0060*/ 	.word	0xffffffff


	//   ....[10]....
        /*0064*/ 	.word	0xffffffff


	//   ....[11]....
        /*0068*/ 	.word	0xffffffff


	//   ....[12]....
        /*006c*/ 	.word	0xffffffff


	//   ....[13]....
        /*0070*/ 	.word	0xffffffff


	//   ....[14]....
        /*0074*/ 	.word	0xffffffff


	//   ....[15]....
        /*0078*/ 	.word	0xffffffff


	//   ....[16]....
        /*007c*/ 	.word	0xffffffff


	//   ....[17]....
        /*0080*/ 	.word	0xffffffff


	//   ....[18]....
        /*0084*/ 	.word	0xffffffff


	//   ....[19]....
        /*0088*/ 	.word	0xffffffff


	//   ....[20]....
        /*008c*/ 	.word	0xffffffff


	//   ....[21]....
        /*0090*/ 	.word	0xffffffff


	//   ....[22]....
        /*0094*/ 	.word	0xffffffff


	//   ....[23]....
        /*0098*/ 	.word	0xffffffff


	//   ....[24]....
        /*009c*/ 	.word	0xffffffff


	//   ....[25]....
        /*00a0*/ 	.word	0xffffffff


	//   ....[26]....
        /*00a4*/ 	.word	0xffffffff


	//   ....[27]....
        /*00a8*/ 	.word	0xffffffff


	//   ....[28]....
        /*00ac*/ 	.word	0xffffffff


	//   ....[29]....
        /*00b0*/ 	.word	0xffffffff


	//   ....[30]....
        /*00b4*/ 	.word	0xffffffff


	//----- nvinfo : EIATTR_COOP_GROUP_INSTR_OFFSETS
	.align		4
.L_948:
        /*00b8*/ 	.byte	0x04, 0x28
        /*00ba*/ 	.short	(.L_950 - .L_949)


	//   ....[0]....
.L_949:
        /*00bc*/ 	.word	0x00002f90


	//   ....[1]....
        /*00c0*/ 	.word	0x00002fc0


	//   ....[2]....
        /*00c4*/ 	.word	0x00002fe0


	//   ....[3]....
        /*00c8*/ 	.word	0x00003000


	//   ....[4]....
        /*00cc*/ 	.word	0x00003020


	//   ....[5]....
        /*00d0*/ 	.word	0x00003460


	//   ....[6]....
        /*00d4*/ 	.word	0x00003480


	//   ....[7]....
        /*00d8*/ 	.word	0x000034a0


	//   ....[8]....
        /*00dc*/ 	.word	0x000034c0


	//   ....[9]....
        /*00e0*/ 	.word	0x000034e0


	//   ....[10]....
        /*00e4*/ 	.word	0x000035f0


	//   ....[11]....
        /*00e8*/ 	.word	0x00003650


	//   ....[12]....
        /*00ec*/ 	.word	0x000036b0


	//   ....[13]....
        /*00f0*/ 	.word	0x000036e0


	//   ....[14]....
        /*00f4*/ 	.word	0x00003750


	//   ....[15]....
        /*00f8*/ 	.word	0x00003760


	//   ....[16]....
        /*00fc*/ 	.word	0x000037c0


	//   ....[17]....
        /*0100*/ 	.word	0x00003840


	//   ....[18]....
        /*0104*/ 	.word	0x000038d0


	//   ....[19]....
        /*0108*/ 	.word	0x00003930


	//   ....[20]....
        /*010c*/ 	.word	0x00003940


	//   ....[21]....
        /*0110*/ 	.word	0x00004380


	//   ....[22]....
        /*0114*/ 	.word	0x000043f0


	//   ....[23]....
        /*0118*/ 	.word	0x00004460


	//   ....[24]....
        /*011c*/ 	.word	0x000044d0


	//   ....[25]....
        /*0120*/ 	.word	0x00004540


	//   ....[26]....
        /*0124*/ 	.word	0x000049c0


	//   ....[27]....
        /*0128*/ 	.word	0x00004a20


	//   ....[28]....
        /*012c*/ 	.word	0x00004a80


	//   ....[29]....
        /*0130*/ 	.word	0x00004ae0


	//   ....[30]....
        /*0134*/ 	.word	0x00004b40


	//----- nvinfo : EIATTR_EXIT_INSTR_OFFSETS
	.align		4
.L_950:
        /*0138*/ 	.byte	0x04, 0x1c
        /*013a*/ 	.short	(.L_952 - .L_951)


	//   ....[0]....
.L_951:
        /*013c*/ 	.word	0x00000580


	//   ....[1]....
        /*0140*/ 	.word	0x00004320


	//----- nvinfo : EIATTR_MAX_THREADS
	.align		4
.L_952:
        /*0144*/ 	.byte	0x04, 0x05
        /*0146*/ 	.short	(.L_954 - .L_953)
.L_953:
        /*0148*/ 	.word	0x00000100
        /*014c*/ 	.word	0x00000001
        /*0150*/ 	.word	0x00000001


	//----- nvinfo : EIATTR_CRS_STACK_SIZE
	.align		4
.L_954:
        /*0154*/ 	.byte	0x04, 0x1e
        /*0156*/ 	.short	(.L_956 - .L_955)
.L_955:
        /*0158*/ 	.word	0x00000000
.L_956:


//--------------------- .nv.info._ZN10layer_norm31ln_parallel_residual_fwd_kernelINS_13Kernel_traitsIf13__nv_bfloat16S2_S2_fjLj8192ELj1ELj1ELj8ELj16ENS_18Kernel_traits_baseILj8192EfS2_S2_S2_fjLj256EEEEELb0ELb1ELb1EEEvNS_9FwdParamsE --------------------------
	.section	.nv.info._ZN10layer_norm31ln_parallel_residual_fwd_kernelINS_13Kernel_traitsIf13__nv_bfloat16S2_S2_fjLj8192ELj1ELj1ELj8ELj16ENS_18Kernel_traits_baseILj8192EfS2_S2_S2_fjLj256EEEEELb0ELb1ELb1EEEvNS_9FwdParamsE,"",@"SHT_CUDA_INFO"
	.sectionflags	@""
	.align	4


	//----- nvinfo : EIATTR_CUDA_API_VERSION
	.align		4
        /*0000*/ 	.byte	0x04, 0x37
        /*0002*/ 	.short	(.L_958 - .L_957)
.L_957:
        /*0004*/ 	.word	0x00000082


	//----- nvinfo : EIATTR_SW2861232_WAR
	.align		4
.L_958:
        /*0008*/ 	.byte	0x01, 0x35
	.zero		2


	//----- nvinfo : EIATTR_PARAM_CBANK
	.align		4
        /*000c*/ 	.byte	0x04, 0x0a
        /*000e*/ 	.short	(.L_960 - .L_959)
	.align		4
.L_959:
        /*0010*/ 	.word	index@(.nv.constant0._ZN10layer_norm31ln_parallel_residual_fwd_kernelINS_13Kernel_traitsIf13__nv_bfloat16S2_S2_fjLj8192ELj1ELj1ELj8ELj16ENS_18Kernel_traits_baseILj8192EfS2_S2_S2_fjLj256EEEEELb0ELb1ELb1EEEvNS_9FwdParamsE)
        /*0014*/ 	.short	0x0160
        /*0016*/ 	.short	0x00e8


	//----- nvinfo : EIATTR_CBANK_PARAM_SIZE
	.align		4
.L_960:
        /*0018*/ 	.byte	0x03, 0x19
        /*001a*/ 	.short	0x00e8


	//----- nvinfo : EIATTR_KPARAM_INFO
	.align		4
        /*001c*/ 	.byte	0x04, 0x17
        /*001e*/ 	.short	(.L_962 - .L_961)
.L_961:
        /*0020*/ 	.word	0x00000000
        /*0024*/ 	.short	0x0000
        /*0026*/ 	.short	0x0000
        /*0028*/ 	.byte	0x00, 0xf0, 0xa1, 0x03


	//----- nvinfo : EIATTR_MAXREG_COUNT
	.align		4
.L_962:
        /*002c*/ 	.byte	0x03, 0x1b
        /*002e*/ 	.short	0x00ff


	//----- nvinfo : EIATTR_NUM_BARRIERS
	.align		4
        /*0030*/ 	.byte	0x02, 0x4c
        /*0032*/ 	.byte	0x01
	.zero		1


	//----- nvinfo : EIATTR_MERCURY_ISA_VERSION
	.align		4
        /*0034*/ 	.byte	0x03, 0x5f
        /*0036*/ 	.short	0x0000


	//----- nvinfo : EIATTR_COOP_GROUP_MASK_REGIDS
	.align		4
        /*0038*/ 	.byte	0x04, 0x29
        /*003a*/ 	.short	(.L_964 - .L_963)


	//   ....[0]....
.L_963:
        /*003c*/ 	.word	0xffffffff


	//   ....[1]....
        /*0040*/ 	.word	0xffffffff


	//   ....[2]....
        /*0044*/ 	.word	0xffffffff


	//   ....[3]....
        /*0048*/ 	.word	0xffffffff


	//   ....[4]....
        /*004c*/ 	.word	0xffffffff


	//   ....[5]....
        /*0050*/ 	.word	0xffffffff


	//   ....[6]....
        /*0054*/ 	.word	0xffffffff


	//   ....[7]....
        /*0058*/ 	.word	0xffffffff


	//   ....[8]....
        /*005c*/ 	.word	0xffffffff


	//   ....[9]....
        /*0060*/ 	.word	0xffffffff


	//   ....[10]....
        /*0064*/ 	.word	0xffffffff


	//   ....[11]....
        /*0068*/ 	.word	0xffffffff


	//   ....[12]....
        /*006c*/ 	.word	0xffffffff


	//   ....[13]....
        /*0070*/ 	.word	0xffffffff


	//   ....[14]....
        /*0074*/ 	.word	0xffffffff


	//   ....[15]....
        /*0078*/ 	.word	0xffffffff


	//   ....[16]....
        /*007c*/ 	.word	0xffffffff


	//   ....[17]....
        /*0080*/ 	.word	0xffffffff


	//   ....[18]....
        /*0084*/ 	.word	0xffffffff


	//   ....[19]....
        /*0088*/ 	.word	0xffffffff


	//   ....[20]....
        /*008c*/ 	.word	0xffffffff


	//   ....[21]....
        /*0090*/ 	.word	0xffffffff


	//   ....[22]....
        /*0094*/ 	.word	0xffffffff


	//   ....[23]....
        /*0098*/ 	.word	0xffffffff


	//   ....[24]....
        /*009c*/ 	.word	0xffffffff


	//   ....[25]....
        /*00a0*/ 	.word	0xffffffff


	//   ....[26]....
        /*00a4*/ 	.word	0xffffffff


	//   ....[27]....
        /*00a8*/ 	.word	0xffffffff


	//   ....[28]....
        /*00ac*/ 	.word	0xffffffff


	//   ....[29]....
        /*00b0*/ 	.word	0xffffffff


	//   ....[30]....
        /*00b4*/ 	.word	0xffffffff


	//----- nvinfo : EIATTR_COOP_GROUP_INSTR_OFFSETS
	.align		4
.L_964:
        /*00b8*/ 	.byte	0x04, 0x28
        /*00ba*/ 	.short	(.L_966 - .L_965)


	//   ....[0]....
.L_965:
        /*00bc*/ 	.word	0x000029b0


	//   ....[1]....
        /*00c0*/ 	.word	0x000029e0


	//   ....[2]....
        /*00c4*/ 	.word	0x00002a00


	//   ....[3]....
        /*00c8*/ 	.word	0x00002a20


	//   ....[4]....
        /*00cc*/ 	.word	0x00002a40


	//   ....[5]....
        /*00d0*/ 	.word	0x00002e70


	//   ....[6]....
        /*00d4*/ 	.word	0x00002e90


	//   ....[7]....
        /*00d8*/ 	.word	0x00002eb0


	//   ....[8]....
        /*00dc*/ 	.word	0x00002ed0


	//   ....[9]....
        /*00e0*/ 	.word	0x00002ef0


	//   ....[10]....
        /*00e4*/ 	.word	0x00002fc0


	//   ....[11]....
        /*00e8*/ 	.word	0x00003010


	//   ....[12]....
        /*00ec*/ 	.word	0x00003030


	//   ....[13]....
        /*00f0*/ 	.word	0x00003050


	//   ....[14]....
        /*00f4*/ 	.word	0x00003110


	//   ....[15]....
        /*00f8*/ 	.word	0x00003140


	//   ....[16]....
        /*00fc*/ 	.word	0x00003150


	//   ....[17]....
        /*0100*/ 	.word	0x00003200


	//   ....[18]....
        /*0104*/ 	.word	0x00003240


	//   ....[19]....
        /*0108*/ 	.word	0x00003300


	//   ....[20]....
        /*010c*/ 	.word	0x00003330


	//   ....[21]....
        /*0110*/ 	.word	0x00003c40


	//   ....[22]....
        /*0114*/ 	.word	0x00003cb0


	//   ....[23]....
        /*0118*/ 	.word	0x00003d10


	//   ....[24]....
        /*011c*/ 	.word	0x00003d70


	//   ....[25]....
        /*0120*/ 	.word	0x00003dd0


	//   ....[26]....
        /*0124*/ 	.word	0x00004240


	//   ....[27]....
        /*0128*/ 	.word	0x000042a0


	//   ....[28]....
        /*012c*/ 	.word	0x00004300


	//   ....[29]....
        /*0130*/ 	.word	0x00004360


	//   ....[30]....
        /*0134*/ 	.word	0x000043c0


	//----- nvinfo : EIATTR_EXIT_INSTR_OFFSETS
	.align		4
.L_966:
        /*0138*/ 	.byte	0x04, 0x1c
        /*013a*/ 	.short	(.L_968 - .L_967)


	//   ....[0]....
.L_967:
        /*013c*/ 	.word	0x00000270


	//   ....[1]....
        /*0140*/ 	.word	0x00003bf0


	//----- nvinfo : EIATTR_MAX_THREADS
	.align		4
.L_968:
        /*0144*/ 	.byte	0x04, 0x05
        /*0146*/ 	.short	(.L_970 - .L_969)
.L_969:
        /*0148*/ 	.word	0x00000100
        /*014c*/ 	.word	0x00000001
        /*0150*/ 	.word	0x00000001


	//----- nvinfo : EIATTR_CRS_STACK_SIZE
	.align		4
.L_970:
        /*0154*/ 	.byte	0x04, 0x1e
        /*0156*/ 	.short	(.L_972 - .L_971)
.L_971:
        /*0158*/ 	.word	0x00000000
.L_972:


//--------------------- .nv.info._ZN10layer_norm31ln_parallel_residual_fwd_kernelINS_13Kernel_traitsIf13__nv_bfloat16S2_S2_fjLj8192ELj1ELj1ELj8ELj16ENS_18Kernel_traits_baseILj8192EfS2_S2_S2_fjLj256EEEEELb1ELb0ELb0EEEvNS_9FwdParamsE --------------------------
	.section	.nv.info._ZN10layer_norm31ln_parallel_residual_fwd_kernelINS_13Kernel_traitsIf13__nv_bfloat16S2_S2_fjLj8192ELj1ELj1ELj8ELj16ENS_18Kernel_traits_baseILj8192EfS2_S2_S2_fjLj256EEEEELb1ELb0ELb0EEEvNS_9FwdParamsE,"",@"SHT_CUDA_INFO"
	.sectionflags	@""
	.align	4


	//----- nvinfo : EIATTR_CUDA_API_VERSION
	.align		4
        /*0000*/ 	.byte	0x04, 0x37
        /*0002*/ 	.short	(.L_974 - .L_973)
.L_973:
        /*0004*/ 	.word	0x00000082


	//----- nvinfo : EIATTR_SW2861232_WAR
	.align		4
.L_974:
        /*0008*/ 	.byte	0x01, 0x35
	.zero		2


	//----- nvinfo : EIATTR_PARAM_CBANK
	.align		4
        /*000c*/ 	.byte	0x04, 0x0a
        /*000e*/ 	.short	(.L_976 - .L_975)
	.align		4
.L_975:
        /*0010*/ 	.word	index@(.nv.constant0._ZN10layer_norm31ln_parallel_residual_fwd_kernelINS_13Kernel_traitsIf13__nv_bfloat16S2_S2_fjLj8192ELj1ELj1ELj8ELj16ENS_18Kernel_traits_baseILj8192EfS2_S2_S2_fjLj256EEEEELb1ELb0ELb0EEEvNS_9FwdParamsE)
        /*0014*/ 	.short	0x0160
        /*0016*/ 	.short	0x00e8


	//----- nvinfo : EIATTR_CBANK_PARAM_SIZE
	.align		4
.L_976:
        /*0018*/ 	.byte	0x03, 0x19
        /*001a*/ 	.short	0x00e8


	//----- nvinfo : EIATTR_KPARAM_INFO
	.align		4
        /*001c*/ 	.byte	0x04, 0x17
        /*001e*/ 	.short	(.L_978 - .L_977)
.L_977:
        /*0020*/ 	.word	0x00000000
        /*0024*/ 	.short	0x0000
        /*0026*/ 	.short	0x0000
        /*0028*/ 	.byte	0x00, 0xf0, 0xa1, 0x03


	//----- nvinfo : EIATTR_MAXREG_COUNT
	.align		4
.L_978:
        /*002c*/ 	.byte	0x03, 0x1b
        /*002e*/ 	.short	0x00ff


	//----- nvinfo : EIATTR_NUM_BARRIERS
	.align		4
        /*0030*/ 	.byte	0x02, 0x4c
        /*0032*/ 	.byte	0x01
	.zero		1


	//----- nvinfo : EIATTR_MERCURY_ISA_VERSION
	.align		4
        /*0034*/ 	.byte	0x03, 0x5f
        /*0036*/ 	.short	0x0000


	//----- nvinfo : EIATTR_COOP_GROUP_MASK_REGIDS
	.align		4
        /*0038*/ 	.byte	0x04, 0x29
        /*003a*/ 	.short	(.L_980 - .L_979)


	//   ....[0]....
.L_979:
        /*003c*/ 	.word	0xffffffff


	//   ....[1]....
        /*0040*/ 	.word	0xffffffff


	//   ....[2]....
        /*0044*/ 	.word	0xffffffff


	//   ....[3]....
        /*0048*/ 	.word	0xffffffff


	//   ....[4]....
        /*004c*/ 	.word	0xffffffff


	//   ....[5]....
        /*0050*/ 	.word	0xffffffff


	//   ....[6]....
        /*0054*/ 	.word	0xffffffff


	//   ....[7]....
        /*0058*/ 	.word	0xffffffff


	//   ....[8]....
        /*005c*/ 	.word	0xffffffff


	//   ....[9]....
        /*0060*/ 	.word	0xffffffff


	//   ....[10]....
        /*0064*/ 	.word	0xffffffff


	//   ....[11]....
        /*0068*/ 	.word	0xffffffff


	//   ....[12]....
        /*006c*/ 	.word	0xffffffff


	//   ....[13]....
        /*0070*/ 	.word	0xffffffff


	//   ....[14]....
        /*0074*/ 	.word	0xffffffff


	//   ....[15]....
        /*0078*/ 	.word	0xffffffff


	//   ....[16]....
        /*007c*/ 	.word	0xffffffff


	//   ....[17]....
        /*0080*/ 	.word	0xffffffff


	//   ....[18]....
        /*0084*/ 	.word	0xffffffff


	//   ....[19]....
        /*0088*/ 	.word	0xffffffff


	//   ....[20]....
        /*008c*/ 	.word	0xffffffff


	//   ....[21]....
        /*0090*/ 	.word	0xffffffff


	//   ....[22]....
        /*0094*/ 	.word	0xffffffff


	//   ....[23]....
        /*0098*/ 	.word	0xffffffff


	//   ....[24]....
        /*009c*/ 	.word	0xffffffff


	//   ....[25]....
        /*00a0*/ 	.word	0xffffffff


	//   ....[26]....
        /*00a4*/ 	.word	0xffffffff


	//   ....[27]....
        /*00a8*/ 	.word	0xffffffff


	//   ....[28]....
        /*00ac*/ 	.word	0xffffffff


	//   ....[29]....
        /*00b0*/ 	.word	0xffffffff


	//   ....[30]....
        /*00b4*/ 	.word	0xffffffff


	//----- nvinfo : EIATTR_COOP_GROUP_INSTR_OFFSETS
	.align		4
.L_980:
        /*00b8*/ 	.byte	0x04, 0x28
        /*00ba*/ 	.short	(.L_982 - .L_981)


	//   ....[0]....
.L_981:
        /*00bc*/ 	.word	0x000182c0


	//   ....[1]....
        /*00c0*/ 	.word	0x000182f0


	//   ....[2]....
        /*00c4*/ 	.word	0x00018320


	//   ....[3]....
        /*00c8*/ 	.word	0x00018340


	//   ....[4]....
        /*00cc*/ 	.word	0x00018360


	//   ....[5]....
        /*00d0*/ 	.word	0x000187a0


	//   ....[6]....
        /*00d4*/ 	.word	0x000187c0


	//   ....[7]....
        /*00d8*/ 	.word	0x000187e0


	//   ....[8]....
        /*00dc*/ 	.word	0x00018800


	//   ....[9]....
        /*00e0*/ 	.word	0x00018820


	//   ....[10]....
        /*00e4*/ 	.word	0x00018950


	//   ....[11]....
        /*00e8*/ 	.word	0x000189a0


	//   ....[12]....
        /*00ec*/ 	.word	0x000189d0


	//   ....[13]....
        /*00f0*/ 	.word	0x000189f0


	//   ....[14]....
        /*00f4*/ 	.word	0x00018a90


	//   ....[15]....
        /*00f8*/ 	.word	0x00018ab0


	//   ....[16]....
        /*00fc*/ 	.word	0x00018ae0


	//   ....[17]....
        /*0100*/ 	.word	0x00018b60


	//   ....[18]....
        /*0104*/ 	.word	0x00018bc0


	//   ....[19]....
        /*0108*/ 	.word	0x00018c80


	//   ....[20]....
        /*010c*/ 	.word	0x00018c90


	//   ....[21]....
        /*0110*/ 	.word	0x00019a60


	//   ....[22]....
        /*0114*/ 	.word	0x00019ad0


	//   ....[23]....
        /*0118*/ 	.word	0x00019b30


	//   ....[24]....
        /*011c*/ 	.word	0x00019b90


	//   ....[25]....
        /*0120*/ 	.word	0x00019bf0


	//   ....[26]....
        /*0124*/ 	.word	0x0001a080


	//   ....[27]....
        /*0128*/ 	.word	0x0001a0e0


	//   ....[28]....
        /*012c*/ 	.word	0x0001a140


	//   ....[29]....
        /*0130*/ 	.word	0x0001a1a0


	//   ....[30]....
        /*0134*/ 	.word	0x0001a210


	//----- nvinfo : EIATTR_EXIT_INSTR_OFFSETS
	.align		4
.L_982:
        /*0138*/ 	.byte	0x04, 0x1c
        /*013a*/ 	.short	(.L_984 - .L_983)


	//   ....[0]....
.L_983:
        /*013c*/ 	.word	0x00000e60


	//   ....[1]....
        /*0140*/ 	.word	0x00019a10


	//----- nvinfo : EIATTR_MAX_THREADS
	.align		4
.L_984:
        /*0144*/ 	.byte	0x04, 0x05
        /*0146*/ 	.short	(.L_986 - .L_985)
.L_985:
        /*0148*/ 	.word	0x00000100
        /*014c*/ 	.word	0x00000001
        /*0150*/ 	.word	0x00000001


	//----- nvinfo : EIATTR_CRS_STACK_SIZE
	.align		4
.L_986:
        /*0154*/ 	.byte	0x04, 0x1e
        /*0156*/ 	.short	(.L_988 - .L_987)
.L_987:
        /*0158*/ 	.word	0x00000000
.L_988:


//--------------------- .nv.info._ZN10layer_norm31ln_parallel_residual_fwd_kernelINS_13Kernel_traitsIf13__nv_bfloat16S2_S2_fjLj8192ELj1ELj1ELj8ELj16ENS_18Kernel_traits_baseILj8192EfS2_S2_S2_fjLj256EEEEELb1ELb0ELb1EEEvNS_9FwdParamsE --------------------------
	.section	.nv.info._ZN10layer_norm31ln_parallel_residual_fwd_kernelINS_13Kernel_traitsIf13__nv_bfloat16S2_S2_fjLj8192ELj1ELj1ELj8ELj16ENS_18Kernel_traits_baseILj8192EfS2_S2_S2_fjLj256EEEEELb1ELb0ELb1EEEvNS_9FwdParamsE,"",@"SHT_CUDA_INFO"
	.sectionflags	@""
	.align	4


	//----- nvinfo : EIATTR_CUDA_API_VERSION
	.align		4
        /*0000*/ 	.byte	0x04, 0x37
        /*0002*/ 	.short	(.L_990 - .L_989)
.L_989:
        /*0004*/ 	.word	0x00000082


	//----- nvinfo : EIATTR_SW2861232_WAR
	.align		4
.L_990:
        /*0008*/ 	.byte	0x01, 0x35
	.zero		2


	//----- nvinfo : EIATTR_PARAM_CBANK
	.align		4
        /*000c*/ 	.byte	0x04, 0x0a
        /*000e*/ 	.short	(.L_992 - .L_991)
	.align		4
.L_991:
        /*0010*/ 	.word	index@(.nv.constant0._ZN10layer_norm31ln_parallel_residual_fwd_kernelINS_13Kernel_traitsIf13__nv_bfloat16S2_S2_fjLj8192ELj1ELj1ELj8ELj16ENS_18Kernel_traits_baseILj8192EfS2_S2_S2_fjLj256EEEEELb1ELb0ELb1EEEvNS_9FwdParamsE)
        /*0014*/ 	.short	0x0160
        /*0016*/ 	.short	0x00e8


	//----- nvinfo : EIATTR_CBANK_PARAM_SIZE
	.align		4
.L_992:
        /*0018*/ 	.byte	0x03, 0x19
        /*001a*/ 	.short	0x00e8


	//----- nvinfo : EIATTR_KPARAM_INFO
	.align		4
        /*001c*/ 	.byte	0x04, 0x17
        /*001e*/ 	.short	(.L_994 - .L_993)
.L_993:
        /*0020*/ 	.word	0x00000000
        /*0024*/ 	.short	0x0000
        /*0026*/ 	.short	0x0000
        /*0028*/ 	.byte	0x00, 0xf0, 0xa1, 0x03


	//----- nvinfo : EIATTR_MAXREG_COUNT
	.align		4
.L_994:
        /*002c*/ 	.byte	0x03, 0x1b
        /*002e*/ 	.short	0x00ff


	//----- nvinfo : EIATTR_NUM_BARRIERS
	.align		4
        /*0030*/ 	.byte	0x02, 0x4c
        /*0032*/ 	.byte	0x01
	.zero		1


	//----- nvinfo : EIATTR_MERCURY_ISA_VERSION
	.align		4
        /*0034*/ 	.byte	0x03, 0x5f
        /*0036*/ 	.short	0x0000


	//----- nvinfo : EIATTR_COOP_GROUP_MASK_REGIDS
	.align		4
        /*0038*/ 	.byte	0x04, 0x29
        /*003a*/ 	.short	(.L_996 - .L_995)


	//   ....[0]....
.L_995:
        /*003c*/ 	.word	0xffffffff


	//   ....[1]....
        /*0040*/ 	.word	0xffffffff


	//   ....[2]....
        /*0044*/ 	.word	0xffffffff


	//   ....[3]....
        /*0048*/ 	.word	0xffffffff


	//   ....[4]....
        /*004c*/ 	.word	0xffffffff


	//   ....[5]....
        /*0050*/ 	.word	0xffffffff


	//   ....[6]....
        /*0054*/ 	.word	0xffffffff


	//   ....[7]....
        /*0058*/ 	.word	0xffffffff


	//   ....[8]....
        /*005c*/ 	.word	0xffffffff


	//   ....[9]....
        /*0060*/ 	.word	0xffffffff


	//   ....[10]....
        /*0064*/ 	.word	0xffffffff


	//   ....[11]....
        /*0068*/ 	.word	0xffffffff


	//   ....[12]....
        /*006c*/ 	.word	0xffffffff


	//   ....[13]....
        /*0070*/ 	.word	0xffffffff


	//   ....[14]....
        /*0074*/ 	.word	0xffffffff


	//   ....[15]....
        /*0078*/ 	.word	0xffffffff


	//   ....[16]....
        /*007c*/ 	.word	0xffffffff


	//   ....[17]....
        /*0080*/ 	.word	0xffffffff


	//   ....[18]....
        /*0084*/ 	.word	0xffffffff


	//   ....[19]....
        /*0088*/ 	.word	0xffffffff


	//   ....[20]....
        /*008c*/ 	.word	0xffffffff


	//   ....[21]....
        /*0090*/ 	.word	0xffffffff


	//   ....[22]....
        /*0094*/ 	.word	0xffffffff


	//   ....[23]....
        /*0098*/ 	.word	0xffffffff


	//   ....[24]....
        /*009c*/ 	.word	0xffffffff


	//   ....[25]....
        /*00a0*/ 	.word	0xffffffff


	//   ....[26]....
        /*00a4*/ 	.word	0xffffffff


	//   ....[27]....
        /*00a8*/ 	.word	0xffffffff


	//   ....[28]....
        /*00ac*/ 	.word	0xffffffff


	//   ....[29]....
        /*00b0*/ 	.word	0xffffffff


	//   ....[30]....
        /*00b4*/ 	.word	0xffffffff


	//----- nvinfo : EIATTR_COOP_GROUP_INSTR_OFFSETS
	.align		4
.L_996:
        /*00b8*/ 	.byte	0x04, 0x28
        /*00ba*/ 	.short	(.L_998 - .L_997)


	//   ....[0]....
.L_997:
        /*00bc*/ 	.word	0x00017c30


	//   ....[1]....
        /*00c0*/ 	.word	0x00017c60


	//   ....[2]....
        /*00c4*/ 	.word	0x00017c80


	//   ....[3]....
        /*00c8*/ 	.word	0x00017ca0


	//   ....[4]....
        /*00cc*/ 	.word	0x00017cc0


	//   ....[5]....
        /*00d0*/ 	.word	0x000180f0


	//   ....[6]....
        /*00d4*/ 	.word	0x00018110


	//   ....[7]....
        /*00d8*/ 	.word	0x00018130


	//   ....[8]....
        /*00dc*/ 	.word	0x00018150


	//   ....[9]....
        /*00e0*/ 	.word	0x00018170


	//   ....[10]....
        /*00e4*/ 	.word	0x00018270


	//   ....[11]....
        /*00e8*/ 	.word	0x000182c0


	//   ....[12]....
        /*00ec*/ 	.word	0x000182e0


	//   ....[13]....
        /*00f0*/ 	.word	0x000182f0


	//   ....[14]....
        /*00f4*/ 	.word	0x00018380


	//   ....[15]....
        /*00f8*/ 	.word	0x000183b0


	//   ....[16]....
        /*00fc*/ 	.word	0x000183f0


	//   ....[17]....
        /*0100*/ 	.word	0x00018480


	//   ....[18]....
        /*0104*/ 	.word	0x000184e0


	//   ....[19]....
        /*0108*/ 	.word	0x000185b0


	//   ....[20]....
        /*010c*/ 	.word	0x000185e0


	//   ....[21]....
        /*0110*/ 	.word	0x00019310


	//   ....[22]....
        /*0114*/ 	.word	0x00019380


	//   ....[23]....
        /*0118*/ 	.word	0x000193e0


	//   ....[24]....
        /*011c*/ 	.word	0x00019440


	//   ....[25]....
        /*0120*/ 	.word	0x000194a0


	//   ....[26]....
        /*0124*/ 	.word	0x00019910


	//   ....[27]....
        /*0128*/ 	.word	0x00019970


	//   ....[28]....
        /*012c*/ 	.word	0x000199d0


	//   ....[29]....
        /*0130*/ 	.word	0x00019a30


	//   ....[30]....
        /*0134*/ 	.word	0x00019a90


	//----- nvinfo : EIATTR_EXIT_INSTR_OFFSETS
	.align		4
.L_998:
        /*0138*/ 	.byte	0x04, 0x1c
        /*013a*/ 	.short	(.L_1000 - .L_999)


	//   ....[0]....
.L_999:
        /*013c*/ 	.word	0x00000500


	//   ....[1]....
        /*0140*/ 	.word	0x000192c0


	//----- nvinfo : EIATTR_MAX_THREADS
	.align		4
.L_1000:
        /*0144*/ 	.byte	0x04, 0x05
        /*0146*/ 	.short	(.L_1002 - .L_1001)
.L_1001:
        /*0148*/ 	.word	0x00000100
        /*014c*/ 	.word	0x00000001
        /*0150*/ 	.word	0x00000001


	//----- nvinfo : EIATTR_CRS_STACK_SIZE
	.align		4
.L_1002:
        /*0154*/ 	.byte	0x04, 0x1e
        /*0156*/ 	.short	(.L_1004 - .L_1003)
.L_1003:
        /*0158*/ 	.word	0x00000000
.L_1004:


//--------------------- .nv.info._ZN10layer_norm31ln_parallel_residual_fwd_kernelINS_13Kernel_traitsIf13__nv_bfloat16S2_S2_fjLj8192ELj1ELj1ELj8ELj16ENS_18Kernel_traits_baseILj8192EfS2_S2_S2_fjLj256EEEEELb1ELb1ELb0EEEvNS_9FwdParamsE --------------------------
	.section	.nv.info._ZN10layer_norm31ln_parallel_residual_fwd_kernelINS_13Kernel_traitsIf13__nv_bfloat16S2_S2_fjLj8192ELj1ELj1ELj8ELj16ENS_18Kernel_traits_baseILj8192EfS2_S2_S2_fjLj256EEEEELb1ELb1ELb0EEEvNS_9FwdParamsE,"",@"SHT_CUDA_INFO"
	.sectionflags	@""
	.align	4


	//----- nvinfo : EIATTR_CUDA_API_VERSION
	.align		4
        /*0000*/ 	.byte	0x04, 0x37
        /*0002*/ 	.short	(.L_1006 - .L_1005)
.L_1005:
        /*0004*/ 	.word	0x00000082


	//----- nvinfo : EIATTR_SW2861232_WAR
	.align		4
.L_1006:
        /*0008*/ 	.byte	0x01, 0x35
	.zero		2


	//----- nvinfo : EIATTR_PARAM_CBANK
	.align		4
        /*000c*/ 	.byte	0x04, 0x0a
        /*000e*/ 	.short	(.L_1008 - .L_1007)
	.align		4
.L_1007:
        /*0010*/ 	.word	index@(.nv.constant0._ZN10layer_norm31ln_parallel_residual_fwd_kernelINS_13Kernel_traitsIf13__nv_bfloat16S2_S2_fjLj8192ELj1ELj1ELj8ELj16ENS_18Kernel_traits_baseILj8192EfS2_S2_S2_fjLj256EEEEELb1ELb1ELb0EEEvNS_9FwdParamsE)
        /*0014*/ 	.short	0x0160
        /*0016*/ 	.short	0x00e8


	//----- nvinfo : EIATTR_CBANK_PARAM_SIZE
	.align		4
.L_1008:
        /*0018*/ 	.byte	0x03, 0x19
        /*001a*/ 	.short	0x00e8


	//----- nvinfo : EIATTR_KPARAM_INFO
	.align		4
        /*001c*/ 	.byte	0x04, 0x17
        /*001e*/ 	.short	(.L_1010 - .L_1009)
.L_1009:
        /*0020*/ 	.word	0x00000000
        /*0024*/ 	.short	0x0000
        /*0026*/ 	.short	0x0000
        /*0028*/ 	.byte	0x00, 0xf0, 0xa1, 0x03


	//----- nvinfo : EIATTR_MAXREG_COUNT
	.align		4
.L_1010:
        /*002c*/ 	.byte	0x03, 0x1b
        /*002e*/ 	.short	0x00ff


	//----- nvinfo : EIATTR_NUM_BARRIERS
	.align		4
        /*0030*/ 	.byte	0x02, 0x4c
        /*0032*/ 	.byte	0x01
	.zero		1


	//----- nvinfo : EIATTR_MERCURY_ISA_VERSION
	.align		4
        /*0034*/ 	.byte	0x03, 0x5f
        /*0036*/ 	.short	0x0000


	//----- nvinfo : EIATTR_COOP_GROUP_MASK_REGIDS
	.align		4
        /*0038*/ 	.byte	0x04, 0x29
        /*003a*/ 	.short	(.L_1012 - .L_1011)


	//   ....[0]....
.L_1011:
        /*003c*/ 	.word	0xffffffff


	//   ....[1]....
        /*0040*/ 	.word	0xffffffff


	//   ....[2]....
        /*0044*/ 	.word	0xffffffff


	//   ....[3]....
        /*0048*/ 	.word	0xffffffff


	//   ....[4]....
        /*004c*/ 	.word	0xffffffff


	//   ....[5]....
        /*0050*/ 	.word	0xffffffff


	//   ....[6]....
        /*0054*/ 	.word	0xffffffff


	//   ....[7]....
        /*0058*/ 	.word	0xffffffff


	//   ....[8]....
        /*005c*/ 	.word	0xffffffff


	//   ....[9]....
        /*0060*/ 	.word	0xffffffff


	//   ....[10]....
        /*0064*/ 	.word	0xffffffff


	//   ....[11]....
        /*0068*/ 	.word	0xffffffff


	//   ....[12]....
        /*006c*/ 	.word	0xffffffff


	//   ....[13]....
        /*0070*/ 	.word	0xffffffff


	//   ....[14]....
        /*0074*/ 	.word	0xffffffff


	//   ....[15]....
        /*0078*/ 	.word	0xffffffff


	//   ....[16]....
        /*007c*/ 	.word	0xffffffff


	//   ....[17]....
        /*0080*/ 	.word	0xffffffff


	//   ....[18]....
        /*0084*/ 	.word	0xffffffff


	//   ....[19]....
        /*0088*/ 	.word	0xffffffff


	//   ....[20]....
        /*008c*/ 	.word	0xffffffff


	//   ....[21]....
        /*0090*/ 	.word	0xffffffff


	//   ....[22]....
        /*0094*/ 	.word	0xffffffff


	//   ....[23]....
        /*0098*/ 	.word	0xffffffff


	//   ....[24]....
        /*009c*/ 	.word	0xffffffff


	//   ....[25]....
        /*00a0*/ 	.word	0xffffffff


	//   ....[26]....
        /*00a4*/ 	.word	0xffffffff


	//   ....[27]....
        /*00a8*/ 	.word	0xffffffff


	//   ....[28]....
        /*00ac*/ 	.word	0xffffffff


	//   ....[29]....
        /*00b0*/ 	.word	0xffffffff


	//   ....[30]....
        /*00b4*/ 	.word	0xffffffff


	//----- nvinfo : EIATTR_COOP_GROUP_INSTR_OFFSETS
	.align		4
.L_1012:
        /*00b8*/ 	.byte	0x04, 0x28
        /*00ba*/ 	.short	(.L_1014 - .L_1013)


	//   ....[0]....
.L_1013:
        /*00bc*/ 	.word	0x000181f0


	//   ....[1]....
        /*00c0*/ 	.word	0x00018220


	//   ....[2]....
        /*00c4*/ 	.word	0x00018250


	//   ....[3]....
        /*00c8*/ 	.word	0x00018270


	//   ....[4]....
        /*00cc*/ 	.word	0x00018290


	//   ....[5]....
        /*00d0*/ 	.word	0x000186d0


	//   ....[6]....
        /*00d4*/ 	.word	0x000186f0


	//   ....[7]....
        /*00d8*/ 	.word	0x00018710


	//   ....[8]....
        /*00dc*/ 	.word	0x00018730


	//   ....[9]....
        /*00e0*/ 	.word	0x00018750


	//   ....[10]....
        /*00e4*/ 	.word	0x00018880


	//   ....[11]....
        /*00e8*/ 	.word	0x000188d0


	//   ....[12]....
        /*00ec*/ 	.word	0x00018900


	//   ....[13]....
        /*00f0*/ 	.word	0x00018920


	//   ....[14]....
        /*00f4*/ 	.word	0x000189b0


	//   ....[15]....
        /*00f8*/ 	.word	0x00018a00


	//   ....[16]....
        /*00fc*/ 	.word	0x00018a10


	//   ....[17]....
        /*0100*/ 	.word	0x00018ad0


	//   ....[18]....
        /*0104*/ 	.word	0x00018b00


	//   ....[19]....
        /*0108*/ 	.word	0x00018b90


	//   ....[20]....
        /*010c*/ 	.word	0x00018bd0


	//   ....[21]....
        /*0110*/ 	.word	0x00019610


	//   ....[22]....
        /*0114*/ 	.word	0x00019680


	//   ....[23]....
        /*0118*/ 	.word	0x000196e0


	//   ....[24]....
        /*011c*/ 	.word	0x00019740


	//   ....[25]....
        /*0120*/ 	.word	0x000197a0


	//   ....[26]....
        /*0124*/ 	.word	0x00019c40


	//   ....[27]....
        /*0128*/ 	.word	0x00019ca0


	//   ....[28]....
        /*012c*/ 	.word	0x00019d00


	//   ....[29]....
        /*0130*/ 	.word	0x00019d60


	//   ....[30]....
        /*0134*/ 	.word	0x00019dd0


	//----- nvinfo : EIATTR_EXIT_INSTR_OFFSETS
	.align		4
.L_1014:
        /*0138*/ 	.byte	0x04, 0x1c
        /*013a*/ 	.short	(.L_1016 - .L_1015)


	//   ....[0]....
.L_1015:
        /*013c*/ 	.word	0x000008e0


	//   ....[1]....
        /*0140*/ 	.word	0x000195c0


	//----- nvinfo : EIATTR_MAX_THREADS
	.align		4
.L_1016:
        /*0144*/ 	.byte	0x04, 0x05
        /*0146*/ 	.short	(.L_1018 - .L_1017)
.L_1017:
        /*0148*/ 	.word	0x00000100
        /*014c*/ 	.word	0x00000001
        /*0150*/ 	.word	0x00000001


	//----- nvinfo : EIATTR_CRS_STACK_SIZE
	.align		4
.L_1018:
        /*0154*/ 	.byte	0x04, 0x1e
        /*0156*/ 	.short	(.L_1020 - .L_1019)
.L_1019:
        /*0158*/ 	.word	0x00000000
.L_1020:


//--------------------- .nv.info._ZN10layer_norm31ln_parallel_residual_fwd_kernelINS_13Kernel_traitsIf13__nv_bfloat16S2_S2_fjLj8192ELj1ELj1ELj8ELj16ENS_18Kernel_traits_baseILj8192EfS2_S2_S2_fjLj256EEEEELb1ELb1ELb1EEEvNS_9FwdParamsE --------------------------
	.section	.nv.info._ZN10layer_norm31ln_parallel_residual_fwd_kernelINS_13Kernel_traitsIf13__nv_bfloat16S2_S2_fjLj8192ELj1ELj1ELj8ELj16ENS_18Kernel_traits_baseILj8192EfS2_S2_S2_fjLj256EEEEELb1ELb1ELb1EEEvNS_9FwdParamsE,"",@"SHT_CUDA_INFO"
	.sectionflags	@""
	.align	4


	//----- nvinfo : EIATTR_CUDA_API_VERSION
	.align		4
        /*0000*/ 	.byte	0x04, 0x37
        /*0002*/ 	.short	(.L_1022 - .L_1021)
.L_1021:
        /*0004*/ 	.word	0x00000082


	//----- nvinfo : EIATTR_SW2861232_WAR
	.align		4
.L_1022:
        /*0008*/ 	.byte	0x01, 0x35
	.zero		2


	//----- nvinfo : EIATTR_PARAM_CBANK
	.align		4
        /*000c*/ 	.byte	0x04, 0x0a
        /*000e*/ 	.short	(.L_1024 - .L_1023)
	.align		4
.L_1023:
        /*0010*/ 	.word	index@(.nv.constant0._ZN10layer_norm31ln_parallel_residual_fwd_kernelINS_13Kernel_traitsIf13__nv_bfloat16S2_S2_fjLj8192ELj1ELj1ELj8ELj16ENS_18Kernel_traits_baseILj8192EfS2_S2_S2_fjLj256EEEEELb1ELb1ELb1EEEvNS_9FwdParamsE)
        /*0014*/ 	.short	0x0160
        /*0016*/ 	.short	0x00e8


	//----- nvinfo : EIATTR_CBANK_PARAM_SIZE
	.align		4
.L_1024:
        /*0018*/ 	.byte	0x03, 0x19
        /*001a*/ 	.short	0x00e8


	//----- nvinfo : EIATTR_KPARAM_INFO
	.align		4
        /*001c*/ 	.byte	0x04, 0x17
        /*001e*/ 	.short	(.L_1026 - .L_1025)
.L_1025:
        /*0020*/ 	.word	0x00000000
        /*0024*/ 	.short	0x0000
        /*0026*/ 	.short	0x0000
        /*0028*/ 	.byte	0x00, 0xf0, 0xa1, 0x03


	//----- nvinfo : EIATTR_MAXREG_COUNT
	.align		4
.L_1026:
        /*002c*/ 	.byte	0x03, 0x1b
        /*002e*/ 	.short	0x00ff


	//----- nvinfo : EIATTR_NUM_BARRIERS
	.align		4
        /*0030*/ 	.byte	0x02, 0x4c
        /*0032*/ 	.byte	0x01
	.zero		1


	//----- nvinfo : EIATTR_MERCURY_ISA_VERSION
	.align		4
        /*0034*/ 	.byte	0x03, 0x5f
        /*0036*/ 	.short	0x0000


	//----- nvinfo : EIATTR_COOP_GROUP_MASK_REGIDS
	.align		4
        /*0038*/ 	.byte	0x04, 0x29
        /*003a*/ 	.short	(.L_1028 - .L_1027)


	//   ....[0]....
.L_1027:
        /*003c*/ 	.word	0xffffffff


	//   ....[1]....
        /*0040*/ 	.word	0xffffffff


	//   ....[2]....
        /*0044*/ 	.word	0xffffffff


	//   ....[3]....
        /*0048*/ 	.word	0xffffffff


	//   ....[4]....
        /*004c*/ 	.word	0xffffffff


	//   ....[5]....
        /*0050*/ 	.word	0xffffffff


	//   ....[6]....
        /*0054*/ 	.word	0xffffffff


	//   ....[7]....
        /*0058*/ 	.word	0xffffffff


	//   ....[8]....
        /*005c*/ 	.word	0xffffffff


	//   ....[9]....
        /*0060*/ 	.word	0xffffffff


	//   ....[10]....
        /*0064*/ 	.word	0xffffffff


	//   ....[11]....
        /*0068*/ 	.word	0xffffffff


	//   ....[12]....
        /*006c*/ 	.word	0xffffffff


	//   ....[13]....
        /*0070*/ 	.word	0xffffffff


	//   ....[14]....
        /*0074*/ 	.word	0xffffffff


	//   ....[15]....
        /*0078*/ 	.word	0xffffffff


	//   ....[16]....
        /*007c*/ 	.word	0xffffffff


	//   ....[17]....
        /*0080*/ 	.word	0xffffffff


	//   ....[18]....
        /*0084*/ 	.word	0xffffffff


	//   ....[19]....
        /*0088*/ 	.word	0xffffffff


	//   ....[20]....
        /*008c*/ 	.word	0xffffffff


	//   ....[21]....
        /*0090*/ 	.word	0xffffffff


	//   ....[22]....
        /*0094*/ 	.word	0xffffffff


	//   ....[23]....
        /*0098*/ 	.word	0xffffffff


	//   ....[24]....
        /*009c*/ 	.word	0xffffffff


	//   ....[25]....
        /*00a0*/ 	.word	0xffffffff


	//   ....[26]....
        /*00a4*/ 	.word	0xffffffff


	//   ....[27]....
        /*00a8*/ 	.word	0xffffffff


	//   ....[28]....
        /*00ac*/ 	.word	0xffffffff


	//   ....[29]....
        /*00b0*/ 	.word	0xffffffff


	//   ....[30]....
        /*00b4*/ 	.word	0xffffffff


	//----- nvinfo : EIATTR_COOP_GROUP_INSTR_OFFSETS
	.align		4
.L_1028:
        /*00b8*/ 	.byte	0x04, 0x28
        /*00ba*/ 	.short	(.L_1030 - .L_1029)


	//   ....[0]....
.L_1029:
        /*00bc*/ 	.word	0x00017970


	//   ....[1]....
        /*00c0*/ 	.word	0x000179a0


	//   ....[2]....
        /*00c4*/ 	.word	0x000179c0


	//   ....[3]....
        /*00c8*/ 	.word	0x000179e0


	//   ....[4]....
        /*00cc*/ 	.word	0x00017a00


	//   ....[5]....
        /*00d0*/ 	.word	0x00017e30


	//   ....[6]....
        /*00d4*/ 	.word	0x00017e50


	//   ....[7]....
        /*00d8*/ 	.word	0x00017e70


	//   ....[8]....
        /*00dc*/ 	.word	0x00017e90


	//   ....[9]....
        /*00e0*/ 	.word	0x00017eb0


	//   ....[10]....
        /*00e4*/ 	.word	0x00017fb0


	//   ....[11]....
        /*00e8*/ 	.word	0x00018000


	//   ....[12]....
        /*00ec*/ 	.word	0x00018040


	//   ....[13]....
        /*00f0*/ 	.word	0x00018060


	//   ....[14]....
        /*00f4*/ 	.word	0x000180d0


	//   ....[15]....
        /*00f8*/ 	.word	0x000180f0


	//   ....[16]....
        /*00fc*/ 	.word	0x00018130


	//   ....[17]....
        /*0100*/ 	.word	0x000181f0


	//   ....[18]....
        /*0104*/ 	.word	0x00018220


	//   ....[19]....
        /*0108*/ 	.word	0x000182d0


	//   ....[20]....
        /*010c*/ 	.word	0x00018300


	//   ....[21]....
        /*0110*/ 	.word	0x00018c40


	//   ....[22]....
        /*0114*/ 	.word	0x00018cb0


	//   ....[23]....
        /*0118*/ 	.word	0x00018d10


	//   ....[24]....
        /*011c*/ 	.word	0x00018d70


	//   ....[25]....
        /*0120*/ 	.word	0x00018dd0


	//   ....[26]....
        /*0124*/ 	.word	0x00019240


	//   ....[27]....
        /*0128*/ 	.word	0x000192a0


	//   ....[28]....
        /*012c*/ 	.word	0x00019300


	//   ....[29]....
        /*0130*/ 	.word	0x00019360


	//   ....[30]....
        /*0134*/ 	.word	0x000193c0


	//----- nvinfo : EIATTR_EXIT_INSTR_OFFSETS
	.align		4
.L_1030:
        /*0138*/ 	.byte	0x04, 0x1c
        /*013a*/ 	.short	(.L_1032 - .L_1031)


	//   ....[0]....
.L_1031:
        /*013c*/ 	.word	0x00000300


	//   ....[1]....
        /*0140*/ 	.word	0x00018bf0


	//----- nvinfo : EIATTR_MAX_THREADS
	.align		4
.L_1032:
        /*0144*/ 	.byte	0x04, 0x05
        /*0146*/ 	.short	(.L_1034 - .L_1033)
.L_1033:
        /*0148*/ 	.word	0x00000100
        /*014c*/ 	.word	0x00000001
        /*0150*/ 	.word	0x00000001


	//----- nvinfo : EIATTR_CRS_STACK_SIZE
	.align		4
.L_1034:
        /*0154*/ 	.byte	0x04, 0x1e
        /*0156*/ 	.short	(.L_1036 - .L_1035)
.L_1035:
        /*0158*/ 	.word	0x00000000
.L_1036:


//--------------------- .nv.info._ZN10layer_norm31ln_parallel_residual_fwd_kernelINS_13Kernel_traitsI13__nv_bfloat16S2_fS2_fjLj8192ELj1ELj1ELj8ELj16ENS_18Kernel_traits_baseILj8192ES2_S2_fS2_fjLj256EEEEELb0ELb0ELb0EEEvNS_9FwdParamsE --------------------------
	.section	.nv.info._ZN10layer_norm31ln_parallel_residual_fwd_kernelINS_13Kernel_traitsI13__nv_bfloat16S2_fS2_fjLj8192ELj1ELj1ELj8ELj16ENS_18Kernel_traits_baseILj8192ES2_S2_fS2_fjLj256EEEEELb0ELb0ELb0EEEvNS_9FwdParamsE,"",@"SHT_CUDA_INFO"
	.sectionflags	@""
	.align	4


	//----- nvinfo : EIATTR_CUDA_API_VERSION
	.align		4
        /*0000*/ 	.byte	0x04, 0x37
        /*0002*/ 	.short	(.L_1038 - .L_1037)
.L_1037:
        /*0004*/ 	.word	0x00000082


	//----- nvinfo : EIATTR_SW2861232_WAR
	.align		4
.L_1038:
        /*0008*/ 	.byte	0x01, 0x35
	.zero		2


	//----- nvinfo : EIATTR_PARAM_CBANK
	.align		4
        /*000c*/ 	.byte	0x04, 0x0a
        /*000e*/ 	.short	(.L_1040 - .L_1039)
	.align		4
.L_1039:
        /*0010*/ 	.word	index@(.nv.constant0._ZN10layer_norm31ln_parallel_residual_fwd_kernelINS_13Kernel_traitsI13__nv_bfloat16S2_fS2_fjLj8192ELj1ELj1ELj8ELj16ENS_18Kernel_traits_baseILj8192ES2_S2_fS2_fjLj256EEEEELb0ELb0ELb0EEEvNS_9FwdParamsE)
        /*0014*/ 	.short	0x0160
        /*0016*/ 	.short	0x00e8


	//----- nvinfo : EIATTR_CBANK_PARAM_SIZE
	.align		4
.L_1040:
        /*0018*/ 	.byte	0x03, 0x19
        /*001a*/ 	.short	0x00e8


	//----- nvinfo : EIATTR_KPARAM_INFO
	.align		4
        /*001c*/ 	.byte	0x04, 0x17
        /*001e*/ 	.short	(.L_1042 - .L_1041)
.L_1041:
        /*0020*/ 	.word	0x00000000
        /*0024*/ 	.short	0x0000
        /*0026*/ 	.short	0x0000
        /*0028*/ 	.byte	0x00, 0xf0, 0xa1, 0x03


	//----- nvinfo : EIATTR_MAXREG_COUNT
	.align		4
.L_1042:
        /*002c*/ 	.byte	0x03, 0x1b
        /*002e*/ 	.short	0x00ff


	//----- nvinfo : EIATTR_NUM_BARRIERS
	.align		4
        /*0030*/ 	.byte	0x02, 0x4c
        /*0032*/ 	.byte	0x01
	.zero		1


	//----- nvinfo : EIATTR_MERCURY_ISA_VERSION
	.align		4
        /*0034*/ 	.byte	0x03, 0x5f
        /*0036*/ 	.short	0x0000


	//----- nvinfo : EIATTR_COOP_GROUP_MASK_REGIDS
	.align		4
        /*0038*/ 	.byte	0x04, 0x29
        /*003a*/ 	.short	(.L_1044 - .L_1043)


	//   ....[0]....
.L_1043:
        /*003c*/ 	.word	0xffffffff


	//   ....[1]....
        /*0040*/ 	.word	0xffffffff


	//   ....[2]....
        /*0044*/ 	.word	0xffffffff


	//   ....[3]....
        /*0048*/ 	.word	0xffffffff


	//   ....[4]....
        /*004c*/ 	.word	0xffffffff


	//   ....[5]....
        /*0050*/ 	.word	0xffffffff


	//   ....[6]....
        /*0054*/ 	.word	0xffffffff


	//   ....[7]....
        /*0058*/ 	.word	0xffffffff


	//   ....[8]....
        /*005c*/ 	.word	0xffffffff


	//   ....[9]....
        /*0060*/ 	.word	0xffffffff


	//   ....[10]....
        /*0064*/ 	.word	0xffffffff


	//   ....[11]....
        /*0068*/ 	.word	0xffffffff


	//   ....[12]....
        /*006c*/ 	.word	0xffffffff


	//   ....[13]....
        /*0070*/ 	.word	0xffffffff


	//   ....[14]....
        /*0074*/ 	.word	0xffffffff


	//   ....[15]....
        /*0078*/ 	.word	0xffffffff


	//   ....[16]....
        /*007c*/ 	.word	0xffffffff


	//   ....[17]....
        /*0080*/ 	.word	0xffffffff


	//   ....[18]....
        /*0084*/ 	.word	0xffffffff


	//   ....[19]....
        /*0088*/ 	.word	0xffffffff


	//   ....[20]....
        /*008c*/ 	.word	0xffffffff


	//   ....[21]....
        /*0090*/ 	.word	0xffffffff


	//   ....[22]....
        /*0094*/ 	.word	0xffffffff


	//   ....[23]....
        /*0098*/ 	.word	0xffffffff


	//   ....[24]....
        /*009c*/ 	.word	0xffffffff


	//   ....[25]....
        /*00a0*/ 	.word	0xffffffff


	//   ....[26]....
        /*00a4*/ 	.word	0xffffffff


	//   ....[27]....
        /*00a8*/ 	.word	0xffffffff


	//   ....[28]....
        /*00ac*/ 	.word	0xffffffff


	//   ....[29]....
        /*00b0*/ 	.word	0xffffffff


	//   ....[30]....
        /*00b4*/ 	.word	0xffffffff


	//----- nvinfo : EIATTR_COOP_GROUP_INSTR_OFFSETS
	.align		4
.L_1044:
        /*00b8*/ 	.byte	0x04, 0x28
        /*00ba*/ 	.short	(.L_1046 - .L_1045)


	//   ....[0]....
.L_1045:
        /*00bc*/ 	.word	0x000029b0


	//   ....[1]....
        /*00c0*/ 	.word	0x000029e0


	//   ....[2]....
        /*00c4*/ 	.word	0x00002a00


	//   ....[3]....
        /*00c8*/ 	.word	0x00002a20


	//   ....[4]....
        /*00cc*/ 	.word	0x00002a40


	//   ....[5]....
        /*00d0*/ 	.word	0x00002e80


	//   ....[6]....
        /*00d4*/ 	.word	0x00002ea0


	//   ....[7]....
        /*00d8*/ 	.word	0x00002ec0


	//   ....[8]....
        /*00dc*/ 	.word	0x00002ee0


	//   ....[9]....
        /*00e0*/ 	.word	0x00002f00


	//   ....[10]....
        /*00e4*/ 	.word	0x00003020


	//   ....[11]....
        /*00e8*/ 	.word	0x00003070


	//   ....[12]....
        /*00ec*/ 	.word	0x000030a0


	//   ....[13]....
        /*00f0*/ 	.word	0x000030c0


	//   ....[14]....
        /*00f4*/ 	.word	0x00003150


	//   ....[15]....
        /*00f8*/ 	.word	0x00003180


	//   ....[16]....
        /*00fc*/ 	.word	0x000031b0


	//   ....[17]....
        /*0100*/ 	.word	0x00003250


	//   ....[18]....
        /*0104*/ 	.word	0x00003290


	//   ....[19]....
        /*0108*/ 	.word	0x00003340


	//   ....[20]....
        /*010c*/ 	.word	0x00003370


	//   ....[21]....
        /*0110*/ 	.word	0x00004100


	//   ....[22]....
        /*0114*/ 	.word	0x00004170


	//   ....[23]....
        /*0118*/ 	.word	0x000041d0


	//   ....[24]....
        /*011c*/ 	.word	0x00004230


	//   ....[25]....
        /*0120*/ 	.word	0x00004290


	//   ....[26]....
        /*0124*/ 	.word	0x00004710


	//   ....[27]....
        /*0128*/ 	.word	0x00004770


	//   ....[28]....
        /*012c*/ 	.word	0x000047d0


	//   ....[29]....
        /*0130*/ 	.word	0x00004830


	//   ....[30]....
        /*0134*/ 	.word	0x000048a0


	//----- nvinfo : EIATTR_EXIT_INSTR_OFFSETS
	.align		4
.L_1046:
        /*0138*/ 	.byte	0x04, 0x1c
        /*013a*/ 	.short	(.L_1048 - .L_1047)


	//   ....[0]....
.L_1047:
        /*013c*/ 	.word	0x00000770


	//   ....[1]....
        /*0140*/ 	.word	0x000040b0


	//----- nvinfo : EIATTR_MAX_THREADS
	.align		4
.L_1048:
        /*0144*/ 	.byte	0x04, 0x05
        /*0146*/ 	.short	(.L_1050 - .L_1049)
.L_1049:
        /*0148*/ 	.word	0x00000100
        /*014c*/ 	.word	0x00000001
        /*0150*/ 	.word	0x00000001


	//----- nvinfo : EIATTR_CRS_STACK_SIZE
	.align		4
.L_1050:
        /*0154*/ 	.byte	0x04, 0x1e
        /*0156*/ 	.short	(.L_1052 - .L_1051)
.L_1051:
        /*0158*/ 	.word	0x00000000
.L_1052:


//--------------------- .nv.info._ZN10layer_norm31ln_parallel_residual_fwd_kernelINS_13Kernel_traitsI13__nv_bfloat16S2_fS2_fjLj8192ELj1ELj1ELj8ELj16ENS_18Kernel_traits_baseILj8192ES2_S2_fS2_fjLj256EEEEELb0ELb0ELb1EEEvNS_9FwdParamsE --------------------------
	.section	.nv.info._ZN10layer_norm31ln_parallel_residual_fwd_kernelINS_13Kernel_traitsI13__nv_bfloat16S2_fS2_fjLj8192ELj1ELj1ELj8ELj16ENS_18Kernel_traits_baseILj8192ES2_S2_fS2_fjLj256EEEEELb0ELb0ELb1EEEvNS_9FwdParamsE,"",@"SHT_CUDA_INFO"
	.sectionflags	@""
	.align	4


	//----- nvinfo : EIATTR_CUDA_API_VERSION
	.align		4
        /*0000*/ 	.byte	0x04, 0x37
        /*0002*/ 	.short	(.L_1054 - .L_1053)
.L_1053:
        /*0004*/ 	.word	0x00000082


	//----- nvinfo : EIATTR_SW2861232_WAR
	.align		4
.L_1054:
        /*0008*/ 	.byte	0x01, 0x35
	.zero		2


	//----- nvinfo : EIATTR_PARAM_CBANK
	.align		4
        /*000c*/ 	.byte	0x04, 0x0a
        /*000e*/ 	.short	(.L_1056 - .L_1055)
	.align		4
.L_1055:
        /*0010*/ 	.word	index@(.nv.constant0._ZN10layer_norm31ln_parallel_residual_fwd_kernelINS_13Kernel_traitsI13__nv_bfloat16S2_fS2_fjLj8192ELj1ELj1ELj8ELj16ENS_18Kernel_traits_baseILj8192ES2_S2_fS2_fjLj256EEEEELb0ELb0ELb1EEEvNS_9FwdParamsE)
        /*0014*/ 	.short	0x0160
        /*0016*/ 	.short	0x00e8


	//----- nvinfo : EIATTR_CBANK_PARAM_SIZE
	.align		4
.L_1056:
        /*0018*/ 	.byte	0x03, 0x19
        /*001a*/ 	.short	0x00e8


	//----- nvinfo : EIATTR_KPARAM_INFO
	.align		4
        /*001c*/ 	.byte	0x04, 0x17
        /*001e*/ 	.short	(.L_1058 - .L_1057)
.L_1057:
        /*0020*/ 	.word	0x00000000
        /*0024*/ 	.short	0x0000
        /*0026*/ 	.short	0x0000
        /*0028*/ 	.byte	0x00, 0xf0, 0xa1, 0x03


	//----- nvinfo : EIATTR_MAXREG_COUNT
	.align		4
.L_1058:
        /*002c*/ 	.byte	0x03, 0x1b
        /*002e*/ 	.short	0x00ff


	//----- nvinfo : EIATTR_NUM_BARRIERS
	.align		4
        /*0030*/ 	.byte	0x02, 0x4c
        /*0032*/ 	.byte	0x01
	.zero		1


	//----- nvinfo : EIATTR_MERCURY_ISA_VERSION
	.align		4
        /*0034*/ 	.byte	0x03, 0x5f
        /*0036*/ 	.short	0x0000


	//----- nvinfo : EIATTR_COOP_GROUP_MASK_REGIDS
	.align		4
        /*0038*/ 	.byte	0x04, 0x29
        /*003a*/ 	.short	(.L_1060 - .L_1059)


	//   ....[0]....
.L_1059:
        /*003c*/ 	.word	0xffffffff


	//   ....[1]....
        /*0040*/ 	.word	0xffffffff


	//   ....[2]....
        /*0044*/ 	.word	0xffffffff


	//   ....[3]....
        /*0048*/ 	.word	0xffffffff


	//   ....[4]....
        /*004c*/ 	.word	0xffffffff


	//   ....[5]....
        /*0050*/ 	.word	0xffffffff


	//   ....[6]....
        /*0054*/ 	.word	0xffffffff


	//   ....[7]....
        /*0058*/ 	.word	0xffffffff


	//   ....[8]....
        /*005c*/ 	.word	0xffffffff


	//   ....[9]....
        /*0060*/ 	.word	0xffffffff


	//   ....[10]....
        /*0064*/ 	.word	0xffffffff


	//   ....[11]....
        /*0068*/ 	.word	0xffffffff


	//   ....[12]....
        /*006c*/ 	.word	0xffffffff


	//   ....[13]....
        /*0070*/ 	.word	0xffffffff


	//   ....[14]....
        /*0074*/ 	.word	0xffffffff


	//   ....[15]....
        /*0078*/ 	.word	0xffffffff


	//   ....[16]....
        /*007c*/ 	.word	0xffffffff


	//   ....[17]....
        /*0080*/ 	.word	0xffffffff


	//   ....[18]....
        /*0084*/ 	.word	0xffffffff


	//   ....[19]....
        /*0088*/ 	.word	0xffffffff


	//   ....[20]....
        /*008c*/ 	.word	0xffffffff


	//   ....[21]....
        /*0090*/ 	.word	0xffffffff


	//   ....[22]....
        /*0094*/ 	.word	0xffffffff


	//   ....[23]....
        /*0098*/ 	.word	0xffffffff


	//   ....[24]....
        /*009c*/ 	.word	0xffffffff


	//   ....[25]....
        /*00a0*/ 	.word	0xffffffff


	//   ....[26]....
        /*00a4*/ 	.word	0xffffffff


	//   ....[27]....
        /*00a8*/ 	.word	0xffffffff


	//   ....[28]....
        /*00ac*/ 	.word	0xffffffff


	//   ....[29]....
        /*00b0*/ 	.word	0xffffffff


	//   ....[30]....
        /*00b4*/ 	.word	0xffffffff


	//----- nvinfo : EIATTR_COOP_GROUP_INSTR_OFFSETS
	.align		4
.L_1060:
        /*00b8*/ 	.byte	0x04, 0x28
        /*00ba*/ 	.short	(.L_1062 - .L_1061)


	//   ....[0]....
.L_1061:
        /*00bc*/ 	.word	0x000020e0


	//   ....[1]....
        /*00c0*/ 	.word	0x00002110


	//   ....[2]....
        /*00c4*/ 	.word	0x00002130


	//   ....[3]....
        /*00c8*/ 	.word	0x00002150


	//   ....[4]....
        /*00cc*/ 	.word	0x00002170


	//   ....[5]....
        /*00d0*/ 	.word	0x000025a0


	//   ....[6]....
        /*00d4*/ 	.word	0x000025c0


	//   ....[7]....
        /*00d8*/ 	.word	0x000025e0


	//   ....[8]....
        /*00dc*/ 	.word	0x00002600


	//   ....[9]....
        /*00e0*/ 	.word	0x00002620


	//   ....[10]....
        /*00e4*/ 	.word	0x000026f0


	//   ....[11]....
        /*00e8*/ 	.word	0x00002750


	//   ....[12]....
        /*00ec*/ 	.word	0x00002790


	//   ....[13]....
        /*00f0*/ 	.word	0x000027b0


	//   ....[14]....
        /*00f4*/ 	.word	0x00002800


	//   ....[15]....
        /*00f8*/ 	.word	0x00002830


	//   ....[16]....
        /*00fc*/ 	.word	0x00002890


	//   ....[17]....
        /*0100*/ 	.word	0x00002930


	//   ....[18]....
        /*0104*/ 	.word	0x00002980


	//   ....[19]....
        /*0108*/ 	.word	0x000029f0


	//   ....[20]....
        /*010c*/ 	.word	0x00002a50


	//   ....[21]....
        /*0110*/ 	.word	0x00003940


	//   ....[22]....
        /*0114*/ 	.word	0x000039b0


	//   ....[23]....
        /*0118*/ 	.word	0x00003a10


	//   ....[24]....
        /*011c*/ 	.word	0x00003a70


	//   ....[25]....
        /*0120*/ 	.word	0x00003ad0


	//   ....[26]....
        /*0124*/ 	.word	0x00003f40


	//   ....[27]....
        /*0128*/ 	.word	0x00003fa0


	//   ....[28]....
        /*012c*/ 	.word	0x00004000


	//   ....[29]....
        /*0130*/ 	.word	0x00004060


	//   ....[30]....
        /*0134*/ 	.word	0x000040c0


	//----- nvinfo : EIATTR_EXIT_INSTR_OFFSETS
	.align		4
.L_1062:
        /*0138*/ 	.byte	0x04, 0x1c
        /*013a*/ 	.short	(.L_1064 - .L_1063)


	//   ....[0]....
.L_1063:
        /*013c*/ 	.word	0x000001f0


	//   ....[1]....
        /*0140*/ 	.word	0x000038f0


	//----- nvinfo : EIATTR_MAX_THREADS
	.align		4
.L_1064:
        /*0144*/ 	.byte	0x04, 0x05
        /*0146*/ 	.short	(.L_1066 - .L_1065)
.L_1065:
        /*0148*/ 	.word	0x00000100
        /*014c*/ 	.word	0x00000001
        /*0150*/ 	.word	0x00000001


	//----- nvinfo : EIATTR_CRS_STACK_SIZE
	.align		4
.L_1066:
        /*0154*/ 	.byte	0x04, 0x1e
        /*0156*/ 	.short	(.L_1068 - .L_1067)
.L_1067:
        /*0158*/ 	.word	0x00000000
.L_1068:


//--------------------- .nv.info._ZN10layer_norm31ln_parallel_residual_fwd_kernelINS_13Kernel_traitsI13__nv_bfloat16S2_fS2_fjLj8192ELj1ELj1ELj8ELj16ENS_18Kernel_traits_baseILj8192ES2_S2_fS2_fjLj256EEEEELb0ELb1ELb0EEEvNS_9FwdParamsE --------------------------
	.section	.nv.info._ZN10layer_norm31ln_parallel_residual_fwd_kernelINS_13Kernel_traitsI13__nv_bfloat16S2_fS2_fjLj8192ELj1ELj1ELj8ELj16ENS_18Kernel_traits_baseILj8192ES2_S2_fS2_fjLj256EEEEELb0ELb1ELb0EEEvNS_9FwdParamsE,"",@"SHT_CUDA_INFO"
	.sectionflags	@""
	.align	4


	//----- nvinfo : EIATTR_CUDA_API_VERSION
	.align		4
        /*0000*/ 	.byte	0x04, 0x37
        /*0002*/ 	.short	(.L_1070 - .L_1069)
.L_1069:
        /*0004*/ 	.word	0x00000082


	//----- nvinfo : EIATTR_SW2861232_WAR
	.align		4
.L_1070:
        /*0008*/ 	.byte	0x01, 0x35
	.zero		2


	//----- nvinfo : EIATTR_PARAM_CBANK
	.align		4
        /*000c*/ 	.byte	0x04, 0x0a
        /*000e*/ 	.short	(.L_1072 - .L_1071)
	.align		4
.L_1071:
        /*0010*/ 	.word	index@(.nv.constant0._ZN10layer_norm31ln_parallel_residual_fwd_kernelINS_13Kernel_traitsI13__nv_bfloat16S2_fS2_fjLj8192ELj1ELj1ELj8ELj16ENS_18Kernel_traits_baseILj8192ES2_S2_fS2_fjLj256EEEEELb0ELb1ELb0EEEvNS_9FwdParamsE)
        /*0014*/ 	.short	0x0160
        /*0016*/ 	.short	0x00e8


	//----- nvinfo : EIATTR_CBANK_PARAM_SIZE
	.align		4
.L_1072:
        /*0018*/ 	.byte	0x03, 0x19
        /*001a*/ 	.short	0x00e8


	//----- nvinfo : EIATTR_KPARAM_INFO
	.align		4
        /*001c*/ 	.byte	0x04, 0x17
        /*001e*/ 	.short	(.L_1074 - .L_1073)
.L_1073:
        /*0020*/ 	.word	0x00000000
        /*0024*/ 	.short	0x0000
        /*0026*/ 	.short	0x0000
        /*0028*/ 	.byte	0x00, 0xf0, 0xa1, 0x03


	//----- nvinfo : EIATTR_MAXREG_COUNT
	.align		4
.L_1074:
        /*002c*/ 	.byte	0x03, 0x1b
        /*002e*/ 	.short	0x00ff


	//----- nvinfo : EIATTR_NUM_BARRIERS
	.align		4
        /*0030*/ 	.byte	0x02, 0x4c
        /*0032*/ 	.byte	0x01
	.zero		1


	//----- nvinfo : EIATTR_MERCURY_ISA_VERSION
	.align		4
        /*0034*/ 	.byte	0x03, 0x5f
        /*0036*/ 	.short	0x0000


	//----- nvinfo : EIATTR_COOP_GROUP_MASK_REGIDS
	.align		4
        /*0038*/ 	.byte	0x04, 0x29
        /*003a*/ 	.short	(.L_1076 - .L_1075)


	//   ....[0]....
.L_1075:
        /*003c*/ 	.word	0xffffffff


	//   ....[1]....
        /*0040*/ 	.word	0xffffffff


	//   ....[2]....
        /*0044*/ 	.word	0xffffffff


	//   ....[3]....
        /*0048*/ 	.word	0xffffffff


	//   ....[4]....
        /*004c*/ 	.word	0xffffffff


	//   ....[5]....
        /*0050*/ 	.word	0xffffffff


	//   ....[6]....
        /*0054*/ 	.word	0xffffffff


	//   ....[7]....
        /*0058*/ 	.word	0xffffffff


	//   ....[8]....
        /*005c*/ 	.word	0xffffffff


	//   ....[9]....
        /*0060*/ 	.word	0xffffffff


	//   ....[10]....
        /*0064*/ 	.word	0xffffffff


	//   ....[11]....
        /*0068*/ 	.word	0xffffffff


	//   ....[12]....
        /*006c*/ 	.word	0xffffffff


	//   ....[13]....
        /*0070*/ 	.word	0xffffffff


	//   ....[14]....
        /*0074*/ 	.word	0xffffffff


	//   ....[15]....
        /*0078*/ 	.word	0xffffffff


	//   ....[16]....
        /*007c*/ 	.word	0xffffffff


	//   ....[17]....
        /*0080*/ 	.word	0xffffffff


	//   ....[18]....
        /*0084*/ 	.word	0xffffffff


	//   ....[19]....
        /*0088*/ 	.word	0xffffffff


	//   ....[20]....
        /*008c*/ 	.word	0xffffffff


	//   ....[21]....
        /*0090*/ 	.word	0xffffffff


	//   ....[22]....
        /*0094*/ 	.word	0xffffffff


	//   ....[23]....
        /*0098*/ 	.word	0xffffffff


	//   ....[24]....
        /*009c*/ 	.word	0xffffffff


	//   ....[25]....
        /*00a0*/ 	.word	0xffffffff


	//   ....[26]....
        /*00a4*/ 	.word	0xffffffff


	//   ....[27]....
        /*00a8*/ 	.word	0xffffffff


	//   ....[28]....
        /*00ac*/ 	.word	0xffffffff


	//   ....[29]....
        /*00b0*/ 	.word	0xffffffff


	//   ....[30]....
        /*00b4*/ 	.word	0xffffffff


	//----- nvinfo : EIATTR_COOP_GROUP_INSTR_OFFSETS
	.align		4
.L_1076:
        /*00b8*/ 	.byte	0x04, 0x28
        /*00ba*/ 	.short	(.L_1078 - .L_1077)


	//   ....[0]....
.L_1077:
        /*00bc*/ 	.word	0x000022b0


	//   ....[1]....
        /*00c0*/ 	.word	0x000022e0


	//   ....[2]....
        /*00c4*/ 	.word	0x00002300


	//   ....[3]....
        /*00c8*/ 	.word	0x00002320


	//   ....[4]....
        /*00cc*/ 	.word	0x00002340


	//   ....[5]....
        /*00d0*/ 	.word	0x00002780


	//   ....[6]....
        /*00d4*/ 	.word	0x000027a0


	//   ....[7]....
        /*00d8*/ 	.word	0x000027c0


	//   ....[8]....
        /*00dc*/ 	.word	0x000027e0


	//   ....[9]....
        /*00e0*/ 	.word	0x00002800


	//   ....[10]....
        /*00e4*/ 	.word	0x00002920


	//   ....[11]....
        /*00e8*/ 	.word	0x00002970


	//   ....[12]....
        /*00ec*/ 	.word	0x000029e0


	//   ....[13]....
        /*00f0*/ 	.word	0x00002a00


	//   ....[14]....
        /*00f4*/ 	.word	0x00002a70


	//   ....[15]....
        /*00f8*/ 	.word	0x00002a80


	//   ....[16]....
        /*00fc*/ 	.word	0x00002ae0


	//   ....[17]....
        /*0100*/ 	.word	0x00002b70


	//   ....[18]....
        /*0104*/ 	.word	0x00002bf0


	//   ....[19]....
        /*0108*/ 	.word	0x00002c30


	//   ....[20]....
        /*010c*/ 	.word	0x00002c60


	//   ....[21]....
        /*0110*/ 	.word	0x00003690


	//   ....[22]....
        /*0114*/ 	.word	0x000036f0


	//   ....[23]....
        /*0118*/ 	.word	0x00003750


	//   ....[24]....
        /*011c*/ 	.word	0x000037b0


	//   ....[25]....
        /*0120*/ 	.word	0x00003810


	//   ....[26]....
        /*0124*/ 	.word	0x00003c90


	//   ....[27]....
        /*0128*/ 	.word	0x00003cf0


	//   ....[28]....
        /*012c*/ 	.word	0x00003d50


	//   ....[29]....
        /*0130*/ 	.word	0x00003db0


	//   ....[30]....
        /*0134*/ 	.word	0x00003e10


	//----- nvinfo : EIATTR_EXIT_INSTR_OFFSETS
	.align		4
.L_1078:
        /*0138*/ 	.byte	0x04, 0x1c
        /*013a*/ 	.short	(.L_1080 - .L_1079)


	//   ....[0]....
.L_1079:
        /*013c*/ 	.word	0x00000470


	//   ....[1]....
        /*0140*/ 	.word	0x00003630


	//----- nvinfo : EIATTR_MAX_THREADS
	.align		4
.L_1080:
        /*0144*/ 	.byte	0x04, 0x05
        /*0146*/ 	.short	(.L_1082 - .L_1081)
.L_1081:
        /*0148*/ 	.word	0x00000100
        /*014c*/ 	.word	0x00000001
        /*0150*/ 	.word	0x00000001


	//----- nvinfo : EIATTR_CRS_STACK_SIZE
	.align		4
.L_1082:
        /*0154*/ 	.byte	0x04, 0x1e
        /*0156*/ 	.short	(.L_1084 - .L_1083)
.L_1083:
        /*0158*/ 	.word	0x00000000
.L_1084:


//--------------------- .nv.info._ZN10layer_norm31ln_parallel_residual_fwd_kernelINS_13Kernel_traitsI13__nv_bfloat16S2_fS2_fjLj8192ELj1ELj1ELj8ELj16ENS_18Kernel_traits_baseILj8192ES2_S2_fS2_fjLj256EEEEELb0ELb1ELb1EEEvNS_9FwdParamsE --------------------------
	.section	.nv.info._ZN10layer_norm31ln_parallel_residual_fwd_kernelINS_13Kernel_traitsI13__nv_bfloat16S2_fS2_fjLj8192ELj1ELj1ELj8ELj16ENS_18Kernel_traits_baseILj8192ES2_S2_fS2_fjLj256EEEEELb0ELb1ELb1EEEvNS_9FwdParamsE,"",@"SHT_CUDA_INFO"
	.sectionflags	@""
	.align	4


	//----- nvinfo : EIATTR_CUDA_API_VERSION
	.align		4
        /*0000*/ 	.byte	0x04, 0x37
        /*0002*/ 	.short	(.L_1086 - .L_1085)
.L_1085:
        /*0004*/ 	.word	0x00000082


	//----- nvinfo : EIATTR_SW2861232_WAR
	.align		4
.L_1086:
        /*0008*/ 	.byte	0x01, 0x35
	.zero		2


	//----- nvinfo : EIATTR_PARAM_CBANK
	.align		4
        /*000c*/ 	.byte	0x04, 0x0a
        /*000e*/ 	.short	(.L_1088 - .L_1087)
	.align		4
.L_1087:
        /*0010*/ 	.word	index@(.nv.constant0._ZN10layer_norm31ln_parallel_residual_fwd_kernelINS_13Kernel_traitsI13__nv_bfloat16S2_fS2_fjLj8192ELj1ELj1ELj8ELj16ENS_18Kernel_traits_baseILj8192ES2_S2_fS2_fjLj256EEEEELb0ELb1ELb1EEEvNS_9FwdParamsE)
        /*0014*/ 	.short	0x0160
        /*0016*/ 	.short	0x00e8


	//----- nvinfo : EIATTR_CBANK_PARAM_SIZE
	.align		4
.L_1088:
        /*0018*/ 	.byte	0x03, 0x19
        /*001a*/ 	.short	0x00e8


	//----- nvinfo : EIATTR_KPARAM_INFO
	.align		4
        /*001c*/ 	.byte	0x04, 0x17
        /*001e*/ 	.short	(.L_1090 - .L_1089)
.L_1089:
        /*0020*/ 	.word	0x00000000
        /*0024*/ 	.short	0x0000
        /*0026*/ 	.short	0x0000
        /*0028*/ 	.byte	0x00, 0xf0, 0xa1, 0x03


	//----- nvinfo : EIATTR_MAXREG_COUNT
	.align		4
.L_1090:
        /*002c*/ 	.byte	0x03, 0x1b
        /*002e*/ 	.short	0x00ff


	//----- nvinfo : EIATTR_NUM_BARRIERS
	.align		4
        /*0030*/ 	.byte	0x02, 0x4c
        /*0032*/ 	.byte	0x01
	.zero		1


	//----- nvinfo : EIATTR_MERCURY_ISA_VERSION
	.align		4
        /*0034*/ 	.byte	0x03, 0x5f
        /*0036*/ 	.short	0x0000


	//----- nvinfo : EIATTR_COOP_GROUP_MASK_REGIDS
	.align		4
        /*0038*/ 	.byte	0x04, 0x29
        /*003a*/ 	.short	(.L_1092 - .L_1091)


	//   ....[0]....
.L_1091:
        /*003c*/ 	.word	0xffffffff


	//   ....[1]....
        /*0040*/ 	.word	0xffffffff


	//   ....[2]....
        /*0044*/ 	.word	0xffffffff


	//   ....[3]....
        /*0048*/ 	.word	0xffffffff


	//   ....[4]....
        /*004c*/ 	.word	0xffffffff


	//   ....[5]....
        /*0050*/ 	.word	0xffffffff


	//   ....[6]....
        /*0054*/ 	.word	0xffffffff


	//   ....[7]....
        /*0058*/ 	.word	0xffffffff


	//   ....[8]....
        /*005c*/ 	.word	0xffffffff


	//   ....[9]....
        /*0060*/ 	.word	0xffffffff


	//   ....[10]....
        /*0064*/ 	.word	0xffffffff


	//   ....[11]....
        /*0068*/ 	.word	0xffffffff


	//   ....[12]....
        /*006c*/ 	.word	0xffffffff


	//   ....[13]....
        /*0070*/ 	.word	0xffffffff


	//   ....[14]....
        /*0074*/ 	.word	0xffffffff


	//   ....[15]....
        /*0078*/ 	.word	0xffffffff


	//   ....[16]....
        /*007c*/ 	.word	0xffffffff


	//   ....[17]....
        /*0080*/ 	.word	0xffffffff


	//   ....[18]....
        /*0084*/ 	.word	0xffffffff


	//   ....[19]....
        /*0088*/ 	.word	0xffffffff


	//   ....[20]....
        /*008c*/ 	.word	0xffffffff


	//   ....[21]....
        /*0090*/ 	.word	0xffffffff


	//   ....[22]....
        /*0094*/ 	.word	0xffffffff


	//   ....[23]....
        /*0098*/ 	.word	0xffffffff


	//   ....[24]....
        /*009c*/ 	.word	0xffffffff


	//   ....[25]....
        /*00a0*/ 	.word	0xffffffff


	//   ....[26]....
        /*00a4*/ 	.word	0xffffffff


	//   ....[27]....
        /*00a8*/ 	.word	0xffffffff


	//   ....[28]....
        /*00ac*/ 	.word	0xffffffff


	//   ....[29]....
        /*00b0*/ 	.word	0xffffffff


	//   ....[30]....
        /*00b4*/ 	.word	0xffffffff


	//----- nvinfo : EIATTR_COOP_GROUP_INSTR_OFFSETS
	.align		4
.L_1092:
        /*00b8*/ 	.byte	0x04, 0x28
        /*00ba*/ 	.short	(.L_1094 - .L_1093)


	//   ....[0]....
.L_1093:
        /*00bc*/ 	.word	0x00001a00


	//   ....[1]....
        /*00c0*/ 	.word	0x00001a30


	//   ....[2]....
        /*00c4*/ 	.word	0x00001a50


	//   ....[3]....
        /*00c8*/ 	.word	0x00001a70


	//   ....[4]....
        /*00cc*/ 	.word	0x00001a90


	//   ....[5]....
        /*00d0*/ 	.word	0x00001ec0


	//   ....[6]....
        /*00d4*/ 	.word	0x00001ee0


	//   ....[7]....
        /*00d8*/ 	.word	0x00001f00


	//   ....[8]....
        /*00dc*/ 	.word	0x00001f20


	//   ....[9]....
        /*00e0*/ 	.word	0x00001f40


	//   ....[10]....
        /*00e4*/ 	.word	0x00002040


	//   ....[11]....
        /*00e8*/ 	.word	0x00002090


	//   ....[12]....
        /*00ec*/ 	.word	0x000020c0


	//   ....[13]....
        /*00f0*/ 	.word	0x000020e0


	//   ....[14]....
        /*00f4*/ 	.word	0x00002150


	//   ....[15]....
        /*00f8*/ 	.word	0x00002190


	//   ....[16]....
        /*00fc*/ 	.word	0x000021d0


	//   ....[17]....
        /*0100*/ 	.word	0x00002270


	//   ....[18]....
        /*0104*/ 	.word	0x000022c0


	//   ....[19]....
        /*0108*/ 	.word	0x00002330


	//   ....[20]....
        /*010c*/ 	.word	0x00002380


	//   ....[21]....
        /*0110*/ 	.word	0x00002e90


	//   ....[22]....
        /*0114*/ 	.word	0x00002f00


	//   ....[23]....
        /*0118*/ 	.word	0x00002f60


	//   ....[24]....
        /*011c*/ 	.word	0x00002fc0


	//   ....[25]....
        /*0120*/ 	.word	0x00003020


	//   ....[26]....
        /*0124*/ 	.word	0x00003490


	//   ....[27]....
        /*0128*/ 	.word	0x000034f0


	//   ....[28]....
        /*012c*/ 	.word	0x00003550


	//   ....[29]....
        /*0130*/ 	.word	0x000035b0


	//   ....[30]....
        /*0134*/ 	.word	0x00003610


	//----- nvinfo : EIATTR_EXIT_INSTR_OFFSETS
	.align		4
.L_1094:
        /*0138*/ 	.byte	0x04, 0x1c
        /*013a*/ 	.short	(.L_1096 - .L_1095)


	//   ....[0]....
.L_1095:
        /*013c*/ 	.word	0x00000120


	//   ....[1]....
        /*0140*/ 	.word	0x00002e40


	//----- nvinfo : EIATTR_MAX_THREADS
	.align		4
.L_1096:
        /*0144*/ 	.byte	0x04, 0x05
        /*0146*/ 	.short	(.L_1098 - .L_1097)
.L_1097:
        /*0148*/ 	.word	0x00000100
        /*014c*/ 	.word	0x00000001
        /*0150*/ 	.word	0x00000001


	//----- nvinfo : EIATTR_CRS_STACK_SIZE
	.align		4
.L_1098:
        /*0154*/ 	.byte	0x04, 0x1e
        /*0156*/ 	.short	(.L_1100 - .L_1099)
.L_1099:
        /*0158*/ 	.word	0x00000000
.L_1100:


//--------------------- .nv.info._ZN10layer_norm31ln_parallel_residual_fwd_kernelINS_13Kernel_traitsI13__nv_bfloat16S2_fS2_fjLj8192ELj1ELj1ELj8ELj16ENS_18Kernel_traits_baseILj8192ES2_S2_fS2_fjLj256EEEEELb1ELb0ELb0EEEvNS_9FwdParamsE --------------------------
	.section	.nv.info._ZN10layer_norm31ln_parallel_residual_fwd_kernelINS_13Kernel_traitsI13__nv_bfloat16S2_fS2_fjLj8192ELj1ELj1ELj8ELj16ENS_18Kernel_traits_baseILj8192ES2_S2_fS2_fjLj256EEEEELb1ELb0ELb0EEEvNS_9FwdParamsE,"",@"SHT_CUDA_INFO"
	.sectionflags	@""
	.align	4


	//----- nvinfo : EIATTR_CUDA_API_VERSION
	.align		4
        /*0000*/ 	.byte	0x04, 0x37
        /*0002*/ 	.short	(.L_1102 - .L_1101)
.L_1101:
        /*0004*/ 	.word	0x00000082


	//----- nvinfo : EIATTR_SW2861232_WAR
	.align		4
.L_1102:
        /*0008*/ 	.byte	0x01, 0x35
	.zero		2


	//----- nvinfo : EIATTR_PARAM_CBANK
	.align		4
        /*000c*/ 	.byte	0x04, 0x0a
        /*000e*/ 	.short	(.L_1104 - .L_1103)
	.align		4
.L_1103:
        /*0010*/ 	.word	index@(.nv.constant0._ZN10layer_norm31ln_parallel_residual_fwd_kernelINS_13Kernel_traitsI13__nv_bfloat16S2_fS2_fjLj8192ELj1ELj1ELj8ELj16ENS_18Kernel_traits_baseILj8192ES2_S2_fS2_fjLj256EEEEELb1ELb0ELb0EEEvNS_9FwdParamsE)
        /*0014*/ 	.short	0x0160
        /*0016*/ 	.short	0x00e8


	//----- nvinfo : EIATTR_CBANK_PARAM_SIZE
	.align		4
.L_1104:
        /*0018*/ 	.byte	0x03, 0x19
        /*001a*/ 	.short	0x00e8


	//----- nvinfo : EIATTR_KPARAM_INFO
	.align		4
        /*001c*/ 	.byte	0x04, 0x17
        /*001e*/ 	.short	(.L_1106 - .L_1105)
.L_1105:
        /*0020*/ 	.word	0x00000000
        /*0024*/ 	.short	0x0000
        /*0026*/ 	.short	0x0000
        /*0028*/ 	.byte	0x00, 0xf0, 0xa1, 0x03


	//----- nvinfo : EIATTR_MAXREG_COUNT
	.align		4
.L_1106:
        /*002c*/ 	.byte	0x03, 0x1b
        /*002e*/ 	.short	0x00ff


	//----- nvinfo : EIATTR_NUM_BARRIERS
	.align		4
        /*0030*/ 	.byte	0x02, 0x4c
        /*0032*/ 	.byte	0x01
	.zero		1


	//----- nvinfo : EIATTR_MERCURY_ISA_VERSION
	.align		4
        /*0034*/ 	.byte	0x03, 0x5f
        /*0036*/ 	.short	0x0000


	//----- nvinfo : EIATTR_COOP_GROUP_MASK_REGIDS
	.align		4
        /*0038*/ 	.byte	0x04, 0x29
        /*003a*/ 	.short	(.L_1108 - .L_1107)


	//   ....[0]....
.L_1107:
        /*003c*/ 	.word	0xffffffff


	//   ....[1]....
        /*0040*/ 	.word	0xffffffff


	//   ....[2]....
        /*0044*/ 	.word	0xffffffff


	//   ....[3]....
        /*0048*/ 	.word	0xffffffff


	//   ....[4]....
        /*004c*/ 	.word	0xffffffff


	//   ....[5]....
        /*0050*/ 	.word	0xffffffff


	//   ....[6]....
        /*0054*/ 	.word	0xffffffff


	//   ....[7]....
        /*0058*/ 	.word	0xffffffff


	//   ....[8]....
        /*005c*/ 	.word	0xffffffff


	//   ....[9]....
        /*0060*/ 	.word	0xffffffff


	//   ....[10]....
        /*0064*/ 	.word	0xffffffff


	//   ....[11]....
        /*0068*/ 	.word	0xffffffff


	//   ....[12]....
        /*006c*/ 	.word	0xffffffff


	//   ....[13]....
        /*0070*/ 	.word	0xffffffff


	//   ....[14]....
        /*0074*/ 	.word	0xffffffff


	//   ....[15]....
        /*0078*/ 	.word	0xffffffff


	//   ....[16]....
        /*007c*/ 	.word	0xffffffff


	//   ....[17]....
        /*0080*/ 	.word	0xffffffff


	//   ....[18]....
        /*0084*/ 	.word	0xffffffff


	//   ....[19]....
        /*0088*/ 	.word	0xffffffff


	//   ....[20]....
        /*008c*/ 	.word	0xffffffff


	//   ....[21]....
        /*0090*/ 	.word	0xffffffff


	//   ....[22]....
        /*0094*/ 	.word	0xffffffff


	//   ....[23]....
        /*0098*/ 	.word	0xffffffff


	//   ....[24]....
        /*009c*/ 	.word	0xffffffff


	//   ....[25]....
        /*00a0*/ 	.word	0xffffffff


	//   ....[26]....
        /*00a4*/ 	.word	0xffffffff


	//   ....[27]....
        /*00a8*/ 	.word	0xffffffff


	//   ....[28]....
        /*00ac*/ 	.word	0xffffffff


	//   ....[29]....
        /*00b0*/ 	.word	0xffffffff


	//   ....[30]....
        /*00b4*/ 	.word	0xffffffff


	//----- nvinfo : EIATTR_COOP_GROUP_INSTR_OFFSETS
	.align		4
.L_1108:
        /*00b8*/ 	.byte	0x04, 0x28
        /*00ba*/ 	.short	(.L_1110 - .L_1109)


	//   ....[0]....
.L_1109:
        /*00bc*/ 	.word	0x00018820


	//   ....[1]....
        /*00c0*/ 	.word	0x00018850


	//   ....[2]....
        /*00c4*/ 	.word	0x00018880


	//   ....[3]....
        /*00c8*/ 	.word	0x000188a0


	//   ....[4]....
        /*00cc*/ 	.word	0x000188c0


	//   ....[5]....
        /*00d0*/ 	.word	0x00018d00


	//   ....[6]....
        /*00d4*/ 	.word	0x00018d20


	//   ....[7]....
        /*00d8*/ 	.word	0x00018d40


	//   ....[8]....
        /*00dc*/ 	.word	0x00018d60


	//   ....[9]....
        /*00e0*/ 	.word	0x00018d80


	//   ....[10]....
        /*00e4*/ 	.word	0x00018eb0


	//   ....[11]....
        /*00e8*/ 	.word	0x00018f00


	//   ....[12]....
        /*00ec*/ 	.word	0x00018f30


	//   ....[13]....
        /*00f0*/ 	.word	0x00018f50


	//   ....[14]....
        /*00f4*/ 	.word	0x00018ff0


	//   ....[15]....
        /*00f8*/ 	.word	0x00019010


	//   ....[16]....
        /*00fc*/ 	.word	0x00019040


	//   ....[17]....
        /*0100*/ 	.word	0x000190c0


	//   ....[18]....
        /*0104*/ 	.word	0x00019120


	//   ....[19]....
        /*0108*/ 	.word	0x000191f0


	//   ....[20]....
        /*010c*/ 	.word	0x00019200


	//   ....[21]....
        /*0110*/ 	.word	0x00019fc0


	//   ....[22]....
        /*0114*/ 	.word	0x0001a030


	//   ....[23]....
        /*0118*/ 	.word	0x0001a090


	//   ....[24]....
        /*011c*/ 	.word	0x0001a0f0


	//   ....[25]....
        /*0120*/ 	.word	0x0001a150


	//   ....[26]....
        /*0124*/ 	.word	0x0001a5e0


	//   ....[27]....
        /*0128*/ 	.word	0x0001a640


	//   ....[28]....
        /*012c*/ 	.word	0x0001a6a0


	//   ....[29]....
        /*0130*/ 	.word	0x0001a700


	//   ....[30]....
        /*0134*/ 	.word	0x0001a770


	//----- nvinfo : EIATTR_EXIT_INSTR_OFFSETS
	.align		4
.L_1110:
        /*0138*/ 	.byte	0x04, 0x1c
        /*013a*/ 	.short	(.L_1112 - .L_1111)


	//   ....[0]....
.L_1111:
        /*013c*/ 	.word	0x00000c70


	//   ....[1]....
        /*0140*/ 	.word	0x00019f70


	//----- nvinfo : EIATTR_MAX_THREADS
	.align		4
.L_1112:
        /*0144*/ 	.byte	0x04, 0x05
        /*0146*/ 	.short	(.L_1114 - .L_1113)
.L_1113:
        /*0148*/ 	.word	0x00000100
        /*014c*/ 	.word	0x00000001
        /*0150*/ 	.word	0x00000001


	//----- nvinfo : EIATTR_CRS_STACK_SIZE
	.align		4
.L_1114:
        /*0154*/ 	.byte	0x04, 0x1e
        /*0156*/ 	.short	(.L_1116 - .L_1115)
.L_1115:
        /*0158*/ 	.word	0x00000000
.L_1116:


//--------------------- .nv.info._ZN10layer_norm31ln_parallel_residual_fwd_kernelINS_13Kernel_traitsI13__nv_bfloat16S2_fS2_fjLj8192ELj1ELj1ELj8ELj16ENS_18Kernel_traits_baseILj8192ES2_S2_fS2_fjLj256EEEEELb1ELb0ELb1EEEvNS_9FwdParamsE --------------------------
	.section	.nv.info._ZN10layer_norm31ln_parallel_residual_fwd_kernelINS_13Kernel_traitsI13__nv_bfloat16S2_fS2_fjLj8192ELj1ELj1ELj8ELj16ENS_18Kernel_traits_baseILj8192ES2_S2_fS2_fjLj256EEEEELb1ELb0ELb1EEEvNS_9FwdParamsE,"",@"SHT_CUDA_INFO"
	.sectionflags	@""
	.align	4


	//----- nvinfo : EIATTR_CUDA_API_VERSION
	.align		4
        /*0000*/ 	.byte	0x04, 0x37
        /*0002*/ 	.short	(.L_1118 - .L_1117)
.L_1117:
        /*0004*/ 	.word	0x00000082


	//----- nvinfo : EIATTR_SW2861232_WAR
	.align		4
.L_1118:
        /*0008*/ 	.byte	0x01, 0x35
	.zero		2


	//----- nvinfo : EIATTR_PARAM_CBANK
	.align		4
        /*000c*/ 	.byte	0x04, 0x0a
        /*000e*/ 	.short	(.L_1120 - .L_1119)
	.align		4
.L_1119:
        /*0010*/ 	.word	index@(.nv.constant0._ZN10layer_norm31ln_parallel_residual_fwd_kernelINS_13Kernel_traitsI13__nv_bfloat16S2_fS2_fjLj8192ELj1ELj1ELj8ELj16ENS_18Kernel_traits_baseILj8192ES2_S2_fS2_fjLj256EEEEELb1ELb0ELb1EEEvNS_9FwdParamsE)
        /*0014*/ 	.short	0x0160
        /*0016*/ 	.short	0x00e8


	//----- nvinfo : EIATTR_CBANK_PARAM_SIZE
	.align		4
.L_1120:
        /*0018*/ 	.byte	0x03, 0x19
        /*001a*/ 	.short	0x00e8


	//----- nvinfo : EIATTR_KPARAM_INFO
	.align		4
        /*001c*/ 	.byte	0x04, 0x17
        /*001e*/ 	.short	(.L_1122 - .L_1121)
.L_1121:
        /*0020*/ 	.word	0x00000000
        /*0024*/ 	.short	0x0000
        /*0026*/ 	.short	0x0000
        /*0028*/ 	.byte	0x00, 0xf0, 0xa1, 0x03


	//----- nvinfo : EIATTR_MAXREG_COUNT
	.align		4
.L_1122:
        /*002c*/ 	.byte	0x03, 0x1b
        /*002e*/ 	.short	0x00ff


	//----- nvinfo : EIATTR_NUM_BARRIERS
	.align		4
        /*0030*/ 	.byte	0x02, 0x4c
        /*0032*/ 	.byte	0x01
	.zero		1


	//----- nvinfo : EIATTR_MERCURY_ISA_VERSION
	.align		4
        /*0034*/ 	.byte	0x03, 0x5f
        /*0036*/ 	.short	0x0000


	//----- nvinfo : EIATTR_COOP_GROUP_MASK_REGIDS
	.align		4
        /*0038*/ 	.byte	0x04, 0x29
        /*003a*/ 	.short	(.L_1124 - .L_1123)


	//   ....[0]....
.L_1123:
        /*003c*/ 	.word	0xffffffff


	//   ....[1]....
        /*0040*/ 	.word	0xffffffff


	//   ....[2]....
        /*0044*/ 	.word	0xffffffff


	//   ....[3]....
        /*0048*/ 	.word	0xffffffff


	//   ....[4]....
        /*004c*/ 	.word	0xffffffff


	//   ....[5]....
        /*0050*/ 	.word	0xffffffff


	//   ....[6]....
        /*0054*/ 	.word	0xffffffff


	//   ....[7]....
        /*0058*/ 	.word	0xffffffff


	//   ....[8]....
        /*005c*/ 	.word	0xffffffff


	//   ....[9]....
        /*0060*/ 	.word	0xffffffff


	//   ....[10]....
        /*0064*/ 	.word	0xffffffff


	//   ....[11]....
        /*0068*/ 	.word	0xffffffff


	//   ....[12]....
        /*006c*/ 	.word	0xffffffff


	//   ....[13]....
        /*0070*/ 	.word	0xffffffff


	//   ....[14]....
        /*0074*/ 	.word	0xffffffff


	//   ....[15]....
        /*0078*/ 	.word	0xffffffff


	//   ....[16]....
        /*007c*/ 	.word	0xffffffff


	//   ....[17]....
        /*0080*/ 	.word	0xffffffff


	//   ....[18]....
        /*0084*/ 	.word	0xffffffff


	//   ....[19]....
        /*0088*/ 	.word	0xffffffff


	//   ....[20]....
        /*008c*/ 	.word	0xffffffff


	//   ....[21]....
        /*0090*/ 	.word	0xffffffff


	//   ....[22]....
        /*0094*/ 	.word	0xffffffff


	//   ....[23]....
        /*0098*/ 	.word	0xffffffff


	//   ....[24]....
        /*009c*/ 	.word	0xffffffff


	//   ....[25]....
        /*00a0*/ 	.word	0xffffffff


	//   ....[26]....
        /*00a4*/ 	.word	0xffffffff


	//   ....[27]....
        /*00a8*/ 	.word	0xffffffff


	//   ....[28]....
        /*00ac*/ 	.word	0xffffffff


	//   ....[29]....
        /*00b0*/ 	.word	0xffffffff


	//   ....[30]....
        /*00b4*/ 	.word	0xffffffff


	//----- nvinfo : EIATTR_COOP_GROUP_INSTR_OFFSETS
	.align		4
.L_1124:
        /*00b8*/ 	.byte	0x04, 0x28
        /*00ba*/ 	.short	(.L_1126 - .L_1125)


	//   ....[0]....
.L_1125:
        /*00bc*/ 	.word	0x00017a00


	//   ....[1]....
        /*00c0*/ 	.word	0x00017a30


	//   ....[2]....
        /*00c4*/ 	.word	0x00017a50


	//   ....[3]....
        /*00c8*/ 	.word	0x00017a70


	//   ....[4]....
        /*00cc*/ 	.word	0x00017a90


	//   ....[5]....
        /*00d0*/ 	.word	0x00017ec0


	//   ....[6]....
        /*00d4*/ 	.word	0x00017ee0


	//   ....[7]....
        /*00d8*/ 	.word	0x00017f00


	//   ....[8]....
        /*00dc*/ 	.word	0x00017f20


	//   ....[9]....
        /*00e0*/ 	.word	0x00017f40


	//   ....[10]....
        /*00e4*/ 	.word	0x00018140


	//   ....[11]....
        /*00e8*/ 	.word	0x000181a0


	//   ....[12]....
        /*00ec*/ 	.word	0x000181f0


	//   ....[13]....
        /*00f0*/ 	.word	0x00018210


	//   ....[14]....
        /*00f4*/ 	.word	0x00018220


	//   ....[15]....
        /*00f8*/ 	.word	0x000182a0


	//   ....[16]....
        /*00fc*/ 	.word	0x00018310


	//   ....[17]....
        /*0100*/ 	.word	0x000183a0


	//   ....[18]....
        /*0104*/ 	.word	0x000183f0


	//   ....[19]....
        /*0108*/ 	.word	0x000184a0


	//   ....[20]....
        /*010c*/ 	.word	0x000184f0


	//   ....[21]....
        /*0110*/ 	.word	0x000194f0


	//   ....[22]....
        /*0114*/ 	.word	0x00019560


	//   ....[23]....
        /*0118*/ 	.word	0x000195c0


	//   ....[24]....
        /*011c*/ 	.word	0x00019620


	//   ....[25]....
        /*0120*/ 	.word	0x00019680


	//   ....[26]....
        /*0124*/ 	.word	0x00019af0


	//   ....[27]....
        /*0128*/ 	.word	0x00019b50


	//   ....[28]....
        /*012c*/ 	.word	0x00019bb0


	//   ....[29]....
        /*0130*/ 	.word	0x00019c10


	//   ....[30]....
        /*0134*/ 	.word	0x00019c70


	//----- nvinfo : EIATTR_EXIT_INSTR_OFFSETS
	.align		4
.L_1126:
        /*0138*/ 	.byte	0x04, 0x1c
        /*013a*/ 	.short	(.L_1128 - .L_1127)


	//   ....[0]....
.L_1127:
        /*013c*/ 	.word	0x00000250


	//   ....[1]....
        /*0140*/ 	.word	0x000194a0


	//----- nvinfo : EIATTR_MAX_THREADS
	.align		4
.L_1128:
        /*0144*/ 	.byte	0x04, 0x05
        /*0146*/ 	.short	(.L_1130 - .L_1129)
.L_1129:
        /*0148*/ 	.word	0x00000100
        /*014c*/ 	.word	0x00000001
        /*0150*/ 	.word	0x00000001


	//----- nvinfo : EIATTR_CRS_STACK_SIZE
	.align		4
.L_1130:
        /*0154*/ 	.byte	0x04, 0x1e
        /*0156*/ 	.short	(.L_1132 - .L_1131)
.L_1131:
        /*0158*/ 	.word	0x00000000
.L_1132:


//--------------------- .nv.info._ZN10layer_norm31ln_parallel_residual_fwd_kernelINS_13Kernel_traitsI13__nv_bfloat16S2_fS2_fjLj8192ELj1ELj1ELj8ELj16ENS_18Kernel_traits_baseILj8192ES2_S2_fS2_fjLj256EEEEELb1ELb1ELb0EEEvNS_9FwdParamsE --------------------------
	.section	.nv.info._ZN10layer_norm31ln_parallel_residual_fwd_kernelINS_13Kernel_traitsI13__nv_bfloat16S2_fS2_fjLj8192ELj1ELj1ELj8ELj16ENS_18Kernel_traits_baseILj8192ES2_S2_fS2_fjLj256EEEEELb1ELb1ELb0EEEvNS_9FwdParamsE,"",@"SHT_CUDA_INFO"
	.sectionflags	@""
	.align	4


	//----- nvinfo : EIATTR_CUDA_API_VERSION
	.align		4
        /*0000*/ 	.byte	0x04, 0x37
        /*0002*/ 	.short	(.L_1134 - .L_1133)
.L_1133:
        /*0004*/ 	.word	0x00000082


	//----- nvinfo : EIATTR_SW2861232_WAR
	.align		4
.L_1134:
        /*0008*/ 	.byte	0x01, 0x35
	.zero		2


	//----- nvinfo : EIATTR_PARAM_CBANK
	.align		4
        /*000c*/ 	.byte	0x04, 0x0a
        /*000e*/ 	.short	(.L_1136 - .L_1135)
	.align		4
.L_1135:
        /*0010*/ 	.word	index@(.nv.constant0._ZN10layer_norm31ln_parallel_residual_fwd_kernelINS_13Kernel_traitsI13__nv_bfloat16S2_fS2_fjLj8192ELj1ELj1ELj8ELj16ENS_18Kernel_traits_baseILj8192ES2_S2_fS2_fjLj256EEEEELb1ELb1ELb0EEEvNS_9FwdParamsE)
        /*0014*/ 	.short	0x0160
        /*0016*/ 	.short	0x00e8


	//----- nvinfo : EIATTR_CBANK_PARAM_SIZE
	.align		4
.L_1136:
        /*0018*/ 	.byte	0x03, 0x19
        /*001a*/ 	.short	0x00e8


	//----- nvinfo : EIATTR_KPARAM_INFO
	.align		4
        /*001c*/ 	.byte	0x04, 0x17
        /*001e*/ 	.short	(.L_1138 - .L_1137)
.L_1137:
        /*0020*/ 	.word	0x00000000
        /*0024*/ 	.short	0x0000
        /*0026*/ 	.short	0x0000
        /*0028*/ 	.byte	0x00, 0xf0, 0xa1, 0x03


	//----- nvinfo : EIATTR_MAXREG_COUNT
	.align		4
.L_1138:
        /*002c*/ 	.byte	0x03, 0x1b
        /*002e*/ 	.short	0x00ff


	//----- nvinfo : EIATTR_NUM_BARRIERS
	.align		4
        /*0030*/ 	.byte	0x02, 0x4c
        /*0032*/ 	.byte	0x01
	.zero		1


	//----- nvinfo : EIATTR_MERCURY_ISA_VERSION
	.align		4
        /*0034*/ 	.byte	0x03, 0x5f
        /*0036*/ 	.short	0x0000


	//----- nvinfo : EIATTR_COOP_GROUP_MASK_REGIDS
	.align		4
        /*0038*/ 	.byte	0x04, 0x29
        /*003a*/ 	.short	(.L_1140 - .L_1139)


	//   ....[0]....
.L_1139:
        /*003c*/ 	.word	0xffffffff


	//   ....[1]....
        /*0040*/ 	.word	0xffffffff


	//   ....[2]....
        /*0044*/ 	.word	0xffffffff


	//   ....[3]....
        /*0048*/ 	.word	0xffffffff


	//   ....[4]....
        /*004c*/ 	.word	0xffffffff


	//   ....[5]....
        /*0050*/ 	.word	0xffffffff


	//   ....[6]....
        /*0054*/ 	.word	0xffffffff


	//   ....[7]....
        /*0058*/ 	.word	0xffffffff


	//   ....[8]....
        /*005c*/ 	.word	0xffffffff


	//   ....[9]....
        /*0060*/ 	.word	0xffffffff


	//   ....[10]....
        /*0064*/ 	.word	0xffffffff


	//   ....[11]....
        /*0068*/ 	.word	0xffffffff


	//   ....[12]....
        /*006c*/ 	.word	0xffffffff


	//   ....[13]....
        /*0070*/ 	.word	0xffffffff


	//   ....[14]....
        /*0074*/ 	.word	0xffffffff


	//   ....[15]....
        /*0078*/ 	.word	0xffffffff


	//   ....[16]....
        /*007c*/ 	.word	0xffffffff


	//   ....[17]....
        /*0080*/ 	.word	0xffffffff


	//   ....[18]....
        /*0084*/ 	.word	0xffffffff


	//   ....[19]....
        /*0088*/ 	.word	0xffffffff


	//   ....[20]....
        /*008c*/ 	.word	0xffffffff


	//   ....[21]....
        /*0090*/ 	.word	0xffffffff


	//   ....[22]....
        /*0094*/ 	.word	0xffffffff


	//   ....[23]....
        /*0098*/ 	.word	0xffffffff


	//   ....[24]....
        /*009c*/ 	.word	0xffffffff


	//   ....[25]....
        /*00a0*/ 	.word	0xffffffff


	//   ....[26]....
        /*00a4*/ 	.word	0xffffffff


	//   ....[27]....
        /*00a8*/ 	.word	0xffffffff


	//   ....[28]....
        /*00ac*/ 	.word	0xffffffff


	//   ....[29]....
        /*00b0*/ 	.word	0xffffffff


	//   ....[30]....
        /*00b4*/ 	.word	0xffffffff


	//----- nvinfo : EIATTR_COOP_GROUP_INSTR_OFFSETS
	.align		4
.L_1140:
        /*00b8*/ 	.byte	0x04, 0x28
        /*00ba*/ 	.short	(.L_1142 - .L_1141)


	//   ....[0]....
.L_1141:
        /*00bc*/ 	.word	0x00017cf0


	//   ....[1]....
        /*00c0*/ 	.word	0x00017d20


	//   ....[2]....
        /*00c4*/ 	.word	0x00017d50


	//   ....[3]....
        /*00c8*/ 	.word	0x00017d70


	//   ....[4]....
        /*00cc*/ 	.word	0x00017d90


	//   ....[5]....
        /*00d0*/ 	.word	0x000181d0


	//   ....[6]....
        /*00d4*/ 	.word	0x000181f0


	//   ....[7]....
        /*00d8*/ 	.word	0x00018210


	//   ....[8]....
        /*00dc*/ 	.word	0x00018230


	//   ....[9]....
        /*00e0*/ 	.word	0x00018250


	//   ....[10]....
        /*00e4*/ 	.word	0x00018380


	//   ....[11]....
        /*00e8*/ 	.word	0x000183d0


	//   ....[12]....
        /*00ec*/ 	.word	0x000183e0


	//   ....[13]....
        /*00f0*/ 	.word	0x00018450


	//   ....[14]....
        /*00f4*/ 	.word	0x000184d0


	//   ....[15]....
        /*00f8*/ 	.word	0x000184f0


	//   ....[16]....
        /*00fc*/ 	.word	0x00018560


	//   ....[17]....
        /*0100*/ 	.word	0x000185e0


	//   ....[18]....
        /*0104*/ 	.word	0x00018630


	//   ....[19]....
        /*0108*/ 	.word	0x00018690


	//   ....[20]....
        /*010c*/ 	.word	0x000186c0


	//   ....[21]....
        /*0110*/ 	.word	0x00019110


	//   ....[22]....
        /*0114*/ 	.word	0x00019180


	//   ....[23]....
        /*0118*/ 	.word	0x000191e0


	//   ....[24]....
        /*011c*/ 	.word	0x00019240


	//   ....[25]....
        /*0120*/ 	.word	0x000192a0


	//   ....[26]....
        /*0124*/ 	.word	0x00019730


	//   ....[27]....
        /*0128*/ 	.word	0x00019790


	//   ....[28]....
        /*012c*/ 	.word	0x000197f0


	//   ....[29]....
        /*0130*/ 	.word	0x00019850


	//   ....[30]....
        /*0134*/ 	.word	0x000198c0


	//----- nvinfo : EIATTR_EXIT_INSTR_OFFSETS
	.align		4
.L_1142:
        /*0138*/ 	.byte	0x04, 0x1c
        /*013a*/ 	.short	(.L_1144 - .L_1143)


	//   ....[0]....
.L_1143:
        /*013c*/ 	.word	0x00000790


	//   ....[1]....
        /*0140*/ 	.word	0x000190c0


	//----- nvinfo : EIATTR_MAX_THREADS
	.align		4
.L_1144:
        /*0144*/ 	.byte	0x04, 0x05
        /*0146*/ 	.short	(.L_1146 - .L_1145)
.L_1145:
        /*0148*/ 	.word	0x00000100
        /*014c*/ 	.word	0x00000001
        /*0150*/ 	.word	0x00000001


	//----- nvinfo : EIATTR_CRS_STACK_SIZE
	.align		4
.L_1146:
        /*0154*/ 	.byte	0x04, 0x1e
        /*0156*/ 	.short	(.L_1148 - .L_1147)
.L_1147:
        /*0158*/ 	.word	0x00000000
.L_1148:


//--------------------- .nv.info._ZN10layer_norm31ln_parallel_residual_fwd_kernelINS_13Kernel_traitsI13__nv_bfloat16S2_fS2_fjLj8192ELj1ELj1ELj8ELj16ENS_18Kernel_traits_baseILj8192ES2_S2_fS2_fjLj256EEEEELb1ELb1ELb1EEEvNS_9FwdParamsE --------------------------
	.section	.nv.info._ZN10layer_norm31ln_parallel_residual_fwd_kernelINS_13Kernel_traitsI13__nv_bfloat16S2_fS2_fjLj8192ELj1ELj1ELj8ELj16ENS_18Kernel_traits_baseILj8192ES2_S2_fS2_fjLj256EEEEELb1ELb1ELb1EEEvNS_9FwdParamsE,"",@"SHT_CUDA_INFO"
	.sectionflags	@""
	.align	4


	//----- nvinfo : EIATTR_CUDA_API_VERSION
	.align		4
        /*0000*/ 	.byte	0x04, 0x37
        /*0002*/ 	.short	(.L_1150 - .L_1149)
.L_1149:
        /*0004*/ 	.word	0x00000082


	//----- nvinfo : EIATTR_SW2861232_WAR
	.align		4
.L_1150:
        /*0008*/ 	.byte	0x01, 0x35
	.zero		2


	//----- nvinfo : EIATTR_PARAM_CBANK
	.align		4
        /*000c*/ 	.byte	0x04, 0x0a
        /*000e*/ 	.short	(.L_1152 - .L_1151)
	.align		4
.L_1151:
        /*0010*/ 	.word	index@(.nv.constant0._ZN10layer_norm31ln_parallel_residual_fwd_kernelINS_13Kernel_traitsI13__nv_bfloat16S2_fS2_fjLj8192ELj1ELj1ELj8ELj16ENS_18Kernel_traits_baseILj8192ES2_S2_fS2_fjLj256EEEEELb1ELb1ELb1EEEvNS_9FwdParamsE)
        /*0014*/ 	.short	0x0160
        /*0016*/ 	.short	0x00e8


	//----- nvinfo : EIATTR_CBANK_PARAM_SIZE
	.align		4
.L_1152:
        /*0018*/ 	.byte	0x03, 0x19
        /*001a*/ 	.short	0x00e8


	//----- nvinfo : EIATTR_KPARAM_INFO
	.align		4
        /*001c*/ 	.byte	0x04, 0x17
        /*001e*/ 	.short	(.L_1154 - .L_1153)
.L_1153:
        /*0020*/ 	.word	0x00000000
        /*0024*/ 	.short	0x0000
        /*0026*/ 	.short	0x0000
        /*0028*/ 	.byte	0x00, 0xf0, 0xa1, 0x03


	//----- nvinfo : EIATTR_MAXREG_COUNT
	.align		4
.L_1154:
        /*002c*/ 	.byte	0x03, 0x1b
        /*002e*/ 	.short	0x00ff


	//----- nvinfo : EIATTR_NUM_BARRIERS
	.align		4
        /*0030*/ 	.byte	0x02, 0x4c
        /*0032*/ 	.byte	0x01
	.zero		1


	//----- nvinfo : EIATTR_MERCURY_ISA_VERSION
	.align		4
        /*0034*/ 	.byte	0x03, 0x5f
        /*0036*/ 	.short	0x0000


	//----- nvinfo : EIATTR_COOP_GROUP_MASK_REGIDS
	.align		4
        /*0038*/ 	.byte	0x04, 0x29
        /*003a*/ 	.short	(.L_1156 - .L_1155)


	//   ....[0]....
.L_1155:
        /*003c*/ 	.word	0xffffffff


	//   ....[1]....
        /*0040*/ 	.word	0xffffffff


	//   ....[2]....
        /*0044*/ 	.word	0xffffffff


	//   ....[3]....
        /*0048*/ 	.word	0xffffffff


	//   ....[4]....
        /*004c*/ 	.word	0xffffffff


	//   ....[5]....
        /*0050*/ 	.word	0xffffffff


	//   ....[6]....
        /*0054*/ 	.word	0xffffffff


	//   ....[7]....
        /*0058*/ 	.word	0xffffffff


	//   ....[8]....
        /*005c*/ 	.word	0xffffffff


	//   ....[9]....
        /*0060*/ 	.word	0xffffffff


	//   ....[10]....
        /*0064*/ 	.word	0xffffffff


	//   ....[11]....
        /*0068*/ 	.word	0xffffffff


	//   ....[12]....
        /*006c*/ 	.word	0xffffffff


	//   ....[13]....
        /*0070*/ 	.word	0xffffffff


	//   ....[14]....
        /*0074*/ 	.word	0xffffffff


	//   ....[15]....
        /*0078*/ 	.word	0xffffffff


	//   ....[16]....
        /*007c*/ 	.word	0xffffffff


	//   ....[17]....
        /*0080*/ 	.word	0xffffffff


	//   ....[18]....
        /*0084*/ 	.word	0xffffffff


	//   ....[19]....
        /*0088*/ 	.word	0xffffffff


	//   ....[20]....
        /*008c*/ 	.word	0xffffffff


	//   ....[21]....
        /*0090*/ 	.word	0xffffffff


	//   ....[22]....
        /*0094*/ 	.word	0xffffffff


	//   ....[23]....
        /*0098*/ 	.word	0xffffffff


	//   ....[24]....
        /*009c*/ 	.word	0xffffffff


	//   ....[25]....
        /*00a0*/ 	.word	0xffffffff


	//   ....[26]....
        /*00a4*/ 	.word	0xffffffff


	//   ....[27]....
        /*00a8*/ 	.word	0xffffffff


	//   ....[28]....
        /*00ac*/ 	.word	0xffffffff


	//   ....[29]....
        /*00b0*/ 	.word	0xffffffff


	//   ....[30]....
        /*00b4*/ 	.word	0xffffffff


	//----- nvinfo : EIATTR_COOP_GROUP_INSTR_OFFSETS
	.align		4
.L_1156:
        /*00b8*/ 	.byte	0x04, 0x28
        /*00ba*/ 	.short	(.L_1158 - .L_1157)


	//   ....[0]....
.L_1157:
        /*00bc*/ 	.word	0x000172c0


	//   ....[1]....
        /*00c0*/ 	.word	0x000172f0


	//   ....[2]....
        /*00c4*/ 	.word	0x00017310


	//   ....[3]....
        /*00c8*/ 	.word	0x00017330


	//   ....[4]....
        /*00cc*/ 	.word	0x00017350


	//   ....[5]....
        /*00d0*/ 	.word	0x00017780


	//   ....[6]....
        /*00d4*/ 	.word	0x000177a0


	//   ....[7]....
        /*00d8*/ 	.word	0x000177c0


	//   ....[8]....
        /*00dc*/ 	.word	0x000177e0


	//   ....[9]....
        /*00e0*/ 	.word	0x00017800


	//   ....[10]....
        /*00e4*/ 	.word	0x00017910


	//   ....[11]....
        /*00e8*/ 	.word	0x00017960


	//   ....[12]....
        /*00ec*/ 	.word	0x00017980


	//   ....[13]....
        /*00f0*/ 	.word	0x000179f0


	//   ....[14]....
        /*00f4*/ 	.word	0x00017a60


	//   ....[15]....
        /*00f8*/ 	.word	0x00017a70


	//   ....[16]....
        /*00fc*/ 	.word	0x00017a80


	//   ....[17]....
        /*0100*/ 	.word	0x00017b60


	//   ....[18]....
        /*0104*/ 	.word	0x00017b70


	//   ....[19]....
        /*0108*/ 	.word	0x00017c80


	//   ....[20]....
        /*010c*/ 	.word	0x00017c90


	//   ....[21]....
        /*0110*/ 	.word	0x000187b0


	//   ....[22]....
        /*0114*/ 	.word	0x00018810


	//   ....[23]....
        /*0118*/ 	.word	0x00018870


	//   ....[24]....
        /*011c*/ 	.word	0x000188d0


	//   ....[25]....
        /*0120*/ 	.word	0x00018930


	//   ....[26]....
        /*0124*/ 	.word	0x00018da0


	//   ....[27]....
        /*0128*/ 	.word	0x00018e00


	//   ....[28]....
        /*012c*/ 	.word	0x00018e60


	//   ....[29]....
        /*0130*/ 	.word	0x00018ec0


	//   ....[30]....
        /*0134*/ 	.word	0x00018f20


	//----- nvinfo : EIATTR_EXIT_INSTR_OFFSETS
	.align		4
.L_1158:
        /*0138*/ 	.byte	0x04, 0x1c
        /*013a*/ 	.short	(.L_1160 - .L_1159)


	//   ....[0]....
.L_1159:
        /*013c*/ 	.word	0x00000570


	//   ....[1]....
        /*0140*/ 	.word	0x00018750


	//----- nvinfo : EIATTR_MAX_THREADS
	.align		4
.L_1160:
        /*0144*/ 	.byte	0x04, 0x05
        /*0146*/ 	.short	(.L_1162 - .L_1161)
.L_1161:
        /*0148*/ 	.word	0x00000100
        /*014c*/ 	.word	0x00000001
        /*0150*/ 	.word	0x00000001


	//----- nvinfo : EIATTR_CRS_STACK_SIZE
	.align		4
.L_1162:
        /*0154*/ 	.byte	0x04, 0x1e
        /*0156*/ 	.short	(.L_1164 - .L_1163)
.L_1163:
        /*0158*/ 	.word	0x00000000
.L_1164:


//--------------------- .nv.info._ZN10layer_norm31ln_parallel_residual_fwd_kernelINS_13Kernel_traitsIf13__nv_bfloat16fS2_fjLj8192ELj1ELj1ELj8ELj16ENS_18Kernel_traits_baseILj8192EfS2_fS2_fjLj256EEEEELb0ELb0ELb0EEEvNS_9FwdParamsE --------------------------
	.section	.nv.info._ZN10layer_norm31ln_parallel_residual_fwd_kernelINS_13Kernel_traitsIf13__nv_bfloat16fS2_fjLj8192ELj1ELj1ELj8ELj16ENS_18Kernel_traits_baseILj8192EfS2_fS2_fjLj256EEEEELb0ELb0ELb0EEEvNS_9FwdParamsE,"",@"SHT_CUDA_INFO"
	.sectionflags	@""
	.align	4


	//----- nvinfo : EIATTR_CUDA_API_VERSION
	.align		4
        /*0000*/ 	.byte	0x04, 0x37
        /*0002*/ 	.short	(.L_1166 - .L_1165)
.L_1165:
        /*0004*/ 	.word	0x00000082


	//----- nvinfo : EIATTR_SW2861232_WAR
	.align		4
.L_1166:
        /*0008*/ 	.byte	0x01, 0x35
	.zero		2


	//----- nvinfo : EIATTR_PARAM_CBANK
	.align		4
        /*000c*/ 	.byte	0x04, 0x0a
        /*000e*/ 	.short	(.L_1168 - .L_1167)
	.align		4
.L_1167:
        /*0010*/ 	.word	index@(.nv.constant0._ZN10layer_norm31ln_parallel_residual_fwd_kernelINS_13Kernel_traitsIf13__nv_bfloat16fS2_fjLj8192ELj1ELj1ELj8ELj16ENS_18Kernel_traits_baseILj8192EfS2_fS2_fjLj256EEEEELb0ELb0ELb0EEEvNS_9FwdParamsE)
        /*0014*/ 	.short	0x0160
        /*0016*/ 	.short	0x00e8


	//----- nvinfo : EIATTR_CBANK_PARAM_SIZE
	.align		4
.L_1168:
        /*0018*/ 	.byte	0x03, 0x19
        /*001a*/ 	.short	0x00e8


	//----- nvinfo : EIATTR_KPARAM_INFO
	.align		4
        /*001c*/ 	.byte	0x04, 0x17
        /*001e*/ 	.short	(.L_1170 - .L_1169)
.L_1169:
        /*0020*/ 	.word	0x00000000
        /*0024*/ 	.short	0x0000
        /*0026*/ 	.short	0x0000
        /*0028*/ 	.byte	0x00, 0xf0, 0xa1, 0x03


	//----- nvinfo : EIATTR_MAXREG_COUNT
	.align		4
.L_1170:
        /*002c*/ 	.byte	0x03, 0x1b
        /*002e*/ 	.short	0x00ff


	//----- nvinfo : EIATTR_NUM_BARRIERS
	.align		4
        /*0030*/ 	.byte	0x02, 0x4c
        /*0032*/ 	.byte	0x01
	.zero		1


	//----- nvinfo : EIATTR_MERCURY_ISA_VERSION
	.align		4
        /*0034*/ 	.byte	0x03, 0x5f
        /*0036*/ 	.short	0x0000


	//----- nvinfo : EIATTR_COOP_GROUP_MASK_REGIDS
	.align		4
        /*0038*/ 	.byte	0x04, 0x29
        /*003a*/ 	.short	(.L_1172 - .L_1171)


	//   ....[0]....
.L_1171:
        /*003c*/ 	.word	0xffffffff


	//   ....[1]....
        /*0040*/ 	.word	0xffffffff


	//   ....[2]....
        /*0044*/ 	.word	0xffffffff


	//   ....[3]....
        /*0048*/ 	.word	0xffffffff


	//   ....[4]....
        /*004c*/ 	.word	0xffffffff


	//   ....[5]....
        /*0050*/ 	.word	0xffffffff


	//   ....[6]....
        /*0054*/ 	.word	0xffffffff


	//   ....[7]....
        /*0058*/ 	.word	0xffffffff


	//   ....[8]....
        /*005c*/ 	.word	0xffffffff


	//   ....[9]....
        /*0060*/ 	.word	0xffffffff


	//   ....[10]....
        /*0064*/ 	.word	0xffffffff


	//   ....[11]....
        /*0068*/ 	.word	0xffffffff


	//   ....[12]....
        /*006c*/ 	.word	0xffffffff


	//   ....[13]....
        /*0070*/ 	.word	0xffffffff


	//   ....[14]....
        /*0074*/ 	.word	0xffffffff


	//   ....[15]....
        /*0078*/ 	.word	0xffffffff


	//   ....[16]....
        /*007c*/ 	.word	0xffffffff


	//   ....[17]....
        /*0080*/ 	.word	0xffffffff


	//   ....[18]....
        /*0084*/ 	.word	0xffffffff


	//   ....[19]....
        /*0088*/ 	.word	0xffffffff


	//   ....[20]....
        /*008c*/ 	.word	0xffffffff


	//   ....[21]....
        /*0090*/ 	.word	0xffffffff


	//   ....[22]....
        /*0094*/ 	.word	0xffffffff


	//   ....[23]....
        /*0098*/ 	.word	0xffffffff


	//   ....[24]....
        /*009c*/ 	.word	0xffffffff


	//   ....[25]....
        /*00a0*/ 	.word	0xffffffff


	//   ....[26]....
        /*00a4*/ 	.word	0xffffffff


	//   ....[27]....
        /*00a8*/ 	.word	0xffffffff


	//   ....[28]....
        /*00ac*/ 	.word	0xffffffff


	//   ....[29]....
        /*00b0*/ 	.word	0xffffffff


	//   ....[30]....
        /*00b4*/ 	.word	0xffffffff


	//----- nvinfo : EIATTR_COOP_GROUP_INSTR_OFFSETS
	.align		4
.L_1172:
        /*00b8*/ 	.byte	0x04, 0x28
        /*00ba*/ 	.short	(.L_1174 - .L_1173)


	//   ....[0]....
.L_1173:
        /*00bc*/ 	.word	0x000023b0


	//   ....[1]....
        /*00c0*/ 	.word	0x000023e0


	//   ....[2]....
        /*00c4*/ 	.word	0x00002400


	//   ....[3]....
        /*00c8*/ 	.word	0x00002420


	//   ....[4]....
        /*00cc*/ 	.word	0x00002440


	//   ....[5]....
        /*00d0*/ 	.word	0x00002880


	//   ....[6]....
        /*00d4*/ 	.word	0x000028a0


	//   ....[7]....
        /*00d8*/ 	.word	0x000028c0


	//   ....[8]....
        /*00dc*/ 	.word	0x000028e0


	//   ....[9]....
        /*00e0*/ 	.word	0x00002900


	//   ....[10]....
        /*00e4*/ 	.word	0x00002a20


	//   ....[11]....
        /*00e8*/ 	.word	0x00002a70


	//   ....[12]....
        /*00ec*/ 	.word	0x00002aa0


	//   ....[13]....
        /*00f0*/ 	.word	0x00002ac0


	//   ....[14]....
        /*00f4*/ 	.word	0x00002ae0


	//   ....[15]....
        /*00f8*/ 	.word	0x00002b80


	//   ....[16]....
        /*00fc*/ 	.word	0x00002bb0


	//   ....[17]....
        /*0100*/ 	.word	0x00002c40


	//   ....[18]....
        /*0104*/ 	.word	0x00002c90


	//   ....[19]....
        /*0108*/ 	.word	0x00002d30


	//   ....[20]....
        /*010c*/ 	.word	0x00002d60


	//   ....[21]....
        /*0110*/ 	.word	0x00003b00


	//   ....[22]....
        /*0114*/ 	.word	0x00003b70


	//   ....[23]....
        /*0118*/ 	.word	0x00003bd0


	//   ....[24]....
        /*011c*/ 	.word	0x00003c30


	//   ....[25]....
        /*0120*/ 	.word	0x00003c90


	//   ....[26]....
        /*0124*/ 	.word	0x00004110


	//   ....[27]....
        /*0128*/ 	.word	0x00004170


	//   ....[28]....
        /*012c*/ 	.word	0x000041d0


	//   ....[29]....
        /*0130*/ 	.word	0x00004230


	//   ....[30]....
        /*0134*/ 	.word	0x000042a0


	//----- nvinfo : EIATTR_EXIT_INSTR_OFFSETS
	.align		4
.L_1174:
        /*0138*/ 	.byte	0x04, 0x1c
        /*013a*/ 	.short	(.L_1176 - .L_1175)


	//   ....[0]....
.L_1175:
        /*013c*/ 	.word	0x00000970


	//   ....[1]....
        /*0140*/ 	.word	0x00003ab0


	//----- nvinfo : EIATTR_MAX_THREADS
	.align		4
.L_1176:
        /*0144*/ 	.byte	0x04, 0x05
        /*0146*/ 	.short	(.L_1178 - .L_1177)
.L_1177:
        /*0148*/ 	.word	0x00000100
        /*014c*/ 	.word	0x00000001
        /*0150*/ 	.word	0x00000001


	//----- nvinfo : EIATTR_CRS_STACK_SIZE
	.align		4
.L_1178:
        /*0154*/ 	.byte	0x04, 0x1e
        /*0156*/ 	.short	(.L_1180 - .L_1179)
.L_1179:
        /*0158*/ 	.word	0x00000000
.L_1180:


//--------------------- .nv.info._ZN10layer_norm31ln_parallel_residual_fwd_kernelINS_13Kernel_traitsIf13__nv_bfloat16fS2_fjLj8192ELj1ELj1ELj8ELj16ENS_18Kernel_traits_baseILj8192EfS2_fS2_fjLj256EEEEELb0ELb0ELb1EEEvNS_9FwdParamsE --------------------------
	.section	.nv.info._ZN10layer_norm31ln_parallel_residual_fwd_kernelINS_13Kernel_traitsIf13__nv_bfloat16fS2_fjLj8192ELj1ELj1ELj8ELj16ENS_18Kernel_traits_baseILj8192EfS2_fS2_fjLj256EEEEELb0ELb0ELb1EEEvNS_9FwdParamsE,"",@"SHT_CUDA_INFO"
	.sectionflags	@""
	.align	4


	//----- nvinfo : EIATTR_CUDA_API_VERSION
	.align		4
        /*0000*/ 	.byte	0x04, 0x37
        /*0002*/ 	.short	(.L_1182 - .L_1181)
.L_1181:
        /*0004*/ 	.word	0x00000082


	//----- nvinfo : EIATTR_SW2861232_WAR
	.align		4
.L_1182:
        /*0008*/ 	.byte	0x01, 0x35
	.zero		2


	//----- nvinfo : EIATTR_PARAM_CBANK
	.align		4
        /*000c*/ 	.byte	0x04, 0x0a
        /*000e*/ 	.short	(.L_1184 - .L_1183)
	.align		4
.L_1183:
        /*0010*/ 	.word	index@(.nv.constant0._ZN10layer_norm31ln_parallel_residual_fwd_kernelINS_13Kernel_traitsIf13__nv_bfloat16fS2_fjLj8192ELj1ELj1ELj8ELj16ENS_18Kernel_traits_baseILj8192EfS2_fS2_fjLj256EEEEELb0ELb0ELb1EEEvNS_9FwdParamsE)
        /*0014*/ 	.short	0x0160
        /*0016*/ 	.short	0x00e8


	//----- nvinfo : EIATTR_CBANK_PARAM_SIZE
	.align		4
.L_1184:
        /*0018*/ 	.byte	0x03, 0x19
        /*001a*/ 	.short	0x00e8


	//----- nvinfo : EIATTR_KPARAM_INFO
	.align		4
        /*001c*/ 	.byte	0x04, 0x17
        /*001e*/ 	.short	(.L_1186 - .L_1185)
.L_1185:
        /*0020*/ 	.word	0x00000000
        /*0024*/ 	.short	0x0000
        /*0026*/ 	.short	0x0000
        /*0028*/ 	.byte	0x00, 0xf0, 0xa1, 0x03


	//----- nvinfo : EIATTR_MAXREG_COUNT
	.align		4
.L_1186:
        /*002c*/ 	.byte	0x03, 0x1b
        /*002e*/ 	.short	0x00ff


	//----- nvinfo : EIATTR_NUM_BARRIERS
	.align		4
        /*0030*/ 	.byte	0x02, 0x4c
        /*0032*/ 	.byte	0x01
	.zero		1


	//----- nvinfo : EIATTR_MERCURY_ISA_VERSION
	.align		4
        /*0034*/ 	.byte	0x03, 0x5f
        /*0036*/ 	.short	0x0000


	//----- nvinfo : EIATTR_COOP_GROUP_MASK_REGIDS
	.align		4
        /*0038*/ 	.byte	0x04, 0x29
        /*003a*/ 	.short	(.L_1188 - .L_1187)


	//   ....[0]....
.L_1187:
        /*003c*/ 	.word	0xffffffff


	//   ....[1]....
        /*0040*/ 	.word	0xffffffff


	//   ....[2]....
        /*0044*/ 	.word	0xffffffff


	//   ....[3]....
        /*0048*/ 	.word	0xffffffff


	//   ....[4]....
        /*004c*/ 	.word	0xffffffff


	//   ....[5]....
        /*0050*/ 	.word	0xffffffff


	//   ....[6]....
        /*0054*/ 	.word	0xffffffff


	//   ....[7]....
        /*0058*/ 	.word	0xffffffff


	//   ....[8]....
        /*005c*/ 	.word	0xffffffff


	//   ....[9]....
        /*0060*/ 	.word	0xffffffff


	//   ....[10]....
        /*0064*/ 	.word	0xffffffff


	//   ....[11]....
        /*0068*/ 	.word	0xffffffff


	//   ....[12]....
        /*006c*/ 	.word	0xffffffff


	//   ....[13]....
        /*0070*/ 	.word	0xffffffff


	//   ....[14]....
        /*0074*/ 	.word	0xffffffff


	//   ....[15]....
        /*0078*/ 	.word	0xffffffff


	//   ....[16]....
        /*007c*/ 	.word	0xffffffff


	//   ....[17]....
        /*0080*/ 	.word	0xffffffff


	//   ....[18]....
        /*0084*/ 	.word	0xffffffff


	//   ....[19]....
        /*0088*/ 	.word	0xffffffff


	//   ....[20]....
        /*008c*/ 	.word	0xffffffff


	//   ....[21]....
        /*0090*/ 	.word	0xffffffff


	//   ....[22]....
        /*0094*/ 	.word	0xffffffff


	//   ....[23]....
        /*0098*/ 	.word	0xffffffff


	//   ....[24]....
        /*009c*/ 	.word	0xffffffff


	//   ....[25]....
        /*00a0*/ 	.word	0xffffffff


	//   ....[26]....
        /*00a4*/ 	.word	0xffffffff


	//   ....[27]....
        /*00a8*/ 	.word	0xffffffff


	//   ....[28]....
        /*00ac*/ 	.word	0xffffffff


	//   ....[29]....
        /*00b0*/ 	.word	0xffffffff


	//   ....[30]....
        /*00b4*/ 	.word	0xffffffff


	//----- nvinfo : EIATTR_COOP_GROUP_INSTR_OFFSETS
	.align		4
.L_1188:
        /*00b8*/ 	.byte	0x04, 0x28
        /*00ba*/ 	.short	(.L_1190 - .L_1189)


	//   ....[0]....
.L_1189:
        /*00bc*/ 	.word	0x00001c60


	//   ....[1]....
        /*00c0*/ 	.word	0x00001c90


	//   ....[2]....
        /*00c4*/ 	.word	0x00001cb0


	//   ....[3]....
        /*00c8*/ 	.word	0x00001cd0


	//   ....[4]....
        /*00cc*/ 	.word	0x00001cf0


	//   ....[5]....
        /*00d0*/ 	.word	0x00002120


	//   ....[6]....
        /*00d4*/ 	.word	0x00002140


	//   ....[7]....
        /*00d8*/ 	.word	0x00002160


	//   ....[8]....
        /*00dc*/ 	.word	0x00002180


	//   ....[9]....
        /*00e0*/ 	.word	0x000021a0


	//   ....[10]....
        /*00e4*/ 	.word	0x00002270


	//   ....[11]....
        /*00e8*/ 	.word	0x000022d0


	//   ....[12]....
        /*00ec*/ 	.word	0x00002330


	//   ....[13]....
        /*00f0*/ 	.word	0x00002340


	//   ....[14]....
        /*00f4*/ 	.word	0x000023d0


	//   ....[15]....
        /*00f8*/ 	.word	0x00002400


	//   ....[16]....
        /*00fc*/ 	.word	0x00002420


	//   ....[17]....
        /*0100*/ 	.word	0x000024c0


	//   ....[18]....
        /*0104*/ 	.word	0x00002500


	//   ....[19]....
        /*0108*/ 	.word	0x000025c0


	//   ....[20]....
        /*010c*/ 	.word	0x000025f0


	//   ....[21]....
        /*0110*/ 	.word	0x00003340


	//   ....[22]....
        /*0114*/ 	.word	0x000033b0


	//   ....[23]....
        /*0118*/ 	.word	0x00003410


	//   ....[24]....
        /*011c*/ 	.word	0x00003470


	//   ....[25]....
        /*0120*/ 	.word	0x000034d0


	//   ....[26]....
        /*0124*/ 	.word	0x00003940


	//   ....[27]....
        /*0128*/ 	.word	0x000039a0


	//   ....[28]....
        /*012c*/ 	.word	0x00003a00


	//   ....[29]....
        /*0130*/ 	.word	0x00003a60


	//   ....[30]....
        /*0134*/ 	.word	0x00003ac0


	//----- nvinfo : EIATTR_EXIT_INSTR_OFFSETS
	.align		4
.L_1190:
        /*0138*/ 	.byte	0x04, 0x1c
        /*013a*/ 	.short	(.L_1192 - .L_1191)


	//   ....[0]....
.L_1191:
        /*013c*/ 	.word	0x00000470


	//   ....[1]....
        /*0140*/ 	.word	0x000032f0


	//----- nvinfo : EIATTR_MAX_THREADS
	.align		4
.L_1192:
        /*0144*/ 	.byte	0x04, 0x05
        /*0146*/ 	.short	(.L_1194 - .L_1193)
.L_1193:
        /*0148*/ 	.word	0x00000100
        /*014c*/ 	.word	0x00000001
        /*0150*/ 	.word	0x00000001


	//----- nvinfo : EIATTR_CRS_STACK_SIZE
	.align		4
.L_1194:
        /*0154*/ 	.byte	0x04, 0x1e
        /*0156*/ 	.short	(.L_1196 - .L_1195)
.L_1195:
        /*0158*/ 	.word	0x00000000
.L_1196:


//--------------------- .nv.info._ZN10layer_norm31ln_parallel_residual_fwd_kernelINS_13Kernel_traitsIf13__nv_bfloat16fS2_fjLj8192ELj1ELj1ELj8ELj16ENS_18Kernel_traits_baseILj8192EfS2_fS2_fjLj256EEEEELb0ELb1ELb0EEEvNS_9FwdParamsE --------------------------
	.section	.nv.info._ZN10layer_norm31ln_parallel_residual_fwd_kernelINS_13Kernel_traitsIf13__nv_bfloat16fS2_fjLj8192ELj1ELj1ELj8ELj16ENS_18Kernel_traits_baseILj8192EfS2_fS2_fjLj256EEEEELb0ELb1ELb0EEEvNS_9FwdParamsE,"",@"SHT_CUDA_INFO"
	.sectionflags	@""
	.align	4


	//----- nvinfo : EIATTR_CUDA_API_VERSION
	.align		4
        /*0000*/ 	.byte	0x04, 0x37
        /*0002*/ 	.short	(.L_1198 - .L_1197)
.L_1197:
        /*0004*/ 	.word	0x00000082


	//----- nvinfo : EIATTR_SW2861232_WAR
	.align		4
.L_1198:
        /*0008*/ 	.byte	0x01, 0x35
	.zero		2


	//----- nvinfo : EIATTR_PARAM_CBANK
	.align		4
        /*000c*/ 	.byte	0x04, 0x0a
        /*000e*/ 	.short	(.L_1200 - .L_1199)
	.align		4
.L_1199:
        /*0010*/ 	.word	index@(.nv.constant0._ZN10layer_norm31ln_parallel_residual_fwd_kernelINS_13Kernel_traitsIf13__nv_bfloat16fS2_fjLj8192ELj1ELj1ELj8ELj16ENS_18Kernel_traits_baseILj8192EfS2_fS2_fjLj256EEEEELb0ELb1ELb0EEEvNS_9FwdParamsE)
        /*0014*/ 	.short	0x0160
        /*0016*/ 	.short	0x00e8


	//----- nvinfo : EIATTR_CBANK_PARAM_SIZE
	.align		4
.L_1200:
        /*0018*/ 	.byte	0x03, 0x19
        /*001a*/ 	.short	0x00e8


	//----- nvinfo : EIATTR_KPARAM_INFO
	.align		4
        /*001c*/ 	.byte	0x04, 0x17
        /*001e*/ 	.short	(.L_1202 - .L_1201)
.L_1201:
        /*0020*/ 	.word	0x00000000
        /*0024*/ 	.short	0x0000
        /*0026*/ 	.short	0x0000
        /*0028*/ 	.byte	0x00, 0xf0, 0xa1, 0x03


	//----- nvinfo : EIATTR_MAXREG_COUNT
	.align		4
.L_1202:
        /*002c*/ 	.byte	0x03, 0x1b
        /*002e*/ 	.short	0x00ff


	//----- nvinfo : EIATTR_NUM_BARRIERS
	.align		4
        /*0030*/ 	.byte	0x02, 0x4c
        /*0032*/ 	.byte	0x01
	.zero		1


	//----- nvinfo : EIATTR_MERCURY_ISA_VERSION
	.align		4
        /*0034*/ 	.byte	0x03, 0x5f
        /*0036*/ 	.short	0x0000


	//----- nvinfo : EIATTR_COOP_GROUP_MASK_REGIDS
	.align		4
        /*0038*/ 	.byte	0x04, 0x29
        /*003a*/ 	.short	(.L_1204 - .L_1203)


	//   ....[0]....
.L_1203:
        /*003c*/ 	.word	0xffffffff


	//   ....[1]....
        /*0040*/ 	.word	0xffffffff


	//   ....[2]....
        /*0044*/ 	.word	0xffffffff


	//   ....[3]....
        /*0048*/ 	.word	0xffffffff


	//   ....[4]....
        /*004c*/ 	.word	0xffffffff


	//   ....[5]....
        /*0050*/ 	.word	0xffffffff


	//   ....[6]....
        /*0054*/ 	.word	0xffffffff


	//   ....[7]....
        /*0058*/ 	.word	0xffffffff


	//   ....[8]....
        /*005c*/ 	.word	0xffffffff


	//   ....[9]....
        /*0060*/ 	.word	0xffffffff


	//   ....[10]....
        /*0064*/ 	.word	0xffffffff


	//   ....[11]....
        /*0068*/ 	.word	0xffffffff


	//   ....[12]....
        /*006c*/ 	.word	0xffffffff


	//   ....[13]....
        /*0070*/ 	.word	0xffffffff


	//   ....[14]....
        /*0074*/ 	.word	0xffffffff


	//   ....[15]....
        /*0078*/ 	.word	0xffffffff


	//   ....[16]....
        /*007c*/ 	.word	0xffffffff


	//   ....[17]....
        /*0080*/ 	.word	0xffffffff


	//   ....[18]....
        /*0084*/ 	.word	0xffffffff


	//   ....[19]....
        /*0088*/ 	.word	0xffffffff


	//   ....[20]....
        /*008c*/ 	.word	0xffffffff


	//   ....[21]....
        /*0090*/ 	.word	0xffffffff


	//   ....[22]....
        /*0094*/ 	.word	0xffffffff


	//   ....[23]....
        /*0098*/ 	.word	0xffffffff


	//   ....[24]....
        /*009c*/ 	.word	0xffffffff


	//   ....[25]....
        /*00a0*/ 	.word	0xffffffff


	//   ....[26]....
        /*00a4*/ 	.word	0xffffffff


	//   ....[27]....
        /*00a8*/ 	.word	0xffffffff


	//   ....[28]....
        /*00ac*/ 	.word	0xffffffff


	//   ....[29]....
        /*00b0*/ 	.word	0xffffffff


	//   ....[30]....
        /*00b4*/ 	.word	0xffffffff


	//----- nvinfo : EIATTR_COOP_GROUP_INSTR_OFFSETS
	.align		4
.L_1204:
        /*00b8*/ 	.byte	0x04, 0x28
        /*00ba*/ 	.short	(.L_1206 - .L_1205)


	//   ....[0]....
.L_1205:
        /*00bc*/ 	.word	0x00001fc0


	//   ....[1]....
        /*00c0*/ 	.word	0x00001ff0


	//   ....[2]....
        /*00c4*/ 	.word	0x00002010


	//   ....[3]....
        /*00c8*/ 	.word	0x00002030


	//   ....[4]....
        /*00cc*/ 	.word	0x00002050


	//   ....[5]....
        /*00d0*/ 	.word	0x00002490


	//   ....[6]....
        /*00d4*/ 	.word	0x000024b0


	//   ....[7]....
        /*00d8*/ 	.word	0x000024d0


	//   ....[8]....
        /*00dc*/ 	.word	0x000024f0


	//   ....[9]....
        /*00e0*/ 	.word	0x00002510


	//   ....[10]....
        /*00e4*/ 	.word	0x00002620


	//   ....[11]....
        /*00e8*/ 	.word	0x00002680


	//   ....[12]....
        /*00ec*/ 	.word	0x000026e0


	//   ....[13]....
        /*00f0*/ 	.word	0x00002710


	//   ....[14]....
        /*00f4*/ 	.word	0x00002780


	//   ....[15]....
        /*00f8*/ 	.word	0x00002790


	//   ....[16]....
        /*00fc*/ 	.word	0x000027f0


	//   ....[17]....
        /*0100*/ 	.word	0x00002880


	//   ....[18]....
        /*0104*/ 	.word	0x00002900


	//   ....[19]....
        /*0108*/ 	.word	0x00002940


	//   ....[20]....
        /*010c*/ 	.word	0x00002980


	//   ....[21]....
        /*0110*/ 	.word	0x000033a0


	//   ....[22]....
        /*0114*/ 	.word	0x00003400


	//   ....[23]....
        /*0118*/ 	.word	0x00003460


	//   ....[24]....
        /*011c*/ 	.word	0x000034c0


	//   ....[25]....
        /*0120*/ 	.word	0x00003520


	//   ....[26]....
        /*0124*/ 	.word	0x000039a0


	//   ....[27]....
        /*0128*/ 	.word	0x00003a00


	//   ....[28]....
        /*012c*/ 	.word	0x00003a60


	//   ....[29]....
        /*0130*/ 	.word	0x00003ac0


	//   ....[30]....
        /*0134*/ 	.word	0x00003b20


	//----- nvinfo : EIATTR_EXIT_INSTR_OFFSETS
	.align		4
.L_1206:
        /*0138*/ 	.byte	0x04, 0x1c
        /*013a*/ 	.short	(.L_1208 - .L_1207)


	//   ....[0]....
.L_1207:
        /*013c*/ 	.word	0x00000570


	//   ....[1]....
        /*0140*/ 	.word	0x00003340


	//----- nvinfo : EIATTR_MAX_THREADS
	.align		4
.L_1208:
        /*0144*/ 	.byte	0x04, 0x05
        /*0146*/ 	.short	(.L_1210 - .L_1209)
.L_1209:
        /*0148*/ 	.word	0x00000100
        /*014c*/ 	.word	0x00000001
        /*0150*/ 	.word	0x00000001


	//----- nvinfo : EIATTR_CRS_STACK_SIZE
	.align		4
.L_1210:
        /*0154*/ 	.byte	0x04, 0x1e
        /*0156*/ 	.short	(.L_1212 - .L_1211)
.L_1211:
        /*0158*/ 	.word	0x00000000
.L_1212:


//--------------------- .nv.info._ZN10layer_norm31ln_parallel_residual_fwd_kernelINS_13Kernel_traitsIf13__nv_bfloat16fS2_fjLj8192ELj1ELj1ELj8ELj16ENS_18Kernel_traits_baseILj8192EfS2_fS2_fjLj256EEEEELb0ELb1ELb1EEEvNS_9FwdParamsE --------------------------
	.section	.nv.info._ZN10layer_norm31ln_parallel_residual_fwd_kernelINS_13Kernel_traitsIf13__nv_bfloat16fS2_fjLj8192ELj1ELj1ELj8ELj16ENS_18Kernel_traits_baseILj8192EfS2_fS2_fjLj256EEEEELb0ELb1ELb1EEEvNS_9FwdParamsE,"",@"SHT_CUDA_INFO"
	.sectionflags	@""
	.align	4


	//----- nvinfo : EIATTR_CUDA_API_VERSION
	.align		4
        /*0000*/ 	.byte	0x04, 0x37
        /*0002*/ 	.short	(.L_1214 - .L_1213)
.L_1213:
        /*0004*/ 	.word	0x00000082


	//----- nvinfo : EIATTR_SW2861232_WAR
	.align		4
.L_1214:
        /*0008*/ 	.byte	0x01, 0x35
	.zero		2


	//----- nvinfo : EIATTR_PARAM_CBANK
	.align		4
        /*000c*/ 	.byte	0x04, 0x0a
        /*000e*/ 	.short	(.L_1216 - .L_1215)
	.align		4
.L_1215:
        /*0010*/ 	.word	index@(.nv.constant0._ZN10layer_norm31ln_parallel_residual_fwd_kernelINS_13Kernel_traitsIf13__nv_bfloat16fS2_fjLj8192ELj1ELj1ELj8ELj16ENS_18Kernel_traits_baseILj8192EfS2_fS2_fjLj256EEEEELb0ELb1ELb1EEEvNS_9FwdParamsE)
        /*0014*/ 	.short	0x0160
        /*0016*/ 	.short	0x00e8


	//----- nvinfo : EIATTR_CBANK_PARAM_SIZE
	.align		4
.L_1216:
        /*0018*/ 	.byte	0x03, 0x19
        /*001a*/ 	.short	0x00e8


	//----- nvinfo : EIATTR_KPARAM_INFO
	.align		4
        /*001c*/ 	.byte	0x04, 0x17
        /*001e*/ 	.short	(.L_1218 - .L_1217)
.L_1217:
        /*0020*/ 	.word	0x00000000
        /*0024*/ 	.short	0x0000
        /*0026*/ 	.short	0x0000
        /*0028*/ 	.byte	0x00, 0xf0, 0xa1, 0x03


	//----- nvinfo : EIATTR_MAXREG_COUNT
	.align		4
.L_1218:
        /*002c*/ 	.byte	0x03, 0x1b
        /*002e*/ 	.short	0x00ff


	//----- nvinfo : EIATTR_NUM_BARRIERS
	.align		4
        /*0030*/ 	.byte	0x02, 0x4c
        /*0032*/ 	.byte	0x01
	.zero		1


	//----- nvinfo : EIATTR_MERCURY_ISA_VERSION
	.align		4
        /*0034*/ 	.byte	0x03, 0x5f
        /*0036*/ 	.short	0x0000


	//----- nvinfo : EIATTR_COOP_GROUP_MASK_REGIDS
	.align		4
        /*0038*/ 	.byte	0x04, 0x29
        /*003a*/ 	.short	(.L_1220 - .L_1219)


	//   ....[0]....
.L_1219:
        /*003c*/ 	.word	0xffffffff


	//   ....[1]....
        /*0040*/ 	.word	0xffffffff


	//   ....[2]....
        /*0044*/ 	.word	0xffffffff


	//   ....[3]....
        /*0048*/ 	.word	0xffffffff


	//   ....[4]....
        /*004c*/ 	.word	0xffffffff


	//   ....[5]....
        /*0050*/ 	.word	0xffffffff


	//   ....[6]....
        /*0054*/ 	.word	0xffffffff


	//   ....[7]....
        /*0058*/ 	.word	0xffffffff


	//   ....[8]....
        /*005c*/ 	.word	0xffffffff


	//   ....[9]....
        /*0060*/ 	.word	0xffffffff


	//   ....[10]....
        /*0064*/ 	.word	0xffffffff


	//   ....[11]....
        /*0068*/ 	.word	0xffffffff


	//   ....[12]....
        /*006c*/ 	.word	0xffffffff


	//   ....[13]....
        /*0070*/ 	.word	0xffffffff


	//   ....[14]....
        /*0074*/ 	.word	0xffffffff


	//   ....[15]....
        /*0078*/ 	.word	0xffffffff


	//   ....[16]....
        /*007c*/ 	.word	0xffffffff


	//   ....[17]....
        /*0080*/ 	.word	0xffffffff


	//   ....[18]....
        /*0084*/ 	.word	0xffffffff


	//   ....[19]....
        /*0088*/ 	.word	0xffffffff


	//   ....[20]....
        /*008c*/ 	.word	0xffffffff


	//   ....[21]....
        /*0090*/ 	.word	0xffffffff


	//   ....[22]....
        /*0094*/ 	.word	0xffffffff


	//   ....[23]....
        /*0098*/ 	.word	0xffffffff


	//   ....[24]....
        /*009c*/ 	.word	0xffffffff


	//   ....[25]....
        /*00a0*/ 	.word	0xffffffff


	//   ....[26]....
        /*00a4*/ 	.word	0xffffffff


	//   ....[27]....
        /*00a8*/ 	.word	0xffffffff


	//   ....[28]....
        /*00ac*/ 	.word	0xffffffff


	//   ....[29]....
        /*00b0*/ 	.word	0xffffffff


	//   ....[30]....
        /*00b4*/ 	.word	0xffffffff


	//----- nvinfo : EIATTR_COOP_GROUP_INSTR_OFFSETS
	.align		4
.L_1220:
        /*00b8*/ 	.byte	0x04, 0x28
        /*00ba*/ 	.short	(.L_1222 - .L_1221)


	//   ....[0]....
.L_1221:
        /*00bc*/ 	.word	0x00001930


	//   ....[1]....
        /*00c0*/ 	.word	0x00001960


	//   ....[2]....
        /*00c4*/ 	.word	0x00001980


	//   ....[3]....
        /*00c8*/ 	.word	0x000019a0


	//   ....[4]....
        /*00cc*/ 	.word	0x000019c0


	//   ....[5]....
        /*00d0*/ 	.word	0x00001df0


	//   ....[6]....
        /*00d4*/ 	.word	0x00001e10


	//   ....[7]....
        /*00d8*/ 	.word	0x00001e30


	//   ....[8]....
        /*00dc*/ 	.word	0x00001e50


	//   ....[9]....
        /*00e0*/ 	.word	0x00001e70


	//   ....[10]....
        /*00e4*/ 	.word	0x00001f70


	//   ....[11]....
        /*00e8*/ 	.word	0x00001fc0


	//   ....[12]....
        /*00ec*/ 	.word	0x00001fd0


	//   ....[13]....
        /*00f0*/ 	.word	0x00002040


	//   ....[14]....
        /*00f4*/ 	.word	0x000020c0


	//   ....[15]....
        /*00f8*/ 	.word	0x00002130


	//   ....[16]....
        /*00fc*/ 	.word	0x00002150


	//   ....[17]....
        /*0100*/ 	.word	0x000021d0


	//   ....[18]....
        /*0104*/ 	.word	0x00002210


	//   ....[19]....
        /*0108*/ 	.word	0x00002280


	//   ....[20]....
        /*010c*/ 	.word	0x000022d0


	//   ....[21]....
        /*0110*/ 	.word	0x00002c30


	//   ....[22]....
        /*0114*/ 	.word	0x00002c90


	//   ....[23]....
        /*0118*/ 	.word	0x00002cf0


	//   ....[24]....
        /*011c*/ 	.word	0x00002d50


	//   ....[25]....
        /*0120*/ 	.word	0x00002db0


	//   ....[26]....
        /*0124*/ 	.word	0x00003220


	//   ....[27]....
        /*0128*/ 	.word	0x00003280


	//   ....[28]....
        /*012c*/ 	.word	0x000032e0


	//   ....[29]....
        /*0130*/ 	.word	0x00003340


	//   ....[30]....
        /*0134*/ 	.word	0x000033a0


	//----- nvinfo : EIATTR_EXIT_INSTR_OFFSETS
	.align		4
.L_1222:
        /*0138*/ 	.byte	0x04, 0x1c
        /*013a*/ 	.short	(.L_1224 - .L_1223)


	//   ....[0]....
.L_1223:
        /*013c*/ 	.word	0x00000260


	//   ....[1]....
        /*0140*/ 	.word	0x00002bd0


	//----- nvinfo : EIATTR_MAX_THREADS
	.align		4
.L_1224:
        /*0144*/ 	.byte	0x04, 0x05
        /*0146*/ 	.short	(.L_1226 - .L_1225)
.L_1225:
        /*0148*/ 	.word	0x00000100
        /*014c*/ 	.word	0x00000001
        /*0150*/ 	.word	0x00000001


	//----- nvinfo : EIATTR_CRS_STACK_SIZE
	.align		4
.L_1226:
        /*0154*/ 	.byte	0x04, 0x1e
        /*0156*/ 	.short	(.L_1228 - .L_1227)
.L_1227:
        /*0158*/ 	.word	0x00000000
.L_1228:


//--------------------- .nv.info._ZN10layer_norm31ln_parallel_residual_fwd_kernelINS_13Kernel_traitsIf13__nv_bfloat16fS2_fjLj8192ELj1ELj1ELj8ELj16ENS_18Kernel_traits_baseILj8192EfS2_fS2_fjLj256EEEEELb1ELb0ELb0EEEvNS_9FwdParamsE --------------------------
	.section	.nv.info._ZN10layer_norm31ln_parallel_residual_fwd_kernelINS_13Kernel_traitsIf13__nv_bfloat16fS2_fjLj8192ELj1ELj1ELj8ELj16ENS_18Kernel_traits_baseILj8192EfS2_fS2_fjLj256EEEEELb1ELb0ELb0EEEvNS_9FwdParamsE,"",@"SHT_CUDA_INFO"
	.sectionflags	@""
	.align	4


	//----- nvinfo : EIATTR_CUDA_API_VERSION
	.align		4
        /*0000*/ 	.byte	0x04, 0x37
        /*0002*/ 	.short	(.L_1230 - .L_1229)
.L_1229:
        /*0004*/ 	.word	0x00000082


	//----- nvinfo : EIATTR_SW2861232_WAR
	.align		4
.L_1230:
        /*0008*/ 	.byte	0x01, 0x35
	.zero		2


	//----- nvinfo : EIATTR_PARAM_CBANK
	.align		4
        /*000c*/ 	.byte	0x04, 0x0a
        /*000e*/ 	.short	(.L_1232 - .L_1231)
	.align		4
.L_1231:
        /*0010*/ 	.word	index@(.nv.constant0._ZN10layer_norm31ln_parallel_residual_fwd_kernelINS_13Kernel_traitsIf13__nv_bfloat16fS2_fjLj8192ELj1ELj1ELj8ELj16ENS_18Kernel_traits_baseILj8192EfS2_fS2_fjLj256EEEEELb1ELb0ELb0EEEvNS_9FwdParamsE)
        /*0014*/ 	.short	0x0160
        /*0016*/ 	.short	0x00e8


	//----- nvinfo : EIATTR_CBANK_PARAM_SIZE
	.align		4
.L_1232:
        /*0018*/ 	.byte	0x03, 0x19
        /*001a*/ 	.short	0x00e8


	//----- nvinfo : EIATTR_KPARAM_INFO
	.align		4
        /*001c*/ 	.byte	0x04, 0x17
        /*001e*/ 	.short	(.L_1234 - .L_1233)
.L_1233:
        /*0020*/ 	.word	0x00000000
        /*0024*/ 	.short	0x0000
        /*0026*/ 	.short	0x0000
        /*0028*/ 	.byte	0x00, 0xf0, 0xa1, 0x03


	//----- nvinfo : EIATTR_MAXREG_COUNT
	.align		4
.L_1234:
        /*002c*/ 	.byte	0x03, 0x1b
        /*002e*/ 	.short	0x00ff


	//----- nvinfo : EIATTR_NUM_BARRIERS
	.align		4
        /*0030*/ 	.byte	0x02, 0x4c
        /*0032*/ 	.byte	0x01
	.zero		1


	//----- nvinfo : EIATTR_MERCURY_ISA_VERSION
	.align		4
        /*0034*/ 	.byte	0x03, 0x5f
        /*0036*/ 	.short	0x0000


	//----- nvinfo : EIATTR_COOP_GROUP_MASK_REGIDS
	.align		4
        /*0038*/ 	.byte	0x04, 0x29
        /*003a*/ 	.short	(.L_1236 - .L_1235)


	//   ....[0]....
.L_1235:
        /*003c*/ 	.word	0xffffffff


	//   ....[1]....
        /*0040*/ 	.word	0xffffffff


	//   ....[2]....
        /*0044*/ 	.word	0xffffffff


	//   ....[3]....
        /*0048*/ 	.word	0xffffffff


	//   ....[4]....
        /*004c*/ 	.word	0xffffffff


	//   ....[5]....
        /*0050*/ 	.word	0xffffffff


	//   ....[6]....
        /*0054*/ 	.word	0xffffffff


	//   ....[7]....
        /*0058*/ 	.word	0xffffffff


	//   ....[8]....
        /*005c*/ 	.word	0xffffffff


	//   ....[9]....
        /*0060*/ 	.word	0xffffffff


	//   ....[10]....
        /*0064*/ 	.word	0xffffffff


	//   ....[11]....
        /*0068*/ 	.word	0xffffffff


	//   ....[12]....
        /*006c*/ 	.word	0xffffffff


	//   ....[13]....
        /*0070*/ 	.word	0xffffffff


	//   ....[14]....
        /*0074*/ 	.word	0xffffffff


	//   ....[15]....
        /*0078*/ 	.word	0xffffffff


	//   ....[16]....
        /*007c*/ 	.word	0xffffffff


	//   ....[17]....
        /*0080*/ 	.word	0xffffffff


	//   ....[18]....
        /*0084*/ 	.word	0xffffffff


	//   ....[19]....
        /*0088*/ 	.word	0xffffffff


	//   ....[20]....
        /*008c*/ 	.word	0xffffffff


	//   ....[21]....
        /*0090*/ 	.word	0xffffffff


	//   ....[22]....
        /*0094*/ 	.word	0xffffffff


	//   ....[23]....
        /*0098*/ 	.word	0xffffffff


	//   ....[24]....
        /*009c*/ 	.word	0xffffffff


	//   ....[25]....
        /*00a0*/ 	.word	0xffffffff


	//   ....[26]....
        /*00a4*/ 	.word	0xffffffff


	//   ....[27]....
        /*00a8*/ 	.word	0xffffffff


	//   ....[28]....
        /*00ac*/ 	.word	0xffffffff


	//   ....[29]....
        /*00b0*/ 	.word	0xffffffff


	//   ....[30]....
        /*00b4*/ 	.word	0xffffffff


	//----- nvinfo : EIATTR_COOP_GROUP_INSTR_OFFSETS
	.align		4
.L_1236:
        /*00b8*/ 	.byte	0x04, 0x28
        /*00ba*/ 	.short	(.L_1238 - .L_1237)


	//   ....[0]....
.L_1237:
        /*00bc*/ 	.word	0x000181a0


	//   ....[1]....
        /*00c0*/ 	.word	0x000181d0


	//   ....[2]....
        /*00c4*/ 	.word	0x00018200


	//   ....[3]....
        /*00c8*/ 	.word	0x00018220


	//   ....[4]....
        /*00cc*/ 	.word	0x00018240


	//   ....[5]....
        /*00d0*/ 	.word	0x00018680


	//   ....[6]....
        /*00d4*/ 	.word	0x000186a0


	//   ....[7]....
        /*00d8*/ 	.word	0x000186c0


	//   ....[8]....
        /*00dc*/ 	.word	0x000186e0


	//   ....[9]....
        /*00e0*/ 	.word	0x00018700


	//   ....[10]....
        /*00e4*/ 	.word	0x00018830


	//   ....[11]....
        /*00e8*/ 	.word	0x00018880


	//   ....[12]....
        /*00ec*/ 	.word	0x000188b0


	//   ....[13]....
        /*00f0*/ 	.word	0x000188d0


	//   ....[14]....
        /*00f4*/ 	.word	0x000188f0


	//   ....[15]....
        /*00f8*/ 	.word	0x00018980


	//   ....[16]....
        /*00fc*/ 	.word	0x000189c0


	//   ....[17]....
        /*0100*/ 	.word	0x00018a40


	//   ....[18]....
        /*0104*/ 	.word	0x00018aa0


	//   ....[19]....
        /*0108*/ 	.word	0x00018b60


	//   ....[20]....
        /*010c*/ 	.word	0x00018b70


	//   ....[21]....
        /*0110*/ 	.word	0x00019940


	//   ....[22]....
        /*0114*/ 	.word	0x000199b0


	//   ....[23]....
        /*0118*/ 	.word	0x00019a10


	//   ....[24]....
        /*011c*/ 	.word	0x00019a70


	//   ....[25]....
        /*0120*/ 	.word	0x00019ad0


	//   ....[26]....
        /*0124*/ 	.word	0x00019f60


	//   ....[27]....
        /*0128*/ 	.word	0x00019fc0


	//   ....[28]....
        /*012c*/ 	.word	0x0001a020


	//   ....[29]....
        /*0130*/ 	.word	0x0001a080


	//   ....[30]....
        /*0134*/ 	.word	0x0001a0f0


	//----- nvinfo : EIATTR_EXIT_INSTR_OFFSETS
	.align		4
.L_1238:
        /*0138*/ 	.byte	0x04, 0x1c
        /*013a*/ 	.short	(.L_1240 - .L_1239)


	//   ....[0]....
.L_1239:
        /*013c*/ 	.word	0x00000e70


	//   ....[1]....
        /*0140*/ 	.word	0x000198f0


	//----- nvinfo : EIATTR_MAX_THREADS
	.align		4
.L_1240:
        /*0144*/ 	.byte	0x04, 0x05
        /*0146*/ 	.short	(.L_1242 - .L_1241)
.L_1241:
        /*0148*/ 	.word	0x00000100
        /*014c*/ 	.word	0x00000001
        /*0150*/ 	.word	0x00000001


	//----- nvinfo : EIATTR_CRS_STACK_SIZE
	.align		4
.L_1242:
        /*0154*/ 	.byte	0x04, 0x1e
        /*0156*/ 	.short	(.L_1244 - .L_1243)
.L_1243:
        /*0158*/ 	.word	0x00000000
.L_1244:


//--------------------- .nv.info._ZN10layer_norm31ln_parallel_residual_fwd_kernelINS_13Kernel_traitsIf13__nv_bfloat16fS2_fjLj8192ELj1ELj1ELj8ELj16ENS_18Kernel_traits_baseILj8192EfS2_fS2_fjLj256EEEEELb1ELb0ELb1EEEvNS_9FwdParamsE --------------------------
	.section	.nv.info._ZN10layer_norm31ln_parallel_residual_fwd_kernelINS_13Kernel_traitsIf13__nv_bfloat16fS2_fjLj8192ELj1ELj1ELj8ELj16ENS_18Kernel_traits_baseILj8192EfS2_fS2_fjLj256EEEEELb1ELb0ELb1EEEvNS_9FwdParamsE,"",@"SHT_CUDA_INFO"
	.sectionflags	@""
	.align	4


	//----- nvinfo : EIATTR_CUDA_API_VERSION
	.align		4
        /*0000*/ 	.byte	0x04, 0x37
        /*0002*/ 	.short	(.L_1246 - .L_1245)
.L_1245:
        /*0004*/ 	.word	0x00000082


	//----- nvinfo : EIATTR_SW2861232_WAR
	.align		4
.L_1246:
        /*0008*/ 	.byte	0x01, 0x35
	.zero		2


	//----- nvinfo : EIATTR_PARAM_CBANK
	.align		4
        /*000c*/ 	.byte	0x04, 0x0a
        /*000e*/ 	.short	(.L_1248 - .L_1247)
	.align		4
.L_1247:
        /*0010*/ 	.word	index@(.nv.constant0._ZN10layer_norm31ln_parallel_residual_fwd_kernelINS_13Kernel_traitsIf13__nv_bfloat16fS2_fjLj8192ELj1ELj1ELj8ELj16ENS_18Kernel_traits_baseILj8192EfS2_fS2_fjLj256EEEEELb1ELb0ELb1EEEvNS_9FwdParamsE)
        /*0014*/ 	.short	0x0160
        /*0016*/ 	.short	0x00e8


	//----- nvinfo : EIATTR_CBANK_PARAM_SIZE
	.align		4
.L_1248:
        /*0018*/ 	.byte	0x03, 0x19
        /*001a*/ 	.short	0x00e8


	//----- nvinfo : EIATTR_KPARAM_INFO
	.align		4
        /*001c*/ 	.byte	0x04, 0x17
        /*001e*/ 	.short	(.L_1250 - .L_1249)
.L_1249:
        /*0020*/ 	.word	0x00000000
        /*0024*/ 	.short	0x0000
        /*0026*/ 	.short	0x0000
        /*0028*/ 	.byte	0x00, 0xf0, 0xa1, 0x03


	//----- nvinfo : EIATTR_MAXREG_COUNT
	.align		4
.L_1250:
        /*002c*/ 	.byte	0x03, 0x1b
        /*002e*/ 	.short	0x00ff


	//----- nvinfo : EIATTR_NUM_BARRIERS
	.align		4
        /*0030*/ 	.byte	0x02, 0x4c
        /*0032*/ 	.byte	0x01
	.zero		1


	//----- nvinfo : EIATTR_MERCURY_ISA_VERSION
	.align		4
        /*0034*/ 	.byte	0x03, 0x5f
        /*0036*/ 	.short	0x0000


	//----- nvinfo : EIATTR_COOP_GROUP_MASK_REGIDS
	.align		4
        /*0038*/ 	.byte	0x04, 0x29
        /*003a*/ 	.short	(.L_1252 - .L_1251)


	//   ....[0]....
.L_1251:
        /*003c*/ 	.word	0xffffffff


	//   ....[1]....
        /*0040*/ 	.word	0xffffffff


	//   ....[2]....
        /*0044*/ 	.word	0xffffffff


	//   ....[3]....
        /*0048*/ 	.word	0xffffffff


	//   ....[4]....
        /*004c*/ 	.word	0xffffffff


	//   ....[5]....
        /*0050*/ 	.word	0xffffffff


	//   ....[6]....
        /*0054*/ 	.word	0xffffffff


	//   ....[7]....
        /*0058*/ 	.word	0xffffffff


	//   ....[8]....
        /*005c*/ 	.word	0xffffffff


	//   ....[9]....
        /*0060*/ 	.word	0xffffffff


	//   ....[10]....
        /*0064*/ 	.word	0xffffffff


	//   ....[11]....
        /*0068*/ 	.word	0xffffffff


	//   ....[12]....
        /*006c*/ 	.word	0xffffffff


	//   ....[13]....
        /*0070*/ 	.word	0xffffffff


	//   ....[14]....
        /*0074*/ 	.word	0xffffffff


	//   ....[15]....
        /*0078*/ 	.word	0xffffffff


	//   ....[16]....
        /*007c*/ 	.word	0xffffffff


	//   ....[17]....
        /*0080*/ 	.word	0xffffffff


	//   ....[18]....
        /*0084*/ 	.word	0xffffffff


	//   ....[19]....
        /*0088*/ 	.word	0xffffffff


	//   ....[20]....
        /*008c*/ 	.word	0xffffffff


	//   ....[21]....
        /*0090*/ 	.word	0xffffffff


	//   ....[22]....
        /*0094*/ 	.word	0xffffffff


	//   ....[23]....
        /*0098*/ 	.word	0xffffffff


	//   ....[24]....
        /*009c*/ 	.word	0xffffffff


	//   ....[25]....
        /*00a0*/ 	.word	0xffffffff


	//   ....[26]....
        /*00a4*/ 	.word	0xffffffff


	//   ....[27]....
        /*00a8*/ 	.word	0xffffffff


	//   ....[28]....
        /*00ac*/ 	.word	0xffffffff


	//   ....[29]....
        /*00b0*/ 	.word	0xffffffff


	//   ....[30]....
        /*00b4*/ 	.word	0xffffffff


	//----- nvinfo : EIATTR_COOP_GROUP_INSTR_OFFSETS
	.align		4
.L_1252:
        /*00b8*/ 	.byte	0x04, 0x28
        /*00ba*/ 	.short	(.L_1254 - .L_1253)


	//   ....[0]....
.L_1253:
        /*00bc*/ 	.word	0x00017860


	//   ....[1]....
        /*00c0*/ 	.word	0x00017890


	//   ....[2]....
        /*00c4*/ 	.word	0x000178b0


	//   ....[3]....
        /*00c8*/ 	.word	0x000178d0


	//   ....[4]....
        /*00cc*/ 	.word	0x000178f0


	//   ....[5]....
        /*00d0*/ 	.word	0x00017d20


	//   ....[6]....
        /*00d4*/ 	.word	0x00017d40


	//   ....[7]....
        /*00d8*/ 	.word	0x00017d60


	//   ....[8]....
        /*00dc*/ 	.word	0x00017d80


	//   ....[9]....
        /*00e0*/ 	.word	0x00017da0


	//   ....[10]....
        /*00e4*/ 	.word	0x00017ea0


	//   ....[11]....
        /*00e8*/ 	.word	0x00017ef0


	//   ....[12]....
        /*00ec*/ 	.word	0x00017f10


	//   ....[13]....
        /*00f0*/ 	.word	0x00017f20


	//   ....[14]....
        /*00f4*/ 	.word	0x00017f50


	//   ....[15]....
        /*00f8*/ 	.word	0x00017fd0


	//   ....[16]....
        /*00fc*/ 	.word	0x00018040


	//   ....[17]....
        /*0100*/ 	.word	0x000180c0


	//   ....[18]....
        /*0104*/ 	.word	0x00018130


	//   ....[19]....
        /*0108*/ 	.word	0x000181b0


	//   ....[20]....
        /*010c*/ 	.word	0x00018210


	//   ....[21]....
        /*0110*/ 	.word	0x00018f40


	//   ....[22]....
        /*0114*/ 	.word	0x00018fb0


	//   ....[23]....
        /*0118*/ 	.word	0x00019010


	//   ....[24]....
        /*011c*/ 	.word	0x00019070


	//   ....[25]....
        /*0120*/ 	.word	0x000190d0


	//   ....[26]....
        /*0124*/ 	.word	0x00019540


	//   ....[27]....
        /*0128*/ 	.word	0x000195a0


	//   ....[28]....
        /*012c*/ 	.word	0x00019600


	//   ....[29]....
        /*0130*/ 	.word	0x00019660


	//   ....[30]....
        /*0134*/ 	.word	0x000196c0


	//----- nvinfo : EIATTR_EXIT_INSTR_OFFSETS
	.align		4
.L_1254:
        /*0138*/ 	.byte	0x04, 0x1c
        /*013a*/ 	.short	(.L_1256 - .L_1255)


	//   ....[0]....
.L_1255:
        /*013c*/ 	.word	0x000008c0


	//   ....[1]....
        /*0140*/ 	.word	0x00018ef0


	//----- nvinfo : EIATTR_MAX_THREADS
	.align		4
.L_1256:
        /*0144*/ 	.byte	0x04, 0x05
        /*0146*/ 	.short	(.L_1258 - .L_1257)
.L_1257:
        /*0148*/ 	.word	0x00000100
        /*014c*/ 	.word	0x00000001
        /*0150*/ 	.word	0x00000001


	//----- nvinfo : EIATTR_CRS_STACK_SIZE
	.align		4
.L_1258:
        /*0154*/ 	.byte	0x04, 0x1e
        /*0156*/ 	.short	(.L_1260 - .L_1259)
.L_1259:
        /*0158*/ 	.word	0x00000000
.L_1260:


//--------------------- .nv.info._ZN10layer_norm31ln_parallel_residual_fwd_kernelINS_13Kernel_traitsIf13__nv_bfloat16fS2_fjLj8192ELj1ELj1ELj8ELj16ENS_18Kernel_traits_baseILj8192EfS2_fS2_fjLj256EEEEELb1ELb1ELb0EEEvNS_9FwdParamsE --------------------------
	.section	.nv.info._ZN10layer_norm31ln_parallel_residual_fwd_kernelINS_13Kernel_traitsIf13__nv_bfloat16fS2_fjLj8192ELj1ELj1ELj8ELj16ENS_18Kernel_traits_baseILj8192EfS2_fS2_fjLj256EEEEELb1ELb1ELb0EEEvNS_9FwdParamsE,"",@"SHT_CUDA_INFO"
	.sectionflags	@""
	.align	4


	//----- nvinfo : EIATTR_CUDA_API_VERSION
	.align		4
        /*0000*/ 	.byte	0x04, 0x37
        /*0002*/ 	.short	(.L_1262 - .L_1261)
.L_1261:
        /*0004*/ 	.word	0x00000082


	//----- nvinfo : EIATTR_SW2861232_WAR
	.align		4
.L_1262:
        /*0008*/ 	.byte	0x01, 0x35
	.zero		2


	//----- nvinfo : EIATTR_PARAM_CBANK
	.align		4
        /*000c*/ 	.byte	0x04, 0x0a
        /*000e*/ 	.short	(.L_1264 - .L_1263)
	.align		4
.L_1263:
        /*0010*/ 	.word	index@(.nv.constant0._ZN10layer_norm31ln_parallel_residual_fwd_kernelINS_13Kernel_traitsIf13__nv_bfloat16fS2_fjLj8192ELj1ELj1ELj8ELj16ENS_18Kernel_traits_baseILj8192EfS2_fS2_fjLj256EEEEELb1ELb1ELb0EEEvNS_9FwdParamsE)
        /*0014*/ 	.short	0x0160
        /*0016*/ 	.short	0x00e8


	//----- nvinfo : EIATTR_CBANK_PARAM_SIZE
	.align		4
.L_1264:
        /*0018*/ 	.byte	0x03, 0x19
        /*001a*/ 	.short	0x00e8


	//----- nvinfo : EIATTR_KPARAM_INFO
	.align		4
        /*001c*/ 	.byte	0x04, 0x17
        /*001e*/ 	.short	(.L_1266 - .L_1265)
.L_1265:
        /*0020*/ 	.word	0x00000000
        /*0024*/ 	.short	0x0000
        /*0026*/ 	.short	0x0000
        /*0028*/ 	.byte	0x00, 0xf0, 0xa1, 0x03


	//----- nvinfo : EIATTR_MAXREG_COUNT
	.align		4
.L_1266:
        /*002c*/ 	.byte	0x03, 0x1b
        /*002e*/ 	.short	0x00ff


	//----- nvinfo : EIATTR_NUM_BARRIERS
	.align		4
        /*0030*/ 	.byte	0x02, 0x4c
        /*0032*/ 	.byte	0x01
	.zero		1


	//----- nvinfo : EIATTR_MERCURY_ISA_VERSION
	.align		4
        /*0034*/ 	.byte	0x03, 0x5f
        /*0036*/ 	.short	0x0000


	//----- nvinfo : EIATTR_COOP_GROUP_MASK_REGIDS
	.align		4
        /*0038*/ 	.byte	0x04, 0x29
        /*003a*/ 	.short	(.L_1268 - .L_1267)


	//   ....[0]....
.L_1267:
        /*003c*/ 	.word	0xffffffff


	//   ....[1]....
        /*0040*/ 	.word	0xffffffff


	//   ....[2]....
        /*0044*/ 	.word	0xffffffff


	//   ....[3]....
        /*0048*/ 	.word	0xffffffff


	//   ....[4]....
        /*004c*/ 	.word	0xffffffff


	//   ....[5]....
        /*0050*/ 	.word	0xffffffff


	//   ....[6]....
        /*0054*/ 	.word	0xffffffff


	//   ....[7]....
        /*0058*/ 	.word	0xffffffff


	//   ....[8]....
        /*005c*/ 	.word	0xffffffff


	//   ....[9]....
        /*0060*/ 	.word	0xffffffff


	//   ....[10]....
        /*0064*/ 	.word	0xffffffff


	//   ....[11]....
        /*0068*/ 	.word	0xffffffff


	//   ....[12]....
        /*006c*/ 	.word	0xffffffff


	//   ....[13]....
        /*0070*/ 	.word	0xffffffff


	//   ....[14]....
        /*0074*/ 	.word	0xffffffff


	//   ....[15]....
        /*0078*/ 	.word	0xffffffff


	//   ....[16]....
        /*007c*/ 	.word	0xffffffff


	//   ....[17]....
        /*0080*/ 	.word	0xffffffff


	//   ....[18]....
        /*0084*/ 	.word	0xffffffff


	//   ....[19]....
        /*0088*/ 	.word	0xffffffff


	//   ....[20]....
        /*008c*/ 	.word	0xffffffff


	//   ....[21]....
        /*0090*/ 	.word	0xffffffff


	//   ....[22]....
        /*0094*/ 	.word	0xffffffff


	//   ....[23]....
        /*0098*/ 	.word	0xffffffff


	//   ....[24]....
        /*009c*/ 	.word	0xffffffff


	//   ....[25]....
        /*00a0*/ 	.word	0xffffffff


	//   ....[26]....
        /*00a4*/ 	.word	0xffffffff


	//   ....[27]....
        /*00a8*/ 	.word	0xffffffff


	//   ....[28]....
        /*00ac*/ 	.word	0xffffffff


	//   ....[29]....
        /*00b0*/ 	.word	0xffffffff


	//   ....[30]....
        /*00b4*/ 	.word	0xffffffff


	//----- nvinfo : EIATTR_COOP_GROUP_INSTR_OFFSETS
	.align		4
.L_1268:
        /*00b8*/ 	.byte	0x04, 0x28
        /*00ba*/ 	.short	(.L_1270 - .L_1269)


	//   ....[0]....
.L_1269:
        /*00bc*/ 	.word	0x00017d70


	//   ....[1]....
        /*00c0*/ 	.word	0x00017da0


	//   ....[2]....
        /*00c4*/ 	.word	0x00017dd0


	//   ....[3]....
        /*00c8*/ 	.word	0x00017df0


	//   ....[4]....
        /*00cc*/ 	.word	0x00017e10


	//   ....[5]....
        /*00d0*/ 	.word	0x00018250


	//   ....[6]....
        /*00d4*/ 	.word	0x00018270


	//   ....[7]....
        /*00d8*/ 	.word	0x00018290


	//   ....[8]....
        /*00dc*/ 	.word	0x000182b0


	//   ....[9]....
        /*00e0*/ 	.word	0x000182d0


	//   ....[10]....
        /*00e4*/ 	.word	0x00018400


	//   ....[11]....
        /*00e8*/ 	.word	0x00018450


	//   ....[12]....
        /*00ec*/ 	.word	0x00018470


	//   ....[13]....
        /*00f0*/ 	.word	0x000184e0


	//   ....[14]....
        /*00f4*/ 	.word	0x00018520


	//   ....[15]....
        /*00f8*/ 	.word	0x00018570


	//   ....[16]....
        /*00fc*/ 	.word	0x000185e0


	//   ....[17]....
        /*0100*/ 	.word	0x00018660


	//   ....[18]....
        /*0104*/ 	.word	0x000186b0


	//   ....[19]....
        /*0108*/ 	.word	0x00018700


	//   ....[20]....
        /*010c*/ 	.word	0x00018750


	//   ....[21]....
        /*0110*/ 	.word	0x00019190


	//   ....[22]....
        /*0114*/ 	.word	0x00019200


	//   ....[23]....
        /*0118*/ 	.word	0x00019260


	//   ....[24]....
        /*011c*/ 	.word	0x000192c0


	//   ....[25]....
        /*0120*/ 	.word	0x00019320


	//   ....[26]....
        /*0124*/ 	.word	0x000197c0


	//   ....[27]....
        /*0128*/ 	.word	0x00019820


	//   ....[28]....
        /*012c*/ 	.word	0x00019880


	//   ....[29]....
        /*0130*/ 	.word	0x000198e0


	//   ....[30]....
        /*0134*/ 	.word	0x00019950


	//----- nvinfo : EIATTR_EXIT_INSTR_OFFSETS
	.align		4
.L_1270:
        /*0138*/ 	.byte	0x04, 0x1c
        /*013a*/ 	.short	(.L_1272 - .L_1271)


	//   ....[0]....
.L_1271:
        /*013c*/ 	.word	0x000008e0


	//   ....[1]....
        /*0140*/ 	.word	0x00019140


	//----- nvinfo : EIATTR_MAX_THREADS
	.align		4
.L_1272:
        /*0144*/ 	.byte	0x04, 0x05
        /*0146*/ 	.short	(.L_1274 - .L_1273)
.L_1273:
        /*0148*/ 	.word	0x00000100
        /*014c*/ 	.word	0x00000001
        /*0150*/ 	.word	0x00000001


	//----- nvinfo : EIATTR_CRS_STACK_SIZE
	.align		4
.L_1274:
        /*0154*/ 	.byte	0x04, 0x1e
        /*0156*/ 	.short	(.L_1276 - .L_1275)
.L_1275:
        /*0158*/ 	.word	0x00000000
.L_1276:


//--------------------- .nv.info._ZN10layer_norm31ln_parallel_residual_fwd_kernelINS_13Kernel_traitsIf13__nv_bfloat16fS2_fjLj8192ELj1ELj1ELj8ELj16ENS_18Kernel_traits_baseILj8192EfS2_fS2_fjLj256EEEEELb1ELb1ELb1EEEvNS_9FwdParamsE --------------------------
	.section	.nv.info._ZN10layer_norm31ln_parallel_residual_fwd_kernelINS_13Kernel_traitsIf13__nv_bfloat16fS2_fjLj8192ELj1ELj1ELj8ELj16ENS_18Kernel_traits_baseILj8192EfS2_fS2_fjLj256EEEEELb1ELb1ELb1EEEvNS_9FwdParamsE,"",@"SHT_CUDA_INFO"
	.sectionflags	@""
	.align	4


	//----- nvinfo : EIATTR_CUDA_API_VERSION
	.align		4
        /*0000*/ 	.byte	0x04, 0x37
        /*0002*/ 	.short	(.L_1278 - .L_1277)
.L_1277:
        /*0004*/ 	.word	0x00000082


	//----- nvinfo : EIATTR_SW2861232_WAR
	.align		4
.L_1278:
        /*0008*/ 	.byte	0x01, 0x35
	.zero		2


	//----- nvinfo : EIATTR_PARAM_CBANK
	.align		4
        /*000c*/ 	.byte	0x04, 0x0a
        /*000e*/ 	.short	(.L_1280 - .L_1279)
	.align		4
.L_1279:
        /*0010*/ 	.word	index@(.nv.constant0._ZN10layer_norm31ln_parallel_residual_fwd_kernelINS_13Kernel_traitsIf13__nv_bfloat16fS2_fjLj8192ELj1ELj1ELj8ELj16ENS_18Kernel_traits_baseILj8192EfS2_fS2_fjLj256EEEEELb1ELb1ELb1EEEvNS_9FwdParamsE)
        /*0014*/ 	.short	0x0160
        /*0016*/ 	.short	0x00e8


	//----- nvinfo : EIATTR_CBANK_PARAM_SIZE
	.align		4
.L_1280:
        /*0018*/ 	.byte	0x03, 0x19
        /*001a*/ 	.short	0x00e8


	//----- nvinfo : EIATTR_KPARAM_INFO
	.align		4
        /*001c*/ 	.byte	0x04, 0x17
        /*001e*/ 	.short	(.L_1282 - .L_1281)
.L_1281:
        /*0020*/ 	.word	0x00000000
        /*0024*/ 	.short	0x0000
        /*0026*/ 	.short	0x0000
        /*0028*/ 	.byte	0x00, 0xf0, 0xa1, 0x03


	//----- nvinfo : EIATTR_MAXREG_COUNT
	.align		4
.L_1282:
        /*002c*/ 	.byte	0x03, 0x1b
        /*002e*/ 	.short	0x00ff


	//----- nvinfo : EIATTR_NUM_BARRIERS
	.align		4
        /*0030*/ 	.byte	0x02, 0x4c
        /*0032*/ 	.byte	0x01
	.zero		1


	//----- nvinfo : EIATTR_MERCURY_ISA_VERSION
	.align		4
        /*0034*/ 	.byte	0x03, 0x5f
        /*0036*/ 	.short	0x0000


	//----- nvinfo : EIATTR_COOP_GROUP_MASK_REGIDS
	.align		4
        /*0038*/ 	.byte	0x04, 0x29
        /*003a*/ 	.short	(.L_1284 - .L_1283)


	//   ....[0]....
.L_1283:
        /*003c*/ 	.word	0xffffffff


	//   ....[1]....
        /*0040*/ 	.word	0xffffffff


	//   ....[2]....
        /*0044*/ 	.word	0xffffffff


	//   ....[3]....
        /*0048*/ 	.word	0xffffffff


	//   ....[4]....
        /*004c*/ 	.word	0xffffffff


	//   ....[5]....
        /*0050*/ 	.word	0xffffffff


	//   ....[6]....
        /*0054*/ 	.word	0xffffffff


	//   ....[7]....
        /*0058*/ 	.word	0xffffffff


	//   ....[8]....
        /*005c*/ 	.word	0xffffffff


	//   ....[9]....
        /*0060*/ 	.word	0xffffffff


	//   ....[10]....
        /*0064*/ 	.word	0xffffffff


	//   ....[11]....
        /*0068*/ 	.word	0xffffffff


	//   ....[12]....
        /*006c*/ 	.word	0xffffffff


	//   ....[13]....
        /*0070*/ 	.word	0xffffffff


	//   ....[14]....
        /*0074*/ 	.word	0xffffffff


	//   ....[15]....
        /*0078*/ 	.word	0xffffffff


	//   ....[16]....
        /*007c*/ 	.word	0xffffffff


	//   ....[17]....
        /*0080*/ 	.word	0xffffffff


	//   ....[18]....
        /*0084*/ 	.word	0xffffffff


	//   ....[19]....
        /*0088*/ 	.word	0xffffffff


	//   ....[20]....
        /*008c*/ 	.word	0xffffffff


	//   ....[21]....
        /*0090*/ 	.word	0xffffffff


	//   ....[22]....
        /*0094*/ 	.word	0xffffffff


	//   ....[23]....
        /*0098*/ 	.word	0xffffffff


	//   ....[24]....
        /*009c*/ 	.word	0xffffffff


	//   ....[25]....
        /*00a0*/ 	.word	0xffffffff


	//   ....[26]....
        /*00a4*/ 	.word	0xffffffff


	//   ....[27]....
        /*00a8*/ 	.word	0xffffffff


	//   ....[28]....
        /*00ac*/ 	.word	0xffffffff


	//   ....[29]....
        /*00b0*/ 	.word	0xffffffff


	//   ....[30]....
        /*00b4*/ 	.word	0xffffffff


	//----- nvinfo : EIATTR_COOP_GROUP_INSTR_OFFSETS
	.align		4
.L_1284:
        /*00b8*/ 	.byte	0x04, 0x28
        /*00ba*/ 	.short	(.L_1286 - .L_1285)


	//   ....[0]....
.L_1285:
        /*00bc*/ 	.word	0x00017570


	//   ....[1]....
        /*00c0*/ 	.word	0x000175a0


	//   ....[2]....
        /*00c4*/ 	.word	0x000175c0


	//   ....[3]....
        /*00c8*/ 	.word	0x000175e0


	//   ....[4]....
        /*00cc*/ 	.word	0x00017600


	//   ....[5]....
        /*00d0*/ 	.word	0x00017a30


	//   ....[6]....
        /*00d4*/ 	.word	0x00017a50


	//   ....[7]....
        /*00d8*/ 	.word	0x00017a70


	//   ....[8]....
        /*00dc*/ 	.word	0x00017a90


	//   ....[9]....
        /*00e0*/ 	.word	0x00017ab0


	//   ....[10]....
        /*00e4*/ 	.word	0x00017bc0


	//   ....[11]....
        /*00e8*/ 	.word	0x00017c30


	//   ....[12]....
        /*00ec*/ 	.word	0x00017c80


	//   ....[13]....
        /*00f0*/ 	.word	0x00017cb0


	//   ....[14]....
        /*00f4*/ 	.word	0x00017cd0


	//   ....[15]....
        /*00f8*/ 	.word	0x00017d10


	//   ....[16]....
        /*00fc*/ 	.word	0x00017d50


	//   ....[17]....
        /*0100*/ 	.word	0x00017e00


	//   ....[18]....
        /*0104*/ 	.word	0x00017e20


	//   ....[19]....
        /*0108*/ 	.word	0x00017f00


	//   ....[20]....
        /*010c*/ 	.word	0x00017f10


	//   ....[21]....
        /*0110*/ 	.word	0x00018840


	//   ....[22]....
        /*0114*/ 	.word	0x000188a0


	//   ....[23]....
        /*0118*/ 	.word	0x00018900


	//   ....[24]....
        /*011c*/ 	.word	0x00018960


	//   ....[25]....
        /*0120*/ 	.word	0x000189c0


	//   ....[26]....
        /*0124*/ 	.word	0x00018e30


	//   ....[27]....
        /*0128*/ 	.word	0x00018e90


	//   ....[28]....
        /*012c*/ 	.word	0x00018ef0


	//   ....[29]....
        /*0130*/ 	.word	0x00018f50


	//   ....[30]....
        /*0134*/ 	.word	0x00018fb0


	//----- nvinfo : EIATTR_EXIT_INSTR_OFFSETS
	.align		4
.L_1286:
        /*0138*/ 	.byte	0x04, 0x1c
        /*013a*/ 	.short	(.L_1288 - .L_1287)


	//   ....[0]....
.L_1287:
        /*013c*/ 	.word	0x00000300


	//   ....[1]....
        /*0140*/ 	.word	0x000187f0


	//----- nvinfo : EIATTR_MAX_THREADS
	.align		4
.L_1288:
        /*0144*/ 	.byte	0x04, 0x05
        /*0146*/ 	.short	(.L_1290 - .L_1289)
.L_1289:
        /*0148*/ 	.word	0x00000100
        /*014c*/ 	.word	0x00000001
        /*0150*/ 	.word	0x00000001


	//----- nvinfo : EIATTR_CRS_STACK_SIZE
	.align		4
.L_1290:
        /*0154*/ 	.byte	0x04, 0x1e
        /*0156*/ 	.short	(.L_1292 - .L_1291)
.L_1291:
        /*0158*/ 	.word	0x00000000
.L_1292:


//--------------------- .nv.info._ZN10layer_norm31ln_parallel_residual_fwd_kernelINS_13Kernel_traitsIf6__halfS2_S2_fjLj8192ELj1ELj1ELj8ELj16ENS_18Kernel_traits_baseILj8192EfS2_S2_S2_fjLj256EEEEELb0ELb0ELb0EEEvNS_9FwdParamsE --------------------------
	.section	.nv.info._ZN10layer_norm31ln_parallel_residual_fwd_kernelINS_13Kernel_traitsIf6__halfS2_S2_fjLj8192ELj1ELj1ELj8ELj16ENS_18Kernel_traits_baseILj8192EfS2_S2_S2_fjLj256EEEEELb0ELb0ELb0EEEvNS_9FwdParamsE,"",@"SHT_CUDA_INFO"
	.sectionflags	@""
	.align	4


	//----- nvinfo : EIATTR_CUDA_API_VERSION
	.align		4
        /*0000*/ 	.byte	0x04, 0x37
        /*0002*/ 	.short	(.L_1294 - .L_1293)
.L_1293:
        /*0004*/ 	.word	0x00000082


	//----- nvinfo : EIATTR_SW2861232_WAR
	.align		4
.L_1294:
        /*0008*/ 	.byte	0x01, 0x35
	.zero		2


	//----- nvinfo : EIATTR_PARAM_CBANK
	.align		4
        /*000c*/ 	.byte	0x04, 0x0a
        /*000e*/ 	.short	(.L_1296 - .L_1295)
	.align		4
.L_1295:
        /*0010*/ 	.word	index@(.nv.constant0._ZN10layer_norm31ln_parallel_residual_fwd_kernelINS_13Kernel_traitsIf6__halfS2_S2_fjLj8192ELj1ELj1ELj8ELj16ENS_18Kernel_traits_baseILj8192EfS2_S2_S2_fjLj256EEEEELb0ELb0ELb0EEEvNS_9FwdParamsE)
        /*0014*/ 	.short	0x0160
        /*0016*/ 	.short	0x00e8


	//----- nvinfo : EIATTR_CBANK_PARAM_SIZE
	.align		4
.L_1296:
        /*0018*/ 	.byte	0x03, 0x19
        /*001a*/ 	.short	0x00e8


	//----- nvinfo : EIATTR_KPARAM_INFO
	.align		4
        /*001c*/ 	.byte	0x04, 0x17
        /*001e*/ 	.short	(.L_1298 - .L_1297)
.L_1297:
        /*0020*/ 	.word	0x00000000
        /*0024*/ 	.short	0x0000
        /*0026*/ 	.short	0x0000
        /*0028*/ 	.byte	0x00, 0xf0, 0xa1, 0x03


	//----- nvinfo : EIATTR_MAXREG_COUNT
	.align		4
.L_1298:
        /*002c*/ 	.byte	0x03, 0x1b
        /*002e*/ 	.short	0x00ff


	//----- nvinfo : EIATTR_NUM_BARRIERS
	.align		4
        /*0030*/ 	.byte	0x02, 0x4c
        /*0032*/ 	.byte	0x01
	.zero		1


	//----- nvinfo : EIATTR_MERCURY_ISA_VERSION
	.align		4
        /*0034*/ 	.byte	0x03, 0x5f
        /*0036*/ 	.short	0x0000


	//----- nvinfo : EIATTR_COOP_GROUP_MASK_REGIDS
	.align		4
        /*0038*/ 	.byte	0x04, 0x29
        /*003a*/ 	.short	(.L_1300 - .L_1299)


	//   ....[0]....
.L_1299:
        /*003c*/ 	.word	0xffffffff


	//   ....[1]....
        /*0040*/ 	.word	0xffffffff


	//   ....[2]....
        /*0044*/ 	.word	0xffffffff


	//   ....[3]....
        /*0048*/ 	.word	0xffffffff


	//   ....[4]....
        /*004c*/ 	.word	0xffffffff


	//   ....[5]....
        /*0050*/ 	.word	0xffffffff


	//   ....[6]....
        /*0054*/ 	.word	0xffffffff


	//   ....[7]....
        /*0058*/ 	.word	0xffffffff


	//   ....[8]....
        /*005c*/ 	.word	0xffffffff


	//   ....[9]....
        /*0060*/ 	.word	0xffffffff


	//   ....[10]....
        /*0064*/ 	.word	0xffffffff


	//   ....[11]....
        /*0068*/ 	.word	0xffffffff


	//   ....[12]....
        /*006c*/ 	.word	0xffffffff


	//   ....[13]....
        /*0070*/ 	.word	0xffffffff


	//   ....[14]....
        /*0074*/ 	.word	0xffffffff


	//   ....[15]....
        /*0078*/ 	.word	0xffffffff


	//   ....[16]....
        /*007c*/ 	.word	0xffffffff


	//   ....[17]....
        /*0080*/ 	.word	0xffffffff


	//   ....[18]....
        /*0084*/ 	.word	0xffffffff


	//   ....[19]....
        /*0088*/ 	.word	0xffffffff


	//   ....[20]....
        /*008c*/ 	.word	0xffffffff


	//   ....[21]....
        /*0090*/ 	.word	0xffffffff


	//   ....[22]....
        /*0094*/ 	.word	0xffffffff


	//   ....[23]....
        /*0098*/ 	.word	0xffffffff


	//   ....[24]....
        /*009c*/ 	.word	0xffffffff


	//   ....[25]....
        /*00a0*/ 	.word	0xffffffff


	//   ....[26]....
        /*00a4*/ 	.word	0xffffffff


	//   ....[27]....
        /*00a8*/ 	.word	0xffffffff


	//   ....[28]....
        /*00ac*/ 	.word	0xffffffff


	//   ....[29]....
        /*00b0*/ 	.word	0xffffffff


	//   ....[30]....
        /*00b4*/ 	.word	0xffffffff


	//----- nvinfo : EIATTR_COOP_GROUP_INSTR_OFFSETS
	.align		4
.L_1300:
        /*00b8*/ 	.byte	0x04, 0x28
        /*00ba*/ 	.short	(.L_1302 - .L_1301)


	//   ....[0]....
.L_1301:
        /*00bc*/ 	.word	0x00003390


	//   ....[1]....
        /*00c0*/ 	.word	0x000033c0


	//   ....[2]....
        /*00c4*/ 	.word	0x000033e0


	//   ....[3]....
        /*00c8*/ 	.word	0x00003400


	//   ....[4]....
        /*00cc*/ 	.word	0x00003420


	//   ....[5]....
        /*00d0*/ 	.word	0x00003860


	//   ....[6]....
        /*00d4*/ 	.word	0x00003880


	//   ....[7]....
        /*00d8*/ 	.word	0x000038a0


	//   ....[8]....
        /*00dc*/ 	.word	0x000038c0


	//   ....[9]....
        /*00e0*/ 	.word	0x000038e0


	//   ....[10]....
        /*00e4*/ 	.word	0x00003a00


	//   ....[11]....
        /*00e8*/ 	.word	0x00003a50


	//   ....[12]....
        /*00ec*/ 	.word	0x00003a80


	//   ....[13]....
        /*00f0*/ 	.word	0x00003aa0


	//   ....[14]....
        /*00f4*/ 	.word	0x00003ac0


	//   ....[15]....
        /*00f8*/ 	.word	0x00003b60


	//   ....[16]....
        /*00fc*/ 	.word	0x00003b90


	//   ....[17]....
        /*0100*/ 	.word	0x00003c20


	//   ....[18]....
        /*0104*/ 	.word	0x00003c70


	//   ....[19]....
        /*0108*/ 	.word	0x00003d10


	//   ....[20]....
        /*010c*/ 	.word	0x00003d40


	//   ....[21]....
        /*0110*/ 	.word	0x00004b00


	//   ....[22]....
        /*0114*/ 	.word	0x00004b60


	//   ....[23]....
        /*0118*/ 	.word	0x00004bc0


	//   ....[24]....
        /*011c*/ 	.word	0x00004c20


	//   ....[25]....
        /*0120*/ 	.word	0x00004c80


	//   ....[26]....
        /*0124*/ 	.word	0x00005110


	//   ....[27]....
        /*0128*/ 	.word	0x00005170


	//   ....[28]....
        /*012c*/ 	.word	0x000051d0


	//   ....[29]....
        /*0130*/ 	.word	0x00005230


	//   ....[30]....
        /*0134*/ 	.word	0x00005290


	//----- nvinfo : EIATTR_EXIT_INSTR_OFFSETS
	.align		4
.L_1302:
        /*0138*/ 	.byte	0x04, 0x1c
        /*013a*/ 	.short	(.L_1304 - .L_1303)


	//   ....[0]....
.L_1303:
        /*013c*/ 	.word	0x00000980


	//   ....[1]....
        /*0140*/ 	.word	0x00004aa0


	//----- nvinfo : EIATTR_MAX_THREADS
	.align		4
.L_1304:
        /*0144*/ 	.byte	0x04, 0x05
        /*0146*/ 	.short	(.L_1306 - .L_1305)
.L_1305:
        /*0148*/ 	.word	0x00000100
        /*014c*/ 	.word	0x00000001
        /*0150*/ 	.word	0x00000001


	//----- nvinfo : EIATTR_CRS_STACK_SIZE
	.align		4
.L_1306:
        /*0154*/ 	.byte	0x04, 0x1e
        /*0156*/ 	.short	(.L_1308 - .L_1307)
.L_1307:
        /*0158*/ 	.word	0x00000000
.L_1308:


//--------------------- .nv.info._ZN10layer_norm31ln_parallel_residual_fwd_kernelINS_13Kernel_traitsIf6__halfS2_S2_fjLj8192ELj1ELj1ELj8ELj16ENS_18Kernel_traits_baseILj8192EfS2_S2_S2_fjLj256EEEEELb0ELb0ELb1EEEvNS_9FwdParamsE --------------------------
	.section	.nv.info._ZN10layer_norm31ln_parallel_residual_fwd_kernelINS_13Kernel_traitsIf6__halfS2_S2_fjLj8192ELj1ELj1ELj8ELj16ENS_18Kernel_traits_baseILj8192EfS2_S2_S2_fjLj256EEEEELb0ELb0ELb1EEEvNS_9FwdParamsE,"",@"SHT_CUDA_INFO"
	.sectionflags	@""
	.align	4


	//----- nvinfo : EIATTR_CUDA_API_VERSION
	.align		4
        /*0000*/ 	.byte	0x04, 0x37
        /*0002*/ 	.short	(.L_1310 - .L_1309)
.L_1309:
        /*0004*/ 	.word	0x00000082


	//----- nvinfo : EIATTR_SW2861232_WAR
	.align		4
.L_1310:
        /*0008*/ 	.byte	0x01, 0x35
	.zero		2


	//----- nvinfo : EIATTR_PARAM_CBANK
	.align		4
        /*000c*/ 	.byte	0x04, 0x0a
        /*000e*/ 	.short	(.L_1312 - .L_1311)
	.align		4
.L_1311:
        /*0010*/ 	.word	index@(.nv.constant0._ZN10layer_norm31ln_parallel_residual_fwd_kernelINS_13Kernel_traitsIf6__halfS2_S2_fjLj8192ELj1ELj1ELj8ELj16ENS_18Kernel_traits_baseILj8192EfS2_S2_S2_fjLj256EEEEELb0ELb0ELb1EEEvNS_9FwdParamsE)
        /*0014*/ 	.short	0x0160
        /*0016*/ 	.short	0x00e8


	//----- nvinfo : EIATTR_CBANK_PARAM_SIZE
	.align		4
.L_1312:
        /*0018*/ 	.byte	0x03, 0x19
        /*001a*/ 	.short	0x00e8


	//----- nvinfo : EIATTR_KPARAM_INFO
	.align		4
        /*001c*/ 	.byte	0x04, 0x17
        /*001e*/ 	.short	(.L_1314 - .L_1313)
.L_1313:
        /*0020*/ 	.word	0x00000000
        /*0024*/ 	.short	0x0000
        /*0026*/ 	.short	0x0000
        /*0028*/ 	.byte	0x00, 0xf0, 0xa1, 0x03


	//----- nvinfo : EIATTR_MAXREG_COUNT
	.align		4
.L_1314:
        /*002c*/ 	.byte	0x03, 0x1b
        /*002e*/ 	.short	0x00ff


	//----- nvinfo : EIATTR_NUM_BARRIERS
	.align		4
        /*0030*/ 	.byte	0x02, 0x4c
        /*0032*/ 	.byte	0x01
	.zero		1


	//----- nvinfo : EIATTR_MERCURY_ISA_VERSION
	.align		4
        /*0034*/ 	.byte	0x03, 0x5f
        /*0036*/ 	.short	0x0000


	//----- nvinfo : EIATTR_COOP_GROUP_MASK_REGIDS
	.align		4
        /*0038*/ 	.byte	0x04, 0x29
        /*003a*/ 	.short	(.L_1316 - .L_1315)


	//   ....[0]....
.L_1315:
        /*003c*/ 	.word	0xffffffff


	//   ....[1]....
        /*0040*/ 	.word	0xffffffff


	//   ....[2]....
        /*0044*/ 	.word	0xffffffff


	//   ....[3]....
        /*0048*/ 	.word	0xffffffff


	//   ....[4]....
        /*004c*/ 	.word	0xffffffff


	//   ....[5]....
        /*0050*/ 	.word	0xffffffff


	//   ....[6]....
        /*0054*/ 	.word	0xffffffff


	//   ....[7]....
        /*0058*/ 	.word	0xffffffff


	//   ....[8]....
        /*005c*/ 	.word	0xffffffff


	//   ....[9]....
        /*0060*/ 	.word	0xffffffff


	//   ....[10]....
        /*0064*/ 	.word	0xffffffff


	//   ....[11]....
        /*0068*/ 	.word	0xffffffff


	//   ....[12]....
        /*006c*/ 	.word	0xffffffff


	//   ....[13]....
        /*0070*/ 	.word	0xffffffff


	//   ....[14]....
        /*0074*/ 	.word	0xffffffff


	//   ....[15]....
        /*0078*/ 	.word	0xffffffff


	//   ....[16]....
        /*007c*/ 	.word	0xffffffff


	//   ....[17]....
        /*0080*/ 	.word	0xffffffff


	//   ....[18]....
        /*0084*/ 	.word	0xffffffff


	//   ....[19]....
        /*0088*/ 	.word	0xffffffff


	//   ....[20]....
        /*008c*/ 	.word	0xffffffff


	//   ....[21]....
        /*0090*/ 	.word	0xffffffff


	//   ....[22]....
        /*0094*/ 	.word	0xffffffff


	//   ....[23]....
        /*0098*/ 	.word	0xffffffff


	//   ....[24]....
        /*009c*/ 	.word	0xffffffff


	//   ....[25]....
        /*00a0*/ 	.word	0xffffffff


	//   ....[26]....
        /*00a4*/ 	.word	0xffffffff


	//   ....[27]....
        /*00a8*/ 	.word	0xffffffff


	//   ....[28]....
        /*00ac*/ 	.word	0xffffffff


	//   ....[29]....
        /*00b0*/ 	.word	0xffffffff


	//   ....[30]....
        /*00b4*/ 	.word	0xffffffff


	//----- nvinfo : EIATTR_COOP_GROUP_INSTR_OFFSETS
	.align		4
.L_1316:
        /*00b8*/ 	.byte	0x04, 0x28
        /*00ba*/ 	.short	(.L_1318 - .L_1317)


	//   ....[0]....
.L_1317:
        /*00bc*/ 	.word	0x00002b40


	//   ....[1]....
        /*00c0*/ 	.word	0x00002b70


	//   ....[2]....
        /*00c4*/ 	.word	0x00002b90


	//   ....[3]....
        /*00c8*/ 	.word	0x00002bb0


	//   ....[4]....
        /*00cc*/ 	.word	0x00002bd0


	//   ....[5]....
        /*00d0*/ 	.word	0x00003000


	//   ....[6]....
        /*00d4*/ 	.word	0x00003020


	//   ....[7]....
        /*00d8*/ 	.word	0x00003040


	//   ....[8]....
        /*00dc*/ 	.word	0x00003060


	//   ....[9]....
        /*00e0*/ 	.word	0x00003080


	//   ....[10]....
        /*00e4*/ 	.word	0x000031a0


	//   ....[11]....
        /*00e8*/ 	.word	0x000031d0


	//   ....[12]....
        /*00ec*/ 	.word	0x000031f0


	//   ....[13]....
        /*00f0*/ 	.word	0x00003200


	//   ....[14]....
        /*00f4*/ 	.word	0x00003240


	//   ....[15]....
        /*00f8*/ 	.word	0x000032d0


	//   ....[16]....
        /*00fc*/ 	.word	0x00003310


	//   ....[17]....
        /*0100*/ 	.word	0x000033b0


	//   ....[18]....
        /*0104*/ 	.word	0x000033f0


	//   ....[19]....
        /*0108*/ 	.word	0x000034f0


	//   ....[20]....
        /*010c*/ 	.word	0x00003500


	//   ....[21]....
        /*0110*/ 	.word	0x000041e0


	//   ....[22]....
        /*0114*/ 	.word	0x00004250


	//   ....[23]....
        /*0118*/ 	.word	0x000042b0


	//   ....[24]....
        /*011c*/ 	.word	0x00004310


	//   ....[25]....
        /*0120*/ 	.word	0x00004370


	//   ....[26]....
        /*0124*/ 	.word	0x000047e0


	//   ....[27]....
        /*0128*/ 	.word	0x00004840


	//   ....[28]....
        /*012c*/ 	.word	0x000048a0


	//   ....[29]....
        /*0130*/ 	.word	0x00004900


	//   ....[30]....
        /*0134*/ 	.word	0x00004960


	//----- nvinfo : EIATTR_EXIT_INSTR_OFFSETS
	.align		4
.L_1318:
        /*0138*/ 	.byte	0x04, 0x1c
        /*013a*/ 	.short	(.L_1320 - .L_1319)


	//   ....[0]....
.L_1319:
        /*013c*/ 	.word	0x00000460


	//   ....[1]....
        /*0140*/ 	.word	0x00004190


	//----- nvinfo : EIATTR_MAX_THREADS
	.align		4
.L_1320:
        /*0144*/ 	.byte	0x04, 0x05
        /*0146*/ 	.short	(.L_1322 - .L_1321)
.L_1321:
        /*0148*/ 	.word	0x00000100
        /*014c*/ 	.word	0x00000001
        /*0150*/ 	.word	0x00000001


	//----- nvinfo : EIATTR_CRS_STACK_SIZE
	.align		4
.L_1322:
        /*0154*/ 	.byte	0x04, 0x1e
        /*0156*/ 	.short	(.L_1324 - .L_1323)
.L_1323:
        /*0158*/ 	.word	0x00000000
.L_1324:


//--------------------- .nv.info._ZN10layer_norm31ln_parallel_residual_fwd_kernelINS_13Kernel_traitsIf6__halfS2_S2_fjLj8192ELj1ELj1ELj8ELj16ENS_18Kernel_traits_baseILj8192EfS2_S2_S2_fjLj256EEEEELb0ELb1ELb0EEEvNS_9FwdParamsE --------------------------
	.section	.nv.info._ZN10layer_norm31ln_parallel_residual_fwd_kernelINS_13Kernel_traitsIf6__halfS2_S2_fjLj8192ELj1ELj1ELj8ELj16ENS_18Kernel_traits_baseILj8192EfS2_S2_S2_fjLj256EEEEELb0ELb1ELb0EEEvNS_9FwdParamsE,"",@"SHT_CUDA_INFO"
	.sectionflags	@""
	.align	4


	//----- nvinfo : EIATTR_CUDA_API_VERSION
	.align		4
        /*0000*/ 	.byte	0x04, 0x37
        /*0002*/ 	.short	(.L_1326 - .L_1325)
.L_1325:
        /*0004*/ 	.word	0x00000082


	//----- nvinfo : EIATTR_SW2861232_WAR
	.align		4
.L_1326:
        /*0008*/ 	.byte	0x01, 0x35
	.zero		2


	//----- nvinfo : EIATTR_PARAM_CBANK
	.align		4
        /*000c*/ 	.byte	0x04, 0x0a
        /*000e*/ 	.short	(.L_1328 - .L_1327)
	.align		4
.L_1327:
        /*0010*/ 	.word	index@(.nv.constant0._ZN10layer_norm31ln_parallel_residual_fwd_kernelINS_13Kernel_traitsIf6__halfS2_S2_fjLj8192ELj1ELj1ELj8ELj16ENS_18Kernel_traits_baseILj8192EfS2_S2_S2_fjLj256EEEEELb0ELb1ELb0EEEvNS_9FwdParamsE)
        /*0014*/ 	.short	0x0160
        /*0016*/ 	.short	0x00e8


	//----- nvinfo : EIATTR_CBANK_PARAM_SIZE
	.align		4
.L_1328:
        /*0018*/ 	.byte	0x03, 0x19
        /*001a*/ 	.short	0x00e8


	//----- nvinfo : EIATTR_KPARAM_INFO
	.align		4
        /*001c*/ 	.byte	0x04, 0x17
        /*001e*/ 	.short	(.L_1330 - .L_1329)
.L_1329:
        /*0020*/ 	.word	0x00000000
        /*0024*/ 	.short	0x0000
        /*0026*/ 	.short	0x0000
        /*0028*/ 	.byte	0x00, 0xf0, 0xa1, 0x03


	//----- nvinfo : EIATTR_MAXREG_COUNT
	.align		4
.L_1330:
        /*002c*/ 	.byte	0x03, 0x1b
        /*002e*/ 	.short	0x00ff


	//----- nvinfo : EIATTR_NUM_BARRIERS
	.align		4
        /*0030*/ 	.byte	0x02, 0x4c
        /*0032*/ 	.byte	0x01
	.zero		1


	//----- nvinfo : EIATTR_MERCURY_ISA_VERSION
	.align		4
        /*0034*/ 	.byte	0x03, 0x5f
        /*0036*/ 	.short	0x0000


	//----- nvinfo : EIATTR_COOP_GROUP_MASK_REGIDS
	.align		4
        /*0038*/ 	.byte	0x04, 0x29
        /*003a*/ 	.short	(.L_1332 - .L_1331)


	//   ....[0]....
.L_1331:
        /*003c*/ 	.word	0xffffffff


	//   ....[1]....
        /*0040*/ 	.word	0xffffffff


	//   ....[2]....
        /*0044*/ 	.word	0xffffffff


	//   ....[3]....
        /*0048*/ 	.word	0xffffffff


	//   ....[4]....
        /*004c*/ 	.word	0xffffffff


	//   ....[5]....
        /*0050*/ 	.word	0xffffffff


	//   ....[6]....
        /*0054*/ 	.word	0xffffffff


	//   ....[7]....
        /*0058*/ 	.word	0xffffffff


	//   ....[8]....
        /*005c*/ 	.word	0xffffffff


	//   ....[9]....
        /*0060*/ 	.word	0xffffffff


	//   ....[10]....
        /*0064*/ 	.word	0xffffffff


	//   ....[11]....
        /*0068*/ 	.word	0xffffffff


	//   ....[12]....
        /*006c*/ 	.word	0xffffffff


	//   ....[13]....
        /*0070*/ 	.word	0xffffffff


	//   ....[14]....
        /*0074*/ 	.word	0xffffffff


	//   ....[15]....
        /*0078*/ 	.word	0xffffffff


	//   ....[16]....
        /*007c*/ 	.word	0xffffffff


	//   ....[17]....
        /*0080*/ 	.word	0xffffffff


	//   ....[18]....
        /*0084*/ 	.word	0xffffffff


	//   ....[19]....
        /*0088*/ 	.word	0xffffffff


	//   ....[20]....
        /*008c*/ 	.word	0xffffffff


	//   ....[21]....
        /*0090*/ 	.word	0xffffffff


	//   ....[22]....
        /*0094*/ 	.word	0xffffffff


	//   ....[23]....
        /*0098*/ 	.word	0xffffffff


	//   ....[24]....
        /*009c*/ 	.word	0xffffffff


	//   ....[25]....
        /*00a0*/ 	.word	0xffffffff


	//   ....[26]....
        /*00a4*/ 	.word	0xffffffff


	//   ....[27]....
        /*00a8*/ 	.word	0xffffffff


	//   ....[28]....
        /*00ac*/ 	.word	0xffffffff


	//   ....[29]....
        /*00b0*/ 	.word	0xffffffff


	//   ....[30]....
        /*00b4*/ 	.word	0xffffffff


	//----- nvinfo : EIATTR_COOP_GROUP_INSTR_OFFSETS
	.align		4
.L_1332:
        /*00b8*/ 	.byte	0x04, 0x28
        /*00ba*/ 	.short	(.L_1334 - .L_1333)


	//   ....[0]....
.L_1333:
        /*00bc*/ 	.word	0x00002f90


	//   ....[1]....
        /*00c0*/ 	.word	0x00002fc0


	//   ....[2]....
        /*00c4*/ 	.word	0x00002fe0


	//   ....[3]....
        /*00c8*/ 	.word	0x00003000


	//   ....[4]....
        /*00cc*/ 	.word	0x00003020


	//   ....[5]....
        /*00d0*/ 	.word	0x00003460


	//   ....[6]....
        /*00d4*/ 	.word	0x00003480


	//   ....[7]....
        /*00d8*/ 	.word	0x000034a0


	//   ....[8]....
        /*00dc*/ 	.word	0x000034c0


	//   ....[9]....
        /*00e0*/ 	.word	0x000034e0


	//   ....[10]....
        /*00e4*/ 	.word	0x000035f0


	//   ....[11]....
        /*00e8*/ 	.word	0x00003650


	//   ....[12]....
        /*00ec*/ 	.word	0x000036b0


	//   ....[13]....
        /*00f0*/ 	.word	0x000036e0


	//   ....[14]....
        /*00f4*/ 	.word	0x00003750


	//   ....[15]....
        /*00f8*/ 	.word	0x00003760


	//   ....[16]....
        /*00fc*/ 	.word	0x000037c0


	//   ....[17]....
        /*0100*/ 	.word	0x00003850


	//   ....[18]....
        /*0104*/ 	.word	0x000038d0


	//   ....[19]....
        /*0108*/ 	.word	0x00003930


	//   ....[20]....
        /*010c*/ 	.word	0x00003940


	//   ....[21]....
        /*0110*/ 	.word	0x00004380


	//   ....[22]....
        /*0114*/ 	.word	0x000043f0


	//   ....[23]....
        /*0118*/ 	.word	0x00004460


	//   ....[24]....
        /*011c*/ 	.word	0x000044d0


	//   ....[25]....
        /*0120*/ 	.word	0x00004540


	//   ....[26]....
        /*0124*/ 	.word	0x000049c0


	//   ....[27]....
        /*0128*/ 	.word	0x00004a20


	//   ....[28]....
        /*012c*/ 	.word	0x00004a80


	//   ....[29]....
        /*0130*/ 	.word	0x00004ae0


	//   ....[30]....
        /*0134*/ 	.word	0x00004b40


	//----- nvinfo : EIATTR_EXIT_INSTR_OFFSETS
	.align		4
.L_1334:
        /*0138*/ 	.byte	0x04, 0x1c
        /*013a*/ 	.short	(.L_1336 - .L_1335)


	//   ....[0]....
.L_1335:
        /*013c*/ 	.word	0x00000580


	//   ....[1]....
        /*0140*/ 	.word	0x00004320


	//----- nvinfo : EIATTR_MAX_THREADS
	.align		4
.L_1336:
        /*0144*/ 	.byte	0x04, 0x05
        /*0146*/ 	.short	(.L_1338 - .L_1337)
.L_1337:
        /*0148*/ 	.word	0x00000100
        /*014c*/ 	.word	0x00000001
        /*0150*/ 	.word	0x00000001


	//----- nvinfo : EIATTR_CRS_STACK_SIZE
	.align		4
.L_1338:
        /*0154*/ 	.byte	0x04, 0x1e
        /*0156*/ 	.short	(.L_1340 - .L_1339)
.L_1339:
        /*0158*/ 	.word	0x00000000
.L_1340:


//--------------------- .nv.info._ZN10layer_norm31ln_parallel_residual_fwd_kernelINS_13Kernel_traitsIf6__halfS2_S2_fjLj8192ELj1ELj1ELj8ELj16ENS_18Kernel_traits_baseILj8192EfS2_S2_S2_fjLj256EEEEELb0ELb1ELb1EEEvNS_9FwdParamsE --------------------------
	.section	.nv.info._ZN10layer_norm31ln_parallel_residual_fwd_kernelINS_13Kernel_traitsIf6__halfS2_S2_fjLj8192ELj1ELj1ELj8ELj16ENS_18Kernel_traits_baseILj8192EfS2_S2_S2_fjLj256EEEEELb0ELb1ELb1EEEvNS_9FwdParamsE,"",@"SHT_CUDA_INFO"
	.sectionflags	@""
	.align	4


	//----- nvinfo : EIATTR_CUDA_API_VERSION
	.align		4
        /*0000*/ 	.byte	0x04, 0x37
        /*0002*/ 	.short	(.L_1342 - .L_1341)
.L_1341:
        /*0004*/ 	.word	0x00000082


	//----- nvinfo : EIATTR_SW2861232_WAR
	.align		4
.L_1342:
        /*0008*/ 	.byte	0x01, 0x35
	.zero		2


	//----- nvinfo : EIATTR_PARAM_CBANK
	.align		4
        /*000c*/ 	.byte	0x04, 0x0a
        /*000e*/ 	.short	(.L_1344 - .L_1343)
	.align		4
.L_1343:
        /*0010*/ 	.word	index@(.nv.constant0._ZN10layer_norm31ln_parallel_residual_fwd_kernelINS_13Kernel_traitsIf6__halfS2_S2_fjLj8192ELj1ELj1ELj8ELj16ENS_18Kernel_traits_baseILj8192EfS2_S2_S2_fjLj256EEEEELb0ELb1ELb1EEEvNS_9FwdParamsE)
        /*0014*/ 	.short	0x0160
        /*0016*/ 	.short	0x00e8


	//----- nvinfo : EIATTR_CBANK_PARAM_SIZE
	.align		4
.L_1344:
        /*0018*/ 	.byte	0x03, 0x19
        /*001a*/ 	.short	0x00e8


	//----- nvinfo : EIATTR_KPARAM_INFO
	.align		4
        /*001c*/ 	.byte	0x04, 0x17
        /*001e*/ 	.short	(.L_1346 - .L_1345)
.L_1345:
        /*0020*/ 	.word	0x00000000
        /*0024*/ 	.short	0x0000
        /*0026*/ 	.short	0x0000
        /*0028*/ 	.byte	0x00, 0xf0, 0xa1, 0x03


	//----- nvinfo : EIATTR_MAXREG_COUNT
	.align		4
.L_1346:
        /*002c*/ 	.byte	0x03, 0x1b
        /*002e*/ 	.short	0x00ff


	//----- nvinfo : EIATTR_NUM_BARRIERS
	.align		4
        /*0030*/ 	.byte	0x02, 0x4c
        /*0032*/ 	.byte	0x01
	.zero		1


	//----- nvinfo : EIATTR_MERCURY_ISA_VERSION
	.align		4
        /*0034*/ 	.byte	0x03, 0x5f
        /*0036*/ 	.short	0x0000


	//----- nvinfo : EIATTR_COOP_GROUP_MASK_REGIDS
	.align		4
        /*0038*/ 	.byte	0x04, 0x29
        /*003a*/ 	.short	(.L_1348 - .L_1347)


	//   ....[0]....
.L_1347:
        /*003c*/ 	.word	0xffffffff


	//   ....[1]....
        /*0040*/ 	.word	0xffffffff


	//   ....[2]....
        /*0044*/ 	.word	0xffffffff


	//   ....[3]....
        /*0048*/ 	.word	0xffffffff


	//   ....[4]....
        /*004c*/ 	.word	0xffffffff


	//   ....[5]....
        /*0050*/ 	.word	0xffffffff


	//   ....[6]....
        /*0054*/ 	.word	0xffffffff


	//   ....[7]....
        /*0058*/ 	.word	0xffffffff


	//   ....[8]....
        /*005c*/ 	.word	0xffffffff


	//   ....[9]....
        /*0060*/ 	.word	0xffffffff


	//   ....[10]....
        /*0064*/ 	.word	0xffffffff


	//   ....[11]....
        /*0068*/ 	.word	0xffffffff


	//   ....[12]....
        /*006c*/ 	.word	0xffffffff


	//   ....[13]....
        /*0070*/ 	.word	0xffffffff


	//   ....[14]....
        /*0074*/ 	.word	0xffffffff


	//   ....[15]....
        /*0078*/ 	.word	0xffffffff


	//   ....[16]....
        /*007c*/ 	.word	0xffffffff


	//   ....[17]....
        /*0080*/ 	.word	0xffffffff


	//   ....[18]....
        /*0084*/ 	.word	0xffffffff


	//   ....[19]....
        /*0088*/ 	.word	0xffffffff


	//   ....[20]....
        /*008c*/ 	.word	0xffffffff


	//   ....[21]....
        /*0090*/ 	.word	0xffffffff


	//   ....[22]....
        /*0094*/ 	.word	0xffffffff


	//   ....[23]....
        /*0098*/ 	.word	0xffffffff


	//   ....[24]....
        /*009c*/ 	.word	0xffffffff


	//   ....[25]....
        /*00a0*/ 	.word	0xffffffff


	//   ....[26]....
        /*00a4*/ 	.word	0xffffffff


	//   ....[27]....
        /*00a8*/ 	.word	0xffffffff


	//   ....[28]....
        /*00ac*/ 	.word	0xffffffff


	//   ....[29]....
        /*00b0*/ 	.word	0xffffffff


	//   ....[30]....
        /*00b4*/ 	.word	0xffffffff


	//----- nvinfo : EIATTR_COOP_GROUP_INSTR_OFFSETS
	.align		4
.L_1348:
        /*00b8*/ 	.byte	0x04, 0x28
        /*00ba*/ 	.short	(.L_1350 - .L_1349)


	//   ....[0]....
.L_1349:
        /*00bc*/ 	.word	0x000029b0


	//   ....[1]....
        /*00c0*/ 	.word	0x000029e0


	//   ....[2]....
        /*00c4*/ 	.word	0x00002a00


	//   ....[3]....
        /*00c8*/ 	.word	0x00002a20


	//   ....[4]....
        /*00cc*/ 	.word	0x00002a40


	//   ....[5]....
        /*00d0*/ 	.word	0x00002e70


	//   ....[6]....
        /*00d4*/ 	.word	0x00002e90


	//   ....[7]....
        /*00d8*/ 	.word	0x00002eb0


	//   ....[8]....
        /*00dc*/ 	.word	0x00002ed0


	//   ....[9]....
        /*00e0*/ 	.word	0x00002ef0


	//   ....[10]....
        /*00e4*/ 	.word	0x00002fc0


	//   ....[11]....
        /*00e8*/ 	.word	0x00003010


	//   ....[12]....
        /*00ec*/ 	.word	0x00003030


	//   ....[13]....
        /*00f0*/ 	.word	0x00003050


	//   ....[14]....
        /*00f4*/ 	.word	0x00003110


	//   ....[15]....
        /*00f8*/ 	.word	0x00003140


	//   ....[16]....
        /*00fc*/ 	.word	0x00003150


	//   ....[17]....
        /*0100*/ 	.word	0x00003200


	//   ....[18]....
        /*0104*/ 	.word	0x00003240


	//   ....[19]....
        /*0108*/ 	.word	0x00003300


	//   ....[20]....
        /*010c*/ 	.word	0x00003330


	//   ....[21]....
        /*0110*/ 	.word	0x00003c40


	//   ....[22]....
        /*0114*/ 	.word	0x00003cb0


	//   ....[23]....
        /*0118*/ 	.word	0x00003d10


	//   ....[24]....
        /*011c*/ 	.word	0x00003d70


	//   ....[25]....
        /*0120*/ 	.word	0x00003dd0


	//   ....[26]....
        /*0124*/ 	.word	0x00004240


	//   ....[27]....
        /*0128*/ 	.word	0x000042a0


	//   ....[28]....
        /*012c*/ 	.word	0x00004300


	//   ....[29]....
        /*0130*/ 	.word	0x00004360


	//   ....[30]....
        /*0134*/ 	.word	0x000043c0


	//----- nvinfo : EIATTR_EXIT_INSTR_OFFSETS
	.align		4
.L_1350:
        /*0138*/ 	.byte	0x04, 0x1c
        /*013a*/ 	.short	(.L_1352 - .L_1351)


	//   ....[0]....
.L_1351:
        /*013c*/ 	.word	0x00000270


	//   ....[1]....
        /*0140*/ 	.word	0x00003bf0


	//----- nvinfo : EIATTR_MAX_THREADS
	.align		4
.L_1352:
        /*0144*/ 	.byte	0x04, 0x05
        /*0146*/ 	.short	(.L_1354 - .L_1353)
.L_1353:
        /*0148*/ 	.word	0x00000100
        /*014c*/ 	.word	0x00000001
        /*0150*/ 	.word	0x00000001


	//----- nvinfo : EIATTR_CRS_STACK_SIZE
	.align		4
.L_1354:
        /*0154*/ 	.byte	0x04, 0x1e
        /*0156*/ 	.short	(.L_1356 - .L_1355)
.L_1355:
        /*0158*/ 	.word	0x00000000
.L_1356:


//--------------------- .nv.info._ZN10layer_norm31ln_parallel_residual_fwd_kernelINS_13Kernel_traitsIf6__halfS2_S2_fjLj8192ELj1ELj1ELj8ELj16ENS_18Kernel_traits_baseILj8192EfS2_S2_S2_fjLj256EEEEELb1ELb0ELb0EEEvNS_9FwdParamsE --------------------------
	.section	.nv.info._ZN10layer_norm31ln_parallel_residual_fwd_kernelINS_13Kernel_traitsIf6__halfS2_S2_fjLj8192ELj1ELj1ELj8ELj16ENS_18Kernel_traits_baseILj8192EfS2_S2_S2_fjLj256EEEEELb1ELb0ELb0EEEvNS_9FwdParamsE,"",@"SHT_CUDA_INFO"
	.sectionflags	@""
	.align	4


	//----- nvinfo : EIATTR_CUDA_API_VERSION
	.align		4
        /*0000*/ 	.byte	0x04, 0x37
        /*0002*/ 	.short	(.L_1358 - .L_1357)
.L_1357:
        /*0004*/ 	.word	0x00000082


	//----- nvinfo : EIATTR_SW2861232_WAR
	.align		4
.L_1358:
        /*0008*/ 	.byte	0x01, 0x35
	.zero		2


	//----- nvinfo : EIATTR_PARAM_CBANK
	.align		4
        /*000c*/ 	.byte	0x04, 0x0a
        /*000e*/ 	.short	(.L_1360 - .L_1359)
	.align		4
.L_1359:
        /*0010*/ 	.word	index@(.nv.constant0._ZN10layer_norm31ln_parallel_residual_fwd_kernelINS_13Kernel_traitsIf6__halfS2_S2_fjLj8192ELj1ELj1ELj8ELj16ENS_18Kernel_traits_baseILj8192EfS2_S2_S2_fjLj256EEEEELb1ELb0ELb0EEEvNS_9FwdParamsE)
        /*0014*/ 	.short	0x0160
        /*0016*/ 	.short	0x00e8


	//----- nvinfo : EIATTR_CBANK_PARAM_SIZE
	.align		4
.L_1360:
        /*0018*/ 	.byte	0x03, 0x19
        /*001a*/ 	.short	0x00e8


	//----- nvinfo : EIATTR_KPARAM_INFO
	.align		4
        /*001c*/ 	.byte	0x04, 0x17
        /*001e*/ 	.short	(.L_1362 - .L_1361)
.L_1361:
        /*0020*/ 	.word	0x00000000
        /*0024*/ 	.short	0x0000
        /*0026*/ 	.short	0x0000
        /*0028*/ 	.byte	0x00, 0xf0, 0xa1, 0x03


	//----- nvinfo : EIATTR_MAXREG_COUNT
	.align		4
.L_1362:
        /*002c*/ 	.byte	0x03, 0x1b
        /*002e*/ 	.short	0x00ff


	//----- nvinfo : EIATTR_NUM_BARRIERS
	.align		4
        /*0030*/ 	.byte	0x02, 0x4c
        /*0032*/ 	.byte	0x01
	.zero		1


	//----- nvinfo : EIATTR_MERCURY_ISA_VERSION
	.align		4
        /*0034*/ 	.byte	0x03, 0x5f
        /*0036*/ 	.short	0x0000


	//----- nvinfo : EIATTR_COOP_GROUP_MASK_REGIDS
	.align		4
        /*0038*/ 	.byte	0x04, 0x29
        /*003a*/ 	.short	(.L_1364 - .L_1363)


	//   ....[0]....
.L_1363:
        /*003c*/ 	.word	0xffffffff


	//   ....[1]....
        /*0040*/ 	.word	0xffffffff


	//   ....[2]....
        /*0044*/ 	.word	0xffffffff


	//   ....[3]....
        /*0048*/ 	.word	0xffffffff


	//   ....[4]....
        /*004c*/ 	.word	0xffffffff


	//   ....[5]....
        /*0050*/ 	.word	0xffffffff


	//   ....[6]....
        /*0054*/ 	.word	0xffffffff


	//   ....[7]....
        /*0058*/ 	.word	0xffffffff


	//   ....[8]....
        /*005c*/ 	.word	0xffffffff


	//   ....[9]....
        /*0060*/ 	.word	0xffffffff


	//   ....[10]....
        /*0064*/ 	.word	0xffffffff


	//   ....[11]....
        /*0068*/ 	.word	0xffffffff


	//   ....[12]....
        /*006c*/ 	.word	0xffffffff


	//   ....[13]....
        /*0070*/ 	.word	0xffffffff


	//   ....[14]....
        /*0074*/ 	.word	0xffffffff


	//   ....[15]....
        /*0078*/ 	.word	0xffffffff


	//   ....[16]....
        /*007c*/ 	.word	0xffffffff


	//   ....[17]....
        /*0080*/ 	.word	0xffffffff


	//   ....[18]....
        /*0084*/ 	.word	0xffffffff


	//   ....[19]....
        /*0088*/ 	.word	0xffffffff


	//   ....[20]....
        /*008c*/ 	.word	0xffffffff


	//   ....[21]....
        /*0090*/ 	.word	0xffffffff


	//   ....[22]....
        /*0094*/ 	.word	0xffffffff


	//   ....[23]....
        /*0098*/ 	.word	0xffffffff


	//   ....[24]....
        /*009c*/ 	.word	0xffffffff


	//   ....[25]....
        /*00a0*/ 	.word	0xffffffff


	//   ....[26]....
        /*00a4*/ 	.word	0xffffffff


	//   ....[27]....
        /*00a8*/ 	.word	0xffffffff


	//   ....[28]....
        /*00ac*/ 	.word	0xffffffff


	//   ....[29]....
        /*00b0*/ 	.word	0xffffffff


	//   ....[30]....
        /*00b4*/ 	.word	0xffffffff


	//----- nvinfo : EIATTR_COOP_GROUP_INSTR_OFFSETS
	.align		4
.L_1364:
        /*00b8*/ 	.byte	0x04, 0x28
        /*00ba*/ 	.short	(.L_1366 - .L_1365)


	//   ....[0]....
.L_1365:
        /*00bc*/ 	.word	0x000182c0


	//   ....[1]....
        /*00c0*/ 	.word	0x000182f0


	//   ....[2]....
        /*00c4*/ 	.word	0x00018320


	//   ....[3]....
        /*00c8*/ 	.word	0x00018340


	//   ....[4]....
        /*00cc*/ 	.word	0x00018360


	//   ....[5]....
        /*00d0*/ 	.word	0x000187a0


	//   ....[6]....
        /*00d4*/ 	.word	0x000187c0


	//   ....[7]....
        /*00d8*/ 	.word	0x000187e0


	//   ....[8]....
        /*00dc*/ 	.word	0x00018800


	//   ....[9]....
        /*00e0*/ 	.word	0x00018820


	//   ....[10]....
        /*00e4*/ 	.word	0x00018950


	//   ....[11]....
        /*00e8*/ 	.word	0x000189a0


	//   ....[12]....
        /*00ec*/ 	.word	0x000189d0


	//   ....[13]....
        /*00f0*/ 	.word	0x000189f0


	//   ....[14]....
        /*00f4*/ 	.word	0x00018a90


	//   ....[15]....
        /*00f8*/ 	.word	0x00018ab0


	//   ....[16]....
        /*00fc*/ 	.word	0x00018ae0


	//   ....[17]....
        /*0100*/ 	.word	0x00018b60


	//   ....[18]....
        /*0104*/ 	.word	0x00018bc0


	//   ....[19]....
        /*0108*/ 	.word	0x00018c80


	//   ....[20]....
        /*010c*/ 	.word	0x00018c90


	//   ....[21]....
        /*0110*/ 	.word	0x00019a60


	//   ....[22]....
        /*0114*/ 	.word	0x00019ad0


	//   ....[23]....
        /*0118*/ 	.word	0x00019b30


	//   ....[24]....
        /*011c*/ 	.word	0x00019b90


	//   ....[25]....
        /*0120*/ 	.word	0x00019bf0


	//   ....[26]....
        /*0124*/ 	.word	0x0001a080


	//   ....[27]....
        /*0128*/ 	.word	0x0001a0e0


	//   ....[28]....
        /*012c*/ 	.word	0x0001a140


	//   ....[29]....
        /*0130*/ 	.word	0x0001a1a0


	//   ....[30]....
        /*0134*/ 	.word	0x0001a210


	//----- nvinfo : EIATTR_EXIT_INSTR_OFFSETS
	.align		4
.L_1366:
        /*0138*/ 	.byte	0x04, 0x1c
        /*013a*/ 	.short	(.L_1368 - .L_1367)


	//   ....[0]....
.L_1367:
        /*013c*/ 	.word	0x00000e60


	//   ....[1]....
        /*0140*/ 	.word	0x00019a10


	//----- nvinfo : EIATTR_MAX_THREADS
	.align		4
.L_1368:
        /*0144*/ 	.byte	0x04, 0x05
        /*0146*/ 	.short	(.L_1370 - .L_1369)
.L_1369:
        /*0148*/ 	.word	0x00000100
        /*014c*/ 	.word	0x00000001
        /*0150*/ 	.word	0x00000001


	//----- nvinfo : EIATTR_CRS_STACK_SIZE
	.align		4
.L_1370:
        /*0154*/ 	.byte	0x04, 0x1e
        /*0156*/ 	.short	(.L_1372 - .L_1371)
.L_1371:
        /*0158*/ 	.word	0x00000000
.L_1372:


//--------------------- .nv.info._ZN10layer_norm31ln_parallel_residual_fwd_kernelINS_13Kernel_traitsIf6__halfS2_S2_fjLj8192ELj1ELj1ELj8ELj16ENS_18Kernel_traits_baseILj8192EfS2_S2_S2_fjLj256EEEEELb1ELb0ELb1EEEvNS_9FwdParamsE --------------------------
	.section	.nv.info._ZN10layer_norm31ln_parallel_residual_fwd_kernelINS_13Kernel_traitsIf6__halfS2_S2_fjLj8192ELj1ELj1ELj8ELj16ENS_18Kernel_traits_baseILj8192EfS2_S2_S2_fjLj256EEEEELb1ELb0ELb1EEEvNS_9FwdParamsE,"",@"SHT_CUDA_INFO"
	.sectionflags	@""
	.align	4


	//----- nvinfo : EIATTR_CUDA_API_VERSION
	.align		4
        /*0000*/ 	.byte	0x04, 0x37
        /*0002*/ 	.short	(.L_1374 - .L_1373)
.L_1373:
        /*0004*/ 	.word	0x00000082


	//----- nvinfo : EIATTR_SW2861232_WAR
	.align		4
.L_1374:
        /*0008*/ 	.byte	0x01, 0x35
	.zero		2


	//----- nvinfo : EIATTR_PARAM_CBANK
	.align		4
        /*000c*/ 	.byte	0x04, 0x0a
        /*000e*/ 	.short	(.L_1376 - .L_1375)
	.align		4
.L_1375:
        /*0010*/ 	.word	index@(.nv.constant0._ZN10layer_norm31ln_parallel_residual_fwd_kernelINS_13Kernel_traitsIf6__halfS2_S2_fjLj8192ELj1ELj1ELj8ELj16ENS_18Kernel_traits_baseILj8192EfS2_S2_S2_fjLj256EEEEELb1ELb0ELb1EEEvNS_9FwdParamsE)
        /*0014*/ 	.short	0x0160
        /*0016*/ 	.short	0x00e8


	//----- nvinfo : EIATTR_CBANK_PARAM_SIZE
	.align		4
.L_1376:
        /*0018*/ 	.byte	0x03, 0x19
        /*001a*/ 	.short	0x00e8


	//----- nvinfo : EIATTR_KPARAM_INFO
	.align		4
        /*001c*/ 	.byte	0x04, 0x17
        /*001e*/ 	.short	(.L_1378 - .L_1377)
.L_1377:
        /*0020*/ 	.word	0x00000000
        /*0024*/ 	.short	0x0000
        /*0026*/ 	.short	0x0000
        /*0028*/ 	.byte	0x00, 0xf0, 0xa1, 0x03


	//----- nvinfo : EIATTR_MAXREG_COUNT
	.align		4
.L_1378:
        /*002c*/ 	.byte	0x03, 0x1b
        /*002e*/ 	.short	0x00ff


	//----- nvinfo : EIATTR_NUM_BARRIERS
	.align		4
        /*0030*/ 	.byte	0x02, 0x4c
        /*0032*/ 	.byte	0x01
	.zero		1


	//----- nvinfo : EIATTR_MERCURY_ISA_VERSION
	.align		4
        /*0034*/ 	.byte	0x03, 0x5f
        /*0036*/ 	.short	0x0000


	//----- nvinfo : EIATTR_COOP_GROUP_MASK_REGIDS
	.align		4
        /*0038*/ 	.byte	0x04, 0x29
        /*003a*/ 	.short	(.L_1380 - .L_1379)


	//   ....[0]....
.L_1379:
        /*003c*/ 	.word	0xffffffff


	//   ....[1]....
        /*0040*/ 	.word	0xffffffff


	//   ....[2]....
        /*0044*/ 	.word	0xffffffff


	//   ....[3]....
        /*0048*/ 	.word	0xffffffff


	//   ....[4]....
        /*004c*/ 	.word	0xffffffff


	//   ....[5]....
        /*0050*/ 	.word	0xffffffff


	//   ....[6]....
        /*0054*/ 	.word	0xffffffff


	//   ....[7]....
        /*0058*/ 	.word	0xffffffff


	//   ....[8]....
        /*005c*/ 	.word	0xffffffff


	//   ....[9]....
        /*0060*/ 	.word	0xffffffff


	//   ....[10]....
        /*0064*/ 	.word	0xffffffff


	//   ....[11]....
        /*0068*/ 	.word	0xffffffff


	//   ....[12]....
        /*006c*/ 	.word	0xffffffff


	//   ....[13]....
        /*0070*/ 	.word	0xffffffff


	//   ....[14]....
        /*0074*/ 	.word	0xffffffff


	//   ....[15]....
        /*0078*/ 	.word	0xffffffff


	//   ....[16]....
        /*007c*/ 	.word	0xffffffff


	//   ....[17]....
        /*0080*/ 	.word	0xffffffff


	//   ....[18]....
        /*0084*/ 	.word	0xffffffff


	//   ....[19]....
        /*0088*/ 	.word	0xffffffff


	//   ....[20]....
        /*008c*/ 	.word	0xffffffff


	//   ....[21]....
        /*0090*/ 	.word	0xffffffff


	//   ....[22]....
        /*0094*/ 	.word	0xffffffff


	//   ....[23]....
        /*0098*/ 	.word	0xffffffff


	//   ....[24]....
        /*009c*/ 	.word	0xffffffff


	//   ....[25]....
        /*00a0*/ 	.word	0xffffffff


	//   ....[26]....
        /*00a4*/ 	.word	0xffffffff


	//   ....[27]....
        /*00a8*/ 	.word	0xffffffff


	//   ....[28]....
        /*00ac*/ 	.word	0xffffffff


	//   ....[29]....
        /*00b0*/ 	.word	0xffffffff


	//   ....[30]....
        /*00b4*/ 	.word	0xffffffff


	//----- nvinfo : EIATTR_COOP_GROUP_INSTR_OFFSETS
	.align		4
.L_1380:
        /*00b8*/ 	.byte	0x04, 0x28
        /*00ba*/ 	.short	(.L_1382 - .L_1381)


	//   ....[0]....
.L_1381:
        /*00bc*/ 	.word	0x00017c30


	//   ....[1]....
        /*00c0*/ 	.word	0x00017c60


	//   ....[2]....
        /*00c4*/ 	.word	0x00017c80


	//   ....[3]....
        /*00c8*/ 	.word	0x00017ca0


	//   ....[4]....
        /*00cc*/ 	.word	0x00017cc0


	//   ....[5]....
        /*00d0*/ 	.word	0x000180f0


	//   ....[6]....
        /*00d4*/ 	.word	0x00018110


	//   ....[7]....
        /*00d8*/ 	.word	0x00018130


	//   ....[8]....
        /*00dc*/ 	.word	0x00018150


	//   ....[9]....
        /*00e0*/ 	.word	0x00018170


	//   ....[10]....
        /*00e4*/ 	.word	0x00018270


	//   ....[11]....
        /*00e8*/ 	.word	0x000182c0


	//   ....[12]....
        /*00ec*/ 	.word	0x000182e0


	//   ....[13]....
        /*00f0*/ 	.word	0x000182f0


	//   ....[14]....
        /*00f4*/ 	.word	0x00018380


	//   ....[15]....
        /*00f8*/ 	.word	0x000183b0


	//   ....[16]....
        /*00fc*/ 	.word	0x000183f0


	//   ....[17]....
        /*0100*/ 	.word	0x00018490


	//   ....[18]....
        /*0104*/ 	.word	0x000184e0


	//   ....[19]....
        /*0108*/ 	.word	0x000185b0


	//   ....[20]....
        /*010c*/ 	.word	0x000185e0


	//   ....[21]....
        /*0110*/ 	.word	0x00019310


	//   ....[22]....
        /*0114*/ 	.word	0x00019380


	//   ....[23]....
        /*0118*/ 	.word	0x000193e0


	//   ....[24]....
        /*011c*/ 	.word	0x00019440


	//   ....[25]....
        /*0120*/ 	.word	0x000194a0


	//   ....[26]....
        /*0124*/ 	.word	0x00019910


	//   ....[27]....
        /*0128*/ 	.word	0x00019970


	//   ....[28]....
        /*012c*/ 	.word	0x000199d0


	//   ....[29]....
        /*0130*/ 	.word	0x00019a30


	//   ....[30]....
        /*0134*/ 	.word	0x00019a90


	//----- nvinfo : EIATTR_EXIT_INSTR_OFFSETS
	.align		4
.L_1382:
        /*0138*/ 	.byte	0x04, 0x1c
        /*013a*/ 	.short	(.L_1384 - .L_1383)


	//   ....[0]....
.L_1383:
        /*013c*/ 	.word	0x00000500


	//   ....[1]....
        /*0140*/ 	.word	0x000192c0


	//----- nvinfo : EIATTR_MAX_THREADS
	.align		4
.L_1384:
        /*0144*/ 	.byte	0x04, 0x05
        /*0146*/ 	.short	(.L_1386 - .L_1385)
.L_1385:
        /*0148*/ 	.word	0x00000100
        /*014c*/ 	.word	0x00000001
        /*0150*/ 	.word	0x00000001


	//----- nvinfo : EIATTR_CRS_STACK_SIZE
	.align		4
.L_1386:
        /*0154*/ 	.byte	0x04, 0x1e
        /*0156*/ 	.short	(.L_1388 - .L_1387)
.L_1387:
        /*0158*/ 	.word	0x00000000
.L_1388:


//--------------------- .nv.info._ZN10layer_norm31ln_parallel_residual_fwd_kernelINS_13Kernel_traitsIf6__halfS2_S2_fjLj8192ELj1ELj1ELj8ELj16ENS_18Kernel_traits_baseILj8192EfS2_S2_S2_fjLj256EEEEELb1ELb1ELb0EEEvNS_9FwdParamsE --------------------------
	.section	.nv.info._ZN10layer_norm31ln_parallel_residual_fwd_kernelINS_13Kernel_traitsIf6__halfS2_S2_fjLj8192ELj1ELj1ELj8ELj16ENS_18Kernel_traits_baseILj8192EfS2_S2_S2_fjLj256EEEEELb1ELb1ELb0EEEvNS_9FwdParamsE,"",@"SHT_CUDA_INFO"
	.sectionflags	@""
	.align	4


	//----- nvinfo : EIATTR_CUDA_API_VERSION
	.align		4
        /*0000*/ 	.byte	0x04, 0x37
        /*0002*/ 	.short	(.L_1390 - .L_1389)
.L_1389:
        /*0004*/ 	.word	0x00000082


	//----- nvinfo : EIATTR_SW2861232_WAR
	.align		4
.L_1390:
        /*0008*/ 	.byte	0x01, 0x35
	.zero		2


	//----- nvinfo : EIATTR_PARAM_CBANK
	.align		4
        /*000c*/ 	.byte	0x04, 0x0a
        /*000e*/ 	.short	(.L_1392 - .L_1391)
	.align		4
.L_1391:
        /*0010*/ 	.word	index@(.nv.constant0._ZN10layer_norm31ln_parallel_residual_fwd_kernelINS_13Kernel_traitsIf6__halfS2_S2_fjLj8192ELj1ELj1ELj8ELj16ENS_18Kernel_traits_baseILj8192EfS2_S2_S2_fjLj256EEEEELb1ELb1ELb0EEEvNS_9FwdParamsE)
        /*0014*/ 	.short	0x0160
        /*0016*/ 	.short	0x00e8


	//----- nvinfo : EIATTR_CBANK_PARAM_SIZE
	.align		4
.L_1392:
        /*0018*/ 	.byte	0x03, 0x19
        /*001a*/ 	.short	0x00e8


	//----- nvinfo : EIATTR_KPARAM_INFO
	.align		4
        /*001c*/ 	.byte	0x04, 0x17
        /*001e*/ 	.short	(.L_1394 - .L_1393)
.L_1393:
        /*0020*/ 	.word	0x00000000
        /*0024*/ 	.short	0x0000
        /*0026*/ 	.short	0x0000
        /*0028*/ 	.byte	0x00, 0xf0, 0xa1, 0x03


	//----- nvinfo : EIATTR_MAXREG_COUNT
	.align		4
.L_1394:
        /*002c*/ 	.byte	0x03, 0x1b
        /*002e*/ 	.short	0x00ff


	//----- nvinfo : EIATTR_NUM_BARRIERS
	.align		4
        /*0030*/ 	.byte	0x02, 0x4c
        /*0032*/ 	.byte	0x01
	.zero		1


	//----- nvinfo : EIATTR_MERCURY_ISA_VERSION
	.align		4
        /*0034*/ 	.byte	0x03, 0x5f
        /*0036*/ 	.short	0x0000


	//----- nvinfo : EIATTR_COOP_GROUP_MASK_REGIDS
	.align		4
        /*0038*/ 	.byte	0x04, 0x29
        /*003a*/ 	.short	(.L_1396 - .L_1395)


	//   ....[0]....
.L_1395:
        /*003c*/ 	.word	0xffffffff


	//   ....[1]....
        /*0040*/ 	.word	0xffffffff


	//   ....[2]....
        /*0044*/ 	.word	0xffffffff


	//   ....[3]....
        /*0048*/ 	.word	0xffffffff


	//   ....[4]....
        /*004c*/ 	.word	0xffffffff


	//   ....[5]....
        /*0050*/ 	.word	0xffffffff


	//   ....[6]....
        /*0054*/ 	.word	0xffffffff


	//   ....[7]....
        /*0058*/ 	.word	0xffffffff


	//   ....[8]....
        /*005c*/ 	.word	0xffffffff


	//   ....[9]....
        /*0060*/ 	.word	0xffffffff


	//   ....[10]....
        /*0064*/ 	.word	0xffffffff


	//   ....[11]....
        /*0068*/ 	.word	0xffffffff


	//   ....[12]....
        /*006c*/ 	.word	0xffffffff


	//   ....[13]....
        /*0070*/ 	.word	0xffffffff


	//   ....[14]....
        /*0074*/ 	.word	0xffffffff


	//   ....[15]....
        /*0078*/ 	.word	0xffffffff


	//   ....[16]....
        /*007c*/ 	.word	0xffffffff


	//   ....[17]....
        /*0080*/ 	.word	0xffffffff


	//   ....[18]....
        /*0084*/ 	.word	0xffffffff


	//   ....[19]....
        /*0088*/ 	.word	0xffffffff


	//   ....[20]....
        /*008c*/ 	.word	0xffffffff


	//   ....[21]....
        /*0090*/ 	.word	0xffffffff


	//   ....[22]....
        /*0094*/ 	.word	0xffffffff


	//   ....[23]....
        /*0098*/ 	.word	0xffffffff


	//   ....[24]....
        /*009c*/ 	.word	0xffffffff


	//   ....[25]....
        /*00a0*/ 	.word	0xffffffff


	//   ....[26]....
        /*00a4*/ 	.word	0xffffffff


	//   ....[27]....
        /*00a8*/ 	.word	0xffffffff


	//   ....[28]....
        /*00ac*/ 	.word	0xffffffff


	//   ....[29]....
        /*00b0*/ 	.word	0xffffffff


	//   ....[30]....
        /*00b4*/ 	.word	0xffffffff


	//----- nvinfo : EIATTR_COOP_GROUP_INSTR_OFFSETS
	.align		4
.L_1396:
        /*00b8*/ 	.byte	0x04, 0x28
        /*00ba*/ 	.short	(.L_1398 - .L_1397)


	//   ....[0]....
.L_1397:
        /*00bc*/ 	.word	0x000181f0


	//   ....[1]....
        /*00c0*/ 	.word	0x00018220


	//   ....[2]....
        /*00c4*/ 	.word	0x00018250


	//   ....[3]....
        /*00c8*/ 	.word	0x00018270


	//   ....[4]....
        /*00cc*/ 	.word	0x00018290


	//   ....[5]....
        /*00d0*/ 	.word	0x000186d0


	//   ....[6]....
        /*00d4*/ 	.word	0x000186f0


	//   ....[7]....
        /*00d8*/ 	.word	0x00018710


	//   ....[8]....
        /*00dc*/ 	.word	0x00018730


	//   ....[9]....
        /*00e0*/ 	.word	0x00018750


	//   ....[10]....
        /*00e4*/ 	.word	0x00018880


	//   ....[11]....
        /*00e8*/ 	.word	0x000188d0


	//   ....[12]....
        /*00ec*/ 	.word	0x00018900


	//   ....[13]....
        /*00f0*/ 	.word	0x00018920


	//   ....[14]....
        /*00f4*/ 	.word	0x000189b0


	//   ....[15]....
        /*00f8*/ 	.word	0x00018a00


	//   ....[16]....
        /*00fc*/ 	.word	0x00018a10


	//   ....[17]....
        /*0100*/ 	.word	0x00018ad0


	//   ....[18]....
        /*0104*/ 	.word	0x00018b00


	//   ....[19]....
        /*0108*/ 	.word	0x00018b90


	//   ....[20]....
        /*010c*/ 	.word	0x00018bd0


	//   ....[21]....
        /*0110*/ 	.word	0x00019610


	//   ....[22]....
        /*0114*/ 	.word	0x00019680


	//   ....[23]....
        /*0118*/ 	.word	0x000196e0


	//   ....[24]....
        /*011c*/ 	.word	0x00019740


	//   ....[25]....
        /*0120*/ 	.word	0x000197a0


	//   ....[26]....
        /*0124*/ 	.word	0x00019c40


	//   ....[27]....
        /*0128*/ 	.word	0x00019ca0


	//   ....[28]....
        /*012c*/ 	.word	0x00019d00


	//   ....[29]....
        /*0130*/ 	.word	0x00019d60


	//   ....[30]....
        /*0134*/ 	.word	0x00019dd0


	//----- nvinfo : EIATTR_EXIT_INSTR_OFFSETS
	.align		4
.L_1398:
        /*0138*/ 	.byte	0x04, 0x1c
        /*013a*/ 	.short	(.L_1400 - .L_1399)


	//   ....[0]....
.L_1399:
        /*013c*/ 	.word	0x000008e0


	//   ....[1]....
        /*0140*/ 	.word	0x000195c0


	//----- nvinfo : EIATTR_MAX_THREADS
	.align		4
.L_1400:
        /*0144*/ 	.byte	0x04, 0x05
        /*0146*/ 	.short	(.L_1402 - .L_1401)
.L_1401:
        /*0148*/ 	.word	0x00000100
        /*014c*/ 	.word	0x00000001
        /*0150*/ 	.word	0x00000001


	//----- nvinfo : EIATTR_CRS_STACK_SIZE
	.align		4
.L_1402:
        /*0154*/ 	.byte	0x04, 0x1e
        /*0156*/ 	.short	(.L_1404 - .L_1403)
.L_1403:
        /*0158*/ 	.word	0x00000000
.L_1404:


//--------------------- .nv.info._ZN10layer_norm31ln_parallel_residual_fwd_kernelINS_13Kernel_traitsIf6__halfS2_S2_fjLj8192ELj1ELj1ELj8ELj16ENS_18Kernel_traits_baseILj8192EfS2_S2_S2_fjLj256EEEEELb1ELb1ELb1EEEvNS_9FwdParamsE --------------------------
	.section	.nv.info._ZN10layer_norm31ln_parallel_residual_fwd_kernelINS_13Kernel_traitsIf6__halfS2_S2_fjLj8192ELj1ELj1ELj8ELj16ENS_18Kernel_traits_baseILj8192EfS2_S2_S2_fjLj256EEEEELb1ELb1ELb1EEEvNS_9FwdParamsE,"",@"SHT_CUDA_INFO"
	.sectionflags	@""
	.align	4


	//----- nvinfo : EIATTR_CUDA_API_VERSION
	.align		4
        /*0000*/ 	.byte	0x04, 0x37
        /*0002*/ 	.short	(.L_1406 - .L_1405)
.L_1405:
        /*0004*/ 	.word	0x00000082


	//----- nvinfo : EIATTR_SW2861232_WAR
	.align		4
.L_1406:
        /*0008*/ 	.byte	0x01, 0x35
	.zero		2


	//----- nvinfo : EIATTR_PARAM_CBANK
	.align		4
        /*000c*/ 	.byte	0x04, 0x0a
        /*000e*/ 	.short	(.L_1408 - .L_1407)
	.align		4
.L_1407:
        /*0010*/ 	.word	index@(.nv.constant0._ZN10layer_norm31ln_parallel_residual_fwd_kernelINS_13Kernel_traitsIf6__halfS2_S2_fjLj8192ELj1ELj1ELj8ELj16ENS_18Kernel_traits_baseILj8192EfS2_S2_S2_fjLj256EEEEELb1ELb1ELb1EEEvNS_9FwdParamsE)
        /*0014*/ 	.short	0x0160
        /*0016*/ 	.short	0x00e8


	//----- nvinfo : EIATTR_CBANK_PARAM_SIZE
	.align		4
.L_1408:
        /*0018*/ 	.byte	0x03, 0x19
        /*001a*/ 	.short	0x00e8


	//----- nvinfo : EIATTR_KPARAM_INFO
	.align		4
        /*001c*/ 	.byte	0x04, 0x17
        /*001e*/ 	.short	(.L_1410 - .L_1409)
.L_1409:
        /*0020*/ 	.word	0x00000000
        /*0024*/ 	.short	0x0000
        /*0026*/ 	.short	0x0000
        /*0028*/ 	.byte	0x00, 0xf0, 0xa1, 0x03


	//----- nvinfo : EIATTR_MAXREG_COUNT
	.align		4
.L_1410:
        /*002c*/ 	.byte	0x03, 0x1b
        /*002e*/ 	.short	0x00ff


	//----- nvinfo : EIATTR_NUM_BARRIERS
	.align		4
        /*0030*/ 	.byte	0x02, 0x4c
        /*0032*/ 	.byte	0x01
	.zero		1


	//----- nvinfo : EIATTR_MERCURY_ISA_VERSION
	.align		4
        /*0034*/ 	.byte	0x03, 0x5f
        /*0036*/ 	.short	0x0000


	//----- nvinfo : EIATTR_COOP_GROUP_MASK_REGIDS
	.align		4
        /*0038*/ 	.byte	0x04, 0x29
        /*003a*/ 	.short	(.L_1412 - .L_1411)


	//   ....[0]....
.L_1411:
        /*003c*/ 	.word	0xffffffff


	//   ....[1]....
        /*0040*/ 	.word	0xffffffff


	//   ....[2]....
        /*0044*/ 	.word	0xffffffff


	//   ....[3]....
        /*0048*/ 	.word	0xffffffff


	//   ....[4]....
        /*004c*/ 	.word	0xffffffff


	//   ....[5]....
        /*0050*/ 	.word	0xffffffff


	//   ....[6]....
        /*0054*/ 	.word	0xffffffff


	//   ....[7]....
        /*0058*/ 	.word	0xffffffff


	//   ....[8]....
        /*005c*/ 	.word	0xffffffff


	//   ....[9]....
        /*0060*/ 	.word	0xffffffff


	//   ....[10]....
        /*0064*/ 	.word	0xffffffff


	//   ....[11]....
        /*0068*/ 	.word	0xffffffff


	//   ....[12]....
        /*006c*/ 	.word	0xffffffff


	//   ....[13]....
        /*0070*/ 	.word	0xffffffff


	//   ....[14]....
        /*0074*/ 	.word	0xffffffff


	//   ....[15]....
        /*0078*/ 	.word	0xffffffff


	//   ....[16]....
        /*007c*/ 	.word	0xffffffff


	//   ....[17]....
        /*0080*/ 	.word	0xffffffff


	//   ....[18]....
        /*0084*/ 	.word	0xffffffff


	//   ....[19]....
        /*0088*/ 	.word	0xffffffff


	//   ....[20]....
        /*008c*/ 	.word	0xffffffff


	//   ....[21]....
        /*0090*/ 	.word	0xffffffff


	//   ....[22]....
        /*0094*/ 	.word	0xffffffff


	//   ....[23]....
        /*0098*/ 	.word	0xffffffff


	//   ....[24]....
        /*009c*/ 	.word	0xffffffff


	//   ....[25]....
        /*00a0*/ 	.word	0xffffffff


	//   ....[26]....
        /*00a4*/ 	.word	0xffffffff


	//   ....[27]....
        /*00a8*/ 	.word	0xffffffff


	//   ....[28]....
        /*00ac*/ 	.word	0xffffffff


	//   ....[29]....
        /*00b0*/ 	.word	0xffffffff


	//   ....[30]....
        /*00b4*/ 	.word	0xffffffff


	//----- nvinfo : EIATTR_COOP_GROUP_INSTR_OFFSETS
	.align		4
.L_1412:
        /*00b8*/ 	.byte	0x04, 0x28
        /*00ba*/ 	.short	(.L_1414 - .L_1413)


	//   ....[0]....
.L_1413:
        /*00bc*/ 	.word	0x00017970


	//   ....[1]....
        /*00c0*/ 	.word	0x000179a0


	//   ....[2]....
        /*00c4*/ 	.word	0x000179c0


	//   ....[3]....
        /*00c8*/ 	.word	0x000179e0


	//   ....[4]....
        /*00cc*/ 	.word	0x00017a00


	//   ....[5]....
        /*00d0*/ 	.word	0x00017e30


	//   ....[6]....
        /*00d4*/ 	.word	0x00017e50


	//   ....[7]....
        /*00d8*/ 	.word	0x00017e70


	//   ....[8]....
        /*00dc*/ 	.word	0x00017e90


	//   ....[9]....
        /*00e0*/ 	.word	0x00017eb0


	//   ....[10]....
        /*00e4*/ 	.word	0x00017fb0


	//   ....[11]....
        /*00e8*/ 	.word	0x00018000


	//   ....[12]....
        /*00ec*/ 	.word	0x00018040


	//   ....[13]....
        /*00f0*/ 	.word	0x00018060


	//   ....[14]....
        /*00f4*/ 	.word	0x000180d0


	//   ....[15]....
        /*00f8*/ 	.word	0x000180f0


	//   ....[16]....
        /*00fc*/ 	.word	0x00018130


	//   ....[17]....
        /*0100*/ 	.word	0x000181f0


	//   ....[18]....
        /*0104*/ 	.word	0x00018220


	//   ....[19]....
        /*0108*/ 	.word	0x000182d0


	//   ....[20]....
        /*010c*/ 	.word	0x00018300


	//   ....[21]....
        /*0110*/ 	.word	0x00018c40


	//   ....[22]....
        /*0114*/ 	.word	0x00018cb0


	//   ....[23]....
        /*0118*/ 	.word	0x00018d10


	//   ....[24]....
        /*011c*/ 	.word	0x00018d70


	//   ....[25]....
        /*0120*/ 	.word	0x00018dd0


	//   ....[26]....
        /*0124*/ 	.word	0x00019240


	//   ....[27]....
        /*0128*/ 	.word	0x000192a0


	//   ....[28]....
        /*012c*/ 	.word	0x00019300


	//   ....[29]....
        /*0130*/ 	.word	0x00019360


	//   ....[30]....
        /*0134*/ 	.word	0x000193c0


	//----- nvinfo : EIATTR_EXIT_INSTR_OFFSETS
	.align		4
.L_1414:
        /*0138*/ 	.byte	0x04, 0x1c
        /*013a*/ 	.short	(.L_1416 - .L_1415)


	//   ....[0]....
.L_1415:
        /*013c*/ 	.word	0x00000300


	//   ....[1]....
        /*0140*/ 	.word	0x00018bf0


	//----- nvinfo : EIATTR_MAX_THREADS
	.align		4
.L_1416:
        /*0144*/ 	.byte	0x04, 0x05
        /*0146*/ 	.short	(.L_1418 - .L_1417)
.L_1417:
        /*0148*/ 	.word	0x00000100
        /*014c*/ 	.word	0x00000001
        /*0150*/ 	.word	0x00000001


	//----- nvinfo : EIATTR_CRS_STACK_SIZE
	.align		4
.L_1418:
        /*0154*/ 	.byte	0x04, 0x1e
        /*0156*/ 	.short	(.L_1420 - .L_1419)
.L_1419:
        /*0158*/ 	.word	0x00000000
.L_1420:


//--------------------- .nv.info._ZN10layer_norm31ln_parallel_residual_fwd_kernelINS_13Kernel_traitsI6__halfS2_fS2_fjLj8192ELj1ELj1ELj8ELj16ENS_18Kernel_traits_baseILj8192ES2_S2_fS2_fjLj256EEEEELb0ELb0ELb0EEEvNS_9FwdParamsE --------------------------
	.section	.nv.info._ZN10layer_norm31ln_parallel_residual_fwd_kernelINS_13Kernel_traitsI6__halfS2_fS2_fjLj8192ELj1ELj1ELj8ELj16ENS_18Kernel_traits_baseILj8192ES2_S2_fS2_fjLj256EEEEELb0ELb0ELb0EEEvNS_9FwdParamsE,"",@"SHT_CUDA_INFO"
	.sectionflags	@""
	.align	4


	//----- nvinfo : EIATTR_CUDA_API_VERSION
	.align		4
        /*0000*/ 	.byte	0x04, 0x37
        /*0002*/ 	.short	(.L_1422 - .L_1421)
.L_1421:
        /*0004*/ 	.word	0x00000082


	//----- nvinfo : EIATTR_SW2861232_WAR
	.align		4
.L_1422:
        /*0008*/ 	.byte	0x01, 0x35
	.zero		2


	//----- nvinfo : EIATTR_PARAM_CBANK
	.align		4
        /*000c*/ 	.byte	0x04, 0x0a
        /*000e*/ 	.short	(.L_1424 - .L_1423)
	.align		4
.L_1423:
        /*0010*/ 	.word	index@(.nv.constant0._ZN10layer_norm31ln_parallel_residual_fwd_kernelINS_13Kernel_traitsI6__halfS2_fS2_fjLj8192ELj1ELj1ELj8ELj16ENS_18Kernel_traits_baseILj8192ES2_S2_fS2_fjLj256EEEEELb0ELb0ELb0EEEvNS_9FwdParamsE)
        /*0014*/ 	.short	0x0160
        /*0016*/ 	.short	0x00e8


	//----- nvinfo : EIATTR_CBANK_PARAM_SIZE
	.align		4
.L_1424:
        /*0018*/ 	.byte	0x03, 0x19
        /*001a*/ 	.short	0x00e8


	//----- nvinfo : EIATTR_KPARAM_INFO
	.align		4
        /*001c*/ 	.byte	0x04, 0x17
        /*001e*/ 	.short	(.L_1426 - .L_1425)
.L_1425:
        /*0020*/ 	.word	0x00000000
        /*0024*/ 	.short	0x0000
        /*0026*/ 	.short	0x0000
        /*0028*/ 	.byte	0x00, 0xf0, 0xa1, 0x03


	//----- nvinfo : EIATTR_MAXREG_COUNT
	.align		4
.L_1426:
        /*002c*/ 	.byte	0x03, 0x1b
        /*002e*/ 	.short	0x00ff


	//----- nvinfo : EIATTR_NUM_BARRIERS
	.align		4
        /*0030*/ 	.byte	0x02, 0x4c
        /*0032*/ 	.byte	0x01
	.zero		1


	//----- nvinfo : EIATTR_MERCURY_ISA_VERSION
	.align		4
        /*0034*/ 	.byte	0x03, 0x5f
        /*0036*/ 	.short	0x0000


	//----- nvinfo : EIATTR_COOP_GROUP_MASK_REGIDS
	.align		4
        /*0038*/ 	.byte	0x04, 0x29
        /*003a*/ 	.short	(.L_1428 - .L_1427)


	//   ....[0]....
.L_1427:
        /*003c*/ 	.word	0xffffffff


	//   ....[1]....
        /*0040*/ 	.word	0xffffffff


	//   ....[2]....
        /*0044*/ 	.word	0xffffffff


	//   ....[3]....
        /*0048*/ 	.word	0xffffffff


	//   ....[4]....
        /*004c*/ 	.word	0xffffffff


	//   ....[5]....
        /*0050*/ 	.word	0xffffffff


	//   ....[6]....
        /*0054*/ 	.word	0xffffffff


	//   ....[7]....
        /*0058*/ 	.word	0xffffffff


	//   ....[8]....
        /*005c*/ 	.word	0xffffffff


	//   ....[9]....
        /*0060*/ 	.word	0xffffffff


	//   ....[10]....
        /*0064*/ 	.word	0xffffffff


	//   ....[11]....
        /*0068*/ 	.word	0xffffffff


	//   ....[12]....
        /*006c*/ 	.word	0xffffffff


	//   ....[13]....
        /*0070*/ 	.word	0xffffffff


	//   ....[14]....
        /*0074*/ 	.word	0xffffffff


	//   ....[15]....
        /*0078*/ 	.word	0xffffffff


	//   ....[16]....
        /*007c*/ 	.word	0xffffffff


	//   ....[17]....
        /*0080*/ 	.word	0xffffffff


	//   ....[18]....
        /*0084*/ 	.word	0xffffffff


	//   ....[19]....
        /*0088*/ 	.word	0xffffffff


	//   ....[20]....
        /*008c*/ 	.word	0xffffffff


	//   ....[21]....
        /*0090*/ 	.word	0xffffffff


	//   ....[22]....
        /*0094*/ 	.word	0xffffffff


	//   ....[23]....
        /*0098*/ 	.word	0xffffffff


	//   ....[24]....
        /*009c*/ 	.word	0xffffffff


	//   ....[25]....
        /*00a0*/ 	.word	0xffffffff


	//   ....[26]....
        /*00a4*/ 	.word	0xffffffff


	//   ....[27]....
        /*00a8*/ 	.word	0xffffffff


	//   ....[28]....
        /*00ac*/ 	.word	0xffffffff


	//   ....[29]....
        /*00b0*/ 	.word	0xffffffff


	//   ....[30]....
        /*00b4*/ 	.word	0xffffffff


	//----- nvinfo : EIATTR_COOP_GROUP_INSTR_OFFSETS
	.align		4
.L_1428:
        /*00b8*/ 	.byte	0x04, 0x28
        /*00ba*/ 	.short	(.L_1430 - .L_1429)


	//   ....[0]....
.L_1429:
        /*00bc*/ 	.word	0x000029b0


	//   ....[1]....
        /*00c0*/ 	.word	0x000029e0


	//   ....[2]....
        /*00c4*/ 	.word	0x00002a00


	//   ....[3]....
        /*00c8*/ 	.word	0x00002a20


	//   ....[4]....
        /*00cc*/ 	.word	0x00002a40


	//   ....[5]....
        /*00d0*/ 	.word	0x00002e80


	//   ....[6]....
        /*00d4*/ 	.word	0x00002ea0


	//   ....[7]....
        /*00d8*/ 	.word	0x00002ec0


	//   ....[8]....
        /*00dc*/ 	.word	0x00002ee0


	//   ....[9]....
        /*00e0*/ 	.word	0x00002f00


	//   ....[10]....
        /*00e4*/ 	.word	0x00003020


	//   ....[11]....
        /*00e8*/ 	.word	0x00003070


	//   ....[12]....
        /*00ec*/ 	.word	0x000030a0


	//   ....[13]....
        /*00f0*/ 	.word	0x000030c0


	//   ....[14]....
        /*00f4*/ 	.word	0x00003150


	//   ....[15]....
        /*00f8*/ 	.word	0x00003180


	//   ....[16]....
        /*00fc*/ 	.word	0x000031b0


	//   ....[17]....
        /*0100*/ 	.word	0x00003250


	//   ....[18]....
        /*0104*/ 	.word	0x00003290


	//   ....[19]....
        /*0108*/ 	.word	0x00003340


	//   ....[20]....
        /*010c*/ 	.word	0x00003360


	//   ....[21]....
        /*0110*/ 	.word	0x00004100


	//   ....[22]....
        /*0114*/ 	.word	0x00004170


	//   ....[23]....
        /*0118*/ 	.word	0x000041d0


	//   ....[24]....
        /*011c*/ 	.word	0x00004230


	//   ....[25]....
        /*0120*/ 	.word	0x00004290


	//   ....[26]....
        /*0124*/ 	.word	0x00004710


	//   ....[27]....
        /*0128*/ 	.word	0x00004770


	//   ....[28]....
        /*012c*/ 	.word	0x000047d0


	//   ....[29]....
        /*0130*/ 	.word	0x00004830


	//   ....[30]....
        /*0134*/ 	.word	0x000048a0


	//----- nvinfo : EIATTR_EXIT_INSTR_OFFSETS
	.align		4
.L_1430:
        /*0138*/ 	.byte	0x04, 0x1c
        /*013a*/ 	.short	(.L_1432 - .L_1431)


	//   ....[0]....
.L_1431:
        /*013c*/ 	.word	0x00000770


	//   ....[1]....
        /*0140*/ 	.word	0x000040b0


	//----- nvinfo : EIATTR_MAX_THREADS
	.align		4
.L_1432:
        /*0144*/ 	.byte	0x04, 0x05
        /*0146*/ 	.short	(.L_1434 - .L_1433)
.L_1433:
        /*0148*/ 	.word	0x00000100
        /*014c*/ 	.word	0x00000001
        /*0150*/ 	.word	0x00000001


	//----- nvinfo : EIATTR_CRS_STACK_SIZE
	.align		4
.L_1434:
        /*0154*/ 	.byte	0x04, 0x1e
        /*0156*/ 	.short	(.L_1436 - .L_1435)
.L_1435:
        /*0158*/ 	.word	0x00000000
.L_1436:


//--------------------- .nv.info._ZN10layer_norm31ln_parallel_residual_fwd_kernelINS_13Kernel_traitsI6__halfS2_fS2_fjLj8192ELj1ELj1ELj8ELj16ENS_18Kernel_traits_baseILj8192ES2_S2_fS2_fjLj256EEEEELb0ELb0ELb1EEEvNS_9FwdParamsE --------------------------
	.section	.nv.info._ZN10layer_norm31ln_parallel_residual_fwd_kernelINS_13Kernel_traitsI6__halfS2_fS2_fjLj8192ELj1ELj1ELj8ELj16ENS_18Kernel_traits_baseILj8192ES2_S2_fS2_fjLj256EEEEELb0ELb0ELb1EEEvNS_9FwdParamsE,"",@"SHT_CUDA_INFO"
	.sectionflags	@""
	.align	4


	//----- nvinfo : EIATTR_CUDA_API_VERSION
	.align		4
        /*0000*/ 	.byte	0x04, 0x37
        /*0002*/ 	.short	(.L_1438 - .L_1437)
.L_1437:
        /*0004*/ 	.word	0x00000082


	//----- nvinfo : EIATTR_SW2861232_WAR
	.align		4
.L_1438:
        /*0008*/ 	.byte	0x01, 0x35
	.zero		2


	//----- nvinfo : EIATTR_PARAM_CBANK
	.align		4
        /*000c*/ 	.byte	0x04, 0x0a
        /*000e*/ 	.short	(.L_1440 - .L_1439)
	.align		4
.L_1439:
        /*0010*/ 	.word	index@(.nv.constant0._ZN10layer_norm31ln_parallel_residual_fwd_kernelINS_13Kernel_traitsI6__halfS2_fS2_fjLj8192ELj1ELj1ELj8ELj16ENS_18Kernel_traits_baseILj8192ES2_S2_fS2_fjLj256EEEEELb0ELb0ELb1EEEvNS_9FwdParamsE)
        /*0014*/ 	.short	0x0160
        /*0016*/ 	.short	0x00e8


	//----- nvinfo : EIATTR_CBANK_PARAM_SIZE
	.align		4
.L_1440:
        /*0018*/ 	.byte	0x03, 0x19
        /*001a*/ 	.short	0x00e8


	//----- nvinfo : EIATTR_KPARAM_INFO
	.align		4
        /*001c*/ 	.byte	0x04, 0x17
        /*001e*/ 	.short	(.L_1442 - .L_1441)
.L_1441:
        /*0020*/ 	.word	0x00000000
        /*0024*/ 	.short	0x0000
        /*0026*/ 	.short	0x0000
        /*0028*/ 	.byte	0x00, 0xf0, 0xa1, 0x03


	//----- nvinfo : EIATTR_MAXREG_COUNT
	.align		4
.L_1442:
        /*002c*/ 	.byte	0x03, 0x1b
        /*002e*/ 	.short	0x00ff


	//----- nvinfo : EIATTR_NUM_BARRIERS
	.align		4
        /*0030*/ 	.byte	0x02, 0x4c
        /*0032*/ 	.byte	0x01
	.zero		1


	//----- nvinfo : EIATTR_MERCURY_ISA_VERSION
	.align		4
        /*0034*/ 	.byte	0x03, 0x5f
        /*0036*/ 	.short	0x0000


	//----- nvinfo : EIATTR_COOP_GROUP_MASK_REGIDS
	.align		4
        /*0038*/ 	.byte	0x04, 0x29
        /*003a*/ 	.short	(.L_1444 - .L_1443)


	//   ....[0]....
.L_1443:
        /*003c*/ 	.word	0xffffffff


	//   ....[1]....
        /*0040*/ 	.word	0xffffffff


	//   ....[2]....
        /*0044*/ 	.word	0xffffffff


	//   ....[3]....
        /*0048*/ 	.word	0xffffffff


	//   ....[4]....
        /*004c*/ 	.word	0xffffffff


	//   ....[5]....
        /*0050*/ 	.word	0xffffffff


	//   ....[6]....
        /*0054*/ 	.word	0xffffffff


	//   ....[7]....
        /*0058*/ 	.word	0xffffffff


	//   ....[8]....
        /*005c*/ 	.word	0xffffffff


	//   ....[9]....
        /*0060*/ 	.word	0xffffffff


	//   ....[10]....
        /*0064*/ 	.word	0xffffffff


	//   ....[11]....
        /*0068*/ 	.word	0xffffffff


	//   ....[12]....
        /*006c*/ 	.word	0xffffffff


	//   ....[13]....
        /*0070*/ 	.word	0xffffffff


	//   ....[14]....
        /*0074*/ 	.word	0xffffffff


	//   ....[15]....
        /*0078*/ 	.word	0xffffffff


	//   ....[16]....
        /*007c*/ 	.word	0xffffffff


	//   ....[17]....
        /*0080*/ 	.word	0xffffffff


	//   ....[18]....
        /*0084*/ 	.word	0xffffffff


	//   ....[19]....
        /*0088*/ 	.word	0xffffffff


	//   ....[20]....
        /*008c*/ 	.word	0xffffffff


	//   ....[21]....
        /*0090*/ 	.word	0xffffffff


	//   ....[22]....
        /*0094*/ 	.word	0xffffffff


	//   ....[23]....
        /*0098*/ 	.word	0xffffffff


	//   ....[24]....
        /*009c*/ 	.word	0xffffffff


	//   ....[25]....
        /*00a0*/ 	.word	0xffffffff


	//   ....[26]....
        /*00a4*/ 	.word	0xffffffff


	//   ....[27]....
        /*00a8*/ 	.word	0xffffffff


	//   ....[28]....
        /*00ac*/ 	.word	0xffffffff


	//   ....[29]....
        /*00b0*/ 	.word	0xffffffff


	//   ....[30]....
        /*00b4*/ 	.word	0xffffffff


	//----- nvinfo : EIATTR_COOP_GROUP_INSTR_OFFSETS
	.align		4
.L_1444:
        /*00b8*/ 	.byte	0x04, 0x28
        /*00ba*/ 	.short	(.L_1446 - .L_1445)


	//   ....[0]....
.L_1445:
        /*00bc*/ 	.word	0x000020f0


	//   ....[1]....
        /*00c0*/ 	.word	0x00002120


	//   ....[2]....
        /*00c4*/ 	.word	0x00002140


	//   ....[3]....
        /*00c8*/ 	.word	0x00002160


	//   ....[4]....
        /*00cc*/ 	.word	0x00002180


	//   ....[5]....
        /*00d0*/ 	.word	0x000025b0


	//   ....[6]....
        /*00d4*/ 	.word	0x000025d0


	//   ....[7]....
        /*00d8*/ 	.word	0x000025f0


	//   ....[8]....
        /*00dc*/ 	.word	0x00002610


	//   ....[9]....
        /*00e0*/ 	.word	0x00002630


	//   ....[10]....
        /*00e4*/ 	.word	0x00002700


	//   ....[11]....
        /*00e8*/ 	.word	0x00002760


	//   ....[12]....
        /*00ec*/ 	.word	0x000027a0


	//   ....[13]....
        /*00f0*/ 	.word	0x000027c0


	//   ....[14]....
        /*00f4*/ 	.word	0x00002810


	//   ....[15]....
        /*00f8*/ 	.word	0x00002840


	//   ....[16]....
        /*00fc*/ 	.word	0x000028a0


	//   ....[17]....
        /*0100*/ 	.word	0x00002940


	//   ....[18]....
        /*0104*/ 	.word	0x00002990


	//   ....[19]....
        /*0108*/ 	.word	0x00002a00


	//   ....[20]....
        /*010c*/ 	.word	0x00002a60


	//   ....[21]....
        /*0110*/ 	.word	0x00003950


	//   ....[22]....
        /*0114*/ 	.word	0x000039c0


	//   ....[23]....
        /*0118*/ 	.word	0x00003a20


	//   ....[24]....
        /*011c*/ 	.word	0x00003a80


	//   ....[25]....
        /*0120*/ 	.word	0x00003ae0


	//   ....[26]....
        /*0124*/ 	.word	0x00003f50


	//   ....[27]....
        /*0128*/ 	.word	0x00003fb0


	//   ....[28]....
        /*012c*/ 	.word	0x00004010


	//   ....[29]....
        /*0130*/ 	.word	0x00004070


	//   ....[30]....
        /*0134*/ 	.word	0x000040d0


	//----- nvinfo : EIATTR_EXIT_INSTR_OFFSETS
	.align		4
.L_1446:
        /*0138*/ 	.byte	0x04, 0x1c
        /*013a*/ 	.short	(.L_1448 - .L_1447)


	//   ....[0]....
.L_1447:
        /*013c*/ 	.word	0x000001f0


	//   ....[1]....
        /*0140*/ 	.word	0x00003900


	//----- nvinfo : EIATTR_MAX_THREADS
	.align		4
.L_1448:
        /*0144*/ 	.byte	0x04, 0x05
        /*0146*/ 	.short	(.L_1450 - .L_1449)
.L_1449:
        /*0148*/ 	.word	0x00000100
        /*014c*/ 	.word	0x00000001
        /*0150*/ 	.word	0x00000001


	//----- nvinfo : EIATTR_CRS_STACK_SIZE
	.align		4
.L_1450:
        /*0154*/ 	.byte	0x04, 0x1e
        /*0156*/ 	.short	(.L_1452 - .L_1451)
.L_1451:
        /*0158*/ 	.word	0x00000000
.L_1452:


//--------------------- .nv.info._ZN10layer_norm31ln_parallel_residual_fwd_kernelINS_13Kernel_traitsI6__halfS2_fS2_fjLj8192ELj1ELj1ELj8ELj16ENS_18Kernel_traits_baseILj8192ES2_S2_fS2_fjLj256EEEEELb0ELb1ELb0EEEvNS_9FwdParamsE --------------------------
	.section	.nv.info._ZN10layer_norm31ln_parallel_residual_fwd_kernelINS_13Kernel_traitsI6__halfS2_fS2_fjLj8192ELj1ELj1ELj8ELj16ENS_18Kernel_traits_baseILj8192ES2_S2_fS2_fjLj256EEEEELb0ELb1ELb0EEEvNS_9FwdParamsE,"",@"SHT_CUDA_INFO"
	.sectionflags	@""
	.align	4


	//----- nvinfo : EIATTR_CUDA_API_VERSION
	.align		4
        /*0000*/ 	.byte	0x04, 0x37
        /*0002*/ 	.short	(.L_1454 - .L_1453)
.L_1453:
        /*0004*/ 	.word	0x00000082


	//----- nvinfo : EIATTR_SW2861232_WAR
	.align		4
.L_1454:
        /*0008*/ 	.byte	0x01, 0x35
	.zero		2


	//----- nvinfo : EIATTR_PARAM_CBANK
	.align		4
        /*000c*/ 	.byte	0x04, 0x0a
        /*000e*/ 	.short	(.L_1456 - .L_1455)
	.align		4
.L_1455:
        /*0010*/ 	.word	index@(.nv.constant0._ZN10layer_norm31ln_parallel_residual_fwd_kernelINS_13Kernel_traitsI6__halfS2_fS2_fjLj8192ELj1ELj1ELj8ELj16ENS_18Kernel_traits_baseILj8192ES2_S2_fS2_fjLj256EEEEELb0ELb1ELb0EEEvNS_9FwdParamsE)
        /*0014*/ 	.short	0x0160
        /*0016*/ 	.short	0x00e8


	//----- nvinfo : EIATTR_CBANK_PARAM_SIZE
	.align		4
.L_1456:
        /*0018*/ 	.byte	0x03, 0x19
        /*001a*/ 	.short	0x00e8


	//----- nvinfo : EIATTR_KPARAM_INFO
	.align		4
        /*001c*/ 	.byte	0x04, 0x17
        /*001e*/ 	.short	(.L_1458 - .L_1457)
.L_1457:
        /*0020*/ 	.word	0x00000000
        /*0024*/ 	.short	0x0000
        /*0026*/ 	.short	0x0000
        /*0028*/ 	.byte	0x00, 0xf0, 0xa1, 0x03


	//----- nvinfo : EIATTR_MAXREG_COUNT
	.align		4
.L_1458:
        /*002c*/ 	.byte	0x03, 0x1b
        /*002e*/ 	.short	0x00ff


	//----- nvinfo : EIATTR_NUM_BARRIERS
	.align		4
        /*0030*/ 	.byte	0x02, 0x4c
        /*0032*/ 	.byte	0x01
	.zero		1


	//----- nvinfo : EIATTR_MERCURY_ISA_VERSION
	.align		4
        /*0034*/ 	.byte	0x03, 0x5f
        /*0036*/ 	.short	0x0000


	//----- nvinfo : EIATTR_COOP_GROUP_MASK_REGIDS
	.align		4
        /*0038*/ 	.byte	0x04, 0x29
        /*003a*/ 	.short	(.L_1460 - .L_1459)


	//   ....[0]....
.L_1459:
        /*003c*/ 	.word	0xffffffff


	//   ....[1]....
        /*0040*/ 	.word	0xffffffff


	//   ....[2]....
        /*0044*/ 	.word	0xffffffff


	//   ....[3]....
        /*0048*/ 	.word	0xffffffff


	//   ....[4]....
        /*004c*/ 	.word	0xffffffff


	//   ....[5]....
        /*0050*/ 	.word	0xffffffff


	//   ....[6]....
        /*0054*/ 	.word	0xffffffff


	//   ....[7]....
        /*0058*/ 	.word	0xffffffff


	//   ....[8]....
        /*005c*/ 	.word	0xffffffff


	//   ....[9]....
        /*0060*/ 	.word	0xffffffff


	//   ....[10]....
        /*0064*/ 	.word	0xffffffff


	//   ....[11]....
        /*0068*/ 	.word	0xffffffff


	//   ....[12]....
        /*006c*/ 	.word	0xffffffff


	//   ....[13]....
        /*0070*/ 	.word	0xffffffff


	//   ....[14]....
        /*0074*/ 	.word	0xffffffff


	//   ....[15]....
        /*0078*/ 	.word	0xffffffff


	//   ....[16]....
        /*007c*/ 	.word	0xffffffff


	//   ....[17]....
        /*0080*/ 	.word	0xffffffff


	//   ....[18]....
        /*0084*/ 	.word	0xffffffff


	//   ....[19]....
        /*0088*/ 	.word	0xffffffff


	//   ....[20]....
        /*008c*/ 	.word	0xffffffff


	//   ....[21]....
        /*0090*/ 	.word	0xffffffff


	//   ....[22]....
        /*0094*/ 	.word	0xffffffff


	//   ....[23]....
        /*0098*/ 	.word	0xffffffff


	//   ....[24]....
        /*009c*/ 	.word	0xffffffff


	//   ....[25]....
        /*00a0*/ 	.word	0xffffffff


	//   ....[26]....
        /*00a4*/ 	.word	0xffffffff


	//   ....[27]....
        /*00a8*/ 	.word	0xffffffff


	//   ....[28]....
        /*00ac*/ 	.word	0xffffffff


	//   ....[29]....
        /*00b0*/ 	.word	0xffffffff


	//   ....[30]....
        /*00b4*/ 	.word	0xffffffff


	//----- nvinfo : EIATTR_COOP_GROUP_INSTR_OFFSETS
	.align		4
.L_1460:
        /*00b8*/ 	.byte	0x04, 0x28
        /*00ba*/ 	.short	(.L_1462 - .L_1461)


	//   ....[0]....
.L_1461:
        /*00bc*/ 	.word	0x000022b0


	//   ....[1]....
        /*00c0*/ 	.word	0x000022e0


	//   ....[2]....
        /*00c4*/ 	.word	0x00002300


	//   ....[3]....
        /*00c8*/ 	.word	0x00002320


	//   ....[4]....
        /*00cc*/ 	.word	0x00002340


	//   ....[5]....
        /*00d0*/ 	.word	0x00002780


	//   ....[6]....
        /*00d4*/ 	.word	0x000027a0


	//   ....[7]....
        /*00d8*/ 	.word	0x000027c0


	//   ....[8]....
        /*00dc*/ 	.word	0x000027e0


	//   ....[9]....
        /*00e0*/ 	.word	0x00002800


	//   ....[10]....
        /*00e4*/ 	.word	0x00002920


	//   ....[11]....
        /*00e8*/ 	.word	0x00002970


	//   ....[12]....
        /*00ec*/ 	.word	0x000029e0


	//   ....[13]....
        /*00f0*/ 	.word	0x00002a00


	//   ....[14]....
        /*00f4*/ 	.word	0x00002a70


	//   ....[15]....
        /*00f8*/ 	.word	0x00002a80


	//   ....[16]....
        /*00fc*/ 	.word	0x00002ae0


	//   ....[17]....
        /*0100*/ 	.word	0x00002b70


	//   ....[18]....
        /*0104*/ 	.word	0x00002bf0


	//   ....[19]....
        /*0108*/ 	.word	0x00002c30


	//   ....[20]....
        /*010c*/ 	.word	0x00002c60


	//   ....[21]....
        /*0110*/ 	.word	0x00003690


	//   ....[22]....
        /*0114*/ 	.word	0x000036f0


	//   ....[23]....
        /*0118*/ 	.word	0x00003750


	//   ....[24]....
        /*011c*/ 	.word	0x000037b0


	//   ....[25]....
        /*0120*/ 	.word	0x00003810


	//   ....[26]....
        /*0124*/ 	.word	0x00003c90


	//   ....[27]....
        /*0128*/ 	.word	0x00003cf0


	//   ....[28]....
        /*012c*/ 	.word	0x00003d50


	//   ....[29]....
        /*0130*/ 	.word	0x00003db0


	//   ....[30]....
        /*0134*/ 	.word	0x00003e10


	//----- nvinfo : EIATTR_EXIT_INSTR_OFFSETS
	.align		4
.L_1462:
        /*0138*/ 	.byte	0x04, 0x1c
        /*013a*/ 	.short	(.L_1464 - .L_1463)


	//   ....[0]....
.L_1463:
        /*013c*/ 	.word	0x00000470


	//   ....[1]....
        /*0140*/ 	.word	0x00003630


	//----- nvinfo : EIATTR_MAX_THREADS
	.align		4
.L_1464:
        /*0144*/ 	.byte	0x04, 0x05
        /*0146*/ 	.short	(.L_1466 - .L_1465)
.L_1465:
        /*0148*/ 	.word	0x00000100
        /*014c*/ 	.word	0x00000001
        /*0150*/ 	.word	0x00000001


	//----- nvinfo : EIATTR_CRS_STACK_SIZE
	.align		4
.L_1466:
        /*0154*/ 	.byte	0x04, 0x1e
        /*0156*/ 	.short	(.L_1468 - .L_1467)
.L_1467:
        /*0158*/ 	.word	0x00000000
.L_1468:


//--------------------- .nv.info._ZN10layer_norm31ln_parallel_residual_fwd_kernelINS_13Kernel_traitsI6__halfS2_fS2_fjLj8192ELj1ELj1ELj8ELj16ENS_18Kernel_traits_baseILj8192ES2_S2_fS2_fjLj256EEEEELb0ELb1ELb1EEEvNS_9FwdParamsE --------------------------
	.section	.nv.info._ZN10layer_norm31ln_parallel_residual_fwd_kernelINS_13Kernel_traitsI6__halfS2_fS2_fjLj8192ELj1ELj1ELj8ELj16ENS_18Kernel_traits_baseILj8192ES2_S2_fS2_fjLj256EEEEELb0ELb1ELb1EEEvNS_9FwdParamsE,"",@"SHT_CUDA_INFO"
	.sectionflags	@""
	.align	4


	//----- nvinfo : EIATTR_CUDA_API_VERSION
	.align		4
        /*0000*/ 	.byte	0x04, 0x37
        /*0002*/ 	.short	(.L_1470 - .L_1469)
.L_1469:
        /*0004*/ 	.word	0x00000082


	//----- nvinfo : EIATTR_SW2861232_WAR
	.align		4
.L_1470:
        /*0008*/ 	.byte	0x01, 0x35
	.zero		2


	//----- nvinfo : EIATTR_PARAM_CBANK
	.align		4
        /*000c*/ 	.byte	0x04, 0x0a
        /*000e*/ 	.short	(.L_1472 - .L_1471)
	.align		4
.L_1471:
        /*0010*/ 	.word	index@(.nv.constant0._ZN10layer_norm31ln_parallel_residual_fwd_kernelINS_13Kernel_traitsI6__halfS2_fS2_fjLj8192ELj1ELj1ELj8ELj16ENS_18Kernel_traits_baseILj8192ES2_S2_fS2_fjLj256EEEEELb0ELb1ELb1EEEvNS_9FwdParamsE)
        /*0014*/ 	.short	0x0160
        /*0016*/ 	.short	0x00e8


	//----- nvinfo : EIATTR_CBANK_PARAM_SIZE
	.align		4
.L_1472:
        /*0018*/ 	.byte	0x03, 0x19
        /*001a*/ 	.short	0x00e8


	//----- nvinfo : EIATTR_KPARAM_INFO
	.align		4
        /*001c*/ 	.byte	0x04, 0x17
        /*001e*/ 	.short	(.L_1474 - .L_1473)
.L_1473:
        /*0020*/ 	.word	0x00000000
        /*0024*/ 	.short	0x0000
        /*0026*/ 	.short	0x0000
        /*0028*/ 	.byte	0x00, 0xf0, 0xa1, 0x03


	//----- nvinfo : EIATTR_MAXREG_COUNT
	.align		4
.L_1474:
        /*002c*/ 	.byte	0x03, 0x1b
        /*002e*/ 	.short	0x00ff


	//----- nvinfo : EIATTR_NUM_BARRIERS
	.align		4
        /*0030*/ 	.byte	0x02, 0x4c
        /*0032*/ 	.byte	0x01
	.zero		1


	//----- nvinfo : EIATTR_MERCURY_ISA_VERSION
	.align		4
        /*0034*/ 	.byte	0x03, 0x5f
        /*0036*/ 	.short	0x0000


	//----- nvinfo : EIATTR_COOP_GROUP_MASK_REGIDS
	.align		4
        /*0038*/ 	.byte	0x04, 0x29
        /*003a*/ 	.short	(.L_1476 - .L_1475)


	//   ....[0]....
.L_1475:
        /*003c*/ 	.word	0xffffffff


	//   ....[1]....
        /*0040*/ 	.word	0xffffffff


	//   ....[2]....
        /*0044*/ 	.word	0xffffffff


	//   ....[3]....
        /*0048*/ 	.word	0xffffffff


	//   ....[4]....
        /*004c*/ 	.word	0xffffffff


	//   ....[5]....
        /*0050*/ 	.word	0xffffffff


	//   ....[6]....
        /*0054*/ 	.word	0xffffffff


	//   ....[7]....
        /*0058*/ 	.word	0xffffffff


	//   ....[8]....
        /*005c*/ 	.word	0xffffffff


	//   ....[9]....
        /*0060*/ 	.word	0xffffffff


	//   ....[10]....
        /*0064*/ 	.word	0xffffffff


	//   ....[11]....
        /*0068*/ 	.word	0xffffffff


	//   ....[12]....
        /*006c*/ 	.word	0xffffffff


	//   ....[13]....
        /*0070*/ 	.word	0xffffffff


	//   ....[14]....
        /*0074*/ 	.word	0xffffffff


	//   ....[15]....
        /*0078*/ 	.word	0xffffffff


	//   ....[16]....
        /*007c*/ 	.word	0xffffffff


	//   ....[17]....
        /*0080*/ 	.word	0xffffffff


	//   ....[18]....
        /*0084*/ 	.word	0xffffffff


	//   ....[19]....
        /*0088*/ 	.word	0xffffffff


	//   ....[20]....
        /*008c*/ 	.word	0xffffffff


	//   ....[21]....
        /*0090*/ 	.word	0xffffffff


	//   ....[22]....
        /*0094*/ 	.word	0xffffffff


	//   ....[23]....
        /*0098*/ 	.word	0xffffffff


	//   ....[24]....
        /*009c*/ 	.word	0xffffffff


	//   ....[25]....
        /*00a0*/ 	.word	0xffffffff


	//   ....[26]....
        /*00a4*/ 	.word	0xffffffff


	//   ....[27]....
        /*00a8*/ 	.word	0xffffffff


	//   ....[28]....
        /*00ac*/ 	.word	0xffffffff


	//   ....[29]....
        /*00b0*/ 	.word	0xffffffff


	//   ....[30]....
        /*00b4*/ 	.word	0xffffffff


	//----- nvinfo : EIATTR_COOP_GROUP_INSTR_OFFSETS
	.align		4
.L_1476:
        /*00b8*/ 	.byte	0x04, 0x28
        /*00ba*/ 	.short	(.L_1478 - .L_1477)


	//   ....[0]....
.L_1477:
        /*00bc*/ 	.word	0x00001a00


	//   ....[1]....
        /*00c0*/ 	.word	0x00001a30


	//   ....[2]....
        /*00c4*/ 	.word	0x00001a50


	//   ....[3]....
        /*00c8*/ 	.word	0x00001a70


	//   ....[4]....
        /*00cc*/ 	.word	0x00001a90


	//   ....[5]....
        /*00d0*/ 	.word	0x00001ec0


	//   ....[6]....
        /*00d4*/ 	.word	0x00001ee0


	//   ....[7]....
        /*00d8*/ 	.word	0x00001f00


	//   ....[8]....
        /*00dc*/ 	.word	0x00001f20


	//   ....[9]....
        /*00e0*/ 	.word	0x00001f40


	//   ....[10]....
        /*00e4*/ 	.word	0x00002050


	//   ....[11]....
        /*00e8*/ 	.word	0x000020a0


	//   ....[12]....
        /*00ec*/ 	.word	0x000020d0


	//   ....[13]....
        /*00f0*/ 	.word	0x000020e0


	//   ....[14]....
        /*00f4*/ 	.word	0x00002170


	//   ....[15]....
        /*00f8*/ 	.word	0x000021a0


	//   ....[16]....
        /*00fc*/ 	.word	0x000021d0


	//   ....[17]....
        /*0100*/ 	.word	0x00002290


	//   ....[18]....
        /*0104*/ 	.word	0x000022d0


	//   ....[19]....
        /*0108*/ 	.word	0x00002360


	//   ....[20]....
        /*010c*/ 	.word	0x000023a0


	//   ....[21]....
        /*0110*/ 	.word	0x00002e90


	//   ....[22]....
        /*0114*/ 	.word	0x00002f00


	//   ....[23]....
        /*0118*/ 	.word	0x00002f60


	//   ....[24]....
        /*011c*/ 	.word	0x00002fc0


	//   ....[25]....
        /*0120*/ 	.word	0x00003020


	//   ....[26]....
        /*0124*/ 	.word	0x00003490


	//   ....[27]....
        /*0128*/ 	.word	0x000034f0


	//   ....[28]....
        /*012c*/ 	.word	0x00003550


	//   ....[29]....
        /*0130*/ 	.word	0x000035b0


	//   ....[30]....
        /*0134*/ 	.word	0x00003610


	//----- nvinfo : EIATTR_EXIT_INSTR_OFFSETS
	.align		4
.L_1478:
        /*0138*/ 	.byte	0x04, 0x1c
        /*013a*/ 	.short	(.L_1480 - .L_1479)


	//   ....[0]....
.L_1479:
        /*013c*/ 	.word	0x00000120


	//   ....[1]....
        /*0140*/ 	.word	0x00002e40


	//----- nvinfo : EIATTR_MAX_THREADS
	.align		4
.L_1480:
        /*0144*/ 	.byte	0x04, 0x05
        /*0146*/ 	.short	(.L_1482 - .L_1481)
.L_1481:
        /*0148*/ 	.word	0x00000100
        /*014c*/ 	.word	0x00000001
        /*0150*/ 	.word	0x00000001


	//----- nvinfo : EIATTR_CRS_STACK_SIZE
	.align		4
.L_1482:
        /*0154*/ 	.byte	0x04, 0x1e
        /*0156*/ 	.short	(.L_1484 - .L_1483)
.L_1483:
        /*0158*/ 	.word	0x00000000
.L_1484:


//--------------------- .nv.info._ZN10layer_norm31ln_parallel_residual_fwd_kernelINS_13Kernel_traitsI6__halfS2_fS2_fjLj8192ELj1ELj1ELj8ELj16ENS_18Kernel_traits_baseILj8192ES2_S2_fS2_fjLj256EEEEELb1ELb0ELb0EEEvNS_9FwdParamsE --------------------------
	.section	.nv.info._ZN10layer_norm31ln_parallel_residual_fwd_kernelINS_13Kernel_traitsI6__halfS2_fS2_fjLj8192ELj1ELj1ELj8ELj16ENS_18Kernel_traits_baseILj8192ES2_S2_fS2_fjLj256EEEEELb1ELb0ELb0EEEvNS_9FwdParamsE,"",@"SHT_CUDA_INFO"
	.sectionflags	@""
	.align	4


	//----- nvinfo : EIATTR_CUDA_API_VERSION
	.align		4
        /*0000*/ 	.byte	0x04, 0x37
        /*0002*/ 	.short	(.L_1486 - .L_1485)
.L_1485:
        /*0004*/ 	.word	0x00000082


	//----- nvinfo : EIATTR_SW2861232_WAR
	.align		4
.L_1486:
        /*0008*/ 	.byte	0x01, 0x35
	.zero		2


	//----- nvinfo : EIATTR_PARAM_CBANK
	.align		4
        /*000c*/ 	.byte	0x04, 0x0a
        /*000e*/ 	.short	(.L_1488 - .L_1487)
	.align		4
.L_1487:
        /*0010*/ 	.word	index@(.nv.constant0._ZN10layer_norm31ln_parallel_residual_fwd_kernelINS_13Kernel_traitsI6__halfS2_fS2_fjLj8192ELj1ELj1ELj8ELj16ENS_18Kernel_traits_baseILj8192ES2_S2_fS2_fjLj256EEEEELb1ELb0ELb0EEEvNS_9FwdParamsE)
        /*0014*/ 	.short	0x0160
        /*0016*/ 	.short	0x00e8


	//----- nvinfo : EIATTR_CBANK_PARAM_SIZE
	.align		4
.L_1488:
        /*0018*/ 	.byte	0x03, 0x19
        /*001a*/ 	.short	0x00e8


	//----- nvinfo : EIATTR_KPARAM_INFO
	.align		4
        /*001c*/ 	.byte	0x04, 0x17
        /*001e*/ 	.short	(.L_1490 - .L_1489)
.L_1489:
        /*0020*/ 	.word	0x00000000
        /*0024*/ 	.short	0x0000
        /*0026*/ 	.short	0x0000
        /*0028*/ 	.byte	0x00, 0xf0, 0xa1, 0x03


	//----- nvinfo : EIATTR_MAXREG_COUNT
	.align		4
.L_1490:
        /*002c*/ 	.byte	0x03, 0x1b
        /*002e*/ 	.short	0x00ff


	//----- nvinfo : EIATTR_NUM_BARRIERS
	.align		4
        /*0030*/ 	.byte	0x02, 0x4c
        /*0032*/ 	.byte	0x01
	.zero		1


	//----- nvinfo : EIATTR_MERCURY_ISA_VERSION
	.align		4
        /*0034*/ 	.byte	0x03, 0x5f
        /*0036*/ 	.short	0x0000


	//----- nvinfo : EIATTR_COOP_GROUP_MASK_REGIDS
	.align		4
        /*0038*/ 	.byte	0x04, 0x29
        /*003a*/ 	.short	(.L_1492 - .L_1491)


	//   ....[0]....
.L_1491:
        /*003c*/ 	.word	0xffffffff


	//   ....[1]....
        /*0040*/ 	.word	0xffffffff


	//   ....[2]....
        /*0044*/ 	.word	0xffffffff


	//   ....[3]....
        /*0048*/ 	.word	0xffffffff


	//   ....[4]....
        /*004c*/ 	.word	0xffffffff


	//   ....[5]....
        /*0050*/ 	.word	0xffffffff


	//   ....[6]....
        /*0054*/ 	.word	0xffffffff


	//   ....[7]....
        /*0058*/ 	.word	0xffffffff


	//   ....[8]....
        /*005c*/ 	.word	0xffffffff


	//   ....[9]....
        /*0060*/ 	.word	0xffffffff


	//   ....[10]....
        /*0064*/ 	.word	0xffffffff


	//   ....[11]....
        /*0068*/ 	.word	0xffffffff


	//   ....[12]....
        /*006c*/ 	.word	0xffffffff


	//   ....[13]....
        /*0070*/ 	.word	0xffffffff


	//   ....[14]....
        /*0074*/ 	.word	0xffffffff


	//   ....[15]....
        /*0078*/ 	.word	0xffffffff


	//   ....[16]....
        /*007c*/ 	.word	0xffffffff


	//   ....[17]....
        /*0080*/ 	.word	0xffffffff


	//   ....[18]....
        /*0084*/ 	.word	0xffffffff


	//   ....[19]....
        /*0088*/ 	.word	0xffffffff


	//   ....[20]....
        /*008c*/ 	.word	0xffffffff


	//   ....[21]....
        /*0090*/ 	.word	0xffffffff


	//   ....[22]....
        /*0094*/ 	.word	0xffffffff


	//   ....[23]....
        /*0098*/ 	.word	0xffffffff


	//   ....[24]....
        /*009c*/ 	.word	0xffffffff


	//   ....[25]....
        /*00a0*/ 	.word	0xffffffff


	//   ....[26]....
        /*00a4*/ 	.word	0xffffffff


	//   ....[27]....
        /*00a8*/ 	.word	0xffffffff


	//   ....[28]....
        /*00ac*/ 	.word	0xffffffff


	//   ....[29]....
        /*00b0*/ 	.word	0xffffffff


	//   ....[30]....
        /*00b4*/ 	.word	0xffffffff


	//----- nvinfo : EIATTR_COOP_GROUP_INSTR_OFFSETS
	.align		4
.L_1492:
        /*00b8*/ 	.byte	0x04, 0x28
        /*00ba*/ 	.short	(.L_1494 - .L_1493)


	//   ....[0]....
.L_1493:
        /*00bc*/ 	.word	0x00018820


	//   ....[1]....
        /*00c0*/ 	.word	0x00018850


	//   ....[2]....
        /*00c4*/ 	.word	0x00018880


	//   ....[3]....
        /*00c8*/ 	.word	0x000188a0


	//   ....[4]....
        /*00cc*/ 	.word	0x000188c0


	//   ....[5]....
        /*00d0*/ 	.word	0x00018d00


	//   ....[6]....
        /*00d4*/ 	.word	0x00018d20


	//   ....[7]....
        /*00d8*/ 	.word	0x00018d40


	//   ....[8]....
        /*00dc*/ 	.word	0x00018d60


	//   ....[9]....
        /*00e0*/ 	.word	0x00018d80


	//   ....[10]....
        /*00e4*/ 	.word	0x00018eb0


	//   ....[11]....
        /*00e8*/ 	.word	0x00018f00


	//   ....[12]....
        /*00ec*/ 	.word	0x00018f30


	//   ....[13]....
        /*00f0*/ 	.word	0x00018f50


	//   ....[14]....
        /*00f4*/ 	.word	0x00018ff0


	//   ....[15]....
        /*00f8*/ 	.word	0x00019010


	//   ....[16]....
        /*00fc*/ 	.word	0x00019040


	//   ....[17]....
        /*0100*/ 	.word	0x000190d0


	//   ....[18]....
        /*0104*/ 	.word	0x00019120


	//   ....[19]....
        /*0108*/ 	.word	0x000191f0


	//   ....[20]....
        /*010c*/ 	.word	0x00019200


	//   ....[21]....
        /*0110*/ 	.word	0x00019fc0


	//   ....[22]....
        /*0114*/ 	.word	0x0001a030


	//   ....[23]....
        /*0118*/ 	.word	0x0001a090


	//   ....[24]....
        /*011c*/ 	.word	0x0001a0f0


	//   ....[25]....
        /*0120*/ 	.word	0x0001a150


	//   ....[26]....
        /*0124*/ 	.word	0x0001a5e0


	//   ....[27]....
        /*0128*/ 	.word	0x0001a640


	//   ....[28]....
        /*012c*/ 	.word	0x0001a6a0


	//   ....[29]....
        /*0130*/ 	.word	0x0001a700


	//   ....[30]....
        /*0134*/ 	.word	0x0001a770


	//----- nvinfo : EIATTR_EXIT_INSTR_OFFSETS
	.align		4
.L_1494:
        /*0138*/ 	.byte	0x04, 0x1c
        /*013a*/ 	.short	(.L_1496 - .L_1495)


	//   ....[0]....
.L_1495:
        /*013c*/ 	.word	0x00000c70


	//   ....[1]....
        /*0140*/ 	.word	0x00019f70


	//----- nvinfo : EIATTR_MAX_THREADS
	.align		4
.L_1496:
        /*0144*/ 	.byte	0x04, 0x05
        /*0146*/ 	.short	(.L_1498 - .L_1497)
.L_1497:
        /*0148*/ 	.word	0x00000100
        /*014c*/ 	.word	0x00000001
        /*0150*/ 	.word	0x00000001


	//----- nvinfo : EIATTR_CRS_STACK_SIZE
	.align		4
.L_1498:
        /*0154*/ 	.byte	0x04, 0x1e
        /*0156*/ 	.short	(.L_1500 - .L_1499)
.L_1499:
        /*0158*/ 	.word	0x00000000
.L_1500:


//--------------------- .nv.info._ZN10layer_norm31ln_parallel_residual_fwd_kernelINS_13Kernel_traitsI6__halfS2_fS2_fjLj8192ELj1ELj1ELj8ELj16ENS_18Kernel_traits_baseILj8192ES2_S2_fS2_fjLj256EEEEELb1ELb0ELb1EEEvNS_9FwdParamsE --------------------------
	.section	.nv.info._ZN10layer_norm31ln_parallel_residual_fwd_kernelINS_13Kernel_traitsI6__halfS2_fS2_fjLj8192ELj1ELj1ELj8ELj16ENS_18Kernel_traits_baseILj8192ES2_S2_fS2_fjLj256EEEEELb1ELb0ELb1EEEvNS_9FwdParamsE,"",@"SHT_CUDA_INFO"
	.sectionflags	@""
	.align	4


	//----- nvinfo : EIATTR_CUDA_API_VERSION
	.align		4
        /*0000*/ 	.byte	0x04, 0x37
        /*0002*/ 	.short	(.L_1502 - .L_1501)
.L_1501:
        /*0004*/ 	.word	0x00000082


	//----- nvinfo : EIATTR_SW2861232_WAR
	.align		4
.L_1502:
        /*0008*/ 	.byte	0x01, 0x35
	.zero		2


	//----- nvinfo : EIATTR_PARAM_CBANK
	.align		4
        /*000c*/ 	.byte	0x04, 0x0a
        /*000e*/ 	.short	(.L_1504 - .L_1503)
	.align		4
.L_1503:
        /*0010*/ 	.word	index@(.nv.constant0._ZN10layer_norm31ln_parallel_residual_fwd_kernelINS_13Kernel_traitsI6__halfS2_fS2_fjLj8192ELj1ELj1ELj8ELj16ENS_18Kernel_traits_baseILj8192ES2_S2_fS2_fjLj256EEEEELb1ELb0ELb1EEEvNS_9FwdParamsE)
        /*0014*/ 	.short	0x0160
        /*0016*/ 	.short	0x00e8


	//----- nvinfo : EIATTR_CBANK_PARAM_SIZE
	.align		4
.L_1504:
        /*0018*/ 	.byte	0x03, 0x19
        /*001a*/ 	.short	0x00e8


	//----- nvinfo : EIATTR_KPARAM_INFO
	.align		4
        /*001c*/ 	.byte	0x04, 0x17
        /*001e*/ 	.short	(.L_1506 - .L_1505)
.L_1505:
        /*0020*/ 	.word	0x00000000
        /*0024*/ 	.short	0x0000
        /*0026*/ 	.short	0x0000
        /*0028*/ 	.byte	0x00, 0xf0, 0xa1, 0x03


	//----- nvinfo : EIATTR_MAXREG_COUNT
	.align		4
.L_1506:
        /*002c*/ 	.byte	0x03, 0x1b
        /*002e*/ 	.short	0x00ff


	//----- nvinfo : EIATTR_NUM_BARRIERS
	.align		4
        /*0030*/ 	.byte	0x02, 0x4c
        /*0032*/ 	.byte	0x01
	.zero		1


	//----- nvinfo : EIATTR_MERCURY_ISA_VERSION
	.align		4
        /*0034*/ 	.byte	0x03, 0x5f
        /*0036*/ 	.short	0x0000


	//----- nvinfo : EIATTR_COOP_GROUP_MASK_REGIDS
	.align		4
        /*0038*/ 	.byte	0x04, 0x29
        /*003a*/ 	.short	(.L_1508 - .L_1507)


	//   ....[0]....
.L_1507:
        /*003c*/ 	.word	0xffffffff


	//   ....[1]....
        /*0040*/ 	.word	0xffffffff


	//   ....[2]....
        /*0044*/ 	.word	0xffffffff


	//   ....[3]....
        /*0048*/ 	.word	0xffffffff


	//   ....[4]....
        /*004c*/ 	.word	0xffffffff


	//   ....[5]....
        /*0050*/ 	.word	0xffffffff


	//   ....[6]....
        /*0054*/ 	.word	0xffffffff


	//   ....[7]....
        /*0058*/ 	.word	0xffffffff


	//   ....[8]....
        /*005c*/ 	.word	0xffffffff


	//   ....[9]....
        /*0060*/ 	.word	0xffffffff


	//   ....[10]....
        /*0064*/ 	.word	0xffffffff


	//   ....[11]....
        /*0068*/ 	.word	0xffffffff


	//   ....[12]....
        /*006c*/ 	.word	0xffffffff


	//   ....[13]....
        /*0070*/ 	.word	0xffffffff


	//   ....[14]....
        /*0074*/ 	.word	0xffffffff


	//   ....[15]....
        /*0078*/ 	.word	0xffffffff


	//   ....[16]....
        /*007c*/ 	.word	0xffffffff


	//   ....[17]....
        /*0080*/ 	.word	0xffffffff


	//   ....[18]....
        /*0084*/ 	.word	0xffffffff


	//   ....[19]....
        /*0088*/ 	.word	0xffffffff


	//   ....[20]....
        /*008c*/ 	.word	0xffffffff


	//   ....[21]....
        /*0090*/ 	.word	0xffffffff


	//   ....[22]....
        /*0094*/ 	.word	0xffffffff


	//   ....[23]....
        /*0098*/ 	.word	0xffffffff


	//   ....[24]....
        /*009c*/ 	.word	0xffffffff


	//   ....[25]....
        /*00a0*/ 	.word	0xffffffff


	//   ....[26]....
        /*00a4*/ 	.word	0xffffffff


	//   ....[27]....
        /*00a8*/ 	.word	0xffffffff


	//   ....[28]....
        /*00ac*/ 	.word	0xffffffff


	//   ....[29]....
        /*00b0*/ 	.word	0xffffffff


	//   ....[30]....
        /*00b4*/ 	.word	0xffffffff


	//----- nvinfo : EIATTR_COOP_GROUP_INSTR_OFFSETS
	.align		4
.L_1508:
        /*00b8*/ 	.byte	0x04, 0x28
        /*00ba*/ 	.short	(.L_1510 - .L_1509)


	//   ....[0]....
.L_1509:
        /*00bc*/ 	.word	0x000179c0


	//   ....[1]....
        /*00c0*/ 	.word	0x000179f0


	//   ....[2]....
        /*00c4*/ 	.word	0x00017a10


	//   ....[3]....
        /*00c8*/ 	.word	0x00017a30


	//   ....[4]....
        /*00cc*/ 	.word	0x00017a50


	//   ....[5]....
        /*00d0*/ 	.word	0x00017e80


	//   ....[6]....
        /*00d4*/ 	.word	0x00017ea0


	//   ....[7]....
        /*00d8*/ 	.word	0x00017ec0


	//   ....[8]....
        /*00dc*/ 	.word	0x00017ee0


	//   ....[9]....
        /*00e0*/ 	.word	0x00017f00


	//   ....[10]....
        /*00e4*/ 	.word	0x00018130


	//   ....[11]....
        /*00e8*/ 	.word	0x00018190


	//   ....[12]....
        /*00ec*/ 	.word	0x000181d0


	//   ....[13]....
        /*00f0*/ 	.word	0x000181f0


	//   ....[14]....
        /*00f4*/ 	.word	0x00018200


	//   ....[15]....
        /*00f8*/ 	.word	0x000182a0


	//   ....[16]....
        /*00fc*/ 	.word	0x000182f0


	//   ....[17]....
        /*0100*/ 	.word	0x00018380


	//   ....[18]....
        /*0104*/ 	.word	0x000183d0


	//   ....[19]....
        /*0108*/ 	.word	0x00018470


	//   ....[20]....
        /*010c*/ 	.word	0x000184b0


	//   ....[21]....
        /*0110*/ 	.word	0x000194b0


	//   ....[22]....
        /*0114*/ 	.word	0x00019520


	//   ....[23]....
        /*0118*/ 	.word	0x00019580


	//   ....[24]....
        /*011c*/ 	.word	0x000195e0


	//   ....[25]....
        /*0120*/ 	.word	0x00019640


	//   ....[26]....
        /*0124*/ 	.word	0x00019ab0


	//   ....[27]....
        /*0128*/ 	.word	0x00019b10


	//   ....[28]....
        /*012c*/ 	.word	0x00019b70


	//   ....[29]....
        /*0130*/ 	.word	0x00019bd0


	//   ....[30]....
        /*0134*/ 	.word	0x00019c30


	//----- nvinfo : EIATTR_EXIT_INSTR_OFFSETS
	.align		4
.L_1510:
        /*0138*/ 	.byte	0x04, 0x1c
        /*013a*/ 	.short	(.L_1512 - .L_1511)


	//   ....[0]....
.L_1511:
        /*013c*/ 	.word	0x00000250


	//   ....[1]....
        /*0140*/ 	.word	0x00019460


	//----- nvinfo : EIATTR_MAX_THREADS
	.align		4
.L_1512:
        /*0144*/ 	.byte	0x04, 0x05
        /*0146*/ 	.short	(.L_1514 - .L_1513)
.L_1513:
        /*0148*/ 	.word	0x00000100
        /*014c*/ 	.word	0x00000001
        /*0150*/ 	.word	0x00000001


	//----- nvinfo : EIATTR_CRS_STACK_SIZE
	.align		4
.L_1514:
        /*0154*/ 	.byte	0x04, 0x1e
        /*0156*/ 	.short	(.L_1516 - .L_1515)
.L_1515:
        /*0158*/ 	.word	0x00000000
.L_1516:


//--------------------- .nv.info._ZN10layer_norm31ln_parallel_residual_fwd_kernelINS_13Kernel_traitsI6__halfS2_fS2_fjLj8192ELj1ELj1ELj8ELj16ENS_18Kernel_traits_baseILj8192ES2_S2_fS2_fjLj256EEEEELb1ELb1ELb0EEEvNS_9FwdParamsE --------------------------
	.section	.nv.info._ZN10layer_norm31ln_parallel_residual_fwd_kernelINS_13Kernel_traitsI6__halfS2_fS2_fjLj8192ELj1ELj1ELj8ELj16ENS_18Kernel_traits_baseILj8192ES2_S2_fS2_fjLj256EEEEELb1ELb1ELb0EEEvNS_9FwdParamsE,"",@"SHT_CUDA_INFO"
	.sectionflags	@""
	.align	4


	//----- nvinfo : EIATTR_CUDA_API_VERSION
	.align		4
        /*0000*/ 	.byte	0x04, 0x37
        /*0002*/ 	.short	(.L_1518 - .L_1517)
.L_1517:
        /*0004*/ 	.word	0x00000082


	//----- nvinfo : EIATTR_SW2861232_WAR
	.align		4
.L_1518:
        /*0008*/ 	.byte	0x01, 0x35
	.zero		2


	//----- nvinfo : EIATTR_PARAM_CBANK
	.align		4
        /*000c*/ 	.byte	0x04, 0x0a
        /*000e*/ 	.short	(.L_1520 - .L_1519)
	.align		4
.L_1519:
        /*0010*/ 	.word	index@(.nv.constant0._ZN10layer_norm31ln_parallel_residual_fwd_kernelINS_13Kernel_traitsI6__halfS2_fS2_fjLj8192ELj1ELj1ELj8ELj16ENS_18Kernel_traits_baseILj8192ES2_S2_fS2_fjLj256EEEEELb1ELb1ELb0EEEvNS_9FwdParamsE)
        /*0014*/ 	.short	0x0160
        /*0016*/ 	.short	0x00e8


	//----- nvinfo : EIATTR_CBANK_PARAM_SIZE
	.align		4
.L_1520:
        /*0018*/ 	.byte	0x03, 0x19
        /*001a*/ 	.short	0x00e8


	//----- nvinfo : EIATTR_KPARAM_INFO
	.align		4
        /*001c*/ 	.byte	0x04, 0x17
        /*001e*/ 	.short	(.L_1522 - .L_1521)
.L_1521:
        /*0020*/ 	.word	0x00000000
        /*0024*/ 	.short	0x0000
        /*0026*/ 	.short	0x0000
        /*0028*/ 	.byte	0x00, 0xf0, 0xa1, 0x03


	//----- nvinfo : EIATTR_MAXREG_COUNT
	.align		4
.L_1522:
        /*002c*/ 	.byte	0x03, 0x1b
        /*002e*/ 	.short	0x00ff


	//----- nvinfo : EIATTR_NUM_BARRIERS
	.align		4
        /*0030*/ 	.byte	0x02, 0x4c
        /*0032*/ 	.byte	0x01
	.zero		1


	//----- nvinfo : EIATTR_MERCURY_ISA_VERSION
	.align		4
        /*0034*/ 	.byte	0x03, 0x5f
        /*0036*/ 	.short	0x0000


	//----- nvinfo : EIATTR_COOP_GROUP_MASK_REGIDS
	.align		4
        /*0038*/ 	.byte	0x04, 0x29
        /*003a*/ 	.short	(.L_1524 - .L_1523)


	//   ....[0]....
.L_1523:
        /*003c*/ 	.word	0xffffffff


	//   ....[1]....
        /*0040*/ 	.word	0xffffffff


	//   ....[2]....
        /*0044*/ 	.word	0xffffffff


	//   ....[3]....
        /*0048*/ 	.word	0xffffffff


	//   ....[4]....
        /*004c*/ 	.word	0xffffffff


	//   ....[5]....
        /*0050*/ 	.word	0xffffffff


	//   ....[6]....
        /*0054*/ 	.word	0xffffffff


	//   ....[7]....
        /*0058*/ 	.word	0xffffffff


	//   ....[8]....
        /*005c*/ 	.word	0xffffffff


	//   ....[9]....
        /*0060*/ 	.word	0xffffffff


	//   ....[10]....
        /*0064*/ 	.word	0xffffffff


	//   ....[11]....
        /*0068*/ 	.word	0xffffffff


	//   ....[12]....
        /*006c*/ 	.word	0xffffffff


	//   ....[13]....
        /*0070*/ 	.word	0xffffffff


	//   ....[14]....
        /*0074*/ 	.word	0xffffffff


	//   ....[15]....
        /*0078*/ 	.word	0xffffffff


	//   ....[16]....
        /*007c*/ 	.word	0xffffffff


	//   ....[17]....
        /*0080*/ 	.word	0xffffffff


	//   ....[18]....
        /*0084*/ 	.word	0xffffffff


	//   ....[19]....
        /*0088*/ 	.word	0xffffffff


	//   ....[20]....
        /*008c*/ 	.word	0xffffffff


	//   ....[21]....
        /*0090*/ 	.word	0xffffffff


	//   ....[22]....
        /*0094*/ 	.word	0xffffffff


	//   ....[23]....
        /*0098*/ 	.word	0xffffffff


	//   ....[24]....
        /*009c*/ 	.word	0xffffffff


	//   ....[25]....
        /*00a0*/ 	.word	0xffffffff


	//   ....[26]....
        /*00a4*/ 	.word	0xffffffff


	//   ....[27]....
        /*00a8*/ 	.word	0xffffffff


	//   ....[28]....
        /*00ac*/ 	.word	0xffffffff


	//   ....[29]....
        /*00b0*/ 	.word	0xffffffff


	//   ....[30]....
        /*00b4*/ 	.word	0xffffffff


	//----- nvinfo : EIATTR_COOP_GROUP_INSTR_OFFSETS
	.align		4
.L_1524:
        /*00b8*/ 	.byte	0x04, 0x28
        /*00ba*/ 	.short	(.L_1526 - .L_1525)


	//   ....[0]....
.L_1525:
        /*00bc*/ 	.word	0x00018070


	//   ....[1]....
        /*00c0*/ 	.word	0x000180a0


	//   ....[2]....
        /*00c4*/ 	.word	0x000180d0


	//   ....[3]....
        /*00c8*/ 	.word	0x000180f0


	//   ....[4]....
        /*00cc*/ 	.word	0x00018110


	//   ....[5]....
        /*00d0*/ 	.word	0x00018550


	//   ....[6]....
        /*00d4*/ 	.word	0x00018570


	//   ....[7]....
        /*00d8*/ 	.word	0x00018590


	//   ....[8]....
        /*00dc*/ 	.word	0x000185b0


	//   ....[9]....
        /*00e0*/ 	.word	0x000185d0


	//   ....[10]....
        /*00e4*/ 	.word	0x00018700


	//   ....[11]....
        /*00e8*/ 	.word	0x00018750


	//   ....[12]....
        /*00ec*/ 	.word	0x00018760


	//   ....[13]....
        /*00f0*/ 	.word	0x000187d0


	//   ....[14]....
        /*00f4*/ 	.word	0x00018850


	//   ....[15]....
        /*00f8*/ 	.word	0x00018870


	//   ....[16]....
        /*00fc*/ 	.word	0x000188e0


	//   ....[17]....
        /*0100*/ 	.word	0x00018960


	//   ....[18]....
        /*0104*/ 	.word	0x000189b0


	//   ....[19]....
        /*0108*/ 	.word	0x00018a10


	//   ....[20]....
        /*010c*/ 	.word	0x00018a40


	//   ....[21]....
        /*0110*/ 	.word	0x00019490


	//   ....[22]....
        /*0114*/ 	.word	0x00019500


	//   ....[23]....
        /*0118*/ 	.word	0x00019560


	//   ....[24]....
        /*011c*/ 	.word	0x000195c0


	//   ....[25]....
        /*0120*/ 	.word	0x00019620


	//   ....[26]....
        /*0124*/ 	.word	0x00019ab0


	//   ....[27]....
        /*0128*/ 	.word	0x00019b10


	//   ....[28]....
        /*012c*/ 	.word	0x00019b70


	//   ....[29]....
        /*0130*/ 	.word	0x00019bd0


	//   ....[30]....
        /*0134*/ 	.word	0x00019c40


	//----- nvinfo : EIATTR_EXIT_INSTR_OFFSETS
	.align		4
.L_1526:
        /*0138*/ 	.byte	0x04, 0x1c
        /*013a*/ 	.short	(.L_1528 - .L_1527)


	//   ....[0]....
.L_1527:
        /*013c*/ 	.word	0x00000790


	//   ....[1]....
        /*0140*/ 	.word	0x00019440


	//----- nvinfo : EIATTR_MAX_THREADS
	.align		4
.L_1528:
        /*0144*/ 	.byte	0x04, 0x05
        /*0146*/ 	.short	(.L_1530 - .L_1529)
.L_1529:
        /*0148*/ 	.word	0x00000100
        /*014c*/ 	.word	0x00000001
        /*0150*/ 	.word	0x00000001


	//----- nvinfo : EIATTR_CRS_STACK_SIZE
	.align		4
.L_1530:
        /*0154*/ 	.byte	0x04, 0x1e
        /*0156*/ 	.short	(.L_1532 - .L_1531)
.L_1531:
        /*0158*/ 	.word	0x00000000
.L_1532:


//--------------------- .nv.info._ZN10layer_norm31ln_parallel_residual_fwd_kernelINS_13Kernel_traitsI6__halfS2_fS2_fjLj8192ELj1ELj1ELj8ELj16ENS_18Kernel_traits_baseILj8192ES2_S2_fS2_fjLj256EEEEELb1ELb1ELb1EEEvNS_9FwdParamsE --------------------------
	.section	.nv.info._ZN10layer_norm31ln_parallel_residual_fwd_kernelINS_13Kernel_traitsI6__halfS2_fS2_fjLj8192ELj1ELj1ELj8ELj16ENS_18Kernel_traits_baseILj8192ES2_S2_fS2_fjLj256EEEEELb1ELb1ELb1EEEvNS_9FwdParamsE,"",@"SHT_CUDA_INFO"
	.sectionflags	@""
	.align	4


	//----- nvinfo : EIATTR_CUDA_API_VERSION
	.align		4
        /*0000*/ 	.byte	0x04, 0x37
        /*0002*/ 	.short	(.L_1534 - .L_1533)
.L_1533:
        /*0004*/ 	.word	0x00000082


	//----- nvinfo : EIATTR_SW2861232_WAR
	.align		4
.L_1534:
        /*0008*/ 	.byte	0x01, 0x35
	.zero		2


	//----- nvinfo : EIATTR_PARAM_CBANK
	.align		4
        /*000c*/ 	.byte	0x04, 0x0a
        /*000e*/ 	.short	(.L_1536 - .L_1535)
	.align		4
.L_1535:
        /*0010*/ 	.word	index@(.nv.constant0._ZN10layer_norm31ln_parallel_residual_fwd_kernelINS_13Kernel_traitsI6__halfS2_fS2_fjLj8192ELj1ELj1ELj8ELj16ENS_18Kernel_traits_baseILj8192ES2_S2_fS2_fjLj256EEEEELb1ELb1ELb1EEEvNS_9FwdParamsE)
        /*0014*/ 	.short	0x0160
        /*0016*/ 	.short	0x00e8


	//----- nvinfo : EIATTR_CBANK_PARAM_SIZE
	.align		4
.L_1536:
        /*0018*/ 	.byte	0x03, 0x19
        /*001a*/ 	.short	0x00e8


	//----- nvinfo : EIATTR_KPARAM_INFO
	.align		4
        /*001c*/ 	.byte	0x04, 0x17
        /*001e*/ 	.short	(.L_1538 - .L_1537)
.L_1537:
        /*0020*/ 	.word	0x00000000
        /*0024*/ 	.short	0x0000
        /*0026*/ 	.short	0x0000
        /*0028*/ 	.byte	0x00, 0xf0, 0xa1, 0x03


	//----- nvinfo : EIATTR_MAXREG_COUNT
	.align		4
.L_1538:
        /*002c*/ 	.byte	0x03, 0x1b
        /*002e*/ 	.short	0x00ff


	//----- nvinfo : EIATTR_NUM_BARRIERS
	.align		4
        /*0030*/ 	.byte	0x02, 0x4c
        /*0032*/ 	.byte	0x01
	.zero		1


	//----- nvinfo : EIATTR_MERCURY_ISA_VERSION
	.align		4
        /*0034*/ 	.byte	0x03, 0x5f
        /*0036*/ 	.short	0x0000


	//----- nvinfo : EIATTR_COOP_GROUP_MASK_REGIDS
	.align		4
        /*0038*/ 	.byte	0x04, 0x29
        /*003a*/ 	.short	(.L_1540 - .L_1539)


	//   ....[0]....
.L_1539:
        /*003c*/ 	.word	0xffffffff


	//   ....[1]....
        /*0040*/ 	.word	0xffffffff


	//   ....[2]....
        /*0044*/ 	.word	0xffffffff


	//   ....[3]....
        /*0048*/ 	.word	0xffffffff


	//   ....[4]....
        /*004c*/ 	.word	0xffffffff


	//   ....[5]....
        /*0050*/ 	.word	0xffffffff


	//   ....[6]....
        /*0054*/ 	.word	0xffffffff


	//   ....[7]....
        /*0058*/ 	.word	0xffffffff


	//   ....[8]....
        /*005c*/ 	.word	0xffffffff


	//   ....[9]....
        /*0060*/ 	.word	0xffffffff


	//   ....[10]....
        /*0064*/ 	.word	0xffffffff


	//   ....[11]....
        /*0068*/ 	.word	0xffffffff


	//   ....[12]....
        /*006c*/ 	.word	0xffffffff


	//   ....[13]....
        /*0070*/ 	.word	0xffffffff


	//   ....[14]....
        /*0074*/ 	.word	0xffffffff


	//   ....[15]....
        /*0078*/ 	.word	0xffffffff


	//   ....[16]....
        /*007c*/ 	.word	0xffffffff


	//   ....[17]....
        /*0080*/ 	.word	0xffffffff


	//   ....[18]....
        /*0084*/ 	.word	0xffffffff


	//   ....[19]....
        /*0088*/ 	.word	0xffffffff


	//   ....[20]....
        /*008c*/ 	.word	0xffffffff


	//   ....[21]....
        /*0090*/ 	.word	0xffffffff


	//   ....[22]....
        /*0094*/ 	.word	0xffffffff


	//   ....[23]....
        /*0098*/ 	.word	0xffffffff


	//   ....[24]....
        /*009c*/ 	.word	0xffffffff


	//   ....[25]....
        /*00a0*/ 	.word	0xffffffff


	//   ....[26]....
        /*00a4*/ 	.word	0xffffffff


	//   ....[27]....
        /*00a8*/ 	.word	0xffffffff


	//   ....[28]....
        /*00ac*/ 	.word	0xffffffff


	//   ....[29]....
        /*00b0*/ 	.word	0xffffffff


	//   ....[30]....
        /*00b4*/ 	.word	0xffffffff


	//----- nvinfo : EIATTR_COOP_GROUP_INSTR_OFFSETS
	.align		4
.L_1540:
        /*00b8*/ 	.byte	0x04, 0x28
        /*00ba*/ 	.short	(.L_1542 - .L_1541)


	//   ....[0]....
.L_1541:
        /*00bc*/ 	.word	0x000172c0


	//   ....[1]....
        /*00c0*/ 	.word	0x000172f0


	//   ....[2]....
        /*00c4*/ 	.word	0x00017310


	//   ....[3]....
        /*00c8*/ 	.word	0x00017330


	//   ....[4]....
        /*00cc*/ 	.word	0x00017350


	//   ....[5]....
        /*00d0*/ 	.word	0x00017780


	//   ....[6]....
        /*00d4*/ 	.word	0x000177a0


	//   ....[7]....
        /*00d8*/ 	.word	0x000177c0


	//   ....[8]....
        /*00dc*/ 	.word	0x000177e0


	//   ....[9]....
        /*00e0*/ 	.word	0x00017800


	//   ....[10]....
        /*00e4*/ 	.word	0x00017910


	//   ....[11]....
        /*00e8*/ 	.word	0x00017960


	//   ....[12]....
        /*00ec*/ 	.word	0x00017980


	//   ....[13]....
        /*00f0*/ 	.word	0x000179f0


	//   ....[14]....
        /*00f4*/ 	.word	0x00017a60


	//   ....[15]....
        /*00f8*/ 	.word	0x00017a70


	//   ....[16]....
        /*00fc*/ 	.word	0x00017a80


	//   ....[17]....
        /*0100*/ 	.word	0x00017b60


	//   ....[18]....
        /*0104*/ 	.word	0x00017b70


	//   ....[19]....
        /*0108*/ 	.word	0x00017c80


	//   ....[20]....
        /*010c*/ 	.word	0x00017c90


	//   ....[21]....
        /*0110*/ 	.word	0x000187b0


	//   ....[22]....
        /*0114*/ 	.word	0x00018810


	//   ....[23]....
        /*0118*/ 	.word	0x00018870


	//   ....[24]....
        /*011c*/ 	.word	0x000188d0


	//   ....[25]....
        /*0120*/ 	.word	0x00018930


	//   ....[26]....
        /*0124*/ 	.word	0x00018da0


	//   ....[27]....
        /*0128*/ 	.word	0x00018e00


	//   ....[28]....
        /*012c*/ 	.word	0x00018e60


	//   ....[29]....
        /*0130*/ 	.word	0x00018ec0


	//   ....[30]....
        /*0134*/ 	.word	0x00018f20


	//----- nvinfo : EIATTR_EXIT_INSTR_OFFSETS
	.align		4
.L_1542:
        /*0138*/ 	.byte	0x04, 0x1c
        /*013a*/ 	.short	(.L_1544 - .L_1543)


	//   ....[0]....
.L_1543:
        /*013c*/ 	.word	0x00000570


	//   ....[1]....
        /*0140*/ 	.word	0x00018750


	//----- nvinfo : EIATTR_MAX_THREADS
	.align		4
.L_1544:
        /*0144*/ 	.byte	0x04, 0x05
        /*0146*/ 	.short	(.L_1546 - .L_1545)
.L_1545:
        /*0148*/ 	.word	0x00000100
        /*014c*/ 	.word	0x00000001
        /*0150*/ 	.word	0x00000001


	//----- nvinfo : EIATTR_CRS_STACK_SIZE
	.align		4
.L_1546:
        /*0154*/ 	.byte	0x04, 0x1e
        /*0156*/ 	.short	(.L_1548 - .L_1547)
.L_1547:
        /*0158*/ 	.word	0x00000000
.L_1548:


//--------------------- .nv.info._ZN10layer_norm31ln_parallel_residual_fwd_kernelINS_13Kernel_traitsIf6__halffS2_fjLj8192ELj1ELj1ELj8ELj16ENS_18Kernel_traits_baseILj8192EfS2_fS2_fjLj256EEEEELb0ELb0ELb0EEEvNS_9FwdParamsE --------------------------
	.section	.nv.info._ZN10layer_norm31ln_parallel_residual_fwd_kernelINS_13Kernel_traitsIf6__halffS2_fjLj8192ELj1ELj1ELj8ELj16ENS_18Kernel_traits_baseILj8192EfS2_fS2_fjLj256EEEEELb0ELb0ELb0EEEvNS_9FwdParamsE,"",@"SHT_CUDA_INFO"
	.sectionflags	@""
	.align	4


	//----- nvinfo : EIATTR_CUDA_API_VERSION
	.align		4
        /*0000*/ 	.byte	0x04, 0x37
        /*0002*/ 	.short	(.L_1550 - .L_1549)
.L_1549:
        /*0004*/ 	.word	0x00000082


	//----- nvinfo : EIATTR_SW2861232_WAR
	.align		4
.L_1550:
        /*0008*/ 	.byte	0x01, 0x35
	.zero		2


	//----- nvinfo : EIATTR_PARAM_CBANK
	.align		4
        /*000c*/ 	.byte	0x04, 0x0a
        /*000e*/ 	.short	(.L_1552 - .L_1551)
	.align		4
.L_1551:
        /*0010*/ 	.word	index@(.nv.constant0._ZN10layer_norm31ln_parallel_residual_fwd_kernelINS_13Kernel_traitsIf6__halffS2_fjLj8192ELj1ELj1ELj8ELj16ENS_18Kernel_traits_baseILj8192EfS2_fS2_fjLj256EEEEELb0ELb0ELb0EEEvNS_9FwdParamsE)
        /*0014*/ 	.short	0x0160
        /*0016*/ 	.short	0x00e8


	//----- nvinfo : EIATTR_CBANK_PARAM_SIZE
	.align		4
.L_1552:
        /*0018*/ 	.byte	0x03, 0x19
        /*001a*/ 	.short	0x00e8


	//----- nvinfo : EIATTR_KPARAM_INFO
	.align		4
        /*001c*/ 	.byte	0x04, 0x17
        /*001e*/ 	.short	(.L_1554 - .L_1553)
.L_1553:
        /*0020*/ 	.word	0x00000000
        /*0024*/ 	.short	0x0000
        /*0026*/ 	.short	0x0000
        /*0028*/ 	.byte	0x00, 0xf0, 0xa1, 0x03


	//----- nvinfo : EIATTR_MAXREG_COUNT
	.align		4
.L_1554:
        /*002c*/ 	.byte	0x03, 0x1b
        /*002e*/ 	.short	0x00ff


	//----- nvinfo : EIATTR_NUM_BARRIERS
	.align		4
        /*0030*/ 	.byte	0x02, 0x4c
        /*0032*/ 	.byte	0x01
	.zero		1


	//----- nvinfo : EIATTR_MERCURY_ISA_VERSION
	.align		4
        /*0034*/ 	.byte	0x03, 0x5f
        /*0036*/ 	.short	0x0000


	//----- nvinfo : EIATTR_COOP_GROUP_MASK_REGIDS
	.align		4
        /*0038*/ 	.byte	0x04, 0x29
        /*003a*/ 	.short	(.L_1556 - .L_1555)


	//   ....[0]....
.L_1555:
        /*003c*/ 	.word	0xffffffff


	//   ....[1]....
        /*0040*/ 	.word	0xffffffff


	//   ....[2]....
        /*0044*/ 	.word	0xffffffff


	//   ....[3]....
        /*0048*/ 	.word	0xffffffff


	//   ....[4]....
        /*004c*/ 	.word	0xffffffff


	//   ....[5]....
        /*0050*/ 	.word	0xffffffff


	//   ....[6]....
        /*0054*/ 	.word	0xffffffff


	//   ....[7]....
        /*0058*/ 	.word	0xffffffff


	//   ....[8]....
        /*005c*/ 	.word	0xffffffff


	//   ....[9]....
        /*0060*/ 	.word	0xffffffff


	//   ....[10]....
        /*0064*/ 	.word	0xffffffff


	//   ....[11]....
        /*0068*/ 	.word	0xffffffff


	//   ....[12]....
        /*006c*/ 	.word	0xffffffff


	//   ....[13]....
        /*0070*/ 	.word	0xffffffff


	//   ....[14]....
        /*0074*/ 	.word	0xffffffff


	//   ....[15]....
        /*0078*/ 	.word	0xffffffff


	//   ....[16]....
        /*007c*/ 	.word	0xffffffff


	//   ....[17]....
        /*0080*/ 	.word	0xffffffff


	//   ....[18]....
        /*0084*/ 	.word	0xffffffff


	//   ....[19]....
        /*0088*/ 	.word	0xffffffff


	//   ....[20]....
        /*008c*/ 	.word	0xffffffff


	//   ....[21]....
        /*0090*/ 	.word	0xffffffff


	//   ....[22]....
        /*0094*/ 	.word	0xffffffff


	//   ....[23]....
        /*0098*/ 	.word	0xffffffff


	//   ....[24]....
        /*009c*/ 	.word	0xffffffff


	//   ....[25]....
        /*00a0*/ 	.word	0xffffffff


	//   ....[26]....
        /*00a4*/ 	.word	0xffffffff


	//   ....[27]....
        /*00a8*/ 	.word	0xffffffff


	//   ....[28]....
        /*00ac*/ 	.word	0xffffffff


	//   ....[29]....
        /*00b0*/ 	.word	0xffffffff


	//   ....[30]....
        /*00b4*/ 	.word	0xffffffff


	//----- nvinfo : EIATTR_COOP_GROUP_INSTR_OFFSETS
	.align		4
.L_1556:
        /*00b8*/ 	.byte	0x04, 0x28
        /*00ba*/ 	.short	(.L_1558 - .L_1557)


	//   ....[0]....
.L_1557:
        /*00bc*/ 	.word	0x000023b0


	//   ....[1]....
        /*00c0*/ 	.word	0x000023e0


	//   ....[2]....
        /*00c4*/ 	.word	0x00002400


	//   ....[3]....
        /*00c8*/ 	.word	0x00002420


	//   ....[4]....
        /*00cc*/ 	.word	0x00002440


	//   ....[5]....
        /*00d0*/ 	.word	0x00002880


	//   ....[6]....
        /*00d4*/ 	.word	0x000028a0


	//   ....[7]....
        /*00d8*/ 	.word	0x000028c0


	//   ....[8]....
        /*00dc*/ 	.word	0x000028e0


	//   ....[9]....
        /*00e0*/ 	.word	0x00002900


	//   ....[10]....
        /*00e4*/ 	.word	0x00002a20


	//   ....[11]....
        /*00e8*/ 	.word	0x00002a70


	//   ....[12]....
        /*00ec*/ 	.word	0x00002aa0


	//   ....[13]....
        /*00f0*/ 	.word	0x00002ac0


	//   ....[14]....
        /*00f4*/ 	.word	0x00002ae0


	//   ....[15]....
        /*00f8*/ 	.word	0x00002b80


	//   ....[16]....
        /*00fc*/ 	.word	0x00002bb0


	//   ....[17]....
        /*0100*/ 	.word	0x00002c40


	//   ....[18]....
        /*0104*/ 	.word	0x00002c90


	//   ....[19]....
        /*0108*/ 	.word	0x00002d30


	//   ....[20]....
        /*010c*/ 	.word	0x00002d60


	//   ....[21]....
        /*0110*/ 	.word	0x00003b00


	//   ....[22]....
        /*0114*/ 	.word	0x00003b70


	//   ....[23]....
        /*0118*/ 	.word	0x00003bd0


	//   ....[24]....
        /*011c*/ 	.word	0x00003c30


	//   ....[25]....
        /*0120*/ 	.word	0x00003c90


	//   ....[26]....
        /*0124*/ 	.word	0x00004110


	//   ....[27]....
        /*0128*/ 	.word	0x00004170


	//   ....[28]....
        /*012c*/ 	.word	0x000041d0


	//   ....[29]....
        /*0130*/ 	.word	0x00004230


	//   ....[30]....
        /*0134*/ 	.word	0x000042a0


	//----- nvinfo : EIATTR_EXIT_INSTR_OFFSETS
	.align		4
.L_1558:
        /*0138*/ 	.byte	0x04, 0x1c
        /*013a*/ 	.short	(.L_1560 - .L_1559)


	//   ....[0]....
.L_1559:
        /*013c*/ 	.word	0x00000970


	//   ....[1]....
        /*0140*/ 	.word	0x00003ab0


	//----- nvinfo : EIATTR_MAX_THREADS
	.align		4
.L_1560:
        /*0144*/ 	.byte	0x04, 0x05
        /*0146*/ 	.short	(.L_1562 - .L_1561)
.L_1561:
        /*0148*/ 	.word	0x00000100
        /*014c*/ 	.word	0x00000001
        /*0150*/ 	.word	0x00000001


	//----- nvinfo : EIATTR_CRS_STACK_SIZE
	.align		4
.L_1562:
        /*0154*/ 	.byte	0x04, 0x1e
        /*0156*/ 	.short	(.L_1564 - .L_1563)
.L_1563:
        /*0158*/ 	.word	0x00000000
.L_1564:


//--------------------- .nv.info._ZN10layer_norm31ln_parallel_residual_fwd_kernelINS_13Kernel_traitsIf6__halffS2_fjLj8192ELj1ELj1ELj8ELj16ENS_18Kernel_traits_baseILj8192EfS2_fS2_fjLj256EEEEELb0ELb0ELb1EEEvNS_9FwdParamsE --------------------------
	.section	.nv.info._ZN10layer_norm31ln_parallel_residual_fwd_kernelINS_13Kernel_traitsIf6__halffS2_fjLj8192ELj1ELj1ELj8ELj16ENS_18Kernel_traits_baseILj8192EfS2_fS2_fjLj256EEEEELb0ELb0ELb1EEEvNS_9FwdParamsE,"",@"SHT_CUDA_INFO"
	.sectionflags	@""
	.align	4


	//----- nvinfo : EIATTR_CUDA_API_VERSION
	.align		4
        /*0000*/ 	.byte	0x04, 0x37
        /*0002*/ 	.short	(.L_1566 - .L_1565)
.L_1565:
        /*0004*/ 	.word	0x00000082


	//----- nvinfo : EIATTR_SW2861232_WAR
	.align		4
.L_1566:
        /*0008*/ 	.byte	0x01, 0x35
	.zero		2


	//----- nvinfo : EIATTR_PARAM_CBANK
	.align		4
        /*000c*/ 	.byte	0x04, 0x0a
        /*000e*/ 	.short	(.L_1568 - .L_1567)
	.align		4
.L_1567:
        /*0010*/ 	.word	index@(.nv.constant0._ZN10layer_norm31ln_parallel_residual_fwd_kernelINS_13Kernel_traitsIf6__halffS2_fjLj8192ELj1ELj1ELj8ELj16ENS_18Kernel_traits_baseILj8192EfS2_fS2_fjLj256EEEEELb0ELb0ELb1EEEvNS_9FwdParamsE)
        /*0014*/ 	.short	0x0160
        /*0016*/ 	.short	0x00e8


	//----- nvinfo : EIATTR_CBANK_PARAM_SIZE
	.align		4
.L_1568:
        /*0018*/ 	.byte	0x03, 0x19
        /*001a*/ 	.short	0x00e8


	//----- nvinfo : EIATTR_KPARAM_INFO
	.align		4
        /*001c*/ 	.byte	0x04, 0x17
        /*001e*/ 	.short	(.L_1570 - .L_1569)
.L_1569:
        /*0020*/ 	.word	0x00000000
        /*0024*/ 	.short	0x0000
        /*0026*/ 	.short	0x0000
        /*0028*/ 	.byte	0x00, 0xf0, 0xa1, 0x03


	//----- nvinfo : EIATTR_MAXREG_COUNT
	.align		4
.L_1570:
        /*002c*/ 	.byte	0x03, 0x1b
        /*002e*/ 	.short	0x00ff


	//----- nvinfo : EIATTR_NUM_BARRIERS
	.align		4
        /*0030*/ 	.byte	0x02, 0x4c
        /*0032*/ 	.byte	0x01
	.zero		1


	//----- nvinfo : EIATTR_MERCURY_ISA_VERSION
	.align		4
        /*0034*/ 	.byte	0x03, 0x5f
        /*0036*/ 	.short	0x0000


	//----- nvinfo : EIATTR_COOP_GROUP_MASK_REGIDS
	.align		4
        /*0038*/ 	.byte	0x04, 0x29
        /*003a*/ 	.short	(.L_1572 - .L_1571)


	//   ....[0]....
.L_1571:
        /*003c*/ 	.word	0xffffffff


	//   ....[1]....
        /*0040*/ 	.word	0xffffffff


	//   ....[2]....
        /*0044*/ 	.word	0xffffffff


	//   ....[3]....
        /*0048*/ 	.word	0xffffffff


	//   ....[4]....
        /*004c*/ 	.word	0xffffffff


	//   ....[5]....
        /*0050*/ 	.word	0xffffffff


	//   ....[6]....
        /*0054*/ 	.word	0xffffffff


	//   ....[7]....
        /*0058*/ 	.word	0xffffffff


	//   ....[8]....
        /*005c*/ 	.word	0xffffffff


	//   ....[9]....
        /*0060*/ 	.word	0xffffffff


	//   ....[10]....
        /*0064*/ 	.word	0xffffffff


	//   ....[11]....
        /*0068*/ 	.word	0xffffffff


	//   ....[12]....
        /*006c*/ 	.word	0xffffffff


	//   ....[13]....
        /*0070*/ 	.word	0xffffffff


	//   ....[14]....
        /*0074*/ 	.word	0xffffffff


	//   ....[15]....
        /*0078*/ 	.word	0xffffffff


	//   ....[16]....
        /*007c*/ 	.word	0xffffffff


	//   ....[17]....
        /*0080*/ 	.word	0xffffffff


	//   ....[18]....
        /*0084*/ 	.word	0xffffffff


	//   ....[19]....
        /*0088*/ 	.word	0xffffffff


	//   ....[20]....
        /*008c*/ 	.word	0xffffffff


	//   ....[21]....
        /*0090*/ 	.word	0xffffffff


	//   ....[22]....
        /*0094*/ 	.word	0xffffffff


	//   ....[23]....
        /*0098*/ 	.word	0xffffffff


	//   ....[24]....
        /*009c*/ 	.word	0xffffffff


	//   ....[25]....
        /*00a0*/ 	.word	0xffffffff


	//   ....[26]....
        /*00a4*/ 	.word	0xffffffff


	//   ....[27]....
        /*00a8*/ 	.word	0xffffffff


	//   ....[28]....
        /*00ac*/ 	.word	0xffffffff


	//   ....[29]....
        /*00b0*/ 	.word	0xffffffff


	//   ....[30]....
        /*00b4*/ 	.word	0xffffffff


	//----- nvinfo : EIATTR_COOP_GROUP_INSTR_OFFSETS
	.align		4
.L_1572:
        /*00b8*/ 	.byte	0x04, 0x28
        /*00ba*/ 	.short	(.L_1574 - .L_1573)


	//   ....[0]....
.L_1573:
        /*00bc*/ 	.word	0x00001c60


	//   ....[1]....
        /*00c0*/ 	.word	0x00001c90


	//   ....[2]....
        /*00c4*/ 	.word	0x00001cb0


	//   ....[3]....
        /*00c8*/ 	.word	0x00001cd0


	//   ....[4]....
        /*00cc*/ 	.word	0x00001cf0


	//   ....[5]....
        /*00d0*/ 	.word	0x00002120


	//   ....[6]....
        /*00d4*/ 	.word	0x00002140


	//   ....[7]....
        /*00d8*/ 	.word	0x00002160


	//   ....[8]....
        /*00dc*/ 	.word	0x00002180


	//   ....[9]....
        /*00e0*/ 	.word	0x000021a0


	//   ....[10]....
        /*00e4*/ 	.word	0x00002270


	//   ....[11]....
        /*00e8*/ 	.word	0x000022d0


	//   ....[12]....
        /*00ec*/ 	.word	0x00002330


	//   ....[13]....
        /*00f0*/ 	.word	0x00002340


	//   ....[14]....
        /*00f4*/ 	.word	0x000023d0


	//   ....[15]....
        /*00f8*/ 	.word	0x00002400


	//   ....[16]....
        /*00fc*/ 	.word	0x00002420


	//   ....[17]....
        /*0100*/ 	.word	0x000024c0


	//   ....[18]....
        /*0104*/ 	.word	0x00002500


	//   ....[19]....
        /*0108*/ 	.word	0x000025c0


	//   ....[20]....
        /*010c*/ 	.word	0x000025f0


	//   ....[21]....
        /*0110*/ 	.word	0x00003340


	//   ....[22]....
        /*0114*/ 	.word	0x000033b0


	//   ....[23]....
        /*0118*/ 	.word	0x00003410


	//   ....[24]....
        /*011c*/ 	.word	0x00003470


	//   ....[25]....
        /*0120*/ 	.word	0x000034d0


	//   ....[26]....
        /*0124*/ 	.word	0x00003940


	//   ....[27]....
        /*0128*/ 	.word	0x000039a0


	//   ....[28]....
        /*012c*/ 	.word	0x00003a00


	//   ....[29]....
        /*0130*/ 	.word	0x00003a60


	//   ....[30]....
        /*0134*/ 	.word	0x00003ac0


	//----- nvinfo : EIATTR_EXIT_INSTR_OFFSETS
	.align		4
.L_1574:
        /*0138*/ 	.byte	0x04, 0x1c
        /*013a*/ 	.short	(.L_1576 - .L_1575)


	//   ....[0]....
.L_1575:
        /*013c*/ 	.word	0x00000470


	//   ....[1]....
        /*0140*/ 	.word	0x000032f0


	//----- nvinfo : EIATTR_MAX_THREADS
	.align		4
.L_1576:
        /*0144*/ 	.byte	0x04, 0x05
        /*0146*/ 	.short	(.L_1578 - .L_1577)
.L_1577:
        /*0148*/ 	.word	0x00000100
        /*014c*/ 	.word	0x00000001
        /*0150*/ 	.word	0x00000001


	//----- nvinfo : EIATTR_CRS_STACK_SIZE
	.align		4
.L_1578:
        /*0154*/ 	.byte	0x04, 0x1e
        /*0156*/ 	.short	(.L_1580 - .L_1579)
.L_1579:
        /*0158*/ 	.word	0x00000000
.L_1580:


//--------------------- .nv.info._ZN10layer_norm31ln_parallel_residual_fwd_kernelINS_13Kernel_traitsIf6__halffS2_fjLj8192ELj1ELj1ELj8ELj16ENS_18Kernel_traits_baseILj8192EfS2_fS2_fjLj256EEEEELb0ELb1ELb0EEEvNS_9FwdParamsE --------------------------
	.section	.nv.info._ZN10layer_norm31ln_parallel_residual_fwd_kernelINS_13Kernel_traitsIf6__halffS2_fjLj8192ELj1ELj1ELj8ELj16ENS_18Kernel_traits_baseILj8192EfS2_fS2_fjLj256EEEEELb0ELb1ELb0EEEvNS_9FwdParamsE,"",@"SHT_CUDA_INFO"
	.sectionflags	@""
	.align	4


	//----- nvinfo : EIATTR_CUDA_API_VERSION
	.align		4
        /*0000*/ 	.byte	0x04, 0x37
        /*0002*/ 	.short	(.L_1582 - .L_1581)
.L_1581:
        /*0004*/ 	.word	0x00000082


	//----- nvinfo : EIATTR_SW2861232_WAR
	.align		4
.L_1582:
        /*0008*/ 	.byte	0x01, 0x35
	.zero		2


	//----- nvinfo : EIATTR_PARAM_CBANK
	.align		4
        /*000c*/ 	.byte	0x04, 0x0a
        /*000e*/ 	.short	(.L_1584 - .L_1583)
	.align		4
.L_1583:
        /*0010*/ 	.word	index@(.nv.constant0._ZN10layer_norm31ln_parallel_residual_fwd_kernelINS_13Kernel_traitsIf6__halffS2_fjLj8192ELj1ELj1ELj8ELj16ENS_18Kernel_traits_baseILj8192EfS2_fS2_fjLj256EEEEELb0ELb1ELb0EEEvNS_9FwdParamsE)
        /*0014*/ 	.short	0x0160
        /*0016*/ 	.short	0x00e8


	//----- nvinfo : EIATTR_CBANK_PARAM_SIZE
	.align		4
.L_1584:
        /*0018*/ 	.byte	0x03, 0x19
        /*001a*/ 	.short	0x00e8


	//----- nvinfo : EIATTR_KPARAM_INFO
	.align		4
        /*001c*/ 	.byte	0x04, 0x17
        /*001e*/ 	.short	(.L_1586 - .L_1585)
.L_1585:
        /*0020*/ 	.word	0x00000000
        /*0024*/ 	.short	0x0000
        /*0026*/ 	.short	0x0000
        /*0028*/ 	.byte	0x00, 0xf0, 0xa1, 0x03


	//----- nvinfo : EIATTR_MAXREG_COUNT
	.align		4
.L_1586:
        /*002c*/ 	.byte	0x03, 0x1b
        /*002e*/ 	.short	0x00ff


	//----- nvinfo : EIATTR_NUM_BARRIERS
	.align		4
        /*0030*/ 	.byte	0x02, 0x4c
        /*0032*/ 	.byte	0x01
	.zero		1


	//----- nvinfo : EIATTR_MERCURY_ISA_VERSION
	.align		4
        /*0034*/ 	.byte	0x03, 0x5f
        /*0036*/ 	.short	0x0000


	//----- nvinfo : EIATTR_COOP_GROUP_MASK_REGIDS
	.align		4
        /*0038*/ 	.byte	0x04, 0x29
        /*003a*/ 	.short	(.L_1588 - .L_1587)


	//   ....[0]....
.L_1587:
        /*003c*/ 	.word	0xffffffff


	//   ....[1]....
        /*0040*/ 	.word	0xffffffff


	//   ....[2]....
        /*0044*/ 	.word	0xffffffff


	//   ....[3]....
        /*0048*/ 	.word	0xffffffff


	//   ....[4]....
        /*004c*/ 	.word	0xffffffff


	//   ....[5]....
        /*0050*/ 	.word	0xffffffff


	//   ....[6]....
        /*0054*/ 	.word	0xffffffff


	//   ....[7]....
        /*0058*/ 	.word	0xffffffff


	//   ....[8]....
        /*005c*/ 	.word	0xffffffff


	//   ....[9]....
        /*0060*/ 	.word	0xffffffff


	//   ....[10]....
        /*0064*/ 	.word	0xffffffff


	//   ....[11]....
        /*0068*/ 	.word	0xffffffff


	//   ....[12]....
        /*006c*/ 	.word	0xffffffff


	//   ....[13]....
        /*0070*/ 	.word	0xffffffff


	//   ....[14]....
        /*0074*/ 	.word	0xffffffff


	//   ....[15]....
        /*0078*/ 	.word	0xffffffff


	//   ....[16]....
        /*007c*/ 	.word	0xffffffff


	//   ....[17]....
        /*0080*/ 	.word	0xffffffff


	//   ....[18]....
        /*0084*/ 	.word	0xffffffff


	//   ....[19]....
        /*0088*/ 	.word	0xffffffff


	//   ....[20]....
        /*008c*/ 	.word	0xffffffff


	//   ....[21]....
        /*0090*/ 	.word	0xffffffff


	//   ....[22]....
        /*0094*/ 	.word	0xffffffff


	//   ....[23]....
        /*0098*/ 	.word	0xffffffff


	//   ....[24]....
        /*009c*/ 	.word	0xffffffff


	//   ....[25]....
        /*00a0*/ 	.word	0xffffffff


	//   ....[26]....
        /*00a4*/ 	.word	0xffffffff


	//   ....[27]....
        /*00a8*/ 	.word	0xffffffff


	//   ....[28]....
        /*00ac*/ 	.word	0xffffffff


	//   ....[29]....
        /*00b0*/ 	.word	0xffffffff


	//   ....[30]....
        /*00b4*/ 	.word	0xffffffff


	//----- nvinfo : EIATTR_COOP_GROUP_INSTR_OFFSETS
	.align		4
.L_1588:
        /*00b8*/ 	.byte	0x04, 0x28
        /*00ba*/ 	.short	(.L_1590 - .L_1589)


	//   ....[0]....
.L_1589:
        /*00bc*/ 	.word	0x00001fc0


	//   ....[1]....
        /*00c0*/ 	.word	0x00001ff0


	//   ....[2]....
        /*00c4*/ 	.word	0x00002010


	//   ....[3]....
        /*00c8*/ 	.word	0x00002030


	//   ....[4]....
        /*00cc*/ 	.word	0x00002050


	//   ....[5]....
        /*00d0*/ 	.word	0x00002490


	//   ....[6]....
        /*00d4*/ 	.word	0x000024b0


	//   ....[7]....
        /*00d8*/ 	.word	0x000024d0


	//   ....[8]....
        /*00dc*/ 	.word	0x000024f0


	//   ....[9]....
        /*00e0*/ 	.word	0x00002510


	//   ....[10]....
        /*00e4*/ 	.word	0x00002620


	//   ....[11]....
        /*00e8*/ 	.word	0x00002680


	//   ....[12]....
        /*00ec*/ 	.word	0x000026e0


	//   ....[13]....
        /*00f0*/ 	.word	0x00002710


	//   ....[14]....
        /*00f4*/ 	.word	0x00002780


	//   ....[15]....
        /*00f8*/ 	.word	0x00002790


	//   ....[16]....
        /*00fc*/ 	.word	0x000027f0


	//   ....[17]....
        /*0100*/ 	.word	0x00002880


	//   ....[18]....
        /*0104*/ 	.word	0x00002900


	//   ....[19]....
        /*0108*/ 	.word	0x00002940


	//   ....[20]....
        /*010c*/ 	.word	0x00002980


	//   ....[21]....
        /*0110*/ 	.word	0x000033a0


	//   ....[22]....
        /*0114*/ 	.word	0x00003400


	//   ....[23]....
        /*0118*/ 	.word	0x00003460


	//   ....[24]....
        /*011c*/ 	.word	0x000034c0


	//   ....[25]....
        /*0120*/ 	.word	0x00003520


	//   ....[26]....
        /*0124*/ 	.word	0x000039a0


	//   ....[27]....
        /*0128*/ 	.word	0x00003a00


	//   ....[28]....
        /*012c*/ 	.word	0x00003a60


	//   ....[29]....
        /*0130*/ 	.word	0x00003ac0


	//   ....[30]....
        /*0134*/ 	.word	0x00003b20


	//----- nvinfo : EIATTR_EXIT_INSTR_OFFSETS
	.align		4
.L_1590:
        /*0138*/ 	.byte	0x04, 0x1c
        /*013a*/ 	.short	(.L_1592 - .L_1591)


	//   ....[0]....
.L_1591:
        /*013c*/ 	.word	0x00000570


	//   ....[1]....
        /*0140*/ 	.word	0x00003340


	//----- nvinfo : EIATTR_MAX_THREADS
	.align		4
.L_1592:
        /*0144*/ 	.byte	0x04, 0x05
        /*0146*/ 	.short	(.L_1594 - .L_1593)
.L_1593:
        /*0148*/ 	.word	0x00000100
        /*014c*/ 	.word	0x00000001
        /*0150*/ 	.word	0x00000001


	//----- nvinfo : EIATTR_CRS_STACK_SIZE
	.align		4
.L_1594:
        /*0154*/ 	.byte	0x04, 0x1e
        /*0156*/ 	.short	(.L_1596 - .L_1595)
.L_1595:
        /*0158*/ 	.word	0x00000000
.L_1596:


//--------------------- .nv.info._ZN10layer_norm31ln_parallel_residual_fwd_kernelINS_13Kernel_traitsIf6__halffS2_fjLj8192ELj1ELj1ELj8ELj16ENS_18Kernel_traits_baseILj8192EfS2_fS2_fjLj256EEEEELb0ELb1ELb1EEEvNS_9FwdParamsE --------------------------
	.section	.nv.info._ZN10layer_norm31ln_parallel_residual_fwd_kernelINS_13Kernel_traitsIf6__halffS2_fjLj8192ELj1ELj1ELj8ELj16ENS_18Kernel_traits_baseILj8192EfS2_fS2_fjLj256EEEEELb0ELb1ELb1EEEvNS_9FwdParamsE,"",@"SHT_CUDA_INFO"
	.sectionflags	@""
	.align	4


	//----- nvinfo : EIATTR_CUDA_API_VERSION
	.align		4
        /*0000*/ 	.byte	0x04, 0x37
        /*0002*/ 	.short	(.L_1598 - .L_1597)
.L_1597:
        /*0004*/ 	.word	0x00000082


	//----- nvinfo : EIATTR_SW2861232_WAR
	.align		4
.L_1598:
        /*0008*/ 	.byte	0x01, 0x35
	.zero		2


	//----- nvinfo : EIATTR_PARAM_CBANK
	.align		4
        /*000c*/ 	.byte	0x04, 0x0a
        /*000e*/ 	.short	(.L_1600 - .L_1599)
	.align		4
.L_1599:
        /*0010*/ 	.word	index@(.nv.constant0._ZN10layer_norm31ln_parallel_residual_fwd_kernelINS_13Kernel_traitsIf6__halffS2_fjLj8192ELj1ELj1ELj8ELj16ENS_18Kernel_traits_baseILj8192EfS2_fS2_fjLj256EEEEELb0ELb1ELb1EEEvNS_9FwdParamsE)
        /*0014*/ 	.short	0x0160
        /*0016*/ 	.short	0x00e8


	//----- nvinfo : EIATTR_CBANK_PARAM_SIZE
	.align		4
.L_1600:
        /*0018*/ 	.byte	0x03, 0x19
        /*001a*/ 	.short	0x00e8


	//----- nvinfo : EIATTR_KPARAM_INFO
	.align		4
        /*001c*/ 	.byte	0x04, 0x17
        /*001e*/ 	.short	(.L_1602 - .L_1601)
.L_1601:
        /*0020*/ 	.word	0x00000000
        /*0024*/ 	.short	0x0000
        /*0026*/ 	.short	0x0000
        /*0028*/ 	.byte	0x00, 0xf0, 0xa1, 0x03


	//----- nvinfo : EIATTR_MAXREG_COUNT
	.align		4
.L_1602:
        /*002c*/ 	.byte	0x03, 0x1b
        /*002e*/ 	.short	0x00ff


	//----- nvinfo : EIATTR_NUM_BARRIERS
	.align		4
        /*0030*/ 	.byte	0x02, 0x4c
        /*0032*/ 	.byte	0x01
	.zero		1


	//----- nvinfo : EIATTR_MERCURY_ISA_VERSION
	.align		4
        /*0034*/ 	.byte	0x03, 0x5f
        /*0036*/ 	.short	0x0000


	//----- nvinfo : EIATTR_COOP_GROUP_MASK_REGIDS
	.align		4
        /*0038*/ 	.byte	0x04, 0x29
        /*003a*/ 	.short	(.L_1604 - .L_1603)


	//   ....[0]....
.L_1603:
        /*003c*/ 	.word	0xffffffff


	//   ....[1]....
        /*0040*/ 	.word	0xffffffff


	//   ....[2]....
        /*0044*/ 	.word	0xffffffff


	//   ....[3]....
        /*0048*/ 	.word	0xffffffff


	//   ....[4]....
        /*004c*/ 	.word	0xffffffff


	//   ....[5]....
        /*0050*/ 	.word	0xffffffff


	//   ....[6]....
        /*0054*/ 	.word	0xffffffff


	//   ....[7]....
        /*0058*/ 	.word	0xffffffff


	//   ....[8]....
        /*005c*/ 	.word	0xffffffff


	//   ....[9]....
        /*0060*/ 	.word	0xffffffff


	//   ....[10]....
        /*0064*/ 	.word	0xffffffff


	//   ....[11]....
        /*0068*/ 	.word	0xffffffff


	//   ....[12]....
        /*006c*/ 	.word	0xffffffff


	//   ....[13]....
        /*0070*/ 	.word	0xffffffff


	//   ....[14]....
        /*0074*/ 	.word	0xffffffff


	//   ....[15]....
        /*0078*/ 	.word	0xffffffff


	//   ....[16]....
        /*007c*/ 	.word	0xffffffff


	//   ....[17]....
        /*0080*/ 	.word	0xffffffff


	//   ....[18]....
        /*0084*/ 	.word	0xffffffff


	//   ....[19]....
        /*0088*/ 	.word	0xffffffff


	//   ....[20]....
        /*008c*/ 	.word	0xffffffff


	//   ....[21]....
        /*0090*/ 	.word	0xffffffff


	//   ....[22]....
        /*0094*/ 	.word	0xffffffff


	//   ....[23]....
        /*0098*/ 	.word	0xffffffff


	//   ....[24]....
        /*009c*/ 	.word	0xffffffff


	//   ....[25]....
        /*00a0*/ 	.word	0xffffffff


	//   ....[26]....
        /*00a4*/ 	.word	0xffffffff


	//   ....[27]....
        /*00a8*/ 	.word	0xffffffff


	//   ....[28]....
        /*00ac*/ 	.word	0xffffffff


	//   ....[29]....
        /*00b0*/ 	.word	0xffffffff


	//   ....[30]....
        /*00b4*/ 	.word	0xffffffff


	//----- nvinfo : EIATTR_COOP_GROUP_INSTR_OFFSETS
	.align		4
.L_1604:
        /*00b8*/ 	.byte	0x04, 0x28
        /*00ba*/ 	.short	(.L_1606 - .L_1605)


	//   ....[0]....
.L_1605:
        /*00bc*/ 	.word	0x00001930


	//   ....[1]....
        /*00c0*/ 	.word	0x00001960


	//   ....[2]....
        /*00c4*/ 	.word	0x00001980


	//   ....[3]....
        /*00c8*/ 	.word	0x000019a0


	//   ....[4]....
        /*00cc*/ 	.word	0x000019c0


	//   ....[5]....
        /*00d0*/ 	.word	0x00001df0


	//   ....[6]....
        /*00d4*/ 	.word	0x00001e10


	//   ....[7]....
        /*00d8*/ 	.word	0x00001e30


	//   ....[8]....
        /*00dc*/ 	.word	0x00001e50


	//   ....[9]....
        /*00e0*/ 	.word	0x00001e70


	//   ....[10]....
        /*00e4*/ 	.word	0x00001f70


	//   ....[11]....
        /*00e8*/ 	.word	0x00001fc0


	//   ....[12]....
        /*00ec*/ 	.word	0x00001fd0


	//   ....[13]....
        /*00f0*/ 	.word	0x00002040


	//   ....[14]....
        /*00f4*/ 	.word	0x000020c0


	//   ....[15]....
        /*00f8*/ 	.word	0x00002130


	//   ....[16]....
        /*00fc*/ 	.word	0x00002150


	//   ....[17]....
        /*0100*/ 	.word	0x000021d0


	//   ....[18]....
        /*0104*/ 	.word	0x00002210


	//   ....[19]....
        /*0108*/ 	.word	0x00002280


	//   ....[20]....
        /*010c*/ 	.word	0x000022d0


	//   ....[21]....
        /*0110*/ 	.word	0x00002c30


	//   ....[22]....
        /*0114*/ 	.word	0x00002c90


	//   ....[23]....
        /*0118*/ 	.word	0x00002cf0


	//   ....[24]....
        /*011c*/ 	.word	0x00002d50


	//   ....[25]....
        /*0120*/ 	.word	0x00002db0


	//   ....[26]....
        /*0124*/ 	.word	0x00003220


	//   ....[27]....
        /*0128*/ 	.word	0x00003280


	//   ....[28]....
        /*012c*/ 	.word	0x000032e0


	//   ....[29]....
        /*0130*/ 	.word	0x00003340


	//   ....[30]....
        /*0134*/ 	.word	0x000033a0


	//----- nvinfo : EIATTR_EXIT_INSTR_OFFSETS
	.align		4
.L_1606:
        /*0138*/ 	.byte	0x04, 0x1c
        /*013a*/ 	.short	(.L_1608 - .L_1607)


	//   ....[0]....
.L_1607:
        /*013c*/ 	.word	0x00000260


	//   ....[1]....
        /*0140*/ 	.word	0x00002bd0


	//----- nvinfo : EIATTR_MAX_THREADS
	.align		4
.L_1608:
        /*0144*/ 	.byte	0x04, 0x05
        /*0146*/ 	.short	(.L_1610 - .L_1609)
.L_1609:
        /*0148*/ 	.word	0x00000100
        /*014c*/ 	.word	0x00000001
        /*0150*/ 	.word	0x00000001


	//----- nvinfo : EIATTR_CRS_STACK_SIZE
	.align		4
.L_1610:
        /*0154*/ 	.byte	0x04, 0x1e
        /*0156*/ 	.short	(.L_1612 - .L_1611)
.L_1611:
        /*0158*/ 	.word	0x00000000
.L_1612:


//--------------------- .nv.info._ZN10layer_norm31ln_parallel_residual_fwd_kernelINS_13Kernel_traitsIf6__halffS2_fjLj8192ELj1ELj1ELj8ELj16ENS_18Kernel_traits_baseILj8192EfS2_fS2_fjLj256EEEEELb1ELb0ELb0EEEvNS_9FwdParamsE --------------------------
	.section	.nv.info._ZN10layer_norm31ln_parallel_residual_fwd_kernelINS_13Kernel_traitsIf6__halffS2_fjLj8192ELj1ELj1ELj8ELj16ENS_18Kernel_traits_baseILj8192EfS2_fS2_fjLj256EEEEELb1ELb0ELb0EEEvNS_9FwdParamsE,"",@"SHT_CUDA_INFO"
	.sectionflags	@""
	.align	4


	//----- nvinfo : EIATTR_CUDA_API_VERSION
	.align		4
        /*0000*/ 	.byte	0x04, 0x37
        /*0002*/ 	.short	(.L_1614 - .L_1613)
.L_1613:
        /*0004*/ 	.word	0x00000082


	//----- nvinfo : EIATTR_SW2861232_WAR
	.align		4
.L_1614:
        /*0008*/ 	.byte	0x01, 0x35
	.zero		2


	//----- nvinfo : EIATTR_PARAM_CBANK
	.align		4
        /*000c*/ 	.byte	0x04, 0x0a
        /*000e*/ 	.short	(.L_1616 - .L_1615)
	.align		4
.L_1615:
        /*0010*/ 	.word	index@(.nv.constant0._ZN10layer_norm31ln_parallel_residual_fwd_kernelINS_13Kernel_traitsIf6__halffS2_fjLj8192ELj1ELj1ELj8ELj16ENS_18Kernel_traits_baseILj8192EfS2_fS2_fjLj256EEEEELb1ELb0ELb0EEEvNS_9FwdParamsE)
        /*0014*/ 	.short	0x0160
        /*0016*/ 	.short	0x00e8


	//----- nvinfo : EIATTR_CBANK_PARAM_SIZE
	.align		4
.L_1616:
        /*0018*/ 	.byte	0x03, 0x19
        /*001a*/ 	.short	0x00e8


	//----- nvinfo : EIATTR_KPARAM_INFO
	.align		4
        /*001c*/ 	.byte	0x04, 0x17
        /*001e*/ 	.short	(.L_1618 - .L_1617)
.L_1617:
        /*0020*/ 	.word	0x00000000
        /*0024*/ 	.short	0x0000
        /*0026*/ 	.short	0x0000
        /*0028*/ 	.byte	0x00, 0xf0, 0xa1, 0x03


	//----- nvinfo : EIATTR_MAXREG_COUNT
	.align		4
.L_1618:
        /*002c*/ 	.byte	0x03, 0x1b
        /*002e*/ 	.short	0x00ff


	//----- nvinfo : EIATTR_NUM_BARRIERS
	.align		4
        /*0030*/ 	.byte	0x02, 0x4c
        /*0032*/ 	.byte	0x01
	.zero		1


	//----- nvinfo : EIATTR_MERCURY_ISA_VERSION
	.align		4
        /*0034*/ 	.byte	0x03, 0x5f
        /*0036*/ 	.short	0x0000


	//----- nvinfo : EIATTR_COOP_GROUP_MASK_REGIDS
	.align		4
        /*0038*/ 	.byte	0x04, 0x29
        /*003a*/ 	.short	(.L_1620 - .L_1619)


	//   ....[0]....
.L_1619:
        /*003c*/ 	.word	0xffffffff


	//   ....[1]....
        /*0040*/ 	.word	0xffffffff


	//   ....[2]....
        /*0044*/ 	.word	0xffffffff


	//   ....[3]....
        /*0048*/ 	.word	0xffffffff


	//   ....[4]....
        /*004c*/ 	.word	0xffffffff


	//   ....[5]....
        /*0050*/ 	.word	0xffffffff


	//   ....[6]....
        /*0054*/ 	.word	0xffffffff


	//   ....[7]....
        /*0058*/ 	.word	0xffffffff


	//   ....[8]....
        /*005c*/ 	.word	0xffffffff


	//   ....[9]....
        /*0060*/ 	.word	0xffffffff


	//   ....[10]....
        /*0064*/ 	.word	0xffffffff


	//   ....[11]....
        /*0068*/ 	.word	0xffffffff


	//   ....[12]....
        /*006c*/ 	.word	0xffffffff


	//   ....[13]....
        /*0070*/ 	.word	0xffffffff


	//   ....[14]....
        /*0074*/ 	.word	0xffffffff


	//   ....[15]....
        /*0078*/ 	.word	0xffffffff


	//   ....[16]....
        /*007c*/ 	.word	0xffffffff


	//   ....[17]....
        /*0080*/ 	.word	0xffffffff


	//   ....[18]....
        /*0084*/ 	.word	0xffffffff


	//   ....[19]....
        /*0088*/ 	.word	0xffffffff


	//   ....[20]....
        /*008c*/ 	.word	0xffffffff


	//   ....[21]....
        /*0090*/ 	.word	0xffffffff


	//   ....[22]....
        /*0094*/ 	.word	0xffffffff


	//   ....[23]....
        /*0098*/ 	.word	0xffffffff


	//   ....[24]....
        /*009c*/ 	.word	0xffffffff


	//   ....[25]....
        /*00a0*/ 	.word	0xffffffff


	//   ....[26]....
        /*00a4*/ 	.word	0xffffffff


	//   ....[27]....
        /*00a8*/ 	.word	0xffffffff


	//   ....[28]....
        /*00ac*/ 	.word	0xffffffff


	//   ....[29]....
        /*00b0*/ 	.word	0xffffffff


	//   ....[30]....
        /*00b4*/ 	.word	0xffffffff


	//----- nvinfo : EIATTR_COOP_GROUP_INSTR_OFFSETS
	.align		4
.L_1620:
        /*00b8*/ 	.byte	0x04, 0x28
        /*00ba*/ 	.short	(.L_1622 - .L_1621)


	//   ....[0]....
.L_1621:
        /*00bc*/ 	.word	0x000181a0


	//   ....[1]....
        /*00c0*/ 	.word	0x000181d0


	//   ....[2]....
        /*00c4*/ 	.word	0x00018200


	//   ....[3]....
        /*00c8*/ 	.word	0x00018220


	//   ....[4]....
        /*00cc*/ 	.word	0x00018240


	//   ....[5]....
        /*00d0*/ 	.word	0x00018680


	//   ....[6]....
        /*00d4*/ 	.word	0x000186a0


	//   ....[7]....
        /*00d8*/ 	.word	0x000186c0


	//   ....[8]....
        /*00dc*/ 	.word	0x000186e0


	//   ....[9]....
        /*00e0*/ 	.word	0x00018700


	//   ....[10]....
        /*00e4*/ 	.word	0x00018830


	//   ....[11]....
        /*00e8*/ 	.word	0x00018880


	//   ....[12]....
        /*00ec*/ 	.word	0x000188b0


	//   ....[13]....
        /*00f0*/ 	.word	0x000188d0


	//   ....[14]....
        /*00f4*/ 	.word	0x000188f0


	//   ....[15]....
        /*00f8*/ 	.word	0x00018980


	//   ....[16]....
        /*00fc*/ 	.word	0x000189c0


	//   ....[17]....
        /*0100*/ 	.word	0x00018a50


	//   ....[18]....
        /*0104*/ 	.word	0x00018aa0


	//   ....[19]....
        /*0108*/ 	.word	0x00018b60


	//   ....[20]....
        /*010c*/ 	.word	0x00018b70


	//   ....[21]....
        /*0110*/ 	.word	0x00019940


	//   ....[22]....
        /*0114*/ 	.word	0x000199b0


	//   ....[23]....
        /*0118*/ 	.word	0x00019a10


	//   ....[24]....
        /*011c*/ 	.word	0x00019a70


	//   ....[25]....
        /*0120*/ 	.word	0x00019ad0


	//   ....[26]....
        /*0124*/ 	.word	0x00019f60


	//   ....[27]....
        /*0128*/ 	.word	0x00019fc0


	//   ....[28]....
        /*012c*/ 	.word	0x0001a020


	//   ....[29]....
        /*0130*/ 	.word	0x0001a080


	//   ....[30]....
        /*0134*/ 	.word	0x0001a0f0


	//----- nvinfo : EIATTR_EXIT_INSTR_OFFSETS
	.align		4
.L_1622:
        /*0138*/ 	.byte	0x04, 0x1c
        /*013a*/ 	.short	(.L_1624 - .L_1623)


	//   ....[0]....
.L_1623:
        /*013c*/ 	.word	0x00000e70


	//   ....[1]....
        /*0140*/ 	.word	0x000198f0


	//----- nvinfo : EIATTR_MAX_THREADS
	.align		4
.L_1624:
        /*0144*/ 	.byte	0x04, 0x05
        /*0146*/ 	.short	(.L_1626 - .L_1625)
.L_1625:
        /*0148*/ 	.word	0x00000100
        /*014c*/ 	.word	0x00000001
        /*0150*/ 	.word	0x00000001


	//----- nvinfo : EIATTR_CRS_STACK_SIZE
	.align		4
.L_1626:
        /*0154*/ 	.byte	0x04, 0x1e
        /*0156*/ 	.short	(.L_1628 - .L_1627)
.L_1627:
        /*0158*/ 	.word	0x00000000
.L_1628:


//--------------------- .nv.info._ZN10layer_norm31ln_parallel_residual_fwd_kernelINS_13Kernel_traitsIf6__halffS2_fjLj8192ELj1ELj1ELj8ELj16ENS_18Kernel_traits_baseILj8192EfS2_fS2_fjLj256EEEEELb1ELb0ELb1EEEvNS_9FwdParamsE --------------------------
	.section	.nv.info._ZN10layer_norm31ln_parallel_residual_fwd_kernelINS_13Kernel_traitsIf6__halffS2_fjLj8192ELj1ELj1ELj8ELj16ENS_18Kernel_traits_baseILj8192EfS2_fS2_fjLj256EEEEELb1ELb0ELb1EEEvNS_9FwdParamsE,"",@"SHT_CUDA_INFO"
	.sectionflags	@""
	.align	4


	//----- nvinfo : EIATTR_CUDA_API_VERSION
	.align		4
        /*0000*/ 	.byte	0x04, 0x37
        /*0002*/ 	.short	(.L_1630 - .L_1629)
.L_1629:
        /*0004*/ 	.word	0x00000082


	//----- nvinfo : EIATTR_SW2861232_WAR
	.align		4
.L_1630:
        /*0008*/ 	.byte	0x01, 0x35
	.zero		2


	//----- nvinfo : EIATTR_PARAM_CBANK
	.align		4
        /*000c*/ 	.byte	0x04, 0x0a
        /*000e*/ 	.short	(.L_1632 - .L_1631)
	.align		4
.L_1631:
        /*0010*/ 	.word	index@(.nv.constant0._ZN10layer_norm31ln_parallel_residual_fwd_kernelINS_13Kernel_traitsIf6__halffS2_fjLj8192ELj1ELj1ELj8ELj16ENS_18Kernel_traits_baseILj8192EfS2_fS2_fjLj256EEEEELb1ELb0ELb1EEEvNS_9FwdParamsE)
        /*0014*/ 	.short	0x0160
        /*0016*/ 	.short	0x00e8


	//----- nvinfo : EIATTR_CBANK_PARAM_SIZE
	.align		4
.L_1632:
        /*0018*/ 	.byte	0x03, 0x19
        /*001a*/ 	.short	0x00e8


	//----- nvinfo : EIATTR_KPARAM_INFO
	.align		4
        /*001c*/ 	.byte	0x04, 0x17
        /*001e*/ 	.short	(.L_1634 - .L_1633)
.L_1633:
        /*0020*/ 	.word	0x00000000
        /*0024*/ 	.short	0x0000
        /*0026*/ 	.short	0x0000
        /*0028*/ 	.byte	0x00, 0xf0, 0xa1, 0x03


	//----- nvinfo : EIATTR_MAXREG_COUNT
	.align		4
.L_1634:
        /*002c*/ 	.byte	0x03, 0x1b
        /*002e*/ 	.short	0x00ff


	//----- nvinfo : EIATTR_NUM_BARRIERS
	.align		4
        /*0030*/ 	.byte	0x02, 0x4c
        /*0032*/ 	.byte	0x01
	.zero		1


	//----- nvinfo : EIATTR_MERCURY_ISA_VERSION
	.align		4
        /*0034*/ 	.byte	0x03, 0x5f
        /*0036*/ 	.short	0x0000


	//----- nvinfo : EIATTR_COOP_GROUP_MASK_REGIDS
	.align		4
        /*0038*/ 	.byte	0x04, 0x29
        /*003a*/ 	.short	(.L_1636 - .L_1635)


	//   ....[0]....
.L_1635:
        /*003c*/ 	.word	0xffffffff


	//   ....[1]....
        /*0040*/ 	.word	0xffffffff


	//   ....[2]....
        /*0044*/ 	.word	0xffffffff


	//   ....[3]....
        /*0048*/ 	.word	0xffffffff


	//   ....[4]....
        /*004c*/ 	.word	0xffffffff


	//   ....[5]....
        /*0050*/ 	.word	0xffffffff


	//   ....[6]....
        /*0054*/ 	.word	0xffffffff


	//   ....[7]....
        /*0058*/ 	.word	0xffffffff


	//   ....[8]....
        /*005c*/ 	.word	0xffffffff


	//   ....[9]....
        /*0060*/ 	.word	0xffffffff


	//   ....[10]....
        /*0064*/ 	.word	0xffffffff


	//   ....[11]....
        /*0068*/ 	.word	0xffffffff


	//   ....[12]....
        /*006c*/ 	.word	0xffffffff


	//   ....[13]....
        /*0070*/ 	.word	0xffffffff


	//   ....[14]....
        /*0074*/ 	.word	0xffffffff


	//   ....[15]....
        /*0078*/ 	.word	0xffffffff


	//   ....[16]....
        /*007c*/ 	.word	0xffffffff


	//   ....[17]....
        /*0080*/ 	.word	0xffffffff


	//   ....[18]....
        /*0084*/ 	.word	0xffffffff


	//   ....[19]....
        /*0088*/ 	.word	0xffffffff


	//   ....[20]....
        /*008c*/ 	.word	0xffffffff


	//   ....[21]....
        /*0090*/ 	.word	0xffffffff


	//   ....[22]....
        /*0094*/ 	.word	0xffffffff


	//   ....[23]....
        /*0098*/ 	.word	0xffffffff


	//   ....[24]....
        /*009c*/ 	.word	0xffffffff


	//   ....[25]....
        /*00a0*/ 	.word	0xffffffff


	//   ....[26]....
        /*00a4*/ 	.word	0xffffffff


	//   ....[27]....
        /*00a8*/ 	.word	0xffffffff


	//   ....[28]....
        /*00ac*/ 	.word	0xffffffff


	//   ....[29]....
        /*00b0*/ 	.word	0xffffffff


	//   ....[30]....
        /*00b4*/ 	.word	0xffffffff


	//----- nvinfo : EIATTR_COOP_GROUP_INSTR_OFFSETS
	.align		4
.L_1636:
        /*00b8*/ 	.byte	0x04, 0x28
        /*00ba*/ 	.short	(.L_1638 - .L_1637)


	//   ....[0]....
.L_1637:
        /*00bc*/ 	.word	0x00017860


	//   ....[1]....
        /*00c0*/ 	.word	0x00017890


	//   ....[2]....
        /*00c4*/ 	.word	0x000178b0


	//   ....[3]....
        /*00c8*/ 	.word	0x000178d0


	//   ....[4]....
        /*00cc*/ 	.word	0x000178f0


	//   ....[5]....
        /*00d0*/ 	.word	0x00017d20


	//   ....[6]....
        /*00d4*/ 	.word	0x00017d40


	//   ....[7]....
        /*00d8*/ 	.word	0x00017d60


	//   ....[8]....
        /*00dc*/ 	.word	0x00017d80


	//   ....[9]....
        /*00e0*/ 	.word	0x00017da0


	//   ....[10]....
        /*00e4*/ 	.word	0x00017ec0


	//   ....[11]....
        /*00e8*/ 	.word	0x00017ef0


	//   ....[12]....
        /*00ec*/ 	.word	0x00017f10


	//   ....[13]....
        /*00f0*/ 	.word	0x00017f20


	//   ....[14]....
        /*00f4*/ 	.word	0x00017f50


	//   ....[15]....
        /*00f8*/ 	.word	0x00017fd0


	//   ....[16]....
        /*00fc*/ 	.word	0x00018040


	//   ....[17]....
        /*0100*/ 	.word	0x000180e0


	//   ....[18]....
        /*0104*/ 	.word	0x00018130


	//   ....[19]....
        /*0108*/ 	.word	0x000181c0


	//   ....[20]....
        /*010c*/ 	.word	0x00018210


	//   ....[21]....
        /*0110*/ 	.word	0x00018f40


	//   ....[22]....
        /*0114*/ 	.word	0x00018fb0


	//   ....[23]....
        /*0118*/ 	.word	0x00019010


	//   ....[24]....
        /*011c*/ 	.word	0x00019070


	//   ....[25]....
        /*0120*/ 	.word	0x000190d0


	//   ....[26]....
        /*0124*/ 	.word	0x00019540


	//   ....[27]....
        /*0128*/ 	.word	0x000195a0


	//   ....[28]....
        /*012c*/ 	.word	0x00019600


	//   ....[29]....
        /*0130*/ 	.word	0x00019660


	//   ....[30]....
        /*0134*/ 	.word	0x000196c0


	//----- nvinfo : EIATTR_EXIT_INSTR_OFFSETS
	.align		4
.L_1638:
        /*0138*/ 	.byte	0x04, 0x1c
        /*013a*/ 	.short	(.L_1640 - .L_1639)


	//   ....[0]....
.L_1639:
        /*013c*/ 	.word	0x000008c0


	//   ....[1]....
        /*0140*/ 	.word	0x00018ef0


	//----- nvinfo : EIATTR_MAX_THREADS
	.align		4
.L_1640:
        /*0144*/ 	.byte	0x04, 0x05
        /*0146*/ 	.short	(.L_1642 - .L_1641)
.L_1641:
        /*0148*/ 	.word	0x00000100
        /*014c*/ 	.word	0x00000001
        /*0150*/ 	.word	0x00000001


	//----- nvinfo : EIATTR_CRS_STACK_SIZE
	.align		4
.L_1642:
        /*0154*/ 	.byte	0x04, 0x1e
        /*0156*/ 	.short	(.L_1644 - .L_1643)
.L_1643:
        /*0158*/ 	.word	0x00000000
.L_1644:


//--------------------- .nv.info._ZN10layer_norm31ln_parallel_residual_fwd_kernelINS_13Kernel_traitsIf6__halffS2_fjLj8192ELj1ELj1ELj8ELj16ENS_18Kernel_traits_baseILj8192EfS2_fS2_fjLj256EEEEELb1ELb1ELb0EEEvNS_9FwdParamsE --------------------------
	.section	.nv.info._ZN10layer_norm31ln_parallel_residual_fwd_kernelINS_13Kernel_traitsIf6__halffS2_fjLj8192ELj1ELj1ELj8ELj16ENS_18Kernel_traits_baseILj8192EfS2_fS2_fjLj256EEEEELb1ELb1ELb0EEEvNS_9FwdParamsE,"",@"SHT_CUDA_INFO"
	.sectionflags	@""
	.align	4


	//----- nvinfo : EIATTR_CUDA_API_VERSION
	.align		4
        /*0000*/ 	.byte	0x04, 0x37
        /*0002*/ 	.short	(.L_1646 - .L_1645)
.L_1645:
        /*0004*/ 	.word	0x00000082


	//----- nvinfo : EIATTR_SW2861232_WAR
	.align		4
.L_1646:
        /*0008*/ 	.byte	0x01, 0x35
	.zero		2


	//----- nvinfo : EIATTR_PARAM_CBANK
	.align		4
        /*000c*/ 	.byte	0x04, 0x0a
        /*000e*/ 	.short	(.L_1648 - .L_1647)
	.align		4
.L_1647:
        /*0010*/ 	.word	index@(.nv.constant0._ZN10layer_norm31ln_parallel_residual_fwd_kernelINS_13Kernel_traitsIf6__halffS2_fjLj8192ELj1ELj1ELj8ELj16ENS_18Kernel_traits_baseILj8192EfS2_fS2_fjLj256EEEEELb1ELb1ELb0EEEvNS_9FwdParamsE)
        /*0014*/ 	.short	0x0160
        /*0016*/ 	.short	0x00e8


	//----- nvinfo : EIATTR_CBANK_PARAM_SIZE
	.align		4
.L_1648:
        /*0018*/ 	.byte	0x03, 0x19
        /*001a*/ 	.short	0x00e8


	//----- nvinfo : EIATTR_KPARAM_INFO
	.align		4
        /*001c*/ 	.byte	0x04, 0x17
        /*001e*/ 	.short	(.L_1650 - .L_1649)
.L_1649:
        /*0020*/ 	.word	0x00000000
        /*0024*/ 	.short	0x0000
        /*0026*/ 	.short	0x0000
        /*0028*/ 	.byte	0x00, 0xf0, 0xa1, 0x03


	//----- nvinfo : EIATTR_MAXREG_COUNT
	.align		4
.L_1650:
        /*002c*/ 	.byte	0x03, 0x1b
        /*002e*/ 	.short	0x00ff


	//----- nvinfo : EIATTR_NUM_BARRIERS
	.align		4
        /*0030*/ 	.byte	0x02, 0x4c
        /*0032*/ 	.byte	0x01
	.zero		1


	//----- nvinfo : EIATTR_MERCURY_ISA_VERSION
	.align		4
        /*0034*/ 	.byte	0x03, 0x5f
        /*0036*/ 	.short	0x0000


	//----- nvinfo : EIATTR_COOP_GROUP_MASK_REGIDS
	.align		4
        /*0038*/ 	.byte	0x04, 0x29
        /*003a*/ 	.short	(.L_1652 - .L_1651)


	//   ....[0]....
.L_1651:
        /*003c*/ 	.word	0xffffffff


	//   ....[1]....
        /*0040*/ 	.word	0xffffffff


	//   ....[2]....
        /*0044*/ 	.word	0xffffffff


	//   ....[3]....
        /*0048*/ 	.word	0xffffffff


	//   ....[4]....
        /*004c*/ 	.word	0xffffffff


	//   ....[5]....
        /*0050*/ 	.word	0xffffffff


	//   ....[6]....
        /*0054*/ 	.word	0xffffffff


	//   ....[7]....
        /*0058*/ 	.word	0xffffffff


	//   ....[8]....
        /*005c*/ 	.word	0xffffffff


	//   ....[9]....
        /*0060*/ 	.word	0xffffffff


	//   ....[10]....
        /*0064*/ 	.word	0xffffffff


	//   ....[11]....
        /*0068*/ 	.word	0xffffffff


	//   ....[12]....
        /*006c*/ 	.word	0xffffffff


	//   ....[13]....
        /*0070*/ 	.word	0xffffffff


	//   ....[14]....
        /*0074*/ 	.word	0xffffffff


	//   ....[15]....
        /*0078*/ 	.word	0xffffffff


	//   ....[16]....
        /*007c*/ 	.word	0xffffffff


	//   ....[17]....
        /*0080*/ 	.word	0xffffffff


	//   ....[18]....
        /*0084*/ 	.word	0xffffffff


	//   ....[19]....
        /*0088*/ 	.word	0xffffffff


	//   ....[20]....
        /*008c*/ 	.word	0xffffffff


	//   ....[21]....
        /*0090*/ 	.word	0xffffffff


	//   ....[22]....
        /*0094*/ 	.word	0xffffffff


	//   ....[23]....
        /*0098*/ 	.word	0xffffffff


	//   ....[24]....
        /*009c*/ 	.word	0xffffffff


	//   ....[25]....
        /*00a0*/ 	.word	0xffffffff


	//   ....[26]....
        /*00a4*/ 	.word	0xffffffff


	//   ....[27]....
        /*00a8*/ 	.word	0xffffffff


	//   ....[28]....
        /*00ac*/ 	.word	0xffffffff


	//   ....[29]....
        /*00b0*/ 	.word	0xffffffff


	//   ....[30]....
        /*00b4*/ 	.word	0xffffffff


	//----- nvinfo : EIATTR_COOP_GROUP_INSTR_OFFSETS
	.align		4
.L_1652:
        /*00b8*/ 	.byte	0x04, 0x28
        /*00ba*/ 	.short	(.L_1654 - .L_1653)


	//   ....[0]....
.L_1653:
        /*00bc*/ 	.word	0x00017d70


	//   ....[1]....
        /*00c0*/ 	.word	0x00017da0


	//   ....[2]....
        /*00c4*/ 	.word	0x00017dd0


	//   ....[3]....
        /*00c8*/ 	.word	0x00017df0


	//   ....[4]....
        /*00cc*/ 	.word	0x00017e10


	//   ....[5]....
        /*00d0*/ 	.word	0x00018250


	//   ....[6]....
        /*00d4*/ 	.word	0x00018270


	//   ....[7]....
        /*00d8*/ 	.word	0x00018290


	//   ....[8]....
        /*00dc*/ 	.word	0x000182b0


	//   ....[9]....
        /*00e0*/ 	.word	0x000182d0


	//   ....[10]....
        /*00e4*/ 	.word	0x00018400


	//   ....[11]....
        /*00e8*/ 	.word	0x00018450


	//   ....[12]....
        /*00ec*/ 	.word	0x00018470


	//   ....[13]....
        /*00f0*/ 	.word	0x000184e0


	//   ....[14]....
        /*00f4*/ 	.word	0x00018520


	//   ....[15]....
        /*00f8*/ 	.word	0x00018570


	//   ....[16]....
        /*00fc*/ 	.word	0x000185e0


	//   ....[17]....
        /*0100*/ 	.word	0x00018660


	//   ....[18]....
        /*0104*/ 	.word	0x000186b0


	//   ....[19]....
        /*0108*/ 	.word	0x00018700


	//   ....[20]....
        /*010c*/ 	.word	0x00018750


	//   ....[21]....
        /*0110*/ 	.word	0x00019190


	//   ....[22]....
        /*0114*/ 	.word	0x00019200


	//   ....[23]....
        /*0118*/ 	.word	0x00019260


	//   ....[24]....
        /*011c*/ 	.word	0x000192c0


	//   ....[25]....
        /*0120*/ 	.word	0x00019320


	//   ....[26]....
        /*0124*/ 	.word	0x000197c0


	//   ....[27]....
        /*0128*/ 	.word	0x00019820


	//   ....[28]....
        /*012c*/ 	.word	0x00019880


	//   ....[29]....
        /*0130*/ 	.word	0x000198e0


	//   ....[30]....
        /*0134*/ 	.word	0x00019950


	//----- nvinfo : EIATTR_EXIT_INSTR_OFFSETS
	.align		4
.L_1654:
        /*0138*/ 	.byte	0x04, 0x1c
        /*013a*/ 	.short	(.L_1656 - .L_1655)


	//   ....[0]....
.L_1655:
        /*013c*/ 	.word	0x000008e0


	//   ....[1]....
        /*0140*/ 	.word	0x00019140


	//----- nvinfo : EIATTR_MAX_THREADS
	.align		4
.L_1656:
        /*0144*/ 	.byte	0x04, 0x05
        /*0146*/ 	.short	(.L_1658 - .L_1657)
.L_1657:
        /*0148*/ 	.word	0x00000100
        /*014c*/ 	.word	0x00000001
        /*0150*/ 	.word	0x00000001


	//----- nvinfo : EIATTR_CRS_STACK_SIZE
	.align		4
.L_1658:
        /*0154*/ 	.byte	0x04, 0x1e
        /*0156*/ 	.short	(.L_1660 - .L_1659)
.L_1659:
        /*0158*/ 	.word	0x00000000
.L_1660:


//--------------------- .nv.info._ZN10layer_norm31ln_parallel_residual_fwd_kernelINS_13Kernel_traitsIf6__halffS2_fjLj8192ELj1ELj1ELj8ELj16ENS_18Kernel_traits_baseILj8192EfS2_fS2_fjLj256EEEEELb1ELb1ELb1EEEvNS_9FwdParamsE --------------------------
	.section	.nv.info._ZN10layer_norm31ln_parallel_residual_fwd_kernelINS_13Kernel_traitsIf6__halffS2_fjLj8192ELj1ELj1ELj8ELj16ENS_18Kernel_traits_baseILj8192EfS2_fS2_fjLj256EEEEELb1ELb1ELb1EEEvNS_9FwdParamsE,"",@"SHT_CUDA_INFO"
	.sectionflags	@""
	.align	4


	//----- nvinfo : EIATTR_CUDA_API_VERSION
	.align		4
        /*0000*/ 	.byte	0x04, 0x37
        /*0002*/ 	.short	(.L_1662 - .L_1661)
.L_1661:
        /*0004*/ 	.word	0x00000082


	//----- nvinfo : EIATTR_SW2861232_WAR
	.align		4
.L_1662:
        /*0008*/ 	.byte	0x01, 0x35
	.zero		2


	//----- nvinfo : EIATTR_PARAM_CBANK
	.align		4
        /*000c*/ 	.byte	0x04, 0x0a
        /*000e*/ 	.short	(.L_1664 - .L_1663)
	.align		4
.L_1663:
        /*0010*/ 	.word	index@(.nv.constant0._ZN10layer_norm31ln_parallel_residual_fwd_kernelINS_13Kernel_traitsIf6__halffS2_fjLj8192ELj1ELj1ELj8ELj16ENS_18Kernel_traits_baseILj8192EfS2_fS2_fjLj256EEEEELb1ELb1ELb1EEEvNS_9FwdParamsE)
        /*0014*/ 	.short	0x0160
        /*0016*/ 	.short	0x00e8


	//----- nvinfo : EIATTR_CBANK_PARAM_SIZE
	.align		4
.L_1664:
        /*0018*/ 	.byte	0x03, 0x19
        /*001a*/ 	.short	0x00e8


	//----- nvinfo : EIATTR_KPARAM_INFO
	.align		4
        /*001c*/ 	.byte	0x04, 0x17
        /*001e*/ 	.short	(.L_1666 - .L_1665)
.L_1665:
        /*0020*/ 	.word	0x00000000
        /*0024*/ 	.short	0x0000
        /*0026*/ 	.short	0x0000
        /*0028*/ 	.byte	0x00, 0xf0, 0xa1, 0x03


	//----- nvinfo : EIATTR_MAXREG_COUNT
	.align		4
.L_1666:
        /*002c*/ 	.byte	0x03, 0x1b
        /*002e*/ 	.short	0x00ff


	//----- nvinfo : EIATTR_NUM_BARRIERS
	.align		4
        /*0030*/ 	.byte	0x02, 0x4c
        /*0032*/ 	.byte	0x01
	.zero		1


	//----- nvinfo : EIATTR_MERCURY_ISA_VERSION
	.align		4
        /*0034*/ 	.byte	0x03, 0x5f
        /*0036*/ 	.short	0x0000


	//----- nvinfo : EIATTR_COOP_GROUP_MASK_REGIDS
	.align		4
        /*0038*/ 	.byte	0x04, 0x29
        /*003a*/ 	.short	(.L_1668 - .L_1667)


	//   ....[0]....
.L_1667:
        /*003c*/ 	.word	0xffffffff


	//   ....[1]....
        /*0040*/ 	.word	0xffffffff


	//   ....[2]....
        /*0044*/ 	.word	0xffffffff


	//   ....[3]....
        /*0048*/ 	.word	0xffffffff


	//   ....[4]....
        /*004c*/ 	.word	0xffffffff


	//   ....[5]....
        /*0050*/ 	.word	0xffffffff


	//   ....[6]....
        /*0054*/ 	.word	0xffffffff


	//   ....[7]....
        /*0058*/ 	.word	0xffffffff


	//   ....[8]....
        /*005c*/ 	.word	0xffffffff


	//   ....[9]....
        /*0060*/ 	.word	0xffffffff


	//   ....[10]....
        /*0064*/ 	.word	0xffffffff


	//   ....[11]....
        /*0068*/ 	.word	0xffffffff


	//   ....[12]....
        /*006c*/ 	.word	0xffffffff


	//   ....[13]....
        /*0070*/ 	.word	0xffffffff


	//   ....[14]....
        /*0074*/ 	.word	0xffffffff


	//   ....[15]....
        /*0078*/ 	.word	0xffffffff


	//   ....[16]....
        /*007c*/ 	.word	0xffffffff


	//   ....[17]....
        /*0080*/ 	.word	0xffffffff


	//   ....[18]....
        /*0084*/ 	.word	0xffffffff


	//   ....[19]....
        /*0088*/ 	.word	0xffffffff


	//   ....[20]....
        /*008c*/ 	.word	0xffffffff


	//   ....[21]....
        /*0090*/ 	.word	0xffffffff


	//   ....[22]....
        /*0094*/ 	.word	0xffffffff


	//   ....[23]....
        /*0098*/ 	.word	0xffffffff


	//   ....[24]....
        /*009c*/ 	.word	0xffffffff


	//   ....[25]....
        /*00a0*/ 	.word	0xffffffff


	//   ....[26]....
        /*00a4*/ 	.word	0xffffffff


	//   ....[27]....
        /*00a8*/ 	.word	0xffffffff


	//   ....[28]....
        /*00ac*/ 	.word	0xffffffff


	//   ....[29]....
        /*00b0*/ 	.word	0xffffffff


	//   ....[30]....
        /*00b4*/ 	.word	0xffffffff


	//----- nvinfo : EIATTR_COOP_GROUP_INSTR_OFFSETS
	.align		4
.L_1668:
        /*00b8*/ 	.byte	0x04, 0x28
        /*00ba*/ 	.short	(.L_1670 - .L_1669)


	//   ....[0]....
.L_1669:
        /*00bc*/ 	.word	0x00017570


	//   ....[1]....
        /*00c0*/ 	.word	0x000175a0


	//   ....[2]....
        /*00c4*/ 	.word	0x000175c0


	//   ....[3]....
        /*00c8*/ 	.word	0x000175e0


	//   ....[4]....
        /*00cc*/ 	.word	0x00017600


	//   ....[5]....
        /*00d0*/ 	.word	0x00017a30


	//   ....[6]....
        /*00d4*/ 	.word	0x00017a50


	//   ....[7]....
        /*00d8*/ 	.word	0x00017a70


	//   ....[8]....
        /*00dc*/ 	.word	0x00017a90


	//   ....[9]....
        /*00e0*/ 	.word	0x00017ab0


	//   ....[10]....
        /*00e4*/ 	.word	0x00017bc0


	//   ....[11]....
        /*00e8*/ 	.word	0x00017c30


	//   ....[12]....
        /*00ec*/ 	.word	0x00017c80


	//   ....[13]....
        /*00f0*/ 	.word	0x00017cb0


	//   ....[14]....
        /*00f4*/ 	.word	0x00017cd0


	//   ....[15]....
        /*00f8*/ 	.word	0x00017d10


	//   ....[16]....
        /*00fc*/ 	.word	0x00017d50


	//   ....[17]....
        /*0100*/ 	.word	0x00017e00


	//   ....[18]....
        /*0104*/ 	.word	0x00017e20


	//   ....[19]....
        /*0108*/ 	.word	0x00017f00


	//   ....[20]....
        /*010c*/ 	.word	0x00017f10


	//   ....[21]....
        /*0110*/ 	.word	0x00018840


	//   ....[22]....
        /*0114*/ 	.word	0x000188a0


	//   ....[23]....
        /*0118*/ 	.word	0x00018900


	//   ....[24]....
        /*011c*/ 	.word	0x00018960


	//   ....[25]....
        /*0120*/ 	.word	0x000189c0


	//   ....[26]....
        /*0124*/ 	.word	0x00018e30


	//   ....[27]....
        /*0128*/ 	.word	0x00018e90


	//   ....[28]....
        /*012c*/ 	.word	0x00018ef0


	//   ....[29]....
        /*0130*/ 	.word	0x00018f50


	//   ....[30]....
        /*0134*/ 	.word	0x00018fb0


	//----- nvinfo : EIATTR_EXIT_INSTR_OFFSETS
	.align		4
.L_1670:
        /*0138*/ 	.byte	0x04, 0x1c
        /*013a*/ 	.short	(.L_1672 - .L_1671)


	//   ....[0]....
.L_1671:
        /*013c*/ 	.word	0x00000300


	//   ....[1]....
        /*0140*/ 	.word	0x000187f0


	//----- nvinfo : EIATTR_MAX_THREADS
	.align		4
.L_1672:
        /*0144*/ 	.byte	0x04, 0x05
        /*0146*/ 	.short	(.L_1674 - .L_1673)
.L_1673:
        /*0148*/ 	.word	0x00000100
        /*014c*/ 	.word	0x00000001
        /*0150*/ 	.word	0x00000001


	//----- nvinfo : EIATTR_CRS_STACK_SIZE
	.align		4
.L_1674:
        /*0154*/ 	.byte	0x04, 0x1e
        /*0156*/ 	.short	(.L_1676 - .L_1675)
.L_1675:
        /*0158*/ 	.word	0x00000000
.L_1676:


//--------------------- .nv.info._ZN10layer_norm31ln_parallel_residual_fwd_kernelINS_13Kernel_traitsI6__halfffffjLj8192ELj1ELj1ELj8ELj16ENS_18Kernel_traits_baseILj8192ES2_ffffjLj256EEEEELb0ELb0ELb0EEEvNS_9FwdParamsE --------------------------
	.section	.nv.info._ZN10layer_norm31ln_parallel_residual_fwd_kernelINS_13Kernel_traitsI6__halfffffjLj8192ELj1ELj1ELj8ELj16ENS_18Kernel_traits_baseILj8192ES2_ffffjLj256EEEEELb0ELb0ELb0EEEvNS_9FwdParamsE,"",@"SHT_CUDA_INFO"
	.sectionflags	@""
	.align	4


	//----- nvinfo : EIATTR_CUDA_API_VERSION
	.align		4
        /*0000*/ 	.byte	0x04, 0x37
        /*0002*/ 	.short	(.L_1678 - .L_1677)
.L_1677:
        /*0004*/ 	.word	0x00000082


	//----- nvinfo : EIATTR_SW2861232_WAR
	.align		4
.L_1678:
        /*0008*/ 	.byte	0x01, 0x35
	.zero		2


	//----- nvinfo : EIATTR_PARAM_CBANK
	.align		4
        /*000c*/ 	.byte	0x04, 0x0a
        /*000e*/ 	.short	(.L_1680 - .L_1679)
	.align		4
.L_1679:
        /*0010*/ 	.word	index@(.nv.constant0._ZN10layer_norm31ln_parallel_residual_fwd_kernelINS_13Kernel_traitsI6__halfffffjLj8192ELj1ELj1ELj8ELj16ENS_18Kernel_traits_baseILj8192ES2_ffffjLj256EEEEELb0ELb0ELb0EEEvNS_9FwdParamsE)
        /*0014*/ 	.short	0x0160
        /*0016*/ 	.short	0x00e8


	//----- nvinfo : EIATTR_CBANK_PARAM_SIZE
	.align		4
.L_1680:
        /*0018*/ 	.byte	0x03, 0x19
        /*001a*/ 	.short	0x00e8


	//----- nvinfo : EIATTR_KPARAM_INFO
	.align		4
        /*001c*/ 	.byte	0x04, 0x17
        /*001e*/ 	.short	(.L_1682 - .L_1681)
.L_1681:
        /*0020*/ 	.word	0x00000000
        /*0024*/ 	.short	0x0000
        /*0026*/ 	.short	0x0000
        /*0028*/ 	.byte	0x00, 0xf0, 0xa1, 0x03


	//----- nvinfo : EIATTR_MAXREG_COUNT
	.align		4
.L_1682:
        /*002c*/ 	.byte	0x03, 0x1b
        /*002e*/ 	.short	0x00ff


	//----- nvinfo : EIATTR_NUM_BARRIERS
	.align		4
        /*0030*/ 	.byte	0x02, 0x4c
        /*0032*/ 	.byte	0x01
	.zero		1


	//----- nvinfo : EIATTR_MERCURY_ISA_VERSION
	.align		4
        /*0034*/ 	.byte	0x03, 0x5f
        /*0036*/ 	.short	0x0000


	//----- nvinfo : EIATTR_COOP_GROUP_MASK_REGIDS
	.align		4
        /*0038*/ 	.byte	0x04, 0x29
        /*003a*/ 	.short	(.L_1684 - .L_1683)


	//   ....[0]....
.L_1683:
        /*003c*/ 	.word	0xffffffff


	//   ....[1]....
        /*0040*/ 	.word	0xffffffff


	//   ....[2]....
        /*0044*/ 	.word	0xffffffff


	//   ....[3]....
        /*0048*/ 	.word	0xffffffff


	//   ....[4]....
        /*004c*/ 	.word	0xffffffff


	//   ....[5]....
        /*0050*/ 	.word	0xffffffff


	//   ....[6]....
        /*0054*/ 	.word	0xffffffff


	//   ....[7]....
        /*0058*/ 	.word	0xffffffff


	//   ....[8]....
        /*005c*/ 	.word	0xffffffff


	//   ....[9]....
        /*0060*/ 	.word	0xffffffff


	//   ....[10]....
        /*0064*/ 	.word	0xffffffff


	//   ....[11]....
        /*0068*/ 	.word	0xffffffff


	//   ....[12]....
        /*006c*/ 	.word	0xffffffff


	//   ....[13]....
        /*0070*/ 	.word	0xffffffff


	//   ....[14]....
        /*0074*/ 	.word	0xffffffff


	//   ....[15]....
        /*0078*/ 	.word	0xffffffff


	//   ....[16]....
        /*007c*/ 	.word	0xffffffff


	//   ....[17]....
        /*0080*/ 	.word	0xffffffff


	//   ....[18]....
        /*0084*/ 	.word	0xffffffff


	//   ....[19]....
        /*0088*/ 	.word	0xffffffff


	//   ....[20]....
        /*008c*/ 	.word	0xffffffff


	//   ....[21]....
        /*0090*/ 	.word	0xffffffff


	//   ....[22]....
        /*0094*/ 	.word	0xffffffff


	//   ....[23]....
        /*0098*/ 	.word	0xffffffff


	//   ....[24]....
        /*009c*/ 	.word	0xffffffff


	//   ....[25]....
        /*00a0*/ 	.word	0xffffffff


	//   ....[26]....
        /*00a4*/ 	.word	0xffffffff


	//   ....[27]....
        /*00a8*/ 	.word	0xffffffff


	//   ....[28]....
        /*00ac*/ 	.word	0xffffffff


	//   ....[29]....
        /*00b0*/ 	.word	0xffffffff


	//   ....[30]....
        /*00b4*/ 	.word	0xffffffff


	//----- nvinfo : EIATTR_COOP_GROUP_INSTR_OFFSETS
	.align		4
.L_1684:
        /*00b8*/ 	.byte	0x04, 0x28
        /*00ba*/ 	.short	(.L_1686 - .L_1685)


	//   ....[0]....
.L_1685:
        /*00bc*/ 	.word	0x00004200


	//   ....[1]....
        /*00c0*/ 	.word	0x00004230


	//   ....[2]....
        /*00c4*/ 	.word	0x00004270


	//   ....[3]....
        /*00c8*/ 	.word	0x00004290


	//   ....[4]....
        /*00cc*/ 	.word	0x000042b0


	//   ....[5]....
        /*00d0*/ 	.word	0x00004710


	//   ....[6]....
        /*00d4*/ 	.word	0x00004730


	//   ....[7]....
        /*00d8*/ 	.word	0x00004750


	//   ....[8]....
        /*00dc*/ 	.word	0x00004770


	//   ....[9]....
        /*00e0*/ 	.word	0x00004790


	//   ....[10]....
        /*00e4*/ 	.word	0x000048b0


	//   ....[11]....
        /*00e8*/ 	.word	0x00004900


	//   ....[12]....
        /*00ec*/ 	.word	0x00004930


	//   ....[13]....
        /*00f0*/ 	.word	0x00004950


	//   ....[14]....
        /*00f4*/ 	.word	0x000049e0


	//   ....[15]....
        /*00f8*/ 	.word	0x00004a10


	//   ....[16]....
        /*00fc*/ 	.word	0x00004a40


	//   ....[17]....
        /*0100*/ 	.word	0x00004ae0


	//   ....[18]....
        /*0104*/ 	.word	0x00004b20


	//   ....[19]....
        /*0108*/ 	.word	0x00004bd0


	//   ....[20]....
        /*010c*/ 	.word	0x00004bf0


	//   ....[21]....
        /*0110*/ 	.word	0x00005ab0


	//   ....[22]....
        /*0114*/ 	.word	0x00005b20


	//   ....[23]....
        /*0118*/ 	.word	0x00005b80


	//   ....[24]....
        /*011c*/ 	.word	0x00005be0


	//   ....[25]....
        /*0120*/ 	.word	0x00005c40


	//   ....[26]....
        /*0124*/ 	.word	0x00006100


	//   ....[27]....
        /*0128*/ 	.word	0x00006160


	//   ....[28]....
        /*012c*/ 	.word	0x000061c0


	//   ....[29]....
        /*0130*/ 	.word	0x00006220


	//   ....[30]....
        /*0134*/ 	.word	0x00006290


	//----- nvinfo : EIATTR_EXIT_INSTR_OFFSETS
	.align		4
.L_1686:
        /*0138*/ 	.byte	0x04, 0x1c
        /*013a*/ 	.short	(.L_1688 - .L_1687)


	//   ....[0]....
.L_1687:
        /*013c*/ 	.word	0x00000de0


	//   ....[1]....
        /*0140*/ 	.word	0x00005a60


	//----- nvinfo : EIATTR_MAX_THREADS
	.align		4
.L_1688:
        /*0144*/ 	.byte	0x04, 0x05
        /*0146*/ 	.short	(.L_1690 - .L_1689)
.L_1689:
        /*0148*/ 	.word	0x00000100
        /*014c*/ 	.word	0x00000001
        /*0150*/ 	.word	0x00000001


	//----- nvinfo : EIATTR_CRS_STACK_SIZE
	.align		4
.L_1690:
        /*0154*/ 	.byte	0x04, 0x1e
        /*0156*/ 	.short	(.L_1692 - .L_1691)
.L_1691:
        /*0158*/ 	.word	0x00000000
.L_1692:


//--------------------- .nv.info._ZN10layer_norm31ln_parallel_residual_fwd_kernelINS_13Kernel_traitsI6__halfffffjLj8192ELj1ELj1ELj8ELj16ENS_18Kernel_traits_baseILj8192ES2_ffffjLj256EEEEELb0ELb0ELb1EEEvNS_9FwdParamsE --------------------------
	.section	.nv.info._ZN10layer_norm31ln_parallel_residual_fwd_kernelINS_13Kernel_traitsI6__halfffffjLj8192ELj1ELj1ELj8ELj16ENS_18Kernel_traits_baseILj8192ES2_ffffjLj256EEEEELb0ELb0ELb1EEEvNS_9FwdParamsE,"",@"SHT_CUDA_INFO"
	.sectionflags	@""
	.align	4


	//----- nvinfo : EIATTR_CUDA_API_VERSION
	.align		4
        /*0000*/ 	.byte	0x04, 0x37
        /*0002*/ 	.short	(.L_1694 - .L_1693)
.L_1693:
        /*0004*/ 	.word	0x00000082


	//----- nvinfo : EIATTR_SW2861232_WAR
	.align		4
.L_1694:
        /*0008*/ 	.byte	0x01, 0x35
	.zero		2


	//----- nvinfo : EIATTR_PARAM_CBANK
	.align		4
        /*000c*/ 	.byte	0x04, 0x0a
        /*000e*/ 	.short	(.L_1696 - .L_1695)
	.align		4
.L_1695:
        /*0010*/ 	.word	index@(.nv.constant0._ZN10layer_norm31ln_parallel_residual_fwd_kernelINS_13Kernel_traitsI6__halfffffjLj8192ELj1ELj1ELj8ELj16ENS_18Kernel_traits_baseILj8192ES2_ffffjLj256EEEEELb0ELb0ELb1EEEvNS_9FwdParamsE)
        /*0014*/ 	.short	0x0160
        /*0016*/ 	.short	0x00e8


	//----- nvinfo : EIATTR_CBANK_PARAM_SIZE
	.align		4
.L_1696:
        /*0018*/ 	.byte	0x03, 0x19
        /*001a*/ 	.short	0x00e8


	//----- nvinfo : EIATTR_KPARAM_INFO
	.align		4
        /*001c*/ 	.byte	0x04, 0x17
        /*001e*/ 	.short	(.L_1698 - .L_1697)
.L_1697:
        /*0020*/ 	.word	0x00000000
        /*0024*/ 	.short	0x0000
        /*0026*/ 	.short	0x0000
        /*0028*/ 	.byte	0x00, 0xf0, 0xa1, 0x03


	//----- nvinfo : EIATTR_MAXREG_COUNT
	.align		4
.L_1698:
        /*002c*/ 	.byte	0x03, 0x1b
        /*002e*/ 	.short	0x00ff


	//----- nvinfo : EIATTR_NUM_BARRIERS
	.align		4
        /*0030*/ 	.byte	0x02, 0x4c
        /*0032*/ 	.byte	0x01
	.zero		1


	//----- nvinfo : EIATTR_MERCURY_ISA_VERSION
	.align		4
        /*0034*/ 	.byte	0x03, 0x5f
        /*0036*/ 	.short	0x0000


	//----- nvinfo : EIATTR_COOP_GROUP_MASK_REGIDS
	.align		4
        /*0038*/ 	.byte	0x04, 0x29
        /*003a*/ 	.short	(.L_1700 - .L_1699)


	//   ....[0]....
.L_1699:
        /*003c*/ 	.word	0xffffffff


	//   ....[1]....
        /*0040*/ 	.word	0xffffffff


	//   ....[2]....
        /*0044*/ 	.word	0xffffffff


	//   ....[3]....
        /*0048*/ 	.word	0xffffffff


	//   ....[4]....
        /*004c*/ 	.word	0xffffffff


	//   ....[5]....
        /*0050*/ 	.word	0xffffffff


	//   ....[6]....
        /*0054*/ 	.word	0xffffffff


	//   ....[7]....
        /*0058*/ 	.word	0xffffffff


	//   ....[8]....
        /*005c*/ 	.word	0xffffffff


	//   ....[9]....
        /*0060*/ 	.word	0xffffffff


	//   ....[10]....
        /*0064*/ 	.word	0xffffffff


	//   ....[11]....
        /*0068*/ 	.word	0xffffffff


	//   ....[12]....
        /*006c*/ 	.word	0xffffffff


	//   ....[13]....
        /*0070*/ 	.word	0xffffffff


	//   ....[14]....
        /*0074*/ 	.word	0xffffffff


	//   ....[15]....
        /*0078*/ 	.word	0xffffffff


	//   ....[16]....
        /*007c*/ 	.word	0xffffffff


	//   ....[17]....
        /*0080*/ 	.word	0xffffffff


	//   ....[18]....
        /*0084*/ 	.word	0xffffffff


	//   ....[19]....
        /*0088*/ 	.word	0xffffffff


	//   ....[20]....
        /*008c*/ 	.word	0xffffffff


	//   ....[21]....
        /*0090*/ 	.word	0xffffffff


	//   ....[22]....
        /*0094*/ 	.word	0xffffffff


	//   ....[23]....
        /*0098*/ 	.word	0xffffffff


	//   ....[24]....
        /*009c*/ 	.word	0xffffffff


	//   ....[25]....
        /*00a0*/ 	.word	0xffffffff


	//   ....[26]....
        /*00a4*/ 	.word	0xffffffff


	//   ....[27]....
        /*00a8*/ 	.word	0xffffffff


	//   ....[28]....
        /*00ac*/ 	.word	0xffffffff


	//   ....[29]....
        /*00b0*/ 	.word	0xffffffff


	//   ....[30]....
        /*00b4*/ 	.word	0xffffffff


	//----- nvinfo : EIATTR_COOP_GROUP_INSTR_OFFSETS
	.align		4
.L_1700:
        /*00b8*/ 	.byte	0x04, 0x28
        /*00ba*/ 	.short	(.L_1702 - .L_1701)


	//   ....[0]....
.L_1701:
        /*00bc*/ 	.word	0x00003300


	//   ....[1]....
        /*00c0*/ 	.word	0x00003330


	//   ....[2]....
        /*00c4*/ 	.word	0x00003350


	//   ....[3]....
        /*00c8*/ 	.word	0x00003370


	//   ....[4]....
        /*00cc*/ 	.word	0x00003390


	//   ....[5]....
        /*00d0*/ 	.word	0x000037c0


	//   ....[6]....
        /*00d4*/ 	.word	0x000037e0


	//   ....[7]....
        /*00d8*/ 	.word	0x00003800


	//   ....[8]....
        /*00dc*/ 	.word	0x00003820


	//   ....[9]....
        /*00e0*/ 	.word	0x00003840


	//   ....[10]....
        /*00e4*/ 	.word	0x00003970


	//   ....[11]....
        /*00e8*/ 	.word	0x000039a0


	//   ....[12]....
        /*00ec*/ 	.word	0x000039c0


	//   ....[13]....
        /*00f0*/ 	.word	0x000039d0


	//   ....[14]....
        /*00f4*/ 	.word	0x00003a60


	//   ....[15]....
        /*00f8*/ 	.word	0x00003a90


	//   ....[16]....
        /*00fc*/ 	.word	0x00003ae0


	//   ....[17]....
        /*0100*/ 	.word	0x00003b90


	//   ....[18]....
        /*0104*/ 	.word	0x00003bf0


	//   ....[19]....
        /*0108*/ 	.word	0x00003c70


	//   ....[20]....
        /*010c*/ 	.word	0x00003cc0


	//   ....[21]....
        /*0110*/ 	.word	0x00004880


	//   ....[22]....
        /*0114*/ 	.word	0x000048f0


	//   ....[23]....
        /*0118*/ 	.word	0x00004950


	//   ....[24]....
        /*011c*/ 	.word	0x000049b0


	//   ....[25]....
        /*0120*/ 	.word	0x00004a10


	//   ....[26]....
        /*0124*/ 	.word	0x00004e80


	//   ....[27]....
        /*0128*/ 	.word	0x00004ee0


	//   ....[28]....
        /*012c*/ 	.word	0x00004f40


	//   ....[29]....
        /*0130*/ 	.word	0x00004fa0


	//   ....[30]....
        /*0134*/ 	.word	0x00005000


	//----- nvinfo : EIATTR_EXIT_INSTR_OFFSETS
	.align		4
.L_1702:
        /*0138*/ 	.byte	0x04, 0x1c
        /*013a*/ 	.short	(.L_1704 - .L_1703)


	//   ....[0]....
.L_1703:
        /*013c*/ 	.word	0x00000580


	//   ....[1]....
        /*0140*/ 	.word	0x00004830


	//----- nvinfo : EIATTR_MAX_THREADS
	.align		4
.L_1704:
        /*0144*/ 	.byte	0x04, 0x05
        /*0146*/ 	.short	(.L_1706 - .L_1705)
.L_1705:
        /*0148*/ 	.word	0x00000100
        /*014c*/ 	.word	0x00000001
        /*0150*/ 	.word	0x00000001


	//----- nvinfo : EIATTR_CRS_STACK_SIZE
	.align		4
.L_1706:
        /*0154*/ 	.byte	0x04, 0x1e
        /*0156*/ 	.short	(.L_1708 - .L_1707)
.L_1707:
        /*0158*/ 	.word	0x00000000
.L_1708:


//--------------------- .nv.info._ZN10layer_norm31ln_parallel_residual_fwd_kernelINS_13Kernel_traitsI6__halfffffjLj8192ELj1ELj1ELj8ELj16ENS_18Kernel_traits_baseILj8192ES2_ffffjLj256EEEEELb0ELb1ELb0EEEvNS_9FwdParamsE --------------------------
	.section	.nv.info._ZN10layer_norm31ln_parallel_residual_fwd_kernelINS_13Kernel_traitsI6__halfffffjLj8192ELj1ELj1ELj8ELj16ENS_18Kernel_traits_baseILj8192ES2_ffffjLj256EEEEELb0ELb1ELb0EEEvNS_9FwdParamsE,"",@"SHT_CUDA_INFO"
	.sectionflags	@""
	.align	4


	//----- nvinfo : EIATTR_CUDA_API_VERSION
	.align		4
        /*0000*/ 	.byte	0x04, 0x37
        /*0002*/ 	.short	(.L_1710 - .L_1709)
.L_1709:
        /*0004*/ 	.word	0x00000082


	//----- nvinfo : EIATTR_SW2861232_WAR
	.align		4
.L_1710:
        /*0008*/ 	.byte	0x01, 0x35
	.zero		2


	//----- nvinfo : EIATTR_PARAM_CBANK
	.align		4
        /*000c*/ 	.byte	0x04, 0x0a
        /*000e*/ 	.short	(.L_1712 - .L_1711)
	.align		4
.L_1711:
        /*0010*/ 	.word	index@(.nv.constant0._ZN10layer_norm31ln_parallel_residual_fwd_kernelINS_13Kernel_traitsI6__halfffffjLj8192ELj1ELj1ELj8ELj16ENS_18Kernel_traits_baseILj8192ES2_ffffjLj256EEEEELb0ELb1ELb0EEEvNS_9FwdParamsE)
        /*0014*/ 	.short	0x0160
        /*0016*/ 	.short	0x00e8


	//----- nvinfo : EIATTR_CBANK_PARAM_SIZE
	.align		4
.L_1712:
        /*0018*/ 	.byte	0x03, 0x19
        /*001a*/ 	.short	0x00e8


	//----- nvinfo : EIATTR_KPARAM_INFO
	.align		4
        /*001c*/ 	.byte	0x04, 0x17
        /*001e*/ 	.short	(.L_1714 - .L_1713)
.L_1713:
        /*0020*/ 	.word	0x00000000
        /*0024*/ 	.short	0x0000
        /*0026*/ 	.short	0x0000
        /*0028*/ 	.byte	0x00, 0xf0, 0xa1, 0x03


	//----- nvinfo : EIATTR_MAXREG_COUNT
	.align		4
.L_1714:
        /*002c*/ 	.byte	0x03, 0x1b
        /*002e*/ 	.short	0x00ff


	//----- nvinfo : EIATTR_NUM_BARRIERS
	.align		4
        /*0030*/ 	.byte	0x02, 0x4c
        /*0032*/ 	.byte	0x01
	.zero		1


	//----- nvinfo : EIATTR_MERCURY_ISA_VERSION
	.align		4
        /*0034*/ 	.byte	0x03, 0x5f
        /*0036*/ 	.short	0x0000


	//----- nvinfo : EIATTR_COOP_GROUP_MASK_REGIDS
	.align		4
        /*0038*/ 	.byte	0x04, 0x29
        /*003a*/ 	.short	(.L_1716 - .L_1715)


	//   ....[0]....
.L_1715:
        /*003c*/ 	.word	0xffffffff


	//   ....[1]....
        /*0040*/ 	.word	0xffffffff


	//   ....[2]....
        /*0044*/ 	.word	0xffffffff


	//   ....[3]....
        /*0048*/ 	.word	0xffffffff


	//   ....[4]....
        /*004c*/ 	.word	0xffffffff


	//   ....[5]....
        /*0050*/ 	.word	0xffffffff


	//   ....[6]....
        /*0054*/ 	.word	0xffffffff


	//   ....[7]....
        /*0058*/ 	.word	0xffffffff


	//   ....[8]....
        /*005c*/ 	.word	0xffffffff


	//   ....[9]....
        /*0060*/ 	.word	0xffffffff


	//   ....[10]....
        /*0064*/ 	.word	0xffffffff


	//   ....[11]....
        /*0068*/ 	.word	0xffffffff


	//   ....[12]....
        /*006c*/ 	.word	0xffffffff


	//   ....[13]....
        /*0070*/ 	.word	0xffffffff


	//   ....[14]....
        /*0074*/ 	.word	0xffffffff


	//   ....[15]....
        /*0078*/ 	.word	0xffffffff


	//   ....[16]....
        /*007c*/ 	.word	0xffffffff


	//   ....[17]....
        /*0080*/ 	.word	0xffffffff


	//   ....[18]....
        /*0084*/ 	.word	0xffffffff


	//   ....[19]....
        /*0088*/ 	.word	0xffffffff


	//   ....[20]....
        /*008c*/ 	.word	0xffffffff


	//   ....[21]....
        /*0090*/ 	.word	0xffffffff


	//   ....[22]....
        /*0094*/ 	.word	0xffffffff


	//   ....[23]....
        /*0098*/ 	.word	0xffffffff


	//   ....[24]....
        /*009c*/ 	.word	0xffffffff


	//   ....[25]....
        /*00a0*/ 	.word	0xffffffff


	//   ....[26]....
        /*00a4*/ 	.word	0xffffffff


	//   ....[27]....
        /*00a8*/ 	.word	0xffffffff


	//   ....[28]....
        /*00ac*/ 	.word	0xffffffff


	//   ....[29]....
        /*00b0*/ 	.word	0xffffffff


	//   ....[30]....
        /*00b4*/ 	.word	0xffffffff


	//----- nvinfo : EIATTR_COOP_GROUP_INSTR_OFFSETS
	.align		4
.L_1716:
        /*00b8*/ 	.byte	0x04, 0x28
        /*00ba*/ 	.short	(.L_1718 - .L_1717)


	//   ....[0]....
.L_1717:
        /*00bc*/ 	.word	0x00003570


	//   ....[1]....
        /*00c0*/ 	.word	0x000035a0


	//   ....[2]....
        /*00c4*/ 	.word	0x000035e0


	//   ....[3]....
        /*00c8*/ 	.word	0x00003600


	//   ....[4]....
        /*00cc*/ 	.word	0x00003620


	//   ....[5]....
        /*00d0*/ 	.word	0x00003a80


	//   ....[6]....
        /*00d4*/ 	.word	0x00003aa0


	//   ....[7]....
        /*00d8*/ 	.word	0x00003ac0


	//   ....[8]....
        /*00dc*/ 	.word	0x00003ae0


	//   ....[9]....
        /*00e0*/ 	.word	0x00003b00


	//   ....[10]....
        /*00e4*/ 	.word	0x00003c20


	//   ....[11]....
        /*00e8*/ 	.word	0x00003c70


	//   ....[12]....
        /*00ec*/ 	.word	0x00003ce0


	//   ....[13]....
        /*00f0*/ 	.word	0x00003d40


	//   ....[14]....
        /*00f4*/ 	.word	0x00003d50


	//   ....[15]....
        /*00f8*/ 	.word	0x00003df0


	//   ....[16]....
        /*00fc*/ 	.word	0x00003e00


	//   ....[17]....
        /*0100*/ 	.word	0x00003e80


	//   ....[18]....
        /*0104*/ 	.word	0x00003f00


	//   ....[19]....
        /*0108*/ 	.word	0x00003f30


	//   ....[20]....
        /*010c*/ 	.word	0x00003f60


	//   ....[21]....
        /*0110*/ 	.word	0x00004ac0


	//   ....[22]....
        /*0114*/ 	.word	0x00004b20


	//   ....[23]....
        /*0118*/ 	.word	0x00004b80


	//   ....[24]....
        /*011c*/ 	.word	0x00004be0


	//   ....[25]....
        /*0120*/ 	.word	0x00004c40


	//   ....[26]....
        /*0124*/ 	.word	0x00005100


	//   ....[27]....
        /*0128*/ 	.word	0x00005160


	//   ....[28]....
        /*012c*/ 	.word	0x000051c0


	//   ....[29]....
        /*0130*/ 	.word	0x00005220


	//   ....[30]....
        /*0134*/ 	.word	0x00005280


	//----- nvinfo : EIATTR_EXIT_INSTR_OFFSETS
	.align		4
.L_1718:
        /*0138*/ 	.byte	0x04, 0x1c
        /*013a*/ 	.short	(.L_1720 - .L_1719)


	//   ....[0]....
.L_1719:
        /*013c*/ 	.word	0x00000860


	//   ....[1]....
        /*0140*/ 	.word	0x00004a60


	//----- nvinfo : EIATTR_MAX_THREADS
	.align		4
.L_1720:
        /*0144*/ 	.byte	0x04, 0x05
        /*0146*/ 	.short	(.L_1722 - .L_1721)
.L_1721:
        /*0148*/ 	.word	0x00000100
        /*014c*/ 	.word	0x00000001
        /*0150*/ 	.word	0x00000001


	//----- nvinfo : EIATTR_CRS_STACK_SIZE
	.align		4
.L_1722:
        /*0154*/ 	.byte	0x04, 0x1e
        /*0156*/ 	.short	(.L_1724 - .L_1723)
.L_1723:
        /*0158*/ 	.word	0x00000000
.L_1724:


//--------------------- .nv.info._ZN10layer_norm31ln_parallel_residual_fwd_kernelINS_13Kernel_traitsI6__halfffffjLj8192ELj1ELj1ELj8ELj16ENS_18Kernel_traits_baseILj8192ES2_ffffjLj256EEEEELb0ELb1ELb1EEEvNS_9FwdParamsE --------------------------
	.section	.nv.info._ZN10layer_norm31ln_parallel_residual_fwd_kernelINS_13Kernel_traitsI6__halfffffjLj8192ELj1ELj1ELj8ELj16ENS_18Kernel_traits_baseILj8192ES2_ffffjLj256EEEEELb0ELb1ELb1EEEvNS_9FwdParamsE,"",@"SHT_CUDA_INFO"
	.sectionflags	@""
	.align	4


	//----- nvinfo : EIATTR_CUDA_API_VERSION
	.align		4
        /*0000*/ 	.byte	0x04, 0x37
        /*0002*/ 	.short	(.L_1726 - .L_1725)
.L_1725:
        /*0004*/ 	.word	0x00000082


	//----- nvinfo : EIATTR_SW2861232_WAR
	.align		4
.L_1726:
        /*0008*/ 	.byte	0x01, 0x35
	.zero		2


	//----- nvinfo : EIATTR_PARAM_CBANK
	.align		4
        /*000c*/ 	.byte	0x04, 0x0a
        /*000e*/ 	.short	(.L_1728 - .L_1727)
	.align		4
.L_1727:
        /*0010*/ 	.word	index@(.nv.constant0._ZN10layer_norm31ln_parallel_residual_fwd_kernelINS_13Kernel_traitsI6__halfffffjLj8192ELj1ELj1ELj8ELj16ENS_18Kernel_traits_baseILj8192ES2_ffffjLj256EEEEELb0ELb1ELb1EEEvNS_9FwdParamsE)
        /*0014*/ 	.short	0x0160
        /*0016*/ 	.short	0x00e8


	//----- nvinfo : EIATTR_CBANK_PARAM_SIZE
	.align		4
.L_1728:
        /*0018*/ 	.byte	0x03, 0x19
        /*001a*/ 	.short	0x00e8


	//----- nvinfo : EIATTR_KPARAM_INFO
	.align		4
        /*001c*/ 	.byte	0x04, 0x17
        /*001e*/ 	.short	(.L_1730 - .L_1729)
.L_1729:
        /*0020*/ 	.word	0x00000000
        /*0024*/ 	.short	0x0000
        /*0026*/ 	.short	0x0000
        /*0028*/ 	.byte	0x00, 0xf0, 0xa1, 0x03


	//----- nvinfo : EIATTR_MAXREG_COUNT
	.align		4
.L_1730:
        /*002c*/ 	.byte	0x03, 0x1b
        /*002e*/ 	.short	0x00ff


	//----- nvinfo : EIATTR_NUM_BARRIERS
	.align		4
        /*0030*/ 	.byte	0x02, 0x4c
        /*0032*/ 	.byte	0x01
	.zero		1


	//----- nvinfo : EIATTR_MERCURY_ISA_VERSION
	.align		4
        /*0034*/ 	.byte	0x03, 0x5f
        /*0036*/ 	.short	0x0000


	//----- nvinfo : EIATTR_COOP_GROUP_MASK_REGIDS
	.align		4
        /*0038*/ 	.byte	0x04, 0x29
        /*003a*/ 	.short	(.L_1732 - .L_1731)


	//   ....[0]....
.L_1731:
        /*003c*/ 	.word	0xffffffff


	//   ....[1]....
        /*0040*/ 	.word	0xffffffff


	//   ....[2]....
        /*0044*/ 	.word	0xffffffff


	//   ....[3]....
        /*0048*/ 	.word	0xffffffff


	//   ....[4]....
        /*004c*/ 	.word	0xffffffff


	//   ....[5]....
        /*0050*/ 	.word	0xffffffff


	//   ....[6]....
        /*0054*/ 	.word	0xffffffff


	//   ....[7]....
        /*0058*/ 	.word	0xffffffff


	//   ....[8]....
        /*005c*/ 	.word	0xffffffff


	//   ....[9]....
        /*0060*/ 	.word	0xffffffff


	//   ....[10]....
        /*0064*/ 	.word	0xffffffff


	//   ....[11]....
        /*0068*/ 	.word	0xffffffff


	//   ....[12]....
        /*006c*/ 	.word	0xffffffff


	//   ....[13]....
        /*0070*/ 	.word	0xffffffff


	//   ....[14]....
        /*0074*/ 	.word	0xffffffff


	//   ....[15]....
        /*0078*/ 	.word	0xffffffff


	//   ....[16]....
        /*007c*/ 	.word	0xffffffff


	//   ....[17]....
        /*0080*/ 	.word	0xffffffff


	//   ....[18]....
        /*0084*/ 	.word	0xffffffff


	//   ....[19]....
        /*0088*/ 	.word	0xffffffff


	//   ....[20]....
        /*008c*/ 	.word	0xffffffff


	//   ....[21]....
        /*0090*/ 	.word	0xffffffff


	//   ....[22]....
        /*0094*/ 	.word	0xffffffff


	//   ....[23]....
        /*0098*/ 	.word	0xffffffff


	//   ....[24]....
        /*009c*/ 	.word	0xffffffff


	//   ....[25]....
        /*00a0*/ 	.word	0xffffffff


	//   ....[26]....
        /*00a4*/ 	.word	0xffffffff


	//   ....[27]....
        /*00a8*/ 	.word	0xffffffff


	//   ....[28]....
        /*00ac*/ 	.word	0xffffffff


	//   ....[29]....
        /*00b0*/ 	.word	0xffffffff


	//   ....[30]....
        /*00b4*/ 	.word	0xffffffff


	//----- nvinfo : EIATTR_COOP_GROUP_INSTR_OFFSETS
	.align		4
.L_1732:
        /*00b8*/ 	.byte	0x04, 0x28
        /*00ba*/ 	.short	(.L_1734 - .L_1733)


	//   ....[0]....
.L_1733:
        /*00bc*/ 	.word	0x00002690


	//   ....[1]....
        /*00c0*/ 	.word	0x000026c0


	//   ....[2]....
        /*00c4*/ 	.word	0x000026e0


	//   ....[3]....
        /*00c8*/ 	.word	0x00002700


	//   ....[4]....
        /*00cc*/ 	.word	0x00002720


	//   ....[5]....
        /*00d0*/ 	.word	0x00002b50


	//   ....[6]....
        /*00d4*/ 	.word	0x00002b70


	//   ....[7]....
        /*00d8*/ 	.word	0x00002b90


	//   ....[8]....
        /*00dc*/ 	.word	0x00002bb0


	//   ....[9]....
        /*00e0*/ 	.word	0x00002bd0


	//   ....[10]....
        /*00e4*/ 	.word	0x00002ce0


	//   ....[11]....
        /*00e8*/ 	.word	0x00002d30


	//   ....[12]....
        /*00ec*/ 	.word	0x00002d50


	//   ....[13]....
        /*00f0*/ 	.word	0x00002d70


	//   ....[14]....
        /*00f4*/ 	.word	0x00002de0


	//   ....[15]....
        /*00f8*/ 	.word	0x00002e10


	//   ....[16]....
        /*00fc*/ 	.word	0x00002e70


	//   ....[17]....
        /*0100*/ 	.word	0x00002f10


	//   ....[18]....
        /*0104*/ 	.word	0x00002f60


	//   ....[19]....
        /*0108*/ 	.word	0x00002fd0


	//   ....[20]....
        /*010c*/ 	.word	0x00003020


	//   ....[21]....
        /*0110*/ 	.word	0x000038b0


	//   ....[22]....
        /*0114*/ 	.word	0x00003920


	//   ....[23]....
        /*0118*/ 	.word	0x00003980


	//   ....[24]....
        /*011c*/ 	.word	0x000039e0


	//   ....[25]....
        /*0120*/ 	.word	0x00003a40


	//   ....[26]....
        /*0124*/ 	.word	0x00003eb0


	//   ....[27]....
        /*0128*/ 	.word	0x00003f10


	//   ....[28]....
        /*012c*/ 	.word	0x00003f70


	//   ....[29]....
        /*0130*/ 	.word	0x00003fd0


	//   ....[30]....
        /*0134*/ 	.word	0x00004030


	//----- nvinfo : EIATTR_EXIT_INSTR_OFFSETS
	.align		4
.L_1734:
        /*0138*/ 	.byte	0x04, 0x1c
        /*013a*/ 	.short	(.L_1736 - .L_1735)


	//   ....[0]....
.L_1735:
        /*013c*/ 	.word	0x00000160


	//   ....[1]....
        /*0140*/ 	.word	0x00003860


	//----- nvinfo : EIATTR_MAX_THREADS
	.align		4
.L_1736:
        /*0144*/ 	.byte	0x04, 0x05
        /*0146*/ 	.short	(.L_1738 - .L_1737)
.L_1737:
        /*0148*/ 	.word	0x00000100
        /*014c*/ 	.word	0x00000001
        /*0150*/ 	.word	0x00000001


	//----- nvinfo : EIATTR_CRS_STACK_SIZE
	.align		4
.L_1738:
        /*0154*/ 	.byte	0x04, 0x1e
        /*0156*/ 	.short	(.L_1740 - .L_1739)
.L_1739:
        /*0158*/ 	.word	0x00000000
.L_1740:


//--------------------- .nv.info._ZN10layer_norm31ln_parallel_residual_fwd_kernelINS_13Kernel_traitsI6__halfffffjLj8192ELj1ELj1ELj8ELj16ENS_18Kernel_traits_baseILj8192ES2_ffffjLj256EEEEELb1ELb0ELb0EEEvNS_9FwdParamsE --------------------------
	.section	.nv.info._ZN10layer_norm31ln_parallel_residual_fwd_kernelINS_13Kernel_traitsI6__halfffffjLj8192ELj1ELj1ELj8ELj16ENS_18Kernel_traits_baseILj8192ES2_ffffjLj256EEEEELb1ELb0ELb0EEEvNS_9FwdParamsE,"",@"SHT_CUDA_INFO"
	.sectionflags	@""
	.align	4


	//----- nvinfo : EIATTR_CUDA_API_VERSION
	.align		4
        /*0000*/ 	.byte	0x04, 0x37
        /*0002*/ 	.short	(.L_1742 - .L_1741)
.L_1741:
        /*0004*/ 	.word	0x00000082


	//----- nvinfo : EIATTR_SW2861232_WAR
	.align		4
.L_1742:
        /*0008*/ 	.byte	0x01, 0x35
	.zero		2


	//----- nvinfo : EIATTR_PARAM_CBANK
	.align		4
        /*000c*/ 	.byte	0x04, 0x0a
        /*000e*/ 	.short	(.L_1744 - .L_1743)
	.align		4
.L_1743:
        /*0010*/ 	.word	index@(.nv.constant0._ZN10layer_norm31ln_parallel_residual_fwd_kernelINS_13Kernel_traitsI6__halfffffjLj8192ELj1ELj1ELj8ELj16ENS_18Kernel_traits_baseILj8192ES2_ffffjLj256EEEEELb1ELb0ELb0EEEvNS_9FwdParamsE)
        /*0014*/ 	.short	0x0160
        /*0016*/ 	.short	0x00e8


	//----- nvinfo : EIATTR_CBANK_PARAM_SIZE
	.align		4
.L_1744:
        /*0018*/ 	.byte	0x03, 0x19
        /*001a*/ 	.short	0x00e8


	//----- nvinfo : EIATTR_KPARAM_INFO
	.align		4
        /*001c*/ 	.byte	0x04, 0x17
        /*001e*/ 	.short	(.L_1746 - .L_1745)
.L_1745:
        /*0020*/ 	.word	0x00000000
        /*0024*/ 	.short	0x0000
        /*0026*/ 	.short	0x0000
        /*0028*/ 	.byte	0x00, 0xf0, 0xa1, 0x03


	//----- nvinfo : EIATTR_MAXREG_COUNT
	.align		4
.L_1746:
        /*002c*/ 	.byte	0x03, 0x1b
        /*002e*/ 	.short	0x00ff


	//----- nvinfo : EIATTR_NUM_BARRIERS
	.align		4
        /*0030*/ 	.byte	0x02, 0x4c
        /*0032*/ 	.byte	0x01
	.zero		1


	//----- nvinfo : EIATTR_MERCURY_ISA_VERSION
	.align		4
        /*0034*/ 	.byte	0x03, 0x5f
        /*0036*/ 	.short	0x0000


	//----- nvinfo : EIATTR_COOP_GROUP_MASK_REGIDS
	.align		4
        /*0038*/ 	.byte	0x04, 0x29
        /*003a*/ 	.short	(.L_1748 - .L_1747)


	//   ....[0]....
.L_1747:
        /*003c*/ 	.word	0xffffffff


	//   ....[1]....
        /*0040*/ 	.word	0xffffffff


	//   ....[2]....
        /*0044*/ 	.word	0xffffffff


	//   ....[3]....
        /*0048*/ 	.word	0xffffffff


	//   ....[4]....
        /*004c*/ 	.word	0xffffffff


	//   ....[5]....
        /*0050*/ 	.word	0xffffffff


	//   ....[6]....
        /*0054*/ 	.word	0xffffffff


	//   ....[7]....
        /*0058*/ 	.word	0xffffffff


	//   ....[8]....
        /*005c*/ 	.word	0xffffffff


	//   ....[9]....
        /*0060*/ 	.word	0xffffffff


	//   ....[10]....
        /*0064*/ 	.word	0xffffffff


	//   ....[11]....
        /*0068*/ 	.word	0xffffffff


	//   ....[12]....
        /*006c*/ 	.word	0xffffffff


	//   ....[13]....
        /*0070*/ 	.word	0xffffffff


	//   ....[14]....
        /*0074*/ 	.word	0xffffffff


	//   ....[15]....
        /*0078*/ 	.word	0xffffffff


	//   ....[16]....
        /*007c*/ 	.word	0xffffffff


	//   ....[17]....
        /*0080*/ 	.word	0xffffffff


	//   ....[18]....
        /*0084*/ 	.word	0xffffffff


	//   ....[19]....
        /*0088*/ 	.word	0xffffffff


	//   ....[20]....
        /*008c*/ 	.word	0xffffffff


	//   ....[21]....
        /*0090*/ 	.word	0xffffffff


	//   ....[22]....
        /*0094*/ 	.word	0xffffffff


	//   ....[23]....
        /*0098*/ 	.word	0xffffffff


	//   ....[24]....
        /*009c*/ 	.word	0xffffffff


	//   ....[25]....
        /*00a0*/ 	.word	0xffffffff


	//   ....[26]....
        /*00a4*/ 	.word	0xffffffff


	//   ....[27]....
        /*00a8*/ 	.word	0xffffffff


	//   ....[28]....
        /*00ac*/ 	.word	0xffffffff


	//   ....[29]....
        /*00b0*/ 	.word	0xffffffff


	//   ....[30]....
        /*00b4*/ 	.word	0xffffffff


	//----- nvinfo : EIATTR_COOP_GROUP_INSTR_OFFSETS
	.align		4
.L_1748:
        /*00b8*/ 	.byte	0x04, 0x28
        /*00ba*/ 	.short	(.L_1750 - .L_1749)


	//   ....[0]....
.L_1749:
        /*00bc*/ 	.word	0x000194b0


	//   ....[1]....
        /*00c0*/ 	.word	0x000194e0


	//   ....[2]....
        /*00c4*/ 	.word	0x00019520


	//   ....[3]....
        /*00c8*/ 	.word	0x00019540


	//   ....[4]....
        /*00cc*/ 	.word	0x00019560


	//   ....[5]....
        /*00d0*/ 	.word	0x000199b0


	//   ....[6]....
        /*00d4*/ 	.word	0x000199d0


	//   ....[7]....
        /*00d8*/ 	.word	0x000199f0


	//   ....[8]....
        /*00dc*/ 	.word	0x00019a10


	//   ....[9]....
        /*00e0*/ 	.word	0x00019a30


	//   ....[10]....
        /*00e4*/ 	.word	0x00019b60


	//   ....[11]....
        /*00e8*/ 	.word	0x00019bb0


	//   ....[12]....
        /*00ec*/ 	.word	0x00019be0


	//   ....[13]....
        /*00f0*/ 	.word	0x00019c00


	//   ....[14]....
        /*00f4*/ 	.word	0x00019c90


	//   ....[15]....
        /*00f8*/ 	.word	0x00019cc0


	//   ....[16]....
        /*00fc*/ 	.word	0x00019cf0


	//   ....[17]....
        /*0100*/ 	.word	0x00019d90


	//   ....[18]....
        /*0104*/ 	.word	0x00019dd0


	//   ....[19]....
        /*0108*/ 	.word	0x00019e80


	//   ....[20]....
        /*010c*/ 	.word	0x00019ea0


	//   ....[21]....
        /*0110*/ 	.word	0x0001ad60


	//   ....[22]....
        /*0114*/ 	.word	0x0001add0


	//   ....[23]....
        /*0118*/ 	.word	0x0001ae30


	//   ....[24]....
        /*011c*/ 	.word	0x0001ae90


	//   ....[25]....
        /*0120*/ 	.word	0x0001aef0


	//   ....[26]....
        /*0124*/ 	.word	0x0001b3a0


	//   ....[27]....
        /*0128*/ 	.word	0x0001b400


	//   ....[28]....
        /*012c*/ 	.word	0x0001b460


	//   ....[29]....
        /*0130*/ 	.word	0x0001b4c0


	//   ....[30]....
        /*0134*/ 	.word	0x0001b530


	//----- nvinfo : EIATTR_EXIT_INSTR_OFFSETS
	.align		4
.L_1750:
        /*0138*/ 	.byte	0x04, 0x1c
        /*013a*/ 	.short	(.L_1752 - .L_1751)


	//   ....[0]....
.L_1751:
        /*013c*/ 	.word	0x00001250


	//   ....[1]....
        /*0140*/ 	.word	0x0001ad10


	//----- nvinfo : EIATTR_MAX_THREADS
	.align		4
.L_1752:
        /*0144*/ 	.byte	0x04, 0x05
        /*0146*/ 	.short	(.L_1754 - .L_1753)
.L_1753:
        /*0148*/ 	.word	0x00000100
        /*014c*/ 	.word	0x00000001
        /*0150*/ 	.word	0x00000001


	//----- nvinfo : EIATTR_CRS_STACK_SIZE
	.align		4
.L_1754:
        /*0154*/ 	.byte	0x04, 0x1e
        /*0156*/ 	.short	(.L_1756 - .L_1755)
.L_1755:
        /*0158*/ 	.word	0x00000000
.L_1756:


//--------------------- .nv.info._ZN10layer_norm31ln_parallel_residual_fwd_kernelINS_13Kernel_traitsI6__halfffffjLj8192ELj1ELj1ELj8ELj16ENS_18Kernel_traits_baseILj8192ES2_ffffjLj256EEEEELb1ELb0ELb1EEEvNS_9FwdParamsE --------------------------
	.section	.nv.info._ZN10layer_norm31ln_parallel_residual_fwd_kernelINS_13Kernel_traitsI6__halfffffjLj8192ELj1ELj1ELj8ELj16ENS_18Kernel_traits_baseILj8192ES2_ffffjLj256EEEEELb1ELb0ELb1EEEvNS_9FwdParamsE,"",@"SHT_CUDA_INFO"
	.sectionflags	@""
	.align	4


	//----- nvinfo : EIATTR_CUDA_API_VERSION
	.align		4
        /*0000*/ 	.byte	0x04, 0x37
        /*0002*/ 	.short	(.L_1758 - .L_1757)
.L_1757:
        /*0004*/ 	.word	0x00000082


	//----- nvinfo : EIATTR_SW2861232_WAR
	.align		4
.L_1758:
        /*0008*/ 	.byte	0x01, 0x35
	.zero		2


	//----- nvinfo : EIATTR_PARAM_CBANK
	.align		4
        /*000c*/ 	.byte	0x04, 0x0a
        /*000e*/ 	.short	(.L_1760 - .L_1759)
	.align		4
.L_1759:
        /*0010*/ 	.word	index@(.nv.constant0._ZN10layer_norm31ln_parallel_residual_fwd_kernelINS_13Kernel_traitsI6__halfffffjLj8192ELj1ELj1ELj8ELj16ENS_18Kernel_traits_baseILj8192ES2_ffffjLj256EEEEELb1ELb0ELb1EEEvNS_9FwdParamsE)
        /*0014*/ 	.short	0x0160
        /*0016*/ 	.short	0x00e8


	//----- nvinfo : EIATTR_CBANK_PARAM_SIZE
	.align		4
.L_1760:
        /*0018*/ 	.byte	0x03, 0x19
        /*001a*/ 	.short	0x00e8


	//----- nvinfo : EIATTR_KPARAM_INFO
	.align		4
        /*001c*/ 	.byte	0x04, 0x17
        /*001e*/ 	.short	(.L_1762 - .L_1761)
.L_1761:
        /*0020*/ 	.word	0x00000000
        /*0024*/ 	.short	0x0000
        /*0026*/ 	.short	0x0000
        /*0028*/ 	.byte	0x00, 0xf0, 0xa1, 0x03


	//----- nvinfo : EIATTR_MAXREG_COUNT
	.align		4
.L_1762:
        /*002c*/ 	.byte	0x03, 0x1b
        /*002e*/ 	.short	0x00ff


	//----- nvinfo : EIATTR_NUM_BARRIERS
	.align		4
        /*0030*/ 	.byte	0x02, 0x4c
        /*0032*/ 	.byte	0x01
	.zero		1


	//----- nvinfo : EIATTR_MERCURY_ISA_VERSION
	.align		4
        /*0034*/ 	.byte	0x03, 0x5f
        /*0036*/ 	.short	0x0000


	//----- nvinfo : EIATTR_COOP_GROUP_MASK_REGIDS
	.align		4
        /*0038*/ 	.byte	0x04, 0x29
        /*003a*/ 	.short	(.L_1764 - .L_1763)


	//   ....[0]....
.L_1763:
        /*003c*/ 	.word	0xffffffff


	//   ....[1]....
        /*0040*/ 	.word	0xffffffff


	//   ....[2]....
        /*0044*/ 	.word	0xffffffff


	//   ....[3]....
        /*0048*/ 	.word	0xffffffff


	//   ....[4]....
        /*004c*/ 	.word	0xffffffff


	//   ....[5]....
        /*0050*/ 	.word	0xffffffff


	//   ....[6]....
        /*0054*/ 	.word	0xffffffff


	//   ....[7]....
        /*0058*/ 	.word	0xffffffff


	//   ....[8]....
        /*005c*/ 	.word	0xffffffff


	//   ....[9]....
        /*0060*/ 	.word	0xffffffff


	//   ....[10]....
        /*0064*/ 	.word	0xffffffff


	//   ....[11]....
        /*0068*/ 	.word	0xffffffff


	//   ....[12]....
        /*006c*/ 	.word	0xffffffff


	//   ....[13]....
        /*0070*/ 	.word	0xffffffff


	//   ....[14]....
        /*0074*/ 	.word	0xffffffff


	//   ....[15]....
        /*0078*/ 	.word	0xffffffff


	//   ....[16]....
        /*007c*/ 	.word	0xffffffff


	//   ....[17]....
        /*0080*/ 	.word	0xffffffff


	//   ....[18]....
        /*0084*/ 	.word	0xffffffff


	//   ....[19]....
        /*0088*/ 	.word	0xffffffff


	//   ....[20]....
        /*008c*/ 	.word	0xffffffff


	//   ....[21]....
        /*0090*/ 	.word	0xffffffff


	//   ....[22]....
        /*0094*/ 	.word	0xffffffff


	//   ....[23]....
        /*0098*/ 	.word	0xffffffff


	//   ....[24]....
        /*009c*/ 	.word	0xffffffff


	//   ....[25]....
        /*00a0*/ 	.word	0xffffffff


	//   ....[26]....
        /*00a4*/ 	.word	0xffffffff


	//   ....[27]....
        /*00a8*/ 	.word	0xffffffff


	//   ....[28]....
        /*00ac*/ 	.word	0xffffffff


	//   ....[29]....
        /*00b0*/ 	.word	0xffffffff


	//   ....[30]....
        /*00b4*/ 	.word	0xffffffff


	//----- nvinfo : EIATTR_COOP_GROUP_INSTR_OFFSETS
	.align		4
.L_1764:
        /*00b8*/ 	.byte	0x04, 0x28
        /*00ba*/ 	.short	(.L_1766 - .L_1765)


	//   ....[0]....
.L_1765:
        /*00bc*/ 	.word	0x00018100


	//   ....[1]....
        /*00c0*/ 	.word	0x00018130


	//   ....[2]....
        /*00c4*/ 	.word	0x00018150


	//   ....[3]....
        /*00c8*/ 	.word	0x00018170


	//   ....[4]....
        /*00cc*/ 	.word	0x00018190


	//   ....[5]....
        /*00d0*/ 	.word	0x000185c0


	//   ....[6]....
        /*00d4*/ 	.word	0x000185e0


	//   ....[7]....
        /*00d8*/ 	.word	0x00018600


	//   ....[8]....
        /*00dc*/ 	.word	0x00018620


	//   ....[9]....
        /*00e0*/ 	.word	0x00018640


	//   ....[10]....
        /*00e4*/ 	.word	0x00018770


	//   ....[11]....
        /*00e8*/ 	.word	0x000187a0


	//   ....[12]....
        /*00ec*/ 	.word	0x000187c0


	//   ....[13]....
        /*00f0*/ 	.word	0x000187d0


	//   ....[14]....
        /*00f4*/ 	.word	0x00018810


	//   ....[15]....
        /*00f8*/ 	.word	0x00018880


	//   ....[16]....
        /*00fc*/ 	.word	0x00018950


	//   ....[17]....
        /*0100*/ 	.word	0x00018980


	//   ....[18]....
        /*0104*/ 	.word	0x00018a00


	//   ....[19]....
        /*0108*/ 	.word	0x00018a60


	//   ....[20]....
        /*010c*/ 	.word	0x00018ae0


	//   ....[21]....
        /*0110*/ 	.word	0x000196d0


	//   ....[22]....
        /*0114*/ 	.word	0x00019740


	//   ....[23]....
        /*0118*/ 	.word	0x000197a0


	//   ....[24]....
        /*011c*/ 	.word	0x00019800


	//   ....[25]....
        /*0120*/ 	.word	0x00019860


	//   ....[26]....
        /*0124*/ 	.word	0x00019cd0


	//   ....[27]....
        /*0128*/ 	.word	0x00019d30


	//   ....[28]....
        /*012c*/ 	.word	0x00019d90


	//   ....[29]....
        /*0130*/ 	.word	0x00019df0


	//   ....[30]....
        /*0134*/ 	.word	0x00019e50


	//----- nvinfo : EIATTR_EXIT_INSTR_OFFSETS
	.align		4
.L_1766:
        /*0138*/ 	.byte	0x04, 0x1c
        /*013a*/ 	.short	(.L_1768 - .L_1767)


	//   ....[0]....
.L_1767:
        /*013c*/ 	.word	0x00000590


	//   ....[1]....
        /*0140*/ 	.word	0x00019680


	//----- nvinfo : EIATTR_MAX_THREADS
	.align		4
.L_1768:
        /*0144*/ 	.byte	0x04, 0x05
        /*0146*/ 	.short	(.L_1770 - .L_1769)
.L_1769:
        /*0148*/ 	.word	0x00000100
        /*014c*/ 	.word	0x00000001
        /*0150*/ 	.word	0x00000001


	//----- nvinfo : EIATTR_CRS_STACK_SIZE
	.align		4
.L_1770:
        /*0154*/ 	.byte	0x04, 0x1e
        /*0156*/ 	.short	(.L_1772 - .L_1771)
.L_1771:
        /*0158*/ 	.word	0x00000000
.L_1772:


//--------------------- .nv.info._ZN10layer_norm31ln_parallel_residual_fwd_kernelINS_13Kernel_traitsI6__halfffffjLj8192ELj1ELj1ELj8ELj16ENS_18Kernel_traits_baseILj8192ES2_ffffjLj256EEEEELb1ELb1ELb0EEEvNS_9FwdParamsE --------------------------
	.section	.nv.info._ZN10layer_norm31ln_parallel_residual_fwd_kernelINS_13Kernel_traitsI6__halfffffjLj8192ELj1ELj1ELj8ELj16ENS_18Kernel_traits_baseILj8192ES2_ffffjLj256EEEEELb1ELb1ELb0EEEvNS_9FwdParamsE,"",@"SHT_CUDA_INFO"
	.sectionflags	@""
	.align	4


	//----- nvinfo : EIATTR_CUDA_API_VERSION
	.align		4
        /*0000*/ 	.byte	0x04, 0x37
        /*0002*/ 	.short	(.L_1774 - .L_1773)
.L_1773:
        /*0004*/ 	.word	0x00000082


	//----- nvinfo : EIATTR_SW2861232_WAR
	.align		4
.L_1774:
        /*0008*/ 	.byte	0x01, 0x35
	.zero		2


	//----- nvinfo : EIATTR_PARAM_CBANK
	.align		4
        /*000c*/ 	.byte	0x04, 0x0a
        /*000e*/ 	.short	(.L_1776 - .L_1775)
	.align		4
.L_1775:
        /*0010*/ 	.word	index@(.nv.constant0._ZN10layer_norm31ln_parallel_residual_fwd_kernelINS_13Kernel_traitsI6__halfffffjLj8192ELj1ELj1ELj8ELj16ENS_18Kernel_traits_baseILj8192ES2_ffffjLj256EEEEELb1ELb1ELb0EEEvNS_9FwdParamsE)
        /*0014*/ 	.short	0x0160
        /*0016*/ 	.short	0x00e8


	//----- nvinfo : EIATTR_CBANK_PARAM_SIZE
	.align		4
.L_1776:
        /*0018*/ 	.byte	0x03, 0x19
        /*001a*/ 	.short	0x00e8


	//----- nvinfo : EIATTR_KPARAM_INFO
	.align		4
        /*001c*/ 	.byte	0x04, 0x17
        /*001e*/ 	.short	(.L_1778 - .L_1777)
.L_1777:
        /*0020*/ 	.word	0x00000000
        /*0024*/ 	.short	0x0000
        /*0026*/ 	.short	0x0000
        /*0028*/ 	.byte	0x00, 0xf0, 0xa1, 0x03


	//----- nvinfo : EIATTR_MAXREG_COUNT
	.align		4
.L_1778:
        /*002c*/ 	.byte	0x03, 0x1b
        /*002e*/ 	.short	0x00ff


	//----- nvinfo : EIATTR_NUM_BARRIERS
	.align		4
        /*0030*/ 	.byte	0x02, 0x4c
        /*0032*/ 	.byte	0x01
	.zero		1


	//----- nvinfo : EIATTR_MERCURY_ISA_VERSION
	.align		4
        /*0034*/ 	.byte	0x03, 0x5f
        /*0036*/ 	.short	0x0000


	//----- nvinfo : EIATTR_COOP_GROUP_MASK_REGIDS
	.align		4
        /*0038*/ 	.byte	0x04, 0x29
        /*003a*/ 	.short	(.L_1780 - .L_1779)


	//   ....[0]....
.L_1779:
        /*003c*/ 	.word	0xffffffff


	//   ....[1]....
        /*0040*/ 	.word	0xffffffff


	//   ....[2]....
        /*0044*/ 	.word	0xffffffff


	//   ....[3]....
        /*0048*/ 	.word	0xffffffff


	//   ....[4]....
        /*004c*/ 	.word	0xffffffff


	//   ....[5]....
        /*0050*/ 	.word	0xffffffff


	//   ....[6]....
        /*0054*/ 	.word	0xffffffff


	//   ....[7]....
        /*0058*/ 	.word	0xffffffff


	//   ....[8]....
        /*005c*/ 	.word	0xffffffff


	//   ....[9]....
        /*0060*/ 	.word	0xffffffff


	//   ....[10]....
        /*0064*/ 	.word	0xffffffff


	//   ....[11]....
        /*0068*/ 	.word	0xffffffff


	//   ....[12]....
        /*006c*/ 	.word	0xffffffff


	//   ....[13]....
        /*0070*/ 	.word	0xffffffff


	//   ....[14]....
        /*0074*/ 	.word	0xffffffff


	//   ....[15]....
        /*0078*/ 	.word	0xffffffff


	//   ....[16]....
        /*007c*/ 	.word	0xffffffff


	//   ....[17]....
        /*0080*/ 	.word	0xffffffff


	//   ....[18]....
        /*0084*/ 	.word	0xffffffff


	//   ....[19]....
        /*0088*/ 	.word	0xffffffff


	//   ....[20]....
        /*008c*/ 	.word	0xffffffff


	//   ....[21]....
        /*0090*/ 	.word	0xffffffff


	//   ....[22]....
        /*0094*/ 	.word	0xffffffff


	//   ....[23]....
        /*0098*/ 	.word	0xffffffff


	//   ....[24]....
        /*009c*/ 	.word	0xffffffff


	//   ....[25]....
        /*00a0*/ 	.word	0xffffffff


	//   ....[26]....
        /*00a4*/ 	.word	0xffffffff


	//   ....[27]....
        /*00a8*/ 	.word	0xffffffff


	//   ....[28]....
        /*00ac*/ 	.word	0xffffffff


	//   ....[29]....
        /*00b0*/ 	.word	0xffffffff


	//   ....[30]....
        /*00b4*/ 	.word	0xffffffff


	//----- nvinfo : EIATTR_COOP_GROUP_INSTR_OFFSETS
	.align		4
.L_1780:
        /*00b8*/ 	.byte	0x04, 0x28
        /*00ba*/ 	.short	(.L_1782 - .L_1781)


	//   ....[0]....
.L_1781:
        /*00bc*/ 	.word	0x00018730


	//   ....[1]....
        /*00c0*/ 	.word	0x00018760


	//   ....[2]....
        /*00c4*/ 	.word	0x000187a0


	//   ....[3]....
        /*00c8*/ 	.word	0x000187c0


	//   ....[4]....
        /*00cc*/ 	.word	0x000187e0


	//   ....[5]....
        /*00d0*/ 	.word	0x00018c30


	//   ....[6]....
        /*00d4*/ 	.word	0x00018c50


	//   ....[7]....
        /*00d8*/ 	.word	0x00018c70


	//   ....[8]....
        /*00dc*/ 	.word	0x00018c90


	//   ....[9]....
        /*00e0*/ 	.word	0x00018cb0


	//   ....[10]....
        /*00e4*/ 	.word	0x00018dd0


	//   ....[11]....
        /*00e8*/ 	.word	0x00018e20


	//   ....[12]....
        /*00ec*/ 	.word	0x00018e50


	//   ....[13]....
        /*00f0*/ 	.word	0x00018e80


	//   ....[14]....
        /*00f4*/ 	.word	0x00018f10


	//   ....[15]....
        /*00f8*/ 	.word	0x00018fb0


	//   ....[16]....
        /*00fc*/ 	.word	0x00019020


	//   ....[17]....
        /*0100*/ 	.word	0x00019040


	//   ....[18]....
        /*0104*/ 	.word	0x00019090


	//   ....[19]....
        /*0108*/ 	.word	0x00019120


	//   ....[20]....
        /*010c*/ 	.word	0x00019180


	//   ....[21]....
        /*0110*/ 	.word	0x00019c70


	//   ....[22]....
        /*0114*/ 	.word	0x00019ce0


	//   ....[23]....
        /*0118*/ 	.word	0x00019d40


	//   ....[24]....
        /*011c*/ 	.word	0x00019da0


	//   ....[25]....
        /*0120*/ 	.word	0x00019e00


	//   ....[26]....
        /*0124*/ 	.word	0x0001a2b0


	//   ....[27]....
        /*0128*/ 	.word	0x0001a310


	//   ....[28]....
        /*012c*/ 	.word	0x0001a370


	//   ....[29]....
        /*0130*/ 	.word	0x0001a3d0


	//   ....[30]....
        /*0134*/ 	.word	0x0001a440


	//----- nvinfo : EIATTR_EXIT_INSTR_OFFSETS
	.align		4
.L_1782:
        /*0138*/ 	.byte	0x04, 0x1c
        /*013a*/ 	.short	(.L_1784 - .L_1783)


	//   ....[0]....
.L_1783:
        /*013c*/ 	.word	0x00000c50


	//   ....[1]....
        /*0140*/ 	.word	0x00019c20


	//----- nvinfo : EIATTR_MAX_THREADS
	.align		4
.L_1784:
        /*0144*/ 	.byte	0x04, 0x05
        /*0146*/ 	.short	(.L_1786 - .L_1785)
.L_1785:
        /*0148*/ 	.word	0x00000100
        /*014c*/ 	.word	0x00000001
        /*0150*/ 	.word	0x00000001


	//----- nvinfo : EIATTR_CRS_STACK_SIZE
	.align		4
.L_1786:
        /*0154*/ 	.byte	0x04, 0x1e
        /*0156*/ 	.short	(.L_1788 - .L_1787)
.L_1787:
        /*0158*/ 	.word	0x00000000
.L_1788:


//--------------------- .nv.info._ZN10layer_norm31ln_parallel_residual_fwd_kernelINS_13Kernel_traitsI6__halfffffjLj8192ELj1ELj1ELj8ELj16ENS_18Kernel_traits_baseILj8192ES2_ffffjLj256EEEEELb1ELb1ELb1EEEvNS_9FwdParamsE --------------------------
	.section	.nv.info._ZN10layer_norm31ln_parallel_residual_fwd_kernelINS_13Kernel_traitsI6__halfffffjLj8192ELj1ELj1ELj8ELj16ENS_18Kernel_traits_baseILj8192ES2_ffffjLj256EEEEELb1ELb1ELb1EEEvNS_9FwdParamsE,"",@"SHT_CUDA_INFO"
	.sectionflags	@""
	.align	4


	//----- nvinfo : EIATTR_CUDA_API_VERSION
	.align		4
        /*0000*/ 	.byte	0x04, 0x37
        /*0002*/ 	.short	(.L_1790 - .L_1789)
.L_1789:
        /*0004*/ 	.word	0x00000082


	//----- nvinfo : EIATTR_SW2861232_WAR
	.align		4
.L_1790:
        /*0008*/ 	.byte	0x01, 0x35
	.zero		2


	//----- nvinfo : EIATTR_PARAM_CBANK
	.align		4
        /*000c*/ 	.byte	0x04, 0x0a
        /*000e*/ 	.short	(.L_1792 - .L_1791)
	.align		4
.L_1791:
        /*0010*/ 	.word	index@(.nv.constant0._ZN10layer_norm31ln_parallel_residual_fwd_kernelINS_13Kernel_traitsI6__halfffffjLj8192ELj1ELj1ELj8ELj16ENS_18Kernel_traits_baseILj8192ES2_ffffjLj256EEEEELb1ELb1ELb1EEEvNS_9FwdParamsE)
        /*0014*/ 	.short	0x0160
        /*0016*/ 	.short	0x00e8


	//----- nvinfo : EIATTR_CBANK_PARAM_SIZE
	.align		4
.L_1792:
        /*0018*/ 	.byte	0x03, 0x19
        /*001a*/ 	.short	0x00e8


	//----- nvinfo : EIATTR_KPARAM_INFO
	.align		4
        /*001c*/ 	.byte	0x04, 0x17
        /*001e*/ 	.short	(.L_1794 - .L_1793)
.L_1793:
        /*0020*/ 	.word	0x00000000
        /*0024*/ 	.short	0x0000
        /*0026*/ 	.short	0x0000
        /*0028*/ 	.byte	0x00, 0xf0, 0xa1, 0x03


	//----- nvinfo : EIATTR_MAXREG_COUNT
	.align		4
.L_1794:
        /*002c*/ 	.byte	0x03, 0x1b
        /*002e*/ 	.short	0x00ff


	//----- nvinfo : EIATTR_NUM_BARRIERS
	.align		4
        /*0030*/ 	.byte	0x02, 0x4c
        /*0032*/ 	.byte	0x01
	.zero		1


	//----- nvinfo : EIATTR_MERCURY_ISA_VERSION
	.align		4
        /*0034*/ 	.byte	0x03, 0x5f
        /*0036*/ 	.short	0x0000


	//----- nvinfo : EIATTR_COOP_GROUP_MASK_REGIDS
	.align		4
        /*0038*/ 	.byte	0x04, 0x29
        /*003a*/ 	.short	(.L_1796 - .L_1795)


	//   ....[0]....
.L_1795:
        /*003c*/ 	.word	0xffffffff


	//   ....[1]....
        /*0040*/ 	.word	0xffffffff


	//   ....[2]....
        /*0044*/ 	.word	0xffffffff


	//   ....[3]....
        /*0048*/ 	.word	0xffffffff


	//   ....[4]....
        /*004c*/ 	.word	0xffffffff


	//   ....[5]....
        /*0050*/ 	.word	0xffffffff


	//   ....[6]....
        /*0054*/ 	.word	0xffffffff


	//   ....[7]....
        /*0058*/ 	.word	0xffffffff


	//   ....[8]....
        /*005c*/ 	.word	0xffffffff


	//   ....[9]....
        /*0060*/ 	.word	0xffffffff


	//   ....[10]....
        /*0064*/ 	.word	0xffffffff


	//   ....[11]....
        /*0068*/ 	.word	0xffffffff


	//   ....[12]....
        /*006c*/ 	.word	0xffffffff


	//   ....[13]....
        /*0070*/ 	.word	0xffffffff


	//   ....[14]....
        /*0074*/ 	.word	0xffffffff


	//   ....[15]....
        /*0078*/ 	.word	0xffffffff


	//   ....[16]....
        /*007c*/ 	.word	0xffffffff


	//   ....[17]....
        /*0080*/ 	.word	0xffffffff


	//   ....[18]....
        /*0084*/ 	.word	0xffffffff


	//   ....[19]....
        /*0088*/ 	.word	0xffffffff


	//   ....[20]....
        /*008c*/ 	.word	0xffffffff


	//   ....[21]....
        /*0090*/ 	.word	0xffffffff


	//   ....[22]....
        /*0094*/ 	.word	0xffffffff


	//   ....[23]....
        /*0098*/ 	.word	0xffffffff


	//   ....[24]....
        /*009c*/ 	.word	0xffffffff


	//   ....[25]....
        /*00a0*/ 	.word	0xffffffff


	//   ....[26]....
        /*00a4*/ 	.word	0xffffffff


	//   ....[27]....
        /*00a8*/ 	.word	0xffffffff


	//   ....[28]....
        /*00ac*/ 	.word	0xffffffff


	//   ....[29]....
        /*00b0*/ 	.word	0xffffffff


	//   ....[30]....
        /*00b4*/ 	.word	0xffffffff


	//----- nvinfo : EIATTR_COOP_GROUP_INSTR_OFFSETS
	.align		4
.L_1796:
        /*00b8*/ 	.byte	0x04, 0x28
        /*00ba*/ 	.short	(.L_1798 - .L_1797)


	//   ....[0]....
.L_1797:
        /*00bc*/ 	.word	0x000171d0


	//   ....[1]....
        /*00c0*/ 	.word	0x00017200


	//   ....[2]....
        /*00c4*/ 	.word	0x00017220


	//   ....[3]....
        /*00c8*/ 	.word	0x00017240


	//   ....[4]....
        /*00cc*/ 	.word	0x00017260


	//   ....[5]....
        /*00d0*/ 	.word	0x00017690


	//   ....[6]....
        /*00d4*/ 	.word	0x000176b0


	//   ....[7]....
        /*00d8*/ 	.word	0x000176d0


	//   ....[8]....
        /*00dc*/ 	.word	0x000176f0


	//   ....[9]....
        /*00e0*/ 	.word	0x00017710


	//   ....[10]....
        /*00e4*/ 	.word	0x00017820


	//   ....[11]....
        /*00e8*/ 	.word	0x00017870


	//   ....[12]....
        /*00ec*/ 	.word	0x000178a0


	//   ....[13]....
        /*00f0*/ 	.word	0x000178c0


	//   ....[14]....
        /*00f4*/ 	.word	0x000178e0


	//   ....[15]....
        /*00f8*/ 	.word	0x00017980


	//   ....[16]....
        /*00fc*/ 	.word	0x000179c0


	//   ....[17]....
        /*0100*/ 	.word	0x00017a70


	//   ....[18]....
        /*0104*/ 	.word	0x00017aa0


	//   ....[19]....
        /*0108*/ 	.word	0x00017b50


	//   ....[20]....
        /*010c*/ 	.word	0x00017b90


	//   ....[21]....
        /*0110*/ 	.word	0x00018440


	//   ....[22]....
        /*0114*/ 	.word	0x000184b0


	//   ....[23]....
        /*0118*/ 	.word	0x00018510


	//   ....[24]....
        /*011c*/ 	.word	0x00018570


	//   ....[25]....
        /*0120*/ 	.word	0x000185d0


	//   ....[26]....
        /*0124*/ 	.word	0x00018a40


	//   ....[27]....
        /*0128*/ 	.word	0x00018aa0


	//   ....[28]....
        /*012c*/ 	.word	0x00018b00


	//   ....[29]....
        /*0130*/ 	.word	0x00018b60


	//   ....[30]....
        /*0134*/ 	.word	0x00018bc0


	//----- nvinfo : EIATTR_EXIT_INSTR_OFFSETS
	.align		4
.L_1798:
        /*0138*/ 	.byte	0x04, 0x1c
        /*013a*/ 	.short	(.L_1800 - .L_1799)


	//   ....[0]....
.L_1799:
        /*013c*/ 	.word	0x00000200


	//   ....[1]....
        /*0140*/ 	.word	0x000183f0


	//----- nvinfo : EIATTR_MAX_THREADS
	.align		4
.L_1800:
        /*0144*/ 	.byte	0x04, 0x05
        /*0146*/ 	.short	(.L_1802 - .L_1801)
.L_1801:
        /*0148*/ 	.word	0x00000100
        /*014c*/ 	.word	0x00000001
        /*0150*/ 	.word	0x00000001


	//----- nvinfo : EIATTR_CRS_STACK_SIZE
	.align		4
.L_1802:
        /*0154*/ 	.byte	0x04, 0x1e
        /*0156*/ 	.short	(.L_1804 - .L_1803)
.L_1803:
        /*0158*/ 	.word	0x00000000
.L_1804:


//--------------------- .nv.info._ZN10layer_norm31ln_parallel_residual_fwd_kernelINS_13Kernel_traitsIfffffjLj8192ELj1ELj1ELj8ELj16ENS_18Kernel_traits_baseILj8192EfffffjLj256EEEEELb0ELb0ELb0EEEvNS_9FwdParamsE --------------------------
	.section	.nv.info._ZN10layer_norm31ln_parallel_residual_fwd_kernelINS_13Kernel_traitsIfffffjLj8192ELj1ELj1ELj8ELj16ENS_18Kernel_traits_baseILj8192EfffffjLj256EEEEELb0ELb0ELb0EEEvNS_9FwdParamsE,"",@"SHT_CUDA_INFO"
	.sectionflags	@""
	.align	4


	//----- nvinfo : EIATTR_CUDA_API_VERSION
	.align		4
        /*0000*/ 	.byte	0x04, 0x37
        /*0002*/ 	.short	(.L_1806 - .L_1805)
.L_1805:
        /*0004*/ 	.word	0x00000082


	//----- nvinfo : EIATTR_SW2861232_WAR
	.align		4
.L_1806:
        /*0008*/ 	.byte	0x01, 0x35
	.zero		2


	//----- nvinfo : EIATTR_PARAM_CBANK
	.align		4
        /*000c*/ 	.byte	0x04, 0x0a
        /*000e*/ 	.short	(.L_1808 - .L_1807)
	.align		4
.L_1807:
        /*0010*/ 	.word	index@(.nv.constant0._ZN10layer_norm31ln_parallel_residual_fwd_kernelINS_13Kernel_traitsIfffffjLj8192ELj1ELj1ELj8ELj16ENS_18Kernel_traits_baseILj8192EfffffjLj256EEEEELb0ELb0ELb0EEEvNS_9FwdParamsE)
        /*0014*/ 	.short	0x0160
        /*0016*/ 	.short	0x00e8


	//----- nvinfo : EIATTR_CBANK_PARAM_SIZE
	.align		4
.L_1808:
        /*0018*/ 	.byte	0x03, 0x19
        /*001a*/ 	.short	0x00e8


	//----- nvinfo : EIATTR_KPARAM_INFO
	.align		4
        /*001c*/ 	.byte	0x04, 0x17
        /*001e*/ 	.short	(.L_1810 - .L_1809)
.L_1809:
        /*0020*/ 	.word	0x00000000
        /*0024*/ 	.short	0x0000
        /*0026*/ 	.short	0x0000
        /*0028*/ 	.byte	0x00, 0xf0, 0xa1, 0x03


	//----- nvinfo : EIATTR_MAXREG_COUNT
	.align		4
.L_1810:
        /*002c*/ 	.byte	0x03, 0x1b
        /*002e*/ 	.short	0x00ff


	//----- nvinfo : EIATTR_NUM_BARRIERS
	.align		4
        /*0030*/ 	.byte	0x02, 0x4c
        /*0032*/ 	.byte	0x01
	.zero		1


	//----- nvinfo : EIATTR_MERCURY_ISA_VERSION
	.align		4
        /*0034*/ 	.byte	0x03, 0x5f
        /*0036*/ 	.short	0x0000


	//----- nvinfo : EIATTR_COOP_GROUP_MASK_REGIDS
	.align		4
        /*0038*/ 	.byte	0x04, 0x29
        /*003a*/ 	.short	(.L_1812 - .L_1811)


	//   ....[0]....
.L_1811:
        /*003c*/ 	.word	0xffffffff


	//   ....[1]....
        /*0040*/ 	.word	0xffffffff


	//   ....[2]....
        /*0044*/ 	.word	0xffffffff


	//   ....[3]....
        /*0048*/ 	.word	0xffffffff


	//   ....[4]....
        /*004c*/ 	.word	0xffffffff


	//   ....[5]....
        /*0050*/ 	.word	0xffffffff


	//   ....[6]....
        /*0054*/ 	.word	0xffffffff


	//   ....[7]....
        /*0058*/ 	.word	0xffffffff


	//   ....[8]....
        /*005c*/ 	.word	0xffffffff


	//   ....[9]....
        /*0060*/ 	.word	0xffffffff


	//   ....[10]....
        /*0064*/ 	.word	0xffffffff


	//   ....[11]....
        /*0068*/ 	.word	0xffffffff


	//   ....[12]....
        /*006c*/ 	.word	0xffffffff


	//   ....[13]....
        /*0070*/ 	.word	0xffffffff


	//   ....[14]....
        /*0074*/ 	.word	0xffffffff


	//   ....[15]....
        /*0078*/ 	.word	0xffffffff


	//   ....[16]....
        /*007c*/ 	.word	0xffffffff


	//   ....[17]....
        /*0080*/ 	.word	0xffffffff


	//   ....[18]....
        /*0084*/ 	.word	0xffffffff


	//   ....[19]....
        /*0088*/ 	.word	0xffffffff


	//   ....[20]....
        /*008c*/ 	.word	0xffffffff


	//   ....[21]....
        /*0090*/ 	.word	0xffffffff


	//   ....[22]....
        /*0094*/ 	.word	0xffffffff


	//   ....[23]....
        /*0098*/ 	.word	0xffffffff


	//   ....[24]....
        /*009c*/ 	.word	0xffffffff


	//   ....[25]....
        /*00a0*/ 	.word	0xffffffff


	//   ....[26]....
        /*00a4*/ 	.word	0xffffffff


	//   ....[27]....
        /*00a8*/ 	.word	0xffffffff


	//   ....[28]....
        /*00ac*/ 	.word	0xffffffff


	//   ....[29]....
        /*00b0*/ 	.word	0xffffffff


	//   ....[30]....
        /*00b4*/ 	.word	0xffffffff


	//----- nvinfo : EIATTR_COOP_GROUP_INSTR_OFFSETS
	.align		4
.L_1812:
        /*00b8*/ 	.byte	0x04, 0x28
        /*00ba*/ 	.short	(.L_1814 - .L_1813)


	//   ....[0]....
.L_1813:
        /*00bc*/ 	.word	0x000034f0


	//   ....[1]....
        /*00c0*/ 	.word	0x00003520


	//   ....[2]....
        /*00c4*/ 	.word	0x00003560


	//   ....[3]....
        /*00c8*/ 	.word	0x00003580


	//   ....[4]....
        /*00cc*/ 	.word	0x000035a0


	//   ....[5]....
        /*00d0*/ 	.word	0x00003a00


	//   ....[6]....
        /*00d4*/ 	.word	0x00003a20


	//   ....[7]....
        /*00d8*/ 	.word	0x00003a40


	//   ....[8]....
        /*00dc*/ 	.word	0x00003a60


	//   ....[9]....
        /*00e0*/ 	.word	0x00003a80


	//   ....[10]....
        /*00e4*/ 	.word	0x00003ba0


	//   ....[11]....
        /*00e8*/ 	.word	0x00003c00


	//   ....[12]....
        /*00ec*/ 	.word	0x00003c30


	//   ....[13]....
        /*00f0*/ 	.word	0x00003c50


	//   ....[14]....
        /*00f4*/ 	.word	0x00003c70


	//   ....[15]....
        /*00f8*/ 	.word	0x00003d00


	//   ....[16]....
        /*00fc*/ 	.word	0x00003d40


	//   ....[17]....
        /*0100*/ 	.word	0x00003dc0


	//   ....[18]....
        /*0104*/ 	.word	0x00003e20


	//   ....[19]....
        /*0108*/ 	.word	0x00003ec0


	//   ....[20]....
        /*010c*/ 	.word	0x00003ef0


	//   ....[21]....
        /*0110*/ 	.word	0x00004da0


	//   ....[22]....
        /*0114*/ 	.word	0x00004e10


	//   ....[23]....
        /*0118*/ 	.word	0x00004e70


	//   ....[24]....
        /*011c*/ 	.word	0x00004ed0


	//   ....[25]....
        /*0120*/ 	.word	0x00004f30


	//   ....[26]....
        /*0124*/ 	.word	0x000053f0


	//   ....[27]....
        /*0128*/ 	.word	0x00005450


	//   ....[28]....
        /*012c*/ 	.word	0x000054b0


	//   ....[29]....
        /*0130*/ 	.word	0x00005510


	//   ....[30]....
        /*0134*/ 	.word	0x00005580


	//----- nvinfo : EIATTR_EXIT_INSTR_OFFSETS
	.align		4
.L_1814:
        /*0138*/ 	.byte	0x04, 0x1c
        /*013a*/ 	.short	(.L_1816 - .L_1815)


	//   ....[0]....
.L_1815:
        /*013c*/ 	.word	0x00000ea0


	//   ....[1]....
        /*0140*/ 	.word	0x00004d50


	//----- nvinfo : EIATTR_MAX_THREADS
	.align		4
.L_1816:
        /*0144*/ 	.byte	0x04, 0x05
        /*0146*/ 	.short	(.L_1818 - .L_1817)
.L_1817:
        /*0148*/ 	.word	0x00000100
        /*014c*/ 	.word	0x00000001
        /*0150*/ 	.word	0x00000001


	//----- nvinfo : EIATTR_CRS_STACK_SIZE
	.align		4
.L_1818:
        /*0154*/ 	.byte	0x04, 0x1e
        /*0156*/ 	.short	(.L_1820 - .L_1819)
.L_1819:
        /*0158*/ 	.word	0x00000000
.L_1820:


//--------------------- .nv.info._ZN10layer_norm31ln_parallel_residual_fwd_kernelINS_13Kernel_traitsIfffffjLj8192ELj1ELj1ELj8ELj16ENS_18Kernel_traits_baseILj8192EfffffjLj256EEEEELb0ELb0ELb1EEEvNS_9FwdParamsE --------------------------
	.section	.nv.info._ZN10layer_norm31ln_parallel_residual_fwd_kernelINS_13Kernel_traitsIfffffjLj8192ELj1ELj1ELj8ELj16ENS_18Kernel_traits_baseILj8192EfffffjLj256EEEEELb0ELb0ELb1EEEvNS_9FwdParamsE,"",@"SHT_CUDA_INFO"
	.sectionflags	@""
	.align	4


	//----- nvinfo : EIATTR_CUDA_API_VERSION
	.align		4
        /*0000*/ 	.byte	0x04, 0x37
        /*0002*/ 	.short	(.L_1822 - .L_1821)
.L_1821:
        /*0004*/ 	.word	0x00000082


	//----- nvinfo : EIATTR_SW2861232_WAR
	.align		4
.L_1822:
        /*0008*/ 	.byte	0x01, 0x35
	.zero		2


	//----- nvinfo : EIATTR_PARAM_CBANK
	.align		4
        /*000c*/ 	.byte	0x04, 0x0a
        /*000e*/ 	.short	(.L_1824 - .L_1823)
	.align		4
.L_1823:
        /*0010*/ 	.word	index@(.nv.constant0._ZN10layer_norm31ln_parallel_residual_fwd_kernelINS_13Kernel_traitsIfffffjLj8192ELj1ELj1ELj8ELj16ENS_18Kernel_traits_baseILj8192EfffffjLj256EEEEELb0ELb0ELb1EEEvNS_9FwdParamsE)
        /*0014*/ 	.short	0x0160
        /*0016*/ 	.short	0x00e8


	//----- nvinfo : EIATTR_CBANK_PARAM_SIZE
	.align		4
.L_1824:
        /*0018*/ 	.byte	0x03, 0x19
        /*001a*/ 	.short	0x00e8


	//----- nvinfo : EIATTR_KPARAM_INFO
	.align		4
        /*001c*/ 	.byte	0x04, 0x17
        /*001e*/ 	.short	(.L_1826 - .L_1825)
.L_1825:
        /*0020*/ 	.word	0x00000000
        /*0024*/ 	.short	0x0000
        /*0026*/ 	.short	0x0000
        /*0028*/ 	.byte	0x00, 0xf0, 0xa1, 0x03


	//----- nvinfo : EIATTR_MAXREG_COUNT
	.align		4
.L_1826:
        /*002c*/ 	.byte	0x03, 0x1b
        /*002e*/ 	.short	0x00ff


	//----- nvinfo : EIATTR_NUM_BARRIERS
	.align		4
        /*0030*/ 	.byte	0x02, 0x4c
        /*0032*/ 	.byte	0x01
	.zero		1


	//----- nvinfo : EIATTR_MERCURY_ISA_VERSION
	.align		4
        /*0034*/ 	.byte	0x03, 0x5f
        /*0036*/ 	.short	0x0000


	//----- nvinfo : EIATTR_COOP_GROUP_MASK_REGIDS
	.align		4
        /*0038*/ 	.byte	0x04, 0x29
        /*003a*/ 	.short	(.L_1828 - .L_1827)


	//   ....[0]....
.L_1827:
        /*003c*/ 	.word	0xffffffff


	//   ....[1]....
        /*0040*/ 	.word	0xffffffff


	//   ....[2]....
        /*0044*/ 	.word	0xffffffff


	//   ....[3]....
        /*0048*/ 	.word	0xffffffff


	//   ....[4]....
        /*004c*/ 	.word	0xffffffff


	//   ....[5]....
        /*0050*/ 	.word	0xffffffff


	//   ....[6]....
        /*0054*/ 	.word	0xffffffff


	//   ....[7]....
        /*0058*/ 	.word	0xffffffff


	//   ....[8]....
        /*005c*/ 	.word	0xffffffff


	//   ....[9]....
        /*0060*/ 	.word	0xffffffff


	//   ....[10]....
        /*0064*/ 	.word	0xffffffff


	//   ....[11]....
        /*0068*/ 	.word	0xffffffff


	//   ....[12]....
        /*006c*/ 	.word	0xffffffff


	//   ....[13]....
        /*0070*/ 	.word	0xffffffff


	//   ....[14]....
        /*0074*/ 	.word	0xffffffff


	//   ....[15]....
        /*0078*/ 	.word	0xffffffff


	//   ....[16]....
        /*007c*/ 	.word	0xffffffff


	//   ....[17]....
        /*0080*/ 	.word	0xffffffff


	//   ....[18]....
        /*0084*/ 	.word	0xffffffff


	//   ....[19]....
        /*0088*/ 	.word	0xffffffff


	//   ....[20]....
        /*008c*/ 	.word	0xffffffff


	//   ....[21]....
        /*0090*/ 	.word	0xffffffff


	//   ....[22]....
        /*0094*/ 	.word	0xffffffff


	//   ....[23]....
        /*0098*/ 	.word	0xffffffff


	//   ....[24]....
        /*009c*/ 	.word	0xffffffff


	//   ....[25]....
        /*00a0*/ 	.word	0xffffffff


	//   ....[26]....
        /*00a4*/ 	.word	0xffffffff


	//   ....[27]....
        /*00a8*/ 	.word	0xffffffff


	//   ....[28]....
        /*00ac*/ 	.word	0xffffffff


	//   ....[29]....
        /*00b0*/ 	.word	0xffffffff


	//   ....[30]....
        /*00b4*/ 	.word	0xffffffff


	//----- nvinfo : EIATTR_COOP_GROUP_INSTR_OFFSETS
	.align		4
.L_1828:
        /*00b8*/ 	.byte	0x04, 0x28
        /*00ba*/ 	.short	(.L_1830 - .L_1829)


	//   ....[0]....
.L_1829:
        /*00bc*/ 	.word	0x00002800


	//   ....[1]....
        /*00c0*/ 	.word	0x00002830


	//   ....[2]....
        /*00c4*/ 	.word	0x00002850


	//   ....[3]....
        /*00c8*/ 	.word	0x00002870


	//   ....[4]....
        /*00cc*/ 	.word	0x00002890


	//   ....[5]....
        /*00d0*/ 	.word	0x00002cc0


	//   ....[6]....
        /*00d4*/ 	.word	0x00002ce0


	//   ....[7]....
        /*00d8*/ 	.word	0x00002d00


	//   ....[8]....
        /*00dc*/ 	.word	0x00002d20


	//   ....[9]....
        /*00e0*/ 	.word	0x00002d40


	//   ....[10]....
        /*00e4*/ 	.word	0x00002e70


	//   ....[11]....
        /*00e8*/ 	.word	0x00002ea0


	//   ....[12]....
        /*00ec*/ 	.word	0x00002ec0


	//   ....[13]....
        /*00f0*/ 	.word	0x00002ed0


	//   ....[14]....
        /*00f4*/ 	.word	0x00002f10


	//   ....[15]....
        /*00f8*/ 	.word	0x00002fa0


	//   ....[16]....
        /*00fc*/ 	.word	0x00002ff0


	//   ....[17]....
        /*0100*/ 	.word	0x00003090


	//   ....[18]....
        /*0104*/ 	.word	0x000030f0


	//   ....[19]....
        /*0108*/ 	.word	0x00003160


	//   ....[20]....
        /*010c*/ 	.word	0x000031d0


	//   ....[21]....
        /*0110*/ 	.word	0x00003d80


	//   ....[22]....
        /*0114*/ 	.word	0x00003df0


	//   ....[23]....
        /*0118*/ 	.word	0x00003e50


	//   ....[24]....
        /*011c*/ 	.word	0x00003eb0


	//   ....[25]....
        /*0120*/ 	.word	0x00003f10


	//   ....[26]....
        /*0124*/ 	.word	0x00004380


	//   ....[27]....
        /*0128*/ 	.word	0x000043e0


	//   ....[28]....
        /*012c*/ 	.word	0x00004440


	//   ....[29]....
        /*0130*/ 	.word	0x000044a0


	//   ....[30]....
        /*0134*/ 	.word	0x00004500


	//----- nvinfo : EIATTR_EXIT_INSTR_OFFSETS
	.align		4
.L_1830:
        /*0138*/ 	.byte	0x04, 0x1c
        /*013a*/ 	.short	(.L_1832 - .L_1831)


	//   ....[0]....
.L_1831:
        /*013c*/ 	.word	0x000008d0


	//   ....[1]....
        /*0140*/ 	.word	0x00003d30


	//----- nvinfo : EIATTR_MAX_THREADS
	.align		4
.L_1832:
        /*0144*/ 	.byte	0x04, 0x05
        /*0146*/ 	.short	(.L_1834 - .L_1833)
.L_1833:
        /*0148*/ 	.word	0x00000100
        /*014c*/ 	.word	0x00000001
        /*0150*/ 	.word	0x00000001


	//----- nvinfo : EIATTR_CRS_STACK_SIZE
	.align		4
.L_1834:
        /*0154*/ 	.byte	0x04, 0x1e
        /*0156*/ 	.short	(.L_1836 - .L_1835)
.L_1835:
        /*0158*/ 	.word	0x00000000
.L_1836:


//--------------------- .nv.info._ZN10layer_norm31ln_parallel_residual_fwd_kernelINS_13Kernel_traitsIfffffjLj8192ELj1ELj1ELj8ELj16ENS_18Kernel_traits_baseILj8192EfffffjLj256EEEEELb0ELb1ELb0EEEvNS_9FwdParamsE --------------------------
	.section	.nv.info._ZN10layer_norm31ln_parallel_residual_fwd_kernelINS_13Kernel_traitsIfffffjLj8192ELj1ELj1ELj8ELj16ENS_18Kernel_traits_baseILj8192EfffffjLj256EEEEELb0ELb1ELb0EEEvNS_9FwdParamsE,"",@"SHT_CUDA_INFO"
	.sectionflags	@""
	.align	4


	//----- nvinfo : EIATTR_CUDA_API_VERSION
	.align		4
        /*0000*/ 	.byte	0x04, 0x37
        /*0002*/ 	.short	(.L_1838 - .L_1837)
.L_1837:
        /*0004*/ 	.word	0x00000082


	//----- nvinfo : EIATTR_SW2861232_WAR
	.align		4
.L_1838:
        /*0008*/ 	.byte	0x01, 0x35
	.zero		2


	//----- nvinfo : EIATTR_PARAM_CBANK
	.align		4
        /*000c*/ 	.byte	0x04, 0x0a
        /*000e*/ 	.short	(.L_1840 - .L_1839)
	.align		4
.L_1839:
        /*0010*/ 	.word	index@(.nv.constant0._ZN10layer_norm31ln_parallel_residual_fwd_kernelINS_13Kernel_traitsIfffffjLj8192ELj1ELj1ELj8ELj16ENS_18Kernel_traits_baseILj8192EfffffjLj256EEEEELb0ELb1ELb0EEEvNS_9FwdParamsE)
        /*0014*/ 	.short	0x0160
        /*0016*/ 	.short	0x00e8


	//----- nvinfo : EIATTR_CBANK_PARAM_SIZE
	.align		4
.L_1840:
        /*0018*/ 	.byte	0x03, 0x19
        /*001a*/ 	.short	0x00e8


	//----- nvinfo : EIATTR_KPARAM_INFO
	.align		4
        /*001c*/ 	.byte	0x04, 0x17
        /*001e*/ 	.short	(.L_1842 - .L_1841)
.L_1841:
        /*0020*/ 	.word	0x00000000
        /*0024*/ 	.short	0x0000
        /*0026*/ 	.short	0x0000
        /*0028*/ 	.byte	0x00, 0xf0, 0xa1, 0x03


	//----- nvinfo : EIATTR_MAXREG_COUNT
	.align		4
.L_1842:
        /*002c*/ 	.byte	0x03, 0x1b
        /*002e*/ 	.short	0x00ff


	//----- nvinfo : EIATTR_NUM_BARRIERS
	.align		4
        /*0030*/ 	.byte	0x02, 0x4c
        /*0032*/ 	.byte	0x01
	.zero		1


	//----- nvinfo : EIATTR_MERCURY_ISA_VERSION
	.align		4
        /*0034*/ 	.byte	0x03, 0x5f
        /*0036*/ 	.short	0x0000


	//----- nvinfo : EIATTR_COOP_GROUP_MASK_REGIDS
	.align		4
        /*0038*/ 	.byte	0x04, 0x29
        /*003a*/ 	.short	(.L_1844 - .L_1843)


	//   ....[0]....
.L_1843:
        /*003c*/ 	.word	0xffffffff


	//   ....[1]....
        /*0040*/ 	.word	0xffffffff


	//   ....[2]....
        /*0044*/ 	.word	0xffffffff


	//   ....[3]....
        /*0048*/ 	.word	0xffffffff


	//   ....[4]....
        /*004c*/ 	.word	0xffffffff


	//   ....[5]....
        /*0050*/ 	.word	0xffffffff


	//   ....[6]....
        /*0054*/ 	.word	0xffffffff


	//   ....[7]....
        /*0058*/ 	.word	0xffffffff


	//   ....[8]....
        /*005c*/ 	.word	0xffffffff


	//   ....[9]....
        /*0060*/ 	.word	0xffffffff


	//   ....[10]....
        /*0064*/ 	.word	0xffffffff


	//   ....[11]....
        /*0068*/ 	.word	0xffffffff


	//   ....[12]....
        /*006c*/ 	.word	0xffffffff


	//   ....[13]....
        /*0070*/ 	.word	0xffffffff


	//   ....[14]....
        /*0074*/ 	.word	0xffffffff


	//   ....[15]....
        /*0078*/ 	.word	0xffffffff


	//   ....[16]....
        /*007c*/ 	.word	0xffffffff


	//   ....[17]....
        /*0080*/ 	.word	0xffffffff


	//   ....[18]....
        /*0084*/ 	.word	0xffffffff


	//   ....[19]....
        /*0088*/ 	.word	0xffffffff


	//   ....[20]....
        /*008c*/ 	.word	0xffffffff


	//   ....[21]....
        /*0090*/ 	.word	0xffffffff


	//   ....[22]....
        /*0094*/ 	.word	0xffffffff


	//   ....[23]....
        /*0098*/ 	.word	0xffffffff


	//   ....[24]....
        /*009c*/ 	.word	0xffffffff


	//   ....[25]....
        /*00a0*/ 	.word	0xffffffff


	//   ....[26]....
        /*00a4*/ 	.word	0xffffffff


	//   ....[27]....
        /*00a8*/ 	.word	0xffffffff


	//   ....[28]....
        /*00ac*/ 	.word	0xffffffff


	//   ....[29]....
        /*00b0*/ 	.word	0xffffffff


	//   ....[30]....
        /*00b4*/ 	.word	0xffffffff


	//----- nvinfo : EIATTR_COOP_GROUP_INSTR_OFFSETS
	.align		4
.L_1844:
        /*00b8*/ 	.byte	0x04, 0x28
        /*00ba*/ 	.short	(.L_1846 - .L_1845)


	//   ....[0]....
.L_1845:
        /*00bc*/ 	.word	0x00002ef0


	//   ....[1]....
        /*00c0*/ 	.word	0x00002f20


	//   ....[2]....
        /*00c4*/ 	.word	0x00002f60


	//   ....[3]....
        /*00c8*/ 	.word	0x00002f80


	//   ....[4]....
        /*00cc*/ 	.word	0x00002fa0


	//   ....[5]....
        /*00d0*/ 	.word	0x00003400


	//   ....[6]....
        /*00d4*/ 	.word	0x00003420


	//   ....[7]....
        /*00d8*/ 	.word	0x00003440


	//   ....[8]....
        /*00dc*/ 	.word	0x00003460


	//   ....[9]....
        /*00e0*/ 	.word	0x00003480


	//   ....[10]....
        /*00e4*/ 	.word	0x000035a0


	//   ....[11]....
        /*00e8*/ 	.word	0x00003600


	//   ....[12]....
        /*00ec*/ 	.word	0x00003660


	//   ....[13]....
        /*00f0*/ 	.word	0x00003690


	//   ....[14]....
        /*00f4*/ 	.word	0x00003700


	//   ....[15]....
        /*00f8*/ 	.word	0x00003710


	//   ....[16]....
        /*00fc*/ 	.word	0x000037a0


	//   ....[17]....
        /*0100*/ 	.word	0x00003800


	//   ....[18]....
        /*0104*/ 	.word	0x00003880


	//   ....[19]....
        /*0108*/ 	.word	0x000038b0


	//   ....[20]....
        /*010c*/ 	.word	0x00003900


	//   ....[21]....
        /*0110*/ 	.word	0x00004440


	//   ....[22]....
        /*0114*/ 	.word	0x000044a0


	//   ....[23]....
        /*0118*/ 	.word	0x00004500


	//   ....[24]....
        /*011c*/ 	.word	0x00004560


	//   ....[25]....
        /*0120*/ 	.word	0x000045c0


	//   ....[26]....
        /*0124*/ 	.word	0x00004a80


	//   ....[27]....
        /*0128*/ 	.word	0x00004ae0


	//   ....[28]....
        /*012c*/ 	.word	0x00004b40


	//   ....[29]....
        /*0130*/ 	.word	0x00004ba0


	//   ....[30]....
        /*0134*/ 	.word	0x00004c00


	//----- nvinfo : EIATTR_EXIT_INSTR_OFFSETS
	.align		4
.L_1846:
        /*0138*/ 	.byte	0x04, 0x1c
        /*013a*/ 	.short	(.L_1848 - .L_1847)


	//   ....[0]....
.L_1847:
        /*013c*/ 	.word	0x000008a0


	//   ....[1]....
        /*0140*/ 	.word	0x000043e0


	//----- nvinfo : EIATTR_MAX_THREADS
	.align		4
.L_1848:
        /*0144*/ 	.byte	0x04, 0x05
        /*0146*/ 	.short	(.L_1850 - .L_1849)
.L_1849:
        /*0148*/ 	.word	0x00000100
        /*014c*/ 	.word	0x00000001
        /*0150*/ 	.word	0x00000001


	//----- nvinfo : EIATTR_CRS_STACK_SIZE
	.align		4
.L_1850:
        /*0154*/ 	.byte	0x04, 0x1e
        /*0156*/ 	.short	(.L_1852 - .L_1851)
.L_1851:
        /*0158*/ 	.word	0x00000000
.L_1852:


//--------------------- .nv.info._ZN10layer_norm31ln_parallel_residual_fwd_kernelINS_13Kernel_traitsIfffffjLj8192ELj1ELj1ELj8ELj16ENS_18Kernel_traits_baseILj8192EfffffjLj256EEEEELb0ELb1ELb1EEEvNS_9FwdParamsE --------------------------
	.section	.nv.info._ZN10layer_norm31ln_parallel_residual_fwd_kernelINS_13Kernel_traitsIfffffjLj8192ELj1ELj1ELj8ELj16ENS_18Kernel_traits_baseILj8192EfffffjLj256EEEEELb0ELb1ELb1EEEvNS_9FwdParamsE,"",@"SHT_CUDA_INFO"
	.sectionflags	@""
	.align	4


	//----- nvinfo : EIATTR_CUDA_API_VERSION
	.align		4
        /*0000*/ 	.byte	0x04, 0x37
        /*0002*/ 	.short	(.L_1854 - .L_1853)
.L_1853:
        /*0004*/ 	.word	0x00000082


	//----- nvinfo : EIATTR_SW2861232_WAR
	.align		4
.L_1854:
        /*0008*/ 	.byte	0x01, 0x35
	.zero		2


	//----- nvinfo : EIATTR_PARAM_CBANK
	.align		4
        /*000c*/ 	.byte	0x04, 0x0a
        /*000e*/ 	.short	(.L_1856 - .L_1855)
	.align		4
.L_1855:
        /*0010*/ 	.word	index@(.nv.constant0._ZN10layer_norm31ln_parallel_residual_fwd_kernelINS_13Kernel_traitsIfffffjLj8192ELj1ELj1ELj8ELj16ENS_18Kernel_traits_baseILj8192EfffffjLj256EEEEELb0ELb1ELb1EEEvNS_9FwdParamsE)
        /*0014*/ 	.short	0x0160
        /*0016*/ 	.short	0x00e8


	//----- nvinfo : EIATTR_CBANK_PARAM_SIZE
	.align		4
.L_1856:
        /*0018*/ 	.byte	0x03, 0x19
        /*001a*/ 	.short	0x00e8


	//----- nvinfo : EIATTR_KPARAM_INFO
	.align		4
        /*001c*/ 	.byte	0x04, 0x17
        /*001e*/ 	.short	(.L_1858 - .L_1857)
.L_1857:
        /*0020*/ 	.word	0x00000000
        /*0024*/ 	.short	0x0000
        /*0026*/ 	.short	0x0000
        /*0028*/ 	.byte	0x00, 0xf0, 0xa1, 0x03


	//----- nvinfo : EIATTR_MAXREG_COUNT
	.align		4
.L_1858:
        /*002c*/ 	.byte	0x03, 0x1b
        /*002e*/ 	.short	0x00ff


	//----- nvinfo : EIATTR_NUM_BARRIERS
	.align		4
        /*0030*/ 	.byte	0x02, 0x4c
        /*0032*/ 	.byte	0x01
	.zero		1


	//----- nvinfo : EIATTR_MERCURY_ISA_VERSION
	.align		4
        /*0034*/ 	.byte	0x03, 0x5f
        /*0036*/ 	.short	0x0000


	//----- nvinfo : EIATTR_COOP_GROUP_MASK_REGIDS
	.align		4
        /*0038*/ 	.byte	0x04, 0x29
        /*003a*/ 	.short	(.L_1860 - .L_1859)


	//   ....[0]....
.L_1859:
        /*003c*/ 	.word	0xffffffff


	//   ....[1]....
        /*0040*/ 	.word	0xffffffff


	//   ....[2]....
        /*0044*/ 	.word	0xffffffff


	//   ....[3]....
        /*0048*/ 	.word	0xffffffff


	//   ....[4]....
        /*004c*/ 	.word	0xffffffff


	//   ....[5]....
        /*0050*/ 	.word	0xffffffff


	//   ....[6]....
        /*0054*/ 	.word	0xffffffff


	//   ....[7]....
        /*0058*/ 	.word	0xffffffff


	//   ....[8]....
        /*005c*/ 	.word	0xffffffff


	//   ....[9]....
        /*0060*/ 	.word	0xffffffff


	//   ....[10]....
        /*0064*/ 	.word	0xffffffff


	//   ....[11]....
        /*0068*/ 	.word	0xffffffff


	//   ....[12]....
        /*006c*/ 	.word	0xffffffff


	//   ....[13]....
        /*0070*/ 	.word	0xffffffff


	//   ....[14]....
        /*0074*/ 	.word	0xffffffff


	//   ....[15]....
        /*0078*/ 	.word	0xffffffff


	//   ....[16]....
        /*007c*/ 	.word	0xffffffff


	//   ....[17]....
        /*0080*/ 	.word	0xffffffff


	//   ....[18]....
        /*0084*/ 	.word	0xffffffff


	//   ....[19]....
        /*0088*/ 	.word	0xffffffff


	//   ....[20]....
        /*008c*/ 	.word	0xffffffff


	//   ....[21]....
        /*0090*/ 	.word	0xffffffff


	//   ....[22]....
        /*0094*/ 	.word	0xffffffff


	//   ....[23]....
        /*0098*/ 	.word	0xffffffff


	//   ....[24]....
        /*009c*/ 	.word	0xffffffff


	//   ....[25]....
        /*00a0*/ 	.word	0xffffffff


	//   ....[26]....
        /*00a4*/ 	.word	0xffffffff


	//   ....[27]....
        /*00a8*/ 	.word	0xffffffff


	//   ....[28]....
        /*00ac*/ 	.word	0xffffffff


	//   ....[29]....
        /*00b0*/ 	.word	0xffffffff


	//   ....[30]....
        /*00b4*/ 	.word	0xffffffff


	//----- nvinfo : EIATTR_COOP_GROUP_INSTR_OFFSETS
	.align		4
.L_1860:
        /*00b8*/ 	.byte	0x04, 0x28
        /*00ba*/ 	.short	(.L_1862 - .L_1861)


	//   ....[0]....
.L_1861:
        /*00bc*/ 	.word	0x000022b0


	//   ....[1]....
        /*00c0*/ 	.word	0x000022e0


	//   ....[2]....
        /*00c4*/ 	.word	0x00002300


	//   ....[3]....
        /*00c8*/ 	.word	0x00002320


	//   ....[4]....
        /*00cc*/ 	.word	0x00002340


	//   ....[5]....
        /*00d0*/ 	.word	0x00002770


	//   ....[6]....
        /*00d4*/ 	.word	0x00002790


	//   ....[7]....
        /*00d8*/ 	.word	0x000027b0


	//   ....[8]....
        /*00dc*/ 	.word	0x000027d0


	//   ....[9]....
        /*00e0*/ 	.word	0x000027f0


	//   ....[10]....
        /*00e4*/ 	.word	0x000028c0


	//   ....[11]....
        /*00e8*/ 	.word	0x00002910


	//   ....[12]....
        /*00ec*/ 	.word	0x00002930


	//   ....[13]....
        /*00f0*/ 	.word	0x00002950


	//   ....[14]....
        /*00f4*/ 	.word	0x00002980


	//   ....[15]....
        /*00f8*/ 	.word	0x00002a00


	//   ....[16]....
        /*00fc*/ 	.word	0x00002a70


	//   ....[17]....
        /*0100*/ 	.word	0x00002af0


	//   ....[18]....
        /*0104*/ 	.word	0x00002b40


	//   ....[19]....
        /*0108*/ 	.word	0x00002bb0


	//   ....[20]....
        /*010c*/ 	.word	0x00002c00


	//   ....[21]....
        /*0110*/ 	.word	0x00003500


	//   ....[22]....
        /*0114*/ 	.word	0x00003570


	//   ....[23]....
        /*0118*/ 	.word	0x000035d0


	//   ....[24]....
        /*011c*/ 	.word	0x00003630


	//   ....[25]....
        /*0120*/ 	.word	0x00003690


	//   ....[26]....
        /*0124*/ 	.word	0x00003b00


	//   ....[27]....
        /*0128*/ 	.word	0x00003b60


	//   ....[28]....
        /*012c*/ 	.word	0x00003bc0


	//   ....[29]....
        /*0130*/ 	.word	0x00003c20


	//   ....[30]....
        /*0134*/ 	.word	0x00003c80


	//----- nvinfo : EIATTR_EXIT_INSTR_OFFSETS
	.align		4
.L_1862:
        /*0138*/ 	.byte	0x04, 0x1c
        /*013a*/ 	.short	(.L_1864 - .L_1863)


	//   ....[0]....
.L_1863:
        /*013c*/ 	.word	0x00000270


	//   ....[1]....
        /*0140*/ 	.word	0x000034b0


	//----- nvinfo : EIATTR_MAX_THREADS
	.align		4
.L_1864:
        /*0144*/ 	.byte	0x04, 0x05
        /*0146*/ 	.short	(.L_1866 - .L_1865)
.L_1865:
        /*0148*/ 	.word	0x00000100
        /*014c*/ 	.word	0x00000001
        /*0150*/ 	.word	0x00000001


	//----- nvinfo : EIATTR_CRS_STACK_SIZE
	.align		4
.L_1866:
        /*0154*/ 	.byte	0x04, 0x1e
        /*0156*/ 	.short	(.L_1868 - .L_1867)
.L_1867:
        /*0158*/ 	.word	0x00000000
.L_1868:


//--------------------- .nv.info._ZN10layer_norm31ln_parallel_residual_fwd_kernelINS_13Kernel_traitsIfffffjLj8192ELj1ELj1ELj8ELj16ENS_18Kernel_traits_baseILj8192EfffffjLj256EEEEELb1ELb0ELb0EEEvNS_9FwdParamsE --------------------------
	.section	.nv.info._ZN10layer_norm31ln_parallel_residual_fwd_kernelINS_13Kernel_traitsIfffffjLj8192ELj1ELj1ELj8ELj16ENS_18Kernel_traits_baseILj8192EfffffjLj256EEEEELb1ELb0ELb0EEEvNS_9FwdParamsE,"",@"SHT_CUDA_INFO"
	.sectionflags	@""
	.align	4


	//----- nvinfo : EIATTR_CUDA_API_VERSION
	.align		4
        /*0000*/ 	.byte	0x04, 0x37
        /*0002*/ 	.short	(.L_1870 - .L_1869)
.L_1869:
        /*0004*/ 	.word	0x00000082


	//----- nvinfo : EIATTR_SW2861232_WAR
	.align		4
.L_1870:
        /*0008*/ 	.byte	0x01, 0x35
	.zero		2


	//----- nvinfo : EIATTR_PARAM_CBANK
	.align		4
        /*000c*/ 	.byte	0x04, 0x0a
        /*000e*/ 	.short	(.L_1872 - .L_1871)
	.align		4
.L_1871:
        /*0010*/ 	.word	index@(.nv.constant0._ZN10layer_norm31ln_parallel_residual_fwd_kernelINS_13Kernel_traitsIfffffjLj8192ELj1ELj1ELj8ELj16ENS_18Kernel_traits_baseILj8192EfffffjLj256EEEEELb1ELb0ELb0EEEvNS_9FwdParamsE)
        /*0014*/ 	.short	0x0160
        /*0016*/ 	.short	0x00e8


	//----- nvinfo : EIATTR_CBANK_PARAM_SIZE
	.align		4
.L_1872:
        /*0018*/ 	.byte	0x03, 0x19
        /*001a*/ 	.short	0x00e8


	//----- nvinfo : EIATTR_KPARAM_INFO
	.align		4
        /*001c*/ 	.byte	0x04, 0x17
        /*001e*/ 	.short	(.L_1874 - .L_1873)
.L_1873:
        /*0020*/ 	.word	0x00000000
        /*0024*/ 	.short	0x0000
        /*0026*/ 	.short	0x0000
        /*0028*/ 	.byte	0x00, 0xf0, 0xa1, 0x03


	//----- nvinfo : EIATTR_MAXREG_COUNT
	.align		4
.L_1874:
        /*002c*/ 	.byte	0x03, 0x1b
        /*002e*/ 	.short	0x00ff


	//----- nvinfo : EIATTR_NUM_BARRIERS
	.align		4
        /*0030*/ 	.byte	0x02, 0x4c
        /*0032*/ 	.byte	0x01
	.zero		1


	//----- nvinfo : EIATTR_MERCURY_ISA_VERSION
	.align		4
        /*0034*/ 	.byte	0x03, 0x5f
        /*0036*/ 	.short	0x0000


	//----- nvinfo : EIATTR_COOP_GROUP_MASK_REGIDS
	.align		4
        /*0038*/ 	.byte	0x04, 0x29
        /*003a*/ 	.short	(.L_1876 - .L_1875)


	//   ....[0]....
.L_1875:
        /*003c*/ 	.word	0xffffffff


	//   ....[1]....
        /*0040*/ 	.word	0xffffffff


	//   ....[2]....
        /*0044*/ 	.word	0xffffffff


	//   ....[3]....
        /*0048*/ 	.word	0xffffffff


	//   ....[4]....
        /*004c*/ 	.word	0xffffffff


	//   ....[5]....
        /*0050*/ 	.word	0xffffffff


	//   ....[6]....
        /*0054*/ 	.word	0xffffffff


	//   ....[7]....
        /*0058*/ 	.word	0xffffffff


	//   ....[8]....
        /*005c*/ 	.word	0xffffffff


	//   ....[9]....
        /*0060*/ 	.word	0xffffffff


	//   ....[10]....
        /*0064*/ 	.word	0xffffffff


	//   ....[11]....
        /*0068*/ 	.word	0xffffffff


	//   ....[12]....
        /*006c*/ 	.word	0xffffffff


	//   ....[13]....
        /*0070*/ 	.word	0xffffffff


	//   ....[14]....
        /*0074*/ 	.word	0xffffffff


	//   ....[15]....
        /*0078*/ 	.word	0xffffffff


	//   ....[16]....
        /*007c*/ 	.word	0xffffffff


	//   ....[17]....
        /*0080*/ 	.word	0xffffffff


	//   ....[18]....
        /*0084*/ 	.word	0xffffffff


	//   ....[19]....
        /*0088*/ 	.word	0xffffffff


	//   ....[20]....
        /*008c*/ 	.word	0xffffffff


	//   ....[21]....
        /*0090*/ 	.word	0xffffffff


	//   ....[22]....
        /*0094*/ 	.word	0xffffffff


	//   ....[23]....
        /*0098*/ 	.word	0xffffffff


	//   ....[24]....
        /*009c*/ 	.word	0xffffffff


	//   ....[25]....
        /*00a0*/ 	.word	0xffffffff


	//   ....[26]....
        /*00a4*/ 	.word	0xffffffff


	//   ....[27]....
        /*00a8*/ 	.word	0xffffffff


	//   ....[28]....
        /*00ac*/ 	.word	0xffffffff


	//   ....[29]....
        /*00b0*/ 	.word	0xffffffff


	//   ....[30]....
        /*00b4*/ 	.word	0xffffffff


	//----- nvinfo : EIATTR_COOP_GROUP_INSTR_OFFSETS
	.align		4
.L_1876:
        /*00b8*/ 	.byte	0x04, 0x28
        /*00ba*/ 	.short	(.L_1878 - .L_1877)


	//   ....[0]....
.L_1877:
        /*00bc*/ 	.word	0x000187b0


	//   ....[1]....
        /*00c0*/ 	.word	0x000187e0


	//   ....[2]....
        /*00c4*/ 	.word	0x00018820


	//   ....[3]....
        /*00c8*/ 	.word	0x00018840


	//   ....[4]....
        /*00cc*/ 	.word	0x00018860


	//   ....[5]....
        /*00d0*/ 	.word	0x00018cb0


	//   ....[6]....
        /*00d4*/ 	.word	0x00018cd0


	//   ....[7]....
        /*00d8*/ 	.word	0x00018cf0


	//   ....[8]....
        /*00dc*/ 	.word	0x00018d10


	//   ....[9]....
        /*00e0*/ 	.word	0x00018d30


	//   ....[10]....
        /*00e4*/ 	.word	0x00018e60


	//   ....[11]....
        /*00e8*/ 	.word	0x00018eb0


	//   ....[12]....
        /*00ec*/ 	.word	0x00018ee0


	//   ....[13]....
        /*00f0*/ 	.word	0x00018f00


	//   ....[14]....
        /*00f4*/ 	.word	0x00018f90


	//   ....[15]....
        /*00f8*/ 	.word	0x00018fc0


	//   ....[16]....
        /*00fc*/ 	.word	0x00018ff0


	//   ....[17]....
        /*0100*/ 	.word	0x00019090


	//   ....[18]....
        /*0104*/ 	.word	0x000190d0


	//   ....[19]....
        /*0108*/ 	.word	0x00019180


	//   ....[20]....
        /*010c*/ 	.word	0x000191a0


	//   ....[21]....
        /*0110*/ 	.word	0x0001a060


	//   ....[22]....
        /*0114*/ 	.word	0x0001a0d0


	//   ....[23]....
        /*0118*/ 	.word	0x0001a130


	//   ....[24]....
        /*011c*/ 	.word	0x0001a190


	//   ....[25]....
        /*0120*/ 	.word	0x0001a1f0


	//   ....[26]....
        /*0124*/ 	.word	0x0001a6a0


	//   ....[27]....
        /*0128*/ 	.word	0x0001a700


	//   ....[28]....
        /*012c*/ 	.word	0x0001a760


	//   ....[29]....
        /*0130*/ 	.word	0x0001a7c0


	//   ....[30]....
        /*0134*/ 	.word	0x0001a830


	//----- nvinfo : EIATTR_EXIT_INSTR_OFFSETS
	.align		4
.L_1878:
        /*0138*/ 	.byte	0x04, 0x1c
        /*013a*/ 	.short	(.L_1880 - .L_1879)


	//   ....[0]....
.L_1879:
        /*013c*/ 	.word	0x00001240


	//   ....[1]....
        /*0140*/ 	.word	0x0001a010


	//----- nvinfo : EIATTR_MAX_THREADS
	.align		4
.L_1880:
        /*0144*/ 	.byte	0x04, 0x05
        /*0146*/ 	.short	(.L_1882 - .L_1881)
.L_1881:
        /*0148*/ 	.word	0x00000100
        /*014c*/ 	.word	0x00000001
        /*0150*/ 	.word	0x00000001


	//----- nvinfo : EIATTR_CRS_STACK_SIZE
	.align		4
.L_1882:
        /*0154*/ 	.byte	0x04, 0x1e
        /*0156*/ 	.short	(.L_1884 - .L_1883)
.L_1883:
        /*0158*/ 	.word	0x00000000
.L_1884:


//--------------------- .nv.info._ZN10layer_norm31ln_parallel_residual_fwd_kernelINS_13Kernel_traitsIfffffjLj8192ELj1ELj1ELj8ELj16ENS_18Kernel_traits_baseILj8192EfffffjLj256EEEEELb1ELb0ELb1EEEvNS_9FwdParamsE --------------------------
	.section	.nv.info._ZN10layer_norm31ln_parallel_residual_fwd_kernelINS_13Kernel_traitsIfffffjLj8192ELj1ELj1ELj8ELj16ENS_18Kernel_traits_baseILj8192EfffffjLj256EEEEELb1ELb0ELb1EEEvNS_9FwdParamsE,"",@"SHT_CUDA_INFO"
	.sectionflags	@""
	.align	4


	//----- nvinfo : EIATTR_CUDA_API_VERSION
	.align		4
        /*0000*/ 	.byte	0x04, 0x37
        /*0002*/ 	.short	(.L_1886 - .L_1885)
.L_1885:
        /*0004*/ 	.word	0x00000082


	//----- nvinfo : EIATTR_SW2861232_WAR
	.align		4
.L_1886:
        /*0008*/ 	.byte	0x01, 0x35
	.zero		2


	//----- nvinfo : EIATTR_PARAM_CBANK
	.align		4
        /*000c*/ 	.byte	0x04, 0x0a
        /*000e*/ 	.short	(.L_1888 - .L_1887)
	.align		4
.L_1887:
        /*0010*/ 	.word	index@(.nv.constant0._ZN10layer_norm31ln_parallel_residual_fwd_kernelINS_13Kernel_traitsIfffffjLj8192ELj1ELj1ELj8ELj16ENS_18Kernel_traits_baseILj8192EfffffjLj256EEEEELb1ELb0ELb1EEEvNS_9FwdParamsE)
        /*0014*/ 	.short	0x0160
        /*0016*/ 	.short	0x00e8


	//----- nvinfo : EIATTR_CBANK_PARAM_SIZE
	.align		4
.L_1888:
        /*0018*/ 	.byte	0x03, 0x19
        /*001a*/ 	.short	0x00e8


	//----- nvinfo : EIATTR_KPARAM_INFO
	.align		4
        /*001c*/ 	.byte	0x04, 0x17
        /*001e*/ 	.short	(.L_1890 - .L_1889)
.L_1889:
        /*0020*/ 	.word	0x00000000
        /*0024*/ 	.short	0x0000
        /*0026*/ 	.short	0x0000
        /*0028*/ 	.byte	0x00, 0xf0, 0xa1, 0x03


	//----- nvinfo : EIATTR_MAXREG_COUNT
	.align		4
.L_1890:
        /*002c*/ 	.byte	0x03, 0x1b
        /*002e*/ 	.short	0x00ff


	//----- nvinfo : EIATTR_NUM_BARRIERS
	.align		4
        /*0030*/ 	.byte	0x02, 0x4c
        /*0032*/ 	.byte	0x01
	.zero		1


	//----- nvinfo : EIATTR_MERCURY_ISA_VERSION
	.align		4
        /*0034*/ 	.byte	0x03, 0x5f
        /*0036*/ 	.short	0x0000


	//----- nvinfo : EIATTR_COOP_GROUP_MASK_REGIDS
	.align		4
        /*0038*/ 	.byte	0x04, 0x29
        /*003a*/ 	.short	(.L_1892 - .L_1891)


	//   ....[0]....
.L_1891:
        /*003c*/ 	.word	0xffffffff


	//   ....[1]....
        /*0040*/ 	.word	0xffffffff


	//   ....[2]....
        /*0044*/ 	.word	0xffffffff


	//   ....[3]....
        /*0048*/ 	.word	0xffffffff


	//   ....[4]....
        /*004c*/ 	.word	0xffffffff


	//   ....[5]....
        /*0050*/ 	.word	0xffffffff


	//   ....[6]....
        /*0054*/ 	.word	0xffffffff


	//   ....[7]....
        /*0058*/ 	.word	0xffffffff


	//   ....[8]....
        /*005c*/ 	.word	0xffffffff


	//   ....[9]....
        /*0060*/ 	.word	0xffffffff


	//   ....[10]....
        /*0064*/ 	.word	0xffffffff


	//   ....[11]....
        /*0068*/ 	.word	0xffffffff


	//   ....[12]....
        /*006c*/ 	.word	0xffffffff


	//   ....[13]....
        /*0070*/ 	.word	0xffffffff


	//   ....[14]....
        /*0074*/ 	.word	0xffffffff


	//   ....[15]....
        /*0078*/ 	.word	0xffffffff


	//   ....[16]....
        /*007c*/ 	.word	0xffffffff


	//   ....[17]....
        /*0080*/ 	.word	0xffffffff


	//   ....[18]....
        /*0084*/ 	.word	0xffffffff


	//   ....[19]....
        /*0088*/ 	.word	0xffffffff


	//   ....[20]....
        /*008c*/ 	.word	0xffffffff


	//   ....[21]....
        /*0090*/ 	.word	0xffffffff


	//   ....[22]....
        /*0094*/ 	.word	0xffffffff


	//   ....[23]....
        /*0098*/ 	.word	0xffffffff


	//   ....[24]....
        /*009c*/ 	.word	0xffffffff


	//   ....[25]....
        /*00a0*/ 	.word	0xffffffff


	//   ....[26]....
        /*00a4*/ 	.word	0xffffffff


	//   ....[27]....
        /*00a8*/ 	.word	0xffffffff


	//   ....[28]....
        /*00ac*/ 	.word	0xffffffff


	//   ....[29]....
        /*00b0*/ 	.word	0xffffffff


	//   ....[30]....
        /*00b4*/ 	.word	0xffffffff


	//----- nvinfo : EIATTR_COOP_GROUP_INSTR_OFFSETS
	.align		4
.L_1892:
        /*00b8*/ 	.byte	0x04, 0x28
        /*00ba*/ 	.short	(.L_1894 - .L_1893)


	//   ....[0]....
.L_1893:
        /*00bc*/ 	.word	0x000176e0


	//   ....[1]....
        /*00c0*/ 	.word	0x00017710


	//   ....[2]....
        /*00c4*/ 	.word	0x00017730


	//   ....[3]....
        /*00c8*/ 	.word	0x00017750


	//   ....[4]....
        /*00cc*/ 	.word	0x00017770


	//   ....[5]....
        /*00d0*/ 	.word	0x00017ba0


	//   ....[6]....
        /*00d4*/ 	.word	0x00017bc0


	//   ....[7]....
        /*00d8*/ 	.word	0x00017be0


	//   ....[8]....
        /*00dc*/ 	.word	0x00017c00


	//   ....[9]....
        /*00e0*/ 	.word	0x00017c20


	//   ....[10]....
        /*00e4*/ 	.word	0x00017d50


	//   ....[11]....
        /*00e8*/ 	.word	0x00017d80


	//   ....[12]....
        /*00ec*/ 	.word	0x00017da0


	//   ....[13]....
        /*00f0*/ 	.word	0x00017db0


	//   ....[14]....
        /*00f4*/ 	.word	0x00017df0


	//   ....[15]....
        /*00f8*/ 	.word	0x00017e60


	//   ....[16]....
        /*00fc*/ 	.word	0x00017f20


	//   ....[17]....
        /*0100*/ 	.word	0x00017f50


	//   ....[18]....
        /*0104*/ 	.word	0x00017fc0


	//   ....[19]....
        /*0108*/ 	.word	0x00018040


	//   ....[20]....
        /*010c*/ 	.word	0x000180c0


	//   ....[21]....
        /*0110*/ 	.word	0x00018cb0


	//   ....[22]....
        /*0114*/ 	.word	0x00018d20


	//   ....[23]....
        /*0118*/ 	.word	0x00018d80


	//   ....[24]....
        /*011c*/ 	.word	0x00018de0


	//   ....[25]....
        /*0120*/ 	.word	0x00018e40


	//   ....[26]....
        /*0124*/ 	.word	0x000192b0


	//   ....[27]....
        /*0128*/ 	.word	0x00019310


	//   ....[28]....
        /*012c*/ 	.word	0x00019370


	//   ....[29]....
        /*0130*/ 	.word	0x000193d0


	//   ....[30]....
        /*0134*/ 	.word	0x00019430


	//----- nvinfo : EIATTR_EXIT_INSTR_OFFSETS
	.align		4
.L_1894:
        /*0138*/ 	.byte	0x04, 0x1c
        /*013a*/ 	.short	(.L_1896 - .L_1895)


	//   ....[0]....
.L_1895:
        /*013c*/ 	.word	0x000008a0


	//   ....[1]....
        /*0140*/ 	.word	0x00018c60


	//----- nvinfo : EIATTR_MAX_THREADS
	.align		4
.L_1896:
        /*0144*/ 	.byte	0x04, 0x05
        /*0146*/ 	.short	(.L_1898 - .L_1897)
.L_1897:
        /*0148*/ 	.word	0x00000100
        /*014c*/ 	.word	0x00000001
        /*0150*/ 	.word	0x00000001


	//----- nvinfo : EIATTR_CRS_STACK_SIZE
	.align		4
.L_1898:
        /*0154*/ 	.byte	0x04, 0x1e
        /*0156*/ 	.short	(.L_1900 - .L_1899)
.L_1899:
        /*0158*/ 	.word	0x00000000
.L_1900:


//--------------------- .nv.info._ZN10layer_norm31ln_parallel_residual_fwd_kernelINS_13Kernel_traitsIfffffjLj8192ELj1ELj1ELj8ELj16ENS_18Kernel_traits_baseILj8192EfffffjLj256EEEEELb1ELb1ELb0EEEvNS_9FwdParamsE --------------------------
	.section	.nv.info._ZN10layer_norm31ln_parallel_residual_fwd_kernelINS_13Kernel_traitsIfffffjLj8192ELj1ELj1ELj8ELj16ENS_18Kernel_traits_baseILj8192EfffffjLj256EEEEELb1ELb1ELb0EEEvNS_9FwdParamsE,"",@"SHT_CUDA_INFO"
	.sectionflags	@""
	.align	4


	//----- nvinfo : EIATTR_CUDA_API_VERSION
	.align		4
        /*0000*/ 	.byte	0x04, 0x37
        /*0002*/ 	.short	(.L_1902 - .L_1901)
.L_1901:
        /*0004*/ 	.word	0x00000082


	//----- nvinfo : EIATTR_SW2861232_WAR
	.align		4
.L_1902:
        /*0008*/ 	.byte	0x01, 0x35
	.zero		2


	//----- nvinfo : EIATTR_PARAM_CBANK
	.align		4
        /*000c*/ 	.byte	0x04, 0x0a
        /*000e*/ 	.short	(.L_1904 - .L_1903)
	.align		4
.L_1903:
        /*0010*/ 	.word	index@(.nv.constant0._ZN10layer_norm31ln_parallel_residual_fwd_kernelINS_13Kernel_traitsIfffffjLj8192ELj1ELj1ELj8ELj16ENS_18Kernel_traits_baseILj8192EfffffjLj256EEEEELb1ELb1ELb0EEEvNS_9FwdParamsE)
        /*0014*/ 	.short	0x0160
        /*0016*/ 	.short	0x00e8


	//----- nvinfo : EIATTR_CBANK_PARAM_SIZE
	.align		4
.L_1904:
        /*0018*/ 	.byte	0x03, 0x19
        /*001a*/ 	.short	0x00e8


	//----- nvinfo : EIATTR_KPARAM_INFO
	.align		4
        /*001c*/ 	.byte	0x04, 0x17
        /*001e*/ 	.short	(.L_1906 - .L_1905)
.L_1905:
        /*0020*/ 	.word	0x00000000
        /*0024*/ 	.short	0x0000
        /*0026*/ 	.short	0x0000
        /*0028*/ 	.byte	0x00, 0xf0, 0xa1, 0x03


	//----- nvinfo : EIATTR_MAXREG_COUNT
	.align		4
.L_1906:
        /*002c*/ 	.byte	0x03, 0x1b
        /*002e*/ 	.short	0x00ff


	//----- nvinfo : EIATTR_NUM_BARRIERS
	.align		4
        /*0030*/ 	.byte	0x02, 0x4c
        /*0032*/ 	.byte	0x01
	.zero		1


	//----- nvinfo : EIATTR_MERCURY_ISA_VERSION
	.align		4
        /*0034*/ 	.byte	0x03, 0x5f
        /*0036*/ 	.short	0x0000


	//----- nvinfo : EIATTR_COOP_GROUP_MASK_REGIDS
	.align		4
        /*0038*/ 	.byte	0x04, 0x29
        /*003a*/ 	.short	(.L_1908 - .L_1907)


	//   ....[0]....
.L_1907:
        /*003c*/ 	.word	0xffffffff


	//   ....[1]....
        /*0040*/ 	.word	0xffffffff


	//   ....[2]....
        /*0044*/ 	.word	0xffffffff


	//   ....[3]....
        /*0048*/ 	.word	0xffffffff


	//   ....[4]....
        /*004c*/ 	.word	0xffffffff


	//   ....[5]....
        /*0050*/ 	.word	0xffffffff


	//   ....[6]....
        /*0054*/ 	.word	0xffffffff


	//   ....[7]....
        /*0058*/ 	.word	0xffffffff


	//   ....[8]....
        /*005c*/ 	.word	0xffffffff


	//   ....[9]....
        /*0060*/ 	.word	0xffffffff


	//   ....[10]....
        /*0064*/ 	.word	0xffffffff


	//   ....[11]....
        /*0068*/ 	.word	0xffffffff


	//   ....[12]....
        /*006c*/ 	.word	0xffffffff


	//   ....[13]....
        /*0070*/ 	.word	0xffffffff


	//   ....[14]....
        /*0074*/ 	.word	0xffffffff


	//   ....[15]....
        /*0078*/ 	.word	0xffffffff


	//   ....[16]....
        /*007c*/ 	.word	0xffffffff


	//   ....[17]....
        /*0080*/ 	.word	0xffffffff


	//   ....[18]....
        /*0084*/ 	.word	0xffffffff


	//   ....[19]....
        /*0088*/ 	.word	0xffffffff


	//   ....[20]....
        /*008c*/ 	.word	0xffffffff


	//   ....[21]....
        /*0090*/ 	.word	0xffffffff


	//   ....[22]....
        /*0094*/ 	.word	0xffffffff


	//   ....[23]....
        /*0098*/ 	.word	0xffffffff


	//   ....[24]....
        /*009c*/ 	.word	0xffffffff


	//   ....[25]....
        /*00a0*/ 	.word	0xffffffff


	//   ....[26]....
        /*00a4*/ 	.word	0xffffffff


	//   ....[27]....
        /*00a8*/ 	.word	0xffffffff


	//   ....[28]....
        /*00ac*/ 	.word	0xffffffff


	//   ....[29]....
        /*00b0*/ 	.word	0xffffffff


	//   ....[30]....
        /*00b4*/ 	.word	0xffffffff


	//----- nvinfo : EIATTR_COOP_GROUP_INSTR_OFFSETS
	.align		4
.L_1908:
        /*00b8*/ 	.byte	0x04, 0x28
        /*00ba*/ 	.short	(.L_1910 - .L_1909)


	//   ....[0]....
.L_1909:
        /*00bc*/ 	.word	0x000180a0


	//   ....[1]....
        /*00c0*/ 	.word	0x000180d0


	//   ....[2]....
        /*00c4*/ 	.word	0x00018110


	//   ....[3]....
        /*00c8*/ 	.word	0x00018130


	//   ....[4]....
        /*00cc*/ 	.word	0x00018150


	//   ....[5]....
        /*00d0*/ 	.word	0x000185a0


	//   ....[6]....
        /*00d4*/ 	.word	0x000185c0


	//   ....[7]....
        /*00d8*/ 	.word	0x000185e0


	//   ....[8]....
        /*00dc*/ 	.word	0x00018600


	//   ....[9]....
        /*00e0*/ 	.word	0x00018620


	//   ....[10]....
        /*00e4*/ 	.word	0x00018740


	//   ....[11]....
        /*00e8*/ 	.word	0x00018790


	//   ....[12]....
        /*00ec*/ 	.word	0x000187c0


	//   ....[13]....
        /*00f0*/ 	.word	0x000187f0


	//   ....[14]....
        /*00f4*/ 	.word	0x00018880


	//   ....[15]....
        /*00f8*/ 	.word	0x00018920


	//   ....[16]....
        /*00fc*/ 	.word	0x00018990


	//   ....[17]....
        /*0100*/ 	.word	0x000189b0


	//   ....[18]....
        /*0104*/ 	.word	0x00018a00


	//   ....[19]....
        /*0108*/ 	.word	0x00018a80


	//   ....[20]....
        /*010c*/ 	.word	0x00018ad0


	//   ....[21]....
        /*0110*/ 	.word	0x000195e0


	//   ....[22]....
        /*0114*/ 	.word	0x00019650


	//   ....[23]....
        /*0118*/ 	.word	0x000196b0


	//   ....[24]....
        /*011c*/ 	.word	0x00019710


	//   ....[25]....
        /*0120*/ 	.word	0x00019770


	//   ....[26]....
        /*0124*/ 	.word	0x00019c30


	//   ....[27]....
        /*0128*/ 	.word	0x00019c90


	//   ....[28]....
        /*012c*/ 	.word	0x00019cf0


	//   ....[29]....
        /*0130*/ 	.word	0x00019d50


	//   ....[30]....
        /*0134*/ 	.word	0x00019dc0


	//----- nvinfo : EIATTR_EXIT_INSTR_OFFSETS
	.align		4
.L_1910:
        /*0138*/ 	.byte	0x04, 0x1c
        /*013a*/ 	.short	(.L_1912 - .L_1911)


	//   ....[0]....
.L_1911:
        /*013c*/ 	.word	0x00000bc0


	//   ....[1]....
        /*0140*/ 	.word	0x00019590


	//----- nvinfo : EIATTR_MAX_THREADS
	.align		4
.L_1912:
        /*0144*/ 	.byte	0x04, 0x05
        /*0146*/ 	.short	(.L_1914 - .L_1913)
.L_1913:
        /*0148*/ 	.word	0x00000100
        /*014c*/ 	.word	0x00000001
        /*0150*/ 	.word	0x00000001


	//----- nvinfo : EIATTR_CRS_STACK_SIZE
	.align		4
.L_1914:
        /*0154*/ 	.byte	0x04, 0x1e
        /*0156*/ 	.short	(.L_1916 - .L_1915)
.L_1915:
        /*0158*/ 	.word	0x00000000
.L_1916:


//--------------------- .nv.info._ZN10layer_norm31ln_parallel_residual_fwd_kernelINS_13Kernel_traitsIfffffjLj8192ELj1ELj1ELj8ELj16ENS_18Kernel_traits_baseILj8192EfffffjLj256EEEEELb1ELb1ELb1EEEvNS_9FwdParamsE --------------------------
	.section	.nv.info._ZN10layer_norm31ln_parallel_residual_fwd_kernelINS_13Kernel_traitsIfffffjLj8192ELj1ELj1ELj8ELj16ENS_18Kernel_traits_baseILj8192EfffffjLj256EEEEELb1ELb1ELb1EEEvNS_9FwdParamsE,"",@"SHT_CUDA_INFO"
	.sectionflags	@""
	.align	4


	//----- nvinfo : EIATTR_CUDA_API_VERSION
	.align		4
        /*0000*/ 	.byte	0x04, 0x37
        /*0002*/ 	.short	(.L_1918 - .L_1917)
.L_1917:
        /*0004*/ 	.word	0x00000082


	//----- nvinfo : EIATTR_SW2861232_WAR
	.align		4
.L_1918:
        /*0008*/ 	.byte	0x01, 0x35
	.zero		2


	//----- nvinfo : EIATTR_PARAM_CBANK
	.align		4
        /*000c*/ 	.byte	0x04, 0x0a
        /*000e*/ 	.short	(.L_1920 - .L_1919)
	.align		4
.L_1919:
        /*0010*/ 	.word	index@(.nv.constant0._ZN10layer_norm31ln_parallel_residual_fwd_kernelINS_13Kernel_traitsIfffffjLj8192ELj1ELj1ELj8ELj16ENS_18Kernel_traits_baseILj8192EfffffjLj256EEEEELb1ELb1ELb1EEEvNS_9FwdParamsE)
        /*0014*/ 	.short	0x0160
        /*0016*/ 	.short	0x00e8


	//----- nvinfo : EIATTR_CBANK_PARAM_SIZE
	.align		4
.L_1920:
        /*0018*/ 	.byte	0x03, 0x19
        /*001a*/ 	.short	0x00e8


	//----- nvinfo : EIATTR_KPARAM_INFO
	.align		4
        /*001c*/ 	.byte	0x04, 0x17
        /*001e*/ 	.short	(.L_1922 - .L_1921)
.L_1921:
        /*0020*/ 	.word	0x00000000
        /*0024*/ 	.short	0x0000
        /*0026*/ 	.short	0x0000
        /*0028*/ 	.byte	0x00, 0xf0, 0xa1, 0x03


	//----- nvinfo : EIATTR_MAXREG_COUNT
	.align		4
.L_1922:
        /*002c*/ 	.byte	0x03, 0x1b
        /*002e*/ 	.short	0x00ff


	//----- nvinfo : EIATTR_NUM_BARRIERS
	.align		4
        /*0030*/ 	.byte	0x02, 0x4c
        /*0032*/ 	.byte	0x01
	.zero		1


	//----- nvinfo : EIATTR_MERCURY_ISA_VERSION
	.align		4
        /*0034*/ 	.byte	0x03, 0x5f
        /*0036*/ 	.short	0x0000


	//----- nvinfo : EIATTR_COOP_GROUP_MASK_REGIDS
	.align		4
        /*0038*/ 	.byte	0x04, 0x29
        /*003a*/ 	.short	(.L_1924 - .L_1923)


	//   ....[0]....
.L_1923:
        /*003c*/ 	.word	0xffffffff


	//   ....[1]....
        /*0040*/ 	.word	0xffffffff


	//   ....[2]....
        /*0044*/ 	.word	0xffffffff


	//   ....[3]....
        /*0048*/ 	.word	0xffffffff


	//   ....[4]....
        /*004c*/ 	.word	0xffffffff


	//   ....[5]....
        /*0050*/ 	.word	0xffffffff


	//   ....[6]....
        /*0054*/ 	.word	0xffffffff


	//   ....[7]....
        /*0058*/ 	.word	0xffffffff


	//   ....[8]....
        /*005c*/ 	.word	0xffffffff


	//   ....[9]....
        /*0060*/ 	.word	0xffffffff


	//   ....[10]....
        /*0064*/ 	.word	0xffffffff


	//   ....[11]....
        /*0068*/ 	.word	0xffffffff


	//   ....[12]....
        /*006c*/ 	.word	0xffffffff


	//   ....[13]....
        /*0070*/ 	.word	0xffffffff


	//   ....[14]....
        /*0074*/ 	.word	0xffffffff


	//   ....[15]....
        /*0078*/ 	.word	0xffffffff


	//   ....[16]....
        /*007c*/ 	.word	0xffffffff


	//   ....[17]....
        /*0080*/ 	.word	0xffffffff


	//   ....[18]....
        /*0084*/ 	.word	0xffffffff


	//   ....[19]....
        /*0088*/ 	.word	0xffffffff


	//   ....[20]....
        /*008c*/ 	.word	0xffffffff


	//   ....[21]....
        /*0090*/ 	.word	0xffffffff


	//   ....[22]....
        /*0094*/ 	.word	0xffffffff


	//   ....[23]....
        /*0098*/ 	.word	0xffffffff


	//   ....[24]....
        /*009c*/ 	.word	0xffffffff


	//   ....[25]....
        /*00a0*/ 	.word	0xffffffff


	//   ....[26]....
        /*00a4*/ 	.word	0xffffffff


	//   ....[27]....
        /*00a8*/ 	.word	0xffffffff


	//   ....[28]....
        /*00ac*/ 	.word	0xffffffff


	//   ....[29]....
        /*00b0*/ 	.word	0xffffffff


	//   ....[30]....
        /*00b4*/ 	.word	0xffffffff


	//----- nvinfo : EIATTR_COOP_GROUP_INSTR_OFFSETS
	.align		4
.L_1924:
        /*00b8*/ 	.byte	0x04, 0x28
        /*00ba*/ 	.short	(.L_1926 - .L_1925)


	//   ....[0]....
.L_1925:
        /*00bc*/ 	.word	0x000170b0


	//   ....[1]....
        /*00c0*/ 	.word	0x000170e0


	//   ....[2]....
        /*00c4*/ 	.word	0x00017100


	//   ....[3]....
        /*00c8*/ 	.word	0x00017120


	//   ....[4]....
        /*00cc*/ 	.word	0x00017140


	//   ....[5]....
        /*00d0*/ 	.word	0x00017570


	//   ....[6]....
        /*00d4*/ 	.word	0x00017590


	//   ....[7]....
        /*00d8*/ 	.word	0x000175b0


	//   ....[8]....
        /*00dc*/ 	.word	0x000175d0


	//   ....[9]....
        /*00e0*/ 	.word	0x000175f0


	//   ....[10]....
        /*00e4*/ 	.word	0x00017710


	//   ....[11]....
        /*00e8*/ 	.word	0x00017760


	//   ....[12]....
        /*00ec*/ 	.word	0x00017790


	//   ....[13]....
        /*00f0*/ 	.word	0x000177b0


	//   ....[14]....
        /*00f4*/ 	.word	0x000177d0


	//   ....[15]....
        /*00f8*/ 	.word	0x00017860


	//   ....[16]....
        /*00fc*/ 	.word	0x00017890


	//   ....[17]....
        /*0100*/ 	.word	0x00017980


	//   ....[18]....
        /*0104*/ 	.word	0x000179a0


	//   ....[19]....
        /*0108*/ 	.word	0x00017a30


	//   ....[20]....
        /*010c*/ 	.word	0x00017a80


	//   ....[21]....
        /*0110*/ 	.word	0x00018320


	//   ....[22]....
        /*0114*/ 	.word	0x00018390


	//   ....[23]....
        /*0118*/ 	.word	0x000183f0


	//   ....[24]....
        /*011c*/ 	.word	0x00018450


	//   ....[25]....
        /*0120*/ 	.word	0x000184b0


	//   ....[26]....
        /*0124*/ 	.word	0x00018920


	//   ....[27]....
        /*0128*/ 	.word	0x00018980


	//   ....[28]....
        /*012c*/ 	.word	0x000189e0


	//   ....[29]....
        /*0130*/ 	.word	0x00018a40


	//   ....[30]....
        /*0134*/ 	.word	0x00018aa0


	//----- nvinfo : EIATTR_EXIT_INSTR_OFFSETS
	.align		4
.L_1926:
        /*0138*/ 	.byte	0x04, 0x1c
        /*013a*/ 	.short	(.L_1928 - .L_1927)


	//   ....[0]....
.L_1927:
        /*013c*/ 	.word	0x00000300


	//   ....[1]....
        /*0140*/ 	.word	0x000182d0


	//----- nvinfo : EIATTR_MAX_THREADS
	.align		4
.L_1928:
        /*0144*/ 	.byte	0x04, 0x05
        /*0146*/ 	.short	(.L_1930 - .L_1929)
.L_1929:
        /*0148*/ 	.word	0x00000100
        /*014c*/ 	.word	0x00000001
        /*0150*/ 	.word	0x00000001


	//----- nvinfo : EIATTR_CRS_STACK_SIZE
	.align		4
.L_1930:
        /*0154*/ 	.byte	0x04, 0x1e
        /*0156*/ 	.short	(.L_1932 - .L_1931)
.L_1931:
        /*0158*/ 	.word	0x00000000
.L_1932:


//--------------------- .nv.callgraph             --------------------------
	.section	.nv.callgraph,"",@"SHT_CUDA_CALLGRAPH"
	.align	4
	.sectionentsize	8
	.align		4
        /*0000*/ 	.word	0x00000000
	.align		4
        /*0004*/ 	.word	0xffffffff
	.align		4
        /*0008*/ 	.word	0x00000000
	.align		4
        /*000c*/ 	.word	0xfffffffe
	.align		4
        /*0010*/ 	.word	0x00000000
	.align		4
        /*0014*/ 	.word	0xfffffffd
	.align		4
        /*0018*/ 	.word	0x00000000
	.align		4
        /*001c*/ 	.word	0xfffffffc


//--------------------- .nv.rel.action            --------------------------
	.section	.nv.rel.action,"",@"SHT_CUDA_RELOCINFO"
	.align	8
	.sectionentsize	8
        /*0000*/ 	.byte	0x73, 0x00, 0x00, 0x00, 0x00, 0x00, 0x00, 0x00, 0x00, 0x00, 0x00, 0x11, 0x25, 0x00, 0x05, 0x36


//--------------------- .nv.constant4             --------------------------
	.section	.nv.constant4,"a",@progbits
	.align	8
	.align		8
.nv.constant4:
        /*0000*/ 	.dword	precalc_xorwow_matrix
	.align		8
        /*0008*/ 	.dword	precalc_xorwow_offset_matrix
	.align		8
        /*0010*/ 	.dword	mrg32k3aM1
	.align		8
        /*0018*/ 	.dword	mrg32k3aM2
	.align		8
        /*0020*/ 	.dword	mrg32k3aM1SubSeq
	.align		8
        /*0028*/ 	.dword	mrg32k3aM2SubSeq
	.align		8
        /*0030*/ 	.dword	mrg32k3aM1Seq
	.align		8
        /*0038*/ 	.dword	mrg32k3aM2Seq


//--------------------- .nv.constant3             --------------------------
	.section	.nv.constant3,"a",@progbits
	.align	8
.nv.constant3:
	.type		__cr_lgamma_table,@object
	.size		__cr_lgamma_table,(.L_8 - __cr_lgamma_table)
__cr_lgamma_table:
        /*0000*/ 	.byte	0x00, 0x00, 0x00, 0x00, 0x00, 0x00, 0x00, 0x00, 0x00, 0x00, 0x00, 0x00, 0x00, 0x00, 0x00, 0x00
        /*0010*/ 	.byte	0xef, 0x39, 0xfa, 0xfe, 0x42, 0x2e, 0xe6, 0x3f, 0x02, 0x20, 0x2a, 0xfa, 0x0b, 0xab, 0xfc, 0x3f
        /*0020*/ 	.byte	0xf9, 0x2c, 0x92, 0x7c, 0xa7, 0x6c, 0x09, 0x40, 0xc9, 0x79, 0x44, 0x3c, 0x64, 0x26, 0x13, 0x40
        /*0030*/ 	.byte	0xca, 0x01, 0xcf, 0x3a, 0x27, 0x51, 0x1a, 0x40, 0x30, 0xcc, 0x2d, 0xf3, 0xe1, 0x0c, 0x21, 0x40
        /*0040*/ 	.byte	0x0d, 0xb7, 0xfc, 0x82, 0x8e, 0x35, 0x25, 0x40
.L_8:


//--------------------- .nv.constant0._ZN10layer_norm31ln_parallel_residual_fwd_kernelINS_13Kernel_traitsI13__nv_bfloat16S2_S2_S2_fjLj8192ELj1ELj1ELj8ELj16ENS_18Kernel_traits_baseILj8192ES2_S2_S2_S2_fjLj256EEEEELb0ELb0ELb0EEEvNS_9FwdParamsE --------------------------
	.section	.nv.constant0._ZN10layer_norm31ln_parallel_residual_fwd_kernelINS_13Kernel_traitsI13__nv_bfloat16S2_S2_S2_fjLj8192ELj1ELj1ELj8ELj16ENS_18Kernel_traits_baseILj8192ES2_S2_S2_S2_fjLj256EEEEELb0ELb0ELb0EEEvNS_9FwdParamsE,"a",@progbits
	.sectionflags	@""
	.align	4
.nv.constant0._ZN10layer_norm31ln_parallel_residual_fwd_kernelINS_13Kernel_traitsI13__nv_bfloat16S2_S2_S2_fjLj8192ELj1ELj1ELj8ELj16ENS_18Kernel_traits_baseILj8192ES2_S2_S2_S2_fjLj256EEEEELb0ELb0ELb0EEEvNS_9FwdParamsE:
	.zero		584


//--------------------- .nv.constant0._ZN10layer_norm31ln_parallel_residual_fwd_kernelINS_13Kernel_traitsI13__nv_bfloat16S2_S2_S2_fjLj8192ELj1ELj1ELj8ELj16ENS_18Kernel_traits_baseILj8192ES2_S2_S2_S2_fjLj256EEEEELb0ELb0ELb1EEEvNS_9FwdParamsE --------------------------
	.section	.nv.constant0._ZN10layer_norm31ln_parallel_residual_fwd_kernelINS_13Kernel_traitsI13__nv_bfloat16S2_S2_S2_fjLj8192ELj1ELj1ELj8ELj16ENS_18Kernel_traits_baseILj8192ES2_S2_S2_S2_fjLj256EEEEELb0ELb0ELb1EEEvNS_9FwdParamsE,"a",@progbits
	.sectionflags	@""
	.align	4
.nv.constant0._ZN10layer_norm31ln_parallel_residual_fwd_kernelINS_13Kernel_traitsI13__nv_bfloat16S2_S2_S2_fjLj8192ELj1ELj1ELj8ELj16ENS_18Kernel_traits_baseILj8192ES2_S2_S2_S2_fjLj256EEEEELb0ELb0ELb1EEEvNS_9FwdParamsE:
	.zero		584


//--------------------- .nv.constant0._ZN10layer_norm31ln_parallel_residual_fwd_kernelINS_13Kernel_traitsI13__nv_bfloat16S2_S2_S2_fjLj8192ELj1ELj1ELj8ELj16ENS_18Kernel_traits_baseILj8192ES2_S2_S2_S2_fjLj256EEEEELb0ELb1ELb0EEEvNS_9FwdParamsE --------------------------
	.section	.nv.constant0._ZN10layer_norm31ln_parallel_residual_fwd_kernelINS_13Kernel_traitsI13__nv_bfloat16S2_S2_S2_fjLj8192ELj1ELj1ELj8ELj16ENS_18Kernel_traits_baseILj8192ES2_S2_S2_S2_fjLj256EEEEELb0ELb1ELb0EEEvNS_9FwdParamsE,"a",@progbits
	.sectionflags	@""
	.align	4
.nv.constant0._ZN10layer_norm31ln_parallel_residual_fwd_kernelINS_13Kernel_traitsI13__nv_bfloat16S2_S2_S2_fjLj8192ELj1ELj1ELj8ELj16ENS_18Kernel_traits_baseILj8192ES2_S2_S2_S2_fjLj256EEEEELb0ELb1ELb0EEEvNS_9FwdParamsE:
	.zero		584


//--------------------- .nv.constant0._ZN10layer_norm31ln_parallel_residual_fwd_kernelINS_13Kernel_traitsI13__nv_bfloat16S2_S2_S2_fjLj8192ELj1ELj1ELj8ELj16ENS_18Kernel_traits_baseILj8192ES2_S2_S2_S2_fjLj256EEEEELb0ELb1ELb1EEEvNS_9FwdParamsE --------------------------
	.section	.nv.constant0._ZN10layer_norm31ln_parallel_residual_fwd_kernelINS_13Kernel_traitsI13__nv_bfloat16S2_S2_S2_fjLj8192ELj1ELj1ELj8ELj16ENS_18Kernel_traits_baseILj8192ES2_S2_S2_S2_fjLj256EEEEELb0ELb1ELb1EEEvNS_9FwdParamsE,"a",@progbits
	.sectionflags	@""
	.align	4
.nv.constant0._ZN10layer_norm31ln_parallel_residual_fwd_kernelINS_13Kernel_traitsI13__nv_bfloat16S2_S2_S2_fjLj8192ELj1ELj1ELj8ELj16ENS_18Kernel_traits_baseILj8192ES2_S2_S2_S2_fjLj256EEEEELb0ELb1ELb1EEEvNS_9FwdParamsE:
	.zero		584


//--------------------- .nv.constant0._ZN10layer_norm31ln_parallel_residual_fwd_kernelINS_13Kernel_traitsI13__nv_bfloat16S2_S2_S2_fjLj8192ELj1ELj1ELj8ELj16ENS_18Kernel_traits_baseILj8192ES2_S2_S2_S2_fjLj256EEEEELb1ELb0ELb0EEEvNS_9FwdParamsE --------------------------
	.section	.nv.constant0._ZN10layer_norm31ln_parallel_residual_fwd_kernelINS_13Kernel_traitsI13__nv_bfloat16S2_S2_S2_fjLj8192ELj1ELj1ELj8ELj16ENS_18Kernel_traits_baseILj8192ES2_S2_S2_S2_fjLj256EEEEELb1ELb0ELb0EEEvNS_9FwdParamsE,"a",@progbits
	.sectionflags	@""
	.align	4
.nv.constant0._ZN10layer_norm31ln_parallel_residual_fwd_kernelINS_13Kernel_traitsI13__nv_bfloat16S2_S2_S2_fjLj8192ELj1ELj1ELj8ELj16ENS_18Kernel_traits_baseILj8192ES2_S2_S2_S2_fjLj256EEEEELb1ELb0ELb0EEEvNS_9FwdParamsE:
	.zero		584


//--------------------- .nv.constant0._ZN10layer_norm31ln_parallel_residual_fwd_kernelINS_13Kernel_traitsI13__nv_bfloat16S2_S2_S2_fjLj8192ELj1ELj1ELj8ELj16ENS_18Kernel_traits_baseILj8192ES2_S2_S2_S2_fjLj256EEEEELb1ELb0ELb1EEEvNS_9FwdParamsE --------------------------
	.section	.nv.constant0._ZN10layer_norm31ln_parallel_residual_fwd_kernelINS_13Kernel_traitsI13__nv_bfloat16S2_S2_S2_fjLj8192ELj1ELj1ELj8ELj16ENS_18Kernel_traits_baseILj8192ES2_S2_S2_S2_fjLj256EEEEELb1ELb0ELb1EEEvNS_9FwdParamsE,"a",@progbits
	.sectionflags	@""
	.align	4
.nv.constant0._ZN10layer_norm31ln_parallel_residual_fwd_kernelINS_13Kernel_traitsI13__nv_bfloat16S2_S2_S2_fjLj8192ELj1ELj1ELj8ELj16ENS_18Kernel_traits_baseILj8192ES2_S2_S2_S2_fjLj256EEEEELb1ELb0ELb1EEEvNS_9FwdParamsE:
	.zero		584


//--------------------- .nv.constant0._ZN10layer_norm31ln_parallel_residual_fwd_kernelINS_13Kernel_traitsI13__nv_bfloat16S2_S2_S2_fjLj8192ELj1ELj1ELj8ELj16ENS_18Kernel_traits_baseILj8192ES2_S2_S2_S2_fjLj256EEEEELb1ELb1ELb0EEEvNS_9FwdParamsE --------------------------
	.section	.nv.constant0._ZN10layer_norm31ln_parallel_residual_fwd_kernelINS_13Kernel_traitsI13__nv_bfloat16S2_S2_S2_fjLj8192ELj1ELj1ELj8ELj16ENS_18Kernel_traits_baseILj8192ES2_S2_S2_S2_fjLj256EEEEELb1ELb1ELb0EEEvNS_9FwdParamsE,"a",@progbits
	.sectionflags	@""
	.align	4
.nv.constant0._ZN10layer_norm31ln_parallel_residual_fwd_kernelINS_13Kernel_traitsI13__nv_bfloat16S2_S2_S2_fjLj8192ELj1ELj1ELj8ELj16ENS_18Kernel_traits_baseILj8192ES2_S2_S2_S2_fjLj256EEEEELb1ELb1ELb0EEEvNS_9FwdParamsE:
	.zero		584


//--------------------- .nv.constant0._ZN10layer_norm31ln_parallel_residual_fwd_kernelINS_13Kernel_traitsI13__nv_bfloat16S2_S2_S2_fjLj8192ELj1ELj1ELj8ELj16ENS_18Kernel_traits_baseILj8192ES2_S2_S2_S2_fjLj256EEEEELb1ELb1ELb1EEEvNS_9FwdParamsE --------------------------
	.section	.nv.constant0._ZN10layer_norm31ln_parallel_residual_fwd_kernelINS_13Kernel_traitsI13__nv_bfloat16S2_S2_S2_fjLj8192ELj1ELj1ELj8ELj16ENS_18Kernel_traits_baseILj8192ES2_S2_S2_S2_fjLj256EEEEELb1ELb1ELb1EEEvNS_9FwdParamsE,"a",@progbits
	.sectionflags	@""
	.align	4
.nv.constant0._ZN10layer_norm31ln_parallel_residual_fwd_kernelINS_13Kernel_traitsI13__nv_bfloat16S2_S2_S2_fjLj8192ELj1ELj1ELj8ELj16ENS_18Kernel_traits_baseILj8192ES2_S2_S2_S2_fjLj256EEEEELb1ELb1ELb1EEEvNS_9FwdParamsE:
	.zero		584


//--------------------- .nv.constant0._ZN10layer_norm31ln_parallel_residual_fwd_kernelINS_13Kernel_traitsI6__halfS2_S2_S2_fjLj8192ELj1ELj1ELj8ELj16ENS_18Kernel_traits_baseILj8192ES2_S2_S2_S2_fjLj256EEEEELb0ELb0ELb0EEEvNS_9FwdParamsE --------------------------
	.section	.nv.constant0._ZN10layer_norm31ln_parallel_residual_fwd_kernelINS_13Kernel_traitsI6__halfS2_S2_S2_fjLj8192ELj1ELj1ELj8ELj16ENS_18Kernel_traits_baseILj8192ES2_S2_S2_S2_fjLj256EEEEELb0ELb0ELb0EEEvNS_9FwdParamsE,"a",@progbits
	.sectionflags	@""
	.align	4
.nv.constant0._ZN10layer_norm31ln_parallel_residual_fwd_kernelINS_13Kernel_traitsI6__halfS2_S2_S2_fjLj8192ELj1ELj1ELj8ELj16ENS_18Kernel_traits_baseILj8192ES2_S2_S2_S2_fjLj256EEEEELb0ELb0ELb0EEEvNS_9FwdParamsE:
	.zero		584


//--------------------- .nv.constant0._ZN10layer_norm31ln_parallel_residual_fwd_kernelINS_13Kernel_traitsI6__halfS2_S2_S2_fjLj8192ELj1ELj1ELj8ELj16ENS_18Kernel_traits_baseILj8192ES2_S2_S2_S2_fjLj256EEEEELb0ELb0ELb1EEEvNS_9FwdParamsE --------------------------
	.section	.nv.constant0._ZN10layer_norm31ln_parallel_residual_fwd_kernelINS_13Kernel_traitsI6__halfS2_S2_S2_fjLj8192ELj1ELj1ELj8ELj16ENS_18Kernel_traits_baseILj8192ES2_S2_S2_S2_fjLj256EEEEELb0ELb0ELb1EEEvNS_9FwdParamsE,"a",@progbits
	.sectionflags	@""
	.align	4
.nv.constant0._ZN10layer_norm31ln_parallel_residual_fwd_kernelINS_13Kernel_traitsI6__halfS2_S2_S2_fjLj8192ELj1ELj1ELj8ELj16ENS_18Kernel_traits_baseILj8192ES2_S2_S2_S2_fjLj256EEEEELb0ELb0ELb1EEEvNS_9FwdParamsE:
	.zero		584


//--------------------- .nv.constant0._ZN10layer_norm31ln_parallel_residual_fwd_kernelINS_13Kernel_traitsI6__halfS2_S2_S2_fjLj8192ELj1ELj1ELj8ELj16ENS_18Kernel_traits_baseILj8192ES2_S2_S2_S2_fjLj256EEEEELb0ELb1ELb0EEEvNS_9FwdParamsE --------------------------
	.section	.nv.constant0._ZN10layer_norm31ln_parallel_residual_fwd_kernelINS_13Kernel_traitsI6__halfS2_S2_S2_fjLj8192ELj1ELj1ELj8ELj16ENS_18Kernel_traits_baseILj8192ES2_S2_S2_S2_fjLj256EEEEELb0ELb1ELb0EEEvNS_9FwdParamsE,"a",@progbits
	.sectionflags	@""
	.align	4
.nv.constant0._ZN10layer_norm31ln_parallel_residual_fwd_kernelINS_13Kernel_traitsI6__halfS2_S2_S2_fjLj8192ELj1ELj1ELj8ELj16ENS_18Kernel_traits_baseILj8192ES2_S2_S2_S2_fjLj256EEEEELb0ELb1ELb0EEEvNS_9FwdParamsE:
	.zero		584


//--------------------- .nv.constant0._ZN10layer_norm31ln_parallel_residual_fwd_kernelINS_13Kernel_traitsI6__halfS2_S2_S2_fjLj8192ELj1ELj1ELj8ELj16ENS_18Kernel_traits_baseILj8192ES2_S2_S2_S2_fjLj256EEEEELb0ELb1ELb1EEEvNS_9FwdParamsE --------------------------
	.section	.nv.constant0._ZN10layer_norm31ln_parallel_residual_fwd_kernelINS_13Kernel_traitsI6__halfS2_S2_S2_fjLj8192ELj1ELj1ELj8ELj16ENS_18Kernel_traits_baseILj8192ES2_S2_S2_S2_fjLj256EEEEELb0ELb1ELb1EEEvNS_9FwdParamsE,"a",@progbits
	.sectionflags	@""
	.align	4
.nv.constant0._ZN10layer_norm31ln_parallel_residual_fwd_kernelINS_13Kernel_traitsI6__halfS2_S2_S2_fjLj8192ELj1ELj1ELj8ELj16ENS_18Kernel_traits_baseILj8192ES2_S2_S2_S2_fjLj256EEEEELb0ELb1ELb1EEEvNS_9FwdParamsE:
	.zero		584


//--------------------- .nv.constant0._ZN10layer_norm31ln_parallel_residual_fwd_kernelINS_13Kernel_traitsI6__halfS2_S2_S2_fjLj8192ELj1ELj1ELj8ELj16ENS_18Kernel_traits_baseILj8192ES2_S2_S2_S2_fjLj256EEEEELb1ELb0ELb0EEEvNS_9FwdParamsE --------------------------
	.section	.nv.constant0._ZN10layer_norm31ln_parallel_residual_fwd_kernelINS_13Kernel_traitsI6__halfS2_S2_S2_fjLj8192ELj1ELj1ELj8ELj16ENS_18Kernel_traits_baseILj8192ES2_S2_S2_S2_fjLj256EEEEELb1ELb0ELb0EEEvNS_9FwdParamsE,"a",@progbits
	.sectionflags	@""
	.align	4
.nv.constant0._ZN10layer_norm31ln_parallel_residual_fwd_kernelINS_13Kernel_traitsI6__halfS2_S2_S2_fjLj8192ELj1ELj1ELj8ELj16ENS_18Kernel_traits_baseILj8192ES2_S2_S2_S2_fjLj256EEEEELb1ELb0ELb0EEEvNS_9FwdParamsE:
	.zero		584


//--------------------- .nv.constant0._ZN10layer_norm31ln_parallel_residual_fwd_kernelINS_13Kernel_traitsI6__halfS2_S2_S2_fjLj8192ELj1ELj1ELj8ELj16ENS_18Kernel_traits_baseILj8192ES2_S2_S2_S2_fjLj256EEEEELb1ELb0ELb1EEEvNS_9FwdParamsE --------------------------
	.section	.nv.constant0._ZN10layer_norm31ln_parallel_residual_fwd_kernelINS_13Kernel_traitsI6__halfS2_S2_S2_fjLj8192ELj1ELj1ELj8ELj16ENS_18Kernel_traits_baseILj8192ES2_S2_S2_S2_fjLj256EEEEELb1ELb0ELb1EEEvNS_9FwdParamsE,"a",@progbits
	.sectionflags	@""
	.align	4
.nv.constant0._ZN10layer_norm31ln_parallel_residual_fwd_kernelINS_13Kernel_traitsI6__halfS2_S2_S2_fjLj8192ELj1ELj1ELj8ELj16ENS_18Kernel_traits_baseILj8192ES2_S2_S2_S2_fjLj256EEEEELb1ELb0ELb1EEEvNS_9FwdParamsE:
	.zero		584


//--------------------- .nv.constant0._ZN10layer_norm31ln_parallel_residual_fwd_kernelINS_13Kernel_traitsI6__halfS2_S2_S2_fjLj8192ELj1ELj1ELj8ELj16ENS_18Kernel_traits_baseILj8192ES2_S2_S2_S2_fjLj256EEEEELb1ELb1ELb0EEEvNS_9FwdParamsE --------------------------
	.section	.nv.constant0._ZN10layer_norm31ln_parallel_residual_fwd_kernelINS_13Kernel_traitsI6__halfS2_S2_S2_fjLj8192ELj1ELj1ELj8ELj16ENS_18Kernel_traits_baseILj8192ES2_S2_S2_S2_fjLj256EEEEELb1ELb1ELb0EEEvNS_9FwdParamsE,"a",@progbits
	.sectionflags	@""
	.align	4
.nv.constant0._ZN10layer_norm31ln_parallel_residual_fwd_kernelINS_13Kernel_traitsI6__halfS2_S2_S2_fjLj8192ELj1ELj1ELj8ELj16ENS_18Kernel_traits_baseILj8192ES2_S2_S2_S2_fjLj256EEEEELb1ELb1ELb0EEEvNS_9FwdParamsE:
	.zero		584


//--------------------- .nv.constant0._ZN10layer_norm31ln_parallel_residual_fwd_kernelINS_13Kernel_traitsI6__halfS2_S2_S2_fjLj8192ELj1ELj1ELj8ELj16ENS_18Kernel_traits_baseILj8192ES2_S2_S2_S2_fjLj256EEEEELb1ELb1ELb1EEEvNS_9FwdParamsE --------------------------
	.section	.nv.constant0._ZN10layer_norm31ln_parallel_residual_fwd_kernelINS_13Kernel_traitsI6__halfS2_S2_S2_fjLj8192ELj1ELj1ELj8ELj16ENS_18Kernel_traits_baseILj8192ES2_S2_S2_S2_fjLj256EEEEELb1ELb1ELb1EEEvNS_9FwdParamsE,"a",@progbits
	.sectionflags	@""
	.align	4
.nv.constant0._ZN10layer_norm31ln_parallel_residual_fwd_kernelINS_13Kernel_traitsI6__halfS2_S2_S2_fjLj8192ELj1ELj1ELj8ELj16ENS_18Kernel_traits_baseILj8192ES2_S2_S2_S2_fjLj256EEEEELb1ELb1ELb1EEEvNS_9FwdParamsE:
	.zero		584


//--------------------- .nv.constant0._ZN10layer_norm31ln_parallel_residual_fwd_kernelINS_13Kernel_traitsIf13__nv_bfloat16S2_S2_fjLj8192ELj1ELj1ELj8ELj16ENS_18Kernel_traits_baseILj8192EfS2_S2_S2_fjLj256EEEEELb0ELb0ELb0EEEvNS_9FwdParamsE --------------------------
	.section	.nv.constant0._ZN10layer_norm31ln_parallel_residual_fwd_kernelINS_13Kernel_traitsIf13__nv_bfloat16S2_S2_fjLj8192ELj1ELj1ELj8ELj16ENS_18Kernel_traits_baseILj8192EfS2_S2_S2_fjLj256EEEEELb0ELb0ELb0EEEvNS_9FwdParamsE,"a",@progbits
	.sectionflags	@""
	.align	4
.nv.constant0._ZN10layer_norm31ln_parallel_residual_fwd_kernelINS_13Kernel_traitsIf13__nv_bfloat16S2_S2_fjLj8192ELj1ELj1ELj8ELj16ENS_18Kernel_traits_baseILj8192EfS2_S2_S2_fjLj256EEEEELb0ELb0ELb0EEEvNS_9FwdParamsE:
	.zero		584


//--------------------- .nv.constant0._ZN10layer_norm31ln_parallel_residual_fwd_kernelINS_13Kernel_traitsIf13__nv_bfloat16S2_S2_fjLj8192ELj1ELj1ELj8ELj16ENS_18Kernel_traits_baseILj8192EfS2_S2_S2_fjLj256EEEEELb0ELb0ELb1EEEvNS_9FwdParamsE --------------------------
	.section	.nv.constant0._ZN10layer_norm31ln_parallel_residual_fwd_kernelINS_13Kernel_traitsIf13__nv_bfloat16S2_S2_fjLj8192ELj1ELj1ELj8ELj16ENS_18Kernel_traits_baseILj8192EfS2_S2_S2_fjLj256EEEEELb0ELb0ELb1EEEvNS_9FwdParamsE,"a",@progbits
	.sectionflags	@""
	.align	4
.nv.constant0._ZN10layer_norm31ln_parallel_residual_fwd_kernelINS_13Kernel_traitsIf13__nv_bfloat16S2_S2_fjLj8192ELj1ELj1ELj8ELj16ENS_18Kernel_traits_baseILj8192EfS2_S2_S2_fjLj256EEEEELb0ELb0ELb1EEEvNS_9FwdParamsE:
	.zero		584


//--------------------- .nv.constant0._ZN10layer_norm31ln_parallel_residual_fwd_kernelINS_13Kernel_traitsIf13__nv_bfloat16S2_S2_fjLj8192ELj1ELj1ELj8ELj16ENS_18Kernel_traits_baseILj8192EfS2_S2_S2_fjLj256EEEEELb0ELb1ELb0EEEvNS_9FwdParamsE --------------------------
	.section	.nv.constant0._ZN10layer_norm31ln_parallel_residual_fwd_kernelINS_13Kernel_traitsIf13__nv_bfloat16S2_S2_fjLj8192ELj1ELj1ELj8ELj16ENS_18Kernel_traits_baseILj8192EfS2_S2_S2_fjLj256EEEEELb0ELb1ELb0EEEvNS_9FwdParamsE,"a",@progbits
	.sectionflags	@""
	.align	4
.nv.constant0._ZN10layer_norm31ln_parallel_residual_fwd_kernelINS_13Kernel_traitsIf13__nv_bfloat16S2_S2_fjLj8192ELj1ELj1ELj8ELj16ENS_18Kernel_traits_baseILj8192EfS2_S2_S2_fjLj256EEEEELb0ELb1ELb0EEEvNS_9FwdParamsE:
	.zero		584


//--------------------- .nv.constant0._ZN10layer_norm31ln_parallel_residual_fwd_kernelINS_13Kernel_traitsIf13__nv_bfloat16S2_S2_fjLj8192ELj1ELj1ELj8ELj16ENS_18Kernel_traits_baseILj8192EfS2_S2_S2_fjLj256EEEEELb0ELb1ELb1EEEvNS_9FwdParamsE --------------------------
	.section	.nv.constant0._ZN10layer_norm31ln_parallel_residual_fwd_kernelINS_13Kernel_traitsIf13__nv_bfloat16S2_S2_fjLj8192ELj1ELj1ELj8ELj16ENS_18Kernel_traits_baseILj8192EfS2_S2_S2_fjLj256EEEEELb0ELb1ELb1EEEvNS_9FwdParamsE,"a",@progbits
	.sectionflags	@""
	.align	4
.nv.constant0._ZN10layer_norm31ln_parallel_residual_fwd_kernelINS_13Kernel_traitsIf13__nv_bfloat16S2_S2_fjLj8192ELj1ELj1ELj8ELj16ENS_18Kernel_traits_baseILj8192EfS2_S2_S2_fjLj256EEEEELb0ELb1ELb1EEEvNS_9FwdParamsE:
	.zero		584


//--------------------- .nv.constant0._ZN10layer_norm31ln_parallel_residual_fwd_kernelINS_13Kernel_traitsIf13__nv_bfloat16S2_S2_fjLj8192ELj1ELj1ELj8ELj16ENS_18Kernel_traits_baseILj8192EfS2_S2_S2_fjLj256EEEEELb1ELb0ELb0EEEvNS_9FwdParamsE --------------------------
	.section	.nv.constant0._ZN10layer_norm31ln_parallel_residual_fwd_kernelINS_13Kernel_traitsIf13__nv_bfloat16S2_S2_fjLj8192ELj1ELj1ELj8ELj16ENS_18Kernel_traits_baseILj8192EfS2_S2_S2_fjLj256EEEEELb1ELb0ELb0EEEvNS_9FwdParamsE,"a",@progbits
	.sectionflags	@""
	.align	4
.nv.constant0._ZN10layer_norm31ln_parallel_residual_fwd_kernelINS_13Kernel_traitsIf13__nv_bfloat16S2_S2_fjLj8192ELj1ELj1ELj8ELj16ENS_18Kernel_traits_baseILj8192EfS2_S2_S2_fjLj256EEEEELb1ELb0ELb0EEEvNS_9FwdParamsE:
	.zero		584


//--------------------- .nv.constant0._ZN10layer_norm31ln_parallel_residual_fwd_kernelINS_13Kernel_traitsIf13__nv_bfloat16S2_S2_fjLj8192ELj1ELj1ELj8ELj16ENS_18Kernel_traits_baseILj8192EfS2_S2_S2_fjLj256EEEEELb1ELb0ELb1EEEvNS_9FwdParamsE --------------------------
	.section	.nv.constant0._ZN10layer_norm31ln_parallel_residual_fwd_kernelINS_13Kernel_traitsIf13__nv_bfloat16S2_S2_fjLj8192ELj1ELj1ELj8ELj16ENS_18Kernel_traits_baseILj8192EfS2_S2_S2_fjLj256EEEEELb1ELb0ELb1EEEvNS_9FwdParamsE,"a",@progbits
	.sectionflags	@""
	.align	4
.nv.constant0._ZN10layer_norm31ln_parallel_residual_fwd_kernelINS_13Kernel_traitsIf13__nv_bfloat16S2_S2_fjLj8192ELj1ELj1ELj8ELj16ENS_18Kernel_traits_baseILj8192EfS2_S2_S2_fjLj256EEEEELb1ELb0ELb1EEEvNS_9FwdParamsE:
	.zero		584


//--------------------- .nv.constant0._ZN10layer_norm31ln_parallel_residual_fwd_kernelINS_13Kernel_traitsIf13__nv_bfloat16S2_S2_fjLj8192ELj1ELj1ELj8ELj16ENS_18Kernel_traits_baseILj8192EfS2_S2_S2_fjLj256EEEEELb1ELb1ELb0EEEvNS_9FwdParamsE --------------------------
	.section	.nv.constant0._ZN10layer_norm31ln_parallel_residual_fwd_kernelINS_13Kernel_traitsIf13__nv_bfloat16S2_S2_fjLj8192ELj1ELj1ELj8ELj16ENS_18Kernel_traits_baseILj8192EfS2_S2_S2_fjLj256EEEEELb1ELb1ELb0EEEvNS_9FwdParamsE,"a",@progbits
	.sectionflags	@""
	.align	4
.nv.constant0._ZN10layer_norm31ln_parallel_residual_fwd_kernelINS_13Kernel_traitsIf13__nv_bfloat16S2_S2_fjLj8192ELj1ELj1ELj8ELj16ENS_18Kernel_traits_baseILj8192EfS2_S2_S2_fjLj256EEEEELb1ELb1ELb0EEEvNS_9FwdParamsE:
	.zero		584


//--------------------- .nv.constant0._ZN10layer_norm31ln_parallel_residual_fwd_kernelINS_13Kernel_traitsIf13__nv_bfloat16S2_S2_fjLj8192ELj1ELj1ELj8ELj16ENS_18Kernel_traits_baseILj8192EfS2_S2_S2_fjLj256EEEEELb1ELb1ELb1EEEvNS_9FwdParamsE --------------------------
	.section	.nv.constant0._ZN10layer_norm31ln_parallel_residual_fwd_kernelINS_13Kernel_traitsIf13__nv_bfloat16S2_S2_fjLj8192ELj1ELj1ELj8ELj16ENS_18Kernel_traits_baseILj8192EfS2_S2_S2_fjLj256EEEEELb1ELb1ELb1EEEvNS_9FwdParamsE,"a",@progbits
	.sectionflags	@""
	.align	4
.nv.constant0._ZN10layer_norm31ln_parallel_residual_fwd_kernelINS_13Kernel_traitsIf13__nv_bfloat16S2_S2_fjLj8192ELj1ELj1ELj8ELj16ENS_18Kernel_traits_baseILj8192EfS2_S2_S2_fjLj256EEEEELb1ELb1ELb1EEEvNS_9FwdParamsE:
	.zero		584


//--------------------- .nv.constant0._ZN10layer_norm31ln_parallel_residual_fwd_kernelINS_13Kernel_traitsI13__nv_bfloat16S2_fS2_fjLj8192ELj1ELj1ELj8ELj16ENS_18Kernel_traits_baseILj8192ES2_S2_fS2_fjLj256EEEEELb0ELb0ELb0EEEvNS_9FwdParamsE --------------------------
	.section	.nv.constant0._ZN10layer_norm31ln_parallel_residual_fwd_kernelINS_13Kernel_traitsI13__nv_bfloat16S2_fS2_fjLj8192ELj1ELj1ELj8ELj16ENS_18Kernel_traits_baseILj8192ES2_S2_fS2_fjLj256EEEEELb0ELb0ELb0EEEvNS_9FwdParamsE,"a",@progbits
	.sectionflags	@""
	.align	4
.nv.constant0._ZN10layer_norm31ln_parallel_residual_fwd_kernelINS_13Kernel_traitsI13__nv_bfloat16S2_fS2_fjLj8192ELj1ELj1ELj8ELj16ENS_18Kernel_traits_baseILj8192ES2_S2_fS2_fjLj256EEEEELb0ELb0ELb0EEEvNS_9FwdParamsE:
	.zero		584


//--------------------- .nv.constant0._ZN10layer_norm31ln_parallel_residual_fwd_kernelINS_13Kernel_traitsI13__nv_bfloat16S2_fS2_fjLj8192ELj1ELj1ELj8ELj16ENS_18Kernel_traits_baseILj8192ES2_S2_fS2_fjLj256EEEEELb0ELb0ELb1EEEvNS_9FwdParamsE --------------------------
	.section	.nv.constant0._ZN10layer_norm31ln_parallel_residual_fwd_kernelINS_13Kernel_traitsI13__nv_bfloat16S2_fS2_fjLj8192ELj1ELj1ELj8ELj16ENS_18Kernel_traits_baseILj8192ES2_S2_fS2_fjLj256EEEEELb0ELb0ELb1EEEvNS_9FwdParamsE,"a",@progbits
	.sectionflags	@""
	.align	4
.nv.constant0._ZN10layer_norm31ln_parallel_residual_fwd_kernelINS_13Kernel_traitsI13__nv_bfloat16S2_fS2_fjLj8192ELj1ELj1ELj8ELj16ENS_18Kernel_traits_baseILj8192ES2_S2_fS2_fjLj256EEEEELb0ELb0ELb1EEEvNS_9FwdParamsE:
	.zero		584


//--------------------- .nv.constant0._ZN10layer_norm31ln_parallel_residual_fwd_kernelINS_13Kernel_traitsI13__nv_bfloat16S2_fS2_fjLj8192ELj1ELj1ELj8ELj16ENS_18Kernel_traits_baseILj8192ES2_S2_fS2_fjLj256EEEEELb0ELb1ELb0EEEvNS_9FwdParamsE --------------------------
	.section	.nv.constant0._ZN10layer_norm31ln_parallel_residual_fwd_kernelINS_13Kernel_traitsI13__nv_bfloat16S2_fS2_fjLj8192ELj1ELj1ELj8ELj16ENS_18Kernel_traits_baseILj8192ES2_S2_fS2_fjLj256EEEEELb0ELb1ELb0EEEvNS_9FwdParamsE,"a",@progbits
	.sectionflags	@""
	.align	4
.nv.constant0._ZN10layer_norm31ln_parallel_residual_fwd_kernelINS_13Kernel_traitsI13__nv_bfloat16S2_fS2_fjLj8192ELj1ELj1ELj8ELj16ENS_18Kernel_traits_baseILj8192ES2_S2_fS2_fjLj256EEEEELb0ELb1ELb0EEEvNS_9FwdParamsE:
	.zero		584


//--------------------- .nv.constant0._ZN10layer_norm31ln_parallel_residual_fwd_kernelINS_13Kernel_traitsI13__nv_bfloat16S2_fS2_fjLj8192ELj1ELj1ELj8ELj16ENS_18Kernel_traits_baseILj8192ES2_S2_fS2_fjLj256EEEEELb0ELb1ELb1EEEvNS_9FwdParamsE --------------------------
	.section	.nv.constant0._ZN10layer_norm31ln_parallel_residual_fwd_kernelINS_13Kernel_traitsI13__nv_bfloat16S2_fS2_fjLj8192ELj1ELj1ELj8ELj16ENS_18Kernel_traits_baseILj8192ES2_S2_fS2_fjLj256EEEEELb0ELb1ELb1EEEvNS_9FwdParamsE,"a",@progbits
	.sectionflags	@""
	.align	4
.nv.constant0._ZN10layer_norm31ln_parallel_residual_fwd_kernelINS_13Kernel_traitsI13__nv_bfloat16S2_fS2_fjLj8192ELj1ELj1ELj8ELj16ENS_18Kernel_traits_baseILj8192ES2_S2_fS2_fjLj256EEEEELb0ELb1ELb1EEEvNS_9FwdParamsE:
	.zero		584


//--------------------- .nv.constant0._ZN10layer_norm31ln_parallel_residual_fwd_kernelINS_13Kernel_traitsI13__nv_bfloat16S2_fS2_fjLj8192ELj1ELj1ELj8ELj16ENS_18Kernel_traits_baseILj8192ES2_S2_fS2_fjLj256EEEEELb1ELb0ELb0EEEvNS_9FwdParamsE --------------------------
	.section	.nv.constant0._ZN10layer_norm31ln_parallel_residual_fwd_kernelINS_13Kernel_traitsI13__nv_bfloat16S2_fS2_fjLj8192ELj1ELj1ELj8ELj16ENS_18Kernel_traits_baseILj8192ES2_S2_fS2_fjLj256EEEEELb1ELb0ELb0EEEvNS_9FwdParamsE,"a",@progbits
	.sectionflags	@""
	.align	4
.nv.constant0._ZN10layer_norm31ln_parallel_residual_fwd_kernelINS_13Kernel_traitsI13__nv_bfloat16S2_fS2_fjLj8192ELj1ELj1ELj8ELj16ENS_18Kernel_traits_baseILj8192ES2_S2_fS2_fjLj256EEEEELb1ELb0ELb0EEEvNS_9FwdParamsE:
	.zero		584


//--------------------- .nv.constant0._ZN10layer_norm31ln_parallel_residual_fwd_kernelINS_13Kernel_traitsI13__nv_bfloat16S2_fS2_fjLj8192ELj1ELj1ELj8ELj16ENS_18Kernel_traits_baseILj8192ES2_S2_fS2_fjLj256EEEEELb1ELb0ELb1EEEvNS_9FwdParamsE --------------------------
	.section	.nv.constant0._ZN10layer_norm31ln_parallel_residual_fwd_kernelINS_13Kernel_traitsI13__nv_bfloat16S2_fS2_fjLj8192ELj1ELj1ELj8ELj16ENS_18Kernel_traits_baseILj8192ES2_S2_fS2_fjLj256EEEEELb1ELb0ELb1EEEvNS_9FwdParamsE,"a",@progbits
	.sectionflags	@""
	.align	4
.nv.constant0._ZN10layer_norm31ln_parallel_residual_fwd_kernelINS_13Kernel_traitsI13__nv_bfloat16S2_fS2_fjLj8192ELj1ELj1ELj8ELj16ENS_18Kernel_traits_baseILj8192ES2_S2_fS2_fjLj256EEEEELb1ELb0ELb1EEEvNS_9FwdParamsE:
	.zero		584


//--------------------- .nv.constant0._ZN10layer_norm31ln_parallel_residual_fwd_kernelINS_13Kernel_traitsI13__nv_bfloat16S2_fS2_fjLj8192ELj1ELj1ELj8ELj16ENS_18Kernel_traits_baseILj8192ES2_S2_fS2_fjLj256EEEEELb1ELb1ELb0EEEvNS_9FwdParamsE --------------------------
	.section	.nv.constant0._ZN10layer_norm31ln_parallel_residual_fwd_kernelINS_13Kernel_traitsI13__nv_bfloat16S2_fS2_fjLj8192ELj1ELj1ELj8ELj16ENS_18Kernel_traits_baseILj8192ES2_S2_fS2_fjLj256EEEEELb1ELb1ELb0EEEvNS_9FwdParamsE,"a",@progbits
	.sectionflags	@""
	.align	4
.nv.constant0._ZN10layer_norm31ln_parallel_residual_fwd_kernelINS_13Kernel_traitsI13__nv_bfloat16S2_fS2_fjLj8192ELj1ELj1ELj8ELj16ENS_18Kernel_traits_baseILj8192ES2_S2_fS2_fjLj256EEEEELb1ELb1ELb0EEEvNS_9FwdParamsE:
	.zero		584


//--------------------- .nv.constant0._ZN10layer_norm31ln_parallel_residual_fwd_kernelINS_13Kernel_traitsI13__nv_bfloat16S2_fS2_fjLj8192ELj1ELj1ELj8ELj16ENS_18Kernel_traits_baseILj8192ES2_S2_fS2_fjLj256EEEEELb1ELb1ELb1EEEvNS_9FwdParamsE --------------------------
	.section	.nv.constant0._ZN10layer_norm31ln_parallel_residual_fwd_kernelINS_13Kernel_traitsI13__nv_bfloat16S2_fS2_fjLj8192ELj1ELj1ELj8ELj16ENS_18Kernel_traits_baseILj8192ES2_S2_fS2_fjLj256EEEEELb1ELb1ELb1EEEvNS_9FwdParamsE,"a",@progbits
	.sectionflags	@""
	.align	4
.nv.constant0._ZN10layer_norm31ln_parallel_residual_fwd_kernelINS_13Kernel_traitsI13__nv_bfloat16S2_fS2_fjLj8192ELj1ELj1ELj8ELj16ENS_18Kernel_traits_baseILj8192ES2_S2_fS2_fjLj256EEEEELb1ELb1ELb1EEEvNS_9FwdParamsE:
	.zero		584


//--------------------- .nv.constant0._ZN10layer_norm31ln_parallel_residual_fwd_kernelINS_13Kernel_traitsIf13__nv_bfloat16fS2_fjLj8192ELj1ELj1ELj8ELj16ENS_18Kernel_traits_baseILj8192EfS2_fS2_fjLj256EEEEELb0ELb0ELb0EEEvNS_9FwdParamsE --------------------------
	.section	.nv.constant0._ZN10layer_norm31ln_parallel_residual_fwd_kernelINS_13Kernel_traitsIf13__nv_bfloat16fS2_fjLj8192ELj1ELj1ELj8ELj16ENS_18Kernel_traits_baseILj8192EfS2_fS2_fjLj256EEEEELb0ELb0ELb0EEEvNS_9FwdParamsE,"a",@progbits
	.sectionflags	@""
	.align	4
.nv.constant0._ZN10layer_norm31ln_parallel_residual_fwd_kernelINS_13Kernel_traitsIf13__nv_bfloat16fS2_fjLj8192ELj1ELj1ELj8ELj16ENS_18Kernel_traits_baseILj8192EfS2_fS2_fjLj256EEEEELb0ELb0ELb0EEEvNS_9FwdParamsE:
	.zero		584


//--------------------- .nv.constant0._ZN10layer_norm31ln_parallel_residual_fwd_kernelINS_13Kernel_traitsIf13__nv_bfloat16fS2_fjLj8192ELj1ELj1ELj8ELj16ENS_18Kernel_traits_baseILj8192EfS2_fS2_fjLj256EEEEELb0ELb0ELb1EEEvNS_9FwdParamsE --------------------------
	.section	.nv.constant0._ZN10layer_norm31ln_parallel_residual_fwd_kernelINS_13Kernel_traitsIf13__nv_bfloat16fS2_fjLj8192ELj1ELj1ELj8ELj16ENS_18Kernel_traits_baseILj8192EfS2_fS2_fjLj256EEEEELb0ELb0ELb1EEEvNS_9FwdParamsE,"a",@progbits
	.sectionflags	@""
	.align	4
.nv.constant0._ZN10layer_norm31ln_parallel_residual_fwd_kernelINS_13Kernel_traitsIf13__nv_bfloat16fS2_fjLj8192ELj1ELj1ELj8ELj16ENS_18Kernel_traits_baseILj8192EfS2_fS2_fjLj256EEEEELb0ELb0ELb1EEEvNS_9FwdParamsE:
	.zero		584


//--------------------- .nv.constant0._ZN10layer_norm31ln_parallel_residual_fwd_kernelINS_13Kernel_traitsIf13__nv_bfloat16fS2_fjLj8192ELj1ELj1ELj8ELj16ENS_18Kernel_traits_baseILj8192EfS2_fS2_fjLj256EEEEELb0ELb1ELb0EEEvNS_9FwdParamsE --------------------------
	.section	.nv.constant0._ZN10layer_norm31ln_parallel_residual_fwd_kernelINS_13Kernel_traitsIf13__nv_bfloat16fS2_fjLj8192ELj1ELj1ELj8ELj16ENS_18Kernel_traits_baseILj8192EfS2_fS2_fjLj256EEEEELb0ELb1ELb0EEEvNS_9FwdParamsE,"a",@progbits
	.sectionflags	@""
	.align	4
.nv.constant0._ZN10layer_norm31ln_parallel_residual_fwd_kernelINS_13Kernel_traitsIf13__nv_bfloat16fS2_fjLj8192ELj1ELj1ELj8ELj16ENS_18Kernel_traits_baseILj8192EfS2_fS2_fjLj256EEEEELb0ELb1ELb0EEEvNS_9FwdParamsE:
	.zero		584


//--------------------- .nv.constant0._ZN10layer_norm31ln_parallel_residual_fwd_kernelINS_13Kernel_traitsIf13__nv_bfloat16fS2_fjLj8192ELj1ELj1ELj8ELj16ENS_18Kernel_traits_baseILj8192EfS2_fS2_fjLj256EEEEELb0ELb1ELb1EEEvNS_9FwdParamsE --------------------------
	.section	.nv.constant0._ZN10layer_norm31ln_parallel_residual_fwd_kernelINS_13Kernel_traitsIf13__nv_bfloat16fS2_fjLj8192ELj1ELj1ELj8ELj16ENS_18Kernel_traits_baseILj8192EfS2_fS2_fjLj256EEEEELb0ELb1ELb1EEEvNS_9FwdParamsE,"a",@progbits
	.sectionflags	@""
	.align	4
.nv.constant0._ZN10layer_norm31ln_parallel_residual_fwd_kernelINS_13Kernel_traitsIf13__nv_bfloat16fS2_fjLj8192ELj1ELj1ELj8ELj16ENS_18Kernel_traits_baseILj8192EfS2_fS2_fjLj256EEEEELb0ELb1ELb1EEEvNS_9FwdParamsE:
	.zero		584


//--------------------- .nv.constant0._ZN10layer_norm31ln_parallel_residual_fwd_kernelINS_13Kernel_traitsIf13__nv_bfloat16fS2_fjLj8192ELj1ELj1ELj8ELj16ENS_18Kernel_traits_baseILj8192EfS2_fS2_fjLj256EEEEELb1ELb0ELb0EEEvNS_9FwdParamsE --------------------------
	.section	.nv.constant0._ZN10layer_norm31ln_parallel_residual_fwd_kernelINS_13Kernel_traitsIf13__nv_bfloat16fS2_fjLj8192ELj1ELj1ELj8ELj16ENS_18Kernel_traits_baseILj8192EfS2_fS2_fjLj256EEEEELb1ELb0ELb0EEEvNS_9FwdParamsE,"a",@progbits
	.sectionflags	@""
	.align	4
.nv.constant0._ZN10layer_norm31ln_parallel_residual_fwd_kernelINS_13Kernel_traitsIf13__nv_bfloat16fS2_fjLj8192ELj1ELj1ELj8ELj16ENS_18Kernel_traits_baseILj8192EfS2_fS2_fjLj256EEEEELb1ELb0ELb0EEEvNS_9FwdParamsE:
	.zero		584


//--------------------- .nv.constant0._ZN10layer_norm31ln_parallel_residual_fwd_kernelINS_13Kernel_traitsIf13__nv_bfloat16fS2_fjLj8192ELj1ELj1ELj8ELj16ENS_18Kernel_traits_baseILj8192EfS2_fS2_fjLj256EEEEELb1ELb0ELb1EEEvNS_9FwdParamsE --------------------------
	.section	.nv.constant0._ZN10layer_norm31ln_parallel_residual_fwd_kernelINS_13Kernel_traitsIf13__nv_bfloat16fS2_fjLj8192ELj1ELj1ELj8ELj16ENS_18Kernel_traits_baseILj8192EfS2_fS2_fjLj256EEEEELb1ELb0ELb1EEEvNS_9FwdParamsE,"a",@progbits
	.sectionflags	@""
	.align	4
.nv.constant0._ZN10layer_norm31ln_parallel_residual_fwd_kernelINS_13Kernel_traitsIf13__nv_bfloat16fS2_fjLj8192ELj1ELj1ELj8ELj16ENS_18Kernel_traits_baseILj8192EfS2_fS2_fjLj256EEEEELb1ELb0ELb1EEEvNS_9FwdParamsE:
	.zero		584


//--------------------- .nv.constant0._ZN10layer_norm31ln_parallel_residual_fwd_kernelINS_13Kernel_traitsIf13__nv_bfloat16fS2_fjLj8192ELj1ELj1ELj8ELj16ENS_18Kernel_traits_baseILj8192EfS2_fS2_fjLj256EEEEELb1ELb1ELb0EEEvNS_9FwdParamsE --------------------------
	.section	.nv.constant0._ZN10layer_norm31ln_parallel_residual_fwd_kernelINS_13Kernel_traitsIf13__nv_bfloat16fS2_fjLj8192ELj1ELj1ELj8ELj16ENS_18Kernel_traits_baseILj8192EfS2_fS2_fjLj256EEEEELb1ELb1ELb0EEEvNS_9FwdParamsE,"a",@progbits
	.sectionflags	@""
	.align	4
.nv.constant0._ZN10layer_norm31ln_parallel_residual_fwd_kernelINS_13Kernel_traitsIf13__nv_bfloat16fS2_fjLj8192ELj1ELj1ELj8ELj16ENS_18Kernel_traits_baseILj8192EfS2_fS2_fjLj256EEEEELb1ELb1ELb0EEEvNS_9FwdParamsE:
	.zero		584


//--------------------- .nv.constant0._ZN10layer_norm31ln_parallel_residual_fwd_kernelINS_13Kernel_traitsIf13__nv_bfloat16fS2_fjLj8192ELj1ELj1ELj8ELj16ENS_18Kernel_traits_baseILj8192EfS2_fS2_fjLj256EEEEELb1ELb1ELb1EEEvNS_9FwdParamsE --------------------------
	.section	.nv.constant0._ZN10layer_norm31ln_parallel_residual_fwd_kernelINS_13Kernel_traitsIf13__nv_bfloat16fS2_fjLj8192ELj1ELj1ELj8ELj16ENS_18Kernel_traits_baseILj8192EfS2_fS2_fjLj256EEEEELb1ELb1ELb1EEEvNS_9FwdParamsE,"a",@progbits
	.sectionflags	@""
	.align	4
.nv.constant0._ZN10layer_norm31ln_parallel_residual_fwd_kernelINS_13Kernel_traitsIf13__nv_bfloat16fS2_fjLj8192ELj1ELj1ELj8ELj16ENS_18Kernel_traits_baseILj8192EfS2_fS2_fjLj256EEEEELb1ELb1ELb1EEEvNS_9FwdParamsE:
	.zero		584


//--------------------- .nv.constant0._ZN10layer_norm31ln_parallel_residual_fwd_kernelINS_13Kernel_traitsIf6__halfS2_S2_fjLj8192ELj1ELj1ELj8ELj16ENS_18Kernel_traits_baseILj8192EfS2_S2_S2_fjLj256EEEEELb0ELb0ELb0EEEvNS_9FwdParamsE --------------------------
	.section	.nv.constant0._ZN10layer_norm31ln_parallel_residual_fwd_kernelINS_13Kernel_traitsIf6__halfS2_S2_fjLj8192ELj1ELj1ELj8ELj16ENS_18Kernel_traits_baseILj8192EfS2_S2_S2_fjLj256EEEEELb0ELb0ELb0EEEvNS_9FwdParamsE,"a",@progbits
	.sectionflags	@""
	.align	4
.nv.constant0._ZN10layer_norm31ln_parallel_residual_fwd_kernelINS_13Kernel_traitsIf6__halfS2_S2_fjLj8192ELj1ELj1ELj8ELj16ENS_18Kernel_traits_baseILj8192EfS2_S2_S2_fjLj256EEEEELb0ELb0ELb0EEEvNS_9FwdParamsE:
	.zero		584


//--------------------- .nv.constant0._ZN10layer_norm31ln_parallel_residual_fwd_kernelINS_13Kernel_traitsIf6__halfS2_S2_fjLj8192ELj1ELj1ELj8ELj16ENS_18Kernel_traits_baseILj8192EfS2_S2_S2_fjLj256EEEEELb0ELb0ELb1EEEvNS_9FwdParamsE --------------------------
	.section	.nv.constant0._ZN10layer_norm31ln_parallel_residual_fwd_kernelINS_13Kernel_traitsIf6__halfS2_S2_fjLj8192ELj1ELj1ELj8ELj16ENS_18Kernel_traits_baseILj8192EfS2_S2_S2_fjLj256EEEEELb0ELb0ELb1EEEvNS_9FwdParamsE,"a",@progbits
	.sectionflags	@""
	.align	4
.nv.constant0._ZN10layer_norm31ln_parallel_residual_fwd_kernelINS_13Kernel_traitsIf6__halfS2_S2_fjLj8192ELj1ELj1ELj8ELj16ENS_18Kernel_traits_baseILj8192EfS2_S2_S2_fjLj256EEEEELb0ELb0ELb1EEEvNS_9FwdParamsE:
	.zero		584


//--------------------- .nv.constant0._ZN10layer_norm31ln_parallel_residual_fwd_kernelINS_13Kernel_traitsIf6__halfS2_S2_fjLj8192ELj1ELj1ELj8ELj16ENS_18Kernel_traits_baseILj8192EfS2_S2_S2_fjLj256EEEEELb0ELb1ELb0EEEvNS_9FwdParamsE --------------------------
	.section	.nv.constant0._ZN10layer_norm31ln_parallel_residual_fwd_kernelINS_13Kernel_traitsIf6__halfS2_S2_fjLj8192ELj1ELj1ELj8ELj16ENS_18Kernel_traits_baseILj8192EfS2_S2_S2_fjLj256EEEEELb0ELb1ELb0EEEvNS_9FwdParamsE,"a",@progbits
	.sectionflags	@""
	.align	4
.nv.constant0._ZN10layer_norm31ln_parallel_residual_fwd_kernelINS_13Kernel_traitsIf6__halfS2_S2_fjLj8192ELj1ELj1ELj8ELj16ENS_18Kernel_traits_baseILj8192EfS2_S2_S2_fjLj256EEEEELb0ELb1ELb0EEEvNS_9FwdParamsE:
	.zero		584


//--------------------- .nv.constant0._ZN10layer_norm31ln_parallel_residual_fwd_kernelINS_13Kernel_traitsIf6__halfS2_S2_fjLj8192ELj1ELj1ELj8ELj16ENS_18Kernel_traits_baseILj8192EfS2_S2_S2_fjLj256EEEEELb0ELb1ELb1EEEvNS_9FwdParamsE --------------------------
	.section	.nv.constant0._ZN10layer_norm31ln_parallel_residual_fwd_kernelINS_13Kernel_traitsIf6__halfS2_S2_fjLj8192ELj1ELj1ELj8ELj16ENS_18Kernel_traits_baseILj8192EfS2_S2_S2_fjLj256EEEEELb0ELb1ELb1EEEvNS_9FwdParamsE,"a",@progbits
	.sectionflags	@""
	.align	4
.nv.constant0._ZN10layer_norm31ln_parallel_residual_fwd_kernelINS_13Kernel_traitsIf6__halfS2_S2_fjLj8192ELj1ELj1ELj8ELj16ENS_18Kernel_traits_baseILj8192EfS2_S2_S2_fjLj256EEEEELb0ELb1ELb1EEEvNS_9FwdParamsE:
	.zero		584


//--------------------- .nv.constant0._ZN10layer_norm31ln_parallel_residual_fwd_kernelINS_13Kernel_traitsIf6__halfS2_S2_fjLj8192ELj1ELj1ELj8ELj16ENS_18Kernel_traits_baseILj8192EfS2_S2_S2_fjLj256EEEEELb1ELb0ELb0EEEvNS_9FwdParamsE --------------------------
	.section	.nv.constant0._ZN10layer_norm31ln_parallel_residual_fwd_kernelINS_13Kernel_traitsIf6__halfS2_S2_fjLj8192ELj1ELj1ELj8ELj16ENS_18Kernel_traits_baseILj8192EfS2_S2_S2_fjLj256EEEEELb1ELb0ELb0EEEvNS_9FwdParamsE,"a",@progbits
	.sectionflags	@""
	.align	4
.nv.constant0._ZN10layer_norm31ln_parallel_residual_fwd_kernelINS_13Kernel_traitsIf6__halfS2_S2_fjLj8192ELj1ELj1ELj8ELj16ENS_18Kernel_traits_baseILj8192EfS2_S2_S2_fjLj256EEEEELb1ELb0ELb0EEEvNS_9FwdParamsE:
	.zero		584


//--------------------- .nv.constant0._ZN10layer_norm31ln_parallel_residual_fwd_kernelINS_13Kernel_traitsIf6__halfS2_S2_fjLj8192ELj1ELj1ELj8ELj16ENS_18Kernel_traits_baseILj8192EfS2_S2_S2_fjLj256EEEEELb1ELb0ELb1EEEvNS_9FwdParamsE --------------------------
	.section	.nv.constant0._ZN10layer_norm31ln_parallel_residual_fwd_kernelINS_13Kernel_traitsIf6__halfS2_S2_fjLj8192ELj1ELj1ELj8ELj16ENS_18Kernel_traits_baseILj8192EfS2_S2_S2_fjLj256EEEEELb1ELb0ELb1EEEvNS_9FwdParamsE,"a",@progbits
	.sectionflags	@""
	.align	4
.nv.constant0._ZN10layer_norm31ln_parallel_residual_fwd_kernelINS_13Kernel_traitsIf6__halfS2_S2_fjLj8192ELj1ELj1ELj8ELj16ENS_18Kernel_traits_baseILj8192EfS2_S2_S2_fjLj256EEEEELb1ELb0ELb1EEEvNS_9FwdParamsE:
	.zero		584


//--------------------- .nv.constant0._ZN10layer_norm31ln_parallel_residual_fwd_kernelINS_13Kernel_traitsIf6__halfS2_S2_fjLj8192ELj1ELj1ELj8ELj16ENS_18Kernel_traits_baseILj8192EfS2_S2_S2_fjLj256EEEEELb1ELb1ELb0EEEvNS_9FwdParamsE --------------------------
	.section	.nv.constant0._ZN10layer_norm31ln_parallel_residual_fwd_kernelINS_13Kernel_traitsIf6__halfS2_S2_fjLj8192ELj1ELj1ELj8ELj16ENS_18Kernel_traits_baseILj8192EfS2_S2_S2_fjLj256EEEEELb1ELb1ELb0EEEvNS_9FwdParamsE,"a",@progbits
	.sectionflags	@""
	.align	4
.nv.constant0._ZN10layer_norm31ln_parallel_residual_fwd_kernelINS_13Kernel_traitsIf6__halfS2_S2_fjLj8192ELj1ELj1ELj8ELj16ENS_18Kernel_traits_baseILj8192EfS2_S2_S2_fjLj256EEEEELb1ELb1ELb0EEEvNS_9FwdParamsE:
	.zero		584


//--------------------- .nv.constant0._ZN10layer_norm31ln_parallel_residual_fwd_kernelINS_13Kernel_traitsIf6__halfS2_S2_fjLj8192ELj1ELj1ELj8ELj16ENS_18Kernel_traits_baseILj8192EfS2_S2_S2_fjLj256EEEEELb1ELb1ELb1EEEvNS_9FwdParamsE --------------------------
	.section	.nv.constant0._ZN10layer_norm31ln_parallel_residual_fwd_kernelINS_13Kernel_traitsIf6__halfS2_S2_fjLj8192ELj1ELj1ELj8ELj16ENS_18Kernel_traits_baseILj8192EfS2_S2_S2_fjLj256EEEEELb1ELb1ELb1EEEvNS_9FwdParamsE,"a",@progbits
	.sectionflags	@""
	.align	4
.nv.constant0._ZN10layer_norm31ln_parallel_residual_fwd_kernelINS_13Kernel_traitsIf6__halfS2_S2_fjLj8192ELj1ELj1ELj8ELj16ENS_18Kernel_traits_baseILj8192EfS2_S2_S2_fjLj256EEEEELb1ELb1ELb1EEEvNS_9FwdParamsE:
	.zero		584


//--------------------- .nv.constant0._ZN10layer_norm31ln_parallel_residual_fwd_kernelINS_13Kernel_traitsI6__halfS2_fS2_fjLj8192ELj1ELj1ELj8ELj16ENS_18Kernel_traits_baseILj8192ES2_S2_fS2_fjLj256EEEEELb0ELb0ELb0EEEvNS_9FwdParamsE --------------------------
	.section	.nv.constant0._ZN10layer_norm31ln_parallel_residual_fwd_kernelINS_13Kernel_traitsI6__halfS2_fS2_fjLj8192ELj1ELj1ELj8ELj16ENS_18Kernel_traits_baseILj8192ES2_S2_fS2_fjLj256EEEEELb0ELb0ELb0EEEvNS_9FwdParamsE,"a",@progbits
	.sectionflags	@""
	.align	4
.nv.constant0._ZN10layer_norm31ln_parallel_residual_fwd_kernelINS_13Kernel_traitsI6__halfS2_fS2_fjLj8192ELj1ELj1ELj8ELj16ENS_18Kernel_traits_baseILj8192ES2_S2_fS2_fjLj256EEEEELb0ELb0ELb0EEEvNS_9FwdParamsE:
	.zero		584


//--------------------- .nv.constant0._ZN10layer_norm31ln_parallel_residual_fwd_kernelINS_13Kernel_traitsI6__halfS2_fS2_fjLj8192ELj1ELj1ELj8ELj16ENS_18Kernel_traits_baseILj8192ES2_S2_fS2_fjLj256EEEEELb0ELb0ELb1EEEvNS_9FwdParamsE --------------------------
	.section	.nv.constant0._ZN10layer_norm31ln_parallel_residual_fwd_kernelINS_13Kernel_traitsI6__halfS2_fS2_fjLj8192ELj1ELj1ELj8ELj16ENS_18Kernel_traits_baseILj8192ES2_S2_fS2_fjLj256EEEEELb0ELb0ELb1EEEvNS_9FwdParamsE,"a",@progbits
	.sectionflags	@""
	.align	4
.nv.constant0._ZN10layer_norm31ln_parallel_residual_fwd_kernelINS_13Kernel_traitsI6__halfS2_fS2_fjLj8192ELj1ELj1ELj8ELj16ENS_18Kernel_traits_baseILj8192ES2_S2_fS2_fjLj256EEEEELb0ELb0ELb1EEEvNS_9FwdParamsE:
	.zero		584


//--------------------- .nv.constant0._ZN10layer_norm31ln_parallel_residual_fwd_kernelINS_13Kernel_traitsI6__halfS2_fS2_fjLj8192ELj1ELj1ELj8ELj16ENS_18Kernel_traits_baseILj8192ES2_S2_fS2_fjLj256EEEEELb0ELb1ELb0EEEvNS_9FwdParamsE --------------------------
	.section	.nv.constant0._ZN10layer_norm31ln_parallel_residual_fwd_kernelINS_13Kernel_traitsI6__halfS2_fS2_fjLj8192ELj1ELj1ELj8ELj16ENS_18Kernel_traits_baseILj8192ES2_S2_fS2_fjLj256EEEEELb0ELb1ELb0EEEvNS_9FwdParamsE,"a",@progbits
	.sectionflags	@""
	.align	4
.nv.constant0._ZN10layer_norm31ln_parallel_residual_fwd_kernelINS_13Kernel_traitsI6__halfS2_fS2_fjLj8192ELj1ELj1ELj8ELj16ENS_18Kernel_traits_baseILj8192ES2_S2_fS2_fjLj256EEEEELb0ELb1ELb0EEEvNS_9FwdParamsE:
	.zero		584


//--------------------- .nv.constant0._ZN10layer_norm31ln_parallel_residual_fwd_kernelINS_13Kernel_traitsI6__halfS2_fS2_fjLj8192ELj1ELj1ELj8ELj16ENS_18Kernel_traits_baseILj8192ES2_S2_fS2_fjLj256EEEEELb0ELb1ELb1EEEvNS_9FwdParamsE --------------------------
	.section	.nv.constant0._ZN10layer_norm31ln_parallel_residual_fwd_kernelINS_13Kernel_traitsI6__halfS2_fS2_fjLj8192ELj1ELj1ELj8ELj16ENS_18Kernel_traits_baseILj8192ES2_S2_fS2_fjLj256EEEEELb0ELb1ELb1EEEvNS_9FwdParamsE,"a",@progbits
	.sectionflags	@""
	.align	4
.nv.constant0._ZN10layer_norm31ln_parallel_residual_fwd_kernelINS_13Kernel_traitsI6__halfS2_fS2_fjLj8192ELj1ELj1ELj8ELj16ENS_18Kernel_traits_baseILj8192ES2_S2_fS2_fjLj256EEEEELb0ELb1ELb1EEEvNS_9FwdParamsE:
	.zero		584


//--------------------- .nv.constant0._ZN10layer_norm31ln_parallel_residual_fwd_kernelINS_13Kernel_traitsI6__halfS2_fS2_fjLj8192ELj1ELj1ELj8ELj16ENS_18Kernel_traits_baseILj8192ES2_S2_fS2_fjLj256EEEEELb1ELb0ELb0EEEvNS_9FwdParamsE --------------------------
	.section	.nv.constant0._ZN10layer_norm31ln_parallel_residual_fwd_kernelINS_13Kernel_traitsI6__halfS2_fS2_fjLj8192ELj1ELj1ELj8ELj16ENS_18Kernel_traits_baseILj8192ES2_S2_fS2_fjLj256EEEEELb1ELb0ELb0EEEvNS_9FwdParamsE,"a",@progbits
	.sectionflags	@""
	.align	4
.nv.constant0._ZN10layer_norm31ln_parallel_residual_fwd_kernelINS_13Kernel_traitsI6__halfS2_fS2_fjLj8192ELj1ELj1ELj8ELj16ENS_18Kernel_traits_baseILj8192ES2_S2_fS2_fjLj256EEEEELb1ELb0ELb0EEEvNS_9FwdParamsE:
	.zero		584


//--------------------- .nv.constant0._ZN10layer_norm31ln_parallel_residual_fwd_kernelINS_13Kernel_traitsI6__halfS2_fS2_fjLj8192ELj1ELj1ELj8ELj16ENS_18Kernel_traits_baseILj8192ES2_S2_fS2_fjLj256EEEEELb1ELb0ELb1EEEvNS_9FwdParamsE --------------------------
	.section	.nv.constant0._ZN10layer_norm31ln_parallel_residual_fwd_kernelINS_13Kernel_traitsI6__halfS2_fS2_fjLj8192ELj1ELj1ELj8ELj16ENS_18Kernel_traits_baseILj8192ES2_S2_fS2_fjLj256EEEEELb1ELb0ELb1EEEvNS_9FwdParamsE,"a",@progbits
	.sectionflags	@""
	.align	4
.nv.constant0._ZN10layer_norm31ln_parallel_residual_fwd_kernelINS_13Kernel_traitsI6__halfS2_fS2_fjLj8192ELj1ELj1ELj8ELj16ENS_18Kernel_traits_baseILj8192ES2_S2_fS2_fjLj256EEEEELb1ELb0ELb1EEEvNS_9FwdParamsE:
	.zero		584


//--------------------- .nv.constant0._ZN10layer_norm31ln_parallel_residual_fwd_kernelINS_13Kernel_traitsI6__halfS2_fS2_fjLj8192ELj1ELj1ELj8ELj16ENS_18Kernel_traits_baseILj8192ES2_S2_fS2_fjLj256EEEEELb1ELb1ELb0EEEvNS_9FwdParamsE --------------------------
	.section	.nv.constant0._ZN10layer_norm31ln_parallel_residual_fwd_kernelINS_13Kernel_traitsI6__halfS2_fS2_fjLj8192ELj1ELj1ELj8ELj16ENS_18Kernel_traits_baseILj8192ES2_S2_fS2_fjLj256EEEEELb1ELb1ELb0EEEvNS_9FwdParamsE,"a",@progbits
	.sectionflags	@""
	.align	4
.nv.constant0._ZN10layer_norm31ln_parallel_residual_fwd_kernelINS_13Kernel_traitsI6__halfS2_fS2_fjLj8192ELj1ELj1ELj8ELj16ENS_18Kernel_traits_baseILj8192ES2_S2_fS2_fjLj256EEEEELb1ELb1ELb0EEEvNS_9FwdParamsE:
	.zero		584


//--------------------- .nv.constant0._ZN10layer_norm31ln_parallel_residual_fwd_kernelINS_13Kernel_traitsI6__halfS2_fS2_fjLj8192ELj1ELj1ELj8ELj16ENS_18Kernel_traits_baseILj8192ES2_S2_fS2_fjLj256EEEEELb1ELb1ELb1EEEvNS_9FwdParamsE --------------------------
	.section	.nv.constant0._ZN10layer_norm31ln_parallel_residual_fwd_kernelINS_13Kernel_traitsI6__halfS2_fS2_fjLj8192ELj1ELj1ELj8ELj16ENS_18Kernel_traits_baseILj8192ES2_S2_fS2_fjLj256EEEEELb1ELb1ELb1EEEvNS_9FwdParamsE,"a",@progbits
	.sectionflags	@""
	.align	4
.nv.constant0._ZN10layer_norm31ln_parallel_residual_fwd_kernelINS_13Kernel_traitsI6__halfS2_fS2_fjLj8192ELj1ELj1ELj8ELj16ENS_18Kernel_traits_baseILj8192ES2_S2_fS2_fjLj256EEEEELb1ELb1ELb1EEEvNS_9FwdParamsE:
	.zero		584


//--------------------- .nv.constant0._ZN10layer_norm31ln_parallel_residual_fwd_kernelINS_13Kernel_traitsIf6__halffS2_fjLj8192ELj1ELj1ELj8ELj16ENS_18Kernel_traits_baseILj8192EfS2_fS2_fjLj256EEEEELb0ELb0ELb0EEEvNS_9FwdParamsE --------------------------
	.section	.nv.constant0._ZN10layer_norm31ln_parallel_residual_fwd_kernelINS_13Kernel_traitsIf6__halffS2_fjLj8192ELj1ELj1ELj8ELj16ENS_18Kernel_traits_baseILj8192EfS2_fS2_fjLj256EEEEELb0ELb0ELb0EEEvNS_9FwdParamsE,"a",@progbits
	.sectionflags	@""
	.align	4
.nv.constant0._ZN10layer_norm31ln_parallel_residual_fwd_kernelINS_13Kernel_traitsIf6__halffS2_fjLj8192ELj1ELj1ELj8ELj16ENS_18Kernel_traits_baseILj8192EfS2_fS2_fjLj256EEEEELb0ELb0ELb0EEEvNS_9FwdParamsE:
	.zero		584


//--------------------- .nv.constant0._ZN10layer_norm31ln_parallel_residual_fwd_kernelINS_13Kernel_traitsIf6__halffS2_fjLj8192ELj1ELj1ELj8ELj16ENS_18Kernel_traits_baseILj8192EfS2_fS2_fjLj256EEEEELb0ELb0ELb1EEEvNS_9FwdParamsE --------------------------
	.section	.nv.constant0._ZN10layer_norm31ln_parallel_residual_fwd_kernelINS_13Kernel_traitsIf6__halffS2_fjLj8192ELj1ELj1ELj8ELj16ENS_18Kernel_traits_baseILj8192EfS2_fS2_fjLj256EEEEELb0ELb0ELb1EEEvNS_9FwdParamsE,"a",@progbits
	.sectionflags	@""
	.align	4
.nv.constant0._ZN10layer_norm31ln_parallel_residual_fwd_kernelINS_13Kernel_traitsIf6__halffS2_fjLj8192ELj1ELj1ELj8ELj16ENS_18Kernel_traits_baseILj8192EfS2_fS2_fjLj256EEEEELb0ELb0ELb1EEEvNS_9FwdParamsE:
	.zero		584


//--------------------- .nv.constant0._ZN10layer_norm31ln_parallel_residual_fwd_kernelINS_13Kernel_traitsIf6__halffS2_fjLj8192ELj1ELj1ELj8ELj16ENS_18Kernel_traits_baseILj8192EfS2_fS2_fjLj256EEEEELb0ELb1ELb0EEEvNS_9FwdParamsE --------------------------
	.section	.nv.constant0._ZN10layer_norm31ln_parallel_residual_fwd_kernelINS_13Kernel_traitsIf6__halffS2_fjLj8192ELj1ELj1ELj8ELj16ENS_18Kernel_traits_baseILj8192EfS2_fS2_fjLj256EEEEELb0ELb1ELb0EEEvNS_9FwdParamsE,"a",@progbits
	.sectionflags	@""
	.align	4
.nv.constant0._ZN10layer_norm31ln_parallel_residual_fwd_kernelINS_13Kernel_traitsIf6__halffS2_fjLj8192ELj1ELj1ELj8ELj16ENS_18Kernel_traits_baseILj8192EfS2_fS2_fjLj256EEEEELb0ELb1ELb0EEEvNS_9FwdParamsE:
	.zero		584


//--------------------- .nv.constant0._ZN10layer_norm31ln_parallel_residual_fwd_kernelINS_13Kernel_traitsIf6__halffS2_fjLj8192ELj1ELj1ELj8ELj16ENS_18Kernel_traits_baseILj8192EfS2_fS2_fjLj256EEEEELb0ELb1ELb1EEEvNS_9FwdParamsE --------------------------
	.section	.nv.constant0._ZN10layer_norm31ln_parallel_residual_fwd_kernelINS_13Kernel_traitsIf6__halffS2_fjLj8192ELj1ELj1ELj8ELj16ENS_18Kernel_traits_baseILj8192EfS2_fS2_fjLj256EEEEELb0ELb1ELb1EEEvNS_9FwdParamsE,"a",@progbits
	.sectionflags	@""
	.align	4
.nv.constant0._ZN10layer_norm31ln_parallel_residual_fwd_kernelINS_13Kernel_traitsIf6__halffS2_fjLj8192ELj1ELj1ELj8ELj16ENS_18Kernel_traits_baseILj8192EfS2_fS2_fjLj256EEEEELb0ELb1ELb1EEEvNS_9FwdParamsE:
	.zero		584


//--------------------- .nv.constant0._ZN10layer_norm31ln_parallel_residual_fwd_kernelINS_13Kernel_traitsIf6__halffS2_fjLj8192ELj1ELj1ELj8ELj16ENS_18Kernel_traits_baseILj8192EfS2_fS2_fjLj256EEEEELb1ELb0ELb0EEEvNS_9FwdParamsE --------------------------
	.section	.nv.constant0._ZN10layer_norm31ln_parallel_residual_fwd_kernelINS_13Kernel_traitsIf6__halffS2_fjLj8192ELj1ELj1ELj8ELj16ENS_18Kernel_traits_baseILj8192EfS2_fS2_fjLj256EEEEELb1ELb0ELb0EEEvNS_9FwdParamsE,"a",@progbits
	.sectionflags	@""
	.align	4
.nv.constant0._ZN10layer_norm31ln_parallel_residual_fwd_kernelINS_13Kernel_traitsIf6__halffS2_fjLj8192ELj1ELj1ELj8ELj16ENS_18Kernel_traits_baseILj8192EfS2_fS2_fjLj256EEEEELb1ELb0ELb0EEEvNS_9FwdParamsE:
	.zero		584


//--------------------- .nv.constant0._ZN10layer_norm31ln_parallel_residual_fwd_kernelINS_13Kernel_traitsIf6__halffS2_fjLj8192ELj1ELj1ELj8ELj16ENS_18Kernel_traits_baseILj8192EfS2_fS2_fjLj256EEEEELb1ELb0ELb1EEEvNS_9FwdParamsE --------------------------
	.section	.nv.constant0._ZN10layer_norm31ln_parallel_residual_fwd_kernelINS_13Kernel_traitsIf6__halffS2_fjLj8192ELj1ELj1ELj8ELj16ENS_18Kernel_traits_baseILj8192EfS2_fS2_fjLj256EEEEELb1ELb0ELb1EEEvNS_9FwdParamsE,"a",@progbits
	.sectionflags	@""
	.align	4
.nv.constant0._ZN10layer_norm31ln_parallel_residual_fwd_kernelINS_13Kernel_traitsIf6__halffS2_fjLj8192ELj1ELj1ELj8ELj16ENS_18Kernel_traits_baseILj8192EfS2_fS2_fjLj256EEEEELb1ELb0ELb1EEEvNS_9FwdParamsE:
	.zero		584


//--------------------- .nv.constant0._ZN10layer_norm31ln_parallel_residual_fwd_kernelINS_13Kernel_traitsIf6__halffS2_fjLj8192ELj1ELj1ELj8ELj16ENS_18Kernel_traits_baseILj8192EfS2_fS2_fjLj256EEEEELb1ELb1ELb0EEEvNS_9FwdParamsE --------------------------
	.section	.nv.constant0._ZN10layer_norm31ln_parallel_residual_fwd_kernelINS_13Kernel_traitsIf6__halffS2_fjLj8192ELj1ELj1ELj8ELj16ENS_18Kernel_traits_baseILj8192EfS2_fS2_fjLj256EEEEELb1ELb1ELb0EEEvNS_9FwdParamsE,"a",@progbits
	.sectionflags	@""
	.align	4
.nv.constant0._ZN10layer_norm31ln_parallel_residual_fwd_kernelINS_13Kernel_traitsIf6__halffS2_fjLj8192ELj1ELj1ELj8ELj16ENS_18Kernel_traits_baseILj8192EfS2_fS2_fjLj256EEEEELb1ELb1ELb0EEEvNS_9FwdParamsE:
	.zero		584


//--------------------- .nv.constant0._ZN10layer_norm31ln_parallel_residual_fwd_kernelINS_13Kernel_traitsIf6__halffS2_fjLj8192ELj1ELj1ELj8ELj16ENS_18Kernel_traits_baseILj8192EfS2_fS2_fjLj256EEEEELb1ELb1ELb1EEEvNS_9FwdParamsE --------------------------
	.section	.nv.constant0._ZN10layer_norm31ln_parallel_residual_fwd_kernelINS_13Kernel_traitsIf6__halffS2_fjLj8192ELj1ELj1ELj8ELj16ENS_18Kernel_traits_baseILj8192EfS2_fS2_fjLj256EEEEELb1ELb1ELb1EEEvNS_9FwdParamsE,"a",@progbits
	.sectionflags	@""
	.align	4
.nv.constant0._ZN10layer_norm31ln_parallel_residual_fwd_kernelINS_13Kernel_traitsIf6__halffS2_fjLj8192ELj1ELj1ELj8ELj16ENS_18Kernel_traits_baseILj8192EfS2_fS2_fjLj256EEEEELb1ELb1ELb1EEEvNS_9FwdParamsE:
	.zero		584


//--------------------- .nv.constant0._ZN10layer_norm31ln_parallel_residual_fwd_kernelINS_13Kernel_traitsI6__halfffffjLj8192ELj1ELj1ELj8ELj16ENS_18Kernel_traits_baseILj8192ES2_ffffjLj256EEEEELb0ELb0ELb0EEEvNS_9FwdParamsE --------------------------
	.section	.nv.constant0._ZN10layer_norm31ln_parallel_residual_fwd_kernelINS_13Kernel_traitsI6__halfffffjLj8192ELj1ELj1ELj8ELj16ENS_18Kernel_traits_baseILj8192ES2_ffffjLj256EEEEELb0ELb0ELb0EEEvNS_9FwdParamsE,"a",@progbits
	.sectionflags	@""
	.align	4
.nv.constant0._ZN10layer_norm31ln_parallel_residual_fwd_kernelINS_13Kernel_traitsI6__halfffffjLj8192ELj1ELj1ELj8ELj16ENS_18Kernel_traits_baseILj8192ES2_ffffjLj256EEEEELb0ELb0ELb0EEEvNS_9FwdParamsE:
	.zero		584


//--------------------- .nv.constant0._ZN10layer_norm31ln_parallel_residual_fwd_kernelINS_13Kernel_traitsI6__halfffffjLj8192ELj1ELj1ELj8ELj16ENS_18Kernel_traits_baseILj8192ES2_ffffjLj256EEEEELb0ELb0ELb1EEEvNS_9FwdParamsE --------------------------
	.section	.nv.constant0._ZN10layer_norm31ln_parallel_residual_fwd_kernelINS_13Kernel_traitsI6__halfffffjLj8192ELj1ELj1ELj8ELj16ENS_18Kernel_traits_baseILj8192ES2_ffffjLj256EEEEELb0ELb0ELb1EEEvNS_9FwdParamsE,"a",@progbits
	.sectionflags	@""
	.align	4
.nv.constant0._ZN10layer_norm31ln_parallel_residual_fwd_kernelINS_13Kernel_traitsI6__halfffffjLj8192ELj1ELj1ELj8ELj16ENS_18Kernel_traits_baseILj8192ES2_ffffjLj256EEEEELb0ELb0ELb1EEEvNS_9FwdParamsE:
	.zero		584


//--------------------- .nv.constant0._ZN10layer_norm31ln_parallel_residual_fwd_kernelINS_13Kernel_traitsI6__halfffffjLj8192ELj1ELj1ELj8ELj16ENS_18Kernel_traits_baseILj8192ES2_ffffjLj256EEEEELb0ELb1ELb0EEEvNS_9FwdParamsE --------------------------
	.section	.nv.constant0._ZN10layer_norm31ln_parallel_residual_fwd_kernelINS_13Kernel_traitsI6__halfffffjLj8192ELj1ELj1ELj8ELj16ENS_18Kernel_traits_baseILj8192ES2_ffffjLj256EEEEELb0ELb1ELb0EEEvNS_9FwdParamsE,"a",@progbits
	.sectionflags	@""
	.align	4
.nv.constant0._ZN10layer_norm31ln_parallel_residual_fwd_kernelINS_13Kernel_traitsI6__halfffffjLj8192ELj1ELj1ELj8ELj16ENS_18Kernel_traits_baseILj8192ES2_ffffjLj256EEEEELb0ELb1ELb0EEEvNS_9FwdParamsE:
	.zero		584


//--------------------- .nv.constant0._ZN10layer_norm31ln_parallel_residual_fwd_kernelINS_13Kernel_traitsI6__halfffffjLj8192ELj1ELj1ELj8ELj16ENS_18Kernel_traits_baseILj8192ES2_ffffjLj256EEEEELb0ELb1ELb1EEEvNS_9FwdParamsE --------------------------
	.section	.nv.constant0._ZN10layer_norm31ln_parallel_residual_fwd_kernelINS_13Kernel_traitsI6__halfffffjLj8192ELj1ELj1ELj8ELj16ENS_18Kernel_traits_baseILj8192ES2_ffffjLj256EEEEELb0ELb1ELb1EEEvNS_9FwdParamsE,"a",@progbits
	.sectionflags	@""
	.align	4
.nv.constant0._ZN10layer_norm31ln_parallel_residual_fwd_kernelINS_13Kernel_traitsI6__halfffffjLj8192ELj1ELj1ELj8ELj16ENS_18Kernel_traits_baseILj8192ES2_ffffjLj256EEEEELb0ELb1ELb1EEEvNS_9FwdParamsE:
	.zero		584


//--------------------- .nv.constant0._ZN10layer_norm31ln_parallel_residual_fwd_kernelINS_13Kernel_traitsI6__halfffffjLj8192ELj1ELj1ELj8ELj16ENS_18Kernel_traits_baseILj8192ES2_ffffjLj256EEEEELb1ELb0ELb0EEEvNS_9FwdParamsE --------------------------
	.section	.nv.constant0._ZN10layer_norm31ln_parallel_residual_fwd_kernelINS_13Kernel_traitsI6__halfffffjLj8192ELj1ELj1ELj8ELj16ENS_18Kernel_traits_baseILj8192ES2_ffffjLj256EEEEELb1ELb0ELb0EEEvNS_9FwdParamsE,"a",@progbits
	.sectionflags	@""
	.align	4
.nv.constant0._ZN10layer_norm31ln_parallel_residual_fwd_kernelINS_13Kernel_traitsI6__halfffffjLj8192ELj1ELj1ELj8ELj16ENS_18Kernel_traits_baseILj8192ES2_ffffjLj256EEEEELb1ELb0ELb0EEEvNS_9FwdParamsE:
	.zero		584


//--------------------- .nv.constant0._ZN10layer_norm31ln_parallel_residual_fwd_kernelINS_13Kernel_traitsI6__halfffffjLj8192ELj1ELj1ELj8ELj16ENS_18Kernel_traits_baseILj8192ES2_ffffjLj256EEEEELb1ELb0ELb1EEEvNS_9FwdParamsE --------------------------
	.section	.nv.constant0._ZN10layer_norm31ln_parallel_residual_fwd_kernelINS_13Kernel_traitsI6__halfffffjLj8192ELj1ELj1ELj8ELj16ENS_18Kernel_traits_baseILj8192ES2_ffffjLj256EEEEELb1ELb0ELb1EEEvNS_9FwdParamsE,"a",@progbits
	.sectionflags	@""
	.align	4
.nv.constant0._ZN10layer_norm31ln_parallel_residual_fwd_kernelINS_13Kernel_traitsI6__halfffffjLj8192ELj1ELj1ELj8ELj16ENS_18Kernel_traits_baseILj8192ES2_ffffjLj256EEEEELb1ELb0ELb1EEEvNS_9FwdParamsE:
	.zero		584


//--------------------- .nv.constant0._ZN10layer_norm31ln_parallel_residual_fwd_kernelINS_13Kernel_traitsI6__halfffffjLj8192ELj1ELj1ELj8ELj16ENS_18Kernel_traits_baseILj8192ES2_ffffjLj256EEEEELb1ELb1ELb0EEEvNS_9FwdParamsE --------------------------
	.section	.nv.constant0._ZN10layer_norm31ln_parallel_residual_fwd_kernelINS_13Kernel_traitsI6__halfffffjLj8192ELj1ELj1ELj8ELj16ENS_18Kernel_traits_baseILj8192ES2_ffffjLj256EEEEELb1ELb1ELb0EEEvNS_9FwdParamsE,"a",@progbits
	.sectionflags	@""
	.align	4
.nv.constant0._ZN10layer_norm31ln_parallel_residual_fwd_kernelINS_13Kernel_traitsI6__halfffffjLj8192ELj1ELj1ELj8ELj16ENS_18Kernel_traits_baseILj8192ES2_ffffjLj256EEEEELb1ELb1ELb0EEEvNS_9FwdParamsE:
	.zero		584


//--------------------- .nv.constant0._ZN10layer_norm31ln_parallel_residual_fwd_kernelINS_13Kernel_traitsI6__halfffffjLj8192ELj1ELj1ELj8ELj16ENS_18Kernel_traits_baseILj8192ES2_ffffjLj256EEEEELb1ELb1ELb1EEEvNS_9FwdParamsE --------------------------
	.section	.nv.constant0._ZN10layer_norm31ln_parallel_residual_fwd_kernelINS_13Kernel_traitsI6__halfffffjLj8192ELj1ELj1ELj8ELj16ENS_18Kernel_traits_baseILj8192ES2_ffffjLj256EEEEELb1ELb1ELb1EEEvNS_9FwdParamsE,"a",@progbits
	.sectionflags	@""
	.align	4
.nv.constant0._ZN10layer_norm31ln_parallel_residual_fwd_kernelINS_13Kernel_traitsI6__halfffffjLj8192ELj1ELj1ELj8ELj16ENS_18Kernel_traits_baseILj8192ES2_ffffjLj256EEEEELb1ELb1ELb1EEEvNS_9FwdParamsE:
	.zero		584


//--------------------- .nv.constant0._ZN10layer_norm31ln_parallel_residual_fwd_kernelINS_13Kernel_traitsIfffffjLj8192ELj1ELj1ELj8ELj16ENS_18Kernel_traits_baseILj8192EfffffjLj256EEEEELb0ELb0ELb0EEEvNS_9FwdParamsE --------------------------
	.section	.nv.constant0._ZN10layer_norm31ln_parallel_residual_fwd_kernelINS_13Kernel_traitsIfffffjLj8192ELj1ELj1ELj8ELj16ENS_18Kernel_traits_baseILj8192EfffffjLj256EEEEELb0ELb0ELb0EEEvNS_9FwdParamsE,"a",@progbits
	.sectionflags	@""
	.align	4
.nv.constant0._ZN10layer_norm31ln_parallel_residual_fwd_kernelINS_13Kernel_traitsIfffffjLj8192ELj1ELj1ELj8ELj16ENS_18Kernel_traits_baseILj8192EfffffjLj256EEEEELb0ELb0ELb0EEEvNS_9FwdParamsE:
	.zero		584


//--------------------- .nv.constant0._ZN10layer_norm31ln_parallel_residual_fwd_kernelINS_13Kernel_traitsIfffffjLj8192ELj1ELj1ELj8ELj16ENS_18Kernel_traits_baseILj8192EfffffjLj256EEEEELb0ELb0ELb1EEEvNS_9FwdParamsE --------------------------
	.section	.nv.constant0._ZN10layer_norm31ln_parallel_residual_fwd_kernelINS_13Kernel_traitsIfffffjLj8192ELj1ELj1ELj8ELj16ENS_18Kernel_traits_baseILj8192EfffffjLj256EEEEELb0ELb0ELb1EEEvNS_9FwdParamsE,"a",@progbits
	.sectionflags	@""
	.align	4
.nv.constant0._ZN10layer_norm31ln_parallel_residual_fwd_kernelINS_13Kernel_traitsIfffffjLj8192ELj1ELj1ELj8ELj16ENS_18Kernel_traits_baseILj8192EfffffjLj256EEEEELb0ELb0ELb1EEEvNS_9FwdParamsE:
	.zero		584


//--------------------- .nv.constant0._ZN10layer_norm31ln_parallel_residual_fwd_kernelINS_13Kernel_traitsIfffffjLj8192ELj1ELj1ELj8ELj16ENS_18Kernel_traits_baseILj8192EfffffjLj256EEEEELb0ELb1ELb0EEEvNS_9FwdParamsE --------------------------
	.section	.nv.constant0._ZN10layer_norm31ln_parallel_residual_fwd_kernelINS_13Kernel_traitsIfffffjLj8192ELj1ELj1ELj8ELj16ENS_18Kernel_traits_baseILj8192EfffffjLj256EEEEELb0ELb1ELb0EEEvNS_9FwdParamsE,"a",@progbits
	.sectionflags	@""
	.align	4
.nv.constant0._ZN10layer_norm31ln_parallel_residual_fwd_kernelINS_13Kernel_traitsIfffffjLj8192ELj1ELj1ELj8ELj16ENS_18Kernel_traits_baseILj8192EfffffjLj256EEEEELb0ELb1ELb0EEEvNS_9FwdParamsE:
	.zero		584


//--------------------- .nv.constant0._ZN10layer_norm31ln_parallel_residual_fwd_kernelINS_13Kernel_traitsIfffffjLj8192ELj1ELj1ELj8ELj16ENS_18Kernel_traits_baseILj8192EfffffjLj256EEEEELb0ELb1ELb1EEEvNS_9FwdParamsE --------------------------
	.section	.nv.constant0._ZN10layer_norm31ln_parallel_residual_fwd_kernelINS_13Kernel_traitsIfffffjLj8192ELj1ELj1ELj8ELj16ENS_18Kernel_traits_baseILj8192EfffffjLj256EEEEELb0ELb1ELb1EEEvNS_9FwdParamsE,"a",@progbits
	.sectionflags	@""
	.align	4
.nv.constant0._ZN10layer_norm31ln_parallel_residual_fwd_kernelINS_13Kernel_traitsIfffffjLj8192ELj1ELj1ELj8ELj16ENS_18Kernel_traits_baseILj8192EfffffjLj256EEEEELb0ELb1ELb1EEEvNS_9FwdParamsE:
	.zero		584


//--------------------- .nv.constant0._ZN10layer_norm31ln_parallel_residual_fwd_kernelINS_13Kernel_traitsIfffffjLj8192ELj1ELj1ELj8ELj16ENS_18Kernel_traits_baseILj8192EfffffjLj256EEEEELb1ELb0ELb0EEEvNS_9FwdParamsE --------------------------
	.section	.nv.constant0._ZN10layer_norm31ln_parallel_residual_fwd_kernelINS_13Kernel_traitsIfffffjLj8192ELj1ELj1ELj8ELj16ENS_18Kernel_traits_baseILj8192EfffffjLj256EEEEELb1ELb0ELb0EEEvNS_9FwdParamsE,"a",@progbits
	.sectionflags	@""
	.align	4
.nv.constant0._ZN10layer_norm31ln_parallel_residual_fwd_kernelINS_13Kernel_traitsIfffffjLj8192ELj1ELj1ELj8ELj16ENS_18Kernel_traits_baseILj8192EfffffjLj256EEEEELb1ELb0ELb0EEEvNS_9FwdParamsE:
	.zero		584


//--------------------- .nv.constant0._ZN10layer_norm31ln_parallel_residual_fwd_kernelINS_13Kernel_traitsIfffffjLj8192ELj1ELj1ELj8ELj16ENS_18Kernel_traits_baseILj8192EfffffjLj256EEEEELb1ELb0ELb1EEEvNS_9FwdParamsE --------------------------
	.section	.nv.constant0._ZN10layer_norm31ln_parallel_residual_fwd_kernelINS_13Kernel_traitsIfffffjLj8192ELj1ELj1ELj8ELj16ENS_18Kernel_traits_baseILj8192EfffffjLj256EEEEELb1ELb0ELb1EEEvNS_9FwdParamsE,"a",@progbits
	.sectionflags	@""
	.align	4
.nv.constant0._ZN10layer_norm31ln_parallel_residual_fwd_kernelINS_13Kernel_traitsIfffffjLj8192ELj1ELj1ELj8ELj16ENS_18Kernel_traits_baseILj8192EfffffjLj256EEEEELb1ELb0ELb1EEEvNS_9FwdParamsE:
	.zero		584


//--------------------- .nv.constant0._ZN10layer_norm31ln_parallel_residual_fwd_kernelINS_13Kernel_traitsIfffffjLj8192ELj1ELj1ELj8ELj16ENS_18Kernel_traits_baseILj8192EfffffjLj256EEEEELb1ELb1ELb0EEEvNS_9FwdParamsE --------------------------
	.section	.nv.constant0._ZN10layer_norm31ln_parallel_residual_fwd_kernelINS_13Kernel_traitsIfffffjLj8192ELj1ELj1ELj8ELj16ENS_18Kernel_traits_baseILj8192EfffffjLj256EEEEELb1ELb1ELb0EEEvNS_9FwdParamsE,"a",@progbits
	.sectionflags	@""
	.align	4
.nv.constant0._ZN10layer_norm31ln_parallel_residual_fwd_kernelINS_13Kernel_traitsIfffffjLj8192ELj1ELj1ELj8ELj16ENS_18Kernel_traits_baseILj8192EfffffjLj256EEEEELb1ELb1ELb0EEEvNS_9FwdParamsE:
	.zero		584


//--------------------- .nv.constant0._ZN10layer_norm31ln_parallel_residual_fwd_kernelINS_13Kernel_traitsIfffffjLj8192ELj1ELj1ELj8ELj16ENS_18Kernel_traits_baseILj8192EfffffjLj256EEEEELb1ELb1ELb1EEEvNS_9FwdParamsE --------------------------
	.section	.nv.constant0._ZN10layer_norm31ln_parallel_residual_fwd_kernelINS_13Kernel_traitsIfffffjLj8192ELj1ELj1ELj8ELj16ENS_18Kernel_traits_baseILj8192EfffffjLj256EEEEELb1ELb1ELb1EEEvNS_9FwdParamsE,"a",@progbits
	.sectionflags	@""
	.align	4
.nv.constant0._ZN10layer_norm31ln_parallel_residual_fwd_kernelINS_13Kernel_traitsIfffffjLj8192ELj1ELj1ELj8ELj16ENS_18Kernel_traits_baseILj8192EfffffjLj256EEEEELb1ELb1ELb1EEEvNS_9FwdParamsE:
	.zero		584


//--------------------- .text._ZN10layer_norm31ln_parallel_residual_fwd_kernelINS_13Kernel_traitsI13__nv_bfloat16S2_S2_S2_fjLj8192ELj1ELj1ELj8ELj16ENS_18Kernel_traits_baseILj8192ES2_S2_S2_S2_fjLj256EEEEELb0ELb0ELb0EEEvNS_9FwdParamsE --------------------------
	.section	.text._ZN10layer_norm31ln_parallel_residual_fwd_kernelINS_13Kernel_traitsI13__nv_bfloat16S2_S2_S2_fjLj8192ELj1ELj1ELj8ELj16ENS_18Kernel_traits_baseILj8192ES2_S2_S2_S2_fjLj256EEEEELb0ELb0ELb0EEEvNS_9FwdParamsE,"ax",@progbits
	.sectioninfo	@"SHI_REGISTERS=234"
	.align	128
        .global         _ZN10layer_norm31ln_parallel_residual_fwd_kernelINS_13Kernel_traitsI13__nv_bfloat16S2_S2_S2_fjLj8192ELj1ELj1ELj8ELj16ENS_18Kernel_traits_baseILj8192ES2_S2_S2_S2_fjLj256EEEEELb0ELb0ELb0EEEvNS_9FwdParamsE
        .type           _ZN10layer_norm31ln_parallel_residual_fwd_kernelINS_13Kernel_traitsI13__nv_bfloat16S2_S2_S2_fjLj8192ELj1ELj1ELj8ELj16ENS_18Kernel_traits_baseILj8192ES2_S2_S2_S2_fjLj256EEEEELb0ELb0ELb0EEEvNS_9FwdParamsE,@function
        .size           _ZN10layer_norm31ln_parallel_residual_fwd_kernelINS_13Kernel_traitsI13__nv_bfloat16S2_S2_S2_fjLj8192ELj1ELj1ELj8ELj16ENS_18Kernel_traits_baseILj8192ES2_S2_S2_S2_fjLj256EEEEELb0ELb0ELb0EEEvNS_9FwdParamsE,(.L_x_26460 - _ZN10layer_norm31ln_parallel_residual_fwd_kernelINS_13Kernel_traitsI13__nv_bfloat16S2_S2_S2_fjLj8192ELj1ELj1ELj8ELj16ENS_18Kernel_traits_baseILj8192ES2_S2_S2_S2_fjLj256EEEEELb0ELb0ELb0EEEvNS_9FwdParamsE)
        .other          _ZN10layer_norm31ln_parallel_residual_fwd_kernelINS_13Kernel_traitsI13__nv_bfloat16S2_S2_S2_fjLj8192ELj1ELj1ELj8ELj16ENS_18Kernel_traits_baseILj8192ES2_S2_S2_S2_fjLj256EEEEELb0ELb0ELb0EEEvNS_9FwdParamsE,@"STO_CUDA_ENTRY STV_DEFAULT"
_ZN10layer_norm31ln_parallel_residual_fwd_kernelINS_13Kernel_traitsI13__nv_bfloat16S2_S2_S2_fjLj8192ELj1ELj1ELj8ELj16ENS_18Kernel_traits_baseILj8192ES2_S2_S2_S2_fjLj256EEEEELb0ELb0ELb0EEEvNS_9FwdParamsE:
.text._ZN10layer_norm31ln_parallel_residual_fwd_kernelINS_13Kernel_traitsI13__nv_bfloat16S2_S2_S2_fjLj8192ELj1ELj1ELj8ELj16ENS_18Kernel_traits_baseILj8192ES2_S2_S2_S2_fjLj256EEEEELb0ELb0ELb0EEEvNS_9FwdParamsE:
[----:B------:R-:W-:Y:S02]  /*0000*/  IMAD.MOV.U32 R1, RZ, RZ, c[0x0][0x28] ;  /* 0x00000a00ff017624 */ /* 0x000fe400078e00ff */
[----:B------:R-:W0:Y:S01]  /*0010*/  S2R R51, SR_TID.X ;  /* 0x0000000000337919 */ /* 0x000e220000002100 */
[----:B------:R-:W-:Y:S01]  /*0020*/  IMAD.MOV.U32 R0, RZ, RZ, c[0x0][0x168] ;  /* 0x00005a00ff007624 */ /* 0x000fe200078e00ff */
[----:B------:R-:W-:Y:S01]  /*0030*/  ULDC.64 UR4, c[0x0][0x118] ;  /* 0x0000460000047ab9 */ /* 0x000fe20000000a00 */
[----:B------:R-:W-:Y:S03]  /*0040*/  BSSY B0, `(.L_x_0) ;  /* 0x0000023000007945 */ /* 0x000fe60003800000 */
[----:B------:R-:W-:-:S04]  /*0050*/  SHF.R.S32.HI R0, RZ, 0x1f, R0 ;  /* 0x0000001fff007819 */ /* 0x000fc80000011400 */
[----:B------:R-:W-:Y:S02]  /*0060*/  LEA.HI R116, R0, c[0x0][0x168], RZ, 0x3 ;  /* 0x00005a0000747a11 */ /* 0x000fe400078f18ff */
[C---:B0-----:R-:W-:Y:S02]  /*0070*/  LOP3.LUT R3, R51.reuse, 0xff, RZ, 0xc, !PT ;  /* 0x000000ff33037812 */ /* 0x041fe400078e0cff */
[----:B------:R-:W-:Y:S02]  /*0080*/  LOP3.LUT R60, R51, 0xff, RZ, 0xc0, !PT ;  /* 0x000000ff333c7812 */ /* 0x000fe400078ec0ff */
[----:B------:R-:W-:-:S04]  /*0090*/  LEA.HI.SX32 R50, R116, R3, 0x1d ;  /* 0x0000000374327211 */ /* 0x000fc800078feaff */
[C---:B------:R-:W-:Y:S02]  /*00a0*/  LOP3.LUT P5, RZ, R50.reuse, 0xffffff00, RZ, 0xc0, !PT ;  /* 0xffffff0032ff7812 */ /* 0x040fe400078ac0ff */
[C---:B------:R-:W-:Y:S02]  /*00b0*/  ISETP.GE.U32.AND P6, PT, R50.reuse, 0x200, PT ;  /* 0x000002003200780c */ /* 0x040fe40003fc6070 */
[C---:B------:R-:W-:Y:S02]  /*00c0*/  ISETP.GE.U32.AND P4, PT, R50.reuse, 0x300, PT ;  /* 0x000003003200780c */ /* 0x040fe40003f86070 */
[----:B------:R-:W-:Y:S02]  /*00d0*/  ISETP.GE.U32.AND P3, PT, R50, 0x400, PT ;  /* 0x000004003200780c */ /* 0x000fe40003f66070 */
[----:B------:R-:W-:-:S05]  /*00e0*/  P2R R0, PR, RZ, 0x40 ;  /* 0x00000040ff007803 */ /* 0x000fca0000000000 */
[----:B------:R-:W-:Y:S05]  /*00f0*/  @!P5 BRA `(.L_x_1) ;  /* 0x000001700000d947 */ /* 0x000fea0003800000 */
[----:B------:R-:W-:Y:S01]  /*0100*/  ISETP.NE.U32.AND P0, PT, RZ, c[0x0][0x218], PT ;  /* 0x00008600ff007a0c */ /* 0x000fe20003f05070 */
[C---:B------:R-:W-:Y:S01]  /*0110*/  IMAD.SHL.U32 R24, R60.reuse, 0x10, RZ ;  /* 0x000000103c187824 */ /* 0x040fe200078e00ff */
[----:B------:R-:W-:Y:S02]  /*0120*/  ISETP.NE.U32.AND P1, PT, RZ, c[0x0][0x220], PT ;  /* 0x00008800ff007a0c */ /* 0x000fe40003f25070 */
[----:B------:R-:W-:Y:S02]  /*0130*/  ISETP.NE.AND.EX P0, PT, RZ, c[0x0][0x21c], PT, P0 ;  /* 0x00008700ff007a0c */ /* 0x000fe40003f05300 */
[----:B------:R-:W-:Y:S02]  /*0140*/  ISETP.NE.AND.EX P1, PT, RZ, c[0x0][0x224], PT, P1 ;  /* 0x00008900ff007a0c */ /* 0x000fe40003f25310 */
[----:B------:R-:W-:-:S09]  /*0150*/  SHF.L.U64.HI R0, R60, 0x4, RZ ;  /* 0x000000043c007819 */ /* 0x000fd200000102ff */
[----:B------:R-:W-:-:S04]  /*0160*/  @P0 LEA R14, P2, R60, c[0x0][0x218], 0x4 ;  /* 0x000086003c0e0a11 */ /* 0x000fc800078420ff */
[----:B------:R-:W-:Y:S02]  /*0170*/  @P0 LEA.HI.X R15, R60, c[0x0][0x21c], RZ, 0x4, P2 ;  /* 0x000087003c0f0a11 */ /* 0x000fe400010f24ff */
[----:B------:R-:W-:Y:S01]  /*0180*/  @P1 IADD3 R6, P2, R24, c[0x0][0x220], RZ ;  /* 0x0000880018061a10 */ /* 0x000fe20007f5e0ff */
[----:B------:R-:W-:-:S03]  /*0190*/  IMAD.MOV.U32 R3, RZ, RZ, 0x10 ;  /* 0x00000010ff037424 */ /* 0x000fc600078e00ff */
[----:B------:R-:W-:Y:S01]  /*01a0*/  @P1 IADD3.X R7, R0, c[0x0][0x224], RZ, P2, !PT ;  /* 0x0000890000071a10 */ /* 0x000fe200017fe4ff */
[----:B------:R-:W5:Y:S01]  /*01b0*/  @P0 LDG.E.128 R12, [R14.64] ;  /* 0x000000040e0c0981 */ /* 0x000f62000c1e1d00 */
[----:B------:R-:W-:Y:S01]  /*01c0*/  IADD3 R24, P2, R24, c[0x0][0x1b8], RZ ;  /* 0x00006e0018187a10 */ /* 0x000fe20007f5e0ff */
[----:B------:R-:W-:-:S03]  /*01d0*/  IMAD.WIDE.U32 R2, R60, R3, c[0x0][0x1b0] ;  /* 0x00006c003c027625 */ /* 0x000fc600078e0003 */
[----:B------:R-:W-:Y:S01]  /*01e0*/  IADD3.X R25, R0, c[0x0][0x1bc], RZ, P2, !PT ;  /* 0x00006f0000197a10 */ /* 0x000fe200017fe4ff */
[----:B------:R-:W5:Y:S04]  /*01f0*/  @P1 LDG.E.128 R4, [R6.64] ;  /* 0x0000000406041981 */ /* 0x000f68000c1e1d00 */
[----:B------:R0:W5:Y:S04]  /*0200*/  LDG.E.128 R40, [R2.64] ;  /* 0x0000000402287981 */ /* 0x000168000c1e1d00 */
[----:B------:R-:W5:Y:S01]  /*0210*/  LDG.E.128 R24, [R24.64] ;  /* 0x0000000418187981 */ /* 0x000f62000c1e1d00 */
[----:B------:R-:W-:Y:S01]  /*0220*/  LOP3.LUT R60, R60, 0x100, RZ, 0xfc, !PT ;  /* 0x000001003c3c7812 */ /* 0x000fe200078efcff */
[----:B------:R-:W-:Y:S01]  /*0230*/  @!P0 CS2R R12, SRZ ;  /* 0x00000000000c8805 */ /* 0x000fe2000001ff00 */
[----:B------:R-:W-:Y:S01]  /*0240*/  @!P0 CS2R R14, SRZ ;  /* 0x00000000000e8805 */ /* 0x000fe2000001ff00 */
[----:B------:R-:W-:Y:S01]  /*0250*/  @!P1 CS2R R4, SRZ ;  /* 0x0000000000049805 */ /* 0x000fe2000001ff00 */
[----:B------:R-:W-:-:S02]  /*0260*/  @!P1 CS2R R6, SRZ ;  /* 0x0000000000069805 */ /* 0x000fc4000001ff00 */
.L_x_1:
[----:B0-----:R-:W-:Y:S05]  /*0270*/  BSYNC B0 ;  /* 0x0000000000007941 */ /* 0x001fea0003800000 */
.L_x_0:
[----:B------:R-:W-:Y:S01]  /*0280*/  BSSY B0, `(.L_x_2) ;  /* 0x0000019000007945 */ /* 0x000fe20003800000 */
[----:B------:R-:W-:Y:S05]  /*0290*/  @!P6 BRA `(.L_x_3) ;  /* 0x000001700000e947 */ /* 0x000fea0003800000 */
[----:B------:R-:W-:Y:S01]  /*02a0*/  ISETP.NE.U32.AND P0, PT, RZ, c[0x0][0x218], PT ;  /* 0x00008600ff007a0c */ /* 0x000fe20003f05070 */
[----:B------:R-:W-:Y:S01]  /*02b0*/  IMAD.SHL.U32 R52, R60, 0x10, RZ ;  /* 0x000000103c347824 */ /* 0x000fe200078e00ff */
[----:B------:R-:W-:-:S02]  /*02c0*/  ISETP.NE.U32.AND P1, PT, RZ, c[0x0][0x220], PT ;  /* 0x00008800ff007a0c */ /* 0x000fc40003f25070 */
        /* <DEDUP_REMOVED lines=13> */
[----:B------:R-:W5:Y:S04]  /*03a0*/  LDG.E.128 R8, [R8.64] ;  /* 0x0000000408087981 */ /* 0x000f68000c1e1d00 */
[----:B------:R-:W5:Y:S01]  /*03b0*/  LDG.E.128 R52, [R52.64] ;  /* 0x0000000434347981 */ /* 0x000f62000c1e1d00 */
[----:B------:R-:W-:Y:S01]  /*03c0*/  IADD3 R60, R60, 0x100, RZ ;  /* 0x000001003c3c7810 */ /* 0x000fe20007ffe0ff */
[----:B------:R-:W-:Y:S01]  /*03d0*/  @!P0 CS2R R92, SRZ ;  /* 0x00000000005c8805 */ /* 0x000fe2000001ff00 */
[----:B------:R-:W-:Y:S01]  /*03e0*/  @!P0 CS2R R94, SRZ ;  /* 0x00000000005e8805 */ /* 0x000fe2000001ff00 */
[----:B------:R-:W-:Y:S01]  /*03f0*/  @!P1 CS2R R88, SRZ ;  /* 0x0000000000589805 */ /* 0x000fe2000001ff00 */
[----:B------:R-:W-:-:S02]  /*0400*/  @!P1 CS2R R90, SRZ ;  /* 0x00000000005a9805 */ /* 0x000fc4000001ff00 */
.L_x_3:
[----:B------:R-:W-:Y:S05]  /*0410*/  BSYNC B0 ;  /* 0x0000000000007941 */ /* 0x000fea0003800000 */
.L_x_2:
        /* <DEDUP_REMOVED lines=25> */
.L_x_5:
[----:B------:R-:W-:Y:S05]  /*05b0*/  BSYNC B0 ;  /* 0x0000000000007941 */ /* 0x000fea0003800000 */
.L_x_4:
[----:B------:R-:W-:Y:S01]  /*05c0*/  BSSY B0, `(.L_x_6) ;  /* 0x0000018000007945 */ /* 0x000fe20003800000 */
[----:B------:R-:W-:Y:S05]  /*05d0*/  @!P3 BRA `(.L_x_7) ;  /* 0x000001600000b947 */ /* 0x000fea0003800000 */
[----:B------:R-:W-:Y:S01]  /*05e0*/  ISETP.NE.U32.AND P0, PT, RZ, c[0x0][0x218], PT ;  /* 0x00008600ff007a0c */ /* 0x000fe20003f05070 */
[----:B------:R-:W-:Y:S01]  /*05f0*/  IMAD.SHL.U32 R56, R60, 0x10, RZ ;  /* 0x000000103c387824 */ /* 0x000fe200078e00ff */
[----:B------:R-:W-:-:S02]  /*0600*/  ISETP.NE.U32.AND P1, PT, RZ, c[0x0][0x220], PT ;  /* 0x00008800ff007a0c */ /* 0x000fc40003f25070 */
[----:B------:R-:W-:Y:S02]  /*0610*/  ISETP.NE.AND.EX P0, PT, RZ, c[0x0][0x21c], PT, P0 ;  /* 0x00008700ff007a0c */ /* 0x000fe40003f05300 */
[----:B------:R-:W-:Y:S02]  /*0620*/  ISETP.NE.AND.EX P1, PT, RZ, c[0x0][0x224], PT, P1 ;  /* 0x00008900ff007a0c */ /* 0x000fe40003f25310 */
[----:B------:R-:W-:-:S09]  /*0630*/  SHF.R.U32.HI R0, RZ, 0x1c, R60 ;  /* 0x0000001cff007819 */ /* 0x000fd2000001163c */
[----:B------:R-:W-:-:S04]  /*0640*/  @P0 LEA R2, P2, R60, c[0x0][0x218], 0x4 ;  /* 0x000086003c020a11 */ /* 0x000fc800078420ff */
[----:B------:R-:W-:Y:S02]  /*0650*/  @P0 LEA.HI.X R3, R60, c[0x0][0x21c], RZ, 0x4, P2 ;  /* 0x000087003c030a11 */ /* 0x000fe400010f24ff */
[----:B------:R-:W-:Y:S01]  /*0660*/  @P1 IADD3 R66, P2, R56, c[0x0][0x220], RZ ;  /* 0x0000880038421a10 */ /* 0x000fe20007f5e0ff */
[----:B------:R-:W-:Y:S02]  /*0670*/  IMAD.MOV.U32 R61, RZ, RZ, 0x10 ;  /* 0x00000010ff3d7424 */ /* 0x000fe400078e00ff */
[----:B------:R0:W5:Y:S01]  /*0680*/  @P0 LDG.E.128 R68, [R2.64] ;  /* 0x0000000402440981 */ /* 0x000162000c1e1d00 */
[----:B------:R-:W-:Y:S02]  /*0690*/  @P1 IADD3.X R67, R0, c[0x0][0x224], RZ, P2, !PT ;  /* 0x0000890000431a10 */ /* 0x000fe400017fe4ff */
[----:B------:R-:W-:Y:S01]  /*06a0*/  IADD3 R56, P2, R56, c[0x0][0x1b8], RZ ;  /* 0x00006e0038387a10 */ /* 0x000fe20007f5e0ff */
[----:B------:R-:W-:-:S03]  /*06b0*/  IMAD.WIDE.U32 R60, R60, R61, c[0x0][0x1b0] ;  /* 0x00006c003c3c7625 */ /* 0x000fc600078e003d */
[----:B------:R-:W-:Y:S01]  /*06c0*/  IADD3.X R57, R0, c[0x0][0x1bc], RZ, P2, !PT ;  /* 0x00006f0000397a10 */ /* 0x000fe200017fe4ff */
[----:B------:R-:W5:Y:S04]  /*06d0*/  @P1 LDG.E.128 R64, [R66.64] ;  /* 0x0000000442401981 */ /* 0x000f68000c1e1d00 */
[----:B------:R-:W5:Y:S04]  /*06e0*/  LDG.E.128 R60, [R60.64] ;  /* 0x000000043c3c7981 */ /* 0x000f68000c1e1d00 */
[----:B------:R-:W5:Y:S01]  /*06f0*/  LDG.E.128 R56, [R56.64] ;  /* 0x0000000438387981 */ /* 0x000f62000c1e1d00 */
[----:B------:R-:W-:Y:S01]  /*0700*/  @!P0 CS2R R68, SRZ ;  /* 0x0000000000448805 */ /* 0x000fe2000001ff00 */
[----:B------:R-:W-:Y:S01]  /*0710*/  @!P0 CS2R R70, SRZ ;  /* 0x0000000000468805 */ /* 0x000fe2000001ff00 */
[----:B------:R-:W-:Y:S01]  /*0720*/  @!P1 CS2R R64, SRZ ;  /* 0x0000000000409805 */ /* 0x000fe2000001ff00 */
[----:B------:R-:W-:-:S02]  /*0730*/  @!P1 CS2R R66, SRZ ;  /* 0x0000000000429805 */ /* 0x000fc4000001ff00 */
.L_x_7:
[----:B0-----:R-:W-:Y:S05]  /*0740*/  BSYNC B0 ;  /* 0x0000000000007941 */ /* 0x001fea0003800000 */
.L_x_6:
[----:B------:R-:W0:Y:S01]  /*0750*/  S2UR UR6, SR_CTAID.X ;  /* 0x00000000000679c3 */ /* 0x000e220000002500 */
[----:B------:R-:W-:-:S02]  /*0760*/  IMAD.MOV.U32 R0, RZ, RZ, c[0x0][0x180] ;  /* 0x00006000ff007624 */ /* 0x000fc400078e00ff */
[----:B------:R-:W-:-:S03]  /*0770*/  IMAD.MOV.U32 R2, RZ, RZ, c[0x0][0x184] ;  /* 0x00006100ff027624 */ /* 0x000fc600078e00ff */
[----:B------:R-:W-:-:S04]  /*0780*/  LOP3.LUT P2, RZ, R0, c[0x0][0x178], RZ, 0xfc, !PT ;  /* 0x00005e0000ff7a12 */ /* 0x000fc8000784fcff */
[----:B------:R-:W-:Y:S02]  /*0790*/  LOP3.LUT P2, RZ, R2, c[0x0][0x17c], RZ, 0xfc, P2 ;  /* 0x00005f0002ff7a12 */ /* 0x000fe4000104fcff */
[----:B0-----:R-:W-:-:S04]  /*07a0*/  LEA.HI R152, R51, UR6, RZ, 0x18 ;  /* 0x0000000633987c11 */ /* 0x001fc8000f8fc0ff */
[----:B------:R-:W-:-:S13]  /*07b0*/  ISETP.GE.AND P0, PT, R152, c[0x0][0x164], PT ;  /* 0x0000590098007a0c */ /* 0x000fda0003f06270 */
[----:B------:R-:W-:Y:S05]  /*07c0*/  @P0 EXIT ;  /* 0x000000000000094d */ /* 0x000fea0003800000 */
[--C-:B-----5:R-:W-:Y:S01]  /*07d0*/  PRMT R104, RZ, 0x5410, R86.reuse ;  /* 0x00005410ff687816 */ /* 0x120fe20000000056 */
[----:B------:R-:W-:Y:S01]  /*07e0*/  IMAD.MOV.U32 R151, RZ, RZ, 0x1 ;  /* 0x00000001ff977424 */ /* 0x000fe200078e00ff */
[----:B------:R-:W-:Y:S01]  /*07f0*/  PRMT R109, RZ, 0x7610, R86 ;  /* 0x00007610ff6d7816 */ /* 0x000fe20000000056 */
[----:B------:R-:W-:Y:S01]  /*0800*/  ULDC.U8 UR6, c[0x0][0x1f0] ;  /* 0x00007c0000067ab9 */ /* 0x000fe20000000000 */
[--C-:B------:R-:W-:Y:S02]  /*0810*/  PRMT R86, RZ, 0x5410, R72.reuse ;  /* 0x00005410ff567816 */ /* 0x100fe40000000048 */
[----:B------:R-:W-:Y:S02]  /*0820*/  PRMT R108, RZ, 0x7610, R72 ;  /* 0x00007610ff6c7816 */ /* 0x000fe40000000048 */
[----:B------:R-:W-:Y:S02]  /*0830*/  SHF.R.S32.HI R72, RZ, 0x3, R116 ;  /* 0x00000003ff487819 */ /* 0x000fe40000011474 */
[----:B------:R-:W-:-:S02]  /*0840*/  PRMT R107, RZ, 0x5410, R87 ;  /* 0x00005410ff6b7816 */ /* 0x000fc40000000057 */
[----:B------:R-:W-:Y:S02]  /*0850*/  PRMT R106, RZ, 0x7610, R87 ;  /* 0x00007610ff6a7816 */ /* 0x000fe40000000057 */
[--C-:B------:R-:W-:Y:S02]  /*0860*/  PRMT R87, RZ, 0x5410, R73.reuse ;  /* 0x00005410ff577816 */ /* 0x100fe40000000049 */
[----:B------:R-:W-:Y:S02]  /*0870*/  PRMT R111, RZ, 0x7610, R73 ;  /* 0x00007610ff6f7816 */ /* 0x000fe40000000049 */
[--C-:B------:R-:W-:Y:S02]  /*0880*/  PRMT R110, RZ, 0x5410, R74.reuse ;  /* 0x00005410ff6e7816 */ /* 0x100fe4000000004a */
[----:B------:R-:W-:Y:S02]  /*0890*/  PRMT R113, RZ, 0x7610, R74 ;  /* 0x00007610ff717816 */ /* 0x000fe4000000004a */
[----:B------:R-:W-:-:S02]  /*08a0*/  LOP3.LUT R74, R51, 0xe0, RZ, 0xc0, !PT ;  /* 0x000000e0334a7812 */ /* 0x000fc400078ec0ff */
[----:B------:R-:W-:Y:S02]  /*08b0*/  LOP3.LUT R73, R72, 0xff, RZ, 0xc0, !PT ;  /* 0x000000ff48497812 */ /* 0x000fe400078ec0ff */
[----:B------:R-:W-:Y:S02]  /*08c0*/  SHF.R.U32.HI R72, RZ, 0x3, R72 ;  /* 0x00000003ff487819 */ /* 0x000fe40000011648 */
[--C-:B------:R-:W-:Y:S01]  /*08d0*/  PRMT R112, RZ, 0x5410, R75.reuse ;  /* 0x00005410ff707816 */ /* 0x100fe2000000004b */
[----:B------:R-:W-:Y:S01]  /*08e0*/  IMAD.IADD R74, R73, 0x1, -R74 ;  /* 0x00000001494a7824 */ /* 0x000fe200078e0a4a */
[----:B------:R-:W-:Y:S02]  /*08f0*/  PRMT R114, RZ, 0x7610, R75 ;  /* 0x00007610ff727816 */ /* 0x000fe4000000004b */
[----:B------:R-:W-:Y:S02]  /*0900*/  LOP3.LUT R75, R72, 0x1fffffe0, RZ, 0xc0, !PT ;  /* 0x1fffffe0484b7812 */ /* 0x000fe400078ec0ff */
[----:B------:R-:W-:-:S02]  /*0910*/  IMNMX R74, RZ, R74, !PT ;  /* 0x0000004aff4a7217 */ /* 0x000fc40007800200 */
[--C-:B------:R-:W-:Y:S02]  /*0920*/  PRMT R119, RZ, 0x5410, R83.reuse ;  /* 0x00005410ff777816 */ /* 0x100fe40000000053 */
[----:B------:R-:W-:Y:S02]  /*0930*/  IMNMX R74, R74, 0x20, PT ;  /* 0x000000204a4a7817 */ /* 0x000fe40003800200 */
[----:B------:R-:W-:Y:S02]  /*0940*/  PRMT R121, RZ, 0x7610, R83 ;  /* 0x00007610ff797816 */ /* 0x000fe40000000053 */
[--C-:B------:R-:W-:Y:S01]  /*0950*/  PRMT R83, RZ, 0x5410, R60.reuse ;  /* 0x00005410ff537816 */ /* 0x100fe2000000003c */
[----:B------:R-:W-:Y:S01]  /*0960*/  IMAD.IADD R74, R74, 0x1, R75 ;  /* 0x000000014a4a7824 */ /* 0x000fe200078e024b */
[----:B------:R-:W-:Y:S01]  /*0970*/  PRMT R120, RZ, 0x7610, R60 ;  /* 0x00007610ff787816 */ /* 0x000fe2000000003c */
[----:B------:R-:W-:Y:S01]  /*0980*/  IMAD.SHL.U32 R60, R51, 0x20, RZ ;  /* 0x00000020333c7824 */ /* 0x000fe200078e00ff */
[--C-:B------:R-:W-:Y:S01]  /*0990*/  PRMT R32, RZ, 0x5410, R24.reuse ;  /* 0x00005410ff207816 */ /* 0x100fe20000000018 */
[----:B------:R-:W-:Y:S01]  /*09a0*/  IMAD.SHL.U32 R74, R74, 0x8, RZ ;  /* 0x000000084a4a7824 */ /* 0x000fe200078e00ff */
[----:B------:R-:W-:-:S02]  /*09b0*/  PRMT R33, RZ, 0x7610, R24 ;  /* 0x00007610ff217816 */ /* 0x000fc40000000018 */
[----:B------:R-:W-:Y:S02]  /*09c0*/  LOP3.LUT R60, R60, 0x3e0, RZ, 0xc0, !PT ;  /* 0x000003e03c3c7812 */ /* 0x000fe400078ec0ff */
[--C-:B------:R-:W-:Y:S01]  /*09d0*/  PRMT R30, RZ, 0x5410, R25.reuse ;  /* 0x00005410ff1e7816 */ /* 0x100fe20000000019 */
[----:B------:R-:W0:Y:S01]  /*09e0*/  I2F.U32 R74, R74 ;  /* 0x0000004a004a7306 */ /* 0x000e220000201000 */
[----:B------:R-:W-:Y:S01]  /*09f0*/  PRMT R31, RZ, 0x7610, R25 ;  /* 0x00007610ff1f7816 */ /* 0x000fe20000000019 */
[----:B------:R-:W-:Y:S01]  /*0a00*/  IMAD.IADD R60, R73, 0x1, -R60 ;  /* 0x00000001493c7824 */ /* 0x000fe200078e0a3c */
[--C-:B------:R-:W-:Y:S02]  /*0a10*/  PRMT R25, RZ, 0x5410, R4.reuse ;  /* 0x00005410ff197816 */ /* 0x100fe40000000004 */
[----:B------:R-:W-:Y:S02]  /*0a20*/  PRMT R24, RZ, 0x7610, R4 ;  /* 0x00007610ff187816 */ /* 0x000fe40000000004 */
[----:B------:R-:W-:-:S02]  /*0a30*/  IMNMX R60, RZ, R60, !PT ;  /* 0x0000003cff3c7217 */ /* 0x000fc40007800200 */
[--C-:B------:R-:W-:Y:S02]  /*0a40*/  PRMT R23, RZ, 0x5410, R5.reuse ;  /* 0x00005410ff177816 */ /* 0x100fe40000000005 */
[----:B------:R-:W-:Y:S02]  /*0a50*/  PRMT R22, RZ, 0x7610, R5 ;  /* 0x00007610ff167816 */ /* 0x000fe40000000005 */
[--C-:B------:R-:W-:Y:S02]  /*0a60*/  PRMT R21, RZ, 0x5410, R6.reuse ;  /* 0x00005410ff157816 */ /* 0x100fe40000000006 */
[----:B------:R-:W-:Y:S01]  /*0a70*/  PRMT R20, RZ, 0x7610, R6 ;  /* 0x00007610ff147816 */ /* 0x000fe20000000006 */
[----:B0-----:R0:W1:Y:S01]  /*0a80*/  MUFU.RCP R145, R74 ;  /* 0x0000004a00917308 */ /* 0x0010620000001000 */
[--C-:B------:R-:W-:Y:S02]  /*0a90*/  PRMT R19, RZ, 0x5410, R7.reuse ;  /* 0x00005410ff137816 */ /* 0x100fe40000000007 */
[----:B------:R-:W-:-:S02]  /*0aa0*/  PRMT R18, RZ, 0x7610, R7 ;  /* 0x00007610ff127816 */ /* 0x000fc40000000007 */
[--C-:B------:R-:W-:Y:S02]  /*0ab0*/  PRMT R7, RZ, 0x5410, R93.reuse ;  /* 0x00005410ff077816 */ /* 0x100fe4000000005d */
[----:B------:R-:W-:Y:S02]  /*0ac0*/  PRMT R6, RZ, 0x7610, R93 ;  /* 0x00007610ff067816 */ /* 0x000fe4000000005d */
[--C-:B------:R-:W-:Y:S02]  /*0ad0*/  PRMT R5, RZ, 0x5410, R94.reuse ;  /* 0x00005410ff057816 */ /* 0x100fe4000000005e */
[----:B------:R-:W-:Y:S02]  /*0ae0*/  PRMT R4, RZ, 0x7610, R94 ;  /* 0x00007610ff047816 */ /* 0x000fe4000000005e */
[--C-:B------:R-:W-:Y:S02]  /*0af0*/  PRMT R3, RZ, 0x5410, R95.reuse ;  /* 0x00005410ff037816 */ /* 0x100fe4000000005f */
[----:B------:R-:W-:-:S02]  /*0b00*/  PRMT R2, RZ, 0x7610, R95 ;  /* 0x00007610ff027816 */ /* 0x000fc4000000005f */
[--C-:B------:R-:W-:Y:S02]  /*0b10*/  PRMT R93, RZ, 0x5410, R54.reuse ;  /* 0x00005410ff5d7816 */ /* 0x100fe40000000036 */
[----:B------:R-:W-:Y:S02]  /*0b20*/  PRMT R94, RZ, 0x7610, R54 ;  /* 0x00007610ff5e7816 */ /* 0x000fe40000000036 */
[----:B------:R-:W-:Y:S02]  /*0b30*/  IMNMX R60, R60, 0x20, PT ;  /* 0x000000203c3c7817 */ /* 0x000fe40003800200 */
[--C-:B------:R-:W-:Y:S02]  /*0b40*/  PRMT R54, RZ, 0x5410, R55.reuse ;  /* 0x00005410ff367816 */ /* 0x100fe40000000037 */
[----:B------:R-:W-:Y:S01]  /*0b50*/  PRMT R95, RZ, 0x7610, R55 ;  /* 0x00007610ff5f7816 */ /* 0x000fe20000000037 */
[----:B------:R-:W-:Y:S01]  /*0b60*/  IMAD.IADD R60, R75, 0x1, R60 ;  /* 0x000000014b3c7824 */ /* 0x000fe200078e023c */
[----:B------:R-:W-:-:S02]  /*0b70*/  PRMT R55, RZ, 0x5410, R88 ;  /* 0x00005410ff377816 */ /* 0x000fc40000000058 */
[----:B------:R-:W-:Y:S01]  /*0b80*/  PRMT R99, RZ, 0x7610, R88 ;  /* 0x00007610ff637816 */ /* 0x000fe20000000058 */
[----:B------:R-:W-:Y:S01]  /*0b90*/  IMAD.SHL.U32 R150, R60, 0x8, RZ ;  /* 0x000000083c967824 */ /* 0x000fe200078e00ff */
[--C-:B------:R-:W-:Y:S02]  /*0ba0*/  PRMT R97, RZ, 0x5410, R89.reuse ;  /* 0x00005410ff617816 */ /* 0x100fe40000000059 */
[----:B------:R-:W-:Y:S02]  /*0bb0*/  PRMT R96, RZ, 0x7610, R89 ;  /* 0x00007610ff607816 */ /* 0x000fe40000000059 */
[--C-:B------:R-:W-:Y:S02]  /*0bc0*/  PRMT R88, RZ, 0x5410, R90.reuse ;  /* 0x00005410ff587816 */ /* 0x100fe4000000005a */
[----:B------:R-:W-:Y:S02]  /*0bd0*/  PRMT R101, RZ, 0x7610, R90 ;  /* 0x00007610ff657816 */ /* 0x000fe4000000005a */
[----:B------:R-:W-:-:S02]  /*0be0*/  PRMT R89, RZ, 0x5410, R91 ;  /* 0x00005410ff597816 */ /* 0x000fc4000000005b */
[----:B------:R-:W-:Y:S02]  /*0bf0*/  PRMT R98, RZ, 0x7610, R91 ;  /* 0x00007610ff627816 */ /* 0x000fe4000000005b */
        /* <DEDUP_REMOVED lines=38> */
[----:B------:R-:W-:Y:S02]  /*0e60*/  PRMT R42, RZ, 0x5410, R43 ;  /* 0x00005410ff2a7816 */ /* 0x000fe4000000002b */
[----:B------:R-:W-:Y:S02]  /*0e70*/  PRMT R26, RZ, 0x5410, R27 ;  /* 0x00005410ff1a7816 */ /* 0x000fe4000000001b */
[----:B------:R-:W-:-:S02]  /*0e80*/  PRMT R10, RZ, 0x5410, R11 ;  /* 0x00005410ff0a7816 */ /* 0x000fc4000000000b */
[----:B------:R-:W-:Y:S02]  /*0e90*/  PRMT R52, RZ, 0x5410, R53 ;  /* 0x00005410ff347816 */ /* 0x000fe40000000035 */
[----:B------:R-:W-:Y:S02]  /*0ea0*/  PRMT R79, RZ, 0x5410, R84 ;  /* 0x00005410ff4f7816 */ /* 0x000fe40000000054 */
        /* <DEDUP_REMOVED lines=38> */
[----:B01----:R-:W-:Y:S02]  /*1110*/  PRMT R163, RZ, 0x7610, R67 ;  /* 0x00007610ffa37816 */ /* 0x003fe40000000043 */
.L_x_155:
[----:B------:R-:W-:Y:S01]  /*1120*/  IMAD R68, R152, c[0x0][0x168], RZ ;  /* 0x00005a0098447a24 */ /* 0x000fe200078e02ff */
[----:B------:R-:W-:Y:S01]  /*1130*/  LOP3.LUT R158, R51, 0xff, RZ, 0xc0, !PT ;  /* 0x000000ff339e7812 */ /* 0x000fe200078ec0ff */
[----:B------:R-:W-:Y:S03]  /*1140*/  BSSY B0, `(.L_x_8) ;  /* 0x0000099000007945 */ /* 0x000fe60003800000 */
[----:B------:R-:W-:-:S04]  /*1150*/  SHF.R.S32.HI R69, RZ, 0x1f, R68 ;  /* 0x0000001fff457819 */ /* 0x000fc80000011444 */
[----:B------:R-:W-:-:S04]  /*1160*/  LEA.HI R69, R69, R68, RZ, 0x3 ;  /* 0x0000004445457211 */ /* 0x000fc800078f18ff */
[----:B------:R-:W-:-:S05]  /*1170*/  LEA.HI.SX32 R158, R69, R158, 0x1d ;  /* 0x0000009e459e7211 */ /* 0x000fca00078feaff */
[----:B------:R-:W-:Y:S01]  /*1180*/  IMAD.MOV.U32 R136, RZ, RZ, R158 ;  /* 0x000000ffff887224 */ /* 0x000fe200078e009e */
[----:B------:R-:W-:Y:S05]  /*1190*/  @!P5 BRA `(.L_x_9) ;  /* 0x000009300000d947 */ /* 0x000fea0003800000 */
[----:B------:R-:W-:Y:S01]  /*11a0*/  ISETP.NE.U32.AND P0, PT, RZ, c[0x0][0x178], PT ;  /* 0x00005e00ff007a0c */ /* 0x000fe20003f05070 */
[----:B------:R-:W-:-:S03]  /*11b0*/  IMAD.MOV.U32 R69, RZ, RZ, 0x10 ;  /* 0x00000010ff457424 */ /* 0x000fc600078e00ff */
[----:B------:R-:W-:Y:S01]  /*11c0*/  ISETP.NE.AND.EX P0, PT, RZ, c[0x0][0x17c], PT, P0 ;  /* 0x00005f00ff007a0c */ /* 0x000fe20003f05300 */
[----:B------:R-:W-:-:S06]  /*11d0*/  IMAD.WIDE.U32 R68, R158, R69, c[0x0][0x170] ;  /* 0x00005c009e447625 */ /* 0x000fcc00078e0045 */
[----:B------:R-:W2:Y:S06]  /*11e0*/  LDG.E.128 R68, [R68.64] ;  /* 0x0000000444447981 */ /* 0x000eac000c1e1d00 */
[----:B------:R-:W-:-:S04]  /*11f0*/  @P0 LEA R74, P1, R158, c[0x0][0x178], 0x4 ;  /* 0x00005e009e4a0a11 */ /* 0x000fc800078220ff */
[----:B------:R-:W-:Y:S02]  /*1200*/  @P0 LEA.HI.X R75, R158, c[0x0][0x17c], RZ, 0x4, P1 ;  /* 0x00005f009e4b0a11 */ /* 0x000fe400008f24ff */
[----:B------:R-:W-:-:S03]  /*1210*/  ISETP.NE.U32.AND P1, PT, RZ, c[0x0][0x180], PT ;  /* 0x00006000ff007a0c */ /* 0x000fc60003f25070 */
[----:B------:R0:W5:Y:S01]  /*1220*/  @P0 LDG.E.128 R56, [R74.64] ;  /* 0x000000044a380981 */ /* 0x000162000c1e1d00 */
[----:B------:R-:W-:-:S13]  /*1230*/  ISETP.NE.AND.EX P1, PT, RZ, c[0x0][0x184], PT, P1 ;  /* 0x00006100ff007a0c */ /* 0x000fda0003f25310 */
[----:B------:R-:W-:-:S04]  /*1240*/  @P1 LEA R72, P6, R158, c[0x0][0x180], 0x4 ;  /* 0x000060009e481a11 */ /* 0x000fc800078c20ff */
[----:B------:R-:W-:-:S05]  /*1250*/  @P1 LEA.HI.X R73, R158, c[0x0][0x184], RZ, 0x4, P6 ;  /* 0x000061009e491a11 */ /* 0x000fca00030f24ff */
[----:B------:R0:W5:Y:S01]  /*1260*/  @P1 LDG.E.128 R60, [R72.64] ;  /* 0x00000004483c1981 */ /* 0x000162000c1e1d00 */
[----:B------:R-:W-:-:S04]  /*1270*/  ISETP.NE.U32.AND P6, PT, RZ, c[0x0][0x178], PT ;  /* 0x00005e00ff007a0c */ /* 0x000fc80003fc5070 */
[----:B------:R-:W-:Y:S02]  /*1280*/  ISETP.NE.AND.EX P6, PT, RZ, c[0x0][0x17c], PT, P6 ;  /* 0x00005f00ff007a0c */ /* 0x000fe40003fc5360 */
[----:B--2---:R-:W-:-:S11]  /*1290*/  PRMT R161, RZ, 0x5410, R68 ;  /* 0x00005410ffa17816 */ /* 0x004fd60000000044 */
[----:B------:R-:W-:Y:S05]  /*12a0*/  @P6 BRA `(.L_x_10) ;  /* 0x0000008000006947 */ /* 0x000fea0003800000 */
[----:B0-----:R-:W-:-:S04]  /*12b0*/  ISETP.NE.U32.AND P0, PT, RZ, c[0x0][0x180], PT ;  /* 0x00006000ff007a0c */ /* 0x001fc80003f05070 */
[----:B------:R-:W-:-:S13]  /*12c0*/  ISETP.NE.AND.EX P0, PT, RZ, c[0x0][0x184], PT, P0 ;  /* 0x00006100ff007a0c */ /* 0x000fda0003f05300 */
[----:B------:R-:W-:Y:S05]  /*12d0*/  @P0 BRA `(.L_x_11) ;  /* 0x0000002000000947 */ /* 0x000fea0003800000 */
[----:B------:R-:W-:Y:S05]  /*12e0*/  @P2 BRA `(.L_x_12) ;  /* 0x0000008000002947 */ /* 0x000fea0003800000 */
[----:B------:R-:W-:Y:S05]  /*12f0*/  BRA `(.L_x_13) ;  /* 0x0000009000007947 */ /* 0x000fea0003800000 */
.L_x_11:
[----:B-----5:R-:W-:-:S05]  /*1300*/  PRMT R72, RZ, 0x5410, R60 ;  /* 0x00005410ff487816 */ /* 0x020fca000000003c */
[----:B------:R-:W-:Y:S01]  /*1310*/  FADD.FTZ R161, R72, R161 ;  /* 0x000000a148a17221 */ /* 0x000fe20000010000 */
[----:B------:R-:W-:Y:S05]  /*1320*/  BRA `(.L_x_12) ;  /* 0x0000004000007947 */ /* 0x000fea0003800000 */
.L_x_10:
[----:B0----5:R-:W-:-:S05]  /*1330*/  PRMT R72, RZ, 0x5410, R56 ;  /* 0x00005410ff487816 */ /* 0x021fca0000000038 */
[----:B------:R-:W-:Y:S01]  /*1340*/  FADD.FTZ R161, R72, R161 ;  /* 0x000000a148a17221 */ /* 0x000fe20000010000 */
[----:B------:R-:W-:-:S05]  /*1350*/  @P1 PRMT R72, RZ, 0x5410, R60 ;  /* 0x00005410ff481816 */ /* 0x000fca000000003c */
[----:B------:R-:W-:-:S05]  /*1360*/  @P1 FADD.FTZ R161, R72, R161 ;  /* 0x000000a148a11221 */ /* 0x000fca0000010000 */
.L_x_12:
[----:B------:R-:W-:-:S04]  /*1370*/  F2FP.BF16.PACK_AB R72, RZ, R161 ;  /* 0x000000a1ff48723e */ /* 0x000fc800000010ff */
[----:B------:R-:W-:Y:S02]  /*1380*/  PRMT R64, R72, 0x7610, R64 ;  /* 0x0000761048407816 */ /* 0x000fe40000000040 */
.L_x_13:
[----:B------:R-:W-:Y:S01]  /*1390*/  PRMT R179, RZ, 0x7610, R68 ;  /* 0x00007610ffb37816 */ /* 0x000fe20000000044 */
[----:B------:R-:W-:Y:S05]  /*13a0*/  @P6 BRA `(.L_x_14) ;  /* 0x0000008000006947 */ /* 0x000fea0003800000 */
[----:B------:R-:W-:-:S04]  /*13b0*/  ISETP.NE.U32.AND P0, PT, RZ, c[0x0][0x180], PT ;  /* 0x00006000ff007a0c */ /* 0x000fc80003f05070 */
[----:B------:R-:W-:-:S13]  /*13c0*/  ISETP.NE.AND.EX P0, PT, RZ, c[0x0][0x184], PT, P0 ;  /* 0x00006100ff007a0c */ /* 0x000fda0003f05300 */
[----:B------:R-:W-:Y:S05]  /*13d0*/  @P0 BRA `(.L_x_15) ;  /* 0x0000002000000947 */ /* 0x000fea0003800000 */
[----:B------:R-:W-:Y:S05]  /*13e0*/  @P2 BRA `(.L_x_16) ;  /* 0x0000008000002947 */ /* 0x000fea0003800000 */
[----:B------:R-:W-:Y:S05]  /*13f0*/  BRA `(.L_x_17) ;  /* 0x0000009000007947 */ /* 0x000fea0003800000 */
.L_x_15:
[----:B-----5:R-:W-:-:S05]  /*1400*/  PRMT R68, RZ, 0x7610, R60 ;  /* 0x00007610ff447816 */ /* 0x020fca000000003c */
[----:B------:R-:W-:Y:S01]  /*1410*/  FADD.FTZ R179, R68, R179 ;  /* 0x000000b344b37221 */ /* 0x000fe20000010000 */
[----:B------:R-:W-:Y:S05]  /*1420*/  BRA `(.L_x_16) ;  /* 0x0000004000007947 */ /* 0x000fea0003800000 */
.L_x_14:
[----:B-----5:R-:W-:-:S05]  /*1430*/  PRMT R68, RZ, 0x7610, R56 ;  /* 0x00007610ff447816 */ /* 0x020fca0000000038 */
[----:B------:R-:W-:Y:S01]  /*1440*/  FADD.FTZ R179, R68, R179 ;  /* 0x000000b344b37221 */ /* 0x000fe20000010000 */
[----:B------:R-:W-:-:S05]  /*1450*/  @P1 PRMT R68, RZ, 0x7610, R60 ;  /* 0x00007610ff441816 */ /* 0x000fca000000003c */
[----:B------:R-:W-:-:S05]  /*1460*/  @P1 FADD.FTZ R179, R68, R179 ;  /* 0x000000b344b31221 */ /* 0x000fca0000010000 */
.L_x_16:
[----:B------:R-:W-:-:S04]  /*1470*/  F2FP.BF16.PACK_AB R68, RZ, R179 ;  /* 0x000000b3ff44723e */ /* 0x000fc800000010ff */
[----:B------:R-:W-:Y:S02]  /*1480*/  PRMT R64, R64, 0x5410, R68 ;  /* 0x0000541040407816 */ /* 0x000fe40000000044 */
.L_x_17:
[----:B------:R-:W-:Y:S01]  /*1490*/  PRMT R177, RZ, 0x5410, R69 ;  /* 0x00005410ffb17816 */ /* 0x000fe20000000045 */
[----:B------:R-:W-:Y:S05]  /*14a0*/  @P6 BRA `(.L_x_18) ;  /* 0x0000008000006947 */ /* 0x000fea0003800000 */
[----:B------:R-:W-:-:S04]  /*14b0*/  ISETP.NE.U32.AND P0, PT, RZ, c[0x0][0x180], PT ;  /* 0x00006000ff007a0c */ /* 0x000fc80003f05070 */
[----:B------:R-:W-:-:S13]  /*14c0*/  ISETP.NE.AND.EX P0, PT, RZ, c[0x0][0x184], PT, P0 ;  /* 0x00006100ff007a0c */ /* 0x000fda0003f05300 */
[----:B------:R-:W-:Y:S05]  /*14d0*/  @P0 BRA `(.L_x_19) ;  /* 0x0000002000000947 */ /* 0x000fea0003800000 */
[----:B------:R-:W-:Y:S05]  /*14e0*/  @P2 BRA `(.L_x_20) ;  /* 0x0000008000002947 */ /* 0x000fea0003800000 */
[----:B------:R-:W-:Y:S05]  /*14f0*/  BRA `(.L_x_21) ;  /* 0x0000009000007947 */ /* 0x000fea0003800000 */
.L_x_19:
[----:B-----5:R-:W-:-:S05]  /*1500*/  PRMT R68, RZ, 0x5410, R61 ;  /* 0x00005410ff447816 */ /* 0x020fca000000003d */
[----:B------:R-:W-:Y:S01]  /*1510*/  FADD.FTZ R177, R68, R177 ;  /* 0x000000b144b17221 */ /* 0x000fe20000010000 */
[----:B------:R-:W-:Y:S05]  /*1520*/  BRA `(.L_x_20) ;  /* 0x0000004000007947 */ /* 0x000fea0003800000 */
.L_x_18:
[----:B-----5:R-:W-:-:S05]  /*1530*/  PRMT R68, RZ, 0x5410, R57 ;  /* 0x00005410ff447816 */ /* 0x020fca0000000039 */
[----:B------:R-:W-:Y:S01]  /*1540*/  FADD.FTZ R177, R68, R177 ;  /* 0x000000b144b17221 */ /* 0x000fe20000010000 */
[----:B------:R-:W-:-:S05]  /*1550*/  @P1 PRMT R68, RZ, 0x5410, R61 ;  /* 0x00005410ff441816 */ /* 0x000fca000000003d */
[----:B------:R-:W-:-:S05]  /*1560*/  @P1 FADD.FTZ R177, R68, R177 ;  /* 0x000000b144b11221 */ /* 0x000fca0000010000 */
.L_x_20:
[----:B------:R-:W-:-:S04]  /*1570*/  F2FP.BF16.PACK_AB R68, RZ, R177 ;  /* 0x000000b1ff44723e */ /* 0x000fc800000010ff */
[----:B------:R-:W-:Y:S02]  /*1580*/  PRMT R65, R68, 0x7610, R65 ;  /* 0x0000761044417816 */ /* 0x000fe40000000041 */
.L_x_21:
[----:B------:R-:W-:Y:S01]  /*1590*/  PRMT R199, RZ, 0x7610, R69 ;  /* 0x00007610ffc77816 */ /* 0x000fe20000000045 */
[----:B------:R-:W-:Y:S05]  /*15a0*/  @P6 BRA `(.L_x_22) ;  /* 0x0000008000006947 */ /* 0x000fea0003800000 */
[----:B------:R-:W-:-:S04]  /*15b0*/  ISETP.NE.U32.AND P0, PT, RZ, c[0x0][0x180], PT ;  /* 0x00006000ff007a0c */ /* 0x000fc80003f05070 */
[----:B------:R-:W-:-:S13]  /*15c0*/  ISETP.NE.AND.EX P0, PT, RZ, c[0x0][0x184], PT, P0 ;  /* 0x00006100ff007a0c */ /* 0x000fda0003f05300 */
[----:B------:R-:W-:Y:S05]  /*15d0*/  @P0 BRA `(.L_x_23) ;  /* 0x0000002000000947 */ /* 0x000fea0003800000 */
[----:B------:R-:W-:Y:S05]  /*15e0*/  @P2 BRA `(.L_x_24) ;  /* 0x0000008000002947 */ /* 0x000fea0003800000 */
[----:B------:R-:W-:Y:S05]  /*15f0*/  BRA `(.L_x_25) ;  /* 0x0000009000007947 */ /* 0x000fea0003800000 */
.L_x_23:
[----:B-----5:R-:W-:-:S05]  /*1600*/  PRMT R68, RZ, 0x7610, R61 ;  /* 0x00007610ff447816 */ /* 0x020fca000000003d */
[----:B------:R-:W-:Y:S01]  /*1610*/  FADD.FTZ R199, R68, R199 ;  /* 0x000000c744c77221 */ /* 0x000fe20000010000 */
[----:B------:R-:W-:Y:S05]  /*1620*/  BRA `(.L_x_24) ;  /* 0x0000004000007947 */ /* 0x000fea0003800000 */
.L_x_22:
[----:B-----5:R-:W-:-:S05]  /*1630*/  PRMT R68, RZ, 0x7610, R57 ;  /* 0x00007610ff447816 */ /* 0x020fca0000000039 */
[----:B------:R-:W-:Y:S01]  /*1640*/  FADD.FTZ R199, R68, R199 ;  /* 0x000000c744c77221 */ /* 0x000fe20000010000 */
[----:B------:R-:W-:-:S05]  /*1650*/  @P1 PRMT R68, RZ, 0x7610, R61 ;  /* 0x00007610ff441816 */ /* 0x000fca000000003d */
[----:B------:R-:W-:-:S05]  /*1660*/  @P1 FADD.FTZ R199, R68, R199 ;  /* 0x000000c744c71221 */ /* 0x000fca0000010000 */
.L_x_24:
[----:B------:R-:W-:-:S04]  /*1670*/  F2FP.BF16.PACK_AB R68, RZ, R199 ;  /* 0x000000c7ff44723e */ /* 0x000fc800000010ff */
[----:B------:R-:W-:Y:S02]  /*1680*/  PRMT R65, R65, 0x5410, R68 ;  /* 0x0000541041417816 */ /* 0x000fe40000000044 */
.L_x_25:
[----:B------:R-:W-:Y:S01]  /*1690*/  PRMT R197, RZ, 0x5410, R70 ;  /* 0x00005410ffc57816 */ /* 0x000fe20000000046 */
[----:B------:R-:W-:Y:S05]  /*16a0*/  @P6 BRA `(.L_x_26) ;  /* 0x0000008000006947 */ /* 0x000fea0003800000 */
[----:B------:R-:W-:-:S04]  /*16b0*/  ISETP.NE.U32.AND P0, PT, RZ, c[0x0][0x180], PT ;  /* 0x00006000ff007a0c */ /* 0x000fc80003f05070 */
[----:B------:R-:W-:-:S13]  /*16c0*/  ISETP.NE.AND.EX P0, PT, RZ, c[0x0][0x184], PT, P0 ;  /* 0x00006100ff007a0c */ /* 0x000fda0003f05300 */
[----:B------:R-:W-:Y:S05]  /*16d0*/  @P0 BRA `(.L_x_27) ;  /* 0x0000002000000947 */ /* 0x000fea0003800000 */
[----:B------:R-:W-:Y:S05]  /*16e0*/  @P2 BRA `(.L_x_28) ;  /* 0x0000008000002947 */ /* 0x000fea0003800000 */
[----:B------:R-:W-:Y:S05]  /*16f0*/  BRA `(.L_x_29) ;  /* 0x0000009000007947 */ /* 0x000fea0003800000 */
.L_x_27:
[----:B-----5:R-:W-:-:S05]  /*1700*/  PRMT R68, RZ, 0x5410, R62 ;  /* 0x00005410ff447816 */ /* 0x020fca000000003e */
[----:B------:R-:W-:Y:S01]  /*1710*/  FADD.FTZ R197, R68, R197 ;  /* 0x000000c544c57221 */ /* 0x000fe20000010000 */
[----:B------:R-:W-:Y:S05]  /*1720*/  BRA `(.L_x_28) ;  /* 0x0000004000007947 */ /* 0x000fea0003800000 */
.L_x_26:
[----:B-----5:R-:W-:-:S05]  /*1730*/  PRMT R68, RZ, 0x5410, R58 ;  /* 0x00005410ff447816 */ /* 0x020fca000000003a */
[----:B------:R-:W-:Y:S01]  /*1740*/  FADD.FTZ R197, R68, R197 ;  /* 0x000000c544c57221 */ /* 0x000fe20000010000 */
[----:B------:R-:W-:-:S05]  /*1750*/  @P1 PRMT R68, RZ, 0x5410, R62 ;  /* 0x00005410ff441816 */ /* 0x000fca000000003e */
[----:B------:R-:W-:-:S05]  /*1760*/  @P1 FADD.FTZ R197, R68, R197 ;  /* 0x000000c544c51221 */ /* 0x000fca0000010000 */
.L_x_28:
[----:B------:R-:W-:-:S04]  /*1770*/  F2FP.BF16.PACK_AB R68, RZ, R197 ;  /* 0x000000c5ff44723e */ /* 0x000fc800000010ff */
[----:B------:R-:W-:Y:S02]  /*1780*/  PRMT R66, R68, 0x7610, R66 ;  /* 0x0000761044427816 */ /* 0x000fe40000000042 */
.L_x_29:
[----:B------:R-:W-:Y:S01]  /*1790*/  PRMT R201, RZ, 0x7610, R70 ;  /* 0x00007610ffc97816 */ /* 0x000fe20000000046 */
[----:B------:R-:W-:Y:S05]  /*17a0*/  @P6 BRA `(.L_x_30) ;  /* 0x0000008000006947 */ /* 0x000fea0003800000 */
[----:B------:R-:W-:-:S04]  /*17b0*/  ISETP.NE.U32.AND P0, PT, RZ, c[0x0][0x180], PT ;  /* 0x00006000ff007a0c */ /* 0x000fc80003f05070 */
[----:B------:R-:W-:-:S13]  /*17c0*/  ISETP.NE.AND.EX P0, PT, RZ, c[0x0][0x184], PT, P0 ;  /* 0x00006100ff007a0c */ /* 0x000fda0003f05300 */
[----:B------:R-:W-:Y:S05]  /*17d0*/  @P0 BRA `(.L_x_31) ;  /* 0x0000002000000947 */ /* 0x000fea0003800000 */
[----:B------:R-:W-:Y:S05]  /*17e0*/  @P2 BRA `(.L_x_32) ;  /* 0x0000008000002947 */ /* 0x000fea0003800000 */
[----:B------:R-:W-:Y:S05]  /*17f0*/  BRA `(.L_x_33) ;  /* 0x0000009000007947 */ /* 0x000fea0003800000 */
.L_x_31:
[----:B-----5:R-:W-:-:S05]  /*1800*/  PRMT R68, RZ, 0x7610, R62 ;  /* 0x00007610ff447816 */ /* 0x020fca000000003e */
[----:B------:R-:W-:Y:S01]  /*1810*/  FADD.FTZ R201, R68, R201 ;  /* 0x000000c944c97221 */ /* 0x000fe20000010000 */
[----:B------:R-:W-:Y:S05]  /*1820*/  BRA `(.L_x_32) ;  /* 0x0000004000007947 */ /* 0x000fea0003800000 */
.L_x_30:
[----:B-----5:R-:W-:-:S05]  /*1830*/  PRMT R68, RZ, 0x7610, R58 ;  /* 0x00007610ff447816 */ /* 0x020fca000000003a */
[----:B------:R-:W-:Y:S01]  /*1840*/  FADD.FTZ R201, R68, R201 ;  /* 0x000000c944c97221 */ /* 0x000fe20000010000 */
[----:B------:R-:W-:-:S05]  /*1850*/  @P1 PRMT R68, RZ, 0x7610, R62 ;  /* 0x00007610ff441816 */ /* 0x000fca000000003e */
[----:B------:R-:W-:-:S05]  /*1860*/  @P1 FADD.FTZ R201, R68, R201 ;  /* 0x000000c944c91221 */ /* 0x000fca0000010000 */
.L_x_32:
[----:B------:R-:W-:-:S04]  /*1870*/  F2FP.BF16.PACK_AB R68, RZ, R201 ;  /* 0x000000c9ff44723e */ /* 0x000fc800000010ff */
[----:B------:R-:W-:Y:S02]  /*1880*/  PRMT R66, R66, 0x5410, R68 ;  /* 0x0000541042427816 */ /* 0x000fe40000000044 */
.L_x_33:
[----:B------:R-:W-:Y:S01]  /*1890*/  PRMT R203, RZ, 0x5410, R71 ;  /* 0x00005410ffcb7816 */ /* 0x000fe20000000047 */
[----:B------:R-:W-:Y:S05]  /*18a0*/  @P6 BRA `(.L_x_34) ;  /* 0x0000008000006947 */ /* 0x000fea0003800000 */
[----:B------:R-:W-:-:S04]  /*18b0*/  ISETP.NE.U32.AND P0, PT, RZ, c[0x0][0x180], PT ;  /* 0x00006000ff007a0c */ /* 0x000fc80003f05070 */
[----:B------:R-:W-:-:S13]  /*18c0*/  ISETP.NE.AND.EX P0, PT, RZ, c[0x0][0x184], PT, P0 ;  /* 0x00006100ff007a0c */ /* 0x000fda0003f05300 */
[----:B------:R-:W-:Y:S05]  /*18d0*/  @P0 BRA `(.L_x_35) ;  /* 0x0000002000000947 */ /* 0x000fea0003800000 */
[----:B------:R-:W-:Y:S05]  /*18e0*/  @P2 BRA `(.L_x_36) ;  /* 0x0000008000002947 */ /* 0x000fea0003800000 */
[----:B------:R-:W-:Y:S05]  /*18f0*/  BRA `(.L_x_37) ;  /* 0x0000009000007947 */ /* 0x000fea0003800000 */
.L_x_35:
[----:B-----5:R-:W-:-:S05]  /*1900*/  PRMT R68, RZ, 0x5410, R63 ;  /* 0x00005410ff447816 */ /* 0x020fca000000003f */
[----:B------:R-:W-:Y:S01]  /*1910*/  FADD.FTZ R203, R68, R203 ;  /* 0x000000cb44cb7221 */ /* 0x000fe20000010000 */
[----:B------:R-:W-:Y:S05]  /*1920*/  BRA `(.L_x_36) ;  /* 0x0000004000007947 */ /* 0x000fea0003800000 */
.L_x_34:
[----:B-----5:R-:W-:-:S05]  /*1930*/  PRMT R68, RZ, 0x5410, R59 ;  /* 0x00005410ff447816 */ /* 0x020fca000000003b */
[----:B------:R-:W-:Y:S01]  /*1940*/  FADD.FTZ R203, R68, R203 ;  /* 0x000000cb44cb7221 */ /* 0x000fe20000010000 */
[----:B------:R-:W-:-:S05]  /*1950*/  @P1 PRMT R68, RZ, 0x5410, R63 ;  /* 0x00005410ff441816 */ /* 0x000fca000000003f */
[----:B------:R-:W-:-:S05]  /*1960*/  @P1 FADD.FTZ R203, R68, R203 ;  /* 0x000000cb44cb1221 */ /* 0x000fca0000010000 */
.L_x_36:
[----:B------:R-:W-:-:S04]  /*1970*/  F2FP.BF16.PACK_AB R68, RZ, R203 ;  /* 0x000000cbff44723e */ /* 0x000fc800000010ff */
[----:B------:R-:W-:Y:S02]  /*1980*/  PRMT R67, R68, 0x7610, R67 ;  /* 0x0000761044437816 */ /* 0x000fe40000000043 */
.L_x_37:
[----:B------:R-:W-:Y:S01]  /*1990*/  PRMT R217, RZ, 0x7610, R71 ;  /* 0x00007610ffd97816 */ /* 0x000fe20000000047 */
[----:B------:R-:W-:Y:S05]  /*19a0*/  @P6 BRA `(.L_x_38) ;  /* 0x0000008000006947 */ /* 0x000fea0003800000 */
[----:B------:R-:W-:-:S04]  /*19b0*/  ISETP.NE.U32.AND P0, PT, RZ, c[0x0][0x180], PT ;  /* 0x00006000ff007a0c */ /* 0x000fc80003f05070 */
[----:B------:R-:W-:-:S13]  /*19c0*/  ISETP.NE.AND.EX P0, PT, RZ, c[0x0][0x184], PT, P0 ;  /* 0x00006100ff007a0c */ /* 0x000fda0003f05300 */
[----:B------:R-:W-:Y:S05]  /*19d0*/  @P0 BRA `(.L_x_39) ;  /* 0x0000002000000947 */ /* 0x000fea0003800000 */
[----:B------:R-:W-:Y:S05]  /*19e0*/  @P2 BRA `(.L_x_40) ;  /* 0x0000008000002947 */ /* 0x000fea0003800000 */
[----:B------:R-:W-:Y:S05]  /*19f0*/  BRA `(.L_x_41) ;  /* 0x0000009000007947 */ /* 0x000fea0003800000 */
.L_x_39:
[----:B-----5:R-:W-:-:S05]  /*1a00*/  PRMT R68, RZ, 0x7610, R63 ;  /* 0x00007610ff447816 */ /* 0x020fca000000003f */
[----:B------:R-:W-:Y:S01]  /*1a10*/  FADD.FTZ R217, R68, R217 ;  /* 0x000000d944d97221 */ /* 0x000fe20000010000 */
[----:B------:R-:W-:Y:S05]  /*1a20*/  BRA `(.L_x_40) ;  /* 0x0000004000007947 */ /* 0x000fea0003800000 */
.L_x_38:
[----:B-----5:R-:W-:-:S05]  /*1a30*/  PRMT R68, RZ, 0x7610, R59 ;  /* 0x00007610ff447816 */ /* 0x020fca000000003b */
[----:B------:R-:W-:Y:S01]  /*1a40*/  FADD.FTZ R217, R68, R217 ;  /* 0x000000d944d97221 */ /* 0x000fe20000010000 */
[----:B------:R-:W-:-:S05]  /*1a50*/  @P1 PRMT R68, RZ, 0x7610, R63 ;  /* 0x00007610ff441816 */ /* 0x000fca000000003f */
[----:B------:R-:W-:-:S05]  /*1a60*/  @P1 FADD.FTZ R217, R68, R217 ;  /* 0x000000d944d91221 */ /* 0x000fca0000010000 */
.L_x_40:
[----:B------:R-:W-:-:S04]  /*1a70*/  F2FP.BF16.PACK_AB R68, RZ, R217 ;  /* 0x000000d9ff44723e */ /* 0x000fc800000010ff */
[----:B------:R-:W-:Y:S02]  /*1a80*/  PRMT R67, R67, 0x5410, R68 ;  /* 0x0000541043437816 */ /* 0x000fe40000000044 */
.L_x_41:
[C---:B------:R-:W-:Y:S02]  /*1a90*/  @P2 LEA R68, P0, R158.reuse, c[0x0][0x188], 0x4 ;  /* 0x000062009e442a11 */ /* 0x040fe400078020ff */
[C---:B------:R-:W-:Y:S02]  /*1aa0*/  IADD3 R136, R158.reuse, 0x100, RZ ;  /* 0x000001009e887810 */ /* 0x040fe40007ffe0ff */
[----:B------:R-:W-:-:S05]  /*1ab0*/  @P2 LEA.HI.X R69, R158, c[0x0][0x18c], RZ, 0x4, P0 ;  /* 0x000063009e452a11 */ /* 0x000fca00000f24ff */
[----:B------:R0:W-:Y:S04]  /*1ac0*/  @P2 STG.E.128 [R68.64], R64 ;  /* 0x0000004044002986 */ /* 0x0001e8000c101d04 */
.L_x_9:
[----:B------:R-:W-:Y:S05]  /*1ad0*/  BSYNC B0 ;  /* 0x0000000000007941 */ /* 0x000fea0003800000 */
.L_x_8:
[----:B------:R-:W-:Y:S01]  /*1ae0*/  ISETP.GE.U32.AND P0, PT, R50, 0x200, PT ;  /* 0x000002003200780c */ /* 0x000fe20003f06070 */
[----:B------:R-:W-:-:S12]  /*1af0*/  BSSY B0, `(.L_x_42) ;  /* 0x0000095000007945 */ /* 0x000fd80003800000 */
[----:B------:R-:W-:Y:S05]  /*1b00*/  @!P0 BRA `(.L_x_43) ;  /* 0x0000093000008947 */ /* 0x000fea0003800000 */
[----:B------:R-:W-:Y:S01]  /*1b10*/  ISETP.NE.U32.AND P0, PT, RZ, c[0x0][0x178], PT ;  /* 0x00005e00ff007a0c */ /* 0x000fe20003f05070 */
[----:B0-----:R-:W-:-:S03]  /*1b20*/  IMAD.MOV.U32 R69, RZ, RZ, 0x10 ;  /* 0x00000010ff457424 */ /* 0x001fc600078e00ff */
[----:B------:R-:W-:Y:S01]  /*1b30*/  ISETP.NE.AND.EX P0, PT, RZ, c[0x0][0x17c], PT, P0 ;  /* 0x00005f00ff007a0c */ /* 0x000fe20003f05300 */
[----:B------:R-:W-:-:S06]  /*1b40*/  IMAD.WIDE.U32 R68, R136, R69, c[0x0][0x170] ;  /* 0x00005c0088447625 */ /* 0x000fcc00078e0045 */
[----:B------:R-:W2:Y:S06]  /*1b50*/  LDG.E.128 R68, [R68.64] ;  /* 0x0000000444447981 */ /* 0x000eac000c1e1d00 */
[----:B------:R-:W-:-:S04]  /*1b60*/  @P0 LEA R74, P1, R136, c[0x0][0x178], 0x4 ;  /* 0x00005e00884a0a11 */ /* 0x000fc800078220ff */
[----:B------:R-:W-:Y:S02]  /*1b70*/  @P0 LEA.HI.X R75, R136, c[0x0][0x17c], RZ, 0x4, P1 ;  /* 0x00005f00884b0a11 */ /* 0x000fe400008f24ff */
[----:B------:R-:W-:-:S03]  /*1b80*/  ISETP.NE.U32.AND P1, PT, RZ, c[0x0][0x180], PT ;  /* 0x00006000ff007a0c */ /* 0x000fc60003f25070 */
[----:B-----5:R0:W5:Y:S01]  /*1b90*/  @P0 LDG.E.128 R56, [R74.64] ;  /* 0x000000044a380981 */ /* 0x020162000c1e1d00 */
        /* <DEDUP_REMOVED lines=13> */
.L_x_45:
[----:B-----5:R-:W-:-:S05]  /*1c70*/  PRMT R72, RZ, 0x5410, R60 ;  /* 0x00005410ff487816 */ /* 0x020fca000000003c */
[----:B------:R-:W-:Y:S01]  /*1c80*/  FADD.FTZ R159, R72, R159 ;  /* 0x0000009f489f7221 */ /* 0x000fe20000010000 */
[----:B------:R-:W-:Y:S05]  /*1c90*/  BRA `(.L_x_46) ;  /* 0x0000004000007947 */ /* 0x000fea0003800000 */
.L_x_44:
[----:B0----5:R-:W-:-:S05]  /*1ca0*/  PRMT R72, RZ, 0x5410, R56 ;  /* 0x00005410ff487816 */ /* 0x021fca0000000038 */
[----:B------:R-:W-:Y:S01]  /*1cb0*/  FADD.FTZ R159, R72, R159 ;  /* 0x0000009f489f7221 */ /* 0x000fe20000010000 */
[----:B------:R-:W-:-:S05]  /*1cc0*/  @P1 PRMT R72, RZ, 0x5410, R60 ;  /* 0x00005410ff481816 */ /* 0x000fca000000003c */
[----:B------:R-:W-:-:S05]  /*1cd0*/  @P1 FADD.FTZ R159, R72, R159 ;  /* 0x0000009f489f1221 */ /* 0x000fca0000010000 */
.L_x_46:
[----:B------:R-:W-:-:S04]  /*1ce0*/  F2FP.BF16.PACK_AB R72, RZ, R159 ;  /* 0x0000009fff48723e */ /* 0x000fc800000010ff */
[----:B------:R-:W-:Y:S02]  /*1cf0*/  PRMT R64, R72, 0x7610, R64 ;  /* 0x0000761048407816 */ /* 0x000fe40000000040 */
.L_x_47:
[----:B------:R-:W-:Y:S01]  /*1d00*/  PRMT R175, RZ, 0x7610, R68 ;  /* 0x00007610ffaf7816 */ /* 0x000fe20000000044 */
[----:B------:R-:W-:Y:S05]  /*1d10*/  @P6 BRA `(.L_x_48) ;  /* 0x0000008000006947 */ /* 0x000fea0003800000 */
[----:B------:R-:W-:-:S04]  /*1d20*/  ISETP.NE.U32.AND P0, PT, RZ, c[0x0][0x180], PT ;  /* 0x00006000ff007a0c */ /* 0x000fc80003f05070 */
[----:B------:R-:W-:-:S13]  /*1d30*/  ISETP.NE.AND.EX P0, PT, RZ, c[0x0][0x184], PT, P0 ;  /* 0x00006100ff007a0c */ /* 0x000fda0003f05300 */
[----:B------:R-:W-:Y:S05]  /*1d40*/  @P0 BRA `(.L_x_49) ;  /* 0x0000002000000947 */ /* 0x000fea0003800000 */
[----:B------:R-:W-:Y:S05]  /*1d50*/  @P2 BRA `(.L_x_50) ;  /* 0x0000008000002947 */ /* 0x000fea0003800000 */
[----:B------:R-:W-:Y:S05]  /*1d60*/  BRA `(.L_x_51) ;  /* 0x0000009000007947 */ /* 0x000fea0003800000 */
.L_x_49:
[----:B-----5:R-:W-:-:S05]  /*1d70*/  PRMT R68, RZ, 0x7610, R60 ;  /* 0x00007610ff447816 */ /* 0x020fca000000003c */
[----:B------:R-:W-:Y:S01]  /*1d80*/  FADD.FTZ R175, R68, R175 ;  /* 0x000000af44af7221 */ /* 0x000fe20000010000 */
[----:B------:R-:W-:Y:S05]  /*1d90*/  BRA `(.L_x_50) ;  /* 0x0000004000007947 */ /* 0x000fea0003800000 */
.L_x_48:
[----:B-----5:R-:W-:-:S05]  /*1da0*/  PRMT R68, RZ, 0x7610, R56 ;  /* 0x00007610ff447816 */ /* 0x020fca0000000038 */
[----:B------:R-:W-:Y:S01]  /*1db0*/  FADD.FTZ R175, R68, R175 ;  /* 0x000000af44af7221 */ /* 0x000fe20000010000 */
[----:B------:R-:W-:-:S05]  /*1dc0*/  @P1 PRMT R68, RZ, 0x7610, R60 ;  /* 0x00007610ff441816 */ /* 0x000fca000000003c */
[----:B------:R-:W-:-:S05]  /*1dd0*/  @P1 FADD.FTZ R175, R68, R175 ;  /* 0x000000af44af1221 */ /* 0x000fca0000010000 */
.L_x_50:
[----:B------:R-:W-:-:S04]  /*1de0*/  F2FP.BF16.PACK_AB R68, RZ, R175 ;  /* 0x000000afff44723e */ /* 0x000fc800000010ff */
[----:B------:R-:W-:Y:S02]  /*1df0*/  PRMT R64, R64, 0x5410, R68 ;  /* 0x0000541040407816 */ /* 0x000fe40000000044 */
.L_x_51:
[----:B------:R-:W-:Y:S01]  /*1e00*/  PRMT R173, RZ, 0x5410, R69 ;  /* 0x00005410ffad7816 */ /* 0x000fe20000000045 */
[----:B------:R-:W-:Y:S05]  /*1e10*/  @P6 BRA `(.L_x_52) ;  /* 0x0000008000006947 */ /* 0x000fea0003800000 */
[----:B------:R-:W-:-:S04]  /*1e20*/  ISETP.NE.U32.AND P0, PT, RZ, c[0x0][0x180], PT ;  /* 0x00006000ff007a0c */ /* 0x000fc80003f05070 */
[----:B------:R-:W-:-:S13]  /*1e30*/  ISETP.NE.AND.EX P0, PT, RZ, c[0x0][0x184], PT, P0 ;  /* 0x00006100ff007a0c */ /* 0x000fda0003f05300 */
[----:B------:R-:W-:Y:S05]  /*1e40*/  @P0 BRA `(.L_x_53) ;  /* 0x0000002000000947 */ /* 0x000fea0003800000 */
[----:B------:R-:W-:Y:S05]  /*1e50*/  @P2 BRA `(.L_x_54) ;  /* 0x0000008000002947 */ /* 0x000fea0003800000 */
[----:B------:R-:W-:Y:S05]  /*1e60*/  BRA `(.L_x_55) ;  /* 0x0000009000007947 */ /* 0x000fea0003800000 */
.L_x_53:
[----:B-----5:R-:W-:-:S05]  /*1e70*/  PRMT R68, RZ, 0x5410, R61 ;  /* 0x00005410ff447816 */ /* 0x020fca000000003d */
[----:B------:R-:W-:Y:S01]  /*1e80*/  FADD.FTZ R173, R68, R173 ;  /* 0x000000ad44ad7221 */ /* 0x000fe20000010000 */
[----:B------:R-:W-:Y:S05]  /*1e90*/  BRA `(.L_x_54) ;  /* 0x0000004000007947 */ /* 0x000fea0003800000 */
.L_x_52:
[----:B-----5:R-:W-:-:S05]  /*1ea0*/  PRMT R68, RZ, 0x5410, R57 ;  /* 0x00005410ff447816 */ /* 0x020fca0000000039 */
[----:B------:R-:W-:Y:S01]  /*1eb0*/  FADD.FTZ R173, R68, R173 ;  /* 0x000000ad44ad7221 */ /* 0x000fe20000010000 */
[----:B------:R-:W-:-:S05]  /*1ec0*/  @P1 PRMT R68, RZ, 0x5410, R61 ;  /* 0x00005410ff441816 */ /* 0x000fca000000003d */
[----:B------:R-:W-:-:S05]  /*1ed0*/  @P1 FADD.FTZ R173, R68, R173 ;  /* 0x000000ad44ad1221 */ /* 0x000fca0000010000 */
.L_x_54:
[----:B------:R-:W-:-:S04]  /*1ee0*/  F2FP.BF16.PACK_AB R68, RZ, R173 ;  /* 0x000000adff44723e */ /* 0x000fc800000010ff */
[----:B------:R-:W-:Y:S02]  /*1ef0*/  PRMT R65, R68, 0x7610, R65 ;  /* 0x0000761044417816 */ /* 0x000fe40000000041 */
.L_x_55:
[----:B------:R-:W-:Y:S01]  /*1f00*/  PRMT R195, RZ, 0x7610, R69 ;  /* 0x00007610ffc37816 */ /* 0x000fe20000000045 */
[----:B------:R-:W-:Y:S05]  /*1f10*/  @P6 BRA `(.L_x_56) ;  /* 0x0000008000006947 */ /* 0x000fea0003800000 */
[----:B------:R-:W-:-:S04]  /*1f20*/  ISETP.NE.U32.AND P0, PT, RZ, c[0x0][0x180], PT ;  /* 0x00006000ff007a0c */ /* 0x000fc80003f05070 */
[----:B------:R-:W-:-:S13]  /*1f30*/  ISETP.NE.AND.EX P0, PT, RZ, c[0x0][0x184], PT, P0 ;  /* 0x00006100ff007a0c */ /* 0x000fda0003f05300 */
[----:B------:R-:W-:Y:S05]  /*1f40*/  @P0 BRA `(.L_x_57) ;  /* 0x0000002000000947 */ /* 0x000fea0003800000 */
[----:B------:R-:W-:Y:S05]  /*1f50*/  @P2 BRA `(.L_x_58) ;  /* 0x0000008000002947 */ /* 0x000fea0003800000 */
[----:B------:R-:W-:Y:S05]  /*1f60*/  BRA `(.L_x_59) ;  /* 0x0000009000007947 */ /* 0x000fea0003800000 */
.L_x_57:
[----:B-----5:R-:W-:-:S05]  /*1f70*/  PRMT R68, RZ, 0x7610, R61 ;  /* 0x00007610ff447816 */ /* 0x020fca000000003d */
[----:B------:R-:W-:Y:S01]  /*1f80*/  FADD.FTZ R195, R68, R195 ;  /* 0x000000c344c37221 */ /* 0x000fe20000010000 */
[----:B------:R-:W-:Y:S05]  /*1f90*/  BRA `(.L_x_58) ;  /* 0x0000004000007947 */ /* 0x000fea0003800000 */
.L_x_56:
[----:B-----5:R-:W-:-:S05]  /*1fa0*/  PRMT R68, RZ, 0x7610, R57 ;  /* 0x00007610ff447816 */ /* 0x020fca0000000039 */
[----:B------:R-:W-:Y:S01]  /*1fb0*/  FADD.FTZ R195, R68, R195 ;  /* 0x000000c344c37221 */ /* 0x000fe20000010000 */
[----:B------:R-:W-:-:S05]  /*1fc0*/  @P1 PRMT R68, RZ, 0x7610, R61 ;  /* 0x00007610ff441816 */ /* 0x000fca000000003d */
[----:B------:R-:W-:-:S05]  /*1fd0*/  @P1 FADD.FTZ R195, R68, R195 ;  /* 0x000000c344c31221 */ /* 0x000fca0000010000 */
.L_x_58:
[----:B------:R-:W-:-:S04]  /*1fe0*/  F2FP.BF16.PACK_AB R68, RZ, R195 ;  /* 0x000000c3ff44723e */ /* 0x000fc800000010ff */
[----:B------:R-:W-:Y:S02]  /*1ff0*/  PRMT R65, R65, 0x5410, R68 ;  /* 0x0000541041417816 */ /* 0x000fe40000000044 */
.L_x_59:
[----:B------:R-:W-:Y:S01]  /*2000*/  PRMT R193, RZ, 0x5410, R70 ;  /* 0x00005410ffc17816 */ /* 0x000fe20000000046 */
[----:B------:R-:W-:Y:S05]  /*2010*/  @P6 BRA `(.L_x_60) ;  /* 0x0000008000006947 */ /* 0x000fea0003800000 */
[----:B------:R-:W-:-:S04]  /*2020*/  ISETP.NE.U32.AND P0, PT, RZ, c[0x0][0x180], PT ;  /* 0x00006000ff007a0c */ /* 0x000fc80003f05070 */
[----:B------:R-:W-:-:S13]  /*2030*/  ISETP.NE.AND.EX P0, PT, RZ, c[0x0][0x184], PT, P0 ;  /* 0x00006100ff007a0c */ /* 0x000fda0003f05300 */
[----:B------:R-:W-:Y:S05]  /*2040*/  @P0 BRA `(.L_x_61) ;  /* 0x0000002000000947 */ /* 0x000fea0003800000 */
[----:B------:R-:W-:Y:S05]  /*2050*/  @P2 BRA `(.L_x_62) ;  /* 0x0000008000002947 */ /* 0x000fea0003800000 */
[----:B------:R-:W-:Y:S05]  /*2060*/  BRA `(.L_x_63) ;  /* 0x0000009000007947 */ /* 0x000fea0003800000 */
.L_x_61:
[----:B-----5:R-:W-:-:S05]  /*2070*/  PRMT R68, RZ, 0x5410, R62 ;  /* 0x00005410ff447816 */ /* 0x020fca000000003e */
[----:B------:R-:W-:Y:S01]  /*2080*/  FADD.FTZ R193, R68, R193 ;  /* 0x000000c144c17221 */ /* 0x000fe20000010000 */
[----:B------:R-:W-:Y:S05]  /*2090*/  BRA `(.L_x_62) ;  /* 0x0000004000007947 */ /* 0x000fea0003800000 */
.L_x_60:
[----:B-----5:R-:W-:-:S05]  /*20a0*/  PRMT R68, RZ, 0x5410, R58 ;  /* 0x00005410ff447816 */ /* 0x020fca000000003a */
[----:B------:R-:W-:Y:S01]  /*20b0*/  FADD.FTZ R193, R68, R193 ;  /* 0x000000c144c17221 */ /* 0x000fe20000010000 */
[----:B------:R-:W-:-:S05]  /*20c0*/  @P1 PRMT R68, RZ, 0x5410, R62 ;  /* 0x00005410ff441816 */ /* 0x000fca000000003e */
[----:B------:R-:W-:-:S05]  /*20d0*/  @P1 FADD.FTZ R193, R68, R193 ;  /* 0x000000c144c11221 */ /* 0x000fca0000010000 */
.L_x_62:
[----:B------:R-:W-:-:S04]  /*20e0*/  F2FP.BF16.PACK_AB R68, RZ, R193 ;  /* 0x000000c1ff44723e */ /* 0x000fc800000010ff */
[----:B------:R-:W-:Y:S02]  /*20f0*/  PRMT R66, R68, 0x7610, R66 ;  /* 0x0000761044427816 */ /* 0x000fe40000000042 */
.L_x_63:
[----:B------:R-:W-:Y:S01]  /*2100*/  PRMT R205, RZ, 0x7610, R70 ;  /* 0x00007610ffcd7816 */ /* 0x000fe20000000046 */
[----:B------:R-:W-:Y:S05]  /*2110*/  @P6 BRA `(.L_x_64) ;  /* 0x0000008000006947 */ /* 0x000fea0003800000 */
[----:B------:R-:W-:-:S04]  /*2120*/  ISETP.NE.U32.AND P0, PT, RZ, c[0x0][0x180], PT ;  /* 0x00006000ff007a0c */ /* 0x000fc80003f05070 */
[----:B------:R-:W-:-:S13]  /*2130*/  ISETP.NE.AND.EX P0, PT, RZ, c[0x0][0x184], PT, P0 ;  /* 0x00006100ff007a0c */ /* 0x000fda0003f05300 */
[----:B------:R-:W-:Y:S05]  /*2140*/  @P0 BRA `(.L_x_65) ;  /* 0x0000002000000947 */ /* 0x000fea0003800000 */
[----:B------:R-:W-:Y:S05]  /*2150*/  @P2 BRA `(.L_x_66) ;  /* 0x0000008000002947 */ /* 0x000fea0003800000 */
[----:B------:R-:W-:Y:S05]  /*2160*/  BRA `(.L_x_67) ;  /* 0x0000009000007947 */ /* 0x000fea0003800000 */
.L_x_65:
[----:B-----5:R-:W-:-:S05]  /*2170*/  PRMT R68, RZ, 0x7610, R62 ;  /* 0x00007610ff447816 */ /* 0x020fca000000003e */
[----:B------:R-:W-:Y:S01]  /*2180*/  FADD.FTZ R205, R68, R205 ;  /* 0x000000cd44cd7221 */ /* 0x000fe20000010000 */
[----:B------:R-:W-:Y:S05]  /*2190*/  BRA `(.L_x_66) ;  /* 0x0000004000007947 */ /* 0x000fea0003800000 */
.L_x_64:
[----:B-----5:R-:W-:-:S05]  /*21a0*/  PRMT R68, RZ, 0x7610, R58 ;  /* 0x00007610ff447816 */ /* 0x020fca000000003a */
[----:B------:R-:W-:Y:S01]  /*21b0*/  FADD.FTZ R205, R68, R205 ;  /* 0x000000cd44cd7221 */ /* 0x000fe20000010000 */
[----:B------:R-:W-:-:S05]  /*21c0*/  @P1 PRMT R68, RZ, 0x7610, R62 ;  /* 0x00007610ff441816 */ /* 0x000fca000000003e */
[----:B------:R-:W-:-:S05]  /*21d0*/  @P1 FADD.FTZ R205, R68, R205 ;  /* 0x000000cd44cd1221 */ /* 0x000fca0000010000 */
.L_x_66:
[----:B------:R-:W-:-:S04]  /*21e0*/  F2FP.BF16.PACK_AB R68, RZ, R205 ;  /* 0x000000cdff44723e */ /* 0x000fc800000010ff */
[----:B------:R-:W-:Y:S02]  /*21f0*/  PRMT R66, R66, 0x5410, R68 ;  /* 0x0000541042427816 */ /* 0x000fe40000000044 */
.L_x_67:
[----:B------:R-:W-:Y:S01]  /*2200*/  PRMT R207, RZ, 0x5410, R71 ;  /* 0x00005410ffcf7816 */ /* 0x000fe20000000047 */
[----:B------:R-:W-:Y:S05]  /*2210*/  @P6 BRA `(.L_x_68) ;  /* 0x0000008000006947 */ /* 0x000fea0003800000 */
[----:B------:R-:W-:-:S04]  /*2220*/  ISETP.NE.U32.AND P0, PT, RZ, c[0x0][0x180], PT ;  /* 0x00006000ff007a0c */ /* 0x000fc80003f05070 */
[----:B------:R-:W-:-:S13]  /*2230*/  ISETP.NE.AND.EX P0, PT, RZ, c[0x0][0x184], PT, P0 ;  /* 0x00006100ff007a0c */ /* 0x000fda0003f05300 */
[----:B------:R-:W-:Y:S05]  /*2240*/  @P0 BRA `(.L_x_69) ;  /* 0x0000002000000947 */ /* 0x000fea0003800000 */
[----:B------:R-:W-:Y:S05]  /*2250*/  @P2 BRA `(.L_x_70) ;  /* 0x0000008000002947 */ /* 0x000fea0003800000 */
[----:B------:R-:W-:Y:S05]  /*2260*/  BRA `(.L_x_71) ;  /* 0x0000009000007947 */ /* 0x000fea0003800000 */
.L_x_69:
[----:B-----5:R-:W-:-:S05]  /*2270*/  PRMT R68, RZ, 0x5410, R63 ;  /* 0x00005410ff447816 */ /* 0x020fca000000003f */
[----:B------:R-:W-:Y:S01]  /*2280*/  FADD.FTZ R207, R68, R207 ;  /* 0x000000cf44cf7221 */ /* 0x000fe20000010000 */
[----:B------:R-:W-:Y:S05]  /*2290*/  BRA `(.L_x_70) ;  /* 0x0000004000007947 */ /* 0x000fea0003800000 */
.L_x_68:
[----:B-----5:R-:W-:-:S05]  /*22a0*/  PRMT R68, RZ, 0x5410, R59 ;  /* 0x00005410ff447816 */ /* 0x020fca000000003b */
[----:B------:R-:W-:Y:S01]  /*22b0*/  FADD.FTZ R207, R68, R207 ;  /* 0x000000cf44cf7221 */ /* 0x000fe20000010000 */
[----:B------:R-:W-:-:S05]  /*22c0*/  @P1 PRMT R68, RZ, 0x5410, R63 ;  /* 0x00005410ff441816 */ /* 0x000fca000000003f */
[----:B------:R-:W-:-:S05]  /*22d0*/  @P1 FADD.FTZ R207, R68, R207 ;  /* 0x000000cf44cf1221 */ /* 0x000fca0000010000 */
.L_x_70:
[----:B------:R-:W-:-:S04]  /*22e0*/  F2FP.BF16.PACK_AB R68, RZ, R207 ;  /* 0x000000cfff44723e */ /* 0x000fc800000010ff */
[----:B------:R-:W-:Y:S02]  /*22f0*/  PRMT R67, R68, 0x7610, R67 ;  /* 0x0000761044437816 */ /* 0x000fe40000000043 */
.L_x_71:
[----:B------:R-:W-:Y:S01]  /*2300*/  PRMT R219, RZ, 0x7610, R71 ;  /* 0x00007610ffdb7816 */ /* 0x000fe20000000047 */
[----:B------:R-:W-:Y:S05]  /*2310*/  @P6 BRA `(.L_x_72) ;  /* 0x0000008000006947 */ /* 0x000fea0003800000 */
[----:B------:R-:W-:-:S04]  /*2320*/  ISETP.NE.U32.AND P0, PT, RZ, c[0x0][0x180], PT ;  /* 0x00006000ff007a0c */ /* 0x000fc80003f05070 */
[----:B------:R-:W-:-:S13]  /*2330*/  ISETP.NE.AND.EX P0, PT, RZ, c[0x0][0x184], PT, P0 ;  /* 0x00006100ff007a0c */ /* 0x000fda0003f05300 */
[----:B------:R-:W-:Y:S05]  /*2340*/  @P0 BRA `(.L_x_73) ;  /* 0x0000002000000947 */ /* 0x000fea0003800000 */
[----:B------:R-:W-:Y:S05]  /*2350*/  @P2 BRA `(.L_x_74) ;  /* 0x0000008000002947 */ /* 0x000fea0003800000 */
[----:B------:R-:W-:Y:S05]  /*2360*/  BRA `(.L_x_75) ;  /* 0x0000009000007947 */ /* 0x000fea0003800000 */
.L_x_73:
[----:B-----5:R-:W-:-:S05]  /*2370*/  PRMT R68, RZ, 0x7610, R63 ;  /* 0x00007610ff447816 */ /* 0x020fca000000003f */
[----:B------:R-:W-:Y:S01]  /*2380*/  FADD.FTZ R219, R68, R219 ;  /* 0x000000db44db7221 */ /* 0x000fe20000010000 */
[----:B------:R-:W-:Y:S05]  /*2390*/  BRA `(.L_x_74) ;  /* 0x0000004000007947 */ /* 0x000fea0003800000 */
.L_x_72:
[----:B-----5:R-:W-:-:S05]  /*23a0*/  PRMT R68, RZ, 0x7610, R59 ;  /* 0x00007610ff447816 */ /* 0x020fca000000003b */
[----:B------:R-:W-:Y:S01]  /*23b0*/  FADD.FTZ R219, R68, R219 ;  /* 0x000000db44db7221 */ /* 0x000fe20000010000 */
[----:B------:R-:W-:-:S05]  /*23c0*/  @P1 PRMT R68, RZ, 0x7610, R63 ;  /* 0x00007610ff441816 */ /* 0x000fca000000003f */
[----:B------:R-:W-:-:S05]  /*23d0*/  @P1 FADD.FTZ R219, R68, R219 ;  /* 0x000000db44db1221 */ /* 0x000fca0000010000 */
.L_x_74:
[----:B------:R-:W-:-:S04]  /*23e0*/  F2FP.BF16.PACK_AB R68, RZ, R219 ;  /* 0x000000dbff44723e */ /* 0x000fc800000010ff */
[----:B------:R-:W-:Y:S02]  /*23f0*/  PRMT R67, R67, 0x5410, R68 ;  /* 0x0000541043437816 */ /* 0x000fe40000000044 */
.L_x_75:
[----:B------:R-:W-:-:S04]  /*2400*/  @P2 LEA R68, P0, R136, c[0x0][0x188], 0x4 ;  /* 0x0000620088442a11 */ /* 0x000fc800078020ff */
[C---:B------:R-:W-:Y:S02]  /*2410*/  @P2 LEA.HI.X R69, R136.reuse, c[0x0][0x18c], RZ, 0x4, P0 ;  /* 0x0000630088452a11 */ /* 0x040fe400000f24ff */
[----:B------:R-:W-:-:S03]  /*2420*/  IADD3 R136, R136, 0x100, RZ ;  /* 0x0000010088887810 */ /* 0x000fc60007ffe0ff */
[----:B------:R0:W-:Y:S04]  /*2430*/  @P2 STG.E.128 [R68.64], R64 ;  /* 0x0000004044002986 */ /* 0x0001e8000c101d04 */
.L_x_43:
[----:B------:R-:W-:Y:S05]  /*2440*/  BSYNC B0 ;  /* 0x0000000000007941 */ /* 0x000fea0003800000 */
.L_x_42:
[----:B------:R-:W-:Y:S01]  /*2450*/  BSSY B0, `(.L_x_76) ;  /* 0x0000095000007945 */ /* 0x000fe20003800000 */
        /* <DEDUP_REMOVED lines=23> */
.L_x_79:
[----:B-----5:R-:W-:-:S05]  /*25d0*/  PRMT R72, RZ, 0x5410, R60 ;  /* 0x00005410ff487816 */ /* 0x020fca000000003c */
[----:B------:R-:W-:Y:S01]  /*25e0*/  FADD.FTZ R165, R72, R165 ;  /* 0x000000a548a57221 */ /* 0x000fe20000010000 */
[----:B------:R-:W-:Y:S05]  /*25f0*/  BRA `(.L_x_80) ;  /* 0x0000004000007947 */ /* 0x000fea0003800000 */
.L_x_78:
[----:B0----5:R-:W-:-:S05]  /*2600*/  PRMT R72, RZ, 0x5410, R56 ;  /* 0x00005410ff487816 */ /* 0x021fca0000000038 */
[----:B------:R-:W-:Y:S01]  /*2610*/  FADD.FTZ R165, R72, R165 ;  /* 0x000000a548a57221 */ /* 0x000fe20000010000 */
[----:B------:R-:W-:-:S05]  /*2620*/  @P1 PRMT R72, RZ, 0x5410, R60 ;  /* 0x00005410ff481816 */ /* 0x000fca000000003c */
[----:B------:R-:W-:-:S05]  /*2630*/  @P1 FADD.FTZ R165, R72, R165 ;  /* 0x000000a548a51221 */ /* 0x000fca0000010000 */
.L_x_80:
[----:B------:R-:W-:-:S04]  /*2640*/  F2FP.BF16.PACK_AB R72, RZ, R165 ;  /* 0x000000a5ff48723e */ /* 0x000fc800000010ff */
[----:B------:R-:W-:Y:S02]  /*2650*/  PRMT R64, R72, 0x7610, R64 ;  /* 0x0000761048407816 */ /* 0x000fe40000000040 */
.L_x_81:
[----:B------:R-:W-:Y:S01]  /*2660*/  PRMT R171, RZ, 0x7610, R68 ;  /* 0x00007610ffab7816 */ /* 0x000fe20000000044 */
[----:B------:R-:W-:Y:S05]  /*2670*/  @P6 BRA `(.L_x_82) ;  /* 0x0000008000006947 */ /* 0x000fea0003800000 */
[----:B------:R-:W-:-:S04]  /*2680*/  ISETP.NE.U32.AND P0, PT, RZ, c[0x0][0x180], PT ;  /* 0x00006000ff007a0c */ /* 0x000fc80003f05070 */
[----:B------:R-:W-:-:S13]  /*2690*/  ISETP.NE.AND.EX P0, PT, RZ, c[0x0][0x184], PT, P0 ;  /* 0x00006100ff007a0c */ /* 0x000fda0003f05300 */
[----:B------:R-:W-:Y:S05]  /*26a0*/  @P0 BRA `(.L_x_83) ;  /* 0x0000002000000947 */ /* 0x000fea0003800000 */
[----:B------:R-:W-:Y:S05]  /*26b0*/  @P2 BRA `(.L_x_84) ;  /* 0x0000008000002947 */ /* 0x000fea0003800000 */
[----:B------:R-:W-:Y:S05]  /*26c0*/  BRA `(.L_x_85) ;  /* 0x0000009000007947 */ /* 0x000fea0003800000 */
.L_x_83:
[----:B-----5:R-:W-:-:S05]  /*26d0*/  PRMT R68, RZ, 0x7610, R60 ;  /* 0x00007610ff447816 */ /* 0x020fca000000003c */
[----:B------:R-:W-:Y:S01]  /*26e0*/  FADD.FTZ R171, R68, R171 ;  /* 0x000000ab44ab7221 */ /* 0x000fe20000010000 */
[----:B------:R-:W-:Y:S05]  /*26f0*/  BRA `(.L_x_84) ;  /* 0x0000004000007947 */ /* 0x000fea0003800000 */
.L_x_82:
[----:B-----5:R-:W-:-:S05]  /*2700*/  PRMT R68, RZ, 0x7610, R56 ;  /* 0x00007610ff447816 */ /* 0x020fca0000000038 */
[----:B------:R-:W-:Y:S01]  /*2710*/  FADD.FTZ R171, R68, R171 ;  /* 0x000000ab44ab7221 */ /* 0x000fe20000010000 */
[----:B------:R-:W-:-:S05]  /*2720*/  @P1 PRMT R68, RZ, 0x7610, R60 ;  /* 0x00007610ff441816 */ /* 0x000fca000000003c */
[----:B------:R-:W-:-:S05]  /*2730*/  @P1 FADD.FTZ R171, R68, R171 ;  /* 0x000000ab44ab1221 */ /* 0x000fca0000010000 */
.L_x_84:
[----:B------:R-:W-:-:S04]  /*2740*/  F2FP.BF16.PACK_AB R68, RZ, R171 ;  /* 0x000000abff44723e */ /* 0x000fc800000010ff */
[----:B------:R-:W-:Y:S02]  /*2750*/  PRMT R64, R64, 0x5410, R68 ;  /* 0x0000541040407816 */ /* 0x000fe40000000044 */
.L_x_85:
[----:B------:R-:W-:Y:S01]  /*2760*/  PRMT R169, RZ, 0x5410, R69 ;  /* 0x00005410ffa97816 */ /* 0x000fe20000000045 */
[----:B------:R-:W-:Y:S05]  /*2770*/  @P6 BRA `(.L_x_86) ;  /* 0x0000008000006947 */ /* 0x000fea0003800000 */
[----:B------:R-:W-:-:S04]  /*2780*/  ISETP.NE.U32.AND P0, PT, RZ, c[0x0][0x180], PT ;  /* 0x00006000ff007a0c */ /* 0x000fc80003f05070 */
[----:B------:R-:W-:-:S13]  /*2790*/  ISETP.NE.AND.EX P0, PT, RZ, c[0x0][0x184], PT, P0 ;  /* 0x00006100ff007a0c */ /* 0x000fda0003f05300 */
[----:B------:R-:W-:Y:S05]  /*27a0*/  @P0 BRA `(.L_x_87) ;  /* 0x0000002000000947 */ /* 0x000fea0003800000 */
[----:B------:R-:W-:Y:S05]  /*27b0*/  @P2 BRA `(.L_x_88) ;  /* 0x0000008000002947 */ /* 0x000fea0003800000 */
[----:B------:R-:W-:Y:S05]  /*27c0*/  BRA `(.L_x_89) ;  /* 0x0000009000007947 */ /* 0x000fea0003800000 */
.L_x_87:
[----:B-----5:R-:W-:-:S05]  /*27d0*/  PRMT R68, RZ, 0x5410, R61 ;  /* 0x00005410ff447816 */ /* 0x020fca000000003d */
[----:B------:R-:W-:Y:S01]  /*27e0*/  FADD.FTZ R169, R68, R169 ;  /* 0x000000a944a97221 */ /* 0x000fe20000010000 */
[----:B------:R-:W-:Y:S05]  /*27f0*/  BRA `(.L_x_88) ;  /* 0x0000004000007947 */ /* 0x000fea0003800000 */
.L_x_86:
[----:B-----5:R-:W-:-:S05]  /*2800*/  PRMT R68, RZ, 0x5410, R57 ;  /* 0x00005410ff447816 */ /* 0x020fca0000000039 */
[----:B------:R-:W-:Y:S01]  /*2810*/  FADD.FTZ R169, R68, R169 ;  /* 0x000000a944a97221 */ /* 0x000fe20000010000 */
[----:B------:R-:W-:-:S05]  /*2820*/  @P1 PRMT R68, RZ, 0x5410, R61 ;  /* 0x00005410ff441816 */ /* 0x000fca000000003d */
[----:B------:R-:W-:-:S05]  /*2830*/  @P1 FADD.FTZ R169, R68, R169 ;  /* 0x000000a944a91221 */ /* 0x000fca0000010000 */
.L_x_88:
[----:B------:R-:W-:-:S04]  /*2840*/  F2FP.BF16.PACK_AB R68, RZ, R169 ;  /* 0x000000a9ff44723e */ /* 0x000fc800000010ff */
[----:B------:R-:W-:Y:S02]  /*2850*/  PRMT R65, R68, 0x7610, R65 ;  /* 0x0000761044417816 */ /* 0x000fe40000000041 */
.L_x_89:
[----:B------:R-:W-:Y:S01]  /*2860*/  PRMT R191, RZ, 0x7610, R69 ;  /* 0x00007610ffbf7816 */ /* 0x000fe20000000045 */
[----:B------:R-:W-:Y:S05]  /*2870*/  @P6 BRA `(.L_x_90) ;  /* 0x0000008000006947 */ /* 0x000fea0003800000 */
[----:B------:R-:W-:-:S04]  /*2880*/  ISETP.NE.U32.AND P0, PT, RZ, c[0x0][0x180], PT ;  /* 0x00006000ff007a0c */ /* 0x000fc80003f05070 */
[----:B------:R-:W-:-:S13]  /*2890*/  ISETP.NE.AND.EX P0, PT, RZ, c[0x0][0x184], PT, P0 ;  /* 0x00006100ff007a0c */ /* 0x000fda0003f05300 */
[----:B------:R-:W-:Y:S05]  /*28a0*/  @P0 BRA `(.L_x_91) ;  /* 0x0000002000000947 */ /* 0x000fea0003800000 */
[----:B------:R-:W-:Y:S05]  /*28b0*/  @P2 BRA `(.L_x_92) ;  /* 0x0000008000002947 */ /* 0x000fea0003800000 */
[----:B------:R-:W-:Y:S05]  /*28c0*/  BRA `(.L_x_93) ;  /* 0x0000009000007947 */ /* 0x000fea0003800000 */
.L_x_91:
[----:B-----5:R-:W-:-:S05]  /*28d0*/  PRMT R68, RZ, 0x7610, R61 ;  /* 0x00007610ff447816 */ /* 0x020fca000000003d */
[----:B------:R-:W-:Y:S01]  /*28e0*/  FADD.FTZ R191, R68, R191 ;  /* 0x000000bf44bf7221 */ /* 0x000fe20000010000 */
[----:B------:R-:W-:Y:S05]  /*28f0*/  BRA `(.L_x_92) ;  /* 0x0000004000007947 */ /* 0x000fea0003800000 */
.L_x_90:
[----:B-----5:R-:W-:-:S05]  /*2900*/  PRMT R68, RZ, 0x7610, R57 ;  /* 0x00007610ff447816 */ /* 0x020fca0000000039 */
[----:B------:R-:W-:Y:S01]  /*2910*/  FADD.FTZ R191, R68, R191 ;  /* 0x000000bf44bf7221 */ /* 0x000fe20000010000 */
[----:B------:R-:W-:-:S05]  /*2920*/  @P1 PRMT R68, RZ, 0x7610, R61 ;  /* 0x00007610ff441816 */ /* 0x000fca000000003d */
[----:B------:R-:W-:-:S05]  /*2930*/  @P1 FADD.FTZ R191, R68, R191 ;  /* 0x000000bf44bf1221 */ /* 0x000fca0000010000 */
.L_x_92:
[----:B------:R-:W-:-:S04]  /*2940*/  F2FP.BF16.PACK_AB R68, RZ, R191 ;  /* 0x000000bfff44723e */ /* 0x000fc800000010ff */
[----:B------:R-:W-:Y:S02]  /*2950*/  PRMT R65, R65, 0x5410, R68 ;  /* 0x0000541041417816 */ /* 0x000fe40000000044 */
.L_x_93:
[----:B------:R-:W-:Y:S01]  /*2960*/  PRMT R189, RZ, 0x5410, R70 ;  /* 0x00005410ffbd7816 */ /* 0x000fe20000000046 */
[----:B------:R-:W-:Y:S05]  /*2970*/  @P6 BRA `(.L_x_94) ;  /* 0x0000008000006947 */ /* 0x000fea0003800000 */
[----:B------:R-:W-:-:S04]  /*2980*/  ISETP.NE.U32.AND P0, PT, RZ, c[0x0][0x180], PT ;  /* 0x00006000ff007a0c */ /* 0x000fc80003f05070 */
[----:B------:R-:W-:-:S13]  /*2990*/  ISETP.NE.AND.EX P0, PT, RZ, c[0x0][0x184], PT, P0 ;  /* 0x00006100ff007a0c */ /* 0x000fda0003f05300 */
[----:B------:R-:W-:Y:S05]  /*29a0*/  @P0 BRA `(.L_x_95) ;  /* 0x0000002000000947 */ /* 0x000fea0003800000 */
[----:B------:R-:W-:Y:S05]  /*29b0*/  @P2 BRA `(.L_x_96) ;  /* 0x0000008000002947 */ /* 0x000fea0003800000 */
[----:B------:R-:W-:Y:S05]  /*29c0*/  BRA `(.L_x_97) ;  /* 0x0000009000007947 */ /* 0x000fea0003800000 */
.L_x_95:
[----:B-----5:R-:W-:-:S05]  /*29d0*/  PRMT R68, RZ, 0x5410, R62 ;  /* 0x00005410ff447816 */ /* 0x020fca000000003e */
[----:B------:R-:W-:Y:S01]  /*29e0*/  FADD.FTZ R189, R68, R189 ;  /* 0x000000bd44bd7221 */ /* 0x000fe20000010000 */
[----:B------:R-:W-:Y:S05]  /*29f0*/  BRA `(.L_x_96) ;  /* 0x0000004000007947 */ /* 0x000fea0003800000 */
.L_x_94:
[----:B-----5:R-:W-:-:S05]  /*2a00*/  PRMT R68, RZ, 0x5410, R58 ;  /* 0x00005410ff447816 */ /* 0x020fca000000003a */
[----:B------:R-:W-:Y:S01]  /*2a10*/  FADD.FTZ R189, R68, R189 ;  /* 0x000000bd44bd7221 */ /* 0x000fe20000010000 */
[----:B------:R-:W-:-:S05]  /*2a20*/  @P1 PRMT R68, RZ, 0x5410, R62 ;  /* 0x00005410ff441816 */ /* 0x000fca000000003e */
[----:B------:R-:W-:-:S05]  /*2a30*/  @P1 FADD.FTZ R189, R68, R189 ;  /* 0x000000bd44bd1221 */ /* 0x000fca0000010000 */
.L_x_96:
[----:B------:R-:W-:-:S04]  /*2a40*/  F2FP.BF16.PACK_AB R68, RZ, R189 ;  /* 0x000000bdff44723e */ /* 0x000fc800000010ff */
[----:B------:R-:W-:Y:S02]  /*2a50*/  PRMT R66, R68, 0x7610, R66 ;  /* 0x0000761044427816 */ /* 0x000fe40000000042 */
.L_x_97:
[----:B------:R-:W-:Y:S01]  /*2a60*/  PRMT R209, RZ, 0x7610, R70 ;  /* 0x00007610ffd17816 */ /* 0x000fe20000000046 */
[----:B------:R-:W-:Y:S05]  /*2a70*/  @P6 BRA `(.L_x_98) ;  /* 0x0000008000006947 */ /* 0x000fea0003800000 */
[----:B------:R-:W-:-:S04]  /*2a80*/  ISETP.NE.U32.AND P0, PT, RZ, c[0x0][0x180], PT ;  /* 0x00006000ff007a0c */ /* 0x000fc80003f05070 */
[----:B------:R-:W-:-:S13]  /*2a90*/  ISETP.NE.AND.EX P0, PT, RZ, c[0x0][0x184], PT, P0 ;  /* 0x00006100ff007a0c */ /* 0x000fda0003f05300 */
[----:B------:R-:W-:Y:S05]  /*2aa0*/  @P0 BRA `(.L_x_99) ;  /* 0x0000002000000947 */ /* 0x000fea0003800000 */
[----:B------:R-:W-:Y:S05]  /*2ab0*/  @P2 BRA `(.L_x_100) ;  /* 0x0000008000002947 */ /* 0x000fea0003800000 */
[----:B------:R-:W-:Y:S05]  /*2ac0*/  BRA `(.L_x_101) ;  /* 0x0000009000007947 */ /* 0x000fea0003800000 */
.L_x_99:
[----:B-----5:R-:W-:-:S05]  /*2ad0*/  PRMT R68, RZ, 0x7610, R62 ;  /* 0x00007610ff447816 */ /* 0x020fca000000003e */
[----:B------:R-:W-:Y:S01]  /*2ae0*/  FADD.FTZ R209, R68, R209 ;  /* 0x000000d144d17221 */ /* 0x000fe20000010000 */
[----:B------:R-:W-:Y:S05]  /*2af0*/  BRA `(.L_x_100) ;  /* 0x0000004000007947 */ /* 0x000fea0003800000 */
.L_x_98:
[----:B-----5:R-:W-:-:S05]  /*2b00*/  PRMT R68, RZ, 0x7610, R58 ;  /* 0x00007610ff447816 */ /* 0x020fca000000003a */
[----:B------:R-:W-:Y:S01]  /*2b10*/  FADD.FTZ R209, R68, R209 ;  /* 0x000000d144d17221 */ /* 0x000fe20000010000 */
[----:B------:R-:W-:-:S05]  /*2b20*/  @P1 PRMT R68, RZ, 0x7610, R62 ;  /* 0x00007610ff441816 */ /* 0x000fca000000003e */
[----:B------:R-:W-:-:S05]  /*2b30*/  @P1 FADD.FTZ R209, R68, R209 ;  /* 0x000000d144d11221 */ /* 0x000fca0000010000 */
.L_x_100:
[----:B------:R-:W-:-:S04]  /*2b40*/  F2FP.BF16.PACK_AB R68, RZ, R209 ;  /* 0x000000d1ff44723e */ /* 0x000fc800000010ff */
[----:B------:R-:W-:Y:S02]  /*2b50*/  PRMT R66, R66, 0x5410, R68 ;  /* 0x0000541042427816 */ /* 0x000fe40000000044 */
.L_x_101:
[----:B------:R-:W-:Y:S01]  /*2b60*/  PRMT R211, RZ, 0x5410, R71 ;  /* 0x00005410ffd37816 */ /* 0x000fe20000000047 */
[----:B------:R-:W-:Y:S05]  /*2b70*/  @P6 BRA `(.L_x_102) ;  /* 0x0000008000006947 */ /* 0x000fea0003800000 */
[----:B------:R-:W-:-:S04]  /*2b80*/  ISETP.NE.U32.AND P0, PT, RZ, c[0x0][0x180], PT ;  /* 0x00006000ff007a0c */ /* 0x000fc80003f05070 */
[----:B------:R-:W-:-:S13]  /*2b90*/  ISETP.NE.AND.EX P0, PT, RZ, c[0x0][0x184], PT, P0 ;  /* 0x00006100ff007a0c */ /* 0x000fda0003f05300 */
[----:B------:R-:W-:Y:S05]  /*2ba0*/  @P0 BRA `(.L_x_103) ;  /* 0x0000002000000947 */ /* 0x000fea0003800000 */
[----:B------:R-:W-:Y:S05]  /*2bb0*/  @P2 BRA `(.L_x_104) ;  /* 0x0000008000002947 */ /* 0x000fea0003800000 */
[----:B------:R-:W-:Y:S05]  /*2bc0*/  BRA `(.L_x_105) ;  /* 0x0000009000007947 */ /* 0x000fea0003800000 */
.L_x_103:
[----:B-----5:R-:W-:-:S05]  /*2bd0*/  PRMT R68, RZ, 0x5410, R63 ;  /* 0x00005410ff447816 */ /* 0x020fca000000003f */
[----:B------:R-:W-:Y:S01]  /*2be0*/  FADD.FTZ R211, R68, R211 ;  /* 0x000000d344d37221 */ /* 0x000fe20000010000 */
[----:B------:R-:W-:Y:S05]  /*2bf0*/  BRA `(.L_x_104) ;  /* 0x0000004000007947 */ /* 0x000fea0003800000 */
.L_x_102:
[----:B-----5:R-:W-:-:S05]  /*2c00*/  PRMT R68, RZ, 0x5410, R59 ;  /* 0x00005410ff447816 */ /* 0x020fca000000003b */
[----:B------:R-:W-:Y:S01]  /*2c10*/  FADD.FTZ R211, R68, R211 ;  /* 0x000000d344d37221 */ /* 0x000fe20000010000 */
[----:B------:R-:W-:-:S05]  /*2c20*/  @P1 PRMT R68, RZ, 0x5410, R63 ;  /* 0x00005410ff441816 */ /* 0x000fca000000003f */
[----:B------:R-:W-:-:S05]  /*2c30*/  @P1 FADD.FTZ R211, R68, R211 ;  /* 0x000000d344d31221 */ /* 0x000fca0000010000 */
.L_x_104:
[----:B------:R-:W-:-:S04]  /*2c40*/  F2FP.BF16.PACK_AB R68, RZ, R211 ;  /* 0x000000d3ff44723e */ /* 0x000fc800000010ff */
[----:B------:R-:W-:Y:S02]  /*2c50*/  PRMT R67, R68, 0x7610, R67 ;  /* 0x0000761044437816 */ /* 0x000fe40000000043 */
.L_x_105:
[----:B------:R-:W-:Y:S01]  /*2c60*/  PRMT R221, RZ, 0x7610, R71 ;  /* 0x00007610ffdd7816 */ /* 0x000fe20000000047 */
[----:B------:R-:W-:Y:S05]  /*2c70*/  @P6 BRA `(.L_x_106) ;  /* 0x0000008000006947 */ /* 0x000fea0003800000 */
[----:B------:R-:W-:-:S04]  /*2c80*/  ISETP.NE.U32.AND P0, PT, RZ, c[0x0][0x180], PT ;  /* 0x00006000ff007a0c */ /* 0x000fc80003f05070 */
[----:B------:R-:W-:-:S13]  /*2c90*/  ISETP.NE.AND.EX P0, PT, RZ, c[0x0][0x184], PT, P0 ;  /* 0x00006100ff007a0c */ /* 0x000fda0003f05300 */
[----:B------:R-:W-:Y:S05]  /*2ca0*/  @P0 BRA `(.L_x_107) ;  /* 0x0000002000000947 */ /* 0x000fea0003800000 */
[----:B------:R-:W-:Y:S05]  /*2cb0*/  @P2 BRA `(.L_x_108) ;  /* 0x0000008000002947 */ /* 0x000fea0003800000 */
[----:B------:R-:W-:Y:S05]  /*2cc0*/  BRA `(.L_x_109) ;  /* 0x0000009000007947 */ /* 0x000fea0003800000 */
.L_x_107:
[----:B-----5:R-:W-:-:S05]  /*2cd0*/  PRMT R68, RZ, 0x7610, R63 ;  /* 0x00007610ff447816 */ /* 0x020fca000000003f */
[----:B------:R-:W-:Y:S01]  /*2ce0*/  FADD.FTZ R221, R68, R221 ;  /* 0x000000dd44dd7221 */ /* 0x000fe20000010000 */
[----:B------:R-:W-:Y:S05]  /*2cf0*/  BRA `(.L_x_108) ;  /* 0x0000004000007947 */ /* 0x000fea0003800000 */
.L_x_106:
[----:B-----5:R-:W-:-:S05]  /*2d00*/  PRMT R68, RZ, 0x7610, R59 ;  /* 0x00007610ff447816 */ /* 0x020fca000000003b */
[----:B------:R-:W-:Y:S01]  /*2d10*/  FADD.FTZ R221, R68, R221 ;  /* 0x000000dd44dd7221 */ /* 0x000fe20000010000 */
[----:B------:R-:W-:-:S05]  /*2d20*/  @P1 PRMT R68, RZ, 0x7610, R63 ;  /* 0x00007610ff441816 */ /* 0x000fca000000003f */
[----:B------:R-:W-:-:S05]  /*2d30*/  @P1 FADD.FTZ R221, R68, R221 ;  /* 0x000000dd44dd1221 */ /* 0x000fca0000010000 */
.L_x_108:
[----:B------:R-:W-:-:S04]  /*2d40*/  F2FP.BF16.PACK_AB R68, RZ, R221 ;  /* 0x000000ddff44723e */ /* 0x000fc800000010ff */
[----:B------:R-:W-:Y:S02]  /*2d50*/  PRMT R67, R67, 0x5410, R68 ;  /* 0x0000541043437816 */ /* 0x000fe40000000044 */
.L_x_109:
[----:B------:R-:W-:-:S04]  /*2d60*/  @P2 LEA R68, P0, R136, c[0x0][0x188], 0x4 ;  /* 0x0000620088442a11 */ /* 0x000fc800078020ff */
[C---:B------:R-:W-:Y:S02]  /*2d70*/  @P2 LEA.HI.X R69, R136.reuse, c[0x0][0x18c], RZ, 0x4, P0 ;  /* 0x0000630088452a11 */ /* 0x040fe400000f24ff */
[----:B------:R-:W-:-:S03]  /*2d80*/  IADD3 R136, R136, 0x100, RZ ;  /* 0x0000010088887810 */ /* 0x000fc60007ffe0ff */
[----:B------:R0:W-:Y:S04]  /*2d90*/  @P2 STG.E.128 [R68.64], R64 ;  /* 0x0000004044002986 */ /* 0x0001e8000c101d04 */
.L_x_77:
[----:B------:R-:W-:Y:S05]  /*2da0*/  BSYNC B0 ;  /* 0x0000000000007941 */ /* 0x000fea0003800000 */
.L_x_76:
        /* <DEDUP_REMOVED lines=24> */
.L_x_113:
[----:B-----5:R-:W-:-:S05]  /*2f30*/  PRMT R72, RZ, 0x5410, R60 ;  /* 0x00005410ff487816 */ /* 0x020fca000000003c */
[----:B------:R-:W-:Y:S01]  /*2f40*/  FADD.FTZ R167, R72, R167 ;  /* 0x000000a748a77221 */ /* 0x000fe20000010000 */
[----:B------:R-:W-:Y:S05]  /*2f50*/  BRA `(.L_x_114) ;  /* 0x0000004000007947 */ /* 0x000fea0003800000 */
.L_x_112:
[----:B0----5:R-:W-:-:S05]  /*2f60*/  PRMT R72, RZ, 0x5410, R56 ;  /* 0x00005410ff487816 */ /* 0x021fca0000000038 */
[----:B------:R-:W-:Y:S01]  /*2f70*/  FADD.FTZ R167, R72, R167 ;  /* 0x000000a748a77221 */ /* 0x000fe20000010000 */
[----:B------:R-:W-:-:S05]  /*2f80*/  @P1 PRMT R72, RZ, 0x5410, R60 ;  /* 0x00005410ff481816 */ /* 0x000fca000000003c */
[----:B------:R-:W-:-:S05]  /*2f90*/  @P1 FADD.FTZ R167, R72, R167 ;  /* 0x000000a748a71221 */ /* 0x000fca0000010000 */
.L_x_114:
[----:B------:R-:W-:-:S04]  /*2fa0*/  F2FP.BF16.PACK_AB R72, RZ, R167 ;  /* 0x000000a7ff48723e */ /* 0x000fc800000010ff */
[----:B------:R-:W-:Y:S02]  /*2fb0*/  PRMT R64, R72, 0x7610, R64 ;  /* 0x0000761048407816 */ /* 0x000fe40000000040 */
.L_x_115:
[----:B------:R-:W-:Y:S01]  /*2fc0*/  PRMT R181, RZ, 0x7610, R68 ;  /* 0x00007610ffb57816 */ /* 0x000fe20000000044 */
[----:B------:R-:W-:Y:S05]  /*2fd0*/  @P6 BRA `(.L_x_116) ;  /* 0x0000008000006947 */ /* 0x000fea0003800000 */
[----:B------:R-:W-:-:S04]  /*2fe0*/  ISETP.NE.U32.AND P0, PT, RZ, c[0x0][0x180], PT ;  /* 0x00006000ff007a0c */ /* 0x000fc80003f05070 */
[----:B------:R-:W-:-:S13]  /*2ff0*/  ISETP.NE.AND.EX P0, PT, RZ, c[0x0][0x184], PT, P0 ;  /* 0x00006100ff007a0c */ /* 0x000fda0003f05300 */
[----:B------:R-:W-:Y:S05]  /*3000*/  @P0 BRA `(.L_x_117) ;  /* 0x0000002000000947 */ /* 0x000fea0003800000 */
[----:B------:R-:W-:Y:S05]  /*3010*/  @P2 BRA `(.L_x_118) ;  /* 0x0000008000002947 */ /* 0x000fea0003800000 */
[----:B------:R-:W-:Y:S05]  /*3020*/  BRA `(.L_x_119) ;  /* 0x0000009000007947 */ /* 0x000fea0003800000 */
.L_x_117:
[----:B-----5:R-:W-:-:S05]  /*3030*/  PRMT R68, RZ, 0x7610, R60 ;  /* 0x00007610ff447816 */ /* 0x020fca000000003c */
[----:B------:R-:W-:Y:S01]  /*3040*/  FADD.FTZ R181, R68, R181 ;  /* 0x000000b544b57221 */ /* 0x000fe20000010000 */
[----:B------:R-:W-:Y:S05]  /*3050*/  BRA `(.L_x_118) ;  /* 0x0000004000007947 */ /* 0x000fea0003800000 */
.L_x_116:
[----:B-----5:R-:W-:-:S05]  /*3060*/  PRMT R68, RZ, 0x7610, R56 ;  /* 0x00007610ff447816 */ /* 0x020fca0000000038 */
[----:B------:R-:W-:Y:S01]  /*3070*/  FADD.FTZ R181, R68, R181 ;  /* 0x000000b544b57221 */ /* 0x000fe20000010000 */
[----:B------:R-:W-:-:S05]  /*3080*/  @P1 PRMT R68, RZ, 0x7610, R60 ;  /* 0x00007610ff441816 */ /* 0x000fca000000003c */
[----:B------:R-:W-:-:S05]  /*3090*/  @P1 FADD.FTZ R181, R68, R181 ;  /* 0x000000b544b51221 */ /* 0x000fca0000010000 */
.L_x_118:
[----:B------:R-:W-:-:S04]  /*30a0*/  F2FP.BF16.PACK_AB R68, RZ, R181 ;  /* 0x000000b5ff44723e */ /* 0x000fc800000010ff */
[----:B------:R-:W-:Y:S02]  /*30b0*/  PRMT R64, R64, 0x5410, R68 ;  /* 0x0000541040407816 */ /* 0x000fe40000000044 */
.L_x_119:
[----:B------:R-:W-:Y:S01]  /*30c0*/  PRMT R183, RZ, 0x5410, R69 ;  /* 0x00005410ffb77816 */ /* 0x000fe20000000045 */
[----:B------:R-:W-:Y:S05]  /*30d0*/  @P6 BRA `(.L_x_120) ;  /* 0x0000008000006947 */ /* 0x000fea0003800000 */
[----:B------:R-:W-:-:S04]  /*30e0*/  ISETP.NE.U32.AND P0, PT, RZ, c[0x0][0x180], PT ;  /* 0x00006000ff007a0c */ /* 0x000fc80003f05070 */
[----:B------:R-:W-:-:S13]  /*30f0*/  ISETP.NE.AND.EX P0, PT, RZ, c[0x0][0x184], PT, P0 ;  /* 0x00006100ff007a0c */ /* 0x000fda0003f05300 */
[----:B------:R-:W-:Y:S05]  /*3100*/  @P0 BRA `(.L_x_121) ;  /* 0x0000002000000947 */ /* 0x000fea0003800000 */
[----:B------:R-:W-:Y:S05]  /*3110*/  @P2 BRA `(.L_x_122) ;  /* 0x0000008000002947 */ /* 0x000fea0003800000 */
[----:B------:R-:W-:Y:S05]  /*3120*/  BRA `(.L_x_123) ;  /* 0x0000009000007947 */ /* 0x000fea0003800000 */
.L_x_121:
[----:B-----5:R-:W-:-:S05]  /*3130*/  PRMT R68, RZ, 0x5410, R61 ;  /* 0x00005410ff447816 */ /* 0x020fca000000003d */
[----:B------:R-:W-:Y:S01]  /*3140*/  FADD.FTZ R183, R68, R183 ;  /* 0x000000b744b77221 */ /* 0x000fe20000010000 */
[----:B------:R-:W-:Y:S05]  /*3150*/  BRA `(.L_x_122) ;  /* 0x0000004000007947 */ /* 0x000fea0003800000 */
.L_x_120:
[----:B-----5:R-:W-:-:S05]  /*3160*/  PRMT R68, RZ, 0x5410, R57 ;  /* 0x00005410ff447816 */ /* 0x020fca0000000039 */
[----:B------:R-:W-:Y:S01]  /*3170*/  FADD.FTZ R183, R68, R183 ;  /* 0x000000b744b77221 */ /* 0x000fe20000010000 */
[----:B------:R-:W-:-:S05]  /*3180*/  @P1 PRMT R68, RZ, 0x5410, R61 ;  /* 0x00005410ff441816 */ /* 0x000fca000000003d */
[----:B------:R-:W-:-:S05]  /*3190*/  @P1 FADD.FTZ R183, R68, R183 ;  /* 0x000000b744b71221 */ /* 0x000fca0000010000 */
.L_x_122:
[----:B------:R-:W-:-:S04]  /*31a0*/  F2FP.BF16.PACK_AB R68, RZ, R183 ;  /* 0x000000b7ff44723e */ /* 0x000fc800000010ff */
[----:B------:R-:W-:Y:S02]  /*31b0*/  PRMT R65, R68, 0x7610, R65 ;  /* 0x0000761044417816 */ /* 0x000fe40000000041 */
.L_x_123:
[----:B------:R-:W-:Y:S01]  /*31c0*/  PRMT R187, RZ, 0x7610, R69 ;  /* 0x00007610ffbb7816 */ /* 0x000fe20000000045 */
[----:B------:R-:W-:Y:S05]  /*31d0*/  @P6 BRA `(.L_x_124) ;  /* 0x0000008000006947 */ /* 0x000fea0003800000 */
[----:B------:R-:W-:-:S04]  /*31e0*/  ISETP.NE.U32.AND P0, PT, RZ, c[0x0][0x180], PT ;  /* 0x00006000ff007a0c */ /* 0x000fc80003f05070 */
[----:B------:R-:W-:-:S13]  /*31f0*/  ISETP.NE.AND.EX P0, PT, RZ, c[0x0][0x184], PT, P0 ;  /* 0x00006100ff007a0c */ /* 0x000fda0003f05300 */
[----:B------:R-:W-:Y:S05]  /*3200*/  @P0 BRA `(.L_x_125) ;  /* 0x0000002000000947 */ /* 0x000fea0003800000 */
[----:B------:R-:W-:Y:S05]  /*3210*/  @P2 BRA `(.L_x_126) ;  /* 0x0000008000002947 */ /* 0x000fea0003800000 */
[----:B------:R-:W-:Y:S05]  /*3220*/  BRA `(.L_x_127) ;  /* 0x0000009000007947 */ /* 0x000fea0003800000 */
.L_x_125:
[----:B-----5:R-:W-:-:S05]  /*3230*/  PRMT R68, RZ, 0x7610, R61 ;  /* 0x00007610ff447816 */ /* 0x020fca000000003d */
[----:B------:R-:W-:Y:S01]  /*3240*/  FADD.FTZ R187, R68, R187 ;  /* 0x000000bb44bb7221 */ /* 0x000fe20000010000 */
[----:B------:R-:W-:Y:S05]  /*3250*/  BRA `(.L_x_126) ;  /* 0x0000004000007947 */ /* 0x000fea0003800000 */
.L_x_124:
[----:B-----5:R-:W-:-:S05]  /*3260*/  PRMT R68, RZ, 0x7610, R57 ;  /* 0x00007610ff447816 */ /* 0x020fca0000000039 */
[----:B------:R-:W-:Y:S01]  /*3270*/  FADD.FTZ R187, R68, R187 ;  /* 0x000000bb44bb7221 */ /* 0x000fe20000010000 */
[----:B------:R-:W-:-:S05]  /*3280*/  @P1 PRMT R68, RZ, 0x7610, R61 ;  /* 0x00007610ff441816 */ /* 0x000fca000000003d */
[----:B------:R-:W-:-:S05]  /*3290*/  @P1 FADD.FTZ R187, R68, R187 ;  /* 0x000000bb44bb1221 */ /* 0x000fca0000010000 */
.L_x_126:
[----:B------:R-:W-:-:S04]  /*32a0*/  F2FP.BF16.PACK_AB R68, RZ, R187 ;  /* 0x000000bbff44723e */ /* 0x000fc800000010ff */
[----:B------:R-:W-:Y:S02]  /*32b0*/  PRMT R65, R65, 0x5410, R68 ;  /* 0x0000541041417816 */ /* 0x000fe40000000044 */
.L_x_127:
[----:B------:R-:W-:Y:S01]  /*32c0*/  PRMT R185, RZ, 0x5410, R70 ;  /* 0x00005410ffb97816 */ /* 0x000fe20000000046 */
[----:B------:R-:W-:Y:S05]  /*32d0*/  @P6 BRA `(.L_x_128) ;  /* 0x0000008000006947 */ /* 0x000fea0003800000 */
[----:B------:R-:W-:-:S04]  /*32e0*/  ISETP.NE.U32.AND P0, PT, RZ, c[0x0][0x180], PT ;  /* 0x00006000ff007a0c */ /* 0x000fc80003f05070 */
[----:B------:R-:W-:-:S13]  /*32f0*/  ISETP.NE.AND.EX P0, PT, RZ, c[0x0][0x184], PT, P0 ;  /* 0x00006100ff007a0c */ /* 0x000fda0003f05300 */
[----:B------:R-:W-:Y:S05]  /*3300*/  @P0 BRA `(.L_x_129) ;  /* 0x0000002000000947 */ /* 0x000fea0003800000 */
[----:B------:R-:W-:Y:S05]  /*3310*/  @P2 BRA `(.L_x_130) ;  /* 0x0000008000002947 */ /* 0x000fea0003800000 */
[----:B------:R-:W-:Y:S05]  /*3320*/  BRA `(.L_x_131) ;  /* 0x0000009000007947 */ /* 0x000fea0003800000 */
.L_x_129:
[----:B-----5:R-:W-:-:S05]  /*3330*/  PRMT R68, RZ, 0x5410, R62 ;  /* 0x00005410ff447816 */ /* 0x020fca000000003e */
[----:B------:R-:W-:Y:S01]  /*3340*/  FADD.FTZ R185, R68, R185 ;  /* 0x000000b944b97221 */ /* 0x000fe20000010000 */
[----:B------:R-:W-:Y:S05]  /*3350*/  BRA `(.L_x_130) ;  /* 0x0000004000007947 */ /* 0x000fea0003800000 */
.L_x_128:
[----:B-----5:R-:W-:-:S05]  /*3360*/  PRMT R68, RZ, 0x5410, R58 ;  /* 0x00005410ff447816 */ /* 0x020fca000000003a */
[----:B------:R-:W-:Y:S01]  /*3370*/  FADD.FTZ R185, R68, R185 ;  /* 0x000000b944b97221 */ /* 0x000fe20000010000 */
[----:B------:R-:W-:-:S05]  /*3380*/  @P1 PRMT R68, RZ, 0x5410, R62 ;  /* 0x00005410ff441816 */ /* 0x000fca000000003e */
[----:B------:R-:W-:-:S05]  /*3390*/  @P1 FADD.FTZ R185, R68, R185 ;  /* 0x000000b944b91221 */ /* 0x000fca0000010000 */
.L_x_130:
[----:B------:R-:W-:-:S04]  /*33a0*/  F2FP.BF16.PACK_AB R68, RZ, R185 ;  /* 0x000000b9ff44723e */ /* 0x000fc800000010ff */
[----:B------:R-:W-:Y:S02]  /*33b0*/  PRMT R66, R68, 0x7610, R66 ;  /* 0x0000761044427816 */ /* 0x000fe40000000042 */
.L_x_131:
[----:B------:R-:W-:Y:S01]  /*33c0*/  PRMT R213, RZ, 0x7610, R70 ;  /* 0x00007610ffd57816 */ /* 0x000fe20000000046 */
[----:B------:R-:W-:Y:S05]  /*33d0*/  @P6 BRA `(.L_x_132) ;  /* 0x0000008000006947 */ /* 0x000fea0003800000 */
[----:B------:R-:W-:-:S04]  /*33e0*/  ISETP.NE.U32.AND P0, PT, RZ, c[0x0][0x180], PT ;  /* 0x00006000ff007a0c */ /* 0x000fc80003f05070 */
[----:B------:R-:W-:-:S13]  /*33f0*/  ISETP.NE.AND.EX P0, PT, RZ, c[0x0][0x184], PT, P0 ;  /* 0x00006100ff007a0c */ /* 0x000fda0003f05300 */
[----:B------:R-:W-:Y:S05]  /*3400*/  @P0 BRA `(.L_x_133) ;  /* 0x0000002000000947 */ /* 0x000fea0003800000 */
[----:B------:R-:W-:Y:S05]  /*3410*/  @P2 BRA `(.L_x_134) ;  /* 0x0000008000002947 */ /* 0x000fea0003800000 */
[----:B------:R-:W-:Y:S05]  /*3420*/  BRA `(.L_x_135) ;  /* 0x0000009000007947 */ /* 0x000fea0003800000 */
.L_x_133:
[----:B-----5:R-:W-:-:S05]  /*3430*/  PRMT R68, RZ, 0x7610, R62 ;  /* 0x00007610ff447816 */ /* 0x020fca000000003e */
[----:B------:R-:W-:Y:S01]  /*3440*/  FADD.FTZ R213, R68, R213 ;  /* 0x000000d544d57221 */ /* 0x000fe20000010000 */
[----:B------:R-:W-:Y:S05]  /*3450*/  BRA `(.L_x_134) ;  /* 0x0000004000007947 */ /* 0x000fea0003800000 */
.L_x_132:
[----:B-----5:R-:W-:-:S05]  /*3460*/  PRMT R68, RZ, 0x7610, R58 ;  /* 0x00007610ff447816 */ /* 0x020fca000000003a */
[----:B------:R-:W-:Y:S01]  /*3470*/  FADD.FTZ R213, R68, R213 ;  /* 0x000000d544d57221 */ /* 0x000fe20000010000 */
[----:B------:R-:W-:-:S05]  /*3480*/  @P1 PRMT R68, RZ, 0x7610, R62 ;  /* 0x00007610ff441816 */ /* 0x000fca000000003e */
[----:B------:R-:W-:-:S05]  /*3490*/  @P1 FADD.FTZ R213, R68, R213 ;  /* 0x000000d544d51221 */ /* 0x000fca0000010000 */
.L_x_134:
[----:B------:R-:W-:-:S04]  /*34a0*/  F2FP.BF16.PACK_AB R68, RZ, R213 ;  /* 0x000000d5ff44723e */ /* 0x000fc800000010ff */
[----:B------:R-:W-:Y:S02]  /*34b0*/  PRMT R66, R66, 0x5410, R68 ;  /* 0x0000541042427816 */ /* 0x000fe40000000044 */
.L_x_135:
[----:B------:R-:W-:Y:S01]  /*34c0*/  PRMT R215, RZ, 0x5410, R71 ;  /* 0x00005410ffd77816 */ /* 0x000fe20000000047 */
[----:B------:R-:W-:Y:S05]  /*34d0*/  @P6 BRA `(.L_x_136) ;  /* 0x0000008000006947 */ /* 0x000fea0003800000 */
[----:B------:R-:W-:-:S04]  /*34e0*/  ISETP.NE.U32.AND P0, PT, RZ, c[0x0][0x180], PT ;  /* 0x00006000ff007a0c */ /* 0x000fc80003f05070 */
[----:B------:R-:W-:-:S13]  /*34f0*/  ISETP.NE.AND.EX P0, PT, RZ, c[0x0][0x184], PT, P0 ;  /* 0x00006100ff007a0c */ /* 0x000fda0003f05300 */
[----:B------:R-:W-:Y:S05]  /*3500*/  @P0 BRA `(.L_x_137) ;  /* 0x0000002000000947 */ /* 0x000fea0003800000 */
[----:B------:R-:W-:Y:S05]  /*3510*/  @P2 BRA `(.L_x_138) ;  /* 0x0000008000002947 */ /* 0x000fea0003800000 */
[----:B------:R-:W-:Y:S05]  /*3520*/  BRA `(.L_x_139) ;  /* 0x0000009000007947 */ /* 0x000fea0003800000 */
.L_x_137:
[----:B-----5:R-:W-:-:S05]  /*3530*/  PRMT R68, RZ, 0x5410, R63 ;  /* 0x00005410ff447816 */ /* 0x020fca000000003f */
[----:B------:R-:W-:Y:S01]  /*3540*/  FADD.FTZ R215, R68, R215 ;  /* 0x000000d744d77221 */ /* 0x000fe20000010000 */
[----:B------:R-:W-:Y:S05]  /*3550*/  BRA `(.L_x_138) ;  /* 0x0000004000007947 */ /* 0x000fea0003800000 */
.L_x_136:
[----:B-----5:R-:W-:-:S05]  /*3560*/  PRMT R68, RZ, 0x5410, R59 ;  /* 0x00005410ff447816 */ /* 0x020fca000000003b */
[----:B------:R-:W-:Y:S01]  /*3570*/  FADD.FTZ R215, R68, R215 ;  /* 0x000000d744d77221 */ /* 0x000fe20000010000 */
[----:B------:R-:W-:-:S05]  /*3580*/  @P1 PRMT R68, RZ, 0x5410, R63 ;  /* 0x00005410ff441816 */ /* 0x000fca000000003f */
[----:B------:R-:W-:-:S05]  /*3590*/  @P1 FADD.FTZ R215, R68, R215 ;  /* 0x000000d744d71221 */ /* 0x000fca0000010000 */
.L_x_138:
[----:B------:R-:W-:-:S04]  /*35a0*/  F2FP.BF16.PACK_AB R68, RZ, R215 ;  /* 0x000000d7ff44723e */ /* 0x000fc800000010ff */
[----:B------:R-:W-:Y:S02]  /*35b0*/  PRMT R67, R68, 0x7610, R67 ;  /* 0x0000761044437816 */ /* 0x000fe40000000043 */
.L_x_139:
[----:B------:R-:W-:Y:S01]  /*35c0*/  PRMT R223, RZ, 0x7610, R71 ;  /* 0x00007610ffdf7816 */ /* 0x000fe20000000047 */
[----:B------:R-:W-:Y:S05]  /*35d0*/  @P6 BRA `(.L_x_140) ;  /* 0x0000008000006947 */ /* 0x000fea0003800000 */
[----:B------:R-:W-:-:S04]  /*35e0*/  ISETP.NE.U32.AND P0, PT, RZ, c[0x0][0x180], PT ;  /* 0x00006000ff007a0c */ /* 0x000fc80003f05070 */
[----:B------:R-:W-:-:S13]  /*35f0*/  ISETP.NE.AND.EX P0, PT, RZ, c[0x0][0x184], PT, P0 ;  /* 0x00006100ff007a0c */ /* 0x000fda0003f05300 */
[----:B------:R-:W-:Y:S05]  /*3600*/  @P0 BRA `(.L_x_141) ;  /* 0x0000002000000947 */ /* 0x000fea0003800000 */
[----:B------:R-:W-:Y:S05]  /*3610*/  @P2 BRA `(.L_x_142) ;  /* 0x0000008000002947 */ /* 0x000fea0003800000 */
[----:B------:R-:W-:Y:S05]  /*3620*/  BRA `(.L_x_143) ;  /* 0x0000009000007947 */ /* 0x000fea0003800000 */
.L_x_141:
[----:B-----5:R-:W-:-:S05]  /*3630*/  PRMT R68, RZ, 0x7610, R63 ;  /* 0x00007610ff447816 */ /* 0x020fca000000003f */
[----:B------:R-:W-:Y:S01]  /*3640*/  FADD.FTZ R223, R68, R223 ;  /* 0x000000df44df7221 */ /* 0x000fe20000010000 */
[----:B------:R-:W-:Y:S05]  /*3650*/  BRA `(.L_x_142) ;  /* 0x0000004000007947 */ /* 0x000fea0003800000 */
.L_x_140:
[----:B-----5:R-:W-:-:S05]  /*3660*/  PRMT R68, RZ, 0x7610, R59 ;  /* 0x00007610ff447816 */ /* 0x020fca000000003b */
[----:B------:R-:W-:Y:S01]  /*3670*/  FADD.FTZ R223, R68, R223 ;  /* 0x000000df44df7221 */ /* 0x000fe20000010000 */
[----:B------:R-:W-:-:S05]  /*3680*/  @P1 PRMT R68, RZ, 0x7610, R63 ;  /* 0x00007610ff441816 */ /* 0x000fca000000003f */
[----:B------:R-:W-:-:S05]  /*3690*/  @P1 FADD.FTZ R223, R68, R223 ;  /* 0x000000df44df1221 */ /* 0x000fca0000010000 */
.L_x_142:
[----:B------:R-:W-:-:S04]  /*36a0*/  F2FP.BF16.PACK_AB R68, RZ, R223 ;  /* 0x000000dfff44723e */ /* 0x000fc800000010ff */
[----:B------:R-:W-:Y:S02]  /*36b0*/  PRMT R67, R67, 0x5410, R68 ;  /* 0x0000541043437816 */ /* 0x000fe40000000044 */
.L_x_143:
[----:B------:R-:W-:-:S04]  /*36c0*/  @P2 LEA R68, P0, R136, c[0x0][0x188], 0x4 ;  /* 0x0000620088442a11 */ /* 0x000fc800078020ff */
[----:B------:R-:W-:-:S05]  /*36d0*/  @P2 LEA.HI.X R69, R136, c[0x0][0x18c], RZ, 0x4, P0 ;  /* 0x0000630088452a11 */ /* 0x000fca00000f24ff */
[----:B------:R0:W-:Y:S04]  /*36e0*/  @P2 STG.E.128 [R68.64], R64 ;  /* 0x0000004044002986 */ /* 0x0001e8000c101d04 */
.L_x_111:
[----:B------:R-:W-:Y:S05]  /*36f0*/  BSYNC B0 ;  /* 0x0000000000007941 */ /* 0x000fea0003800000 */
.L_x_110:
[----:B0-----:R-:W-:Y:S01]  /*3700*/  FADD.FTZ R68, RZ, R161 ;  /* 0x000000a1ff447221 */ /* 0x001fe20000010000 */
[C---:B------:R-:W-:Y:S02]  /*3710*/  ISETP.GT.U32.AND P0, PT, R50.reuse, 0x1ff, PT ;  /* 0x000001ff3200780c */ /* 0x040fe40003f04070 */
[----:B------:R-:W-:Y:S01]  /*3720*/  LOP3.LUT P1, RZ, R151, 0xff, RZ, 0xc0, !PT ;  /* 0x000000ff97ff7812 */ /* 0x000fe2000782c0ff */
[----:B------:R-:W-:Y:S01]  /*3730*/  FADD.FTZ R68, R179, R68 ;  /* 0x00000044b3447221 */ /* 0x000fe20000010000 */
[----:B------:R-:W-:Y:S02]  /*3740*/  SHF.R.U32.HI R72, RZ, 0x5, R51 ;  /* 0x00000005ff487819 */ /* 0x000fe40000011633 */
[----:B------:R-:W-:Y:S01]  /*3750*/  ISETP.GT.U32.AND P6, PT, R50, 0x3ff, PT ;  /* 0x000003ff3200780c */ /* 0x000fe20003fc4070 */
[----:B------:R-:W-:Y:S01]  /*3760*/  FADD.FTZ R68, R177, R68 ;  /* 0x00000044b1447221 */ /* 0x000fe20000010000 */
[----:B------:R-:W-:-:S03]  /*3770*/  LOP3.LUT R72, R72, 0x7fffff8, RZ, 0xc0, !PT ;  /* 0x07fffff848487812 */ /* 0x000fc600078ec0ff */
[----:B------:R-:W-:-:S04]  /*3780*/  FADD.FTZ R68, R199, R68 ;  /* 0x00000044c7447221 */ /* 0x000fc80000010000 */
[----:B------:R-:W-:Y:S01]  /*3790*/  FADD.FTZ R68, R197, R68 ;  /* 0x00000044c5447221 */ /* 0x000fe20000010000 */
[----:B------:R-:W-:Y:S02]  /*37a0*/  @!P1 IADD3 R72, R72, 0x8, RZ ;  /* 0x0000000848489810 */ /* 0x000fe40007ffe0ff */
[----:B------:R-:W-:Y:S01]  /*37b0*/  ISETP.GT.U32.AND P1, PT, R50, 0x2ff, PT ;  /* 0x000002ff3200780c */ /* 0x000fe20003f24070 */
[----:B------:R-:W-:-:S04]  /*37c0*/  FADD.FTZ R68, R201, R68 ;  /* 0x00000044c9447221 */ /* 0x000fc80000010000 */
[----:B------:R-:W-:-:S04]  /*37d0*/  FADD.FTZ R68, R203, R68 ;  /* 0x00000044cb447221 */ /* 0x000fc80000010000 */
[----:B------:R-:W-:-:S05]  /*37e0*/  FADD.FTZ R68, R217, R68 ;  /* 0x00000044d9447221 */ /* 0x000fca0000010000 */
[----:B------:R-:W-:-:S05]  /*37f0*/  FSEL R68, R68, RZ, P5 ;  /* 0x000000ff44447208 */ /* 0x000fca0002800000 */
[----:B------:R-:W-:-:S04]  /*3800*/  FADD.FTZ R70, R159, R68 ;  /* 0x000000449f467221 */ /* 0x000fc80000010000 */
[----:B------:R-:W-:-:S04]  /*3810*/  FADD.FTZ R70, R175, R70 ;  /* 0x00000046af467221 */ /* 0x000fc80000010000 */
[----:B------:R-:W-:-:S04]  /*3820*/  FADD.FTZ R70, R173, R70 ;  /* 0x00000046ad467221 */ /* 0x000fc80000010000 */
[----:B------:R-:W-:-:S04]  /*3830*/  FADD.FTZ R70, R195, R70 ;  /* 0x00000046c3467221 */ /* 0x000fc80000010000 */
[----:B------:R-:W-:-:S04]  /*3840*/  FADD.FTZ R70, R193, R70 ;  /* 0x00000046c1467221 */ /* 0x000fc80000010000 */
[----:B------:R-:W-:-:S04]  /*3850*/  FADD.FTZ R70, R205, R70 ;  /* 0x00000046cd467221 */ /* 0x000fc80000010000 */
[----:B------:R-:W-:-:S04]  /*3860*/  FADD.FTZ R70, R207, R70 ;  /* 0x00000046cf467221 */ /* 0x000fc80000010000 */
[----:B------:R-:W-:-:S04]  /*3870*/  @P0 FADD.FTZ R68, R219, R70 ;  /* 0x00000046db440221 */ /* 0x000fc80000010000 */
        /* <DEDUP_REMOVED lines=15> */
[----:B------:R-:W-:Y:S01]  /*3970*/  @P6 FADD.FTZ R68, R223, R70 ;  /* 0x00000046df446221 */ /* 0x000fe20000010000 */
[----:B------:R-:W-:Y:S05]  /*3980*/  BRA.DIV ~URZ, `(.L_x_144) ;  /* 0x000017227f007947 */ /* 0x000fea000b800000 */
[----:B------:R0:W1:Y:S02]  /*3990*/  SHFL.BFLY PT, R69, R68, 0x1, 0x1f ;  /* 0x0c201f0044457f89 */ /* 0x00006400000e0000 */
.L_x_156:
[----:B-1----:R-:W-:Y:S01]  /*39a0*/  FADD.FTZ R74, R68, R69 ;  /* 0x00000045444a7221 */ /* 0x002fe20000010000 */
[----:B------:R-:W-:Y:S05]  /*39b0*/  BRA.DIV ~URZ, `(.L_x_145) ;  /* 0x000017627f007947 */ /* 0x000fea000b800000 */
[----:B0-----:R-:W0:Y:S02]  /*39c0*/  SHFL.BFLY PT, R68, R74, 0x2, 0x1f ;  /* 0x0c401f004a447f89 */ /* 0x001e2400000e0000 */
[----:B0-----:R-:W-:-:S05]  /*39d0*/  FADD.FTZ R69, R74, R68 ;  /* 0x000000444a457221 */ /* 0x001fca0000010000 */
[----:B------:R-:W0:Y:S02]  /*39e0*/  SHFL.BFLY PT, R68, R69, 0x4, 0x1f ;  /* 0x0c801f0045447f89 */ /* 0x000e2400000e0000 */
[----:B0-----:R-:W-:-:S05]  /*39f0*/  FADD.FTZ R70, R69, R68 ;  /* 0x0000004445467221 */ /* 0x001fca0000010000 */
[----:B------:R-:W0:Y:S02]  /*3a00*/  SHFL.BFLY PT, R71, R70, 0x8, 0x1f ;  /* 0x0d001f0046477f89 */ /* 0x000e2400000e0000 */
[----:B0-----:R-:W-:-:S05]  /*3a10*/  FADD.FTZ R71, R70, R71 ;  /* 0x0000004746477221 */ /* 0x001fca0000010000 */
[----:B------:R-:W0:Y:S02]  /*3a20*/  SHFL.BFLY PT, R68, R71, 0x10, 0x1f ;  /* 0x0e001f0047447f89 */ /* 0x000e2400000e0000 */
[----:B0-----:R-:W-:-:S04]  /*3a30*/  FADD.FTZ R68, R71, R68 ;  /* 0x0000004447447221 */ /* 0x001fc80000010000 */
[----:B------:R-:W-:-:S04]  /*3a40*/  FMUL.FTZ R68, R145, R68 ;  /* 0x0000004491447220 */ /* 0x000fc80000410000 */
[--C-:B------:R-:W-:Y:S02]  /*3a50*/  FADD.FTZ R73, R161, -R68.reuse ;  /* 0x80000044a1497221 */ /* 0x100fe40000010000 */
[--C-:B------:R-:W-:Y:S02]  /*3a60*/  FADD.FTZ R74, R179, -R68.reuse ;  /* 0x80000044b34a7221 */ /* 0x100fe40000010000 */
[----:B------:R-:W-:Y:S02]  /*3a70*/  FFMA.FTZ R73, R73, R73, RZ ;  /* 0x0000004949497223 */ /* 0x000fe400000100ff */
[--C-:B------:R-:W-:Y:S02]  /*3a80*/  FADD.FTZ R136, R177, -R68.reuse ;  /* 0x80000044b1887221 */ /* 0x100fe40000010000 */
[----:B------:R-:W-:Y:S02]  /*3a90*/  FFMA.FTZ R73, R74, R74, R73 ;  /* 0x0000004a4a497223 */ /* 0x000fe40000010049 */
[----:B------:R-:W-:-:S02]  /*3aa0*/  FADD.FTZ R74, R199, -R68 ;  /* 0x80000044c74a7221 */ /* 0x000fc40000010000 */
[----:B------:R-:W-:Y:S02]  /*3ab0*/  FFMA.FTZ R73, R136, R136, R73 ;  /* 0x0000008888497223 */ /* 0x000fe40000010049 */
[--C-:B------:R-:W-:Y:S02]  /*3ac0*/  FADD.FTZ R70, R197, -R68.reuse ;  /* 0x80000044c5467221 */ /* 0x100fe40000010000 */
[----:B------:R-:W-:Y:S02]  /*3ad0*/  FFMA.FTZ R73, R74, R74, R73 ;  /* 0x0000004a4a497223 */ /* 0x000fe40000010049 */
        /* <DEDUP_REMOVED lines=9> */
[--C-:B------:R-:W-:Y:S01]  /*3b70*/  FADD.FTZ R71, R173, -R68.reuse ;  /* 0x80000044ad477221 */ /* 0x100fe20000010000 */
[----:B------:R-:W-:Y:S01]  /*3b80*/  FSEL R73, R73, RZ, P5 ;  /* 0x000000ff49497208 */ /* 0x000fe20002800000 */
[----:B------:R-:W-:-:S04]  /*3b90*/  FADD.FTZ R74, R167, -R68 ;  /* 0x80000044a74a7221 */ /* 0x000fc80000010000 */
[----:B------:R-:W-:-:S04]  /*3ba0*/  FFMA.FTZ R70, R70, R70, R73 ;  /* 0x0000004646467223 */ /* 0x000fc80000010049 */
[----:B------:R-:W-:Y:S02]  /*3bb0*/  FFMA.FTZ R70, R69, R69, R70 ;  /* 0x0000004545467223 */ /* 0x000fe40000010046 */
[----:B------:R-:W-:Y:S02]  /*3bc0*/  FADD.FTZ R69, R195, -R68 ;  /* 0x80000044c3457221 */ /* 0x000fe40000010000 */
[----:B------:R-:W-:Y:S02]  /*3bd0*/  FFMA.FTZ R70, R71, R71, R70 ;  /* 0x0000004747467223 */ /* 0x000fe40000010046 */
[----:B------:R-:W-:Y:S02]  /*3be0*/  FADD.FTZ R71, R193, -R68 ;  /* 0x80000044c1477221 */ /* 0x000fe40000010000 */
[----:B------:R-:W-:Y:S02]  /*3bf0*/  FFMA.FTZ R70, R69, R69, R70 ;  /* 0x0000004545467223 */ /* 0x000fe40000010046 */
[----:B------:R-:W-:-:S02]  /*3c00*/  FADD.FTZ R69, R205, -R68 ;  /* 0x80000044cd457221 */ /* 0x000fc40000010000 */
[----:B------:R-:W-:Y:S02]  /*3c10*/  FFMA.FTZ R70, R71, R71, R70 ;  /* 0x0000004747467223 */ /* 0x000fe40000010046 */
[----:B------:R-:W-:Y:S02]  /*3c20*/  FADD.FTZ R71, R207, -R68 ;  /* 0x80000044cf477221 */ /* 0x000fe40000010000 */
[----:B------:R-:W-:Y:S02]  /*3c30*/  FFMA.FTZ R70, R69, R69, R70 ;  /* 0x0000004545467223 */ /* 0x000fe40000010046 */
[----:B------:R-:W-:Y:S02]  /*3c40*/  FADD.FTZ R69, R219, -R68 ;  /* 0x80000044db457221 */ /* 0x000fe40000010000 */
[----:B------:R-:W-:Y:S02]  /*3c50*/  FFMA.FTZ R70, R71, R71, R70 ;  /* 0x0000004747467223 */ /* 0x000fe40000010046 */
[----:B------:R-:W-:-:S02]  /*3c60*/  FADD.FTZ R71, R169, -R68 ;  /* 0x80000044a9477221 */ /* 0x000fc40000010000 */
[----:B------:R-:W-:Y:S02]  /*3c70*/  @P0 FFMA.FTZ R73, R69, R69, R70 ;  /* 0x0000004545490223 */ /* 0x000fe40000010046 */
[--C-:B------:R-:W-:Y:S02]  /*3c80*/  FADD.FTZ R70, R165, -R68.reuse ;  /* 0x80000044a5467221 */ /* 0x100fe40000010000 */
[----:B------:R-:W-:Y:S02]  /*3c90*/  FADD.FTZ R69, R171, -R68 ;  /* 0x80000044ab457221 */ /* 0x000fe40000010000 */
        /* <DEDUP_REMOVED lines=26> */
[----:B------:R-:W-:-:S04]  /*3e40*/  FFMA.FTZ R74, R71, R71, R74 ;  /* 0x00000047474a7223 */ /* 0x000fc8000001004a */
[----:B------:R-:W-:-:S05]  /*3e50*/  @P6 FFMA.FTZ R73, R69, R69, R74 ;  /* 0x0000004545496223 */ /* 0x000fca000001004a */
[----:B------:R-:W0:Y:S02]  /*3e60*/  SHFL.BFLY PT, R70, R73, 0x1, 0x1f ;  /* 0x0c201f0049467f89 */ /* 0x000e2400000e0000 */
[----:B0-----:R-:W-:-:S05]  /*3e70*/  FADD.FTZ R70, R73, R70 ;  /* 0x0000004649467221 */ /* 0x001fca0000010000 */
[----:B------:R-:W0:Y:S02]  /*3e80*/  SHFL.BFLY PT, R69, R70, 0x2, 0x1f ;  /* 0x0c401f0046457f89 */ /* 0x000e2400000e0000 */
[----:B0-----:R-:W-:-:S05]  /*3e90*/  FADD.FTZ R69, R70, R69 ;  /* 0x0000004546457221 */ /* 0x001fca0000010000 */
[----:B------:R-:W0:Y:S02]  /*3ea0*/  SHFL.BFLY PT, R74, R69, 0x4, 0x1f ;  /* 0x0c801f00454a7f89 */ /* 0x000e2400000e0000 */
[----:B0-----:R-:W-:-:S05]  /*3eb0*/  FADD.FTZ R74, R69, R74 ;  /* 0x0000004a454a7221 */ /* 0x001fca0000010000 */
[----:B------:R-:W0:Y:S02]  /*3ec0*/  SHFL.BFLY PT, R71, R74, 0x8, 0x1f ;  /* 0x0d001f004a477f89 */ /* 0x000e2400000e0000 */
[----:B0-----:R-:W-:-:S05]  /*3ed0*/  FADD.FTZ R75, R74, R71 ;  /* 0x000000474a4b7221 */ /* 0x001fca0000010000 */
[----:B------:R0:W1:Y:S02]  /*3ee0*/  SHFL.BFLY PT, R136, R75, 0x10, 0x1f ;  /* 0x0e001f004b887f89 */ /* 0x00006400000e0000 */
.L_x_157:
[C---:B------:R-:W-:Y:S01]  /*3ef0*/  LOP3.LUT P0, RZ, R51.reuse, 0x1f, RZ, 0xc0, !PT ;  /* 0x0000001f33ff7812 */ /* 0x040fe2000780c0ff */
[----:B-1----:R-:W-:Y:S01]  /*3f00*/  FADD.FTZ R69, R136, R75 ;  /* 0x0000004b88457221 */ /* 0x002fe20000010000 */
[----:B------:R-:W-:Y:S01]  /*3f10*/  SHF.R.U32.HI R70, RZ, 0x5, R51 ;  /* 0x00000005ff467819 */ /* 0x000fe20000011633 */
[----:B------:R-:W-:Y:S01]  /*3f20*/  WARPSYNC 0xffffffff ;  /* 0xffffffff00007948 */ /* 0x000fe20003800000 */
[----:B------:R-:W-:Y:S02]  /*3f30*/  LOP3.LUT R73, R51, 0x1f, RZ, 0xc0, !PT ;  /* 0x0000001f33497812 */ /* 0x000fe400078ec0ff */
[----:B------:R-:W-:-:S07]  /*3f40*/  LOP3.LUT R70, R70, 0x7, RZ, 0xc0, !PT ;  /* 0x0000000746467812 */ /* 0x000fce00078ec0ff */
[----:B------:R-:W-:-:S05]  /*3f50*/  @!P0 IMAD.IADD R71, R72, 0x1, R70 ;  /* 0x0000000148478824 */ /* 0x000fca00078e0246 */
[----:B------:R1:W-:Y:S01]  /*3f60*/  @!P0 STS.64 [R71.X8], R68 ;  /* 0x0000004447008388 */ /* 0x0003e20000008a00 */
[----:B------:R-:W-:-:S11]  /*3f70*/  ISETP.GT.U32.AND P0, PT, R73, 0x7, PT ;  /* 0x000000074900780c */ /* 0x000fd60003f04070 */
[----:B------:R-:W-:Y:S01]  /*3f80*/  BAR.SYNC.DEFER_BLOCKING 0x0 ;  /* 0x0000000000007b1d */ /* 0x000fe20000010000 */
[----:B-1----:R-:W-:Y:S01]  /*3f90*/  CS2R R68, SRZ ;  /* 0x0000000000447805 */ /* 0x002fe2000001ff00 */
[----:B------:R-:W-:Y:S01]  /*3fa0*/  @!P0 IMAD.IADD R72, R72, 0x1, R73 ;  /* 0x0000000148488824 */ /* 0x000fe200078e0249 */
[----:B------:R-:W-:Y:S01]  /*3fb0*/  ISETP.NE.AND P1, PT, RZ, UR6, PT ;  /* 0x00000006ff007c0c */ /* 0x000fe2000bf25270 */
[----:B------:R-:W-:Y:S02]  /*3fc0*/  IMAD.MOV.U32 R71, RZ, RZ, RZ ;  /* 0x000000ffff477224 */ /* 0x000fe400078e00ff */
[----:B------:R-:W-:Y:S01]  /*3fd0*/  @!P0 IMAD.MOV.U32 R71, RZ, RZ, R150 ;  /* 0x000000ffff478224 */ /* 0x000fe200078e0096 */
[----:B------:R-:W-:Y:S03]  /*3fe0*/  BSSY B0, `(.L_x_146) ;  /* 0x0000072000007945 */ /* 0x000fe60003800000 */
[----:B------:R-:W-:Y:S01]  /*3ff0*/  I2F R138, R71 ;  /* 0x00000047008a7306 */ /* 0x000fe20000201400 */
[----:B------:R-:W1:Y:S04]  /*4000*/  SHFL.DOWN PT, R74, R71, 0x4, 0x1f ;  /* 0x08801f00474a7f89 */ /* 0x000e6800000e0000 */
[----:B------:R2:W3:Y:S01]  /*4010*/  @!P0 LDS.64 R68, [R72.X8] ;  /* 0x0000000048448984 */ /* 0x0004e20000008a00 */
[----:B------:R-:W-:Y:S01]  /*4020*/  LOP3.LUT P0, RZ, R70, 0x1f, R51, 0xf8, !PT ;  /* 0x0000001f46ff7812 */ /* 0x000fe2000780f833 */
[----:B01----:R-:W-:-:S02]  /*4030*/  IMAD.IADD R75, R74, 0x1, R71 ;  /* 0x000000014a4b7824 */ /* 0x003fc400078e0247 */
[----:B------:R-:W-:Y:S03]  /*4040*/  I2F R74, R74 ;  /* 0x0000004a004a7306 */ /* 0x000fe60000201400 */
[----:B------:R-:W0:Y:S05]  /*4050*/  SHFL.DOWN PT, R160, R75, 0x2, 0x1f ;  /* 0x08401f004ba07f89 */ /* 0x000e2a00000e0000 */
[----:B------:R-:W2:Y:S08]  /*4060*/  I2F R137, R75 ;  /* 0x0000004b00897306 */ /* 0x000eb00000201400 */
[----:B--2---:R-:W1:Y:S01]  /*4070*/  MUFU.RCP R72, R137 ;  /* 0x0000008900487308 */ /* 0x004e620000001000 */
[----:B---3--:R-:W2:Y:S01]  /*4080*/  SHFL.DOWN PT, R73, R68, 0x4, 0x1f ;  /* 0x08801f0044497f89 */ /* 0x008ea200000e0000 */
[----:B0-----:R-:W-:-:S03]  /*4090*/  IMAD.IADD R162, R75, 0x1, R160 ;  /* 0x000000014ba27824 */ /* 0x001fc600078e02a0 */
[----:B------:R-:W0:Y:S03]  /*40a0*/  SHFL.DOWN PT, R136, R69, 0x4, 0x1f ;  /* 0x08801f0045887f89 */ /* 0x000e2600000e0000 */
[----:B------:R-:W3:Y:S08]  /*40b0*/  I2F R75, R162 ;  /* 0x000000a2004b7306 */ /* 0x000ef00000201400 */
[----:B------:R-:W4:Y:S01]  /*40c0*/  I2F R160, R160 ;  /* 0x000000a000a07306 */ /* 0x000f220000201400 */
[----:B--2---:R-:W-:-:S02]  /*40d0*/  FMUL.FTZ R139, R73, R74 ;  /* 0x0000004a498b7220 */ /* 0x004fc40000410000 */
[----:B------:R-:W-:Y:S02]  /*40e0*/  FADD.FTZ R73, -R73, R68 ;  /* 0x0000004449497221 */ /* 0x000fe40000010100 */
[----:B------:R-:W-:Y:S02]  /*40f0*/  FFMA.FTZ R139, R138, R68, R139 ;  /* 0x000000448a8b7223 */ /* 0x000fe4000001008b */
[----:B------:R-:W-:Y:S02]  /*4100*/  FMUL.FTZ R73, R73, R73 ;  /* 0x0000004949497220 */ /* 0x000fe40000410000 */
[----:B-1----:R-:W-:Y:S02]  /*4110*/  FMUL.FTZ R68, R72, R139 ;  /* 0x0000008b48447220 */ /* 0x002fe40000410000 */
[----:B------:R-:W-:Y:S01]  /*4120*/  FMUL.FTZ R73, R73, R138 ;  /* 0x0000008a49497220 */ /* 0x000fe20000410000 */
[----:B------:R-:W1:Y:S01]  /*4130*/  SHFL.DOWN PT, R139, R162, 0x1, 0x1f ;  /* 0x08201f00a28b7f89 */ /* 0x000e6200000e0000 */
[----:B0-----:R-:W-:-:S02]  /*4140*/  FADD.FTZ R69, R136, R69 ;  /* 0x0000004588457221 */ /* 0x001fc40000010000 */
[----:B------:R-:W-:Y:S01]  /*4150*/  FMUL.FTZ R73, R73, R74 ;  /* 0x0000004a49497220 */ /* 0x000fe20000410000 */
[----:B------:R-:W4:Y:S03]  /*4160*/  SHFL.DOWN PT, R71, R68, 0x2, 0x1f ;  /* 0x08401f0044477f89 */ /* 0x000f2600000e0000 */
[----:B------:R-:W-:Y:S02]  /*4170*/  FFMA.FTZ R69, R72, R73, R69 ;  /* 0x0000004948457223 */ /* 0x000fe40000010045 */
[----:B---3--:R-:W0:Y:S03]  /*4180*/  MUFU.RCP R73, R75 ;  /* 0x0000004b00497308 */ /* 0x008e260000001000 */
[----:B------:R-:W2:Y:S01]  /*4190*/  SHFL.DOWN PT, R72, R69, 0x2, 0x1f ;  /* 0x08401f0045487f89 */ /* 0x000ea200000e0000 */
[----:B-1----:R-:W-:-:S04]  /*41a0*/  IMAD.IADD R136, R162, 0x1, R139 ;  /* 0x00000001a2887824 */ /* 0x002fc800078e028b */
[----:B------:R-:W-:Y:S01]  /*41b0*/  I2F R139, R139 ;  /* 0x0000008b008b7306 */ /* 0x000fe20000201400 */
[----:B----4-:R-:W-:Y:S02]  /*41c0*/  FMUL.FTZ R74, R71, R160 ;  /* 0x000000a0474a7220 */ /* 0x010fe40000410000 */
[----:B------:R-:W-:Y:S02]  /*41d0*/  FADD.FTZ R71, R68, -R71 ;  /* 0x8000004744477221 */ /* 0x000fe40000010000 */
[----:B------:R-:W-:Y:S02]  /*41e0*/  FFMA.FTZ R74, R137, R68, R74 ;  /* 0x00000044894a7223 */ /* 0x000fe4000001004a */
[----:B------:R-:W-:Y:S01]  /*41f0*/  FMUL.FTZ R68, R71, R71 ;  /* 0x0000004747447220 */ /* 0x000fe20000410000 */
[----:B------:R-:W1:Y:S01]  /*4200*/  I2F R136, R136 ;  /* 0x0000008800887306 */ /* 0x000e620000201400 */
[----:B0-----:R-:W-:Y:S02]  /*4210*/  FMUL.FTZ R74, R73, R74 ;  /* 0x0000004a494a7220 */ /* 0x001fe40000410000 */
[----:B------:R-:W-:-:S02]  /*4220*/  FMUL.FTZ R68, R137, R68 ;  /* 0x0000004489447220 */ /* 0x000fc40000410000 */
[----:B--2---:R-:W-:Y:S01]  /*4230*/  FADD.FTZ R72, R69, R72 ;  /* 0x0000004845487221 */ /* 0x004fe20000010000 */
[----:B------:R-:W0:Y:S01]  /*4240*/  SHFL.DOWN PT, R71, R74, 0x1, 0x1f ;  /* 0x08201f004a477f89 */ /* 0x000e2200000e0000 */
[----:B------:R-:W-:Y:S02]  /*4250*/  FMUL.FTZ R68, R68, R160 ;  /* 0x000000a044447220 */ /* 0x000fe40000410000 */
[----:B------:R-:W-:Y:S02]  /*4260*/  @!P0 IMAD.MOV.U32 R137, RZ, RZ, 0x4 ;  /* 0x00000004ff898424 */ /* 0x000fe400078e00ff */
[----:B------:R-:W-:-:S05]  /*4270*/  FFMA.FTZ R68, R73, R68, R72 ;  /* 0x0000004449447223 */ /* 0x000fca0000010048 */
[----:B------:R-:W2:Y:S01]  /*4280*/  SHFL.DOWN PT, R69, R68, 0x1, 0x1f ;  /* 0x08201f0044457f89 */ /* 0x000ea200000e0000 */
[----:B-1----:R-:W1:Y:S01]  /*4290*/  MUFU.RCP R72, R136 ;  /* 0x0000008800487308 */ /* 0x002e620000001000 */
[----:B0-----:R-:W-:Y:S02]  /*42a0*/  FADD.FTZ R73, R74, -R71 ;  /* 0x800000474a497221 */ /* 0x001fe40000010000 */
[----:B------:R-:W-:Y:S02]  /*42b0*/  FMUL.FTZ R71, R71, R139 ;  /* 0x0000008b47477220 */ /* 0x000fe40000410000 */
[----:B------:R-:W-:Y:S02]  /*42c0*/  FMUL.FTZ R138, R73, R73 ;  /* 0x00000049498a7220 */ /* 0x000fe40000410000 */
[C---:B------:R-:W-:Y:S02]  /*42d0*/  FFMA.FTZ R71, R75.reuse, R74, R71 ;  /* 0x0000004a4b477223 */ /* 0x040fe40000010047 */
[----:B------:R-:W-:-:S02]  /*42e0*/  FMUL.FTZ R138, R75, R138 ;  /* 0x0000008a4b8a7220 */ /* 0x000fc40000410000 */
[----:B-1----:R-:W-:Y:S02]  /*42f0*/  FMUL.FTZ R71, R72, R71 ;  /* 0x0000004748477220 */ /* 0x002fe40000410000 */
[----:B--2---:R-:W-:Y:S02]  /*4300*/  FADD.FTZ R69, R68, R69 ;  /* 0x0000004544457221 */ /* 0x004fe40000010000 */
[----:B------:R-:W-:Y:S01]  /*4310*/  FMUL.FTZ R138, R138, R139 ;  /* 0x0000008b8a8a7220 */ /* 0x000fe20000410000 */
[----:B------:R0:W1:Y:S03]  /*4320*/  SHFL.IDX PT, R75, R71, RZ, 0x1f ;  /* 0x00001fff474b7589 */ /* 0x00006600000e0000 */
[----:B------:R-:W-:Y:S02]  /*4330*/  FFMA.FTZ R69, R72, R138, R69 ;  /* 0x0000008a48457223 */ /* 0x000fe40000010045 */
[----:B------:R-:W-:-:S02]  /*4340*/  IMAD.MOV.U32 R72, RZ, RZ, c[0x0][0x1e0] ;  /* 0x00007800ff487624 */ /* 0x000fc400078e00ff */
[----:B0-----:R-:W-:Y:S02]  /*4350*/  @!P0 IMAD.MOV.U32 R71, RZ, RZ, 0x4 ;  /* 0x00000004ff478424 */ /* 0x001fe400078e00ff */
[----:B------:R-:W0:Y:S01]  /*4360*/  SHFL.IDX PT, R69, R69, RZ, 0x1f ;  /* 0x00001fff45457589 */ /* 0x000e2200000e0000 */
[C---:B-1----:R-:W-:Y:S01]  /*4370*/  FMUL.FTZ R68, R75.reuse, R75 ;  /* 0x0000004b4b447220 */ /* 0x042fe20000410000 */
[----:B------:R-:W-:-:S04]  /*4380*/  FSEL R160, R75, RZ, !P1 ;  /* 0x000000ff4ba07208 */ /* 0x000fc80004800000 */
[----:B------:R-:W-:Y:S01]  /*4390*/  FSEL R73, R68, RZ, P1 ;  /* 0x000000ff44497208 */ /* 0x000fe20000800000 */
[----:B0-----:R-:W-:-:S04]  /*43a0*/  FFMA.FTZ R68, R69, R72, c[0x0][0x228] ;  /* 0x00008a0045447623 */ /* 0x001fc80000010048 */
[----:B------:R-:W-:Y:S02]  /*43b0*/  FADD.FTZ R73, R68, R73 ;  /* 0x0000004944497221 */ /* 0x000fe40000010000 */
[C---:B------:R-:W-:Y:S02]  /*43c0*/  @!P0 IMAD.WIDE R68, R152.reuse, R71, c[0x0][0x1a0] ;  /* 0x0000680098448625 */ /* 0x040fe400078e0247 */
[----:B------:R-:W0:Y:S02]  /*43d0*/  MUFU.RSQ R225, R73 ;  /* 0x0000004900e17308 */ /* 0x000e240000001400 */
[----:B------:R-:W-:Y:S01]  /*43e0*/  @!P0 IMAD.WIDE R70, R152, R137, c[0x0][0x1a8] ;  /* 0x00006a0098468625 */ /* 0x000fe200078e0289 */
[----:B------:R1:W-:Y:S04]  /*43f0*/  @!P0 STG.E [R68.64], R75 ;  /* 0x0000004b44008986 */ /* 0x0003e8000c101904 */
[----:B0-----:R1:W-:Y:S01]  /*4400*/  @!P0 STG.E [R70.64], R225 ;  /* 0x000000e146008986 */ /* 0x0013e2000c101904 */
[----:B------:R-:W-:Y:S05]  /*4410*/  @!P5 BRA `(.L_x_147) ;  /* 0x000002e00000d947 */ /* 0x000fea0003800000 */
[--C-:B-1----:R-:W-:Y:S02]  /*4420*/  FADD.FTZ R68, R161, -R160.reuse ;  /* 0x800000a0a1447221 */ /* 0x102fe40000010000 */
[----:B------:R-:W-:-:S02]  /*4430*/  FADD.FTZ R70, R179, -R160 ;  /* 0x800000a0b3467221 */ /* 0x000fc40000010000 */
[--C-:B------:R-:W-:Y:S02]  /*4440*/  FADD.FTZ R74, R177, -R160.reuse ;  /* 0x800000a0b14a7221 */ /* 0x100fe40000010000 */
[--C-:B------:R-:W-:Y:S02]  /*4450*/  FADD.FTZ R136, R199, -R160.reuse ;  /* 0x800000a0c7887221 */ /* 0x100fe40000010000 */
[--C-:B------:R-:W-:Y:S02]  /*4460*/  FADD.FTZ R138, R197, -R160.reuse ;  /* 0x800000a0c58a7221 */ /* 0x100fe40000010000 */
[--C-:B------:R-:W-:Y:S02]  /*4470*/  FADD.FTZ R162, R201, -R160.reuse ;  /* 0x800000a0c9a27221 */ /* 0x100fe40000010000 */
[--C-:B------:R-:W-:Y:S02]  /*4480*/  FADD.FTZ R164, R203, -R160.reuse ;  /* 0x800000a0cba47221 */ /* 0x100fe40000010000 */
[----:B------:R-:W-:-:S02]  /*4490*/  FADD.FTZ R166, R217, -R160 ;  /* 0x800000a0d9a67221 */ /* 0x000fc40000010000 */
[C---:B------:R-:W-:Y:S02]  /*44a0*/  FMUL.FTZ R72, R225.reuse, R68 ;  /* 0x00000044e1487220 */ /* 0x040fe40000410000 */
[C---:B------:R-:W-:Y:S02]  /*44b0*/  FMUL.FTZ R73, R225.reuse, R70 ;  /* 0x00000046e1497220 */ /* 0x040fe40000410000 */
[C---:B------:R-:W-:Y:S02]  /*44c0*/  FMUL.FTZ R74, R225.reuse, R74 ;  /* 0x0000004ae14a7220 */ /* 0x040fe40000410000 */
[C---:B------:R-:W-:Y:S02]  /*44d0*/  FMUL.FTZ R75, R225.reuse, R136 ;  /* 0x00000088e14b7220 */ /* 0x040fe40000410000 */
[C---:B------:R-:W-:Y:S02]  /*44e0*/  FMUL.FTZ R138, R225.reuse, R138 ;  /* 0x0000008ae18a7220 */ /* 0x040fe40000410000 */
[----:B------:R-:W-:-:S02]  /*44f0*/  FMUL.FTZ R162, R225, R162 ;  /* 0x000000a2e1a27220 */ /* 0x000fc40000410000 */
[C---:B------:R-:W-:Y:S02]  /*4500*/  FMUL.FTZ R164, R225.reuse, R164 ;  /* 0x000000a4e1a47220 */ /* 0x040fe40000410000 */
[----:B------:R-:W-:Y:S02]  /*4510*/  FMUL.FTZ R166, R225, R166 ;  /* 0x000000a6e1a67220 */ /* 0x000fe40000410000 */
[----:B------:R-:W-:Y:S02]  /*4520*/  FFMA.FTZ R68, R48, R72, R41 ;  /* 0x0000004830447223 */ /* 0x000fe40000010029 */
[----:B------:R-:W-:Y:S02]  /*4530*/  FFMA.FTZ R69, R49, R73, R40 ;  /* 0x0000004931457223 */ /* 0x000fe40000010028 */
[----:B------:R-:W-:Y:S02]  /*4540*/  FFMA.FTZ R70, R46, R74, R39 ;  /* 0x0000004a2e467223 */ /* 0x000fe40000010027 */
[----:B------:R-:W-:Y:S01]  /*4550*/  FFMA.FTZ R71, R47, R75, R38 ;  /* 0x0000004b2f477223 */ /* 0x000fe20000010026 */
[----:B------:R-:W-:Y:S01]  /*4560*/  F2FP.BF16.PACK_AB R68, R69, R68 ;  /* 0x000000444544723e */ /* 0x000fe200000010ff */
[----:B------:R-:W-:-:S02]  /*4570*/  FFMA.FTZ R136, R44, R138, R37 ;  /* 0x0000008a2c887223 */ /* 0x000fc40000010025 */
[----:B------:R-:W-:Y:S01]  /*4580*/  FFMA.FTZ R137, R45, R162, R36 ;  /* 0x000000a22d897223 */ /* 0x000fe20000010024 */
[----:B------:R-:W-:Y:S01]  /*4590*/  F2FP.BF16.PACK_AB R69, R71, R70 ;  /* 0x000000464745723e */ /* 0x000fe200000010ff */
[----:B------:R-:W-:Y:S02]  /*45a0*/  FFMA.FTZ R139, R42, R164, R35 ;  /* 0x000000a42a8b7223 */ /* 0x000fe40000010023 */
[----:B------:R-:W-:Y:S01]  /*45b0*/  FFMA.FTZ R168, R43, R166, R34 ;  /* 0x000000a62ba87223 */ /* 0x000fe20000010022 */
[----:B------:R-:W-:Y:S01]  /*45c0*/  F2FP.BF16.PACK_AB R70, R137, R136 ;  /* 0x000000888946723e */ /* 0x000fe200000010ff */
[----:B------:R-:W-:Y:S02]  /*45d0*/  FFMA.FTZ R72, R32, R72, R25 ;  /* 0x0000004820487223 */ /* 0x000fe40000010019 */
[----:B------:R-:W-:Y:S01]  /*45e0*/  FFMA.FTZ R136, R30, R74, R23 ;  /* 0x0000004a1e887223 */ /* 0x000fe20000010017 */
[----:B------:R-:W-:Y:S01]  /*45f0*/  F2FP.BF16.PACK_AB R71, R168, R139 ;  /* 0x0000008ba847723e */ /* 0x000fe200000010ff */
[----:B------:R-:W-:-:S02]  /*4600*/  FFMA.FTZ R139, R31, R75, R22 ;  /* 0x0000004b1f8b7223 */ /* 0x000fc40000010016 */
[----:B------:R-:W-:Y:S02]  /*4610*/  FFMA.FTZ R137, R33, R73, R24 ;  /* 0x0000004921897223 */ /* 0x000fe40000010018 */
[----:B------:R-:W-:Y:S01]  /*4620*/  FFMA.FTZ R74, R28, R138, R21 ;  /* 0x0000008a1c4a7223 */ /* 0x000fe20000010015 */
[----:B------:R-:W-:Y:S01]  /*4630*/  F2FP.BF16.PACK_AB R73, R139, R136 ;  /* 0x000000888b49723e */ /* 0x000fe200000010ff */
[----:B------:R-:W-:Y:S01]  /*4640*/  FFMA.FTZ R164, R26, R164, R19 ;  /* 0x000000a41aa47223 */ /* 0x000fe20000010013 */
[----:B------:R-:W-:Y:S01]  /*4650*/  F2FP.BF16.PACK_AB R72, R137, R72 ;  /* 0x000000488948723e */ /* 0x000fe200000010ff */
[----:B------:R-:W-:Y:S02]  /*4660*/  FFMA.FTZ R229, R27, R166, R18 ;  /* 0x000000a61be57223 */ /* 0x000fe40000010012 */
[----:B------:R-:W-:Y:S02]  /*4670*/  FFMA.FTZ R227, R29, R162, R20 ;  /* 0x000000a21de37223 */ /* 0x000fe40000010014 */
[----:B------:R-:W-:Y:S01]  /*4680*/  IMAD.MOV.U32 R231, RZ, RZ, 0x10 ;  /* 0x00000010ffe77424 */ /* 0x000fe200078e00ff */
[----:B------:R-:W-:-:S02]  /*4690*/  F2FP.BF16.PACK_AB R75, R229, R164 ;  /* 0x000000a4e54b723e */ /* 0x000fc400000010ff */
[----:B------:R-:W-:Y:S01]  /*46a0*/  F2FP.BF16.PACK_AB R74, R227, R74 ;  /* 0x0000004ae34a723e */ /* 0x000fe200000010ff */
[----:B------:R-:W-:-:S04]  /*46b0*/  IMAD.WIDE.U32 R136, R158, R231, c[0x0][0x208] ;  /* 0x000082009e887625 */ /* 0x000fc800078e00e7 */
[C---:B------:R-:W-:Y:S01]  /*46c0*/  IMAD.WIDE.U32 R138, R158.reuse, R231, c[0x0][0x210] ;  /* 0x000084009e8a7625 */ /* 0x040fe200078e00e7 */
[----:B------:R0:W-:Y:S01]  /*46d0*/  STG.E.128 [R136.64], R68 ;  /* 0x0000004488007986 */ /* 0x0001e2000c101d04 */
[----:B------:R-:W-:-:S03]  /*46e0*/  IADD3 R158, R158, 0x100, RZ ;  /* 0x000001009e9e7810 */ /* 0x000fc60007ffe0ff */
[----:B------:R0:W-:Y:S04]  /*46f0*/  STG.E.128 [R138.64], R72 ;  /* 0x000000488a007986 */ /* 0x0001e8000c101d04 */
.L_x_147:
[----:B------:R-:W-:Y:S05]  /*4700*/  BSYNC B0 ;  /* 0x0000000000007941 */ /* 0x000fea0003800000 */
.L_x_146:
[----:B------:R-:W-:Y:S01]  /*4710*/  ISETP.GE.U32.AND P0, PT, R50, 0x200, PT ;  /* 0x000002003200780c */ /* 0x000fe20003f06070 */
[----:B------:R-:W-:-:S12]  /*4720*/  BSSY B0, `(.L_x_148) ;  /* 0x0000030000007945 */ /* 0x000fd80003800000 */
[----:B------:R-:W-:Y:S05]  /*4730*/  @!P0 BRA `(.L_x_149) ;  /* 0x000002e000008947 */ /* 0x000fea0003800000 */
[--C-:B01----:R-:W-:Y:S02]  /*4740*/  FADD.FTZ R68, R159, -R160.reuse ;  /* 0x800000a09f447221 */ /* 0x103fe40000010000 */
[--C-:B------:R-:W-:Y:S02]  /*4750*/  FADD.FTZ R70, R175, -R160.reuse ;  /* 0x800000a0af467221 */ /* 0x100fe40000010000 */
[--C-:B------:R-:W-:Y:S02]  /*4760*/  FADD.FTZ R74, R173, -R160.reuse ;  /* 0x800000a0ad4a7221 */ /* 0x100fe40000010000 */
[--C-:B------:R-:W-:Y:S02]  /*4770*/  FADD.FTZ R136, R195, -R160.reuse ;  /* 0x800000a0c3887221 */ /* 0x100fe40000010000 */
[--C-:B------:R-:W-:Y:S02]  /*4780*/  FADD.FTZ R138, R193, -R160.reuse ;  /* 0x800000a0c18a7221 */ /* 0x100fe40000010000 */
[----:B------:R-:W-:-:S02]  /*4790*/  FADD.FTZ R162, R205, -R160 ;  /* 0x800000a0cda27221 */ /* 0x000fc40000010000 */
[--C-:B------:R-:W-:Y:S02]  /*47a0*/  FADD.FTZ R164, R207, -R160.reuse ;  /* 0x800000a0cfa47221 */ /* 0x100fe40000010000 */
[----:B------:R-:W-:Y:S02]  /*47b0*/  FADD.FTZ R166, R219, -R160 ;  /* 0x800000a0dba67221 */ /* 0x000fe40000010000 */
[C---:B------:R-:W-:Y:S02]  /*47c0*/  FMUL.FTZ R72, R225.reuse, R68 ;  /* 0x00000044e1487220 */ /* 0x040fe40000410000 */
[C---:B------:R-:W-:Y:S02]  /*47d0*/  FMUL.FTZ R73, R225.reuse, R70 ;  /* 0x00000046e1497220 */ /* 0x040fe40000410000 */
[C---:B------:R-:W-:Y:S02]  /*47e0*/  FMUL.FTZ R74, R225.reuse, R74 ;  /* 0x0000004ae14a7220 */ /* 0x040fe40000410000 */
[----:B------:R-:W-:-:S02]  /*47f0*/  FMUL.FTZ R75, R225, R136 ;  /* 0x00000088e14b7220 */ /* 0x000fc40000410000 */
[C---:B------:R-:W-:Y:S02]  /*4800*/  FMUL.FTZ R138, R225.reuse, R138 ;  /* 0x0000008ae18a7220 */ /* 0x040fe40000410000 */
[C---:B------:R-:W-:Y:S02]  /*4810*/  FMUL.FTZ R162, R225.reuse, R162 ;  /* 0x000000a2e1a27220 */ /* 0x040fe40000410000 */
[C---:B------:R-:W-:Y:S02]  /*4820*/  FMUL.FTZ R164, R225.reuse, R164 ;  /* 0x000000a4e1a47220 */ /* 0x040fe40000410000 */
[----:B------:R-:W-:Y:S02]  /*4830*/  FMUL.FTZ R166, R225, R166 ;  /* 0x000000a6e1a67220 */ /* 0x000fe40000410000 */
[----:B------:R-:W-:Y:S02]  /*4840*/  FFMA.FTZ R68, R16, R72, R9 ;  /* 0x0000004810447223 */ /* 0x000fe40000010009 */
[----:B------:R-:W-:-:S02]  /*4850*/  FFMA.FTZ R69, R17, R73, R8 ;  /* 0x0000004911457223 */ /* 0x000fc40000010008 */
[----:B------:R-:W-:Y:S02]  /*4860*/  FFMA.FTZ R70, R14, R74, R7 ;  /* 0x0000004a0e467223 */ /* 0x000fe40000010007 */
        /* <DEDUP_REMOVED lines=9> */
[----:B------:R-:W-:Y:S01]  /*4900*/  FFMA.FTZ R136, R52, R74, R97 ;  /* 0x0000004a34887223 */ /* 0x000fe20000010061 */
[----:B------:R-:W-:Y:S01]  /*4910*/  F2FP.BF16.PACK_AB R71, R168, R139 ;  /* 0x0000008ba847723e */ /* 0x000fe200000010ff */
[----:B------:R-:W-:Y:S02]  /*4920*/  FFMA.FTZ R139, R53, R75, R96 ;  /* 0x0000004b358b7223 */ /* 0x000fe40000010060 */
[----:B------:R-:W-:Y:S02]  /*4930*/  FFMA.FTZ R137, R92, R73, R99 ;  /* 0x000000495c897223 */ /* 0x000fe40000010063 */
[----:B------:R-:W-:Y:S01]  /*4940*/  FFMA.FTZ R74, R93, R138, R88 ;  /* 0x0000008a5d4a7223 */ /* 0x000fe20000010058 */
[----:B------:R-:W-:Y:S01]  /*4950*/  F2FP.BF16.PACK_AB R73, R139, R136 ;  /* 0x000000888b49723e */ /* 0x000fe200000010ff */
[----:B------:R-:W-:Y:S01]  /*4960*/  FFMA.FTZ R164, R54, R164, R89 ;  /* 0x000000a436a47223 */ /* 0x000fe20000010059 */
[----:B------:R-:W-:Y:S01]  /*4970*/  F2FP.BF16.PACK_AB R72, R137, R72 ;  /* 0x000000488948723e */ /* 0x000fe200000010ff */
[----:B------:R-:W-:-:S02]  /*4980*/  FFMA.FTZ R229, R95, R166, R98 ;  /* 0x000000a65fe57223 */ /* 0x000fc40000010062 */
[----:B------:R-:W-:Y:S02]  /*4990*/  FFMA.FTZ R227, R94, R162, R101 ;  /* 0x000000a25ee37223 */ /* 0x000fe40000010065 */
[----:B------:R-:W-:Y:S01]  /*49a0*/  IMAD.MOV.U32 R231, RZ, RZ, 0x10 ;  /* 0x00000010ffe77424 */ /* 0x000fe200078e00ff */
[----:B------:R-:W-:Y:S02]  /*49b0*/  F2FP.BF16.PACK_AB R75, R229, R164 ;  /* 0x000000a4e54b723e */ /* 0x000fe400000010ff */
[----:B------:R-:W-:Y:S01]  /*49c0*/  F2FP.BF16.PACK_AB R74, R227, R74 ;  /* 0x0000004ae34a723e */ /* 0x000fe200000010ff */
[----:B------:R-:W-:-:S04]  /*49d0*/  IMAD.WIDE.U32 R136, R158, R231, c[0x0][0x208] ;  /* 0x000082009e887625 */ /* 0x000fc800078e00e7 */
[C---:B------:R-:W-:Y:S01]  /*49e0*/  IMAD.WIDE.U32 R138, R158.reuse, R231, c[0x0][0x210] ;  /* 0x000084009e8a7625 */ /* 0x040fe200078e00e7 */
[----:B------:R0:W-:Y:S01]  /*49f0*/  STG.E.128 [R136.64], R68 ;  /* 0x0000004488007986 */ /* 0x0001e2000c101d04 */
[----:B------:R-:W-:-:S03]  /*4a00*/  IADD3 R158, R158, 0x100, RZ ;  /* 0x000001009e9e7810 */ /* 0x000fc60007ffe0ff */
[----:B------:R0:W-:Y:S04]  /*4a10*/  STG.E.128 [R138.64], R72 ;  /* 0x000000488a007986 */ /* 0x0001e8000c101d04 */
.L_x_149:
[----:B------:R-:W-:Y:S05]  /*4a20*/  BSYNC B0 ;  /* 0x0000000000007941 */ /* 0x000fea0003800000 */
.L_x_148:
[----:B------:R-:W-:Y:S01]  /*4a30*/  BSSY B0, `(.L_x_150) ;  /* 0x0000030000007945 */ /* 0x000fe20003800000 */
        /* <DEDUP_REMOVED lines=47> */
.L_x_151:
[----:B------:R-:W-:Y:S05]  /*4d30*/  BSYNC B0 ;  /* 0x0000000000007941 */ /* 0x000fea0003800000 */
.L_x_150:
        /* <DEDUP_REMOVED lines=44> */
[----:B------:R-:W-:Y:S01]  /*5000*/  IMAD.WIDE.U32 R138, R158, R229, c[0x0][0x210] ;  /* 0x000084009e8a7625 */ /* 0x000fe200078e00e5 */
[----:B------:R0:W-:Y:S04]  /*5010*/  STG.E.128 [R136.64], R68 ;  /* 0x0000004488007986 */ /* 0x0001e8000c101d04 */
[----:B------:R0:W-:Y:S02]  /*5020*/  STG.E.128 [R138.64], R72 ;  /* 0x000000488a007986 */ /* 0x0001e4000c101d04 */
.L_x_153:
[----:B------:R-:W-:Y:S05]  /*5030*/  BSYNC B0 ;  /* 0x0000000000007941 */ /* 0x000fea0003800000 */
.L_x_152:
[----:B------:R-:W-:Y:S02]  /*5040*/  IADD3 R152, R152, c[0x0][0x160], RZ ;  /* 0x0000580098987a10 */ /* 0x000fe40007ffe0ff */
[----:B------:R-:W-:Y:S02]  /*5050*/  LOP3.LUT P1, RZ, R151, 0xff, RZ, 0xc0, !PT ;  /* 0x000000ff97ff7812 */ /* 0x000fe4000782c0ff */
[----:B------:R-:W-:Y:S02]  /*5060*/  ISETP.GE.AND P0, PT, R152, c[0x0][0x164], PT ;  /* 0x0000590098007a0c */ /* 0x000fe40003f06270 */
[----:B------:R-:W-:-:S11]  /*5070*/  SEL R151, RZ, 0x1, P1 ;  /* 0x00000001ff977807 */ /* 0x000fd60000800000 */
[----:B01---5:R-:W-:Y:S01]  /*5080*/  @P0 CALL.REL.NOINC `(.L_x_154) ;  /* 0x0000001000000944 */ /* 0x023fe20003c00000 */
[----:B------:R-:W-:Y:S05]  /*5090*/  BRA `(.L_x_155) ;  /* 0xffffc08000007947 */ /* 0x000fea000383ffff */
.L_x_154:
[----:B------:R-:W-:Y:S05]  /*50a0*/  EXIT ;  /* 0x000000000000794d */ /* 0x000fea0003800000 */
.L_x_144:
[----:B------:R-:W-:Y:S01]  /*50b0*/  IMAD.MOV.U32 R74, RZ, RZ, R68 ;  /* 0x000000ffff4a7224 */ /* 0x000fe200078e0044 */
[----:B------:R-:W-:Y:S01]  /*50c0*/  MOV R70, 0x5110 ;  /* 0x0000511000467802 */ /* 0x000fe20000000f00 */
[----:B------:R-:W-:Y:S02]  /*50d0*/  IMAD.MOV.U32 R69, RZ, RZ, 0x1 ;  /* 0x00000001ff457424 */ /* 0x000fe400078e00ff */
[----:B------:R-:W-:Y:S02]  /*50e0*/  IMAD.MOV.U32 R73, RZ, RZ, 0x1f ;  /* 0x0000001fff497424 */ /* 0x000fe400078e00ff */
[----:B------:R-:W-:Y:S02]  /*50f0*/  IMAD.MOV.U32 R136, RZ, RZ, -0x1 ;  /* 0xffffffffff887424 */ /* 0x000fe400078e00ff */
[----:B-----5:R-:W-:Y:S05]  /*5100*/  CALL.REL.NOINC `($__internal_0_$__cuda_sm70_shflsync_bfly_p) ;  /* 0x000007b000007944 */ /* 0x020fea0003c00000 */
[----:B01----:R-:W-:Y:S05]  /*5110*/  BRA `(.L_x_156) ;  /* 0xffffe88000007947 */ /* 0x003fea000383ffff */
.L_x_145:
[----:B------:R-:W-:Y:S01]  /*5120*/  IMAD.MOV.U32 R69, RZ, RZ, 0x2 ;  /* 0x00000002ff457424 */ /* 0x000fe200078e00ff */
[----:B------:R-:W-:Y:S01]  /*5130*/  MOV R70, 0x5170 ;  /* 0x0000517000467802 */ /* 0x000fe20000000f00 */
[----:B------:R-:W-:Y:S02]  /*5140*/  IMAD.MOV.U32 R73, RZ, RZ, 0x1f ;  /* 0x0000001fff497424 */ /* 0x000fe400078e00ff */
[----:B------:R-:W-:-:S02]  /*5150*/  IMAD.MOV.U32 R136, RZ, RZ, -0x1 ;  /* 0xffffffffff887424 */ /* 0x000fc400078e00ff */
[----:B0----5:R-:W-:Y:S05]  /*5160*/  CALL.REL.NOINC `($__internal_0_$__cuda_sm70_shflsync_bfly_p) ;  /* 0x0000075000007944 */ /* 0x021fea0003c00000 */
[----:B01----:R-:W-:Y:S01]  /*5170*/  FADD.FTZ R74, R74, R69 ;  /* 0x000000454a4a7221 */ /* 0x003fe20000010000 */
[----:B------:R-:W-:Y:S01]  /*5180*/  MOV R70, 0x51d0 ;  /* 0x000051d000467802 */ /* 0x000fe20000000f00 */
[----:B------:R-:W-:-:S02]  /*5190*/  IMAD.MOV.U32 R69, RZ, RZ, 0x4 ;  /* 0x00000004ff457424 */ /* 0x000fc400078e00ff */
[----:B------:R-:W-:Y:S02]  /*51a0*/  IMAD.MOV.U32 R73, RZ, RZ, 0x1f ;  /* 0x0000001fff497424 */ /* 0x000fe400078e00ff */
[----:B------:R-:W-:Y:S02]  /*51b0*/  IMAD.MOV.U32 R136, RZ, RZ, -0x1 ;  /* 0xffffffffff887424 */ /* 0x000fe400078e00ff */
[----:B------:R-:W-:Y:S05]  /*51c0*/  CALL.REL.NOINC `($__internal_0_$__cuda_sm70_shflsync_bfly_p) ;  /* 0x000006f000007944 */ /* 0x000fea0003c00000 */
[----:B01----:R-:W-:Y:S01]  /*51d0*/  FADD.FTZ R74, R74, R69 ;  /* 0x000000454a4a7221 */ /* 0x003fe20000010000 */
[----:B------:R-:W-:Y:S01]  /*51e0*/  MOV R70, 0x5230 ;  /* 0x0000523000467802 */ /* 0x000fe20000000f00 */
[----:B------:R-:W-:Y:S02]  /*51f0*/  IMAD.MOV.U32 R69, RZ, RZ, 0x8 ;  /* 0x00000008ff457424 */ /* 0x000fe400078e00ff */
[----:B------:R-:W-:Y:S02]  /*5200*/  IMAD.MOV.U32 R73, RZ, RZ, 0x1f ;  /* 0x0000001fff497424 */ /* 0x000fe400078e00ff */
[----:B------:R-:W-:Y:S02]  /*5210*/  IMAD.MOV.U32 R136, RZ, RZ, -0x1 ;  /* 0xffffffffff887424 */ /* 0x000fe400078e00ff */
[----:B------:R-:W-:Y:S05]  /*5220*/  CALL.REL.NOINC `($__internal_0_$__cuda_sm70_shflsync_bfly_p) ;  /* 0x0000069000007944 */ /* 0x000fea0003c00000 */
[----:B01----:R-:W-:Y:S01]  /*5230*/  FADD.FTZ R74, R74, R69 ;  /* 0x000000454a4a7221 */ /* 0x003fe20000010000 */
[----:B------:R-:W-:Y:S01]  /*5240*/  MOV R70, 0x5290 ;  /* 0x0000529000467802 */ /* 0x000fe20000000f00 */
[----:B------:R-:W-:-:S02]  /*5250*/  IMAD.MOV.U32 R69, RZ, RZ, 0x10 ;  /* 0x00000010ff457424 */ /* 0x000fc400078e00ff */
[----:B------:R-:W-:Y:S02]  /*5260*/  IMAD.MOV.U32 R73, RZ, RZ, 0x1f ;  /* 0x0000001fff497424 */ /* 0x000fe400078e00ff */
[----:B------:R-:W-:Y:S02]  /*5270*/  IMAD.MOV.U32 R136, RZ, RZ, -0x1 ;  /* 0xffffffffff887424 */ /* 0x000fe400078e00ff */
[----:B------:R-:W-:Y:S05]  /*5280*/  CALL.REL.NOINC `($__internal_0_$__cuda_sm70_shflsync_bfly_p) ;  /* 0x0000063000007944 */ /* 0x000fea0003c00000 */
[----:B-1----:R-:W-:Y:S02]  /*5290*/  FADD.FTZ R68, R74, R69 ;  /* 0x000000454a447221 */ /* 0x002fe40000010000 */
[----:B0-----:R-:W-:Y:S02]  /*52a0*/  IMAD.MOV.U32 R73, RZ, RZ, 0x1f ;  /* 0x0000001fff497424 */ /* 0x001fe400078e00ff */
        /* <DEDUP_REMOVED lines=35> */
[----:B------:R-:W-:Y:S02]  /*54e0*/  @P0 FFMA.FTZ R74, R70, R70, R69 ;  /* 0x00000046464a0223 */ /* 0x000fe40000010045 */
[--C-:B------:R-:W-:Y:S02]  /*54f0*/  FADD.FTZ R69, R165, -R68.reuse ;  /* 0x80000044a5457221 */ /* 0x100fe40000010000 */
[----:B------:R-:W-:Y:S02]  /*5500*/  FADD.FTZ R70, R171, -R68 ;  /* 0x80000044ab467221 */ /* 0x000fe40000010000 */
        /* <DEDUP_REMOVED lines=14> */
[----:B------:R-:W-:Y:S02]  /*55f0*/  FADD.FTZ R70, R181, -R68 ;  /* 0x80000044b5467221 */ /* 0x000fe40000010000 */
[----:B------:R-:W-:Y:S02]  /*5600*/  FFMA.FTZ R71, R71, R71, R74 ;  /* 0x0000004747477223 */ /* 0x000fe4000001004a */
[----:B------:R-:W-:Y:S02]  /*5610*/  IMAD.MOV.U32 R69, RZ, RZ, 0x1 ;  /* 0x00000001ff457424 */ /* 0x000fe400078e00ff */
        /* <DEDUP_REMOVED lines=9> */
[----:B------:R-:W-:Y:S02]  /*56b0*/  FADD.FTZ R70, R223, -R68 ;  /* 0x80000044df467221 */ /* 0x000fe40000010000 */
[----:B------:R-:W-:Y:S02]  /*56c0*/  FFMA.FTZ R71, R136, R136, R71 ;  /* 0x0000008888477223 */ /* 0x000fe40000010047 */
[----:B------:R-:W-:Y:S02]  /*56d0*/  IMAD.MOV.U32 R136, RZ, RZ, -0x1 ;  /* 0xffffffffff887424 */ /* 0x000fe400078e00ff */
[----:B------:R-:W-:Y:S01]  /*56e0*/  @P6 FFMA.FTZ R74, R70, R70, R71 ;  /* 0x00000046464a6223 */ /* 0x000fe20000010047 */
[----:B------:R-:W-:Y:S02]  /*56f0*/  MOV R70, 0x5710 ;  /* 0x0000571000467802 */ /* 0x000fe40000000f00 */
[----:B------:R-:W-:Y:S05]  /*5700*/  CALL.REL.NOINC `($__internal_0_$__cuda_sm70_shflsync_bfly_p) ;  /* 0x000001b000007944 */ /* 0x000fea0003c00000 */
        /* <DEDUP_REMOVED lines=18> */
[----:B-1----:R-:W-:Y:S01]  /*5830*/  FADD.FTZ R75, R74, R69 ;  /* 0x000000454a4b7221 */ /* 0x002fe20000010000 */
[----:B------:R-:W-:Y:S01]  /*5840*/  MOV R70, 0x58a0 ;  /* 0x000058a000467802 */ /* 0x000fe20000000f00 */
[----:B------:R-:W-:Y:S02]  /*5850*/  IMAD.MOV.U32 R69, RZ, RZ, 0x10 ;  /* 0x00000010ff457424 */ /* 0x000fe400078e00ff */
[----:B0-----:R-:W-:Y:S02]  /*5860*/  IMAD.MOV.U32 R73, RZ, RZ, 0x1f ;  /* 0x0000001fff497424 */ /* 0x001fe400078e00ff */
[----:B------:R-:W-:Y:S02]  /*5870*/  IMAD.MOV.U32 R136, RZ, RZ, -0x1 ;  /* 0xffffffffff887424 */ /* 0x000fe400078e00ff */
[----:B------:R-:W-:-:S02]  /*5880*/  IMAD.MOV.U32 R74, RZ, RZ, R75 ;  /* 0x000000ffff4a7224 */ /* 0x000fc400078e004b */
[----:B------:R-:W-:Y:S05]  /*5890*/  CALL.REL.NOINC `($__internal_0_$__cuda_sm70_shflsync_bfly_p) ;  /* 0x0000002000007944 */ /* 0x000fea0003c00000 */
[----:B01----:R-:W-:Y:S01]  /*58a0*/  IMAD.MOV.U32 R136, RZ, RZ, R69 ;  /* 0x000000ffff887224 */ /* 0x003fe200078e0045 */
[----:B------:R-:W-:Y:S05]  /*58b0*/  BRA `(.L_x_157) ;  /* 0xffffe63000007947 */ /* 0x000fea000383ffff */
        .weak           $__internal_0_$__cuda_sm70_shflsync_bfly_p
        .type           $__internal_0_$__cuda_sm70_shflsync_bfly_p,@function
        .size           $__internal_0_$__cuda_sm70_shflsync_bfly_p,(.L_x_26460 - $__internal_0_$__cuda_sm70_shflsync_bfly_p)
$__internal_0_$__cuda_sm70_shflsync_bfly_p:
[----:B------:R-:W-:Y:S01]  /*58c0*/  IMAD.MOV.U32 R71, RZ, RZ, 0x0 ;  /* 0x00000000ff477424 */ /* 0x000fe200078e00ff */
[----:B------:R-:W-:Y:S04]  /*58d0*/  WARPSYNC R136 ;  /* 0x0000008800007348 */ /* 0x000fe80003800000 */
[----:B------:R0:W1:Y:S01]  /*58e0*/  SHFL.BFLY PT, R69, R74, R69, R73 ;  /* 0x0c0000454a457389 */ /* 0x00006200000e0049 */
[----:B------:R-:W-:Y:S05]  /*58f0*/  RET.REL.NODEC R70 `(_ZN10layer_norm31ln_parallel_residual_fwd_kernelINS_13Kernel_traitsI13__nv_bfloat16S2_S2_S2_fjLj8192ELj1ELj1ELj8ELj16ENS_18Kernel_traits_baseILj8192ES2_S2_S2_S2_fjLj256EEEEELb0ELb0ELb0EEEvNS_9FwdParamsE) ;  /* 0xffffa70046007950 */ /* 0x000fea0003c3ffff */
.L_x_158:
[----:B------:R-:W-:-:S00]  /*5900*/  BRA `(.L_x_158) ;  /* 0xfffffff000007947 */ /* 0x000fc0000383ffff */
[----:B------:R-:W-:-:S00]  /*5910*/  NOP ;  /* 0x0000000000007918 */ /* 0x000fc00000000000 */
        /* <DEDUP_REMOVED lines=14> */
.L_x_26460:


//--------------------- .text._ZN10layer_norm31ln_parallel_residual_fwd_kernelINS_13Kernel_traitsI13__nv_bfloat16S2_S2_S2_fjLj8192ELj1ELj1ELj8ELj16ENS_18Kernel_traits_baseILj8192ES2_S2_S2_S2_fjLj256EEEEELb0ELb0ELb1EEEvNS_9FwdParamsE --------------------------
	.section	.text._ZN10layer_norm31ln_parallel_residual_fwd_kernelINS_13Kernel_traitsI13__nv_bfloat16S2_S2_S2_fjLj8192ELj1ELj1ELj8ELj16ENS_18Kernel_traits_baseILj8192ES2_S2_S2_S2_fjLj256EEEEELb0ELb0ELb1EEEvNS_9FwdParamsE,"ax",@progbits
	.sectioninfo	@"SHI_REGISTERS=198"
	.align	128
        .global         _ZN10layer_norm31ln_parallel_residual_fwd_kernelINS_13Kernel_traitsI13__nv_bfloat16S2_S2_S2_fjLj8192ELj1ELj1ELj8ELj16ENS_18Kernel_traits_baseILj8192ES2_S2_S2_S2_fjLj256EEEEELb0ELb0ELb1EEEvNS_9FwdParamsE
        .type           _ZN10layer_norm31ln_parallel_residual_fwd_kernelINS_13Kernel_traitsI13__nv_bfloat16S2_S2_S2_fjLj8192ELj1ELj1ELj8ELj16ENS_18Kernel_traits_baseILj8192ES2_S2_S2_S2_fjLj256EEEEELb0ELb0ELb1EEEvNS_9FwdParamsE,@function
        .size           _ZN10layer_norm31ln_parallel_residual_fwd_kernelINS_13Kernel_traitsI13__nv_bfloat16S2_S2_S2_fjLj8192ELj1ELj1ELj8ELj16ENS_18Kernel_traits_baseILj8192ES2_S2_S2_S2_fjLj256EEEEELb0ELb0ELb1EEEvNS_9FwdParamsE,(.L_x_26461 - _ZN10layer_norm31ln_parallel_residual_fwd_kernelINS_13Kernel_traitsI13__nv_bfloat16S2_S2_S2_fjLj8192ELj1ELj1ELj8ELj16ENS_18Kernel_traits_baseILj8192ES2_S2_S2_S2_fjLj256EEEEELb0ELb0ELb1EEEvNS_9FwdParamsE)
        .other          _ZN10layer_norm31ln_parallel_residual_fwd_kernelINS_13Kernel_traitsI13__nv_bfloat16S2_S2_S2_fjLj8192ELj1ELj1ELj8ELj16ENS_18Kernel_traits_baseILj8192ES2_S2_S2_S2_fjLj256EEEEELb0ELb0ELb1EEEvNS_9FwdParamsE,@"STO_CUDA_ENTRY STV_DEFAULT"
_ZN10layer_norm31ln_parallel_residual_fwd_kernelINS_13Kernel_traitsI13__nv_bfloat16S2_S2_S2_fjLj8192ELj1ELj1ELj8ELj16ENS_18Kernel_traits_baseILj8192ES2_S2_S2_S2_fjLj256EEEEELb0ELb0ELb1EEEvNS_9FwdParamsE:
.text._ZN10layer_norm31ln_parallel_residual_fwd_kernelINS_13Kernel_traitsI13__nv_bfloat16S2_S2_S2_fjLj8192ELj1ELj1ELj8ELj16ENS_18Kernel_traits_baseILj8192ES2_S2_S2_S2_fjLj256EEEEELb0ELb0ELb1EEEvNS_9FwdParamsE:
[----:B------:R-:W-:Y:S02]  /*0000*/  IMAD.MOV.U32 R1, RZ, RZ, c[0x0][0x28] ;  /* 0x00000a00ff017624 */ /* 0x000fe400078e00ff */
[----:B------:R-:W0:Y:S01]  /*0010*/  S2R R101, SR_TID.X ;  /* 0x0000000000657919 */ /* 0x000e220000002100 */
[----:B------:R-:W-:Y:S01]  /*0020*/  ISETP.NE.U32.AND P2, PT, RZ, c[0x0][0x220], PT ;  /* 0x00008800ff007a0c */ /* 0x000fe20003f45070 */
[----:B------:R-:W-:Y:S01]  /*0030*/  ULDC.64 UR4, c[0x0][0x118] ;  /* 0x0000460000047ab9 */ /* 0x000fe20000000a00 */
[----:B------:R-:W-:Y:S02]  /*0040*/  ISETP.NE.U32.AND P1, PT, RZ, c[0x0][0x218], PT ;  /* 0x00008600ff007a0c */ /* 0x000fe40003f25070 */
[----:B------:R-:W-:Y:S01]  /*0050*/  ISETP.NE.AND.EX P2, PT, RZ, c[0x0][0x224], PT, P2 ;  /* 0x00008900ff007a0c */ /* 0x000fe20003f45320 */
[----:B------:R-:W1:Y:S01]  /*0060*/  S2UR UR6, SR_CTAID.X ;  /* 0x00000000000679c3 */ /* 0x000e620000002500 */
[----:B------:R-:W-:Y:S01]  /*0070*/  ISETP.NE.AND.EX P1, PT, RZ, c[0x0][0x21c], PT, P1 ;  /* 0x00008700ff007a0c */ /* 0x000fe20003f25310 */
[C---:B0-----:R-:W-:Y:S01]  /*0080*/  IMAD.SHL.U32 R0, R101.reuse, 0x10, RZ ;  /* 0x0000001065007824 */ /* 0x041fe200078e00ff */
[----:B------:R-:W-:-:S04]  /*0090*/  LOP3.LUT R100, R101, 0xff, RZ, 0xc0, !PT ;  /* 0x000000ff65647812 */ /* 0x000fc800078ec0ff */
[----:B------:R-:W-:Y:S01]  /*00a0*/  LOP3.LUT R0, R0, 0xff0, RZ, 0xc0, !PT ;  /* 0x00000ff000007812 */ /* 0x000fe200078ec0ff */
[----:B------:R-:W-:-:S03]  /*00b0*/  IMAD.SHL.U32 R48, R100, 0x10, RZ ;  /* 0x0000001064307824 */ /* 0x000fc600078e00ff */
[----:B------:R-:W-:-:S05]  /*00c0*/  IADD3 R2, P0, R0, c[0x0][0x218], RZ ;  /* 0x0000860000027a10 */ /* 0x000fca0007f1e0ff */
[----:B------:R-:W-:Y:S01]  /*00d0*/  IMAD.X R3, RZ, RZ, c[0x0][0x21c], P0 ;  /* 0x00008700ff037624 */ /* 0x000fe200000e06ff */
[----:B------:R-:W-:Y:S02]  /*00e0*/  IADD3 R4, P0, R48, c[0x0][0x220], RZ ;  /* 0x0000880030047a10 */ /* 0x000fe40007f1e0ff */
[----:B------:R-:W-:Y:S02]  /*00f0*/  SHF.R.U32.HI R126, RZ, 0x8, R101 ;  /* 0x00000008ff7e7819 */ /* 0x000fe40000011665 */
[----:B------:R0:W5:Y:S01]  /*0100*/  @P1 LDG.E.128 R52, [R2.64] ;  /* 0x0000000402341981 */ /* 0x000162000c1e1d00 */
[----:B------:R-:W-:-:S03]  /*0110*/  IMAD.X R5, RZ, RZ, c[0x0][0x224], P0 ;  /* 0x00008900ff057624 */ /* 0x000fc600000e06ff */
[----:B------:R0:W5:Y:S04]  /*0120*/  @P1 LDG.E.128 R56, [R2.64+0x1000] ;  /* 0x0010000402381981 */ /* 0x000168000c1e1d00 */
[----:B------:R2:W5:Y:S04]  /*0130*/  @P2 LDG.E.128 R44, [R4.64] ;  /* 0x00000004042c2981 */ /* 0x000568000c1e1d00 */
[----:B------:R2:W5:Y:S04]  /*0140*/  @P2 LDG.E.128 R40, [R4.64+0x1000] ;  /* 0x0010000404282981 */ /* 0x000568000c1e1d00 */
[----:B------:R2:W5:Y:S04]  /*0150*/  @P2 LDG.E.128 R36, [R4.64+0x2000] ;  /* 0x0020000404242981 */ /* 0x000568000c1e1d00 */
[----:B------:R2:W5:Y:S01]  /*0160*/  @P2 LDG.E.128 R32, [R4.64+0x3000] ;  /* 0x0030000404202981 */ /* 0x000562000c1e1d00 */
[----:B-1----:R-:W-:-:S03]  /*0170*/  IADD3 R127, R126, UR6, RZ ;  /* 0x000000067e7f7c10 */ /* 0x002fc6000fffe0ff */
[----:B------:R0:W5:Y:S01]  /*0180*/  @P1 LDG.E.128 R60, [R2.64+0x2000] ;  /* 0x00200004023c1981 */ /* 0x000162000c1e1d00 */
[----:B------:R-:W-:Y:S02]  /*0190*/  ISETP.GE.AND P0, PT, R127, c[0x0][0x164], PT ;  /* 0x000059007f007a0c */ /* 0x000fe40003f06270 */
[----:B------:R-:W-:Y:S01]  /*01a0*/  IADD3 R48, P4, R48, c[0x0][0x1b8], RZ ;  /* 0x00006e0030307a10 */ /* 0x000fe20007f9e0ff */
[----:B------:R0:W5:Y:S04]  /*01b0*/  @P1 LDG.E.128 R104, [R2.64+0x3000] ;  /* 0x0030000402681981 */ /* 0x000168000c1e1d00 */
[----:B------:R-:W-:Y:S01]  /*01c0*/  IMAD.X R49, RZ, RZ, c[0x0][0x1bc], P4 ;  /* 0x00006f00ff317624 */ /* 0x000fe200020e06ff */
[----:B0-----:R-:W-:-:S05]  /*01d0*/  IADD3 R2, P3, R0, c[0x0][0x1b0], RZ ;  /* 0x00006c0000027a10 */ /* 0x001fca0007f7e0ff */
[----:B------:R-:W-:Y:S01]  /*01e0*/  IMAD.X R3, RZ, RZ, c[0x0][0x1b4], P3 ;  /* 0x00006d00ff037624 */ /* 0x000fe200018e06ff */
[----:B------:R-:W-:Y:S07]  /*01f0*/  @P0 EXIT ;  /* 0x000000000000094d */ /* 0x000fee0003800000 */
[----:B--2---:R-:W2:Y:S04]  /*0200*/  LDG.E.128 R80, [R2.64+0x3000] ;  /* 0x0030000402507981 */ /* 0x004ea8000c1e1d00 */
[----:B------:R-:W3:Y:S04]  /*0210*/  LDG.E.128 R28, [R48.64+0x3000] ;  /* 0x00300004301c7981 */ /* 0x000ee8000c1e1d00 */
[----:B------:R0:W5:Y:S04]  /*0220*/  LDG.E.128 R24, [R2.64] ;  /* 0x0000000402187981 */ /* 0x000168000c1e1d00 */
[----:B------:R0:W5:Y:S04]  /*0230*/  LDG.E.128 R20, [R2.64+0x1000] ;  /* 0x0010000402147981 */ /* 0x000168000c1e1d00 */
[----:B------:R0:W5:Y:S04]  /*0240*/  LDG.E.128 R16, [R2.64+0x2000] ;  /* 0x0020000402107981 */ /* 0x000168000c1e1d00 */
[----:B------:R0:W5:Y:S04]  /*0250*/  LDG.E.128 R12, [R48.64] ;  /* 0x00000004300c7981 */ /* 0x000168000c1e1d00 */
[----:B------:R0:W5:Y:S04]  /*0260*/  LDG.E.128 R8, [R48.64+0x1000] ;  /* 0x0010000430087981 */ /* 0x000168000c1e1d00 */
[----:B------:R0:W5:Y:S01]  /*0270*/  LDG.E.128 R4, [R48.64+0x2000] ;  /* 0x0020000430047981 */ /* 0x000162000c1e1d00 */
[----:B------:R-:W-:Y:S01]  /*0280*/  IMAD.MOV.U32 R0, RZ, RZ, c[0x0][0x180] ;  /* 0x00006000ff007624 */ /* 0x000fe200078e00ff */
[----:B-----5:R-:W-:Y:S01]  /*0290*/  @!P1 CS2R R56, SRZ ;  /* 0x0000000000389805 */ /* 0x020fe2000001ff00 */
[----:B------:R-:W-:Y:S01]  /*02a0*/  @!P1 CS2R R58, SRZ ;  /* 0x00000000003a9805 */ /* 0x000fe2000001ff00 */
[----:B------:R-:W-:Y:S01]  /*02b0*/  @!P1 CS2R R60, SRZ ;  /* 0x00000000003c9805 */ /* 0x000fe2000001ff00 */
[----:B------:R-:W-:Y:S01]  /*02c0*/  @!P1 CS2R R62, SRZ ;  /* 0x00000000003e9805 */ /* 0x000fe2000001ff00 */
[----:B------:R-:W-:Y:S01]  /*02d0*/  LOP3.LUT P0, RZ, R0, c[0x0][0x178], RZ, 0xfc, !PT ;  /* 0x00005e0000ff7a12 */ /* 0x000fe2000780fcff */
[----:B------:R-:W-:Y:S01]  /*02e0*/  @!P1 CS2R R104, SRZ ;  /* 0x0000000000689805 */ /* 0x000fe2000001ff00 */
[----:B------:R-:W-:Y:S01]  /*02f0*/  @!P1 CS2R R106, SRZ ;  /* 0x00000000006a9805 */ /* 0x000fe2000001ff00 */
[----:B------:R-:W-:Y:S01]  /*0300*/  IMAD.MOV.U32 R0, RZ, RZ, c[0x0][0x184] ;  /* 0x00006100ff007624 */ /* 0x000fe200078e00ff */
[----:B------:R-:W-:Y:S01]  /*0310*/  @!P1 CS2R R52, SRZ ;  /* 0x0000000000349805 */ /* 0x000fe2000001ff00 */
        /* <DEDUP_REMOVED lines=9> */
[----:B------:R-:W-:Y:S01]  /*03b0*/  SHF.R.U32.HI R130, RZ, 0x5, R101 ;  /* 0x00000005ff827819 */ /* 0x000fe20000011665 */
[----:B------:R-:W-:Y:S01]  /*03c0*/  IMAD.MOV.U32 R135, RZ, RZ, 0x1 ;  /* 0x00000001ff877424 */ /* 0x000fe200078e00ff */
[----:B------:R-:W-:Y:S01]  /*03d0*/  LOP3.LUT P0, RZ, R0, c[0x0][0x17c], RZ, 0xfc, P0 ;  /* 0x00005f0000ff7a12 */ /* 0x000fe2000000fcff */
[----:B------:R-:W-:Y:S01]  /*03e0*/  ULDC.U8 UR6, c[0x0][0x1f0] ;  /* 0x00007c0000067ab9 */ /* 0x000fe20000000000 */
        /* <DEDUP_REMOVED lines=64> */
[----:B------:R-:W-:Y:S02]  /*07f0*/  LEA R126, R126, 0x8, 0x3 ;  /* 0x000000087e7e7811 */ /* 0x000fe400078e18ff */
[----:B------:R-:W-:Y:S02]  /*0800*/  LOP3.LUT R125, R101, 0x1f, RZ, 0xc0, !PT ;  /* 0x0000001f657d7812 */ /* 0x000fe400078ec0ff */
[----:B------:R-:W-:-:S02]  /*0810*/  LOP3.LUT R130, R130, 0x7, RZ, 0xc0, !PT ;  /* 0x0000000782827812 */ /* 0x000fc400078ec0ff */
[--C-:B--2---:R-:W-:Y:S02]  /*0820*/  PRMT R132, RZ, 0x5410, R82.reuse ;  /* 0x00005410ff847816 */ /* 0x104fe40000000052 */
[----:B------:R-:W-:Y:S02]  /*0830*/  PRMT R129, RZ, 0x7610, R82 ;  /* 0x00007610ff817816 */ /* 0x000fe40000000052 */
[----:B------:R-:W-:Y:S02]  /*0840*/  PRMT R124, RZ, 0x5410, R81 ;  /* 0x00005410ff7c7816 */ /* 0x000fe40000000051 */
[--C-:B---3--:R-:W-:Y:S02]  /*0850*/  PRMT R82, RZ, 0x5410, R29.reuse ;  /* 0x00005410ff527816 */ /* 0x108fe4000000001d */
[----:B------:R-:W-:Y:S02]  /*0860*/  PRMT R134, RZ, 0x7610, R29 ;  /* 0x00007610ff867816 */ /* 0x000fe4000000001d */
[----:B------:R-:W-:-:S02]  /*0870*/  PRMT R81, RZ, 0x7610, R81 ;  /* 0x00007610ff517816 */ /* 0x000fc40000000051 */
[--C-:B------:R-:W-:Y:S02]  /*0880*/  PRMT R29, RZ, 0x5410, R30.reuse ;  /* 0x00005410ff1d7816 */ /* 0x100fe4000000001e */
[----:B------:R-:W-:Y:S02]  /*0890*/  PRMT R131, RZ, 0x7610, R30 ;  /* 0x00007610ff837816 */ /* 0x000fe4000000001e */
[----:B0-----:R-:W-:Y:S02]  /*08a0*/  PRMT R133, RZ, 0x7610, R28 ;  /* 0x00007610ff857816 */ /* 0x001fe4000000001c */
.L_x_290:
[----:B------:R-:W-:Y:S01]  /*08b0*/  IMAD R2, R127, c[0x0][0x168], RZ ;  /* 0x00005a007f027a24 */ /* 0x000fe200078e02ff */
[----:B------:R-:W-:Y:S01]  /*08c0*/  ISETP.NE.U32.AND P1, PT, RZ, c[0x0][0x178], PT ;  /* 0x00005e00ff007a0c */ /* 0x000fe20003f25070 */
[----:B------:R-:W-:Y:S01]  /*08d0*/  IMAD.MOV.U32 R181, RZ, RZ, 0x10 ;  /* 0x00000010ffb57424 */ /* 0x000fe200078e00ff */
[----:B------:R-:W-:Y:S02]  /*08e0*/  ISETP.NE.U32.AND P2, PT, RZ, c[0x0][0x180], PT ;  /* 0x00006000ff007a0c */ /* 0x000fe40003f45070 */
[----:B------:R-:W-:Y:S02]  /*08f0*/  SHF.R.S32.HI R3, RZ, 0x1f, R2 ;  /* 0x0000001fff037819 */ /* 0x000fe40000011402 */
[----:B------:R-:W-:-:S02]  /*0900*/  ISETP.NE.AND.EX P1, PT, RZ, c[0x0][0x17c], PT, P1 ;  /* 0x00005f00ff007a0c */ /* 0x000fc40003f25310 */
[----:B------:R-:W-:Y:S02]  /*0910*/  ISETP.NE.AND.EX P2, PT, RZ, c[0x0][0x184], PT, P2 ;  /* 0x00006100ff007a0c */ /* 0x000fe40003f45320 */
[----:B------:R-:W-:-:S04]  /*0920*/  LEA.HI R3, R3, R2, RZ, 0x3 ;  /* 0x0000000203037211 */ /* 0x000fc800078f18ff */
[----:B------:R-:W-:-:S05]  /*0930*/  LEA.HI.SX32 R30, R3, R100, 0x1d ;  /* 0x00000064031e7211 */ /* 0x000fca00078feaff */
[C---:B------:R-:W-:Y:S01]  /*0940*/  IMAD.WIDE.U32 R44, R30.reuse, R181, c[0x0][0x170] ;  /* 0x00005c001e2c7625 */ /* 0x040fe200078e00b5 */
[C---:B------:R-:W-:Y:S02]  /*0950*/  @P1 LEA R2, P3, R30.reuse, c[0x0][0x178], 0x4 ;  /* 0x00005e001e021a11 */ /* 0x040fe400078620ff */
[C---:B------:R-:W-:Y:S02]  /*0960*/  @P2 LEA R48, P4, R30.reuse, c[0x0][0x180], 0x4 ;  /* 0x000060001e302a11 */ /* 0x040fe400078820ff */
[C---:B------:R-:W-:Y:S01]  /*0970*/  @P1 LEA.HI.X R3, R30.reuse, c[0x0][0x17c], RZ, 0x4, P3 ;  /* 0x00005f001e031a11 */ /* 0x040fe200018f24ff */
[----:B------:R-:W2:Y:S01]  /*0980*/  LDG.E.128 R44, [R44.64] ;  /* 0x000000042c2c7981 */ /* 0x000ea2000c1e1d00 */
[----:B------:R-:W-:-:S03]  /*0990*/  @P2 LEA.HI.X R49, R30, c[0x0][0x184], RZ, 0x4, P4 ;  /* 0x000061001e312a11 */ /* 0x000fc600020f24ff */
[----:B------:R0:W5:Y:S04]  /*09a0*/  @P1 LDG.E.128 R32, [R2.64] ;  /* 0x0000000402201981 */ /* 0x000168000c1e1d00 */
        /* <DEDUP_REMOVED lines=10> */
.L_x_160:
[----:B-----5:R-:W-:-:S05]  /*0a50*/  PRMT R2, RZ, 0x5410, R36 ;  /* 0x00005410ff027816 */ /* 0x020fca0000000024 */
[----:B------:R-:W-:Y:S01]  /*0a60*/  FADD.FTZ R53, R53, R2 ;  /* 0x0000000235357221 */ /* 0x000fe20000010000 */
[----:B------:R-:W-:Y:S05]  /*0a70*/  BRA `(.L_x_161) ;  /* 0x0000004000007947 */ /* 0x000fea0003800000 */
.L_x_159:
[----:B0----5:R-:W-:-:S05]  /*0a80*/  PRMT R2, RZ, 0x5410, R32 ;  /* 0x00005410ff027816 */ /* 0x021fca0000000020 */
[----:B------:R-:W-:Y:S01]  /*0a90*/  FADD.FTZ R53, R53, R2 ;  /* 0x0000000235357221 */ /* 0x000fe20000010000 */
[----:B------:R-:W-:-:S05]  /*0aa0*/  @P2 PRMT R2, RZ, 0x5410, R36 ;  /* 0x00005410ff022816 */ /* 0x000fca0000000024 */
[----:B------:R-:W-:-:S05]  /*0ab0*/  @P2 FADD.FTZ R53, R53, R2 ;  /* 0x0000000235352221 */ /* 0x000fca0000010000 */
.L_x_161:
[----:B------:R-:W-:-:S04]  /*0ac0*/  F2FP.BF16.PACK_AB R2, RZ, R53 ;  /* 0x00000035ff02723e */ /* 0x000fc800000010ff */
[----:B------:R-:W-:Y:S02]  /*0ad0*/  PRMT R40, R2, 0x7610, R40 ;  /* 0x0000761002287816 */ /* 0x000fe40000000028 */
.L_x_162:
[----:B------:R-:W-:Y:S01]  /*0ae0*/  PRMT R55, RZ, 0x7610, R44 ;  /* 0x00007610ff377816 */ /* 0x000fe2000000002c */
[----:B------:R-:W-:Y:S05]  /*0af0*/  @P3 BRA `(.L_x_163) ;  /* 0x0000008000003947 */ /* 0x000fea0003800000 */
[----:B------:R-:W-:-:S04]  /*0b00*/  ISETP.NE.U32.AND P4, PT, RZ, c[0x0][0x180], PT ;  /* 0x00006000ff007a0c */ /* 0x000fc80003f85070 */
[----:B------:R-:W-:-:S13]  /*0b10*/  ISETP.NE.AND.EX P4, PT, RZ, c[0x0][0x184], PT, P4 ;  /* 0x00006100ff007a0c */ /* 0x000fda0003f85340 */
[----:B------:R-:W-:Y:S05]  /*0b20*/  @P4 BRA `(.L_x_164) ;  /* 0x0000002000004947 */ /* 0x000fea0003800000 */
[----:B------:R-:W-:Y:S05]  /*0b30*/  @P0 BRA `(.L_x_165) ;  /* 0x0000008000000947 */ /* 0x000fea0003800000 */
[----:B------:R-:W-:Y:S05]  /*0b40*/  BRA `(.L_x_166) ;  /* 0x0000009000007947 */ /* 0x000fea0003800000 */
.L_x_164:
[----:B-----5:R-:W-:-:S05]  /*0b50*/  PRMT R2, RZ, 0x7610, R36 ;  /* 0x00007610ff027816 */ /* 0x020fca0000000024 */
[----:B------:R-:W-:Y:S01]  /*0b60*/  FADD.FTZ R55, R55, R2 ;  /* 0x0000000237377221 */ /* 0x000fe20000010000 */
[----:B------:R-:W-:Y:S05]  /*0b70*/  BRA `(.L_x_165) ;  /* 0x0000004000007947 */ /* 0x000fea0003800000 */
.L_x_163:
[----:B-----5:R-:W-:-:S05]  /*0b80*/  PRMT R2, RZ, 0x7610, R32 ;  /* 0x00007610ff027816 */ /* 0x020fca0000000020 */
[----:B------:R-:W-:Y:S01]  /*0b90*/  FADD.FTZ R55, R55, R2 ;  /* 0x0000000237377221 */ /* 0x000fe20000010000 */
[----:B------:R-:W-:-:S05]  /*0ba0*/  @P2 PRMT R2, RZ, 0x7610, R36 ;  /* 0x00007610ff022816 */ /* 0x000fca0000000024 */
[----:B------:R-:W-:-:S05]  /*0bb0*/  @P2 FADD.FTZ R55, R55, R2 ;  /* 0x0000000237372221 */ /* 0x000fca0000010000 */
.L_x_165:
[----:B------:R-:W-:-:S04]  /*0bc0*/  F2FP.BF16.PACK_AB R2, RZ, R55 ;  /* 0x00000037ff02723e */ /* 0x000fc800000010ff */
[----:B------:R-:W-:Y:S02]  /*0bd0*/  PRMT R40, R40, 0x5410, R2 ;  /* 0x0000541028287816 */ /* 0x000fe40000000002 */
.L_x_166:
[----:B------:R-:W-:Y:S01]  /*0be0*/  PRMT R137, RZ, 0x5410, R45 ;  /* 0x00005410ff897816 */ /* 0x000fe2000000002d */
[----:B------:R-:W-:Y:S05]  /*0bf0*/  @P3 BRA `(.L_x_167) ;  /* 0x0000008000003947 */ /* 0x000fea0003800000 */
[----:B------:R-:W-:-:S04]  /*0c00*/  ISETP.NE.U32.AND P4, PT, RZ, c[0x0][0x180], PT ;  /* 0x00006000ff007a0c */ /* 0x000fc80003f85070 */
[----:B------:R-:W-:-:S13]  /*0c10*/  ISETP.NE.AND.EX P4, PT, RZ, c[0x0][0x184], PT, P4 ;  /* 0x00006100ff007a0c */ /* 0x000fda0003f85340 */
[----:B------:R-:W-:Y:S05]  /*0c20*/  @P4 BRA `(.L_x_168) ;  /* 0x0000002000004947 */ /* 0x000fea0003800000 */
[----:B------:R-:W-:Y:S05]  /*0c30*/  @P0 BRA `(.L_x_169) ;  /* 0x0000008000000947 */ /* 0x000fea0003800000 */
[----:B------:R-:W-:Y:S05]  /*0c40*/  BRA `(.L_x_170) ;  /* 0x0000009000007947 */ /* 0x000fea0003800000 */
.L_x_168:
[----:B-----5:R-:W-:-:S05]  /*0c50*/  PRMT R2, RZ, 0x5410, R37 ;  /* 0x00005410ff027816 */ /* 0x020fca0000000025 */
[----:B------:R-:W-:Y:S01]  /*0c60*/  FADD.FTZ R137, R137, R2 ;  /* 0x0000000289897221 */ /* 0x000fe20000010000 */
[----:B------:R-:W-:Y:S05]  /*0c70*/  BRA `(.L_x_169) ;  /* 0x0000004000007947 */ /* 0x000fea0003800000 */
.L_x_167:
[----:B-----5:R-:W-:-:S05]  /*0c80*/  PRMT R2, RZ, 0x5410, R33 ;  /* 0x00005410ff027816 */ /* 0x020fca0000000021 */
[----:B------:R-:W-:Y:S01]  /*0c90*/  FADD.FTZ R137, R137, R2 ;  /* 0x0000000289897221 */ /* 0x000fe20000010000 */
[----:B------:R-:W-:-:S05]  /*0ca0*/  @P2 PRMT R2, RZ, 0x5410, R37 ;  /* 0x00005410ff022816 */ /* 0x000fca0000000025 */
[----:B------:R-:W-:-:S05]  /*0cb0*/  @P2 FADD.FTZ R137, R137, R2 ;  /* 0x0000000289892221 */ /* 0x000fca0000010000 */
.L_x_169:
[----:B------:R-:W-:-:S04]  /*0cc0*/  F2FP.BF16.PACK_AB R2, RZ, R137 ;  /* 0x00000089ff02723e */ /* 0x000fc800000010ff */
[----:B------:R-:W-:Y:S02]  /*0cd0*/  PRMT R41, R2, 0x7610, R41 ;  /* 0x0000761002297816 */ /* 0x000fe40000000029 */
.L_x_170:
[----:B------:R-:W-:Y:S01]  /*0ce0*/  PRMT R139, RZ, 0x7610, R45 ;  /* 0x00007610ff8b7816 */ /* 0x000fe2000000002d */
[----:B------:R-:W-:Y:S05]  /*0cf0*/  @P3 BRA `(.L_x_171) ;  /* 0x0000008000003947 */ /* 0x000fea0003800000 */
[----:B------:R-:W-:-:S04]  /*0d00*/  ISETP.NE.U32.AND P4, PT, RZ, c[0x0][0x180], PT ;  /* 0x00006000ff007a0c */ /* 0x000fc80003f85070 */
[----:B------:R-:W-:-:S13]  /*0d10*/  ISETP.NE.AND.EX P4, PT, RZ, c[0x0][0x184], PT, P4 ;  /* 0x00006100ff007a0c */ /* 0x000fda0003f85340 */
[----:B------:R-:W-:Y:S05]  /*0d20*/  @P4 BRA `(.L_x_172) ;  /* 0x0000002000004947 */ /* 0x000fea0003800000 */
[----:B------:R-:W-:Y:S05]  /*0d30*/  @P0 BRA `(.L_x_173) ;  /* 0x0000008000000947 */ /* 0x000fea0003800000 */
[----:B------:R-:W-:Y:S05]  /*0d40*/  BRA `(.L_x_174) ;  /* 0x0000009000007947 */ /* 0x000fea0003800000 */
.L_x_172:
[----:B-----5:R-:W-:-:S05]  /*0d50*/  PRMT R2, RZ, 0x7610, R37 ;  /* 0x00007610ff027816 */ /* 0x020fca0000000025 */
[----:B------:R-:W-:Y:S01]  /*0d60*/  FADD.FTZ R139, R139, R2 ;  /* 0x000000028b8b7221 */ /* 0x000fe20000010000 */
[----:B------:R-:W-:Y:S05]  /*0d70*/  BRA `(.L_x_173) ;  /* 0x0000004000007947 */ /* 0x000fea0003800000 */
.L_x_171:
[----:B-----5:R-:W-:-:S05]  /*0d80*/  PRMT R2, RZ, 0x7610, R33 ;  /* 0x00007610ff027816 */ /* 0x020fca0000000021 */
[----:B------:R-:W-:Y:S01]  /*0d90*/  FADD.FTZ R139, R139, R2 ;  /* 0x000000028b8b7221 */ /* 0x000fe20000010000 */
[----:B------:R-:W-:-:S05]  /*0da0*/  @P2 PRMT R2, RZ, 0x7610, R37 ;  /* 0x00007610ff022816 */ /* 0x000fca0000000025 */
[----:B------:R-:W-:-:S05]  /*0db0*/  @P2 FADD.FTZ R139, R139, R2 ;  /* 0x000000028b8b2221 */ /* 0x000fca0000010000 */
.L_x_173:
[----:B------:R-:W-:-:S04]  /*0dc0*/  F2FP.BF16.PACK_AB R2, RZ, R139 ;  /* 0x0000008bff02723e */ /* 0x000fc800000010ff */
[----:B------:R-:W-:Y:S02]  /*0dd0*/  PRMT R41, R41, 0x5410, R2 ;  /* 0x0000541029297816 */ /* 0x000fe40000000002 */
.L_x_174:
[----:B------:R-:W-:Y:S01]  /*0de0*/  PRMT R141, RZ, 0x5410, R46 ;  /* 0x00005410ff8d7816 */ /* 0x000fe2000000002e */
[----:B------:R-:W-:Y:S05]  /*0df0*/  @P3 BRA `(.L_x_175) ;  /* 0x0000008000003947 */ /* 0x000fea0003800000 */
[----:B------:R-:W-:-:S04]  /*0e00*/  ISETP.NE.U32.AND P4, PT, RZ, c[0x0][0x180], PT ;  /* 0x00006000ff007a0c */ /* 0x000fc80003f85070 */
[----:B------:R-:W-:-:S13]  /*0e10*/  ISETP.NE.AND.EX P4, PT, RZ, c[0x0][0x184], PT, P4 ;  /* 0x00006100ff007a0c */ /* 0x000fda0003f85340 */
[----:B------:R-:W-:Y:S05]  /*0e20*/  @P4 BRA `(.L_x_176) ;  /* 0x0000002000004947 */ /* 0x000fea0003800000 */
[----:B------:R-:W-:Y:S05]  /*0e30*/  @P0 BRA `(.L_x_177) ;  /* 0x0000008000000947 */ /* 0x000fea0003800000 */
[----:B------:R-:W-:Y:S05]  /*0e40*/  BRA `(.L_x_178) ;  /* 0x0000009000007947 */ /* 0x000fea0003800000 */
.L_x_176:
[----:B-----5:R-:W-:-:S05]  /*0e50*/  PRMT R2, RZ, 0x5410, R38 ;  /* 0x00005410ff027816 */ /* 0x020fca0000000026 */
[----:B------:R-:W-:Y:S01]  /*0e60*/  FADD.FTZ R141, R141, R2 ;  /* 0x000000028d8d7221 */ /* 0x000fe20000010000 */
[----:B------:R-:W-:Y:S05]  /*0e70*/  BRA `(.L_x_177) ;  /* 0x0000004000007947 */ /* 0x000fea0003800000 */
.L_x_175:
[----:B-----5:R-:W-:-:S05]  /*0e80*/  PRMT R2, RZ, 0x5410, R34 ;  /* 0x00005410ff027816 */ /* 0x020fca0000000022 */
[----:B------:R-:W-:Y:S01]  /*0e90*/  FADD.FTZ R141, R141, R2 ;  /* 0x000000028d8d7221 */ /* 0x000fe20000010000 */
[----:B------:R-:W-:-:S05]  /*0ea0*/  @P2 PRMT R2, RZ, 0x5410, R38 ;  /* 0x00005410ff022816 */ /* 0x000fca0000000026 */
[----:B------:R-:W-:-:S05]  /*0eb0*/  @P2 FADD.FTZ R141, R141, R2 ;  /* 0x000000028d8d2221 */ /* 0x000fca0000010000 */
.L_x_177:
[----:B------:R-:W-:-:S04]  /*0ec0*/  F2FP.BF16.PACK_AB R2, RZ, R141 ;  /* 0x0000008dff02723e */ /* 0x000fc800000010ff */
[----:B------:R-:W-:Y:S02]  /*0ed0*/  PRMT R42, R2, 0x7610, R42 ;  /* 0x00007610022a7816 */ /* 0x000fe4000000002a */
.L_x_178:
[----:B------:R-:W-:Y:S01]  /*0ee0*/  PRMT R143, RZ, 0x7610, R46 ;  /* 0x00007610ff8f7816 */ /* 0x000fe2000000002e */
[----:B------:R-:W-:Y:S05]  /*0ef0*/  @P3 BRA `(.L_x_179) ;  /* 0x0000008000003947 */ /* 0x000fea0003800000 */
[----:B------:R-:W-:-:S04]  /*0f00*/  ISETP.NE.U32.AND P4, PT, RZ, c[0x0][0x180], PT ;  /* 0x00006000ff007a0c */ /* 0x000fc80003f85070 */
[----:B------:R-:W-:-:S13]  /*0f10*/  ISETP.NE.AND.EX P4, PT, RZ, c[0x0][0x184], PT, P4 ;  /* 0x00006100ff007a0c */ /* 0x000fda0003f85340 */
[----:B------:R-:W-:Y:S05]  /*0f20*/  @P4 BRA `(.L_x_180) ;  /* 0x0000002000004947 */ /* 0x000fea0003800000 */
[----:B------:R-:W-:Y:S05]  /*0f30*/  @P0 BRA `(.L_x_181) ;  /* 0x0000008000000947 */ /* 0x000fea0003800000 */
[----:B------:R-:W-:Y:S05]  /*0f40*/  BRA `(.L_x_182) ;  /* 0x0000009000007947 */ /* 0x000fea0003800000 */
.L_x_180:
[----:B-----5:R-:W-:-:S05]  /*0f50*/  PRMT R2, RZ, 0x7610, R38 ;  /* 0x00007610ff027816 */ /* 0x020fca0000000026 */
[----:B------:R-:W-:Y:S01]  /*0f60*/  FADD.FTZ R143, R143, R2 ;  /* 0x000000028f8f7221 */ /* 0x000fe20000010000 */
[----:B------:R-:W-:Y:S05]  /*0f70*/  BRA `(.L_x_181) ;  /* 0x0000004000007947 */ /* 0x000fea0003800000 */
.L_x_179:
[----:B-----5:R-:W-:-:S05]  /*0f80*/  PRMT R2, RZ, 0x7610, R34 ;  /* 0x00007610ff027816 */ /* 0x020fca0000000022 */
[----:B------:R-:W-:Y:S01]  /*0f90*/  FADD.FTZ R143, R143, R2 ;  /* 0x000000028f8f7221 */ /* 0x000fe20000010000 */
[----:B------:R-:W-:-:S05]  /*0fa0*/  @P2 PRMT R2, RZ, 0x7610, R38 ;  /* 0x00007610ff022816 */ /* 0x000fca0000000026 */
[----:B------:R-:W-:-:S05]  /*0fb0*/  @P2 FADD.FTZ R143, R143, R2 ;  /* 0x000000028f8f2221 */ /* 0x000fca0000010000 */
.L_x_181:
[----:B------:R-:W-:-:S04]  /*0fc0*/  F2FP.BF16.PACK_AB R2, RZ, R143 ;  /* 0x0000008fff02723e */ /* 0x000fc800000010ff */
[----:B------:R-:W-:Y:S02]  /*0fd0*/  PRMT R42, R42, 0x5410, R2 ;  /* 0x000054102a2a7816 */ /* 0x000fe40000000002 */
.L_x_182:
[----:B------:R-:W-:Y:S01]  /*0fe0*/  PRMT R145, RZ, 0x5410, R47 ;  /* 0x00005410ff917816 */ /* 0x000fe2000000002f */
[----:B------:R-:W-:Y:S05]  /*0ff0*/  @P3 BRA `(.L_x_183) ;  /* 0x0000008000003947 */ /* 0x000fea0003800000 */
[----:B------:R-:W-:-:S04]  /*1000*/  ISETP.NE.U32.AND P4, PT, RZ, c[0x0][0x180], PT ;  /* 0x00006000ff007a0c */ /* 0x000fc80003f85070 */
[----:B------:R-:W-:-:S13]  /*1010*/  ISETP.NE.AND.EX P4, PT, RZ, c[0x0][0x184], PT, P4 ;  /* 0x00006100ff007a0c */ /* 0x000fda0003f85340 */
[----:B------:R-:W-:Y:S05]  /*1020*/  @P4 BRA `(.L_x_184) ;  /* 0x0000002000004947 */ /* 0x000fea0003800000 */
[----:B------:R-:W-:Y:S05]  /*1030*/  @P0 BRA `(.L_x_185) ;  /* 0x0000008000000947 */ /* 0x000fea0003800000 */
[----:B------:R-:W-:Y:S05]  /*1040*/  BRA `(.L_x_186) ;  /* 0x0000009000007947 */ /* 0x000fea0003800000 */
.L_x_184:
[----:B-----5:R-:W-:-:S05]  /*1050*/  PRMT R2, RZ, 0x5410, R39 ;  /* 0x00005410ff027816 */ /* 0x020fca0000000027 */
[----:B------:R-:W-:Y:S01]  /*1060*/  FADD.FTZ R145, R145, R2 ;  /* 0x0000000291917221 */ /* 0x000fe20000010000 */
[----:B------:R-:W-:Y:S05]  /*1070*/  BRA `(.L_x_185) ;  /* 0x0000004000007947 */ /* 0x000fea0003800000 */
.L_x_183:
[----:B-----5:R-:W-:-:S05]  /*1080*/  PRMT R2, RZ, 0x5410, R35 ;  /* 0x00005410ff027816 */ /* 0x020fca0000000023 */
[----:B------:R-:W-:Y:S01]  /*1090*/  FADD.FTZ R145, R145, R2 ;  /* 0x0000000291917221 */ /* 0x000fe20000010000 */
[----:B------:R-:W-:-:S05]  /*10a0*/  @P2 PRMT R2, RZ, 0x5410, R39 ;  /* 0x00005410ff022816 */ /* 0x000fca0000000027 */
[----:B------:R-:W-:-:S05]  /*10b0*/  @P2 FADD.FTZ R145, R145, R2 ;  /* 0x0000000291912221 */ /* 0x000fca0000010000 */
.L_x_185:
[----:B------:R-:W-:-:S04]  /*10c0*/  F2FP.BF16.PACK_AB R2, RZ, R145 ;  /* 0x00000091ff02723e */ /* 0x000fc800000010ff */
[----:B------:R-:W-:Y:S02]  /*10d0*/  PRMT R43, R2, 0x7610, R43 ;  /* 0x00007610022b7816 */ /* 0x000fe4000000002b */
.L_x_186:
[----:B------:R-:W-:Y:S01]  /*10e0*/  PRMT R147, RZ, 0x7610, R47 ;  /* 0x00007610ff937816 */ /* 0x000fe2000000002f */
[----:B------:R-:W-:Y:S05]  /*10f0*/  @P3 BRA `(.L_x_187) ;  /* 0x0000008000003947 */ /* 0x000fea0003800000 */
[----:B------:R-:W-:-:S04]  /*1100*/  ISETP.NE.U32.AND P4, PT, RZ, c[0x0][0x180], PT ;  /* 0x00006000ff007a0c */ /* 0x000fc80003f85070 */
[----:B------:R-:W-:-:S13]  /*1110*/  ISETP.NE.AND.EX P4, PT, RZ, c[0x0][0x184], PT, P4 ;  /* 0x00006100ff007a0c */ /* 0x000fda0003f85340 */
[----:B------:R-:W-:Y:S05]  /*1120*/  @P4 BRA `(.L_x_188) ;  /* 0x0000002000004947 */ /* 0x000fea0003800000 */
[----:B------:R-:W-:Y:S05]  /*1130*/  @P0 BRA `(.L_x_189) ;  /* 0x0000008000000947 */ /* 0x000fea0003800000 */
[----:B------:R-:W-:Y:S05]  /*1140*/  BRA `(.L_x_190) ;  /* 0x0000009000007947 */ /* 0x000fea0003800000 */
.L_x_188:
[----:B-----5:R-:W-:-:S05]  /*1150*/  PRMT R2, RZ, 0x7610, R39 ;  /* 0x00007610ff027816 */ /* 0x020fca0000000027 */
[----:B------:R-:W-:Y:S01]  /*1160*/  FADD.FTZ R147, R147, R2 ;  /* 0x0000000293937221 */ /* 0x000fe20000010000 */
[----:B------:R-:W-:Y:S05]  /*1170*/  BRA `(.L_x_189) ;  /* 0x0000004000007947 */ /* 0x000fea0003800000 */
.L_x_187:
[----:B-----5:R-:W-:-:S05]  /*1180*/  PRMT R2, RZ, 0x7610, R35 ;  /* 0x00007610ff027816 */ /* 0x020fca0000000023 */
[----:B------:R-:W-:Y:S01]  /*1190*/  FADD.FTZ R147, R147, R2 ;  /* 0x0000000293937221 */ /* 0x000fe20000010000 */
[----:B------:R-:W-:-:S05]  /*11a0*/  @P2 PRMT R2, RZ, 0x7610, R39 ;  /* 0x00007610ff022816 */ /* 0x000fca0000000027 */
[----:B------:R-:W-:-:S05]  /*11b0*/  @P2 FADD.FTZ R147, R147, R2 ;  /* 0x0000000293932221 */ /* 0x000fca0000010000 */
.L_x_189:
[----:B------:R-:W-:-:S04]  /*11c0*/  F2FP.BF16.PACK_AB R2, RZ, R147 ;  /* 0x00000093ff02723e */ /* 0x000fc800000010ff */
[----:B------:R-:W-:Y:S02]  /*11d0*/  PRMT R43, R43, 0x5410, R2 ;  /* 0x000054102b2b7816 */ /* 0x000fe40000000002 */
.L_x_190:
[C---:B------:R-:W-:Y:S02]  /*11e0*/  IADD3 R52, R30.reuse, 0x100, RZ ;  /* 0x000001001e347810 */ /* 0x040fe40007ffe0ff */
[----:B------:R-:W-:Y:S02]  /*11f0*/  @P0 LEA R2, P4, R30, c[0x0][0x188], 0x4 ;  /* 0x000062001e020a11 */ /* 0x000fe400078820ff */
[C---:B------:R-:W-:Y:S01]  /*1200*/  @P2 LEA R50, P5, R52.reuse, c[0x0][0x180], 0x4 ;  /* 0x0000600034322a11 */ /* 0x040fe200078a20ff */
[----:B------:R-:W-:Y:S01]  /*1210*/  IMAD.WIDE.U32 R44, R52, R181, c[0x0][0x170] ;  /* 0x00005c00342c7625 */ /* 0x000fe200078e00b5 */
[----:B------:R-:W-:Y:S02]  /*1220*/  @P0 LEA.HI.X R3, R30, c[0x0][0x18c], RZ, 0x4, P4 ;  /* 0x000063001e030a11 */ /* 0x000fe400020f24ff */
[C---:B------:R-:W-:Y:S02]  /*1230*/  @P1 LEA R48, P4, R52.reuse, c[0x0][0x178], 0x4 ;  /* 0x00005e0034301a11 */ /* 0x040fe400078820ff */
[C---:B------:R-:W-:Y:S01]  /*1240*/  @P2 LEA.HI.X R51, R52.reuse, c[0x0][0x184], RZ, 0x4, P5 ;  /* 0x0000610034332a11 */ /* 0x040fe200028f24ff */
[----:B------:R0:W-:Y:S01]  /*1250*/  @P0 STG.E.128 [R2.64], R40 ;  /* 0x0000002802000986 */ /* 0x0001e2000c101d04 */
[----:B------:R-:W-:-:S03]  /*1260*/  @P1 LEA.HI.X R49, R52, c[0x0][0x17c], RZ, 0x4, P4 ;  /* 0x00005f0034311a11 */ /* 0x000fc600020f24ff */
[----:B------:R-:W2:Y:S04]  /*1270*/  LDG.E.128 R44, [R44.64] ;  /* 0x000000042c2c7981 */ /* 0x000ea8000c1e1d00 */
[----:B-----5:R0:W5:Y:S04]  /*1280*/  @P1 LDG.E.128 R32, [R48.64] ;  /* 0x0000000430201981 */ /* 0x020168000c1e1d00 */
[----:B------:R0:W5:Y:S01]  /*1290*/  @P2 LDG.E.128 R36, [R50.64] ;  /* 0x0000000432242981 */ /* 0x000162000c1e1d00 */
[----:B--2---:R-:W-:Y:S01]  /*12a0*/  PRMT R149, RZ, 0x5410, R44 ;  /* 0x00005410ff957816 */ /* 0x004fe2000000002c */
[----:B------:R-:W-:Y:S05]  /*12b0*/  @P3 BRA `(.L_x_191) ;  /* 0x0000008000003947 */ /* 0x000fea0003800000 */
[----:B0-----:R-:W-:-:S04]  /*12c0*/  ISETP.NE.U32.AND P4, PT, RZ, c[0x0][0x180], PT ;  /* 0x00006000ff007a0c */ /* 0x001fc80003f85070 */
[----:B------:R-:W-:-:S13]  /*12d0*/  ISETP.NE.AND.EX P4, PT, RZ, c[0x0][0x184], PT, P4 ;  /* 0x00006100ff007a0c */ /* 0x000fda0003f85340 */
[----:B------:R-:W-:Y:S05]  /*12e0*/  @P4 BRA `(.L_x_192) ;  /* 0x0000002000004947 */ /* 0x000fea0003800000 */
[----:B------:R-:W-:Y:S05]  /*12f0*/  @P0 BRA `(.L_x_193) ;  /* 0x0000008000000947 */ /* 0x000fea0003800000 */
[----:B------:R-:W-:Y:S05]  /*1300*/  BRA `(.L_x_194) ;  /* 0x0000009000007947 */ /* 0x000fea0003800000 */
.L_x_192:
[----:B-----5:R-:W-:-:S05]  /*1310*/  PRMT R2, RZ, 0x5410, R36 ;  /* 0x00005410ff027816 */ /* 0x020fca0000000024 */
[----:B------:R-:W-:Y:S01]  /*1320*/  FADD.FTZ R149, R2, R149 ;  /* 0x0000009502957221 */ /* 0x000fe20000010000 */
[----:B------:R-:W-:Y:S05]  /*1330*/  BRA `(.L_x_193) ;  /* 0x0000004000007947 */ /* 0x000fea0003800000 */
.L_x_191:
[----:B0----5:R-:W-:-:S05]  /*1340*/  PRMT R2, RZ, 0x5410, R32 ;  /* 0x00005410ff027816 */ /* 0x021fca0000000020 */
[----:B------:R-:W-:Y:S01]  /*1350*/  FADD.FTZ R149, R2, R149 ;  /* 0x0000009502957221 */ /* 0x000fe20000010000 */
[----:B------:R-:W-:-:S05]  /*1360*/  @P2 PRMT R2, RZ, 0x5410, R36 ;  /* 0x00005410ff022816 */ /* 0x000fca0000000024 */
[----:B------:R-:W-:-:S05]  /*1370*/  @P2 FADD.FTZ R149, R2, R149 ;  /* 0x0000009502952221 */ /* 0x000fca0000010000 */
.L_x_193:
[----:B------:R-:W-:-:S04]  /*1380*/  F2FP.BF16.PACK_AB R2, RZ, R149 ;  /* 0x00000095ff02723e */ /* 0x000fc800000010ff */
[----:B------:R-:W-:Y:S02]  /*1390*/  PRMT R40, R2, 0x7610, R40 ;  /* 0x0000761002287816 */ /* 0x000fe40000000028 */
.L_x_194:
[----:B------:R-:W-:Y:S01]  /*13a0*/  PRMT R151, RZ, 0x7610, R44 ;  /* 0x00007610ff977816 */ /* 0x000fe2000000002c */
[----:B------:R-:W-:Y:S05]  /*13b0*/  @P3 BRA `(.L_x_195) ;  /* 0x0000008000003947 */ /* 0x000fea0003800000 */
[----:B------:R-:W-:-:S04]  /*13c0*/  ISETP.NE.U32.AND P4, PT, RZ, c[0x0][0x180], PT ;  /* 0x00006000ff007a0c */ /* 0x000fc80003f85070 */
[----:B------:R-:W-:-:S13]  /*13d0*/  ISETP.NE.AND.EX P4, PT, RZ, c[0x0][0x184], PT, P4 ;  /* 0x00006100ff007a0c */ /* 0x000fda0003f85340 */
[----:B------:R-:W-:Y:S05]  /*13e0*/  @P4 BRA `(.L_x_196) ;  /* 0x0000002000004947 */ /* 0x000fea0003800000 */
[----:B------:R-:W-:Y:S05]  /*13f0*/  @P0 BRA `(.L_x_197) ;  /* 0x0000008000000947 */ /* 0x000fea0003800000 */
[----:B------:R-:W-:Y:S05]  /*1400*/  BRA `(.L_x_198) ;  /* 0x0000009000007947 */ /* 0x000fea0003800000 */
.L_x_196:
[----:B-----5:R-:W-:-:S05]  /*1410*/  PRMT R2, RZ, 0x7610, R36 ;  /* 0x00007610ff027816 */ /* 0x020fca0000000024 */
[----:B------:R-:W-:Y:S01]  /*1420*/  FADD.FTZ R151, R2, R151 ;  /* 0x0000009702977221 */ /* 0x000fe20000010000 */
[----:B------:R-:W-:Y:S05]  /*1430*/  BRA `(.L_x_197) ;  /* 0x0000004000007947 */ /* 0x000fea0003800000 */
.L_x_195:
[----:B-----5:R-:W-:-:S05]  /*1440*/  PRMT R2, RZ, 0x7610, R32 ;  /* 0x00007610ff027816 */ /* 0x020fca0000000020 */
[----:B------:R-:W-:Y:S01]  /*1450*/  FADD.FTZ R151, R2, R151 ;  /* 0x0000009702977221 */ /* 0x000fe20000010000 */
[----:B------:R-:W-:-:S05]  /*1460*/  @P2 PRMT R2, RZ, 0x7610, R36 ;  /* 0x00007610ff022816 */ /* 0x000fca0000000024 */
[----:B------:R-:W-:-:S05]  /*1470*/  @P2 FADD.FTZ R151, R2, R151 ;  /* 0x0000009702972221 */ /* 0x000fca0000010000 */
.L_x_197:
[----:B------:R-:W-:-:S04]  /*1480*/  F2FP.BF16.PACK_AB R2, RZ, R151 ;  /* 0x00000097ff02723e */ /* 0x000fc800000010ff */
[----:B------:R-:W-:Y:S02]  /*1490*/  PRMT R40, R40, 0x5410, R2 ;  /* 0x0000541028287816 */ /* 0x000fe40000000002 */
.L_x_198:
[----:B------:R-:W-:Y:S01]  /*14a0*/  PRMT R153, RZ, 0x5410, R45 ;  /* 0x00005410ff997816 */ /* 0x000fe2000000002d */
[----:B------:R-:W-:Y:S05]  /*14b0*/  @P3 BRA `(.L_x_199) ;  /* 0x0000008000003947 */ /* 0x000fea0003800000 */
[----:B------:R-:W-:-:S04]  /*14c0*/  ISETP.NE.U32.AND P4, PT, RZ, c[0x0][0x180], PT ;  /* 0x00006000ff007a0c */ /* 0x000fc80003f85070 */
[----:B------:R-:W-:-:S13]  /*14d0*/  ISETP.NE.AND.EX P4, PT, RZ, c[0x0][0x184], PT, P4 ;  /* 0x00006100ff007a0c */ /* 0x000fda0003f85340 */
[----:B------:R-:W-:Y:S05]  /*14e0*/  @P4 BRA `(.L_x_200) ;  /* 0x0000002000004947 */ /* 0x000fea0003800000 */
[----:B------:R-:W-:Y:S05]  /*14f0*/  @P0 BRA `(.L_x_201) ;  /* 0x0000008000000947 */ /* 0x000fea0003800000 */
[----:B------:R-:W-:Y:S05]  /*1500*/  BRA `(.L_x_202) ;  /* 0x0000009000007947 */ /* 0x000fea0003800000 */
.L_x_200:
[----:B-----5:R-:W-:-:S05]  /*1510*/  PRMT R2, RZ, 0x5410, R37 ;  /* 0x00005410ff027816 */ /* 0x020fca0000000025 */
[----:B------:R-:W-:Y:S01]  /*1520*/  FADD.FTZ R153, R2, R153 ;  /* 0x0000009902997221 */ /* 0x000fe20000010000 */
[----:B------:R-:W-:Y:S05]  /*1530*/  BRA `(.L_x_201) ;  /* 0x0000004000007947 */ /* 0x000fea0003800000 */
.L_x_199:
[----:B-----5:R-:W-:-:S05]  /*1540*/  PRMT R2, RZ, 0x5410, R33 ;  /* 0x00005410ff027816 */ /* 0x020fca0000000021 */
[----:B------:R-:W-:Y:S01]  /*1550*/  FADD.FTZ R153, R2, R153 ;  /* 0x0000009902997221 */ /* 0x000fe20000010000 */
[----:B------:R-:W-:-:S05]  /*1560*/  @P2 PRMT R2, RZ, 0x5410, R37 ;  /* 0x00005410ff022816 */ /* 0x000fca0000000025 */
[----:B------:R-:W-:-:S05]  /*1570*/  @P2 FADD.FTZ R153, R2, R153 ;  /* 0x0000009902992221 */ /* 0x000fca0000010000 */
.L_x_201:
[----:B------:R-:W-:-:S04]  /*1580*/  F2FP.BF16.PACK_AB R2, RZ, R153 ;  /* 0x00000099ff02723e */ /* 0x000fc800000010ff */
[----:B------:R-:W-:Y:S02]  /*1590*/  PRMT R41, R2, 0x7610, R41 ;  /* 0x0000761002297816 */ /* 0x000fe40000000029 */
.L_x_202:
[----:B------:R-:W-:Y:S01]  /*15a0*/  PRMT R155, RZ, 0x7610, R45 ;  /* 0x00007610ff9b7816 */ /* 0x000fe2000000002d */
[----:B------:R-:W-:Y:S05]  /*15b0*/  @P3 BRA `(.L_x_203) ;  /* 0x0000008000003947 */ /* 0x000fea0003800000 */
[----:B------:R-:W-:-:S04]  /*15c0*/  ISETP.NE.U32.AND P4, PT, RZ, c[0x0][0x180], PT ;  /* 0x00006000ff007a0c */ /* 0x000fc80003f85070 */
[----:B------:R-:W-:-:S13]  /*15d0*/  ISETP.NE.AND.EX P4, PT, RZ, c[0x0][0x184], PT, P4 ;  /* 0x00006100ff007a0c */ /* 0x000fda0003f85340 */
[----:B------:R-:W-:Y:S05]  /*15e0*/  @P4 BRA `(.L_x_204) ;  /* 0x0000002000004947 */ /* 0x000fea0003800000 */
[----:B------:R-:W-:Y:S05]  /*15f0*/  @P0 BRA `(.L_x_205) ;  /* 0x0000008000000947 */ /* 0x000fea0003800000 */
[----:B------:R-:W-:Y:S05]  /*1600*/  BRA `(.L_x_206) ;  /* 0x0000009000007947 */ /* 0x000fea0003800000 */
.L_x_204:
[----:B-----5:R-:W-:-:S05]  /*1610*/  PRMT R2, RZ, 0x7610, R37 ;  /* 0x00007610ff027816 */ /* 0x020fca0000000025 */
[----:B------:R-:W-:Y:S01]  /*1620*/  FADD.FTZ R155, R2, R155 ;  /* 0x0000009b029b7221 */ /* 0x000fe20000010000 */
[----:B------:R-:W-:Y:S05]  /*1630*/  BRA `(.L_x_205) ;  /* 0x0000004000007947 */ /* 0x000fea0003800000 */
.L_x_203:
[----:B-----5:R-:W-:-:S05]  /*1640*/  PRMT R2, RZ, 0x7610, R33 ;  /* 0x00007610ff027816 */ /* 0x020fca0000000021 */
[----:B------:R-:W-:Y:S01]  /*1650*/  FADD.FTZ R155, R2, R155 ;  /* 0x0000009b029b7221 */ /* 0x000fe20000010000 */
[----:B------:R-:W-:-:S05]  /*1660*/  @P2 PRMT R2, RZ, 0x7610, R37 ;  /* 0x00007610ff022816 */ /* 0x000fca0000000025 */
[----:B------:R-:W-:-:S05]  /*1670*/  @P2 FADD.FTZ R155, R2, R155 ;  /* 0x0000009b029b2221 */ /* 0x000fca0000010000 */
.L_x_205:
[----:B------:R-:W-:-:S04]  /*1680*/  F2FP.BF16.PACK_AB R2, RZ, R155 ;  /* 0x0000009bff02723e */ /* 0x000fc800000010ff */
[----:B------:R-:W-:Y:S02]  /*1690*/  PRMT R41, R41, 0x5410, R2 ;  /* 0x0000541029297816 */ /* 0x000fe40000000002 */
.L_x_206:
[----:B------:R-:W-:Y:S01]  /*16a0*/  PRMT R157, RZ, 0x5410, R46 ;  /* 0x00005410ff9d7816 */ /* 0x000fe2000000002e */
[----:B------:R-:W-:Y:S05]  /*16b0*/  @P3 BRA `(.L_x_207) ;  /* 0x0000008000003947 */ /* 0x000fea0003800000 */
[----:B------:R-:W-:-:S04]  /*16c0*/  ISETP.NE.U32.AND P4, PT, RZ, c[0x0][0x180], PT ;  /* 0x00006000ff007a0c */ /* 0x000fc80003f85070 */
[----:B------:R-:W-:-:S13]  /*16d0*/  ISETP.NE.AND.EX P4, PT, RZ, c[0x0][0x184], PT, P4 ;  /* 0x00006100ff007a0c */ /* 0x000fda0003f85340 */
[----:B------:R-:W-:Y:S05]  /*16e0*/  @P4 BRA `(.L_x_208) ;  /* 0x0000002000004947 */ /* 0x000fea0003800000 */
[----:B------:R-:W-:Y:S05]  /*16f0*/  @P0 BRA `(.L_x_209) ;  /* 0x0000008000000947 */ /* 0x000fea0003800000 */
[----:B------:R-:W-:Y:S05]  /*1700*/  BRA `(.L_x_210) ;  /* 0x0000009000007947 */ /* 0x000fea0003800000 */
.L_x_208:
[----:B-----5:R-:W-:-:S05]  /*1710*/  PRMT R2, RZ, 0x5410, R38 ;  /* 0x00005410ff027816 */ /* 0x020fca0000000026 */
[----:B------:R-:W-:Y:S01]  /*1720*/  FADD.FTZ R157, R2, R157 ;  /* 0x0000009d029d7221 */ /* 0x000fe20000010000 */
[----:B------:R-:W-:Y:S05]  /*1730*/  BRA `(.L_x_209) ;  /* 0x0000004000007947 */ /* 0x000fea0003800000 */
.L_x_207:
[----:B-----5:R-:W-:-:S05]  /*1740*/  PRMT R2, RZ, 0x5410, R34 ;  /* 0x00005410ff027816 */ /* 0x020fca0000000022 */
[----:B------:R-:W-:Y:S01]  /*1750*/  FADD.FTZ R157, R2, R157 ;  /* 0x0000009d029d7221 */ /* 0x000fe20000010000 */
[----:B------:R-:W-:-:S05]  /*1760*/  @P2 PRMT R2, RZ, 0x5410, R38 ;  /* 0x00005410ff022816 */ /* 0x000fca0000000026 */
[----:B------:R-:W-:-:S05]  /*1770*/  @P2 FADD.FTZ R157, R2, R157 ;  /* 0x0000009d029d2221 */ /* 0x000fca0000010000 */
.L_x_209:
[----:B------:R-:W-:-:S04]  /*1780*/  F2FP.BF16.PACK_AB R2, RZ, R157 ;  /* 0x0000009dff02723e */ /* 0x000fc800000010ff */
[----:B------:R-:W-:Y:S02]  /*1790*/  PRMT R42, R2, 0x7610, R42 ;  /* 0x00007610022a7816 */ /* 0x000fe4000000002a */
.L_x_210:
[----:B------:R-:W-:Y:S01]  /*17a0*/  PRMT R159, RZ, 0x7610, R46 ;  /* 0x00007610ff9f7816 */ /* 0x000fe2000000002e */
[----:B------:R-:W-:Y:S05]  /*17b0*/  @P3 BRA `(.L_x_211) ;  /* 0x0000008000003947 */ /* 0x000fea0003800000 */
[----:B------:R-:W-:-:S04]  /*17c0*/  ISETP.NE.U32.AND P4, PT, RZ, c[0x0][0x180], PT ;  /* 0x00006000ff007a0c */ /* 0x000fc80003f85070 */
[----:B------:R-:W-:-:S13]  /*17d0*/  ISETP.NE.AND.EX P4, PT, RZ, c[0x0][0x184], PT, P4 ;  /* 0x00006100ff007a0c */ /* 0x000fda0003f85340 */
[----:B------:R-:W-:Y:S05]  /*17e0*/  @P4 BRA `(.L_x_212) ;  /* 0x0000002000004947 */ /* 0x000fea0003800000 */
[----:B------:R-:W-:Y:S05]  /*17f0*/  @P0 BRA `(.L_x_213) ;  /* 0x0000008000000947 */ /* 0x000fea0003800000 */
[----:B------:R-:W-:Y:S05]  /*1800*/  BRA `(.L_x_214) ;  /* 0x0000009000007947 */ /* 0x000fea0003800000 */
.L_x_212:
[----:B-----5:R-:W-:-:S05]  /*1810*/  PRMT R2, RZ, 0x7610, R38 ;  /* 0x00007610ff027816 */ /* 0x020fca0000000026 */
[----:B------:R-:W-:Y:S01]  /*1820*/  FADD.FTZ R159, R2, R159 ;  /* 0x0000009f029f7221 */ /* 0x000fe20000010000 */
[----:B------:R-:W-:Y:S05]  /*1830*/  BRA `(.L_x_213) ;  /* 0x0000004000007947 */ /* 0x000fea0003800000 */
.L_x_211:
[----:B-----5:R-:W-:-:S05]  /*1840*/  PRMT R2, RZ, 0x7610, R34 ;  /* 0x00007610ff027816 */ /* 0x020fca0000000022 */
[----:B------:R-:W-:Y:S01]  /*1850*/  FADD.FTZ R159, R2, R159 ;  /* 0x0000009f029f7221 */ /* 0x000fe20000010000 */
[----:B------:R-:W-:-:S05]  /*1860*/  @P2 PRMT R2, RZ, 0x7610, R38 ;  /* 0x00007610ff022816 */ /* 0x000fca0000000026 */
[----:B------:R-:W-:-:S05]  /*1870*/  @P2 FADD.FTZ R159, R2, R159 ;  /* 0x0000009f029f2221 */ /* 0x000fca0000010000 */
.L_x_213:
[----:B------:R-:W-:-:S04]  /*1880*/  F2FP.BF16.PACK_AB R2, RZ, R159 ;  /* 0x0000009fff02723e */ /* 0x000fc800000010ff */
[----:B------:R-:W-:Y:S02]  /*1890*/  PRMT R42, R42, 0x5410, R2 ;  /* 0x000054102a2a7816 */ /* 0x000fe40000000002 */
.L_x_214:
[----:B------:R-:W-:Y:S01]  /*18a0*/  PRMT R161, RZ, 0x5410, R47 ;  /* 0x00005410ffa17816 */ /* 0x000fe2000000002f */
[----:B------:R-:W-:Y:S05]  /*18b0*/  @P3 BRA `(.L_x_215) ;  /* 0x0000008000003947 */ /* 0x000fea0003800000 */
[----:B------:R-:W-:-:S04]  /*18c0*/  ISETP.NE.U32.AND P4, PT, RZ, c[0x0][0x180], PT ;  /* 0x00006000ff007a0c */ /* 0x000fc80003f85070 */
[----:B------:R-:W-:-:S13]  /*18d0*/  ISETP.NE.AND.EX P4, PT, RZ, c[0x0][0x184], PT, P4 ;  /* 0x00006100ff007a0c */ /* 0x000fda0003f85340 */
[----:B------:R-:W-:Y:S05]  /*18e0*/  @P4 BRA `(.L_x_216) ;  /* 0x0000002000004947 */ /* 0x000fea0003800000 */
[----:B------:R-:W-:Y:S05]  /*18f0*/  @P0 BRA `(.L_x_217) ;  /* 0x0000008000000947 */ /* 0x000fea0003800000 */
[----:B------:R-:W-:Y:S05]  /*1900*/  BRA `(.L_x_218) ;  /* 0x0000009000007947 */ /* 0x000fea0003800000 */
.L_x_216:
[----:B-----5:R-:W-:-:S05]  /*1910*/  PRMT R2, RZ, 0x5410, R39 ;  /* 0x00005410ff027816 */ /* 0x020fca0000000027 */
[----:B------:R-:W-:Y:S01]  /*1920*/  FADD.FTZ R161, R2, R161 ;  /* 0x000000a102a17221 */ /* 0x000fe20000010000 */
[----:B------:R-:W-:Y:S05]  /*1930*/  BRA `(.L_x_217) ;  /* 0x0000004000007947 */ /* 0x000fea0003800000 */
.L_x_215:
[----:B-----5:R-:W-:-:S05]  /*1940*/  PRMT R2, RZ, 0x5410, R35 ;  /* 0x00005410ff027816 */ /* 0x020fca0000000023 */
[----:B------:R-:W-:Y:S01]  /*1950*/  FADD.FTZ R161, R2, R161 ;  /* 0x000000a102a17221 */ /* 0x000fe20000010000 */
[----:B------:R-:W-:-:S05]  /*1960*/  @P2 PRMT R2, RZ, 0x5410, R39 ;  /* 0x00005410ff022816 */ /* 0x000fca0000000027 */
[----:B------:R-:W-:-:S05]  /*1970*/  @P2 FADD.FTZ R161, R2, R161 ;  /* 0x000000a102a12221 */ /* 0x000fca0000010000 */
.L_x_217:
[----:B------:R-:W-:-:S04]  /*1980*/  F2FP.BF16.PACK_AB R2, RZ, R161 ;  /* 0x000000a1ff02723e */ /* 0x000fc800000010ff */
[----:B------:R-:W-:Y:S02]  /*1990*/  PRMT R43, R2, 0x7610, R43 ;  /* 0x00007610022b7816 */ /* 0x000fe4000000002b */
.L_x_218:
[----:B------:R-:W-:Y:S01]  /*19a0*/  PRMT R163, RZ, 0x7610, R47 ;  /* 0x00007610ffa37816 */ /* 0x000fe2000000002f */
[----:B------:R-:W-:Y:S05]  /*19b0*/  @P3 BRA `(.L_x_219) ;  /* 0x0000008000003947 */ /* 0x000fea0003800000 */
[----:B------:R-:W-:-:S04]  /*19c0*/  ISETP.NE.U32.AND P4, PT, RZ, c[0x0][0x180], PT ;  /* 0x00006000ff007a0c */ /* 0x000fc80003f85070 */
[----:B------:R-:W-:-:S13]  /*19d0*/  ISETP.NE.AND.EX P4, PT, RZ, c[0x0][0x184], PT, P4 ;  /* 0x00006100ff007a0c */ /* 0x000fda0003f85340 */
[----:B------:R-:W-:Y:S05]  /*19e0*/  @P4 BRA `(.L_x_220) ;  /* 0x0000002000004947 */ /* 0x000fea0003800000 */
[----:B------:R-:W-:Y:S05]  /*19f0*/  @P0 BRA `(.L_x_221) ;  /* 0x0000008000000947 */ /* 0x000fea0003800000 */
[----:B------:R-:W-:Y:S05]  /*1a00*/  BRA `(.L_x_222) ;  /* 0x0000009000007947 */ /* 0x000fea0003800000 */
.L_x_220:
[----:B-----5:R-:W-:-:S05]  /*1a10*/  PRMT R2, RZ, 0x7610, R39 ;  /* 0x00007610ff027816 */ /* 0x020fca0000000027 */
[----:B------:R-:W-:Y:S01]  /*1a20*/  FADD.FTZ R163, R2, R163 ;  /* 0x000000a302a37221 */ /* 0x000fe20000010000 */
[----:B------:R-:W-:Y:S05]  /*1a30*/  BRA `(.L_x_221) ;  /* 0x0000004000007947 */ /* 0x000fea0003800000 */
.L_x_219:
[----:B-----5:R-:W-:-:S05]  /*1a40*/  PRMT R2, RZ, 0x7610, R35 ;  /* 0x00007610ff027816 */ /* 0x020fca0000000023 */
[----:B------:R-:W-:Y:S01]  /*1a50*/  FADD.FTZ R163, R2, R163 ;  /* 0x000000a302a37221 */ /* 0x000fe20000010000 */
[----:B------:R-:W-:-:S05]  /*1a60*/  @P2 PRMT R2, RZ, 0x7610, R39 ;  /* 0x00007610ff022816 */ /* 0x000fca0000000027 */
[----:B------:R-:W-:-:S05]  /*1a70*/  @P2 FADD.FTZ R163, R2, R163 ;  /* 0x000000a302a32221 */ /* 0x000fca0000010000 */
.L_x_221:
[----:B------:R-:W-:-:S04]  /*1a80*/  F2FP.BF16.PACK_AB R2, RZ, R163 ;  /* 0x000000a3ff02723e */ /* 0x000fc800000010ff */
[----:B------:R-:W-:Y:S02]  /*1a90*/  PRMT R43, R43, 0x5410, R2 ;  /* 0x000054102b2b7816 */ /* 0x000fe40000000002 */
.L_x_222:
[----:B------:R-:W-:Y:S02]  /*1aa0*/  IADD3 R54, R30, 0x200, RZ ;  /* 0x000002001e367810 */ /* 0x000fe40007ffe0ff */
        /* <DEDUP_REMOVED lines=18> */
.L_x_224:
[----:B-----5:R-:W-:-:S05]  /*1bd0*/  PRMT R2, RZ, 0x5410, R36 ;  /* 0x00005410ff027816 */ /* 0x020fca0000000024 */
[----:B------:R-:W-:Y:S01]  /*1be0*/  FADD.FTZ R165, R2, R165 ;  /* 0x000000a502a57221 */ /* 0x000fe20000010000 */
[----:B------:R-:W-:Y:S05]  /*1bf0*/  BRA `(.L_x_225) ;  /* 0x0000004000007947 */ /* 0x000fea0003800000 */
.L_x_223:
[----:B0----5:R-:W-:-:S05]  /*1c00*/  PRMT R2, RZ, 0x5410, R32 ;  /* 0x00005410ff027816 */ /* 0x021fca0000000020 */
[----:B------:R-:W-:Y:S01]  /*1c10*/  FADD.FTZ R165, R2, R165 ;  /* 0x000000a502a57221 */ /* 0x000fe20000010000 */
[----:B------:R-:W-:-:S05]  /*1c20*/  @P2 PRMT R2, RZ, 0x5410, R36 ;  /* 0x00005410ff022816 */ /* 0x000fca0000000024 */
[----:B------:R-:W-:-:S05]  /*1c30*/  @P2 FADD.FTZ R165, R2, R165 ;  /* 0x000000a502a52221 */ /* 0x000fca0000010000 */
.L_x_225:
[----:B------:R-:W-:-:S04]  /*1c40*/  F2FP.BF16.PACK_AB R2, RZ, R165 ;  /* 0x000000a5ff02723e */ /* 0x000fc800000010ff */
[----:B------:R-:W-:Y:S02]  /*1c50*/  PRMT R40, R2, 0x7610, R40 ;  /* 0x0000761002287816 */ /* 0x000fe40000000028 */
.L_x_226:
[----:B------:R-:W-:Y:S01]  /*1c60*/  PRMT R167, RZ, 0x7610, R44 ;  /* 0x00007610ffa77816 */ /* 0x000fe2000000002c */
[----:B------:R-:W-:Y:S05]  /*1c70*/  @P3 BRA `(.L_x_227) ;  /* 0x0000008000003947 */ /* 0x000fea0003800000 */
[----:B------:R-:W-:-:S04]  /*1c80*/  ISETP.NE.U32.AND P4, PT, RZ, c[0x0][0x180], PT ;  /* 0x00006000ff007a0c */ /* 0x000fc80003f85070 */
[----:B------:R-:W-:-:S13]  /*1c90*/  ISETP.NE.AND.EX P4, PT, RZ, c[0x0][0x184], PT, P4 ;  /* 0x00006100ff007a0c */ /* 0x000fda0003f85340 */
[----:B------:R-:W-:Y:S05]  /*1ca0*/  @P4 BRA `(.L_x_228) ;  /* 0x0000002000004947 */ /* 0x000fea0003800000 */
[----:B------:R-:W-:Y:S05]  /*1cb0*/  @P0 BRA `(.L_x_229) ;  /* 0x0000008000000947 */ /* 0x000fea0003800000 */
[----:B------:R-:W-:Y:S05]  /*1cc0*/  BRA `(.L_x_230) ;  /* 0x0000009000007947 */ /* 0x000fea0003800000 */
.L_x_228:
[----:B-----5:R-:W-:-:S05]  /*1cd0*/  PRMT R2, RZ, 0x7610, R36 ;  /* 0x00007610ff027816 */ /* 0x020fca0000000024 */
[----:B------:R-:W-:Y:S01]  /*1ce0*/  FADD.FTZ R167, R2, R167 ;  /* 0x000000a702a77221 */ /* 0x000fe20000010000 */
[----:B------:R-:W-:Y:S05]  /*1cf0*/  BRA `(.L_x_229) ;  /* 0x0000004000007947 */ /* 0x000fea0003800000 */
.L_x_227:
[----:B-----5:R-:W-:-:S05]  /*1d00*/  PRMT R2, RZ, 0x7610, R32 ;  /* 0x00007610ff027816 */ /* 0x020fca0000000020 */
[----:B------:R-:W-:Y:S01]  /*1d10*/  FADD.FTZ R167, R2, R167 ;  /* 0x000000a702a77221 */ /* 0x000fe20000010000 */
[----:B------:R-:W-:-:S05]  /*1d20*/  @P2 PRMT R2, RZ, 0x7610, R36 ;  /* 0x00007610ff022816 */ /* 0x000fca0000000024 */
[----:B------:R-:W-:-:S05]  /*1d30*/  @P2 FADD.FTZ R167, R2, R167 ;  /* 0x000000a702a72221 */ /* 0x000fca0000010000 */
.L_x_229:
[----:B------:R-:W-:-:S04]  /*1d40*/  F2FP.BF16.PACK_AB R2, RZ, R167 ;  /* 0x000000a7ff02723e */ /* 0x000fc800000010ff */
[----:B------:R-:W-:Y:S02]  /*1d50*/  PRMT R40, R40, 0x5410, R2 ;  /* 0x0000541028287816 */ /* 0x000fe40000000002 */
.L_x_230:
[----:B------:R-:W-:Y:S01]  /*1d60*/  PRMT R169, RZ, 0x5410, R45 ;  /* 0x00005410ffa97816 */ /* 0x000fe2000000002d */
[----:B------:R-:W-:Y:S05]  /*1d70*/  @P3 BRA `(.L_x_231) ;  /* 0x0000008000003947 */ /* 0x000fea0003800000 */
[----:B------:R-:W-:-:S04]  /*1d80*/  ISETP.NE.U32.AND P4, PT, RZ, c[0x0][0x180], PT ;  /* 0x00006000ff007a0c */ /* 0x000fc80003f85070 */
[----:B------:R-:W-:-:S13]  /*1d90*/  ISETP.NE.AND.EX P4, PT, RZ, c[0x0][0x184], PT, P4 ;  /* 0x00006100ff007a0c */ /* 0x000fda0003f85340 */
[----:B------:R-:W-:Y:S05]  /*1da0*/  @P4 BRA `(.L_x_232) ;  /* 0x0000002000004947 */ /* 0x000fea0003800000 */
[----:B------:R-:W-:Y:S05]  /*1db0*/  @P0 BRA `(.L_x_233) ;  /* 0x0000008000000947 */ /* 0x000fea0003800000 */
[----:B------:R-:W-:Y:S05]  /*1dc0*/  BRA `(.L_x_234) ;  /* 0x0000009000007947 */ /* 0x000fea0003800000 */
.L_x_232:
[----:B-----5:R-:W-:-:S05]  /*1dd0*/  PRMT R2, RZ, 0x5410, R37 ;  /* 0x00005410ff027816 */ /* 0x020fca0000000025 */
[----:B------:R-:W-:Y:S01]  /*1de0*/  FADD.FTZ R169, R2, R169 ;  /* 0x000000a902a97221 */ /* 0x000fe20000010000 */
[----:B------:R-:W-:Y:S05]  /*1df0*/  BRA `(.L_x_233) ;  /* 0x0000004000007947 */ /* 0x000fea0003800000 */
.L_x_231:
[----:B-----5:R-:W-:-:S05]  /*1e00*/  PRMT R2, RZ, 0x5410, R33 ;  /* 0x00005410ff027816 */ /* 0x020fca0000000021 */
[----:B------:R-:W-:Y:S01]  /*1e10*/  FADD.FTZ R169, R2, R169 ;  /* 0x000000a902a97221 */ /* 0x000fe20000010000 */
[----:B------:R-:W-:-:S05]  /*1e20*/  @P2 PRMT R2, RZ, 0x5410, R37 ;  /* 0x00005410ff022816 */ /* 0x000fca0000000025 */
[----:B------:R-:W-:-:S05]  /*1e30*/  @P2 FADD.FTZ R169, R2, R169 ;  /* 0x000000a902a92221 */ /* 0x000fca0000010000 */
.L_x_233:
[----:B------:R-:W-:-:S04]  /*1e40*/  F2FP.BF16.PACK_AB R2, RZ, R169 ;  /* 0x000000a9ff02723e */ /* 0x000fc800000010ff */
[----:B------:R-:W-:Y:S02]  /*1e50*/  PRMT R41, R2, 0x7610, R41 ;  /* 0x0000761002297816 */ /* 0x000fe40000000029 */
.L_x_234:
[----:B------:R-:W-:Y:S01]  /*1e60*/  PRMT R171, RZ, 0x7610, R45 ;  /* 0x00007610ffab7816 */ /* 0x000fe2000000002d */
[----:B------:R-:W-:Y:S05]  /*1e70*/  @P3 BRA `(.L_x_235) ;  /* 0x0000008000003947 */ /* 0x000fea0003800000 */
[----:B------:R-:W-:-:S04]  /*1e80*/  ISETP.NE.U32.AND P4, PT, RZ, c[0x0][0x180], PT ;  /* 0x00006000ff007a0c */ /* 0x000fc80003f85070 */
[----:B------:R-:W-:-:S13]  /*1e90*/  ISETP.NE.AND.EX P4, PT, RZ, c[0x0][0x184], PT, P4 ;  /* 0x00006100ff007a0c */ /* 0x000fda0003f85340 */
[----:B------:R-:W-:Y:S05]  /*1ea0*/  @P4 BRA `(.L_x_236) ;  /* 0x0000002000004947 */ /* 0x000fea0003800000 */
[----:B------:R-:W-:Y:S05]  /*1eb0*/  @P0 BRA `(.L_x_237) ;  /* 0x0000008000000947 */ /* 0x000fea0003800000 */
[----:B------:R-:W-:Y:S05]  /*1ec0*/  BRA `(.L_x_238) ;  /* 0x0000009000007947 */ /* 0x000fea0003800000 */
.L_x_236:
[----:B-----5:R-:W-:-:S05]  /*1ed0*/  PRMT R2, RZ, 0x7610, R37 ;  /* 0x00007610ff027816 */ /* 0x020fca0000000025 */
[----:B------:R-:W-:Y:S01]  /*1ee0*/  FADD.FTZ R171, R2, R171 ;  /* 0x000000ab02ab7221 */ /* 0x000fe20000010000 */
[----:B------:R-:W-:Y:S05]  /*1ef0*/  BRA `(.L_x_237) ;  /* 0x0000004000007947 */ /* 0x000fea0003800000 */
.L_x_235:
[----:B-----5:R-:W-:-:S05]  /*1f00*/  PRMT R2, RZ, 0x7610, R33 ;  /* 0x00007610ff027816 */ /* 0x020fca0000000021 */
[----:B------:R-:W-:Y:S01]  /*1f10*/  FADD.FTZ R171, R2, R171 ;  /* 0x000000ab02ab7221 */ /* 0x000fe20000010000 */
[----:B------:R-:W-:-:S05]  /*1f20*/  @P2 PRMT R2, RZ, 0x7610, R37 ;  /* 0x00007610ff022816 */ /* 0x000fca0000000025 */
[----:B------:R-:W-:-:S05]  /*1f30*/  @P2 FADD.FTZ R171, R2, R171 ;  /* 0x000000ab02ab2221 */ /* 0x000fca0000010000 */
.L_x_237:
[----:B------:R-:W-:-:S04]  /*1f40*/  F2FP.BF16.PACK_AB R2, RZ, R171 ;  /* 0x000000abff02723e */ /* 0x000fc800000010ff */
[----:B------:R-:W-:Y:S02]  /*1f50*/  PRMT R41, R41, 0x5410, R2 ;  /* 0x0000541029297816 */ /* 0x000fe40000000002 */
.L_x_238:
[----:B------:R-:W-:Y:S01]  /*1f60*/  PRMT R173, RZ, 0x5410, R46 ;  /* 0x00005410ffad7816 */ /* 0x000fe2000000002e */
[----:B------:R-:W-:Y:S05]  /*1f70*/  @P3 BRA `(.L_x_239) ;  /* 0x0000008000003947 */ /* 0x000fea0003800000 */
[----:B------:R-:W-:-:S04]  /*1f80*/  ISETP.NE.U32.AND P4, PT, RZ, c[0x0][0x180], PT ;  /* 0x00006000ff007a0c */ /* 0x000fc80003f85070 */
[----:B------:R-:W-:-:S13]  /*1f90*/  ISETP.NE.AND.EX P4, PT, RZ, c[0x0][0x184], PT, P4 ;  /* 0x00006100ff007a0c */ /* 0x000fda0003f85340 */
[----:B------:R-:W-:Y:S05]  /*1fa0*/  @P4 BRA `(.L_x_240) ;  /* 0x0000002000004947 */ /* 0x000fea0003800000 */
[----:B------:R-:W-:Y:S05]  /*1fb0*/  @P0 BRA `(.L_x_241) ;  /* 0x0000008000000947 */ /* 0x000fea0003800000 */
[----:B------:R-:W-:Y:S05]  /*1fc0*/  BRA `(.L_x_242) ;  /* 0x0000009000007947 */ /* 0x000fea0003800000 */
.L_x_240:
[----:B-----5:R-:W-:-:S05]  /*1fd0*/  PRMT R2, RZ, 0x5410, R38 ;  /* 0x00005410ff027816 */ /* 0x020fca0000000026 */
[----:B------:R-:W-:Y:S01]  /*1fe0*/  FADD.FTZ R173, R2, R173 ;  /* 0x000000ad02ad7221 */ /* 0x000fe20000010000 */
[----:B------:R-:W-:Y:S05]  /*1ff0*/  BRA `(.L_x_241) ;  /* 0x0000004000007947 */ /* 0x000fea0003800000 */
.L_x_239:
[----:B-----5:R-:W-:-:S05]  /*2000*/  PRMT R2, RZ, 0x5410, R34 ;  /* 0x00005410ff027816 */ /* 0x020fca0000000022 */
[----:B------:R-:W-:Y:S01]  /*2010*/  FADD.FTZ R173, R2, R173 ;  /* 0x000000ad02ad7221 */ /* 0x000fe20000010000 */
[----:B------:R-:W-:-:S05]  /*2020*/  @P2 PRMT R2, RZ, 0x5410, R38 ;  /* 0x00005410ff022816 */ /* 0x000fca0000000026 */
[----:B------:R-:W-:-:S05]  /*2030*/  @P2 FADD.FTZ R173, R2, R173 ;  /* 0x000000ad02ad2221 */ /* 0x000fca0000010000 */
.L_x_241:
[----:B------:R-:W-:-:S04]  /*2040*/  F2FP.BF16.PACK_AB R2, RZ, R173 ;  /* 0x000000adff02723e */ /* 0x000fc800000010ff */
[----:B------:R-:W-:Y:S02]  /*2050*/  PRMT R42, R2, 0x7610, R42 ;  /* 0x00007610022a7816 */ /* 0x000fe4000000002a */
.L_x_242:
[----:B------:R-:W-:Y:S01]  /*2060*/  PRMT R175, RZ, 0x7610, R46 ;  /* 0x00007610ffaf7816 */ /* 0x000fe2000000002e */
[----:B------:R-:W-:Y:S05]  /*2070*/  @P3 BRA `(.L_x_243) ;  /* 0x0000008000003947 */ /* 0x000fea0003800000 */
[----:B------:R-:W-:-:S04]  /*2080*/  ISETP.NE.U32.AND P4, PT, RZ, c[0x0][0x180], PT ;  /* 0x00006000ff007a0c */ /* 0x000fc80003f85070 */
[----:B------:R-:W-:-:S13]  /*2090*/  ISETP.NE.AND.EX P4, PT, RZ, c[0x0][0x184], PT, P4 ;  /* 0x00006100ff007a0c */ /* 0x000fda0003f85340 */
[----:B------:R-:W-:Y:S05]  /*20a0*/  @P4 BRA `(.L_x_244) ;  /* 0x0000002000004947 */ /* 0x000fea0003800000 */
[----:B------:R-:W-:Y:S05]  /*20b0*/  @P0 BRA `(.L_x_245) ;  /* 0x0000008000000947 */ /* 0x000fea0003800000 */
[----:B------:R-:W-:Y:S05]  /*20c0*/  BRA `(.L_x_246) ;  /* 0x0000009000007947 */ /* 0x000fea0003800000 */
.L_x_244:
[----:B-----5:R-:W-:-:S05]  /*20d0*/  PRMT R2, RZ, 0x7610, R38 ;  /* 0x00007610ff027816 */ /* 0x020fca0000000026 */
[----:B------:R-:W-:Y:S01]  /*20e0*/  FADD.FTZ R175, R2, R175 ;  /* 0x000000af02af7221 */ /* 0x000fe20000010000 */
[----:B------:R-:W-:Y:S05]  /*20f0*/  BRA `(.L_x_245) ;  /* 0x0000004000007947 */ /* 0x000fea0003800000 */
.L_x_243:
[----:B-----5:R-:W-:-:S05]  /*2100*/  PRMT R2, RZ, 0x7610, R34 ;  /* 0x00007610ff027816 */ /* 0x020fca0000000022 */
[----:B------:R-:W-:Y:S01]  /*2110*/  FADD.FTZ R175, R2, R175 ;  /* 0x000000af02af7221 */ /* 0x000fe20000010000 */
[----:B------:R-:W-:-:S05]  /*2120*/  @P2 PRMT R2, RZ, 0x7610, R38 ;  /* 0x00007610ff022816 */ /* 0x000fca0000000026 */
[----:B------:R-:W-:-:S05]  /*2130*/  @P2 FADD.FTZ R175, R2, R175 ;  /* 0x000000af02af2221 */ /* 0x000fca0000010000 */
.L_x_245:
[----:B------:R-:W-:-:S04]  /*2140*/  F2FP.BF16.PACK_AB R2, RZ, R175 ;  /* 0x000000afff02723e */ /* 0x000fc800000010ff */
[----:B------:R-:W-:Y:S02]  /*2150*/  PRMT R42, R42, 0x5410, R2 ;  /* 0x000054102a2a7816 */ /* 0x000fe40000000002 */
.L_x_246:
[----:B------:R-:W-:Y:S01]  /*2160*/  PRMT R177, RZ, 0x5410, R47 ;  /* 0x00005410ffb17816 */ /* 0x000fe2000000002f */
[----:B------:R-:W-:Y:S05]  /*2170*/  @P3 BRA `(.L_x_247) ;  /* 0x0000008000003947 */ /* 0x000fea0003800000 */
[----:B------:R-:W-:-:S04]  /*2180*/  ISETP.NE.U32.AND P4, PT, RZ, c[0x0][0x180], PT ;  /* 0x00006000ff007a0c */ /* 0x000fc80003f85070 */
[----:B------:R-:W-:-:S13]  /*2190*/  ISETP.NE.AND.EX P4, PT, RZ, c[0x0][0x184], PT, P4 ;  /* 0x00006100ff007a0c */ /* 0x000fda0003f85340 */
[----:B------:R-:W-:Y:S05]  /*21a0*/  @P4 BRA `(.L_x_248) ;  /* 0x0000002000004947 */ /* 0x000fea0003800000 */
[----:B------:R-:W-:Y:S05]  /*21b0*/  @P0 BRA `(.L_x_249) ;  /* 0x0000008000000947 */ /* 0x000fea0003800000 */
[----:B------:R-:W-:Y:S05]  /*21c0*/  BRA `(.L_x_250) ;  /* 0x0000009000007947 */ /* 0x000fea0003800000 */
.L_x_248:
[----:B-----5:R-:W-:-:S05]  /*21d0*/  PRMT R2, RZ, 0x5410, R39 ;  /* 0x00005410ff027816 */ /* 0x020fca0000000027 */
[----:B------:R-:W-:Y:S01]  /*21e0*/  FADD.FTZ R177, R2, R177 ;  /* 0x000000b102b17221 */ /* 0x000fe20000010000 */
[----:B------:R-:W-:Y:S05]  /*21f0*/  BRA `(.L_x_249) ;  /* 0x0000004000007947 */ /* 0x000fea0003800000 */
.L_x_247:
[----:B-----5:R-:W-:-:S05]  /*2200*/  PRMT R2, RZ, 0x5410, R35 ;  /* 0x00005410ff027816 */ /* 0x020fca0000000023 */
[----:B------:R-:W-:Y:S01]  /*2210*/  FADD.FTZ R177, R2, R177 ;  /* 0x000000b102b17221 */ /* 0x000fe20000010000 */
[----:B------:R-:W-:-:S05]  /*2220*/  @P2 PRMT R2, RZ, 0x5410, R39 ;  /* 0x00005410ff022816 */ /* 0x000fca0000000027 */
[----:B------:R-:W-:-:S05]  /*2230*/  @P2 FADD.FTZ R177, R2, R177 ;  /* 0x000000b102b12221 */ /* 0x000fca0000010000 */
.L_x_249:
[----:B------:R-:W-:-:S04]  /*2240*/  F2FP.BF16.PACK_AB R2, RZ, R177 ;  /* 0x000000b1ff02723e */ /* 0x000fc800000010ff */
[----:B------:R-:W-:Y:S02]  /*2250*/  PRMT R43, R2, 0x7610, R43 ;  /* 0x00007610022b7816 */ /* 0x000fe4000000002b */
.L_x_250:
[----:B------:R-:W-:Y:S01]  /*2260*/  PRMT R179, RZ, 0x7610, R47 ;  /* 0x00007610ffb37816 */ /* 0x000fe2000000002f */
[----:B------:R-:W-:Y:S05]  /*2270*/  @P3 BRA `(.L_x_251) ;  /* 0x0000008000003947 */ /* 0x000fea0003800000 */
[----:B------:R-:W-:-:S04]  /*2280*/  ISETP.NE.U32.AND P4, PT, RZ, c[0x0][0x180], PT ;  /* 0x00006000ff007a0c */ /* 0x000fc80003f85070 */
[----:B------:R-:W-:-:S13]  /*2290*/  ISETP.NE.AND.EX P4, PT, RZ, c[0x0][0x184], PT, P4 ;  /* 0x00006100ff007a0c */ /* 0x000fda0003f85340 */
[----:B------:R-:W-:Y:S05]  /*22a0*/  @P4 BRA `(.L_x_252) ;  /* 0x0000002000004947 */ /* 0x000fea0003800000 */
[----:B------:R-:W-:Y:S05]  /*22b0*/  @P0 BRA `(.L_x_253) ;  /* 0x0000008000000947 */ /* 0x000fea0003800000 */
[----:B------:R-:W-:Y:S05]  /*22c0*/  BRA `(.L_x_254) ;  /* 0x0000009000007947 */ /* 0x000fea0003800000 */
.L_x_252:
[----:B-----5:R-:W-:-:S05]  /*22d0*/  PRMT R2, RZ, 0x7610, R39 ;  /* 0x00007610ff027816 */ /* 0x020fca0000000027 */
[----:B------:R-:W-:Y:S01]  /*22e0*/  FADD.FTZ R179, R2, R179 ;  /* 0x000000b302b37221 */ /* 0x000fe20000010000 */
[----:B------:R-:W-:Y:S05]  /*22f0*/  BRA `(.L_x_253) ;  /* 0x0000004000007947 */ /* 0x000fea0003800000 */
.L_x_251:
[----:B-----5:R-:W-:-:S05]  /*2300*/  PRMT R2, RZ, 0x7610, R35 ;  /* 0x00007610ff027816 */ /* 0x020fca0000000023 */
[----:B------:R-:W-:Y:S01]  /*2310*/  FADD.FTZ R179, R2, R179 ;  /* 0x000000b302b37221 */ /* 0x000fe20000010000 */
[----:B------:R-:W-:-:S05]  /*2320*/  @P2 PRMT R2, RZ, 0x7610, R39 ;  /* 0x00007610ff022816 */ /* 0x000fca0000000027 */
[----:B------:R-:W-:-:S05]  /*2330*/  @P2 FADD.FTZ R179, R2, R179 ;  /* 0x000000b302b32221 */ /* 0x000fca0000010000 */
.L_x_253:
[----:B------:R-:W-:-:S04]  /*2340*/  F2FP.BF16.PACK_AB R2, RZ, R179 ;  /* 0x000000b3ff02723e */ /* 0x000fc800000010ff */
[----:B------:R-:W-:Y:S02]  /*2350*/  PRMT R43, R43, 0x5410, R2 ;  /* 0x000054102b2b7816 */ /* 0x000fe40000000002 */
.L_x_254:
[----:B------:R-:W-:Y:S02]  /*2360*/  @P0 LEA R50, P4, R54, c[0x0][0x188], 0x4 ;  /* 0x0000620036320a11 */ /* 0x000fe400078820ff */
[----:B------:R-:W-:Y:S02]  /*2370*/  IADD3 R136, R30, 0x300, RZ ;  /* 0x000003001e887810 */ /* 0x000fe40007ffe0ff */
[----:B------:R-:W-:Y:S02]  /*2380*/  @P0 LEA.HI.X R51, R54, c[0x0][0x18c], RZ, 0x4, P4 ;  /* 0x0000630036330a11 */ /* 0x000fe400020f24ff */
[C---:B------:R-:W-:Y:S01]  /*2390*/  @P1 LEA R2, P4, R136.reuse, c[0x0][0x178], 0x4 ;  /* 0x00005e0088021a11 */ /* 0x040fe200078820ff */
[C---:B------:R-:W-:Y:S02]  /*23a0*/  IMAD.WIDE.U32 R44, R136.reuse, R181, c[0x0][0x170] ;  /* 0x00005c00882c7625 */ /* 0x040fe400078e00b5 */
[----:B------:R0:W-:Y:S01]  /*23b0*/  @P0 STG.E.128 [R50.64], R40 ;  /* 0x0000002832000986 */ /* 0x0001e2000c101d04 */
[----:B------:R-:W-:-:S03]  /*23c0*/  @P1 LEA.HI.X R3, R136, c[0x0][0x17c], RZ, 0x4, P4 ;  /* 0x00005f0088031a11 */ /* 0x000fc600020f24ff */
[----:B------:R-:W2:Y:S04]  /*23d0*/  LDG.E.128 R44, [R44.64] ;  /* 0x000000042c2c7981 */ /* 0x000ea8000c1e1d00 */
[----:B-----5:R0:W5:Y:S01]  /*23e0*/  @P1 LDG.E.128 R32, [R2.64] ;  /* 0x0000000402201981 */ /* 0x020162000c1e1d00 */
[----:B------:R-:W-:-:S04]  /*23f0*/  @P2 LEA R48, P1, R136, c[0x0][0x180], 0x4 ;  /* 0x0000600088302a11 */ /* 0x000fc800078220ff */
[----:B------:R-:W-:-:S05]  /*2400*/  @P2 LEA.HI.X R49, R136, c[0x0][0x184], RZ, 0x4, P1 ;  /* 0x0000610088312a11 */ /* 0x000fca00008f24ff */
        /* <DEDUP_REMOVED lines=8> */
.L_x_256:
[----:B-----5:R-:W-:-:S05]  /*2490*/  PRMT R2, RZ, 0x5410, R36 ;  /* 0x00005410ff027816 */ /* 0x020fca0000000024 */
[----:B------:R-:W-:Y:S01]  /*24a0*/  FADD.FTZ R181, R2, R181 ;  /* 0x000000b502b57221 */ /* 0x000fe20000010000 */
[----:B------:R-:W-:Y:S05]  /*24b0*/  BRA `(.L_x_257) ;  /* 0x0000004000007947 */ /* 0x000fea0003800000 */
.L_x_255:
[----:B0----5:R-:W-:-:S05]  /*24c0*/  PRMT R2, RZ, 0x5410, R32 ;  /* 0x00005410ff027816 */ /* 0x021fca0000000020 */
[----:B------:R-:W-:Y:S01]  /*24d0*/  FADD.FTZ R181, R2, R181 ;  /* 0x000000b502b57221 */ /* 0x000fe20000010000 */
[----:B------:R-:W-:-:S05]  /*24e0*/  @P2 PRMT R2, RZ, 0x5410, R36 ;  /* 0x00005410ff022816 */ /* 0x000fca0000000024 */
[----:B------:R-:W-:-:S05]  /*24f0*/  @P2 FADD.FTZ R181, R2, R181 ;  /* 0x000000b502b52221 */ /* 0x000fca0000010000 */
.L_x_257:
[----:B------:R-:W-:-:S04]  /*2500*/  F2FP.BF16.PACK_AB R2, RZ, R181 ;  /* 0x000000b5ff02723e */ /* 0x000fc800000010ff */
[----:B------:R-:W-:Y:S02]  /*2510*/  PRMT R40, R2, 0x7610, R40 ;  /* 0x0000761002287816 */ /* 0x000fe40000000028 */
.L_x_258:
[----:B------:R-:W-:Y:S01]  /*2520*/  PRMT R183, RZ, 0x7610, R44 ;  /* 0x00007610ffb77816 */ /* 0x000fe2000000002c */
[----:B------:R-:W-:Y:S05]  /*2530*/  @P3 BRA `(.L_x_259) ;  /* 0x0000008000003947 */ /* 0x000fea0003800000 */
[----:B------:R-:W-:-:S04]  /*2540*/  ISETP.NE.U32.AND P1, PT, RZ, c[0x0][0x180], PT ;  /* 0x00006000ff007a0c */ /* 0x000fc80003f25070 */
[----:B------:R-:W-:-:S13]  /*2550*/  ISETP.NE.AND.EX P1, PT, RZ, c[0x0][0x184], PT, P1 ;  /* 0x00006100ff007a0c */ /* 0x000fda0003f25310 */
[----:B------:R-:W-:Y:S05]  /*2560*/  @P1 BRA `(.L_x_260) ;  /* 0x0000002000001947 */ /* 0x000fea0003800000 */
[----:B------:R-:W-:Y:S05]  /*2570*/  @P0 BRA `(.L_x_261) ;  /* 0x0000008000000947 */ /* 0x000fea0003800000 */
[----:B------:R-:W-:Y:S05]  /*2580*/  BRA `(.L_x_262) ;  /* 0x0000009000007947 */ /* 0x000fea0003800000 */
.L_x_260:
[----:B-----5:R-:W-:-:S05]  /*2590*/  PRMT R2, RZ, 0x7610, R36 ;  /* 0x00007610ff027816 */ /* 0x020fca0000000024 */
[----:B------:R-:W-:Y:S01]  /*25a0*/  FADD.FTZ R183, R2, R183 ;  /* 0x000000b702b77221 */ /* 0x000fe20000010000 */
[----:B------:R-:W-:Y:S05]  /*25b0*/  BRA `(.L_x_261) ;  /* 0x0000004000007947 */ /* 0x000fea0003800000 */
.L_x_259:
[----:B-----5:R-:W-:-:S05]  /*25c0*/  PRMT R2, RZ, 0x7610, R32 ;  /* 0x00007610ff027816 */ /* 0x020fca0000000020 */
[----:B------:R-:W-:Y:S01]  /*25d0*/  FADD.FTZ R183, R2, R183 ;  /* 0x000000b702b77221 */ /* 0x000fe20000010000 */
[----:B------:R-:W-:-:S05]  /*25e0*/  @P2 PRMT R2, RZ, 0x7610, R36 ;  /* 0x00007610ff022816 */ /* 0x000fca0000000024 */
[----:B------:R-:W-:-:S05]  /*25f0*/  @P2 FADD.FTZ R183, R2, R183 ;  /* 0x000000b702b72221 */ /* 0x000fca0000010000 */
.L_x_261:
[----:B------:R-:W-:-:S04]  /*2600*/  F2FP.BF16.PACK_AB R2, RZ, R183 ;  /* 0x000000b7ff02723e */ /* 0x000fc800000010ff */
[----:B------:R-:W-:Y:S02]  /*2610*/  PRMT R40, R40, 0x5410, R2 ;  /* 0x0000541028287816 */ /* 0x000fe40000000002 */
.L_x_262:
[----:B------:R-:W-:Y:S01]  /*2620*/  PRMT R185, RZ, 0x5410, R45 ;  /* 0x00005410ffb97816 */ /* 0x000fe2000000002d */
[----:B------:R-:W-:Y:S05]  /*2630*/  @P3 BRA `(.L_x_263) ;  /* 0x0000008000003947 */ /* 0x000fea0003800000 */
[----:B------:R-:W-:-:S04]  /*2640*/  ISETP.NE.U32.AND P1, PT, RZ, c[0x0][0x180], PT ;  /* 0x00006000ff007a0c */ /* 0x000fc80003f25070 */
[----:B------:R-:W-:-:S13]  /*2650*/  ISETP.NE.AND.EX P1, PT, RZ, c[0x0][0x184], PT, P1 ;  /* 0x00006100ff007a0c */ /* 0x000fda0003f25310 */
[----:B------:R-:W-:Y:S05]  /*2660*/  @P1 BRA `(.L_x_264) ;  /* 0x0000002000001947 */ /* 0x000fea0003800000 */
[----:B------:R-:W-:Y:S05]  /*2670*/  @P0 BRA `(.L_x_265) ;  /* 0x0000008000000947 */ /* 0x000fea0003800000 */
[----:B------:R-:W-:Y:S05]  /*2680*/  BRA `(.L_x_266) ;  /* 0x0000009000007947 */ /* 0x000fea0003800000 */
.L_x_264:
[----:B-----5:R-:W-:-:S05]  /*2690*/  PRMT R2, RZ, 0x5410, R37 ;  /* 0x00005410ff027816 */ /* 0x020fca0000000025 */
[----:B------:R-:W-:Y:S01]  /*26a0*/  FADD.FTZ R185, R2, R185 ;  /* 0x000000b902b97221 */ /* 0x000fe20000010000 */
[----:B------:R-:W-:Y:S05]  /*26b0*/  BRA `(.L_x_265) ;  /* 0x0000004000007947 */ /* 0x000fea0003800000 */
.L_x_263:
[----:B-----5:R-:W-:-:S05]  /*26c0*/  PRMT R2, RZ, 0x5410, R33 ;  /* 0x00005410ff027816 */ /* 0x020fca0000000021 */
[----:B------:R-:W-:Y:S01]  /*26d0*/  FADD.FTZ R185, R2, R185 ;  /* 0x000000b902b97221 */ /* 0x000fe20000010000 */
[----:B------:R-:W-:-:S05]  /*26e0*/  @P2 PRMT R2, RZ, 0x5410, R37 ;  /* 0x00005410ff022816 */ /* 0x000fca0000000025 */
[----:B------:R-:W-:-:S05]  /*26f0*/  @P2 FADD.FTZ R185, R2, R185 ;  /* 0x000000b902b92221 */ /* 0x000fca0000010000 */
.L_x_265:
[----:B------:R-:W-:-:S04]  /*2700*/  F2FP.BF16.PACK_AB R2, RZ, R185 ;  /* 0x000000b9ff02723e */ /* 0x000fc800000010ff */
[----:B------:R-:W-:Y:S02]  /*2710*/  PRMT R41, R2, 0x7610, R41 ;  /* 0x0000761002297816 */ /* 0x000fe40000000029 */
.L_x_266:
[----:B------:R-:W-:Y:S01]  /*2720*/  PRMT R187, RZ, 0x7610, R45 ;  /* 0x00007610ffbb7816 */ /* 0x000fe2000000002d */
[----:B------:R-:W-:Y:S05]  /*2730*/  @P3 BRA `(.L_x_267) ;  /* 0x0000008000003947 */ /* 0x000fea0003800000 */
[----:B------:R-:W-:-:S04]  /*2740*/  ISETP.NE.U32.AND P1, PT, RZ, c[0x0][0x180], PT ;  /* 0x00006000ff007a0c */ /* 0x000fc80003f25070 */
[----:B------:R-:W-:-:S13]  /*2750*/  ISETP.NE.AND.EX P1, PT, RZ, c[0x0][0x184], PT, P1 ;  /* 0x00006100ff007a0c */ /* 0x000fda0003f25310 */
[----:B------:R-:W-:Y:S05]  /*2760*/  @P1 BRA `(.L_x_268) ;  /* 0x0000002000001947 */ /* 0x000fea0003800000 */
[----:B------:R-:W-:Y:S05]  /*2770*/  @P0 BRA `(.L_x_269) ;  /* 0x0000008000000947 */ /* 0x000fea0003800000 */
[----:B------:R-:W-:Y:S05]  /*2780*/  BRA `(.L_x_270) ;  /* 0x0000009000007947 */ /* 0x000fea0003800000 */
.L_x_268:
[----:B-----5:R-:W-:-:S05]  /*2790*/  PRMT R2, RZ, 0x7610, R37 ;  /* 0x00007610ff027816 */ /* 0x020fca0000000025 */
[----:B------:R-:W-:Y:S01]  /*27a0*/  FADD.FTZ R187, R2, R187 ;  /* 0x000000bb02bb7221 */ /* 0x000fe20000010000 */
[----:B------:R-:W-:Y:S05]  /*27b0*/  BRA `(.L_x_269) ;  /* 0x0000004000007947 */ /* 0x000fea0003800000 */
.L_x_267:
[----:B-----5:R-:W-:-:S05]  /*27c0*/  PRMT R2, RZ, 0x7610, R33 ;  /* 0x00007610ff027816 */ /* 0x020fca0000000021 */
[----:B------:R-:W-:Y:S01]  /*27d0*/  FADD.FTZ R187, R2, R187 ;  /* 0x000000bb02bb7221 */ /* 0x000fe20000010000 */
[----:B------:R-:W-:-:S05]  /*27e0*/  @P2 PRMT R2, RZ, 0x7610, R37 ;  /* 0x00007610ff022816 */ /* 0x000fca0000000025 */
[----:B------:R-:W-:-:S05]  /*27f0*/  @P2 FADD.FTZ R187, R2, R187 ;  /* 0x000000bb02bb2221 */ /* 0x000fca0000010000 */
.L_x_269:
[----:B------:R-:W-:-:S04]  /*2800*/  F2FP.BF16.PACK_AB R2, RZ, R187 ;  /* 0x000000bbff02723e */ /* 0x000fc800000010ff */
[----:B------:R-:W-:Y:S02]  /*2810*/  PRMT R41, R41, 0x5410, R2 ;  /* 0x0000541029297816 */ /* 0x000fe40000000002 */
.L_x_270:
[----:B------:R-:W-:Y:S01]  /*2820*/  PRMT R189, RZ, 0x5410, R46 ;  /* 0x00005410ffbd7816 */ /* 0x000fe2000000002e */
[----:B------:R-:W-:Y:S05]  /*2830*/  @P3 BRA `(.L_x_271) ;  /* 0x0000008000003947 */ /* 0x000fea0003800000 */
[----:B------:R-:W-:-:S04]  /*2840*/  ISETP.NE.U32.AND P1, PT, RZ, c[0x0][0x180], PT ;  /* 0x00006000ff007a0c */ /* 0x000fc80003f25070 */
[----:B------:R-:W-:-:S13]  /*2850*/  ISETP.NE.AND.EX P1, PT, RZ, c[0x0][0x184], PT, P1 ;  /* 0x00006100ff007a0c */ /* 0x000fda0003f25310 */
[----:B------:R-:W-:Y:S05]  /*2860*/  @P1 BRA `(.L_x_272) ;  /* 0x0000002000001947 */ /* 0x000fea0003800000 */
[----:B------:R-:W-:Y:S05]  /*2870*/  @P0 BRA `(.L_x_273) ;  /* 0x0000008000000947 */ /* 0x000fea0003800000 */
[----:B------:R-:W-:Y:S05]  /*2880*/  BRA `(.L_x_274) ;  /* 0x0000009000007947 */ /* 0x000fea0003800000 */
.L_x_272:
[----:B-----5:R-:W-:-:S05]  /*2890*/  PRMT R2, RZ, 0x5410, R38 ;  /* 0x00005410ff027816 */ /* 0x020fca0000000026 */
[----:B------:R-:W-:Y:S01]  /*28a0*/  FADD.FTZ R189, R2, R189 ;  /* 0x000000bd02bd7221 */ /* 0x000fe20000010000 */
[----:B------:R-:W-:Y:S05]  /*28b0*/  BRA `(.L_x_273) ;  /* 0x0000004000007947 */ /* 0x000fea0003800000 */
.L_x_271:
[----:B-----5:R-:W-:-:S05]  /*28c0*/  PRMT R2, RZ, 0x5410, R34 ;  /* 0x00005410ff027816 */ /* 0x020fca0000000022 */
[----:B------:R-:W-:Y:S01]  /*28d0*/  FADD.FTZ R189, R2, R189 ;  /* 0x000000bd02bd7221 */ /* 0x000fe20000010000 */
[----:B------:R-:W-:-:S05]  /*28e0*/  @P2 PRMT R2, RZ, 0x5410, R38 ;  /* 0x00005410ff022816 */ /* 0x000fca0000000026 */
[----:B------:R-:W-:-:S05]  /*28f0*/  @P2 FADD.FTZ R189, R2, R189 ;  /* 0x000000bd02bd2221 */ /* 0x000fca0000010000 */
.L_x_273:
[----:B------:R-:W-:-:S04]  /*2900*/  F2FP.BF16.PACK_AB R2, RZ, R189 ;  /* 0x000000bdff02723e */ /* 0x000fc800000010ff */
[----:B------:R-:W-:Y:S02]  /*2910*/  PRMT R42, R2, 0x7610, R42 ;  /* 0x00007610022a7816 */ /* 0x000fe4000000002a */
.L_x_274:
[----:B------:R-:W-:Y:S01]  /*2920*/  PRMT R191, RZ, 0x7610, R46 ;  /* 0x00007610ffbf7816 */ /* 0x000fe2000000002e */
[----:B------:R-:W-:Y:S05]  /*2930*/  @P3 BRA `(.L_x_275) ;  /* 0x0000008000003947 */ /* 0x000fea0003800000 */
[----:B------:R-:W-:-:S04]  /*2940*/  ISETP.NE.U32.AND P1, PT, RZ, c[0x0][0x180], PT ;  /* 0x00006000ff007a0c */ /* 0x000fc80003f25070 */
[----:B------:R-:W-:-:S13]  /*2950*/  ISETP.NE.AND.EX P1, PT, RZ, c[0x0][0x184], PT, P1 ;  /* 0x00006100ff007a0c */ /* 0x000fda0003f25310 */
[----:B------:R-:W-:Y:S05]  /*2960*/  @P1 BRA `(.L_x_276) ;  /* 0x0000002000001947 */ /* 0x000fea0003800000 */
[----:B------:R-:W-:Y:S05]  /*2970*/  @P0 BRA `(.L_x_277) ;  /* 0x0000008000000947 */ /* 0x000fea0003800000 */
[----:B------:R-:W-:Y:S05]  /*2980*/  BRA `(.L_x_278) ;  /* 0x0000009000007947 */ /* 0x000fea0003800000 */
.L_x_276:
[----:B-----5:R-:W-:-:S05]  /*2990*/  PRMT R2, RZ, 0x7610, R38 ;  /* 0x00007610ff027816 */ /* 0x020fca0000000026 */
[----:B------:R-:W-:Y:S01]  /*29a0*/  FADD.FTZ R191, R2, R191 ;  /* 0x000000bf02bf7221 */ /* 0x000fe20000010000 */
[----:B------:R-:W-:Y:S05]  /*29b0*/  BRA `(.L_x_277) ;  /* 0x0000004000007947 */ /* 0x000fea0003800000 */
.L_x_275:
[----:B-----5:R-:W-:-:S05]  /*29c0*/  PRMT R2, RZ, 0x7610, R34 ;  /* 0x00007610ff027816 */ /* 0x020fca0000000022 */
[----:B------:R-:W-:Y:S01]  /*29d0*/  FADD.FTZ R191, R2, R191 ;  /* 0x000000bf02bf7221 */ /* 0x000fe20000010000 */
[----:B------:R-:W-:-:S05]  /*29e0*/  @P2 PRMT R2, RZ, 0x7610, R38 ;  /* 0x00007610ff022816 */ /* 0x000fca0000000026 */
[----:B------:R-:W-:-:S05]  /*29f0*/  @P2 FADD.FTZ R191, R2, R191 ;  /* 0x000000bf02bf2221 */ /* 0x000fca0000010000 */
.L_x_277:
[----:B------:R-:W-:-:S04]  /*2a00*/  F2FP.BF16.PACK_AB R2, RZ, R191 ;  /* 0x000000bfff02723e */ /* 0x000fc800000010ff */
[----:B------:R-:W-:Y:S02]  /*2a10*/  PRMT R42, R42, 0x5410, R2 ;  /* 0x000054102a2a7816 */ /* 0x000fe40000000002 */
.L_x_278:
[----:B------:R-:W-:Y:S01]  /*2a20*/  PRMT R193, RZ, 0x5410, R47 ;  /* 0x00005410ffc17816 */ /* 0x000fe2000000002f */
[----:B------:R-:W-:Y:S05]  /*2a30*/  @P3 BRA `(.L_x_279) ;  /* 0x0000008000003947 */ /* 0x000fea0003800000 */
[----:B------:R-:W-:-:S04]  /*2a40*/  ISETP.NE.U32.AND P1, PT, RZ, c[0x0][0x180], PT ;  /* 0x00006000ff007a0c */ /* 0x000fc80003f25070 */
[----:B------:R-:W-:-:S13]  /*2a50*/  ISETP.NE.AND.EX P1, PT, RZ, c[0x0][0x184], PT, P1 ;  /* 0x00006100ff007a0c */ /* 0x000fda0003f25310 */
[----:B------:R-:W-:Y:S05]  /*2a60*/  @P1 BRA `(.L_x_280) ;  /* 0x0000002000001947 */ /* 0x000fea0003800000 */
[----:B------:R-:W-:Y:S05]  /*2a70*/  @P0 BRA `(.L_x_281) ;  /* 0x0000008000000947 */ /* 0x000fea0003800000 */
[----:B------:R-:W-:Y:S05]  /*2a80*/  BRA `(.L_x_282) ;  /* 0x0000009000007947 */ /* 0x000fea0003800000 */
.L_x_280:
[----:B-----5:R-:W-:-:S05]  /*2a90*/  PRMT R2, RZ, 0x5410, R39 ;  /* 0x00005410ff027816 */ /* 0x020fca0000000027 */
[----:B------:R-:W-:Y:S01]  /*2aa0*/  FADD.FTZ R193, R2, R193 ;  /* 0x000000c102c17221 */ /* 0x000fe20000010000 */
[----:B------:R-:W-:Y:S05]  /*2ab0*/  BRA `(.L_x_281) ;  /* 0x0000004000007947 */ /* 0x000fea0003800000 */
.L_x_279:
[----:B-----5:R-:W-:-:S05]  /*2ac0*/  PRMT R2, RZ, 0x5410, R35 ;  /* 0x00005410ff027816 */ /* 0x020fca0000000023 */
[----:B------:R-:W-:Y:S01]  /*2ad0*/  FADD.FTZ R193, R2, R193 ;  /* 0x000000c102c17221 */ /* 0x000fe20000010000 */
[----:B------:R-:W-:-:S05]  /*2ae0*/  @P2 PRMT R2, RZ, 0x5410, R39 ;  /* 0x00005410ff022816 */ /* 0x000fca0000000027 */
[----:B------:R-:W-:-:S05]  /*2af0*/  @P2 FADD.FTZ R193, R2, R193 ;  /* 0x000000c102c12221 */ /* 0x000fca0000010000 */
.L_x_281:
[----:B------:R-:W-:-:S04]  /*2b00*/  F2FP.BF16.PACK_AB R2, RZ, R193 ;  /* 0x000000c1ff02723e */ /* 0x000fc800000010ff */
[----:B------:R-:W-:Y:S02]  /*2b10*/  PRMT R43, R2, 0x7610, R43 ;  /* 0x00007610022b7816 */ /* 0x000fe4000000002b */
.L_x_282:
[----:B------:R-:W-:Y:S01]  /*2b20*/  PRMT R195, RZ, 0x7610, R47 ;  /* 0x00007610ffc37816 */ /* 0x000fe2000000002f */
[----:B------:R-:W-:Y:S05]  /*2b30*/  @P3 BRA `(.L_x_283) ;  /* 0x0000008000003947 */ /* 0x000fea0003800000 */
[----:B------:R-:W-:-:S04]  /*2b40*/  ISETP.NE.U32.AND P1, PT, RZ, c[0x0][0x180], PT ;  /* 0x00006000ff007a0c */ /* 0x000fc80003f25070 */
[----:B------:R-:W-:-:S13]  /*2b50*/  ISETP.NE.AND.EX P1, PT, RZ, c[0x0][0x184], PT, P1 ;  /* 0x00006100ff007a0c */ /* 0x000fda0003f25310 */
[----:B------:R-:W-:Y:S05]  /*2b60*/  @P1 BRA `(.L_x_284) ;  /* 0x0000002000001947 */ /* 0x000fea0003800000 */
[----:B------:R-:W-:Y:S05]  /*2b70*/  @P0 BRA `(.L_x_285) ;  /* 0x0000008000000947 */ /* 0x000fea0003800000 */
[----:B------:R-:W-:Y:S05]  /*2b80*/  BRA `(.L_x_286) ;  /* 0x0000009000007947 */ /* 0x000fea0003800000 */
.L_x_284:
[----:B-----5:R-:W-:-:S05]  /*2b90*/  PRMT R2, RZ, 0x7610, R39 ;  /* 0x00007610ff027816 */ /* 0x020fca0000000027 */
[----:B------:R-:W-:Y:S01]  /*2ba0*/  FADD.FTZ R195, R2, R195 ;  /* 0x000000c302c37221 */ /* 0x000fe20000010000 */
[----:B------:R-:W-:Y:S05]  /*2bb0*/  BRA `(.L_x_285) ;  /* 0x0000004000007947 */ /* 0x000fea0003800000 */
.L_x_283:
[----:B-----5:R-:W-:-:S05]  /*2bc0*/  PRMT R2, RZ, 0x7610, R35 ;  /* 0x00007610ff027816 */ /* 0x020fca0000000023 */
[----:B------:R-:W-:Y:S01]  /*2bd0*/  FADD.FTZ R195, R2, R195 ;  /* 0x000000c302c37221 */ /* 0x000fe20000010000 */
[----:B------:R-:W-:-:S05]  /*2be0*/  @P2 PRMT R2, RZ, 0x7610, R39 ;  /* 0x00007610ff022816 */ /* 0x000fca0000000027 */
[----:B------:R-:W-:-:S05]  /*2bf0*/  @P2 FADD.FTZ R195, R2, R195 ;  /* 0x000000c302c32221 */ /* 0x000fca0000010000 */
.L_x_285:
[----:B------:R-:W-:-:S04]  /*2c00*/  F2FP.BF16.PACK_AB R2, RZ, R195 ;  /* 0x000000c3ff02723e */ /* 0x000fc800000010ff */
[----:B------:R-:W-:Y:S02]  /*2c10*/  PRMT R43, R43, 0x5410, R2 ;  /* 0x000054102b2b7816 */ /* 0x000fe40000000002 */
.L_x_286:
[----:B------:R-:W-:Y:S01]  /*2c20*/  FADD.FTZ R44, RZ, R53 ;  /* 0x00000035ff2c7221 */ /* 0x000fe20000010000 */
[----:B------:R-:W-:Y:S02]  /*2c30*/  @P0 LEA R2, P1, R136, c[0x0][0x188], 0x4 ;  /* 0x0000620088020a11 */ /* 0x000fe400078220ff */
[----:B------:R-:W-:Y:S01]  /*2c40*/  ISETP.NE.AND P2, PT, R125, RZ, PT ;  /* 0x000000ff7d00720c */ /* 0x000fe20003f45270 */
[----:B------:R-:W-:Y:S01]  /*2c50*/  FADD.FTZ R44, R44, R55 ;  /* 0x000000372c2c7221 */ /* 0x000fe20000010000 */
[----:B------:R-:W-:Y:S02]  /*2c60*/  @P0 LEA.HI.X R3, R136, c[0x0][0x18c], RZ, 0x4, P1 ;  /* 0x0000630088030a11 */ /* 0x000fe400008f24ff */
[----:B------:R-:W-:Y:S01]  /*2c70*/  LOP3.LUT P1, RZ, R135, 0xff, RZ, 0xc0, !PT ;  /* 0x000000ff87ff7812 */ /* 0x000fe2000782c0ff */
[----:B------:R-:W-:Y:S02]  /*2c80*/  FADD.FTZ R44, R44, R137 ;  /* 0x000000892c2c7221 */ /* 0x000fe40000010000 */
[----:B------:R0:W-:Y:S02]  /*2c90*/  @P0 STG.E.128 [R2.64], R40 ;  /* 0x0000002802000986 */ /* 0x0001e4000c101d04 */
[----:B------:R-:W-:-:S04]  /*2ca0*/  FADD.FTZ R44, R44, R139 ;  /* 0x0000008b2c2c7221 */ /* 0x000fc80000010000 */
[----:B------:R-:W-:-:S04]  /*2cb0*/  FADD.FTZ R44, R44, R141 ;  /* 0x0000008d2c2c7221 */ /* 0x000fc80000010000 */
[----:B------:R-:W-:-:S04]  /*2cc0*/  FADD.FTZ R44, R44, R143 ;  /* 0x0000008f2c2c7221 */ /* 0x000fc80000010000 */
[----:B------:R-:W-:-:S04]  /*2cd0*/  FADD.FTZ R44, R44, R145 ;  /* 0x000000912c2c7221 */ /* 0x000fc80000010000 */
[----:B------:R-:W-:Y:S01]  /*2ce0*/  FADD.FTZ R44, R44, R147 ;  /* 0x000000932c2c7221 */ /* 0x000fe20000010000 */
[----:B0-----:R-:W0:Y:S03]  /*2cf0*/  S2R R2, SR_TID.X ;  /* 0x0000000000027919 */ /* 0x001e260000002100 */
[----:B------:R-:W-:-:S04]  /*2d00*/  FADD.FTZ R44, R44, R149 ;  /* 0x000000952c2c7221 */ /* 0x000fc80000010000 */
[----:B------:R-:W-:-:S04]  /*2d10*/  FADD.FTZ R44, R44, R151 ;  /* 0x000000972c2c7221 */ /* 0x000fc80000010000 */
[----:B------:R-:W-:-:S04]  /*2d20*/  FADD.FTZ R44, R44, R153 ;  /* 0x000000992c2c7221 */ /* 0x000fc80000010000 */
[----:B------:R-:W-:-:S04]  /*2d30*/  FADD.FTZ R44, R44, R155 ;  /* 0x0000009b2c2c7221 */ /* 0x000fc80000010000 */
[----:B------:R-:W-:-:S04]  /*2d40*/  FADD.FTZ R44, R44, R157 ;  /* 0x0000009d2c2c7221 */ /* 0x000fc80000010000 */
[----:B------:R-:W-:Y:S01]  /*2d50*/  FADD.FTZ R44, R44, R159 ;  /* 0x0000009f2c2c7221 */ /* 0x000fe20000010000 */
[----:B0-----:R-:W-:-:S03]  /*2d60*/  SHF.R.U32.HI R2, RZ, 0x5, R2 ;  /* 0x00000005ff027819 */ /* 0x001fc60000011602 */
[----:B------:R-:W-:Y:S01]  /*2d70*/  FADD.FTZ R44, R44, R161 ;  /* 0x000000a12c2c7221 */ /* 0x000fe20000010000 */
[----:B------:R-:W-:-:S03]  /*2d80*/  LOP3.LUT R3, R2, 0x7fffff8, RZ, 0xc0, !PT ;  /* 0x07fffff802037812 */ /* 0x000fc600078ec0ff */
[----:B------:R-:W-:Y:S01]  /*2d90*/  FADD.FTZ R44, R44, R163 ;  /* 0x000000a32c2c7221 */ /* 0x000fe20000010000 */
[----:B------:R-:W-:-:S03]  /*2da0*/  SEL R46, R126, R3, !P1 ;  /* 0x000000037e2e7207 */ /* 0x000fc60004800000 */
[----:B------:R-:W-:-:S04]  /*2db0*/  FADD.FTZ R44, R44, R165 ;  /* 0x000000a52c2c7221 */ /* 0x000fc80000010000 */
        /* <DEDUP_REMOVED lines=14> */
[----:B------:R-:W-:Y:S01]  /*2ea0*/  FADD.FTZ R49, R44, R195 ;  /* 0x000000c32c317221 */ /* 0x000fe20000010000 */
[----:B------:R-:W-:Y:S05]  /*2eb0*/  BRA.DIV ~URZ, `(.L_x_287) ;  /* 0x00001a027f007947 */ /* 0x000fea000b800000 */
[----:B------:R0:W1:Y:S02]  /*2ec0*/  SHFL.BFLY PT, R2, R49, 0x1, 0x1f ;  /* 0x0c201f0031027f89 */ /* 0x00006400000e0000 */
.L_x_291:
[----:B01----:R-:W-:Y:S01]  /*2ed0*/  FADD.FTZ R49, R49, R2 ;  /* 0x0000000231317221 */ /* 0x003fe20000010000 */
[----:B------:R-:W-:Y:S05]  /*2ee0*/  BRA.DIV ~URZ, `(.L_x_288) ;  /* 0x00001a427f007947 */ /* 0x000fea000b800000 */
[----:B------:R-:W0:Y:S02]  /*2ef0*/  SHFL.BFLY PT, R2, R49, 0x2, 0x1f ;  /* 0x0c401f0031027f89 */ /* 0x000e2400000e0000 */
[----:B0-----:R-:W-:-:S05]  /*2f00*/  FADD.FTZ R3, R49, R2 ;  /* 0x0000000231037221 */ /* 0x001fca0000010000 */
[----:B------:R-:W0:Y:S02]  /*2f10*/  SHFL.BFLY PT, R2, R3, 0x4, 0x1f ;  /* 0x0c801f0003027f89 */ /* 0x000e2400000e0000 */
[----:B0-----:R-:W-:-:S05]  /*2f20*/  FADD.FTZ R44, R3, R2 ;  /* 0x00000002032c7221 */ /* 0x001fca0000010000 */
[----:B------:R-:W0:Y:S02]  /*2f30*/  SHFL.BFLY PT, R45, R44, 0x8, 0x1f ;  /* 0x0d001f002c2d7f89 */ /* 0x000e2400000e0000 */
[----:B0-----:R-:W-:-:S05]  /*2f40*/  FADD.FTZ R45, R44, R45 ;  /* 0x0000002d2c2d7221 */ /* 0x001fca0000010000 */
[----:B------:R-:W0:Y:S02]  /*2f50*/  SHFL.BFLY PT, R2, R45, 0x10, 0x1f ;  /* 0x0e001f002d027f89 */ /* 0x000e2400000e0000 */
[----:B0-----:R-:W-:-:S04]  /*2f60*/  FADD.FTZ R2, R45, R2 ;  /* 0x000000022d027221 */ /* 0x001fc80000010000 */
[----:B------:R-:W-:-:S04]  /*2f70*/  FMUL.FTZ R2, R2, 0.0009765625 ;  /* 0x3a80000002027820 */ /* 0x000fc80000410000 */
[C---:B------:R-:W-:Y:S02]  /*2f80*/  FADD.FTZ R47, -R2.reuse, R53 ;  /* 0x00000035022f7221 */ /* 0x040fe40000010100 */
[C---:B------:R-:W-:Y:S02]  /*2f90*/  FADD.FTZ R48, -R2.reuse, R55 ;  /* 0x0000003702307221 */ /* 0x040fe40000010100 */
[----:B------:R-:W-:Y:S02]  /*2fa0*/  FFMA.FTZ R47, R47, R47, RZ ;  /* 0x0000002f2f2f7223 */ /* 0x000fe400000100ff */
[----:B------:R-:W-:Y:S02]  /*2fb0*/  FADD.FTZ R44, -R2, R139 ;  /* 0x0000008b022c7221 */ /* 0x000fe40000010100 */
[----:B------:R-:W-:Y:S02]  /*2fc0*/  FFMA.FTZ R47, R48, R48, R47 ;  /* 0x00000030302f7223 */ /* 0x000fe4000001002f */
[----:B------:R-:W-:-:S04]  /*2fd0*/  FADD.FTZ R48, -R2, R137 ;  /* 0x0000008902307221 */ /* 0x000fc80000010100 */
[----:B------:R-:W-:-:S04]  /*2fe0*/  FFMA.FTZ R47, R48, R48, R47 ;  /* 0x00000030302f7223 */ /* 0x000fc8000001002f */
[----:B------:R-:W-:Y:S02]  /*2ff0*/  FFMA.FTZ R47, R44, R44, R47 ;  /* 0x0000002c2c2f7223 */ /* 0x000fe4000001002f */
[----:B------:R-:W-:-:S04]  /*3000*/  FADD.FTZ R44, -R2, R141 ;  /* 0x0000008d022c7221 */ /* 0x000fc80000010100 */
        /* <DEDUP_REMOVED lines=54> */
[----:B------:R-:W-:-:S05]  /*3370*/  FFMA.FTZ R47, R44, R44, R47 ;  /* 0x0000002c2c2f7223 */ /* 0x000fca000001002f */
        /* <DEDUP_REMOVED lines=9> */
.L_x_292:
[----:B-1----:R-:W-:Y:S01]  /*3410*/  FADD.FTZ R3, R50, R49 ;  /* 0x0000003132037221 */ /* 0x002fe20000010000 */
[----:B------:R-:W-:Y:S01]  /*3420*/  WARPSYNC 0xffffffff ;  /* 0xffffffff00007948 */ /* 0x000fe20003800000 */
[C---:B------:R-:W-:Y:S01]  /*3430*/  @!P2 IMAD.IADD R47, R130.reuse, 0x1, R46 ;  /* 0x00000001822fa824 */ /* 0x040fe200078e022e */
[----:B------:R-:W-:Y:S01]  /*3440*/  ISETP.GT.U32.AND P1, PT, R125, 0x7, PT ;  /* 0x000000077d00780c */ /* 0x000fe20003f24070 */
[----:B------:R-:W-:Y:S01]  /*3450*/  CS2R R44, SRZ ;  /* 0x00000000002c7805 */ /* 0x000fe2000001ff00 */
[----:B------:R-:W-:Y:S02]  /*3460*/  ISETP.NE.AND P3, PT, RZ, UR6, PT ;  /* 0x00000006ff007c0c */ /* 0x000fe4000bf65270 */
[----:B------:R-:W-:Y:S04]  /*3470*/  @!P2 STS.64 [R47.X8], R2 ;  /* 0x000000022f00a388 */ /* 0x000fe80000008a00 */
[----:B------:R-:W-:Y:S01]  /*3480*/  BAR.SYNC.DEFER_BLOCKING 0x0 ;  /* 0x0000000000007b1d */ /* 0x000fe20000010000 */
[----:B------:R-:W-:-:S04]  /*3490*/  LOP3.LUT P2, RZ, R130, 0x1f, R101, 0xf8, !PT ;  /* 0x0000001f82ff7812 */ /* 0x000fc8000784f865 */
[----:B------:R-:W-:Y:S02]  /*34a0*/  @!P1 IMAD.IADD R48, R125, 0x1, R46 ;  /* 0x000000017d309824 */ /* 0x000fe400078e022e */
[----:B------:R-:W-:Y:S02]  /*34b0*/  IMAD.MOV.U32 R46, RZ, RZ, RZ ;  /* 0x000000ffff2e7224 */ /* 0x000fe400078e00ff */
[----:B------:R-:W-:-:S04]  /*34c0*/  @!P1 IMAD.MOV.U32 R46, RZ, RZ, 0x400 ;  /* 0x00000400ff2e9424 */ /* 0x000fc800078e00ff */
[----:B------:R1:W-:Y:S01]  /*34d0*/  I2F R51, R46 ;  /* 0x0000002e00337306 */ /* 0x0003e20000201400 */
[----:B0-----:R-:W0:Y:S04]  /*34e0*/  SHFL.DOWN PT, R49, R46, 0x4, 0x1f ;  /* 0x08801f002e317f89 */ /* 0x001e2800000e0000 */
[----:B------:R-:W2:Y:S01]  /*34f0*/  @!P1 LDS.64 R44, [R48.X8] ;  /* 0x00000000302c9984 */ /* 0x000ea20000008a00 */
[----:B------:R-:W-:Y:S01]  /*3500*/  LOP3.LUT P1, RZ, R135, 0xff, RZ, 0xc0, !PT ;  /* 0x000000ff87ff7812 */ /* 0x000fe2000782c0ff */
[----:B0-----:R-:W-:Y:S02]  /*3510*/  IMAD.IADD R47, R49, 0x1, R46 ;  /* 0x00000001312f7824 */ /* 0x001fe400078e022e */
[----:B------:R-:W0:Y:S03]  /*3520*/  I2F R49, R49 ;  /* 0x0000003100317306 */ /* 0x000e260000201400 */
[----:B-1----:R-:W-:Y:S04]  /*3530*/  SHFL.DOWN PT, R46, R47, 0x2, 0x1f ;  /* 0x08401f002f2e7f89 */ /* 0x002fe800000e0000 */
[----:B--2---:R-:W1:Y:S02]  /*3540*/  SHFL.DOWN PT, R3, R44, 0x4, 0x1f ;  /* 0x08801f002c037f89 */ /* 0x004e6400000e0000 */
[----:B-1----:R-:W-:-:S02]  /*3550*/  FADD.FTZ R2, -R3, R44 ;  /* 0x0000002c03027221 */ /* 0x002fc40000010100 */
[----:B0-----:R-:W-:Y:S02]  /*3560*/  FMUL.FTZ R3, R3, R49 ;  /* 0x0000003103037220 */ /* 0x001fe40000410000 */
[----:B------:R-:W-:Y:S02]  /*3570*/  FMUL.FTZ R2, R2, R2 ;  /* 0x0000000202027220 */ /* 0x000fe40000410000 */
[----:B------:R-:W-:Y:S02]  /*3580*/  FFMA.FTZ R50, R51, R44, R3 ;  /* 0x0000002c33327223 */ /* 0x000fe40000010003 */
[----:B------:R-:W-:-:S04]  /*3590*/  FMUL.FTZ R2, R2, R51 ;  /* 0x0000003302027220 */ /* 0x000fc80000410000 */
[----:B------:R-:W-:Y:S02]  /*35a0*/  FMUL.FTZ R48, R2, R49 ;  /* 0x0000003102307220 */ /* 0x000fe40000410000 */
[----:B------:R-:W0:Y:S01]  /*35b0*/  SHFL.DOWN PT, R2, R45, 0x4, 0x1f ;  /* 0x08801f002d027f89 */ /* 0x000e2200000e0000 */
[----:B------:R-:W-:Y:S02]  /*35c0*/  IMAD.IADD R49, R47, 0x1, R46 ;  /* 0x000000012f317824 */ /* 0x000fe400078e022e */
[----:B------:R-:W-:Y:S01]  /*35d0*/  I2F R46, R46 ;  /* 0x0000002e002e7306 */ /* 0x000fe20000201400 */
[----:B0-----:R-:W-:-:S07]  /*35e0*/  FADD.FTZ R44, R2, R45 ;  /* 0x0000002d022c7221 */ /* 0x001fce0000010000 */
[----:B------:R-:W0:Y:S08]  /*35f0*/  I2F R2, R47 ;  /* 0x0000002f00027306 */ /* 0x000e300000201400 */
[----:B0-----:R-:W0:Y:S02]  /*3600*/  MUFU.RCP R3, R2 ;  /* 0x0000000200037308 */ /* 0x001e240000001000 */
[----:B0-----:R-:W-:-:S02]  /*3610*/  FFMA.FTZ R44, R3, R48, R44 ;  /* 0x00000030032c7223 */ /* 0x001fc4000001002c */
[----:B------:R-:W-:-:S05]  /*3620*/  FMUL.FTZ R3, R3, R50 ;  /* 0x0000003203037220 */ /* 0x000fca0000410000 */
[----:B------:R-:W0:Y:S02]  /*3630*/  SHFL.DOWN PT, R48, R3, 0x2, 0x1f ;  /* 0x08401f0003307f89 */ /* 0x000e2400000e0000 */
[----:B0-----:R-:W-:Y:S02]  /*3640*/  FADD.FTZ R50, R3, -R48 ;  /* 0x8000003003327221 */ /* 0x001fe40000010000 */
[----:B------:R-:W-:Y:S02]  /*3650*/  FMUL.FTZ R48, R48, R46 ;  /* 0x0000002e30307220 */ /* 0x000fe40000410000 */
[----:B------:R-:W-:Y:S02]  /*3660*/  FMUL.FTZ R45, R50, R50 ;  /* 0x00000032322d7220 */ /* 0x000fe40000410000 */
[C---:B------:R-:W-:Y:S02]  /*3670*/  FFMA.FTZ R138, R2.reuse, R3, R48 ;  /* 0x00000003028a7223 */ /* 0x040fe40000010030 */
[----:B------:R-:W-:-:S02]  /*3680*/  FMUL.FTZ R45, R2, R45 ;  /* 0x0000002d022d7220 */ /* 0x000fc40000410000 */
[----:B------:R-:W0:Y:S02]  /*3690*/  I2F R2, R49 ;  /* 0x0000003100027306 */ /* 0x000e240000201400 */
[----:B------:R-:W-:Y:S02]  /*36a0*/  FMUL.FTZ R50, R45, R46 ;  /* 0x0000002e2d327220 */ /* 0x000fe40000410000 */
[----:B------:R-:W1:Y:S04]  /*36b0*/  SHFL.DOWN PT, R45, R44, 0x2, 0x1f ;  /* 0x08401f002c2d7f89 */ /* 0x000e6800000e0000 */
[----:B------:R-:W2:Y:S01]  /*36c0*/  SHFL.DOWN PT, R46, R49, 0x1, 0x1f ;  /* 0x08201f00312e7f89 */ /* 0x000ea200000e0000 */
[----:B0-----:R-:W0:Y:S01]  /*36d0*/  MUFU.RCP R3, R2 ;  /* 0x0000000200037308 */ /* 0x001e220000001000 */
[----:B-1----:R-:W-:-:S04]  /*36e0*/  FADD.FTZ R48, R44, R45 ;  /* 0x0000002d2c307221 */ /* 0x002fc80000010000 */
[C---:B0-----:R-:W-:Y:S02]  /*36f0*/  FFMA.FTZ R48, R3.reuse, R50, R48 ;  /* 0x0000003203307223 */ /* 0x041fe40000010030 */
[----:B------:R-:W-:Y:S02]  /*3700*/  FMUL.FTZ R3, R3, R138 ;  /* 0x0000008a03037220 */ /* 0x000fe40000410000 */
[----:B--2---:R-:W-:Y:S02]  /*3710*/  IMAD.IADD R47, R49, 0x1, R46 ;  /* 0x00000001312f7824 */ /* 0x004fe400078e022e */
[----:B------:R-:W0:Y:S01]  /*3720*/  I2F R46, R46 ;  /* 0x0000002e002e7306 */ /* 0x000e220000201400 */
[----:B------:R-:W1:Y:S07]  /*3730*/  SHFL.DOWN PT, R50, R3, 0x1, 0x1f ;  /* 0x08201f0003327f89 */ /* 0x000e6e00000e0000 */
[----:B------:R-:W2:Y:S01]  /*3740*/  I2F R47, R47 ;  /* 0x0000002f002f7306 */ /* 0x000ea20000201400 */
[----:B-1----:R-:W-:-:S02]  /*3750*/  FADD.FTZ R45, R3, -R50 ;  /* 0x80000032032d7221 */ /* 0x002fc40000010000 */
[-C--:B0-----:R-:W-:Y:S02]  /*3760*/  FMUL.FTZ R50, R50, R46.reuse ;  /* 0x0000002e32327220 */ /* 0x081fe40000410000 */
[----:B------:R-:W-:Y:S02]  /*3770*/  FMUL.FTZ R45, R45, R45 ;  /* 0x0000002d2d2d7220 */ /* 0x000fe40000410000 */
[C---:B------:R-:W-:Y:S02]  /*3780*/  FFMA.FTZ R51, R2.reuse, R3, R50 ;  /* 0x0000000302337223 */ /* 0x040fe40000010032 */
[----:B------:R-:W-:Y:S02]  /*3790*/  FMUL.FTZ R45, R2, R45 ;  /* 0x0000002d022d7220 */ /* 0x000fe40000410000 */
[----:B--2---:R0:W1:Y:S02]  /*37a0*/  MUFU.RCP R2, R47 ;  /* 0x0000002f00027308 */ /* 0x0040640000001000 */
[----:B------:R-:W-:-:S02]  /*37b0*/  FMUL.FTZ R44, R45, R46 ;  /* 0x0000002e2d2c7220 */ /* 0x000fc40000410000 */
[----:B------:R-:W2:Y:S01]  /*37c0*/  SHFL.DOWN PT, R45, R48, 0x1, 0x1f ;  /* 0x08201f00302d7f89 */ /* 0x000ea200000e0000 */
[----:B------:R-:W-:-:S04]  /*37d0*/  @!P2 IMAD.MOV.U32 R46, RZ, RZ, 0x4 ;  /* 0x00000004ff2ea424 */ /* 0x000fc800078e00ff */
[----:B0-----:R-:W-:-:S04]  /*37e0*/  @!P2 IMAD.WIDE R46, R127, R46, c[0x0][0x1a8] ;  /* 0x00006a007f2ea625 */ /* 0x001fc800078e022e */
[----:B-1----:R-:W-:-:S06]  /*37f0*/  FMUL.FTZ R51, R2, R51 ;  /* 0x0000003302337220 */ /* 0x002fcc0000410000 */
[----:B------:R-:W0:Y:S01]  /*3800*/  SHFL.IDX PT, R51, R51, RZ, 0x1f ;  /* 0x00001fff33337589 */ /* 0x000e2200000e0000 */
[----:B--2---:R-:W-:-:S04]  /*3810*/  FADD.FTZ R45, R48, R45 ;  /* 0x0000002d302d7221 */ /* 0x004fc80000010000 */
[----:B------:R-:W-:Y:S02]  /*3820*/  FFMA.FTZ R44, R2, R44, R45 ;  /* 0x0000002c022c7223 */ /* 0x000fe4000001002d */
[----:B------:R-:W-:-:S03]  /*3830*/  IMAD.MOV.U32 R2, RZ, RZ, c[0x0][0x1e0] ;  /* 0x00007800ff027624 */ /* 0x000fc600078e00ff */
[----:B------:R1:W2:Y:S01]  /*3840*/  SHFL.IDX PT, R45, R44, RZ, 0x1f ;  /* 0x00001fff2c2d7589 */ /* 0x0002a200000e0000 */
[C---:B0-----:R-:W-:Y:S01]  /*3850*/  FMUL.FTZ R3, R51.reuse, R51 ;  /* 0x0000003333037220 */ /* 0x041fe20000410000 */
[----:B------:R-:W-:-:S04]  /*3860*/  FSEL R138, R51, RZ, !P3 ;  /* 0x000000ff338a7208 */ /* 0x000fc80005800000 */
[----:B------:R-:W-:Y:S01]  /*3870*/  FSEL R3, R3, RZ, P3 ;  /* 0x000000ff03037208 */ /* 0x000fe20001800000 */
[C---:B-1----:R-:W-:Y:S02]  /*3880*/  FADD.FTZ R44, -R138.reuse, R53 ;  /* 0x000000358a2c7221 */ /* 0x042fe40000010100 */
[C---:B------:R-:W-:Y:S02]  /*3890*/  FADD.FTZ R50, -R138.reuse, R55 ;  /* 0x000000378a327221 */ /* 0x040fe40000010100 */
[C---:B------:R-:W-:Y:S02]  /*38a0*/  FADD.FTZ R144, -R138.reuse, R147 ;  /* 0x000000938a907221 */ /* 0x040fe40000010100 */
[C---:B------:R-:W-:Y:S02]  /*38b0*/  FADD.FTZ R146, -R138.reuse, R171 ;  /* 0x000000ab8a927221 */ /* 0x040fe40000010100 */
[----:B------:R-:W-:Y:S02]  /*38c0*/  FADD.FTZ R148, -R138, R173 ;  /* 0x000000ad8a947221 */ /* 0x000fe40000010100 */
[----:B--2---:R-:W-:-:S02]  /*38d0*/  FFMA.FTZ R2, R45, R2, c[0x0][0x228] ;  /* 0x00008a002d027623 */ /* 0x004fc40000010002 */
[----:B------:R-:W-:Y:S02]  /*38e0*/  FADD.FTZ R150, -R138, R175 ;  /* 0x000000af8a967221 */ /* 0x000fe40000010100 */
[----:B------:R-:W-:Y:S02]  /*38f0*/  FADD.FTZ R135, R2, R3 ;  /* 0x0000000302877221 */ /* 0x000fe40000010000 */
[----:B------:R-:W-:Y:S02]  /*3900*/  @!P2 IMAD.MOV.U32 R2, RZ, RZ, 0x4 ;  /* 0x00000004ff02a424 */ /* 0x000fe400078e00ff */
[----:B------:R-:W-:Y:S02]  /*3910*/  FADD.FTZ R152, -R138, R177 ;  /* 0x000000b18a987221 */ /* 0x000fe40000010100 */
[----:B------:R-:W0:Y:S01]  /*3920*/  MUFU.RSQ R135, R135 ;  /* 0x0000008700877308 */ /* 0x000e220000001400 */
[C---:B------:R-:W-:Y:S01]  /*3930*/  @!P2 IMAD.WIDE R2, R127.reuse, R2, c[0x0][0x1a0] ;  /* 0x000068007f02a625 */ /* 0x040fe200078e0202 */
[----:B------:R-:W-:-:S03]  /*3940*/  IADD3 R127, R127, c[0x0][0x160], RZ ;  /* 0x000058007f7f7a10 */ /* 0x000fc60007ffe0ff */
[C---:B------:R-:W-:Y:S01]  /*3950*/  FADD.FTZ R154, -R138.reuse, R179 ;  /* 0x000000b38a9a7221 */ /* 0x040fe20000010100 */
[----:B------:R1:W-:Y:S01]  /*3960*/  @!P2 STG.E [R2.64], R51 ;  /* 0x000000330200a986 */ /* 0x0003e2000c101904 */
[C---:B------:R-:W-:Y:S02]  /*3970*/  FADD.FTZ R156, -R138.reuse, R181 ;  /* 0x000000b58a9c7221 */ /* 0x040fe40000010100 */
[C---:B------:R-:W-:Y:S02]  /*3980*/  FADD.FTZ R158, -R138.reuse, R183 ;  /* 0x000000b78a9e7221 */ /* 0x040fe40000010100 */
[C---:B------:R-:W-:Y:S02]  /*3990*/  FADD.FTZ R160, -R138.reuse, R191 ;  /* 0x000000bf8aa07221 */ /* 0x040fe40000010100 */
[C---:B------:R-:W-:Y:S02]  /*39a0*/  FADD.FTZ R162, -R138.reuse, R193 ;  /* 0x000000c18aa27221 */ /* 0x040fe40000010100 */
[----:B------:R-:W-:Y:S01]  /*39b0*/  FADD.FTZ R164, -R138, R195 ;  /* 0x000000c38aa47221 */ /* 0x000fe20000010100 */
[----:B0-----:R0:W-:Y:S01]  /*39c0*/  @!P2 STG.E [R46.64], R135 ;  /* 0x000000872e00a986 */ /* 0x0011e2000c101904 */
[C---:B------:R-:W-:Y:S01]  /*39d0*/  FMUL.FTZ R48, R135.reuse, R44 ;  /* 0x0000002c87307220 */ /* 0x040fe20000410000 */
[----:B-1----:R-:W-:Y:S01]  /*39e0*/  PRMT R2, RZ, 0x5410, R24 ;  /* 0x00005410ff027816 */ /* 0x002fe20000000018 */
[----:B------:R-:W-:-:S02]  /*39f0*/  FMUL.FTZ R49, R135, R50 ;  /* 0x0000003287317220 */ /* 0x000fc40000410000 */
[C---:B------:R-:W-:Y:S02]  /*3a00*/  FMUL.FTZ R55, R135.reuse, R144 ;  /* 0x0000009087377220 */ /* 0x040fe40000410000 */
[----:B------:R-:W-:Y:S01]  /*3a10*/  FFMA.FTZ R44, R48, R2, R99 ;  /* 0x00000002302c7223 */ /* 0x000fe20000010063 */
[----:B------:R-:W-:Y:S01]  /*3a20*/  PRMT R2, RZ, 0x7610, R24 ;  /* 0x00007610ff027816 */ /* 0x000fe20000000018 */
[C---:B------:R-:W-:Y:S02]  /*3a30*/  FADD.FTZ R144, -R138.reuse, R163 ;  /* 0x000000a38a907221 */ /* 0x040fe40000010100 */
[----:B------:R-:W-:Y:S02]  /*3a40*/  FMUL.FTZ R152, R135, R152 ;  /* 0x0000009887987220 */ /* 0x000fe40000410000 */
[----:B------:R-:W-:Y:S02]  /*3a50*/  FFMA.FTZ R3, R49, R2, R98 ;  /* 0x0000000231037223 */ /* 0x000fe40000010062 */
[----:B------:R-:W-:-:S02]  /*3a60*/  FADD.FTZ R2, -R138, R137 ;  /* 0x000000898a027221 */ /* 0x000fc40000010100 */
[C---:B0-----:R-:W-:Y:S01]  /*3a70*/  FADD.FTZ R46, -R138.reuse, R139 ;  /* 0x0000008b8a2e7221 */ /* 0x041fe20000010100 */
[----:B------:R-:W-:Y:S01]  /*3a80*/  F2FP.BF16.PACK_AB R44, R3, R44 ;  /* 0x0000002c032c723e */ /* 0x000fe200000010ff */
[C---:B------:R-:W-:Y:S01]  /*3a90*/  FMUL.FTZ R140, R135.reuse, R2 ;  /* 0x00000002878c7220 */ /* 0x040fe20000410000 */
[--C-:B------:R-:W-:Y:S01]  /*3aa0*/  PRMT R2, RZ, 0x5410, R25.reuse ;  /* 0x00005410ff027816 */ /* 0x100fe20000000019 */
[----:B------:R-:W-:Y:S01]  /*3ab0*/  FMUL.FTZ R53, R135, R46 ;  /* 0x0000002e87357220 */ /* 0x000fe20000410000 */
[----:B------:R-:W-:Y:S01]  /*3ac0*/  PRMT R3, RZ, 0x7610, R25 ;  /* 0x00007610ff037816 */ /* 0x000fe20000000019 */
[----:B------:R-:W-:Y:S02]  /*3ad0*/  FADD.FTZ R46, -R138, R143 ;  /* 0x0000008f8a2e7221 */ /* 0x000fe40000010100 */
[----:B------:R-:W-:Y:S02]  /*3ae0*/  FFMA.FTZ R2, R140, R2, R97 ;  /* 0x000000028c027223 */ /* 0x000fe40000010061 */
[----:B------:R-:W-:-:S02]  /*3af0*/  FFMA.FTZ R3, R53, R3, R96 ;  /* 0x0000000335037223 */ /* 0x000fc40000010060 */
[----:B------:R-:W-:Y:S02]  /*3b00*/  FMUL.FTZ R51, R135, R46 ;  /* 0x0000002e87337220 */ /* 0x000fe40000410000 */
[----:B------:R-:W-:Y:S01]  /*3b10*/  IMAD.SHL.U32 R139, R30, 0x10, RZ ;  /* 0x000000101e8b7824 */ /* 0x000fe200078e00ff */
[----:B------:R-:W-:Y:S01]  /*3b20*/  F2FP.BF16.PACK_AB R45, R3, R2 ;  /* 0x00000002032d723e */ /* 0x000fe200000010ff */
[----:B------:R-:W-:Y:S01]  /*3b30*/  FADD.FTZ R2, -R138, R141 ;  /* 0x0000008d8a027221 */ /* 0x000fe20000010100 */
[----:B------:R-:W-:Y:S01]  /*3b40*/  PRMT R3, RZ, 0x7610, R26 ;  /* 0x00007610ff037816 */ /* 0x000fe2000000001a */
[C---:B------:R-:W-:Y:S01]  /*3b50*/  FMUL.FTZ R141, R135.reuse, R146 ;  /* 0x00000092878d7220 */ /* 0x040fe20000410000 */
[----:B------:R-:W-:Y:S01]  /*3b60*/  SHF.R.U32.HI R30, RZ, 0x1c, R30 ;  /* 0x0000001cff1e7819 */ /* 0x000fe2000001161e */
[----:B------:R-:W-:Y:S01]  /*3b70*/  FMUL.FTZ R50, R135, R2 ;  /* 0x0000000287327220 */ /* 0x000fe20000410000 */
[----:B------:R-:W-:Y:S01]  /*3b80*/  PRMT R2, RZ, 0x5410, R26 ;  /* 0x00005410ff027816 */ /* 0x000fe2000000001a */
[----:B------:R-:W-:-:S02]  /*3b90*/  FFMA.FTZ R3, R51, R3, R94 ;  /* 0x0000000333037223 */ /* 0x000fc4000001005e */
[C---:B------:R-:W-:Y:S02]  /*3ba0*/  FMUL.FTZ R148, R135.reuse, R148 ;  /* 0x0000009487947220 */ /* 0x040fe40000410000 */
[----:B------:R-:W-:Y:S02]  /*3bb0*/  FFMA.FTZ R2, R50, R2, R95 ;  /* 0x0000000232027223 */ /* 0x000fe4000001005f */
[C---:B------:R-:W-:Y:S02]  /*3bc0*/  FMUL.FTZ R143, R135.reuse, R150 ;  /* 0x00000096878f7220 */ /* 0x040fe40000410000 */
[----:B------:R-:W-:Y:S01]  /*3bd0*/  FMUL.FTZ R156, R135, R156 ;  /* 0x0000009c879c7220 */ /* 0x000fe20000410000 */
[----:B------:R-:W-:Y:S01]  /*3be0*/  F2FP.BF16.PACK_AB R46, R3, R2 ;  /* 0x00000002032e723e */ /* 0x000fe200000010ff */
[----:B------:R-:W-:Y:S01]  /*3bf0*/  FADD.FTZ R2, -R138, R145 ;  /* 0x000000918a027221 */ /* 0x000fe20000010100 */
[--C-:B------:R-:W-:Y:S01]  /*3c00*/  PRMT R3, RZ, 0x7610, R27.reuse ;  /* 0x00007610ff037816 */ /* 0x100fe2000000001b */
[C---:B------:R-:W-:Y:S01]  /*3c10*/  FMUL.FTZ R145, R135.reuse, R154 ;  /* 0x0000009a87917220 */ /* 0x040fe20000410000 */
[----:B------:R-:W-:Y:S01]  /*3c20*/  SHF.R.U32.HI R154, RZ, 0x1c, R54 ;  /* 0x0000001cff9a7819 */ /* 0x000fe20000011636 */
[----:B------:R-:W-:Y:S01]  /*3c30*/  FMUL.FTZ R142, R135, R2 ;  /* 0x00000002878e7220 */ /* 0x000fe20000410000 */
[----:B------:R-:W-:Y:S01]  /*3c40*/  PRMT R2, RZ, 0x5410, R27 ;  /* 0x00005410ff027816 */ /* 0x000fe2000000001b */
[----:B------:R-:W-:-:S02]  /*3c50*/  FFMA.FTZ R3, R55, R3, R92 ;  /* 0x0000000337037223 */ /* 0x000fc4000001005c */
[C---:B------:R-:W-:Y:S02]  /*3c60*/  FMUL.FTZ R160, R135.reuse, R160 ;  /* 0x000000a087a07220 */ /* 0x040fe40000410000 */
[----:B------:R-:W-:Y:S02]  /*3c70*/  FFMA.FTZ R2, R142, R2, R93 ;  /* 0x000000028e027223 */ /* 0x000fe4000001005d */
[----:B------:R-:W-:Y:S02]  /*3c80*/  FMUL.FTZ R162, R135, R162 ;  /* 0x000000a287a27220 */ /* 0x000fe40000410000 */
[----:B------:R-:W-:Y:S01]  /*3c90*/  IMAD.SHL.U32 R150, R54, 0x10, RZ ;  /* 0x0000001036967824 */ /* 0x000fe200078e00ff */
[----:B------:R-:W-:Y:S02]  /*3ca0*/  F2FP.BF16.PACK_AB R47, R3, R2 ;  /* 0x00000002032f723e */ /* 0x000fe400000010ff */
[----:B------:R-:W-:-:S04]  /*3cb0*/  IADD3 R2, P2, R139, c[0x0][0x208], RZ ;  /* 0x000082008b027a10 */ /* 0x000fc80007f5e0ff */
[----:B------:R-:W-:-:S05]  /*3cc0*/  IADD3.X R3, R30, c[0x0][0x20c], RZ, P2, !PT ;  /* 0x000083001e037a10 */ /* 0x000fca00017fe4ff */
[----:B------:R0:W-:Y:S02]  /*3cd0*/  STG.E.128 [R2.64], R44 ;  /* 0x0000002c02007986 */ /* 0x0001e4000c101d04 */
[----:B0-----:R-:W-:Y:S01]  /*3ce0*/  PRMT R2, RZ, 0x5410, R15 ;  /* 0x00005410ff027816 */ /* 0x001fe2000000000f */
[C---:B------:R-:W-:Y:S02]  /*3cf0*/  FADD.FTZ R44, -R138.reuse, R151 ;  /* 0x000000978a2c7221 */ /* 0x040fe40000010100 */
[----:B------:R-:W-:Y:S02]  /*3d00*/  FADD.FTZ R46, -R138, R153 ;  /* 0x000000998a2e7221 */ /* 0x000fe40000010100 */
[----:B------:R-:W-:Y:S01]  /*3d10*/  FFMA.FTZ R142, R142, R2, R57 ;  /* 0x000000028e8e7223 */ /* 0x000fe20000010039 */
[----:B------:R-:W-:Y:S01]  /*3d20*/  PRMT R2, RZ, 0x7610, R15 ;  /* 0x00007610ff027816 */ /* 0x000fe2000000000f */
[----:B------:R-:W-:Y:S02]  /*3d30*/  IMAD.SHL.U32 R153, R52, 0x10, RZ ;  /* 0x0000001034997824 */ /* 0x000fe400078e00ff */
[----:B------:R-:W-:-:S02]  /*3d40*/  FMUL.FTZ R151, R135, R164 ;  /* 0x000000a487977220 */ /* 0x000fc40000410000 */
[----:B------:R-:W-:Y:S01]  /*3d50*/  FFMA.FTZ R137, R55, R2, R56 ;  /* 0x0000000237897223 */ /* 0x000fe20000010038 */
[----:B------:R-:W-:-:S05]  /*3d60*/  PRMT R2, RZ, 0x5410, R14 ;  /* 0x00005410ff027816 */ /* 0x000fca000000000e */
[----:B------:R-:W-:Y:S01]  /*3d70*/  FFMA.FTZ R50, R50, R2, R59 ;  /* 0x0000000232327223 */ /* 0x000fe2000001003b */
[----:B------:R-:W-:-:S05]  /*3d80*/  PRMT R2, RZ, 0x7610, R14 ;  /* 0x00007610ff027816 */ /* 0x000fca000000000e */
[----:B------:R-:W-:Y:S01]  /*3d90*/  FFMA.FTZ R55, R51, R2, R58 ;  /* 0x0000000233377223 */ /* 0x000fe2000001003a */
[----:B------:R-:W-:Y:S02]  /*3da0*/  PRMT R2, RZ, 0x5410, R13 ;  /* 0x00005410ff027816 */ /* 0x000fe4000000000d */
[----:B------:R-:W-:Y:S01]  /*3db0*/  F2FP.BF16.PACK_AB R51, R137, R142 ;  /* 0x0000008e8933723e */ /* 0x000fe200000010ff */
[----:B------:R-:W-:Y:S01]  /*3dc0*/  FADD.FTZ R142, -R138, R161 ;  /* 0x000000a18a8e7221 */ /* 0x000fe20000010100 */
[----:B------:R-:W-:Y:S01]  /*3dd0*/  F2FP.BF16.PACK_AB R50, R55, R50 ;  /* 0x000000323732723e */ /* 0x000fe200000010ff */
[----:B------:R-:W-:Y:S01]  /*3de0*/  FFMA.FTZ R140, R140, R2, R61 ;  /* 0x000000028c8c7223 */ /* 0x000fe2000001003d */
[----:B------:R-:W-:Y:S01]  /*3df0*/  PRMT R2, RZ, 0x7610, R13 ;  /* 0x00007610ff027816 */ /* 0x000fe2000000000d */
[C---:B------:R-:W-:Y:S02]  /*3e00*/  FMUL.FTZ R55, R135.reuse, R44 ;  /* 0x0000002c87377220 */ /* 0x040fe40000410000 */
[----:B------:R-:W-:-:S02]  /*3e10*/  FMUL.FTZ R142, R135, R142 ;  /* 0x0000008e878e7220 */ /* 0x000fc40000410000 */
[----:B------:R-:W-:Y:S01]  /*3e20*/  FFMA.FTZ R53, R53, R2, R60 ;  /* 0x0000000235357223 */ /* 0x000fe2000001003c */
[--C-:B------:R-:W-:Y:S01]  /*3e30*/  PRMT R2, RZ, 0x5410, R12.reuse ;  /* 0x00005410ff027816 */ /* 0x100fe2000000000c */
[C---:B------:R-:W-:Y:S02]  /*3e40*/  FMUL.FTZ R137, R135.reuse, R144 ;  /* 0x0000009087897220 */ /* 0x040fe40000410000 */
[----:B------:R-:W-:Y:S02]  /*3e50*/  FADD.FTZ R144, -R138, R169 ;  /* 0x000000a98a907221 */ /* 0x000fe40000010100 */
[----:B------:R-:W-:Y:S01]  /*3e60*/  FFMA.FTZ R48, R48, R2, R63 ;  /* 0x0000000230307223 */ /* 0x000fe2000001003f */
[----:B------:R-:W-:Y:S01]  /*3e70*/  PRMT R2, RZ, 0x7610, R12 ;  /* 0x00007610ff027816 */ /* 0x000fe2000000000c */
[----:B------:R-:W-:-:S04]  /*3e80*/  FMUL.FTZ R144, R135, R144 ;  /* 0x0000009087907220 */ /* 0x000fc80000410000 */
[----:B------:R-:W-:Y:S01]  /*3e90*/  FFMA.FTZ R3, R49, R2, R62 ;  /* 0x0000000231037223 */ /* 0x000fe2000001003e */
[----:B------:R-:W-:Y:S02]  /*3ea0*/  IADD3 R2, P2, R139, c[0x0][0x210], RZ ;  /* 0x000084008b027a10 */ /* 0x000fe40007f5e0ff */
[----:B------:R-:W-:Y:S01]  /*3eb0*/  F2FP.BF16.PACK_AB R49, R53, R140 ;  /* 0x0000008c3531723e */ /* 0x000fe200000010ff */
[----:B------:R-:W-:Y:S01]  /*3ec0*/  FADD.FTZ R140, -R138, R159 ;  /* 0x0000009f8a8c7221 */ /* 0x000fe20000010100 */
[----:B------:R-:W-:Y:S02]  /*3ed0*/  F2FP.BF16.PACK_AB R48, R3, R48 ;  /* 0x000000300330723e */ /* 0x000fe400000010ff */
[----:B------:R-:W-:Y:S01]  /*3ee0*/  IADD3.X R3, R30, c[0x0][0x214], RZ, P2, !PT ;  /* 0x000085001e037a10 */ /* 0x000fe200017fe4ff */
[----:B------:R-:W-:-:S04]  /*3ef0*/  FADD.FTZ R30, -R138, R149 ;  /* 0x000000958a1e7221 */ /* 0x000fc80000010100 */
[----:B------:R0:W-:Y:S01]  /*3f00*/  STG.E.128 [R2.64], R48 ;  /* 0x0000003002007986 */ /* 0x0001e2000c101d04 */
[C---:B------:R-:W-:Y:S01]  /*3f10*/  FMUL.FTZ R30, R135.reuse, R30 ;  /* 0x0000001e871e7220 */ /* 0x040fe20000410000 */
[--C-:B0-----:R-:W-:Y:S01]  /*3f20*/  PRMT R2, RZ, 0x5410, R20.reuse ;  /* 0x00005410ff027816 */ /* 0x101fe20000000014 */
[----:B------:R-:W-:Y:S01]  /*3f30*/  FADD.FTZ R50, -R138, R157 ;  /* 0x0000009d8a327221 */ /* 0x000fe20000010100 */
[----:B------:R-:W-:Y:S01]  /*3f40*/  PRMT R3, RZ, 0x7610, R21 ;  /* 0x00007610ff037816 */ /* 0x000fe20000000015 */
[C---:B------:R-:W-:Y:S02]  /*3f50*/  FMUL.FTZ R48, R135.reuse, R46 ;  /* 0x0000002e87307220 */ /* 0x040fe40000410000 */
[----:B------:R-:W-:Y:S01]  /*3f60*/  FFMA.FTZ R44, R30, R2, R91 ;  /* 0x000000021e2c7223 */ /* 0x000fe2000001005b */
[----:B------:R-:W-:Y:S01]  /*3f70*/  PRMT R2, RZ, 0x7610, R20 ;  /* 0x00007610ff027816 */ /* 0x000fe20000000014 */
[C---:B------:R-:W-:Y:S02]  /*3f80*/  FMUL.FTZ R50, R135.reuse, R50 ;  /* 0x0000003287327220 */ /* 0x040fe40000410000 */
[----:B------:R-:W-:-:S02]  /*3f90*/  FMUL.FTZ R51, R135, R140 ;  /* 0x0000008c87337220 */ /* 0x000fc40000410000 */
[----:B------:R-:W-:Y:S02]  /*3fa0*/  FFMA.FTZ R45, R55, R2, R90 ;  /* 0x00000002372d7223 */ /* 0x000fe4000001005a */
[C---:B------:R-:W-:Y:S01]  /*3fb0*/  FADD.FTZ R2, -R138.reuse, R155 ;  /* 0x0000009b8a027221 */ /* 0x040fe20000010100 */
[----:B------:R-:W-:Y:S01]  /*3fc0*/  SHF.R.U32.HI R155, RZ, 0x1c, R52 ;  /* 0x0000001cff9b7819 */ /* 0x000fe20000011634 */
[----:B------:R-:W-:Y:S01]  /*3fd0*/  FADD.FTZ R52, -R138, R165 ;  /* 0x000000a58a347221 */ /* 0x000fe20000010100 */
[----:B------:R-:W-:Y:S01]  /*3fe0*/  F2FP.BF16.PACK_AB R44, R45, R44 ;  /* 0x0000002c2d2c723e */ /* 0x000fe200000010ff */
[----:B------:R-:W-:Y:S01]  /*3ff0*/  FMUL.FTZ R49, R135, R2 ;  /* 0x0000000287317220 */ /* 0x000fe20000410000 */
[----:B------:R-:W-:Y:S02]  /*4000*/  PRMT R45, RZ, 0x5410, R22 ;  /* 0x00005410ff2d7816 */ /* 0x000fe40000000016 */
[----:B------:R-:W-:Y:S01]  /*4010*/  PRMT R2, RZ, 0x5410, R21 ;  /* 0x00005410ff027816 */ /* 0x000fe20000000015 */
[----:B------:R-:W-:-:S02]  /*4020*/  FFMA.FTZ R3, R49, R3, R88 ;  /* 0x0000000331037223 */ /* 0x000fc40000010058 */
[----:B------:R-:W-:Y:S01]  /*4030*/  FFMA.FTZ R46, R50, R45, R87 ;  /* 0x0000002d322e7223 */ /* 0x000fe20000010057 */
[----:B------:R-:W-:Y:S01]  /*4040*/  PRMT R45, RZ, 0x7610, R22 ;  /* 0x00007610ff2d7816 */ /* 0x000fe20000000016 */
[----:B------:R-:W-:-:S04]  /*4050*/  FFMA.FTZ R2, R48, R2, R89 ;  /* 0x0000000230027223 */ /* 0x000fc80000010059 */
[----:B------:R-:W-:Y:S01]  /*4060*/  FFMA.FTZ R47, R51, R45, R86 ;  /* 0x0000002d332f7223 */ /* 0x000fe20000010056 */
[----:B------:R-:W-:-:S04]  /*4070*/  PRMT R45, RZ, 0x5410, R23 ;  /* 0x00005410ff2d7816 */ /* 0x000fc80000000017 */
[----:B------:R-:W-:Y:S01]  /*4080*/  F2FP.BF16.PACK_AB R46, R47, R46 ;  /* 0x0000002e2f2e723e */ /* 0x000fe200000010ff */
[----:B------:R-:W-:Y:S01]  /*4090*/  FFMA.FTZ R53, R142, R45, R85 ;  /* 0x0000002d8e357223 */ /* 0x000fe20000010055 */
[----:B------:R-:W-:-:S05]  /*40a0*/  PRMT R45, RZ, 0x7610, R23 ;  /* 0x00007610ff2d7816 */ /* 0x000fca0000000017 */
[----:B------:R-:W-:Y:S01]  /*40b0*/  FFMA.FTZ R140, R137, R45, R84 ;  /* 0x0000002d898c7223 */ /* 0x000fe20000010054 */
[----:B------:R-:W-:Y:S02]  /*40c0*/  F2FP.BF16.PACK_AB R45, R3, R2 ;  /* 0x00000002032d723e */ /* 0x000fe400000010ff */
[----:B------:R-:W-:Y:S02]  /*40d0*/  IADD3 R2, P2, R153, c[0x0][0x208], RZ ;  /* 0x0000820099027a10 */ /* 0x000fe40007f5e0ff */
[----:B------:R-:W-:Y:S01]  /*40e0*/  F2FP.BF16.PACK_AB R47, R140, R53 ;  /* 0x000000358c2f723e */ /* 0x000fe200000010ff */
[----:B------:R-:W-:Y:S01]  /*40f0*/  FADD.FTZ R140, -R138, R167 ;  /* 0x000000a78a8c7221 */ /* 0x000fe20000010100 */
[----:B------:R-:W-:Y:S01]  /*4100*/  IADD3.X R3, R155, c[0x0][0x20c], RZ, P2, !PT ;  /* 0x000083009b037a10 */ /* 0x000fe200017fe4ff */
[C---:B------:R-:W-:Y:S02]  /*4110*/  FMUL.FTZ R53, R135.reuse, R158 ;  /* 0x0000009e87357220 */ /* 0x040fe40000410000 */
[----:B------:R-:W-:-:S02]  /*4120*/  FMUL.FTZ R139, R135, R140 ;  /* 0x0000008c878b7220 */ /* 0x000fc40000410000 */
[----:B------:R0:W-:Y:S02]  /*4130*/  STG.E.128 [R2.64], R44 ;  /* 0x0000002c02007986 */ /* 0x0001e4000c101d04 */
[C---:B0-----:R-:W-:Y:S01]  /*4140*/  FADD.FTZ R2, -R138.reuse, R185 ;  /* 0x000000b98a027221 */ /* 0x041fe20000010100 */
[----:B------:R-:W-:Y:S01]  /*4150*/  PRMT R3, RZ, 0x5410, R9 ;  /* 0x00005410ff037816 */ /* 0x000fe20000000009 */
[C---:B------:R-:W-:Y:S02]  /*4160*/  FADD.FTZ R44, -R138.reuse, R187 ;  /* 0x000000bb8a2c7221 */ /* 0x040fe40000010100 */
[C---:B------:R-:W-:Y:S01]  /*4170*/  FMUL.FTZ R146, R135.reuse, R2 ;  /* 0x0000000287927220 */ /* 0x040fe20000410000 */
[----:B------:R-:W-:Y:S01]  /*4180*/  PRMT R2, RZ, 0x5410, R11 ;  /* 0x00005410ff027816 */ /* 0x000fe2000000000b */
[----:B------:R-:W-:Y:S02]  /*4190*/  FADD.FTZ R46, -R138, R189 ;  /* 0x000000bd8a2e7221 */ /* 0x000fe40000010100 */
[----:B------:R-:W-:-:S02]  /*41a0*/  FMUL.FTZ R138, R135, R52 ;  /* 0x00000034878a7220 */ /* 0x000fc40000410000 */
[----:B------:R-:W-:Y:S01]  /*41b0*/  FFMA.FTZ R47, R142, R2, R107 ;  /* 0x000000028e2f7223 */ /* 0x000fe2000001006b */
[----:B------:R-:W-:Y:S01]  /*41c0*/  PRMT R2, RZ, 0x7610, R11 ;  /* 0x00007610ff027816 */ /* 0x000fe2000000000b */
[----:B------:R-:W-:Y:S02]  /*41d0*/  FMUL.FTZ R149, R135, R46 ;  /* 0x0000002e87957220 */ /* 0x000fe40000410000 */
[----:B------:R-:W-:Y:S01]  /*41e0*/  FFMA.FTZ R45, R48, R3, R102 ;  /* 0x00000003302d7223 */ /* 0x000fe20000010066 */
[----:B------:R-:W-:Y:S01]  /*41f0*/  PRMT R3, RZ, 0x5410, R8 ;  /* 0x00005410ff037816 */ /* 0x000fe20000000008 */
[----:B------:R-:W-:Y:S01]  /*4200*/  FFMA.FTZ R52, R137, R2, R108 ;  /* 0x0000000289347223 */ /* 0x000fe2000001006c */
[----:B------:R-:W-:Y:S01]  /*4210*/  PRMT R2, RZ, 0x5410, R10 ;  /* 0x00005410ff027816 */ /* 0x000fe2000000000a */
[----:B------:R-:W-:Y:S02]  /*4220*/  FMUL.FTZ R147, R135, R44 ;  /* 0x0000002c87937220 */ /* 0x000fe40000410000 */
[----:B------:R-:W-:Y:S01]  /*4230*/  FFMA.FTZ R3, R30, R3, R0 ;  /* 0x000000031e037223 */ /* 0x000fe20000010000 */
[----:B------:R-:W-:Y:S01]  /*4240*/  PRMT R30, RZ, 0x5410, R7 ;  /* 0x00005410ff1e7816 */ /* 0x000fe20000000007 */
[----:B------:R-:W-:Y:S01]  /*4250*/  FFMA.FTZ R46, R50, R2, R105 ;  /* 0x00000002322e7223 */ /* 0x000fe20000010069 */
[----:B------:R-:W-:Y:S01]  /*4260*/  PRMT R2, RZ, 0x7610, R10 ;  /* 0x00007610ff027816 */ /* 0x000fe2000000000a */
[----:B------:R-:W-:Y:S01]  /*4270*/  FFMA.FTZ R137, R132, R149, R67 ;  /* 0x0000009584897223 */ /* 0x000fe20000010043 */
[----:B------:R-:W-:Y:S01]  /*4280*/  F2FP.BF16.PACK_AB R47, R52, R47 ;  /* 0x0000002f342f723e */ /* 0x000fe200000010ff */
[----:B------:R-:W-:-:S02]  /*4290*/  FFMA.FTZ R54, R124, R146, R69 ;  /* 0x000000927c367223 */ /* 0x000fc40000010045 */
[----:B------:R-:W-:Y:S01]  /*42a0*/  FFMA.FTZ R51, R51, R2, R106 ;  /* 0x0000000233337223 */ /* 0x000fe2000001006a */
[----:B------:R-:W-:Y:S01]  /*42b0*/  PRMT R2, RZ, 0x7610, R9 ;  /* 0x00007610ff027816 */ /* 0x000fe20000000009 */
[----:B------:R-:W-:Y:S02]  /*42c0*/  FFMA.FTZ R149, R29, R149, R120 ;  /* 0x000000951d957223 */ /* 0x000fe40000010078 */
[----:B------:R-:W-:Y:S01]  /*42d0*/  FFMA.FTZ R146, R82, R146, R119 ;  /* 0x0000009252927223 */ /* 0x000fe20000010077 */
[----:B------:R-:W-:Y:S01]  /*42e0*/  F2FP.BF16.PACK_AB R46, R51, R46 ;  /* 0x0000002e332e723e */ /* 0x000fe200000010ff */
[----:B------:R-:W-:Y:S01]  /*42f0*/  FFMA.FTZ R48, R49, R2, R104 ;  /* 0x0000000231307223 */ /* 0x000fe20000010068 */
[----:B------:R-:W-:-:S04]  /*4300*/  PRMT R2, RZ, 0x7610, R8 ;  /* 0x00007610ff027816 */ /* 0x000fc80000000008 */
[----:B------:R-:W-:Y:S01]  /*4310*/  F2FP.BF16.PACK_AB R45, R48, R45 ;  /* 0x0000002d302d723e */ /* 0x000fe200000010ff */
[----:B------:R-:W-:Y:S01]  /*4320*/  FFMA.FTZ R44, R55, R2, R103 ;  /* 0x00000002372c7223 */ /* 0x000fe20000010067 */
[----:B------:R-:W-:Y:S02]  /*4330*/  PRMT R2, RZ, 0x5410, R19 ;  /* 0x00005410ff027816 */ /* 0x000fe40000000013 */
[----:B------:R-:W-:Y:S02]  /*4340*/  PRMT R48, RZ, 0x5410, R5 ;  /* 0x00005410ff307816 */ /* 0x000fe40000000005 */
[----:B------:R-:W-:Y:S01]  /*4350*/  F2FP.BF16.PACK_AB R44, R44, R3 ;  /* 0x000000032c2c723e */ /* 0x000fe200000010ff */
[C---:B------:R-:W-:Y:S01]  /*4360*/  FFMA.FTZ R135, R152.reuse, R2, R73 ;  /* 0x0000000298877223 */ /* 0x040fe20000010049 */
[----:B------:R-:W-:Y:S01]  /*4370*/  PRMT R2, RZ, 0x7610, R19 ;  /* 0x00007610ff027816 */ /* 0x000fe20000000013 */
[----:B------:R-:W-:Y:S01]  /*4380*/  FFMA.FTZ R152, R152, R30, R115 ;  /* 0x0000001e98987223 */ /* 0x000fe20000010073 */
[----:B------:R-:W-:-:S03]  /*4390*/  PRMT R30, RZ, 0x5410, R17 ;  /* 0x00005410ff1e7816 */ /* 0x000fc60000000011 */
[C---:B------:R-:W-:Y:S01]  /*43a0*/  FFMA.FTZ R140, R145.reuse, R2, R72 ;  /* 0x00000002918c7223 */ /* 0x040fe20000010048 */
[----:B------:R-:W-:Y:S01]  /*43b0*/  PRMT R2, RZ, 0x7610, R7 ;  /* 0x00007610ff027816 */ /* 0x000fe20000000007 */
[C---:B------:R-:W-:Y:S02]  /*43c0*/  FFMA.FTZ R30, R144.reuse, R30, R77 ;  /* 0x0000001e901e7223 */ /* 0x040fe4000001004d */
[----:B------:R-:W-:Y:S01]  /*43d0*/  FFMA.FTZ R144, R144, R48, R111 ;  /* 0x0000003090907223 */ /* 0x000fe2000001006f */
[----:B------:R-:W-:Y:S01]  /*43e0*/  PRMT R48, RZ, 0x7610, R17 ;  /* 0x00007610ff307816 */ /* 0x000fe20000000011 */
[----:B------:R-:W-:Y:S01]  /*43f0*/  FFMA.FTZ R145, R145, R2, R116 ;  /* 0x0000000291917223 */ /* 0x000fe20000010074 */
[----:B------:R-:W-:-:S03]  /*4400*/  PRMT R2, RZ, 0x5410, R18 ;  /* 0x00005410ff027816 */ /* 0x000fc60000000012 */
[----:B------:R-:W-:Y:S01]  /*4410*/  FFMA.FTZ R51, R141, R48, R76 ;  /* 0x000000308d337223 */ /* 0x000fe2000001004c */
[----:B------:R-:W-:Y:S01]  /*4420*/  PRMT R48, RZ, 0x7610, R5 ;  /* 0x00007610ff307816 */ /* 0x000fe20000000005 */
[----:B------:R-:W-:Y:S01]  /*4430*/  FFMA.FTZ R50, R148, R2, R75 ;  /* 0x0000000294327223 */ /* 0x000fe2000001004b */
[----:B------:R-:W-:-:S03]  /*4440*/  PRMT R2, RZ, 0x5410, R6 ;  /* 0x00005410ff027816 */ /* 0x000fc60000000006 */
[----:B------:R-:W-:Y:S02]  /*4450*/  FFMA.FTZ R141, R141, R48, R112 ;  /* 0x000000308d8d7223 */ /* 0x000fe40000010070 */
[----:B------:R-:W-:Y:S01]  /*4460*/  FFMA.FTZ R148, R148, R2, R113 ;  /* 0x0000000294947223 */ /* 0x000fe20000010071 */
[----:B------:R-:W-:-:S05]  /*4470*/  PRMT R2, RZ, 0x7610, R18 ;  /* 0x00007610ff027816 */ /* 0x000fca0000000012 */
[----:B------:R-:W-:Y:S01]  /*4480*/  FFMA.FTZ R55, R143, R2, R74 ;  /* 0x000000028f377223 */ /* 0x000fe2000001004a */
[----:B------:R-:W-:-:S04]  /*4490*/  PRMT R2, RZ, 0x7610, R6 ;  /* 0x00007610ff027816 */ /* 0x000fc80000000006 */
[----:B------:R-:W-:Y:S01]  /*44a0*/  F2FP.BF16.PACK_AB R50, R55, R50 ;  /* 0x000000323732723e */ /* 0x000fe200000010ff */
[----:B------:R-:W-:Y:S01]  /*44b0*/  FFMA.FTZ R143, R143, R2, R114 ;  /* 0x000000028f8f7223 */ /* 0x000fe20000010072 */
[----:B------:R-:W-:-:S04]  /*44c0*/  IADD3 R2, P2, R153, c[0x0][0x210], RZ ;  /* 0x0000840099027a10 */ /* 0x000fc80007f5e0ff */
[----:B------:R-:W-:-:S05]  /*44d0*/  IADD3.X R3, R155, c[0x0][0x214], RZ, P2, !PT ;  /* 0x000085009b037a10 */ /* 0x000fca00017fe4ff */
[----:B------:R0:W-:Y:S02]  /*44e0*/  STG.E.128 [R2.64], R44 ;  /* 0x0000002c02007986 */ /* 0x0001e4000c101d04 */
[----:B0-----:R-:W-:Y:S02]  /*44f0*/  PRMT R2, RZ, 0x5410, R16 ;  /* 0x00005410ff027816 */ /* 0x001fe40000000010 */
[----:B------:R-:W-:Y:S02]  /*4500*/  PRMT R3, RZ, 0x5410, R4 ;  /* 0x00005410ff037816 */ /* 0x000fe40000000004 */
[----:B------:R-:W-:Y:S01]  /*4510*/  PRMT R44, RZ, 0x5410, R28 ;  /* 0x00005410ff2c7816 */ /* 0x000fe2000000001c */
[C---:B------:R-:W-:Y:S01]  /*4520*/  FFMA.FTZ R48, R138.reuse, R2, R79 ;  /* 0x000000028a307223 */ /* 0x040fe2000001004f */
[----:B------:R-:W-:Y:S01]  /*4530*/  PRMT R2, RZ, 0x7610, R16 ;  /* 0x00007610ff027816 */ /* 0x000fe20000000010 */
[----:B------:R-:W-:Y:S01]  /*4540*/  FFMA.FTZ R138, R138, R3, R109 ;  /* 0x000000038a8a7223 */ /* 0x000fe2000001006d */
[----:B------:R-:W-:Y:S01]  /*4550*/  PRMT R3, RZ, 0x7610, R4 ;  /* 0x00007610ff037816 */ /* 0x000fe20000000004 */
[----:B------:R-:W-:Y:S01]  /*4560*/  FFMA.FTZ R52, R156, R44, R117 ;  /* 0x0000002c9c347223 */ /* 0x000fe20000010075 */
[----:B------:R-:W-:Y:S01]  /*4570*/  F2FP.BF16.PACK_AB R47, R145, R152 ;  /* 0x00000098912f723e */ /* 0x000fe200000010ff */
[C---:B------:R-:W-:Y:S01]  /*4580*/  FFMA.FTZ R49, R139.reuse, R2, R78 ;  /* 0x000000028b317223 */ /* 0x040fe2000001004e */
[----:B------:R-:W-:Y:S01]  /*4590*/  PRMT R2, RZ, 0x5410, R83 ;  /* 0x00005410ff027816 */ /* 0x000fe20000000053 */
[----:B------:R-:W-:Y:S01]  /*45a0*/  FFMA.FTZ R139, R139, R3, R110 ;  /* 0x000000038b8b7223 */ /* 0x000fe2000001006e */
[----:B------:R-:W-:-:S02]  /*45b0*/  PRMT R3, RZ, 0x5410, R31 ;  /* 0x00005410ff037816 */ /* 0x000fc4000000001f */
[----:B------:R-:W-:Y:S01]  /*45c0*/  F2FP.BF16.PACK_AB R48, R49, R48 ;  /* 0x000000303130723e */ /* 0x000fe200000010ff */
[C---:B------:R-:W-:Y:S01]  /*45d0*/  FFMA.FTZ R142, R162.reuse, R2, R65 ;  /* 0x00000002a28e7223 */ /* 0x040fe20000010041 */
[----:B------:R-:W-:Y:S01]  /*45e0*/  PRMT R2, RZ, 0x7610, R83 ;  /* 0x00007610ff027816 */ /* 0x000fe20000000053 */
[----:B------:R-:W-:Y:S01]  /*45f0*/  FFMA.FTZ R162, R162, R3, R123 ;  /* 0x00000003a2a27223 */ /* 0x000fe2000001007b */
[----:B------:R-:W-:Y:S02]  /*4600*/  PRMT R3, RZ, 0x7610, R31 ;  /* 0x00007610ff037816 */ /* 0x000fe4000000001f */
[----:B------:R-:W-:Y:S01]  /*4610*/  F2FP.BF16.PACK_AB R49, R51, R30 ;  /* 0x0000001e3331723e */ /* 0x000fe200000010ff */
[C---:B------:R-:W-:Y:S01]  /*4620*/  FFMA.FTZ R153, R151.reuse, R2, R64 ;  /* 0x0000000297997223 */ /* 0x040fe20000010040 */
[----:B------:R-:W-:Y:S01]  /*4630*/  IADD3 R2, P2, R150, c[0x0][0x208], RZ ;  /* 0x0000820096027a10 */ /* 0x000fe20007f5e0ff */
[----:B------:R-:W-:Y:S01]  /*4640*/  FFMA.FTZ R151, R151, R3, R128 ;  /* 0x0000000397977223 */ /* 0x000fe20000010080 */
[----:B------:R-:W-:Y:S01]  /*4650*/  F2FP.BF16.PACK_AB R51, R140, R135 ;  /* 0x000000878c33723e */ /* 0x000fe200000010ff */
[-C--:B------:R-:W-:Y:S01]  /*4660*/  FFMA.FTZ R135, R81, R147.reuse, R68 ;  /* 0x0000009351877223 */ /* 0x080fe20000010044 */
[----:B------:R-:W-:Y:S01]  /*4670*/  IADD3.X R3, R154, c[0x0][0x20c], RZ, P2, !PT ;  /* 0x000083009a037a10 */ /* 0x000fe200017fe4ff */
[----:B------:R-:W-:Y:S01]  /*4680*/  FFMA.FTZ R147, R134, R147, R121 ;  /* 0x0000009386937223 */ /* 0x000fe20000010079 */
[----:B------:R-:W-:-:S02]  /*4690*/  PRMT R30, RZ, 0x5410, R80 ;  /* 0x00005410ff1e7816 */ /* 0x000fc40000000050 */
[----:B------:R-:W-:Y:S01]  /*46a0*/  F2FP.BF16.PACK_AB R44, R139, R138 ;  /* 0x0000008a8b2c723e */ /* 0x000fe200000010ff */
[----:B------:R0:W-:Y:S01]  /*46b0*/  STG.E.128 [R2.64], R48 ;  /* 0x0000003002007986 */ /* 0x0001e2000c101d04 */
[----:B------:R-:W-:Y:S01]  /*46c0*/  FFMA.FTZ R138, R129, R160, R66 ;  /* 0x000000a0818a7223 */ /* 0x000fe20000010042 */
[----:B------:R-:W-:Y:S01]  /*46d0*/  F2FP.BF16.PACK_AB R46, R143, R148 ;  /* 0x000000948f2e723e */ /* 0x000fe200000010ff */
[----:B------:R-:W-:Y:S01]  /*46e0*/  FFMA.FTZ R30, R156, R30, R71 ;  /* 0x0000001e9c1e7223 */ /* 0x000fe20000010047 */
[----:B------:R-:W-:Y:S01]  /*46f0*/  F2FP.BF16.PACK_AB R45, R141, R144 ;  /* 0x000000908d2d723e */ /* 0x000fe200000010ff */
[----:B------:R-:W-:Y:S01]  /*4700*/  FFMA.FTZ R160, R131, R160, R122 ;  /* 0x000000a083a07223 */ /* 0x000fe2000001007a */
[----:B0-----:R-:W-:Y:S02]  /*4710*/  PRMT R2, RZ, 0x7610, R80 ;  /* 0x00007610ff027816 */ /* 0x001fe40000000050 */
[----:B------:R-:W-:Y:S01]  /*4720*/  F2FP.BF16.PACK_AB R50, R138, R137 ;  /* 0x000000898a32723e */ /* 0x000fe200000010ff */
[----:B------:R-:W-:Y:S01]  /*4730*/  IMAD.SHL.U32 R138, R136, 0x10, RZ ;  /* 0x00000010888a7824 */ /* 0x000fe200078e00ff */
[----:B------:R-:W-:Y:S01]  /*4740*/  F2FP.BF16.PACK_AB R49, R135, R54 ;  /* 0x000000368731723e */ /* 0x000fe200000010ff */
[----:B------:R-:W-:Y:S01]  /*4750*/  FFMA.FTZ R55, R53, R2, R70 ;  /* 0x0000000235377223 */ /* 0x000fe20000010046 */
[----:B------:R-:W-:Y:S01]  /*4760*/  IADD3 R2, P2, R150, c[0x0][0x210], RZ ;  /* 0x0000840096027a10 */ /* 0x000fe20007f5e0ff */
[----:B------:R-:W-:Y:S01]  /*4770*/  FFMA.FTZ R135, R133, R53, R118 ;  /* 0x0000003585877223 */ /* 0x000fe20000010076 */
[----:B------:R-:W-:-:S02]  /*4780*/  F2FP.BF16.PACK_AB R51, R153, R142 ;  /* 0x0000008e9933723e */ /* 0x000fc400000010ff */
[----:B------:R-:W-:Y:S02]  /*4790*/  F2FP.BF16.PACK_AB R48, R55, R30 ;  /* 0x0000001e3730723e */ /* 0x000fe400000010ff */
[----:B------:R-:W-:Y:S02]  /*47a0*/  SHF.R.U32.HI R30, RZ, 0x1c, R136 ;  /* 0x0000001cff1e7819 */ /* 0x000fe40000011688 */
[C---:B------:R-:W-:Y:S02]  /*47b0*/  IADD3 R136, P3, R138.reuse, c[0x0][0x208], RZ ;  /* 0x000082008a887a10 */ /* 0x040fe40007f7e0ff */
[----:B------:R-:W-:Y:S02]  /*47c0*/  IADD3 R138, P4, R138, c[0x0][0x210], RZ ;  /* 0x000084008a8a7a10 */ /* 0x000fe40007f9e0ff */
[----:B------:R-:W-:Y:S02]  /*47d0*/  IADD3.X R3, R154, c[0x0][0x214], RZ, P2, !PT ;  /* 0x000085009a037a10 */ /* 0x000fe400017fe4ff */
[----:B------:R-:W-:-:S02]  /*47e0*/  IADD3.X R137, R30, c[0x0][0x20c], RZ, P3, !PT ;  /* 0x000083001e897a10 */ /* 0x000fc40001ffe4ff */
[----:B------:R-:W-:Y:S01]  /*47f0*/  F2FP.BF16.PACK_AB R55, R151, R162 ;  /* 0x000000a29737723e */ /* 0x000fe200000010ff */
[----:B------:R0:W-:Y:S01]  /*4800*/  STG.E.128 [R2.64], R44 ;  /* 0x0000002c02007986 */ /* 0x0001e2000c101d04 */
[----:B------:R-:W-:Y:S02]  /*4810*/  F2FP.BF16.PACK_AB R54, R160, R149 ;  /* 0x00000095a036723e */ /* 0x000fe400000010ff */
[----:B------:R-:W-:Y:S01]  /*4820*/  F2FP.BF16.PACK_AB R53, R147, R146 ;  /* 0x000000929335723e */ /* 0x000fe200000010ff */
[----:B------:R0:W-:Y:S01]  /*4830*/  STG.E.128 [R136.64], R48 ;  /* 0x0000003088007986 */ /* 0x0001e2000c101d04 */
[----:B------:R-:W-:Y:S02]  /*4840*/  F2FP.BF16.PACK_AB R52, R135, R52 ;  /* 0x000000348734723e */ /* 0x000fe400000010ff */
[----:B------:R-:W-:Y:S02]  /*4850*/  IADD3.X R139, R30, c[0x0][0x214], RZ, P4, !PT ;  /* 0x000085001e8b7a10 */ /* 0x000fe400027fe4ff */
[----:B------:R-:W-:-:S02]  /*4860*/  ISETP.GE.AND P2, PT, R127, c[0x0][0x164], PT ;  /* 0x000059007f007a0c */ /* 0x000fc40003f46270 */
[----:B------:R-:W-:Y:S01]  /*4870*/  SEL R135, RZ, 0x1, P1 ;  /* 0x00000001ff877807 */ /* 0x000fe20000800000 */
[----:B------:R0:W-:Y:S10]  /*4880*/  STG.E.128 [R138.64], R52 ;  /* 0x000000348a007986 */ /* 0x0001f4000c101d04 */
[----:B0----5:R-:W-:Y:S01]  /*4890*/  @P2 CALL.REL.NOINC `(.L_x_289) ;  /* 0x0000001000002944 */ /* 0x021fe20003c00000 */
[----:B------:R-:W-:Y:S05]  /*48a0*/  BRA `(.L_x_290) ;  /* 0xffffc00000007947 */ /* 0x000fea000383ffff */
.L_x_289:
[----:B------:R-:W-:Y:S05]  /*48b0*/  EXIT ;  /* 0x000000000000794d */ /* 0x000fea0003800000 */
.L_x_287:
[----:B------:R-:W-:Y:S01]  /*48c0*/  IMAD.MOV.U32 R50, RZ, RZ, 0x1 ;  /* 0x00000001ff327424 */ /* 0x000fe200078e00ff */
[----:B------:R-:W-:Y:S01]  /*48d0*/  MOV R44, 0x4910 ;  /* 0x00004910002c7802 */ /* 0x000fe20000000f00 */
[----:B------:R-:W-:-:S02]  /*48e0*/  IMAD.MOV.U32 R3, RZ, RZ, 0x1f ;  /* 0x0000001fff037424 */ /* 0x000fc400078e00ff */
[----:B------:R-:W-:Y:S02]  /*48f0*/  IMAD.MOV.U32 R48, RZ, RZ, -0x1 ;  /* 0xffffffffff307424 */ /* 0x000fe400078e00ff */
[----:B-----5:R-:W-:Y:S05]  /*4900*/  CALL.REL.NOINC `($__internal_1_$__cuda_sm70_shflsync_bfly_p) ;  /* 0x0000079000007944 */ /* 0x020fea0003c00000 */
[----:B-1----:R-:W-:Y:S01]  /*4910*/  IMAD.MOV.U32 R2, RZ, RZ, R50 ;  /* 0x000000ffff027224 */ /* 0x002fe200078e0032 */
[----:B0-----:R-:W-:Y:S05]  /*4920*/  BRA `(.L_x_291) ;  /* 0xffffe5a000007947 */ /* 0x001fea000383ffff */
.L_x_288:
[----:B------:R-:W-:Y:S01]  /*4930*/  IMAD.MOV.U32 R50, RZ, RZ, 0x2 ;  /* 0x00000002ff327424 */ /* 0x000fe200078e00ff */
[----:B------:R-:W-:Y:S01]  /*4940*/  MOV R44, 0x4980 ;  /* 0x00004980002c7802 */ /* 0x000fe20000000f00 */
[----:B------:R-:W-:Y:S02]  /*4950*/  IMAD.MOV.U32 R3, RZ, RZ, 0x1f ;  /* 0x0000001fff037424 */ /* 0x000fe400078e00ff */
[----:B------:R-:W-:Y:S02]  /*4960*/  IMAD.MOV.U32 R48, RZ, RZ, -0x1 ;  /* 0xffffffffff307424 */ /* 0x000fe400078e00ff */
[----:B-----5:R-:W-:Y:S05]  /*4970*/  CALL.REL.NOINC `($__internal_1_$__cuda_sm70_shflsync_bfly_p) ;  /* 0x0000072000007944 */ /* 0x020fea0003c00000 */
[----:B01----:R-:W-:Y:S01]  /*4980*/  FADD.FTZ R49, R49, R50 ;  /* 0x0000003231317221 */ /* 0x003fe20000010000 */
[----:B------:R-:W-:Y:S01]  /*4990*/  MOV R44, 0x49e0 ;  /* 0x000049e0002c7802 */ /* 0x000fe20000000f00 */
[----:B------:R-:W-:Y:S02]  /*49a0*/  IMAD.MOV.U32 R50, RZ, RZ, 0x4 ;  /* 0x00000004ff327424 */ /* 0x000fe400078e00ff */
[----:B------:R-:W-:Y:S02]  /*49b0*/  IMAD.MOV.U32 R3, RZ, RZ, 0x1f ;  /* 0x0000001fff037424 */ /* 0x000fe400078e00ff */
[----:B------:R-:W-:-:S02]  /*49c0*/  IMAD.MOV.U32 R48, RZ, RZ, -0x1 ;  /* 0xffffffffff307424 */ /* 0x000fc400078e00ff */
[----:B------:R-:W-:Y:S05]  /*49d0*/  CALL.REL.NOINC `($__internal_1_$__cuda_sm70_shflsync_bfly_p) ;  /* 0x000006c000007944 */ /* 0x000fea0003c00000 */
[----:B01----:R-:W-:Y:S01]  /*49e0*/  FADD.FTZ R49, R49, R50 ;  /* 0x0000003231317221 */ /* 0x003fe20000010000 */
[----:B------:R-:W-:Y:S01]  /*49f0*/  MOV R44, 0x4a40 ;  /* 0x00004a40002c7802 */ /* 0x000fe20000000f00 */
[----:B------:R-:W-:-:S02]  /*4a00*/  IMAD.MOV.U32 R50, RZ, RZ, 0x8 ;  /* 0x00000008ff327424 */ /* 0x000fc400078e00ff */
[----:B------:R-:W-:Y:S02]  /*4a10*/  IMAD.MOV.U32 R3, RZ, RZ, 0x1f ;  /* 0x0000001fff037424 */ /* 0x000fe400078e00ff */
[----:B------:R-:W-:Y:S02]  /*4a20*/  IMAD.MOV.U32 R48, RZ, RZ, -0x1 ;  /* 0xffffffffff307424 */ /* 0x000fe400078e00ff */
[----:B------:R-:W-:Y:S05]  /*4a30*/  CALL.REL.NOINC `($__internal_1_$__cuda_sm70_shflsync_bfly_p) ;  /* 0x0000066000007944 */ /* 0x000fea0003c00000 */
[----:B01----:R-:W-:Y:S01]  /*4a40*/  FADD.FTZ R49, R49, R50 ;  /* 0x0000003231317221 */ /* 0x003fe20000010000 */
[----:B------:R-:W-:Y:S01]  /*4a50*/  MOV R44, 0x4aa0 ;  /* 0x00004aa0002c7802 */ /* 0x000fe20000000f00 */
[----:B------:R-:W-:Y:S02]  /*4a60*/  IMAD.MOV.U32 R50, RZ, RZ, 0x10 ;  /* 0x00000010ff327424 */ /* 0x000fe400078e00ff */
[----:B------:R-:W-:Y:S02]  /*4a70*/  IMAD.MOV.U32 R3, RZ, RZ, 0x1f ;  /* 0x0000001fff037424 */ /* 0x000fe400078e00ff */
[----:B------:R-:W-:Y:S02]  /*4a80*/  IMAD.MOV.U32 R48, RZ, RZ, -0x1 ;  /* 0xffffffffff307424 */ /* 0x000fe400078e00ff */
[----:B------:R-:W-:Y:S05]  /*4a90*/  CALL.REL.NOINC `($__internal_1_$__cuda_sm70_shflsync_bfly_p) ;  /* 0x0000060000007944 */ /* 0x000fea0003c00000 */
[----:B-1----:R-:W-:Y:S02]  /*4aa0*/  FADD.FTZ R2, R49, R50 ;  /* 0x0000003231027221 */ /* 0x002fe40000010000 */
[----:B------:R-:W-:-:S02]  /*4ab0*/  IMAD.MOV.U32 R50, RZ, RZ, 0x1 ;  /* 0x00000001ff327424 */ /* 0x000fc400078e00ff */
[----:B------:R-:W-:Y:S02]  /*4ac0*/  FMUL.FTZ R2, R2, 0.0009765625 ;  /* 0x3a80000002027820 */ /* 0x000fe40000410000 */
[----:B0-----:R-:W-:Y:S02]  /*4ad0*/  IMAD.MOV.U32 R48, RZ, RZ, -0x1 ;  /* 0xffffffffff307424 */ /* 0x001fe400078e00ff */
[C---:B------:R-:W-:Y:S02]  /*4ae0*/  FADD.FTZ R3, -R2.reuse, R53 ;  /* 0x0000003502037221 */ /* 0x040fe40000010100 */
[----:B------:R-:W-:Y:S02]  /*4af0*/  FADD.FTZ R44, -R2, R55 ;  /* 0x00000037022c7221 */ /* 0x000fe40000010100 */
[----:B------:R-:W-:-:S04]  /*4b00*/  FFMA.FTZ R3, R3, R3, RZ ;  /* 0x0000000303037223 */ /* 0x000fc800000100ff */
        /* <DEDUP_REMOVED lines=60> */
[----:B------:R-:W-:Y:S01]  /*4ed0*/  FFMA.FTZ R49, R44, R44, R3 ;  /* 0x0000002c2c317223 */ /* 0x000fe20000010003 */
[----:B------:R-:W-:Y:S01]  /*4ee0*/  MOV R44, 0x4f10 ;  /* 0x00004f10002c7802 */ /* 0x000fe20000000f00 */
[----:B------:R-:W-:Y:S02]  /*4ef0*/  IMAD.MOV.U32 R3, RZ, RZ, 0x1f ;  /* 0x0000001fff037424 */ /* 0x000fe400078e00ff */
[----:B------:R-:W-:Y:S05]  /*4f00*/  CALL.REL.NOINC `($__internal_1_$__cuda_sm70_shflsync_bfly_p) ;  /* 0x0000019000007944 */ /* 0x000fea0003c00000 */
[----:B01----:R-:W-:Y:S01]  /*4f10*/  FADD.FTZ R49, R49, R50 ;  /* 0x0000003231317221 */ /* 0x003fe20000010000 */
[----:B------:R-:W-:Y:S01]  /*4f20*/  MOV R44, 0x4f70 ;  /* 0x00004f70002c7802 */ /* 0x000fe20000000f00 */
[----:B------:R-:W-:Y:S02]  /*4f30*/  IMAD.MOV.U32 R50, RZ, RZ, 0x2 ;  /* 0x00000002ff327424 */ /* 0x000fe400078e00ff */
[----:B------:R-:W-:Y:S02]  /*4f40*/  IMAD.MOV.U32 R3, RZ, RZ, 0x1f ;  /* 0x0000001fff037424 */ /* 0x000fe400078e00ff */
[----:B------:R-:W-:Y:S02]  /*4f50*/  IMAD.MOV.U32 R48, RZ, RZ, -0x1 ;  /* 0xffffffffff307424 */ /* 0x000fe400078e00ff */
        /* <DEDUP_REMOVED lines=19> */
[----:B01----:R-:W-:Y:S05]  /*5090*/  BRA `(.L_x_292) ;  /* 0xffffe37000007947 */ /* 0x003fea000383ffff */
        .weak           $__internal_1_$__cuda_sm70_shflsync_bfly_p
        .type           $__internal_1_$__cuda_sm70_shflsync_bfly_p,@function
        .size           $__internal_1_$__cuda_sm70_shflsync_bfly_p,(.L_x_26461 - $__internal_1_$__cuda_sm70_shflsync_bfly_p)
$__internal_1_$__cuda_sm70_shflsync_bfly_p:
[----:B------:R-:W-:Y:S01]  /*50a0*/  IMAD.MOV.U32 R45, RZ, RZ, 0x0 ;  /* 0x00000000ff2d7424 */ /* 0x000fe200078e00ff */
[----:B------:R-:W-:Y:S04]  /*50b0*/  WARPSYNC R48 ;  /* 0x0000003000007348 */ /* 0x000fe80003800000 */
[----:B------:R0:W1:Y:S01]  /*50c0*/  SHFL.BFLY PT, R50, R49, R50, R3 ;  /* 0x0c00003231327389 */ /* 0x00006200000e0003 */
[----:B------:R-:W-:Y:S05]  /*50d0*/  RET.REL.NODEC R44 `(_ZN10layer_norm31ln_parallel_residual_fwd_kernelINS_13Kernel_traitsI13__nv_bfloat16S2_S2_S2_fjLj8192ELj1ELj1ELj8ELj16ENS_18Kernel_traits_baseILj8192ES2_S2_S2_S2_fjLj256EEEEELb0ELb0ELb1EEEvNS_9FwdParamsE) ;  /* 0xffffaf202c007950 */ /* 0x000fea0003c3ffff */
.L_x_293:
        /* <DEDUP_REMOVED lines=10> */
.L_x_26461:


//--------------------- .text._ZN10layer_norm31ln_parallel_residual_fwd_kernelINS_13Kernel_traitsI13__nv_bfloat16S2_S2_S2_fjLj8192ELj1ELj1ELj8ELj16ENS_18Kernel_traits_baseILj8192ES2_S2_S2_S2_fjLj256EEEEELb0ELb1ELb0EEEvNS_9FwdParamsE --------------------------
	.section	.text._ZN10layer_norm31ln_parallel_residual_fwd_kernelINS_13Kernel_traitsI13__nv_bfloat16S2_S2_S2_fjLj8192ELj1ELj1ELj8ELj16ENS_18Kernel_traits_baseILj8192ES2_S2_S2_S2_fjLj256EEEEELb0ELb1ELb0EEEvNS_9FwdParamsE,"ax",@progbits
	.sectioninfo	@"SHI_REGISTERS=128"
	.align	128
        .global         _ZN10layer_norm31ln_parallel_residual_fwd_kernelINS_13Kernel_traitsI13__nv_bfloat16S2_S2_S2_fjLj8192ELj1ELj1ELj8ELj16ENS_18Kernel_traits_baseILj8192ES2_S2_S2_S2_fjLj256EEEEELb0ELb1ELb0EEEvNS_9FwdParamsE
        .type           _ZN10layer_norm31ln_parallel_residual_fwd_kernelINS_13Kernel_traitsI13__nv_bfloat16S2_S2_S2_fjLj8192ELj1ELj1ELj8ELj16ENS_18Kernel_traits_baseILj8192ES2_S2_S2_S2_fjLj256EEEEELb0ELb1ELb0EEEvNS_9FwdParamsE,@function
        .size           _ZN10layer_norm31ln_parallel_residual_fwd_kernelINS_13Kernel_traitsI13__nv_bfloat16S2_S2_S2_fjLj8192ELj1ELj1ELj8ELj16ENS_18Kernel_traits_baseILj8192ES2_S2_S2_S2_fjLj256EEEEELb0ELb1ELb0EEEvNS_9FwdParamsE,(.L_x_26462 - _ZN10layer_norm31ln_parallel_residual_fwd_kernelINS_13Kernel_traitsI13__nv_bfloat16S2_S2_S2_fjLj8192ELj1ELj1ELj8ELj16ENS_18Kernel_traits_baseILj8192ES2_S2_S2_S2_fjLj256EEEEELb0ELb1ELb0EEEvNS_9FwdParamsE)
        .other          _ZN10layer_norm31ln_parallel_residual_fwd_kernelINS_13Kernel_traitsI13__nv_bfloat16S2_S2_S2_fjLj8192ELj1ELj1ELj8ELj16ENS_18Kernel_traits_baseILj8192ES2_S2_S2_S2_fjLj256EEEEELb0ELb1ELb0EEEvNS_9FwdParamsE,@"STO_CUDA_ENTRY STV_DEFAULT"
_ZN10layer_norm31ln_parallel_residual_fwd_kernelINS_13Kernel_traitsI13__nv_bfloat16S2_S2_S2_fjLj8192ELj1ELj1ELj8ELj16ENS_18Kernel_traits_baseILj8192ES2_S2_S2_S2_fjLj256EEEEELb0ELb1ELb0EEEvNS_9FwdParamsE:
.text._ZN10layer_norm31ln_parallel_residual_fwd_kernelINS_13Kernel_traitsI13__nv_bfloat16S2_S2_S2_fjLj8192ELj1ELj1ELj8ELj16ENS_18Kernel_traits_baseILj8192ES2_S2_S2_S2_fjLj256EEEEELb0ELb1ELb0EEEvNS_9FwdParamsE:
        /* <DEDUP_REMOVED lines=17> */
[----:B------:R-:W-:-:S03]  /*0110*/  IMAD.MOV.U32 R9, RZ, RZ, 0x10 ;  /* 0x00000010ff097424 */ /* 0x000fc600078e00ff */
[----:B------:R-:W-:Y:S01]  /*0120*/  ISETP.NE.AND.EX P0, PT, RZ, c[0x0][0x21c], PT, P0 ;  /* 0x00008700ff007a0c */ /* 0x000fe20003f05300 */
[----:B------:R-:W-:-:S06]  /*0130*/  IMAD.WIDE.U32 R8, R28, R9, c[0x0][0x1b0] ;  /* 0x00006c001c087625 */ /* 0x000fcc00078e0009 */
[----:B------:R-:W5:Y:S06]  /*0140*/  LDG.E.128 R8, [R8.64] ;  /* 0x0000000408087981 */ /* 0x000f6c000c1e1d00 */
[----:B------:R-:W-:-:S04]  /*0150*/  @P0 LEA R4, P4, R28, c[0x0][0x218], 0x4 ;  /* 0x000086001c040a11 */ /* 0x000fc800078820ff */
[----:B------:R-:W-:-:S05]  /*0160*/  @P0 LEA.HI.X R5, R28, c[0x0][0x21c], RZ, 0x4, P4 ;  /* 0x000087001c050a11 */ /* 0x000fca00020f24ff */
[----:B------:R0:W5:Y:S01]  /*0170*/  @P0 LDG.E.128 R16, [R4.64] ;  /* 0x0000000404100981 */ /* 0x000162000c1e1d00 */
[----:B------:R-:W-:Y:S01]  /*0180*/  LOP3.LUT R28, R28, 0x100, RZ, 0xfc, !PT ;  /* 0x000001001c1c7812 */ /* 0x000fe200078efcff */
[----:B------:R-:W-:Y:S01]  /*0190*/  @!P0 CS2R R16, SRZ ;  /* 0x0000000000108805 */ /* 0x000fe2000001ff00 */
[----:B------:R-:W-:Y:S02]  /*01a0*/  @!P0 CS2R R18, SRZ ;  /* 0x0000000000128805 */ /* 0x000fe4000001ff00 */
.L_x_295:
[----:B0-----:R-:W-:Y:S05]  /*01b0*/  BSYNC B0 ;  /* 0x0000000000007941 */ /* 0x001fea0003800000 */
.L_x_294:
[----:B------:R-:W-:Y:S01]  /*01c0*/  BSSY B0, `(.L_x_296) ;  /* 0x000000d000007945 */ /* 0x000fe20003800000 */
        /* <DEDUP_REMOVED lines=9> */
[----:B------:R-:W-:Y:S01]  /*0260*/  IADD3 R28, R28, 0x100, RZ ;  /* 0x000001001c1c7810 */ /* 0x000fe20007ffe0ff */
[----:B------:R-:W-:Y:S01]  /*0270*/  @!P0 CS2R R44, SRZ ;  /* 0x00000000002c8805 */ /* 0x000fe2000001ff00 */
[----:B------:R-:W-:Y:S02]  /*0280*/  @!P0 CS2R R46, SRZ ;  /* 0x00000000002e8805 */ /* 0x000fe4000001ff00 */
.L_x_297:
[----:B0-----:R-:W-:Y:S05]  /*0290*/  BSYNC B0 ;  /* 0x0000000000007941 */ /* 0x001fea0003800000 */
.L_x_296:
        /* <DEDUP_REMOVED lines=13> */
.L_x_299:
[----:B0-----:R-:W-:Y:S05]  /*0370*/  BSYNC B0 ;  /* 0x0000000000007941 */ /* 0x001fea0003800000 */
.L_x_298:
[----:B------:R-:W-:Y:S01]  /*0380*/  BSSY B0, `(.L_x_300) ;  /* 0x000000c000007945 */ /* 0x000fe20003800000 */
[----:B------:R-:W-:Y:S05]  /*0390*/  @!P3 BRA `(.L_x_301) ;  /* 0x000000a00000b947 */ /* 0x000fea0003800000 */
[----:B------:R-:W-:Y:S01]  /*03a0*/  ISETP.NE.U32.AND P0, PT, RZ, c[0x0][0x218], PT ;  /* 0x00008600ff007a0c */ /* 0x000fe20003f05070 */
[----:B------:R-:W-:-:S03]  /*03b0*/  IMAD.MOV.U32 R29, RZ, RZ, 0x10 ;  /* 0x00000010ff1d7424 */ /* 0x000fc600078e00ff */
[----:B------:R-:W-:-:S13]  /*03c0*/  ISETP.NE.AND.EX P0, PT, RZ, c[0x0][0x21c], PT, P0 ;  /* 0x00008700ff007a0c */ /* 0x000fda0003f05300 */
[----:B------:R-:W-:-:S04]  /*03d0*/  @P0 LEA R4, P4, R28, c[0x0][0x218], 0x4 ;  /* 0x000086001c040a11 */ /* 0x000fc800078820ff */
[C---:B------:R-:W-:Y:S01]  /*03e0*/  @P0 LEA.HI.X R5, R28.reuse, c[0x0][0x21c], RZ, 0x4, P4 ;  /* 0x000087001c050a11 */ /* 0x040fe200020f24ff */
[----:B------:R-:W-:-:S04]  /*03f0*/  IMAD.WIDE.U32 R28, R28, R29, c[0x0][0x1b0] ;  /* 0x00006c001c1c7625 */ /* 0x000fc800078e001d */
[----:B------:R0:W5:Y:S04]  /*0400*/  @P0 LDG.E.128 R32, [R4.64] ;  /* 0x0000000404200981 */ /* 0x000168000c1e1d00 */
[----:B------:R-:W5:Y:S01]  /*0410*/  LDG.E.128 R28, [R28.64] ;  /* 0x000000041c1c7981 */ /* 0x000f62000c1e1d00 */
[----:B------:R-:W-:Y:S01]  /*0420*/  @!P0 CS2R R32, SRZ ;  /* 0x0000000000208805 */ /* 0x000fe2000001ff00 */
[----:B------:R-:W-:Y:S02]  /*0430*/  @!P0 CS2R R34, SRZ ;  /* 0x0000000000228805 */ /* 0x000fe4000001ff00 */
.L_x_301:
[----:B0-----:R-:W-:Y:S05]  /*0440*/  BSYNC B0 ;  /* 0x0000000000007941 */ /* 0x001fea0003800000 */
.L_x_300:
[----:B------:R-:W0:Y:S01]  /*0450*/  S2UR UR6, SR_CTAID.X ;  /* 0x00000000000679c3 */ /* 0x000e220000002500 */
[----:B------:R-:W-:Y:S01]  /*0460*/  IMAD.MOV.U32 R3, RZ, RZ, c[0x0][0x180] ;  /* 0x00006000ff037624 */ /* 0x000fe200078e00ff */
[----:B------:R-:W-:-:S04]  /*0470*/  MOV R4, c[0x0][0x184] ;  /* 0x0000610000047a02 */ /* 0x000fc80000000f00 */
[----:B------:R-:W-:-:S04]  /*0480*/  LOP3.LUT P4, RZ, R3, c[0x0][0x178], RZ, 0xfc, !PT ;  /* 0x00005e0003ff7a12 */ /* 0x000fc8000788fcff */
[----:B------:R-:W-:Y:S02]  /*0490*/  LOP3.LUT P4, RZ, R4, c[0x0][0x17c], RZ, 0xfc, P4 ;  /* 0x00005f0004ff7a12 */ /* 0x000fe4000208fcff */
[----:B0-----:R-:W-:-:S04]  /*04a0*/  LEA.HI R80, R0, UR6, RZ, 0x18 ;  /* 0x0000000600507c11 */ /* 0x001fc8000f8fc0ff */
[----:B------:R-:W-:-:S13]  /*04b0*/  ISETP.GE.AND P0, PT, R80, c[0x0][0x164], PT ;  /* 0x0000590050007a0c */ /* 0x000fda0003f06270 */
[----:B------:R-:W-:Y:S05]  /*04c0*/  @P0 EXIT ;  /* 0x000000000000094d */ /* 0x000fea0003800000 */
[----:B------:R-:W-:Y:S01]  /*04d0*/  SHF.R.S32.HI R52, RZ, 0x3, R49 ;  /* 0x00000003ff347819 */ /* 0x000fe20000011431 */
[----:B------:R-:W-:Y:S01]  /*04e0*/  HFMA2.MMA R79, -RZ, RZ, 0, 5.9604644775390625e-08 ;  /* 0x00000001ff4f7435 */ /* 0x000fe200000001ff */
[----:B------:R-:W-:Y:S01]  /*04f0*/  LOP3.LUT R51, R0, 0xe0, RZ, 0xc0, !PT ;  /* 0x000000e000337812 */ /* 0x000fe200078ec0ff */
[----:B------:R-:W-:Y:S01]  /*0500*/  ULDC.U8 UR6, c[0x0][0x1f0] ;  /* 0x00007c0000067ab9 */ /* 0x000fe20000000000 */
[----:B------:R-:W-:Y:S02]  /*0510*/  LOP3.LUT R66, R52, 0xff, RZ, 0xc0, !PT ;  /* 0x000000ff34427812 */ /* 0x000fe400078ec0ff */
[--C-:B-----5:R-:W-:Y:S02]  /*0520*/  PRMT R21, RZ, 0x5410, R25.reuse ;  /* 0x00005410ff157816 */ /* 0x120fe40000000019 */
[----:B------:R-:W-:Y:S01]  /*0530*/  PRMT R23, RZ, 0x7610, R25 ;  /* 0x00007610ff177816 */ /* 0x000fe20000000019 */
[----:B------:R-:W-:Y:S01]  /*0540*/  IMAD.IADD R53, R66, 0x1, -R51 ;  /* 0x0000000142357824 */ /* 0x000fe200078e0a33 */
[----:B------:R-:W-:-:S02]  /*0550*/  PRMT R25, RZ, 0x5410, R44 ;  /* 0x00005410ff197816 */ /* 0x000fc4000000002c */
[----:B------:R-:W-:Y:S02]  /*0560*/  PRMT R48, RZ, 0x7610, R44 ;  /* 0x00007610ff307816 */ /* 0x000fe4000000002c */
[--C-:B------:R-:W-:Y:S02]  /*0570*/  PRMT R44, RZ, 0x5410, R45.reuse ;  /* 0x00005410ff2c7816 */ /* 0x100fe4000000002d */
[----:B------:R-:W-:Y:S02]  /*0580*/  PRMT R49, RZ, 0x7610, R45 ;  /* 0x00007610ff317816 */ /* 0x000fe4000000002d */
[----:B------:R-:W-:Y:S02]  /*0590*/  SHF.R.U32.HI R55, RZ, 0x3, R52 ;  /* 0x00000003ff377819 */ /* 0x000fe40000011634 */
[----:B------:R-:W-:Y:S02]  /*05a0*/  IMNMX R54, RZ, R53, !PT ;  /* 0x00000035ff367217 */ /* 0x000fe40007800200 */
[----:B------:R-:W-:-:S02]  /*05b0*/  PRMT R45, RZ, 0x5410, R46 ;  /* 0x00005410ff2d7816 */ /* 0x000fc4000000002e */
[----:B------:R-:W-:Y:S02]  /*05c0*/  PRMT R50, RZ, 0x7610, R46 ;  /* 0x00007610ff327816 */ /* 0x000fe4000000002e */
[--C-:B------:R-:W-:Y:S02]  /*05d0*/  PRMT R46, RZ, 0x5410, R47.reuse ;  /* 0x00005410ff2e7816 */ /* 0x100fe4000000002f */
[----:B------:R-:W-:Y:S02]  /*05e0*/  PRMT R51, RZ, 0x7610, R47 ;  /* 0x00007610ff337816 */ /* 0x000fe4000000002f */
[--C-:B------:R-:W-:Y:S02]  /*05f0*/  PRMT R47, RZ, 0x5410, R36.reuse ;  /* 0x00005410ff2f7816 */ /* 0x100fe40000000024 */
[----:B------:R-:W-:Y:S02]  /*0600*/  PRMT R52, RZ, 0x7610, R36 ;  /* 0x00007610ff347816 */ /* 0x000fe40000000024 */
[----:B------:R-:W-:-:S02]  /*0610*/  LOP3.LUT R75, R55, 0x1fffffe0, RZ, 0xc0, !PT ;  /* 0x1fffffe0374b7812 */ /* 0x000fc400078ec0ff */
[----:B------:R-:W-:Y:S02]  /*0620*/  IMNMX R36, R54, 0x20, PT ;  /* 0x0000002036247817 */ /* 0x000fe40003800200 */
[--C-:B------:R-:W-:Y:S02]  /*0630*/  PRMT R53, RZ, 0x5410, R37.reuse ;  /* 0x00005410ff357816 */ /* 0x100fe40000000025 */
[----:B------:R-:W-:Y:S01]  /*0640*/  PRMT R55, RZ, 0x7610, R37 ;  /* 0x00007610ff377816 */ /* 0x000fe20000000025 */
        /* <DEDUP_REMOVED lines=11> */
[----:B------:R-:W-:Y:S02]  /*0700*/  PRMT R66, RZ, 0x5410, R28 ;  /* 0x00005410ff427816 */ /* 0x000fe4000000001c */
[----:B------:R-:W-:Y:S02]  /*0710*/  PRMT R7, RZ, 0x5410, R10 ;  /* 0x00005410ff077816 */ /* 0x000fe4000000000a */
[----:B------:R-:W-:-:S02]  /*0720*/  IMNMX R37, RZ, R37, !PT ;  /* 0x00000025ff257217 */ /* 0x000fc40007800200 */
[----:B------:R-:W-:Y:S02]  /*0730*/  PRMT R8, RZ, 0x7610, R10 ;  /* 0x00007610ff087816 */ /* 0x000fe4000000000a */
[----:B------:R-:W-:Y:S02]  /*0740*/  IMNMX R28, R37, 0x20, PT ;  /* 0x00000020251c7817 */ /* 0x000fe40003800200 */
[--C-:B------:R-:W-:Y:S02]  /*0750*/  PRMT R9, RZ, 0x5410, R11.reuse ;  /* 0x00005410ff097816 */ /* 0x100fe4000000000b */
[----:B------:R-:W-:Y:S01]  /*0760*/  PRMT R10, RZ, 0x7610, R11 ;  /* 0x00007610ff0a7816 */ /* 0x000fe2000000000b */
[----:B0-----:R0:W1:Y:S01]  /*0770*/  MUFU.RCP R73, R36 ;  /* 0x0000002400497308 */ /* 0x0010620000001000 */
[----:B------:R-:W-:Y:S01]  /*0780*/  PRMT R11, RZ, 0x5410, R16 ;  /* 0x00005410ff0b7816 */ /* 0x000fe20000000010 */
[----:B------:R-:W-:Y:S01]  /*0790*/  IMAD.IADD R28, R75, 0x1, R28 ;  /* 0x000000014b1c7824 */ /* 0x000fe200078e021c */
[----:B------:R-:W-:-:S02]  /*07a0*/  PRMT R12, RZ, 0x7610, R16 ;  /* 0x00007610ff0c7816 */ /* 0x000fc40000000010 */
[--C-:B------:R-:W-:Y:S01]  /*07b0*/  PRMT R13, RZ, 0x5410, R17.reuse ;  /* 0x00005410ff0d7816 */ /* 0x100fe20000000011 */
[----:B------:R-:W-:Y:S01]  /*07c0*/  IMAD.SHL.U32 R78, R28, 0x8, RZ ;  /* 0x000000081c4e7824 */ /* 0x000fe200078e00ff */
[----:B------:R-:W-:Y:S02]  /*07d0*/  PRMT R14, RZ, 0x7610, R17 ;  /* 0x00007610ff0e7816 */ /* 0x000fe40000000011 */
[--C-:B------:R-:W-:Y:S02]  /*07e0*/  PRMT R15, RZ, 0x5410, R18.reuse ;  /* 0x00005410ff0f7816 */ /* 0x100fe40000000012 */
[----:B------:R-:W-:Y:S02]  /*07f0*/  PRMT R16, RZ, 0x7610, R18 ;  /* 0x00007610ff107816 */ /* 0x000fe40000000012 */
[--C-:B------:R-:W-:Y:S02]  /*0800*/  PRMT R17, RZ, 0x5410, R19.reuse ;  /* 0x00005410ff117816 */ /* 0x100fe40000000013 */
[----:B------:R-:W-:-:S02]  /*0810*/  PRMT R18, RZ, 0x7610, R19 ;  /* 0x00007610ff127816 */ /* 0x000fc40000000013 */
[--C-:B------:R-:W-:Y:S02]  /*0820*/  PRMT R19, RZ, 0x5410, R24.reuse ;  /* 0x00005410ff137816 */ /* 0x100fe40000000018 */
[----:B------:R-:W-:Y:S02]  /*0830*/  PRMT R20, RZ, 0x7610, R24 ;  /* 0x00007610ff147816 */ /* 0x000fe40000000018 */
[--C-:B------:R-:W-:Y:S02]  /*0840*/  PRMT R22, RZ, 0x5410, R26.reuse ;  /* 0x00005410ff167816 */ /* 0x100fe4000000001a */
[--C-:B------:R-:W-:Y:S02]  /*0850*/  PRMT R24, RZ, 0x5410, R27.reuse ;  /* 0x00005410ff187816 */ /* 0x100fe4000000001b */
[----:B------:R-:W-:Y:S02]  /*0860*/  PRMT R26, RZ, 0x7610, R26 ;  /* 0x00007610ff1a7816 */ /* 0x000fe4000000001a */
        /* <DEDUP_REMOVED lines=26> */
[----:B01----:R-:W-:Y:S02]  /*0a10*/  PRMT R88, RZ, 0x7610, R35 ;  /* 0x00007610ff587816 */ /* 0x003fe40000000023 */
.L_x_449:
[----:B------:R-:W-:Y:S01]  /*0a20*/  IMAD R40, R80, c[0x0][0x168], RZ ;  /* 0x00005a0050287a24 */ /* 0x000fe200078e02ff */
[----:B------:R-:W-:Y:S04]  /*0a30*/  BSSY B0, `(.L_x_302) ;  /* 0x000009a000007945 */ /* 0x000fe80003800000 */
[----:B------:R-:W-:-:S04]  /*0a40*/  SHF.R.S32.HI R41, RZ, 0x1f, R40 ;  /* 0x0000001fff297819 */ /* 0x000fc80000011428 */
[----:B------:R-:W-:Y:S02]  /*0a50*/  LEA.HI R41, R41, R40, RZ, 0x3 ;  /* 0x0000002829297211 */ /* 0x000fe400078f18ff */
[----:B------:R-:W-:-:S04]  /*0a60*/  LOP3.LUT R40, R0, 0xff, RZ, 0xc0, !PT ;  /* 0x000000ff00287812 */ /* 0x000fc800078ec0ff */
        /* <DEDUP_REMOVED lines=25> */
.L_x_305:
[----:B-----5:R-:W-:-:S05]  /*0c00*/  PRMT R93, RZ, 0x5410, R32 ;  /* 0x00005410ff5d7816 */ /* 0x020fca0000000020 */
[----:B------:R-:W-:Y:S01]  /*0c10*/  FADD.FTZ R86, R93, R86 ;  /* 0x000000565d567221 */ /* 0x000fe20000010000 */
[----:B------:R-:W-:Y:S05]  /*0c20*/  BRA `(.L_x_306) ;  /* 0x0000004000007947 */ /* 0x000fea0003800000 */
.L_x_304:
[----:B0----5:R-:W-:-:S05]  /*0c30*/  PRMT R93, RZ, 0x5410, R36 ;  /* 0x00005410ff5d7816 */ /* 0x021fca0000000024 */
[----:B------:R-:W-:Y:S01]  /*0c40*/  FADD.FTZ R86, R93, R86 ;  /* 0x000000565d567221 */ /* 0x000fe20000010000 */
[----:B------:R-:W-:-:S05]  /*0c50*/  @P5 PRMT R93, RZ, 0x5410, R32 ;  /* 0x00005410ff5d5816 */ /* 0x000fca0000000020 */
[----:B------:R-:W-:-:S05]  /*0c60*/  @P5 FADD.FTZ R86, R93, R86 ;  /* 0x000000565d565221 */ /* 0x000fca0000010000 */
.L_x_306:
[----:B------:R-:W-:-:S04]  /*0c70*/  F2FP.BF16.PACK_AB R93, RZ, R86 ;  /* 0x00000056ff5d723e */ /* 0x000fc800000010ff */
[----:B------:R-:W-:Y:S02]  /*0c80*/  PRMT R28, R93, 0x7610, R28 ;  /* 0x000076105d1c7816 */ /* 0x000fe4000000001c */
.L_x_307:
[----:B------:R-:W-:Y:S01]  /*0c90*/  PRMT R94, RZ, 0x7610, R40 ;  /* 0x00007610ff5e7816 */ /* 0x000fe20000000028 */
[----:B------:R-:W-:Y:S05]  /*0ca0*/  @P6 BRA `(.L_x_308) ;  /* 0x0000008000006947 */ /* 0x000fea0003800000 */
[----:B------:R-:W-:-:S04]  /*0cb0*/  ISETP.NE.U32.AND P0, PT, RZ, c[0x0][0x180], PT ;  /* 0x00006000ff007a0c */ /* 0x000fc80003f05070 */
[----:B------:R-:W-:-:S13]  /*0cc0*/  ISETP.NE.AND.EX P0, PT, RZ, c[0x0][0x184], PT, P0 ;  /* 0x00006100ff007a0c */ /* 0x000fda0003f05300 */
[----:B------:R-:W-:Y:S05]  /*0cd0*/  @P0 BRA `(.L_x_309) ;  /* 0x0000002000000947 */ /* 0x000fea0003800000 */
[----:B------:R-:W-:Y:S05]  /*0ce0*/  @P4 BRA `(.L_x_310) ;  /* 0x0000008000004947 */ /* 0x000fea0003800000 */
[----:B------:R-:W-:Y:S05]  /*0cf0*/  BRA `(.L_x_311) ;  /* 0x0000009000007947 */ /* 0x000fea0003800000 */
.L_x_309:
[----:B-----5:R-:W-:-:S05]  /*0d00*/  PRMT R93, RZ, 0x7610, R32 ;  /* 0x00007610ff5d7816 */ /* 0x020fca0000000020 */
[----:B------:R-:W-:Y:S01]  /*0d10*/  FADD.FTZ R94, R93, R94 ;  /* 0x0000005e5d5e7221 */ /* 0x000fe20000010000 */
[----:B------:R-:W-:Y:S05]  /*0d20*/  BRA `(.L_x_310) ;  /* 0x0000004000007947 */ /* 0x000fea0003800000 */
.L_x_308:
[----:B-----5:R-:W-:-:S05]  /*0d30*/  PRMT R93, RZ, 0x7610, R36 ;  /* 0x00007610ff5d7816 */ /* 0x020fca0000000024 */
[----:B------:R-:W-:Y:S01]  /*0d40*/  FADD.FTZ R94, R93, R94 ;  /* 0x0000005e5d5e7221 */ /* 0x000fe20000010000 */
[----:B------:R-:W-:-:S05]  /*0d50*/  @P5 PRMT R93, RZ, 0x7610, R32 ;  /* 0x00007610ff5d5816 */ /* 0x000fca0000000020 */
[----:B------:R-:W-:-:S05]  /*0d60*/  @P5 FADD.FTZ R94, R93, R94 ;  /* 0x0000005e5d5e5221 */ /* 0x000fca0000010000 */
.L_x_310:
[----:B------:R-:W-:-:S04]  /*0d70*/  F2FP.BF16.PACK_AB R40, RZ, R94 ;  /* 0x0000005eff28723e */ /* 0x000fc800000010ff */
[----:B------:R-:W-:Y:S02]  /*0d80*/  PRMT R28, R28, 0x5410, R40 ;  /* 0x000054101c1c7816 */ /* 0x000fe40000000028 */
.L_x_311:
[----:B------:R-:W-:Y:S01]  /*0d90*/  PRMT R93, RZ, 0x5410, R41 ;  /* 0x00005410ff5d7816 */ /* 0x000fe20000000029 */
[----:B------:R-:W-:Y:S05]  /*0da0*/  @P6 BRA `(.L_x_312) ;  /* 0x0000008000006947 */ /* 0x000fea0003800000 */
[----:B------:R-:W-:-:S04]  /*0db0*/  ISETP.NE.U32.AND P0, PT, RZ, c[0x0][0x180], PT ;  /* 0x00006000ff007a0c */ /* 0x000fc80003f05070 */
[----:B------:R-:W-:-:S13]  /*0dc0*/  ISETP.NE.AND.EX P0, PT, RZ, c[0x0][0x184], PT, P0 ;  /* 0x00006100ff007a0c */ /* 0x000fda0003f05300 */
[----:B------:R-:W-:Y:S05]  /*0dd0*/  @P0 BRA `(.L_x_313) ;  /* 0x0000002000000947 */ /* 0x000fea0003800000 */
[----:B------:R-:W-:Y:S05]  /*0de0*/  @P4 BRA `(.L_x_314) ;  /* 0x0000008000004947 */ /* 0x000fea0003800000 */
[----:B------:R-:W-:Y:S05]  /*0df0*/  BRA `(.L_x_315) ;  /* 0x0000009000007947 */ /* 0x000fea0003800000 */
.L_x_313:
[----:B-----5:R-:W-:-:S05]  /*0e00*/  PRMT R40, RZ, 0x5410, R33 ;  /* 0x00005410ff287816 */ /* 0x020fca0000000021 */
[----:B------:R-:W-:Y:S01]  /*0e10*/  FADD.FTZ R93, R40, R93 ;  /* 0x0000005d285d7221 */ /* 0x000fe20000010000 */
[----:B------:R-:W-:Y:S05]  /*0e20*/  BRA `(.L_x_314) ;  /* 0x0000004000007947 */ /* 0x000fea0003800000 */
.L_x_312:
[----:B-----5:R-:W-:-:S05]  /*0e30*/  PRMT R40, RZ, 0x5410, R37 ;  /* 0x00005410ff287816 */ /* 0x020fca0000000025 */
[----:B------:R-:W-:Y:S01]  /*0e40*/  FADD.FTZ R93, R40, R93 ;  /* 0x0000005d285d7221 */ /* 0x000fe20000010000 */
[----:B------:R-:W-:-:S05]  /*0e50*/  @P5 PRMT R40, RZ, 0x5410, R33 ;  /* 0x00005410ff285816 */ /* 0x000fca0000000021 */
[----:B------:R-:W-:-:S05]  /*0e60*/  @P5 FADD.FTZ R93, R40, R93 ;  /* 0x0000005d285d5221 */ /* 0x000fca0000010000 */
.L_x_314:
[----:B------:R-:W-:-:S04]  /*0e70*/  F2FP.BF16.PACK_AB R40, RZ, R93 ;  /* 0x0000005dff28723e */ /* 0x000fc800000010ff */
[----:B------:R-:W-:Y:S02]  /*0e80*/  PRMT R29, R40, 0x7610, R29 ;  /* 0x00007610281d7816 */ /* 0x000fe4000000001d */
.L_x_315:
[----:B------:R-:W-:Y:S01]  /*0e90*/  PRMT R100, RZ, 0x7610, R41 ;  /* 0x00007610ff647816 */ /* 0x000fe20000000029 */
[----:B------:R-:W-:Y:S05]  /*0ea0*/  @P6 BRA `(.L_x_316) ;  /* 0x0000008000006947 */ /* 0x000fea0003800000 */
[----:B------:R-:W-:-:S04]  /*0eb0*/  ISETP.NE.U32.AND P0, PT, RZ, c[0x0][0x180], PT ;  /* 0x00006000ff007a0c */ /* 0x000fc80003f05070 */
[----:B------:R-:W-:-:S13]  /*0ec0*/  ISETP.NE.AND.EX P0, PT, RZ, c[0x0][0x184], PT, P0 ;  /* 0x00006100ff007a0c */ /* 0x000fda0003f05300 */
[----:B------:R-:W-:Y:S05]  /*0ed0*/  @P0 BRA `(.L_x_317) ;  /* 0x0000002000000947 */ /* 0x000fea0003800000 */
[----:B------:R-:W-:Y:S05]  /*0ee0*/  @P4 BRA `(.L_x_318) ;  /* 0x0000008000004947 */ /* 0x000fea0003800000 */
[----:B------:R-:W-:Y:S05]  /*0ef0*/  BRA `(.L_x_319) ;  /* 0x0000009000007947 */ /* 0x000fea0003800000 */
.L_x_317:
[----:B-----5:R-:W-:-:S05]  /*0f00*/  PRMT R41, RZ, 0x7610, R33 ;  /* 0x00007610ff297816 */ /* 0x020fca0000000021 */
[----:B------:R-:W-:Y:S01]  /*0f10*/  FADD.FTZ R100, R41, R100 ;  /* 0x0000006429647221 */ /* 0x000fe20000010000 */
[----:B------:R-:W-:Y:S05]  /*0f20*/  BRA `(.L_x_318) ;  /* 0x0000004000007947 */ /* 0x000fea0003800000 */
.L_x_316:
[----:B-----5:R-:W-:-:S05]  /*0f30*/  PRMT R41, RZ, 0x7610, R37 ;  /* 0x00007610ff297816 */ /* 0x020fca0000000025 */
[----:B------:R-:W-:Y:S01]  /*0f40*/  FADD.FTZ R100, R41, R100 ;  /* 0x0000006429647221 */ /* 0x000fe20000010000 */
[----:B------:R-:W-:-:S05]  /*0f50*/  @P5 PRMT R41, RZ, 0x7610, R33 ;  /* 0x00007610ff295816 */ /* 0x000fca0000000021 */
[----:B------:R-:W-:-:S05]  /*0f60*/  @P5 FADD.FTZ R100, R41, R100 ;  /* 0x0000006429645221 */ /* 0x000fca0000010000 */
.L_x_318:
[----:B------:R-:W-:-:S04]  /*0f70*/  F2FP.BF16.PACK_AB R40, RZ, R100 ;  /* 0x00000064ff28723e */ /* 0x000fc800000010ff */
[----:B------:R-:W-:Y:S02]  /*0f80*/  PRMT R29, R29, 0x5410, R40 ;  /* 0x000054101d1d7816 */ /* 0x000fe40000000028 */
.L_x_319:
[----:B------:R-:W-:Y:S01]  /*0f90*/  PRMT R101, RZ, 0x5410, R42 ;  /* 0x00005410ff657816 */ /* 0x000fe2000000002a */
[----:B------:R-:W-:Y:S05]  /*0fa0*/  @P6 BRA `(.L_x_320) ;  /* 0x0000008000006947 */ /* 0x000fea0003800000 */
[----:B------:R-:W-:-:S04]  /*0fb0*/  ISETP.NE.U32.AND P0, PT, RZ, c[0x0][0x180], PT ;  /* 0x00006000ff007a0c */ /* 0x000fc80003f05070 */
[----:B------:R-:W-:-:S13]  /*0fc0*/  ISETP.NE.AND.EX P0, PT, RZ, c[0x0][0x184], PT, P0 ;  /* 0x00006100ff007a0c */ /* 0x000fda0003f05300 */
[----:B------:R-:W-:Y:S05]  /*0fd0*/  @P0 BRA `(.L_x_321) ;  /* 0x0000002000000947 */ /* 0x000fea0003800000 */
[----:B------:R-:W-:Y:S05]  /*0fe0*/  @P4 BRA `(.L_x_322) ;  /* 0x0000008000004947 */ /* 0x000fea0003800000 */
[----:B------:R-:W-:Y:S05]  /*0ff0*/  BRA `(.L_x_323) ;  /* 0x0000009000007947 */ /* 0x000fea0003800000 */
.L_x_321:
[----:B-----5:R-:W-:-:S05]  /*1000*/  PRMT R40, RZ, 0x5410, R34 ;  /* 0x00005410ff287816 */ /* 0x020fca0000000022 */
[----:B------:R-:W-:Y:S01]  /*1010*/  FADD.FTZ R101, R40, R101 ;  /* 0x0000006528657221 */ /* 0x000fe20000010000 */
[----:B------:R-:W-:Y:S05]  /*1020*/  BRA `(.L_x_322) ;  /* 0x0000004000007947 */ /* 0x000fea0003800000 */
.L_x_320:
[----:B-----5:R-:W-:-:S05]  /*1030*/  PRMT R40, RZ, 0x5410, R38 ;  /* 0x00005410ff287816 */ /* 0x020fca0000000026 */
[----:B------:R-:W-:Y:S01]  /*1040*/  FADD.FTZ R101, R40, R101 ;  /* 0x0000006528657221 */ /* 0x000fe20000010000 */
[----:B------:R-:W-:-:S05]  /*1050*/  @P5 PRMT R40, RZ, 0x5410, R34 ;  /* 0x00005410ff285816 */ /* 0x000fca0000000022 */
[----:B------:R-:W-:-:S05]  /*1060*/  @P5 FADD.FTZ R101, R40, R101 ;  /* 0x0000006528655221 */ /* 0x000fca0000010000 */
.L_x_322:
[----:B------:R-:W-:-:S04]  /*1070*/  F2FP.BF16.PACK_AB R40, RZ, R101 ;  /* 0x00000065ff28723e */ /* 0x000fc800000010ff */
[----:B------:R-:W-:Y:S02]  /*1080*/  PRMT R30, R40, 0x7610, R30 ;  /* 0x00007610281e7816 */ /* 0x000fe4000000001e */
.L_x_323:
[----:B------:R-:W-:Y:S01]  /*1090*/  PRMT R108, RZ, 0x7610, R42 ;  /* 0x00007610ff6c7816 */ /* 0x000fe2000000002a */
[----:B------:R-:W-:Y:S05]  /*10a0*/  @P6 BRA `(.L_x_324) ;  /* 0x0000008000006947 */ /* 0x000fea0003800000 */
[----:B------:R-:W-:-:S04]  /*10b0*/  ISETP.NE.U32.AND P0, PT, RZ, c[0x0][0x180], PT ;  /* 0x00006000ff007a0c */ /* 0x000fc80003f05070 */
[----:B------:R-:W-:-:S13]  /*10c0*/  ISETP.NE.AND.EX P0, PT, RZ, c[0x0][0x184], PT, P0 ;  /* 0x00006100ff007a0c */ /* 0x000fda0003f05300 */
[----:B------:R-:W-:Y:S05]  /*10d0*/  @P0 BRA `(.L_x_325) ;  /* 0x0000002000000947 */ /* 0x000fea0003800000 */
[----:B------:R-:W-:Y:S05]  /*10e0*/  @P4 BRA `(.L_x_326) ;  /* 0x0000008000004947 */ /* 0x000fea0003800000 */
[----:B------:R-:W-:Y:S05]  /*10f0*/  BRA `(.L_x_327) ;  /* 0x0000009000007947 */ /* 0x000fea0003800000 */
.L_x_325:
[----:B-----5:R-:W-:-:S05]  /*1100*/  PRMT R41, RZ, 0x7610, R34 ;  /* 0x00007610ff297816 */ /* 0x020fca0000000022 */
[----:B------:R-:W-:Y:S01]  /*1110*/  FADD.FTZ R108, R41, R108 ;  /* 0x0000006c296c7221 */ /* 0x000fe20000010000 */
[----:B------:R-:W-:Y:S05]  /*1120*/  BRA `(.L_x_326) ;  /* 0x0000004000007947 */ /* 0x000fea0003800000 */
.L_x_324:
[----:B-----5:R-:W-:-:S05]  /*1130*/  PRMT R41, RZ, 0x7610, R38 ;  /* 0x00007610ff297816 */ /* 0x020fca0000000026 */
[----:B------:R-:W-:Y:S01]  /*1140*/  FADD.FTZ R108, R41, R108 ;  /* 0x0000006c296c7221 */ /* 0x000fe20000010000 */
[----:B------:R-:W-:-:S05]  /*1150*/  @P5 PRMT R41, RZ, 0x7610, R34 ;  /* 0x00007610ff295816 */ /* 0x000fca0000000022 */
[----:B------:R-:W-:-:S05]  /*1160*/  @P5 FADD.FTZ R108, R41, R108 ;  /* 0x0000006c296c5221 */ /* 0x000fca0000010000 */
.L_x_326:
[----:B------:R-:W-:-:S04]  /*1170*/  F2FP.BF16.PACK_AB R40, RZ, R108 ;  /* 0x0000006cff28723e */ /* 0x000fc800000010ff */
[----:B------:R-:W-:Y:S02]  /*1180*/  PRMT R30, R30, 0x5410, R40 ;  /* 0x000054101e1e7816 */ /* 0x000fe40000000028 */
.L_x_327:
[----:B------:R-:W-:Y:S01]  /*1190*/  PRMT R109, RZ, 0x5410, R43 ;  /* 0x00005410ff6d7816 */ /* 0x000fe2000000002b */
[----:B------:R-:W-:Y:S05]  /*11a0*/  @P6 BRA `(.L_x_328) ;  /* 0x0000008000006947 */ /* 0x000fea0003800000 */
[----:B------:R-:W-:-:S04]  /*11b0*/  ISETP.NE.U32.AND P0, PT, RZ, c[0x0][0x180], PT ;  /* 0x00006000ff007a0c */ /* 0x000fc80003f05070 */
[----:B------:R-:W-:-:S13]  /*11c0*/  ISETP.NE.AND.EX P0, PT, RZ, c[0x0][0x184], PT, P0 ;  /* 0x00006100ff007a0c */ /* 0x000fda0003f05300 */
[----:B------:R-:W-:Y:S05]  /*11d0*/  @P0 BRA `(.L_x_329) ;  /* 0x0000002000000947 */ /* 0x000fea0003800000 */
[----:B------:R-:W-:Y:S05]  /*11e0*/  @P4 BRA `(.L_x_330) ;  /* 0x0000008000004947 */ /* 0x000fea0003800000 */
[----:B------:R-:W-:Y:S05]  /*11f0*/  BRA `(.L_x_331) ;  /* 0x0000009000007947 */ /* 0x000fea0003800000 */
.L_x_329:
[----:B-----5:R-:W-:-:S05]  /*1200*/  PRMT R40, RZ, 0x5410, R35 ;  /* 0x00005410ff287816 */ /* 0x020fca0000000023 */
[----:B------:R-:W-:Y:S01]  /*1210*/  FADD.FTZ R109, R40, R109 ;  /* 0x0000006d286d7221 */ /* 0x000fe20000010000 */
[----:B------:R-:W-:Y:S05]  /*1220*/  BRA `(.L_x_330) ;  /* 0x0000004000007947 */ /* 0x000fea0003800000 */
.L_x_328:
[----:B-----5:R-:W-:-:S05]  /*1230*/  PRMT R40, RZ, 0x5410, R39 ;  /* 0x00005410ff287816 */ /* 0x020fca0000000027 */
[----:B------:R-:W-:Y:S01]  /*1240*/  FADD.FTZ R109, R40, R109 ;  /* 0x0000006d286d7221 */ /* 0x000fe20000010000 */
[----:B------:R-:W-:-:S05]  /*1250*/  @P5 PRMT R40, RZ, 0x5410, R35 ;  /* 0x00005410ff285816 */ /* 0x000fca0000000023 */
[----:B------:R-:W-:-:S05]  /*1260*/  @P5 FADD.FTZ R109, R40, R109 ;  /* 0x0000006d286d5221 */ /* 0x000fca0000010000 */
.L_x_330:
[----:B------:R-:W-:-:S04]  /*1270*/  F2FP.BF16.PACK_AB R40, RZ, R109 ;  /* 0x0000006dff28723e */ /* 0x000fc800000010ff */
[----:B------:R-:W-:Y:S02]  /*1280*/  PRMT R31, R40, 0x7610, R31 ;  /* 0x00007610281f7816 */ /* 0x000fe4000000001f */
.L_x_331:
[----:B------:R-:W-:Y:S01]  /*1290*/  PRMT R116, RZ, 0x7610, R43 ;  /* 0x00007610ff747816 */ /* 0x000fe2000000002b */
[----:B------:R-:W-:Y:S05]  /*12a0*/  @P6 BRA `(.L_x_332) ;  /* 0x0000008000006947 */ /* 0x000fea0003800000 */
[----:B------:R-:W-:-:S04]  /*12b0*/  ISETP.NE.U32.AND P0, PT, RZ, c[0x0][0x180], PT ;  /* 0x00006000ff007a0c */ /* 0x000fc80003f05070 */
[----:B------:R-:W-:-:S13]  /*12c0*/  ISETP.NE.AND.EX P0, PT, RZ, c[0x0][0x184], PT, P0 ;  /* 0x00006100ff007a0c */ /* 0x000fda0003f05300 */
[----:B------:R-:W-:Y:S05]  /*12d0*/  @P0 BRA `(.L_x_333) ;  /* 0x0000002000000947 */ /* 0x000fea0003800000 */
[----:B------:R-:W-:Y:S05]  /*12e0*/  @P4 BRA `(.L_x_334) ;  /* 0x0000008000004947 */ /* 0x000fea0003800000 */
[----:B------:R-:W-:Y:S05]  /*12f0*/  BRA `(.L_x_335) ;  /* 0x0000009000007947 */ /* 0x000fea0003800000 */
.L_x_333:
[----:B-----5:R-:W-:-:S05]  /*1300*/  PRMT R41, RZ, 0x7610, R35 ;  /* 0x00007610ff297816 */ /* 0x020fca0000000023 */
[----:B------:R-:W-:Y:S01]  /*1310*/  FADD.FTZ R116, R41, R116 ;  /* 0x0000007429747221 */ /* 0x000fe20000010000 */
[----:B------:R-:W-:Y:S05]  /*1320*/  BRA `(.L_x_334) ;  /* 0x0000004000007947 */ /* 0x000fea0003800000 */
.L_x_332:
[----:B-----5:R-:W-:-:S05]  /*1330*/  PRMT R41, RZ, 0x7610, R39 ;  /* 0x00007610ff297816 */ /* 0x020fca0000000027 */
[----:B------:R-:W-:Y:S01]  /*1340*/  FADD.FTZ R116, R41, R116 ;  /* 0x0000007429747221 */ /* 0x000fe20000010000 */
[----:B------:R-:W-:-:S05]  /*1350*/  @P5 PRMT R41, RZ, 0x7610, R35 ;  /* 0x00007610ff295816 */ /* 0x000fca0000000023 */
[----:B------:R-:W-:-:S05]  /*1360*/  @P5 FADD.FTZ R116, R41, R116 ;  /* 0x0000007429745221 */ /* 0x000fca0000010000 */
.L_x_334:
[----:B------:R-:W-:-:S04]  /*1370*/  F2FP.BF16.PACK_AB R40, RZ, R116 ;  /* 0x00000074ff28723e */ /* 0x000fc800000010ff */
[----:B------:R-:W-:Y:S02]  /*1380*/  PRMT R31, R31, 0x5410, R40 ;  /* 0x000054101f1f7816 */ /* 0x000fe40000000028 */
.L_x_335:
[C---:B------:R-:W-:Y:S02]  /*1390*/  @P4 LEA R40, P0, R87.reuse, c[0x0][0x188], 0x4 ;  /* 0x0000620057284a11 */ /* 0x040fe400078020ff */
[C---:B------:R-:W-:Y:S02]  /*13a0*/  IADD3 R120, R87.reuse, 0x100, RZ ;  /* 0x0000010057787810 */ /* 0x040fe40007ffe0ff */
[----:B------:R-:W-:-:S05]  /*13b0*/  @P4 LEA.HI.X R41, R87, c[0x0][0x18c], RZ, 0x4, P0 ;  /* 0x0000630057294a11 */ /* 0x000fca00000f24ff */
[----:B------:R0:W-:Y:S04]  /*13c0*/  @P4 STG.E.128 [R40.64], R28 ;  /* 0x0000001c28004986 */ /* 0x0001e8000c101d04 */
.L_x_303:
[----:B------:R-:W-:Y:S05]  /*13d0*/  BSYNC B0 ;  /* 0x0000000000007941 */ /* 0x000fea0003800000 */
.L_x_302:
[----:B------:R-:W-:Y:S01]  /*13e0*/  ISETP.GE.U32.AND P0, PT, R2, 0x200, PT ;  /* 0x000002000200780c */ /* 0x000fe20003f06070 */
[----:B------:R-:W-:-:S12]  /*13f0*/  BSSY B0, `(.L_x_336) ;  /* 0x0000095000007945 */ /* 0x000fd80003800000 */
[----:B------:R-:W-:Y:S05]  /*1400*/  @!P0 BRA `(.L_x_337) ;  /* 0x0000093000008947 */ /* 0x000fea0003800000 */
[----:B------:R-:W-:Y:S01]  /*1410*/  ISETP.NE.U32.AND P0, PT, RZ, c[0x0][0x178], PT ;  /* 0x00005e00ff007a0c */ /* 0x000fe20003f05070 */
[----:B0-----:R-:W-:-:S03]  /*1420*/  IMAD.MOV.U32 R41, RZ, RZ, 0x10 ;  /* 0x00000010ff297424 */ /* 0x001fc600078e00ff */
[----:B------:R-:W-:Y:S01]  /*1430*/  ISETP.NE.AND.EX P0, PT, RZ, c[0x0][0x17c], PT, P0 ;  /* 0x00005f00ff007a0c */ /* 0x000fe20003f05300 */
[----:B------:R-:W-:-:S12]  /*1440*/  IMAD.WIDE.U32 R40, R120, R41, c[0x0][0x170] ;  /* 0x00005c0078287625 */ /* 0x000fd800078e0029 */
[----:B------:R-:W-:-:S04]  /*1450*/  @P0 LEA R42, P5, R120, c[0x0][0x178], 0x4 ;  /* 0x00005e00782a0a11 */ /* 0x000fc800078a20ff */
[----:B------:R-:W-:Y:S02]  /*1460*/  @P0 LEA.HI.X R43, R120, c[0x0][0x17c], RZ, 0x4, P5 ;  /* 0x00005f00782b0a11 */ /* 0x000fe400028f24ff */
[----:B------:R-:W-:-:S03]  /*1470*/  ISETP.NE.U32.AND P5, PT, RZ, c[0x0][0x180], PT ;  /* 0x00006000ff007a0c */ /* 0x000fc60003fa5070 */
[----:B-----5:R0:W5:Y:S01]  /*1480*/  @P0 LDG.E.128 R36, [R42.64] ;  /* 0x000000042a240981 */ /* 0x020162000c1e1d00 */
[----:B------:R-:W-:-:S03]  /*1490*/  ISETP.NE.AND.EX P5, PT, RZ, c[0x0][0x184], PT, P5 ;  /* 0x00006100ff007a0c */ /* 0x000fc60003fa5350 */
[----:B0-----:R-:W2:Y:S10]  /*14a0*/  LDG.E.128 R40, [R40.64] ;  /* 0x0000000428287981 */ /* 0x001eb4000c1e1d00 */
        /* <DEDUP_REMOVED lines=12> */
.L_x_339:
[----:B-----5:R-:W-:-:S05]  /*1570*/  PRMT R92, RZ, 0x5410, R32 ;  /* 0x00005410ff5c7816 */ /* 0x020fca0000000020 */
[----:B------:R-:W-:Y:S01]  /*1580*/  FADD.FTZ R89, R92, R89 ;  /* 0x000000595c597221 */ /* 0x000fe20000010000 */
[----:B------:R-:W-:Y:S05]  /*1590*/  BRA `(.L_x_340) ;  /* 0x0000004000007947 */ /* 0x000fea0003800000 */
.L_x_338:
[----:B0----5:R-:W-:-:S05]  /*15a0*/  PRMT R92, RZ, 0x5410, R36 ;  /* 0x00005410ff5c7816 */ /* 0x021fca0000000024 */
[----:B------:R-:W-:Y:S01]  /*15b0*/  FADD.FTZ R89, R92, R89 ;  /* 0x000000595c597221 */ /* 0x000fe20000010000 */
[----:B------:R-:W-:-:S05]  /*15c0*/  @P5 PRMT R92, RZ, 0x5410, R32 ;  /* 0x00005410ff5c5816 */ /* 0x000fca0000000020 */
[----:B------:R-:W-:-:S05]  /*15d0*/  @P5 FADD.FTZ R89, R92, R89 ;  /* 0x000000595c595221 */ /* 0x000fca0000010000 */
.L_x_340:
[----:B------:R-:W-:-:S04]  /*15e0*/  F2FP.BF16.PACK_AB R92, RZ, R89 ;  /* 0x00000059ff5c723e */ /* 0x000fc800000010ff */
[----:B------:R-:W-:Y:S02]  /*15f0*/  PRMT R28, R92, 0x7610, R28 ;  /* 0x000076105c1c7816 */ /* 0x000fe4000000001c */
.L_x_341:
[----:B------:R-:W-:Y:S01]  /*1600*/  PRMT R92, RZ, 0x7610, R40 ;  /* 0x00007610ff5c7816 */ /* 0x000fe20000000028 */
[----:B------:R-:W-:Y:S05]  /*1610*/  @P6 BRA `(.L_x_342) ;  /* 0x0000008000006947 */ /* 0x000fea0003800000 */
[----:B------:R-:W-:-:S04]  /*1620*/  ISETP.NE.U32.AND P0, PT, RZ, c[0x0][0x180], PT ;  /* 0x00006000ff007a0c */ /* 0x000fc80003f05070 */
[----:B------:R-:W-:-:S13]  /*1630*/  ISETP.NE.AND.EX P0, PT, RZ, c[0x0][0x184], PT, P0 ;  /* 0x00006100ff007a0c */ /* 0x000fda0003f05300 */
[----:B------:R-:W-:Y:S05]  /*1640*/  @P0 BRA `(.L_x_343) ;  /* 0x0000002000000947 */ /* 0x000fea0003800000 */
[----:B------:R-:W-:Y:S05]  /*1650*/  @P4 BRA `(.L_x_344) ;  /* 0x0000008000004947 */ /* 0x000fea0003800000 */
[----:B------:R-:W-:Y:S05]  /*1660*/  BRA `(.L_x_345) ;  /* 0x0000009000007947 */ /* 0x000fea0003800000 */
.L_x_343:
[----:B-----5:R-:W-:-:S05]  /*1670*/  PRMT R95, RZ, 0x7610, R32 ;  /* 0x00007610ff5f7816 */ /* 0x020fca0000000020 */
[----:B------:R-:W-:Y:S01]  /*1680*/  FADD.FTZ R92, R95, R92 ;  /* 0x0000005c5f5c7221 */ /* 0x000fe20000010000 */
[----:B------:R-:W-:Y:S05]  /*1690*/  BRA `(.L_x_344) ;  /* 0x0000004000007947 */ /* 0x000fea0003800000 */
.L_x_342:
[----:B-----5:R-:W-:-:S05]  /*16a0*/  PRMT R95, RZ, 0x7610, R36 ;  /* 0x00007610ff5f7816 */ /* 0x020fca0000000024 */
[----:B------:R-:W-:Y:S01]  /*16b0*/  FADD.FTZ R92, R95, R92 ;  /* 0x0000005c5f5c7221 */ /* 0x000fe20000010000 */
[----:B------:R-:W-:-:S05]  /*16c0*/  @P5 PRMT R95, RZ, 0x7610, R32 ;  /* 0x00007610ff5f5816 */ /* 0x000fca0000000020 */
[----:B------:R-:W-:-:S05]  /*16d0*/  @P5 FADD.FTZ R92, R95, R92 ;  /* 0x0000005c5f5c5221 */ /* 0x000fca0000010000 */
.L_x_344:
[----:B------:R-:W-:-:S04]  /*16e0*/  F2FP.BF16.PACK_AB R40, RZ, R92 ;  /* 0x0000005cff28723e */ /* 0x000fc800000010ff */
[----:B------:R-:W-:Y:S02]  /*16f0*/  PRMT R28, R28, 0x5410, R40 ;  /* 0x000054101c1c7816 */ /* 0x000fe40000000028 */
.L_x_345:
[----:B------:R-:W-:Y:S01]  /*1700*/  PRMT R95, RZ, 0x5410, R41 ;  /* 0x00005410ff5f7816 */ /* 0x000fe20000000029 */
[----:B------:R-:W-:Y:S05]  /*1710*/  @P6 BRA `(.L_x_346) ;  /* 0x0000008000006947 */ /* 0x000fea0003800000 */
[----:B------:R-:W-:-:S04]  /*1720*/  ISETP.NE.U32.AND P0, PT, RZ, c[0x0][0x180], PT ;  /* 0x00006000ff007a0c */ /* 0x000fc80003f05070 */
[----:B------:R-:W-:-:S13]  /*1730*/  ISETP.NE.AND.EX P0, PT, RZ, c[0x0][0x184], PT, P0 ;  /* 0x00006100ff007a0c */ /* 0x000fda0003f05300 */
[----:B------:R-:W-:Y:S05]  /*1740*/  @P0 BRA `(.L_x_347) ;  /* 0x0000002000000947 */ /* 0x000fea0003800000 */
[----:B------:R-:W-:Y:S05]  /*1750*/  @P4 BRA `(.L_x_348) ;  /* 0x0000008000004947 */ /* 0x000fea0003800000 */
[----:B------:R-:W-:Y:S05]  /*1760*/  BRA `(.L_x_349) ;  /* 0x0000009000007947 */ /* 0x000fea0003800000 */
.L_x_347:
[----:B-----5:R-:W-:-:S05]  /*1770*/  PRMT R40, RZ, 0x5410, R33 ;  /* 0x00005410ff287816 */ /* 0x020fca0000000021 */
[----:B------:R-:W-:Y:S01]  /*1780*/  FADD.FTZ R95, R40, R95 ;  /* 0x0000005f285f7221 */ /* 0x000fe20000010000 */
[----:B------:R-:W-:Y:S05]  /*1790*/  BRA `(.L_x_348) ;  /* 0x0000004000007947 */ /* 0x000fea0003800000 */
.L_x_346:
[----:B-----5:R-:W-:-:S05]  /*17a0*/  PRMT R40, RZ, 0x5410, R37 ;  /* 0x00005410ff287816 */ /* 0x020fca0000000025 */
[----:B------:R-:W-:Y:S01]  /*17b0*/  FADD.FTZ R95, R40, R95 ;  /* 0x0000005f285f7221 */ /* 0x000fe20000010000 */
[----:B------:R-:W-:-:S05]  /*17c0*/  @P5 PRMT R40, RZ, 0x5410, R33 ;  /* 0x00005410ff285816 */ /* 0x000fca0000000021 */
[----:B------:R-:W-:-:S05]  /*17d0*/  @P5 FADD.FTZ R95, R40, R95 ;  /* 0x0000005f285f5221 */ /* 0x000fca0000010000 */
.L_x_348:
[----:B------:R-:W-:-:S04]  /*17e0*/  F2FP.BF16.PACK_AB R40, RZ, R95 ;  /* 0x0000005fff28723e */ /* 0x000fc800000010ff */
[----:B------:R-:W-:Y:S02]  /*17f0*/  PRMT R29, R40, 0x7610, R29 ;  /* 0x00007610281d7816 */ /* 0x000fe4000000001d */
.L_x_349:
[----:B------:R-:W-:Y:S01]  /*1800*/  PRMT R102, RZ, 0x7610, R41 ;  /* 0x00007610ff667816 */ /* 0x000fe20000000029 */
[----:B------:R-:W-:Y:S05]  /*1810*/  @P6 BRA `(.L_x_350) ;  /* 0x0000008000006947 */ /* 0x000fea0003800000 */
[----:B------:R-:W-:-:S04]  /*1820*/  ISETP.NE.U32.AND P0, PT, RZ, c[0x0][0x180], PT ;  /* 0x00006000ff007a0c */ /* 0x000fc80003f05070 */
[----:B------:R-:W-:-:S13]  /*1830*/  ISETP.NE.AND.EX P0, PT, RZ, c[0x0][0x184], PT, P0 ;  /* 0x00006100ff007a0c */ /* 0x000fda0003f05300 */
[----:B------:R-:W-:Y:S05]  /*1840*/  @P0 BRA `(.L_x_351) ;  /* 0x0000002000000947 */ /* 0x000fea0003800000 */
[----:B------:R-:W-:Y:S05]  /*1850*/  @P4 BRA `(.L_x_352) ;  /* 0x0000008000004947 */ /* 0x000fea0003800000 */
[----:B------:R-:W-:Y:S05]  /*1860*/  BRA `(.L_x_353) ;  /* 0x0000009000007947 */ /* 0x000fea0003800000 */
.L_x_351:
[----:B-----5:R-:W-:-:S05]  /*1870*/  PRMT R41, RZ, 0x7610, R33 ;  /* 0x00007610ff297816 */ /* 0x020fca0000000021 */
[----:B------:R-:W-:Y:S01]  /*1880*/  FADD.FTZ R102, R41, R102 ;  /* 0x0000006629667221 */ /* 0x000fe20000010000 */
[----:B------:R-:W-:Y:S05]  /*1890*/  BRA `(.L_x_352) ;  /* 0x0000004000007947 */ /* 0x000fea0003800000 */
.L_x_350:
[----:B-----5:R-:W-:-:S05]  /*18a0*/  PRMT R41, RZ, 0x7610, R37 ;  /* 0x00007610ff297816 */ /* 0x020fca0000000025 */
[----:B------:R-:W-:Y:S01]  /*18b0*/  FADD.FTZ R102, R41, R102 ;  /* 0x0000006629667221 */ /* 0x000fe20000010000 */
[----:B------:R-:W-:-:S05]  /*18c0*/  @P5 PRMT R41, RZ, 0x7610, R33 ;  /* 0x00007610ff295816 */ /* 0x000fca0000000021 */
[----:B------:R-:W-:-:S05]  /*18d0*/  @P5 FADD.FTZ R102, R41, R102 ;  /* 0x0000006629665221 */ /* 0x000fca0000010000 */
.L_x_352:
[----:B------:R-:W-:-:S04]  /*18e0*/  F2FP.BF16.PACK_AB R40, RZ, R102 ;  /* 0x00000066ff28723e */ /* 0x000fc800000010ff */
[----:B------:R-:W-:Y:S02]  /*18f0*/  PRMT R29, R29, 0x5410, R40 ;  /* 0x000054101d1d7816 */ /* 0x000fe40000000028 */
.L_x_353:
[----:B------:R-:W-:Y:S01]  /*1900*/  PRMT R103, RZ, 0x5410, R42 ;  /* 0x00005410ff677816 */ /* 0x000fe2000000002a */
[----:B------:R-:W-:Y:S05]  /*1910*/  @P6 BRA `(.L_x_354) ;  /* 0x0000008000006947 */ /* 0x000fea0003800000 */
[----:B------:R-:W-:-:S04]  /*1920*/  ISETP.NE.U32.AND P0, PT, RZ, c[0x0][0x180], PT ;  /* 0x00006000ff007a0c */ /* 0x000fc80003f05070 */
[----:B------:R-:W-:-:S13]  /*1930*/  ISETP.NE.AND.EX P0, PT, RZ, c[0x0][0x184], PT, P0 ;  /* 0x00006100ff007a0c */ /* 0x000fda0003f05300 */
[----:B------:R-:W-:Y:S05]  /*1940*/  @P0 BRA `(.L_x_355) ;  /* 0x0000002000000947 */ /* 0x000fea0003800000 */
[----:B------:R-:W-:Y:S05]  /*1950*/  @P4 BRA `(.L_x_356) ;  /* 0x0000008000004947 */ /* 0x000fea0003800000 */
[----:B------:R-:W-:Y:S05]  /*1960*/  BRA `(.L_x_357) ;  /* 0x0000009000007947 */ /* 0x000fea0003800000 */
.L_x_355:
[----:B-----5:R-:W-:-:S05]  /*1970*/  PRMT R40, RZ, 0x5410, R34 ;  /* 0x00005410ff287816 */ /* 0x020fca0000000022 */
[----:B------:R-:W-:Y:S01]  /*1980*/  FADD.FTZ R103, R40, R103 ;  /* 0x0000006728677221 */ /* 0x000fe20000010000 */
[----:B------:R-:W-:Y:S05]  /*1990*/  BRA `(.L_x_356) ;  /* 0x0000004000007947 */ /* 0x000fea0003800000 */
.L_x_354:
[----:B-----5:R-:W-:-:S05]  /*19a0*/  PRMT R40, RZ, 0x5410, R38 ;  /* 0x00005410ff287816 */ /* 0x020fca0000000026 */
[----:B------:R-:W-:Y:S01]  /*19b0*/  FADD.FTZ R103, R40, R103 ;  /* 0x0000006728677221 */ /* 0x000fe20000010000 */
[----:B------:R-:W-:-:S05]  /*19c0*/  @P5 PRMT R40, RZ, 0x5410, R34 ;  /* 0x00005410ff285816 */ /* 0x000fca0000000022 */
[----:B------:R-:W-:-:S05]  /*19d0*/  @P5 FADD.FTZ R103, R40, R103 ;  /* 0x0000006728675221 */ /* 0x000fca0000010000 */
.L_x_356:
[----:B------:R-:W-:-:S04]  /*19e0*/  F2FP.BF16.PACK_AB R40, RZ, R103 ;  /* 0x00000067ff28723e */ /* 0x000fc800000010ff */
[----:B------:R-:W-:Y:S02]  /*19f0*/  PRMT R30, R40, 0x7610, R30 ;  /* 0x00007610281e7816 */ /* 0x000fe4000000001e */
.L_x_357:
[----:B------:R-:W-:Y:S01]  /*1a00*/  PRMT R110, RZ, 0x7610, R42 ;  /* 0x00007610ff6e7816 */ /* 0x000fe2000000002a */
[----:B------:R-:W-:Y:S05]  /*1a10*/  @P6 BRA `(.L_x_358) ;  /* 0x0000008000006947 */ /* 0x000fea0003800000 */
[----:B------:R-:W-:-:S04]  /*1a20*/  ISETP.NE.U32.AND P0, PT, RZ, c[0x0][0x180], PT ;  /* 0x00006000ff007a0c */ /* 0x000fc80003f05070 */
[----:B------:R-:W-:-:S13]  /*1a30*/  ISETP.NE.AND.EX P0, PT, RZ, c[0x0][0x184], PT, P0 ;  /* 0x00006100ff007a0c */ /* 0x000fda0003f05300 */
[----:B------:R-:W-:Y:S05]  /*1a40*/  @P0 BRA `(.L_x_359) ;  /* 0x0000002000000947 */ /* 0x000fea0003800000 */
[----:B------:R-:W-:Y:S05]  /*1a50*/  @P4 BRA `(.L_x_360) ;  /* 0x0000008000004947 */ /* 0x000fea0003800000 */
[----:B------:R-:W-:Y:S05]  /*1a60*/  BRA `(.L_x_361) ;  /* 0x0000009000007947 */ /* 0x000fea0003800000 */
.L_x_359:
[----:B-----5:R-:W-:-:S05]  /*1a70*/  PRMT R41, RZ, 0x7610, R34 ;  /* 0x00007610ff297816 */ /* 0x020fca0000000022 */
[----:B------:R-:W-:Y:S01]  /*1a80*/  FADD.FTZ R110, R41, R110 ;  /* 0x0000006e296e7221 */ /* 0x000fe20000010000 */
[----:B------:R-:W-:Y:S05]  /*1a90*/  BRA `(.L_x_360) ;  /* 0x0000004000007947 */ /* 0x000fea0003800000 */
.L_x_358:
[----:B-----5:R-:W-:-:S05]  /*1aa0*/  PRMT R41, RZ, 0x7610, R38 ;  /* 0x00007610ff297816 */ /* 0x020fca0000000026 */
[----:B------:R-:W-:Y:S01]  /*1ab0*/  FADD.FTZ R110, R41, R110 ;  /* 0x0000006e296e7221 */ /* 0x000fe20000010000 */
[----:B------:R-:W-:-:S05]  /*1ac0*/  @P5 PRMT R41, RZ, 0x7610, R34 ;  /* 0x00007610ff295816 */ /* 0x000fca0000000022 */
[----:B------:R-:W-:-:S05]  /*1ad0*/  @P5 FADD.FTZ R110, R41, R110 ;  /* 0x0000006e296e5221 */ /* 0x000fca0000010000 */
.L_x_360:
[----:B------:R-:W-:-:S04]  /*1ae0*/  F2FP.BF16.PACK_AB R40, RZ, R110 ;  /* 0x0000006eff28723e */ /* 0x000fc800000010ff */
[----:B------:R-:W-:Y:S02]  /*1af0*/  PRMT R30, R30, 0x5410, R40 ;  /* 0x000054101e1e7816 */ /* 0x000fe40000000028 */
.L_x_361:
[----:B------:R-:W-:Y:S01]  /*1b00*/  PRMT R111, RZ, 0x5410, R43 ;  /* 0x00005410ff6f7816 */ /* 0x000fe2000000002b */
[----:B------:R-:W-:Y:S05]  /*1b10*/  @P6 BRA `(.L_x_362) ;  /* 0x0000008000006947 */ /* 0x000fea0003800000 */
[----:B------:R-:W-:-:S04]  /*1b20*/  ISETP.NE.U32.AND P0, PT, RZ, c[0x0][0x180], PT ;  /* 0x00006000ff007a0c */ /* 0x000fc80003f05070 */
[----:B------:R-:W-:-:S13]  /*1b30*/  ISETP.NE.AND.EX P0, PT, RZ, c[0x0][0x184], PT, P0 ;  /* 0x00006100ff007a0c */ /* 0x000fda0003f05300 */
[----:B------:R-:W-:Y:S05]  /*1b40*/  @P0 BRA `(.L_x_363) ;  /* 0x0000002000000947 */ /* 0x000fea0003800000 */
[----:B------:R-:W-:Y:S05]  /*1b50*/  @P4 BRA `(.L_x_364) ;  /* 0x0000008000004947 */ /* 0x000fea0003800000 */
[----:B------:R-:W-:Y:S05]  /*1b60*/  BRA `(.L_x_365) ;  /* 0x0000009000007947 */ /* 0x000fea0003800000 */
.L_x_363:
[----:B-----5:R-:W-:-:S05]  /*1b70*/  PRMT R40, RZ, 0x5410, R35 ;  /* 0x00005410ff287816 */ /* 0x020fca0000000023 */
[----:B------:R-:W-:Y:S01]  /*1b80*/  FADD.FTZ R111, R40, R111 ;  /* 0x0000006f286f7221 */ /* 0x000fe20000010000 */
[----:B------:R-:W-:Y:S05]  /*1b90*/  BRA `(.L_x_364) ;  /* 0x0000004000007947 */ /* 0x000fea0003800000 */
.L_x_362:
[----:B-----5:R-:W-:-:S05]  /*1ba0*/  PRMT R40, RZ, 0x5410, R39 ;  /* 0x00005410ff287816 */ /* 0x020fca0000000027 */
[----:B------:R-:W-:Y:S01]  /*1bb0*/  FADD.FTZ R111, R40, R111 ;  /* 0x0000006f286f7221 */ /* 0x000fe20000010000 */
[----:B------:R-:W-:-:S05]  /*1bc0*/  @P5 PRMT R40, RZ, 0x5410, R35 ;  /* 0x00005410ff285816 */ /* 0x000fca0000000023 */
[----:B------:R-:W-:-:S05]  /*1bd0*/  @P5 FADD.FTZ R111, R40, R111 ;  /* 0x0000006f286f5221 */ /* 0x000fca0000010000 */
.L_x_364:
[----:B------:R-:W-:-:S04]  /*1be0*/  F2FP.BF16.PACK_AB R40, RZ, R111 ;  /* 0x0000006fff28723e */ /* 0x000fc800000010ff */
[----:B------:R-:W-:Y:S02]  /*1bf0*/  PRMT R31, R40, 0x7610, R31 ;  /* 0x00007610281f7816 */ /* 0x000fe4000000001f */
.L_x_365:
[----:B------:R-:W-:Y:S01]  /*1c00*/  PRMT R117, RZ, 0x7610, R43 ;  /* 0x00007610ff757816 */ /* 0x000fe2000000002b */
[----:B------:R-:W-:Y:S05]  /*1c10*/  @P6 BRA `(.L_x_366) ;  /* 0x0000008000006947 */ /* 0x000fea0003800000 */
[----:B------:R-:W-:-:S04]  /*1c20*/  ISETP.NE.U32.AND P0, PT, RZ, c[0x0][0x180], PT ;  /* 0x00006000ff007a0c */ /* 0x000fc80003f05070 */
[----:B------:R-:W-:-:S13]  /*1c30*/  ISETP.NE.AND.EX P0, PT, RZ, c[0x0][0x184], PT, P0 ;  /* 0x00006100ff007a0c */ /* 0x000fda0003f05300 */
[----:B------:R-:W-:Y:S05]  /*1c40*/  @P0 BRA `(.L_x_367) ;  /* 0x0000002000000947 */ /* 0x000fea0003800000 */
[----:B------:R-:W-:Y:S05]  /*1c50*/  @P4 BRA `(.L_x_368) ;  /* 0x0000008000004947 */ /* 0x000fea0003800000 */
[----:B------:R-:W-:Y:S05]  /*1c60*/  BRA `(.L_x_369) ;  /* 0x0000009000007947 */ /* 0x000fea0003800000 */
.L_x_367:
[----:B-----5:R-:W-:-:S05]  /*1c70*/  PRMT R40, RZ, 0x7610, R35 ;  /* 0x00007610ff287816 */ /* 0x020fca0000000023 */
[----:B------:R-:W-:Y:S01]  /*1c80*/  FADD.FTZ R117, R40, R117 ;  /* 0x0000007528757221 */ /* 0x000fe20000010000 */
[----:B------:R-:W-:Y:S05]  /*1c90*/  BRA `(.L_x_368) ;  /* 0x0000004000007947 */ /* 0x000fea0003800000 */
.L_x_366:
[----:B-----5:R-:W-:-:S05]  /*1ca0*/  PRMT R40, RZ, 0x7610, R39 ;  /* 0x00007610ff287816 */ /* 0x020fca0000000027 */
[----:B------:R-:W-:Y:S01]  /*1cb0*/  FADD.FTZ R117, R40, R117 ;  /* 0x0000007528757221 */ /* 0x000fe20000010000 */
[----:B------:R-:W-:-:S05]  /*1cc0*/  @P5 PRMT R40, RZ, 0x7610, R35 ;  /* 0x00007610ff285816 */ /* 0x000fca0000000023 */
[----:B------:R-:W-:-:S05]  /*1cd0*/  @P5 FADD.FTZ R117, R40, R117 ;  /* 0x0000007528755221 */ /* 0x000fca0000010000 */
.L_x_368:
[----:B------:R-:W-:-:S04]  /*1ce0*/  F2FP.BF16.PACK_AB R40, RZ, R117 ;  /* 0x00000075ff28723e */ /* 0x000fc800000010ff */
[----:B------:R-:W-:Y:S02]  /*1cf0*/  PRMT R31, R31, 0x5410, R40 ;  /* 0x000054101f1f7816 */ /* 0x000fe40000000028 */
.L_x_369:
[----:B------:R-:W-:-:S04]  /*1d00*/  @P4 LEA R40, P0, R120, c[0x0][0x188], 0x4 ;  /* 0x0000620078284a11 */ /* 0x000fc800078020ff */
[C---:B------:R-:W-:Y:S02]  /*1d10*/  @P4 LEA.HI.X R41, R120.reuse, c[0x0][0x18c], RZ, 0x4, P0 ;  /* 0x0000630078294a11 */ /* 0x040fe400000f24ff */
[----:B------:R-:W-:-:S03]  /*1d20*/  IADD3 R120, R120, 0x100, RZ ;  /* 0x0000010078787810 */ /* 0x000fc60007ffe0ff */
[----:B------:R0:W-:Y:S04]  /*1d30*/  @P4 STG.E.128 [R40.64], R28 ;  /* 0x0000001c28004986 */ /* 0x0001e8000c101d04 */
.L_x_337:
[----:B------:R-:W-:Y:S05]  /*1d40*/  BSYNC B0 ;  /* 0x0000000000007941 */ /* 0x000fea0003800000 */
.L_x_336:
[----:B------:R-:W-:Y:S01]  /*1d50*/  BSSY B0, `(.L_x_370) ;  /* 0x0000095000007945 */ /* 0x000fe20003800000 */
        /* <DEDUP_REMOVED lines=23> */
.L_x_373:
[----:B-----5:R-:W-:-:S05]  /*1ed0*/  PRMT R97, RZ, 0x5410, R32 ;  /* 0x00005410ff617816 */ /* 0x020fca0000000020 */
[----:B------:R-:W-:Y:S01]  /*1ee0*/  FADD.FTZ R90, R97, R90 ;  /* 0x0000005a615a7221 */ /* 0x000fe20000010000 */
[----:B------:R-:W-:Y:S05]  /*1ef0*/  BRA `(.L_x_374) ;  /* 0x0000004000007947 */ /* 0x000fea0003800000 */
.L_x_372:
[----:B0----5:R-:W-:-:S05]  /*1f00*/  PRMT R97, RZ, 0x5410, R36 ;  /* 0x00005410ff617816 */ /* 0x021fca0000000024 */
[----:B------:R-:W-:Y:S01]  /*1f10*/  FADD.FTZ R90, R97, R90 ;  /* 0x0000005a615a7221 */ /* 0x000fe20000010000 */
[----:B------:R-:W-:-:S05]  /*1f20*/  @P5 PRMT R97, RZ, 0x5410, R32 ;  /* 0x00005410ff615816 */ /* 0x000fca0000000020 */
[----:B------:R-:W-:-:S05]  /*1f30*/  @P5 FADD.FTZ R90, R97, R90 ;  /* 0x0000005a615a5221 */ /* 0x000fca0000010000 */
.L_x_374:
[----:B------:R-:W-:-:S04]  /*1f40*/  F2FP.BF16.PACK_AB R96, RZ, R90 ;  /* 0x0000005aff60723e */ /* 0x000fc800000010ff */
[----:B------:R-:W-:Y:S02]  /*1f50*/  PRMT R28, R96, 0x7610, R28 ;  /* 0x00007610601c7816 */ /* 0x000fe4000000001c */
.L_x_375:
[----:B------:R-:W-:Y:S01]  /*1f60*/  PRMT R96, RZ, 0x7610, R40 ;  /* 0x00007610ff607816 */ /* 0x000fe20000000028 */
[----:B------:R-:W-:Y:S05]  /*1f70*/  @P6 BRA `(.L_x_376) ;  /* 0x0000008000006947 */ /* 0x000fea0003800000 */
[----:B------:R-:W-:-:S04]  /*1f80*/  ISETP.NE.U32.AND P0, PT, RZ, c[0x0][0x180], PT ;  /* 0x00006000ff007a0c */ /* 0x000fc80003f05070 */
[----:B------:R-:W-:-:S13]  /*1f90*/  ISETP.NE.AND.EX P0, PT, RZ, c[0x0][0x184], PT, P0 ;  /* 0x00006100ff007a0c */ /* 0x000fda0003f05300 */
[----:B------:R-:W-:Y:S05]  /*1fa0*/  @P0 BRA `(.L_x_377) ;  /* 0x0000002000000947 */ /* 0x000fea0003800000 */
[----:B------:R-:W-:Y:S05]  /*1fb0*/  @P4 BRA `(.L_x_378) ;  /* 0x0000008000004947 */ /* 0x000fea0003800000 */
[----:B------:R-:W-:Y:S05]  /*1fc0*/  BRA `(.L_x_379) ;  /* 0x0000009000007947 */ /* 0x000fea0003800000 */
.L_x_377:
[----:B-----5:R-:W-:-:S05]  /*1fd0*/  PRMT R97, RZ, 0x7610, R32 ;  /* 0x00007610ff617816 */ /* 0x020fca0000000020 */
[----:B------:R-:W-:Y:S01]  /*1fe0*/  FADD.FTZ R96, R97, R96 ;  /* 0x0000006061607221 */ /* 0x000fe20000010000 */
[----:B------:R-:W-:Y:S05]  /*1ff0*/  BRA `(.L_x_378) ;  /* 0x0000004000007947 */ /* 0x000fea0003800000 */
.L_x_376:
[----:B-----5:R-:W-:-:S05]  /*2000*/  PRMT R97, RZ, 0x7610, R36 ;  /* 0x00007610ff617816 */ /* 0x020fca0000000024 */
[----:B------:R-:W-:Y:S01]  /*2010*/  FADD.FTZ R96, R97, R96 ;  /* 0x0000006061607221 */ /* 0x000fe20000010000 */
[----:B------:R-:W-:-:S05]  /*2020*/  @P5 PRMT R97, RZ, 0x7610, R32 ;  /* 0x00007610ff615816 */ /* 0x000fca0000000020 */
[----:B------:R-:W-:-:S05]  /*2030*/  @P5 FADD.FTZ R96, R97, R96 ;  /* 0x0000006061605221 */ /* 0x000fca0000010000 */
.L_x_378:
[----:B------:R-:W-:-:S04]  /*2040*/  F2FP.BF16.PACK_AB R40, RZ, R96 ;  /* 0x00000060ff28723e */ /* 0x000fc800000010ff */
[----:B------:R-:W-:Y:S02]  /*2050*/  PRMT R28, R28, 0x5410, R40 ;  /* 0x000054101c1c7816 */ /* 0x000fe40000000028 */
.L_x_379:
[----:B------:R-:W-:Y:S01]  /*2060*/  PRMT R97, RZ, 0x5410, R41 ;  /* 0x00005410ff617816 */ /* 0x000fe20000000029 */
[----:B------:R-:W-:Y:S05]  /*2070*/  @P6 BRA `(.L_x_380) ;  /* 0x0000008000006947 */ /* 0x000fea0003800000 */
[----:B------:R-:W-:-:S04]  /*2080*/  ISETP.NE.U32.AND P0, PT, RZ, c[0x0][0x180], PT ;  /* 0x00006000ff007a0c */ /* 0x000fc80003f05070 */
[----:B------:R-:W-:-:S13]  /*2090*/  ISETP.NE.AND.EX P0, PT, RZ, c[0x0][0x184], PT, P0 ;  /* 0x00006100ff007a0c */ /* 0x000fda0003f05300 */
[----:B------:R-:W-:Y:S05]  /*20a0*/  @P0 BRA `(.L_x_381) ;  /* 0x0000002000000947 */ /* 0x000fea0003800000 */
[----:B------:R-:W-:Y:S05]  /*20b0*/  @P4 BRA `(.L_x_382) ;  /* 0x0000008000004947 */ /* 0x000fea0003800000 */
[----:B------:R-:W-:Y:S05]  /*20c0*/  BRA `(.L_x_383) ;  /* 0x0000009000007947 */ /* 0x000fea0003800000 */
.L_x_381:
[----:B-----5:R-:W-:-:S05]  /*20d0*/  PRMT R40, RZ, 0x5410, R33 ;  /* 0x00005410ff287816 */ /* 0x020fca0000000021 */
[----:B------:R-:W-:Y:S01]  /*20e0*/  FADD.FTZ R97, R40, R97 ;  /* 0x0000006128617221 */ /* 0x000fe20000010000 */
[----:B------:R-:W-:Y:S05]  /*20f0*/  BRA `(.L_x_382) ;  /* 0x0000004000007947 */ /* 0x000fea0003800000 */
.L_x_380:
[----:B-----5:R-:W-:-:S05]  /*2100*/  PRMT R40, RZ, 0x5410, R37 ;  /* 0x00005410ff287816 */ /* 0x020fca0000000025 */
[----:B------:R-:W-:Y:S01]  /*2110*/  FADD.FTZ R97, R40, R97 ;  /* 0x0000006128617221 */ /* 0x000fe20000010000 */
[----:B------:R-:W-:-:S05]  /*2120*/  @P5 PRMT R40, RZ, 0x5410, R33 ;  /* 0x00005410ff285816 */ /* 0x000fca0000000021 */
[----:B------:R-:W-:-:S05]  /*2130*/  @P5 FADD.FTZ R97, R40, R97 ;  /* 0x0000006128615221 */ /* 0x000fca0000010000 */
.L_x_382:
[----:B------:R-:W-:-:S04]  /*2140*/  F2FP.BF16.PACK_AB R40, RZ, R97 ;  /* 0x00000061ff28723e */ /* 0x000fc800000010ff */
[----:B------:R-:W-:Y:S02]  /*2150*/  PRMT R29, R40, 0x7610, R29 ;  /* 0x00007610281d7816 */ /* 0x000fe4000000001d */
.L_x_383:
[----:B------:R-:W-:Y:S01]  /*2160*/  PRMT R104, RZ, 0x7610, R41 ;  /* 0x00007610ff687816 */ /* 0x000fe20000000029 */
[----:B------:R-:W-:Y:S05]  /*2170*/  @P6 BRA `(.L_x_384) ;  /* 0x0000008000006947 */ /* 0x000fea0003800000 */
[----:B------:R-:W-:-:S04]  /*2180*/  ISETP.NE.U32.AND P0, PT, RZ, c[0x0][0x180], PT ;  /* 0x00006000ff007a0c */ /* 0x000fc80003f05070 */
[----:B------:R-:W-:-:S13]  /*2190*/  ISETP.NE.AND.EX P0, PT, RZ, c[0x0][0x184], PT, P0 ;  /* 0x00006100ff007a0c */ /* 0x000fda0003f05300 */
[----:B------:R-:W-:Y:S05]  /*21a0*/  @P0 BRA `(.L_x_385) ;  /* 0x0000002000000947 */ /* 0x000fea0003800000 */
[----:B------:R-:W-:Y:S05]  /*21b0*/  @P4 BRA `(.L_x_386) ;  /* 0x0000008000004947 */ /* 0x000fea0003800000 */
[----:B------:R-:W-:Y:S05]  /*21c0*/  BRA `(.L_x_387) ;  /* 0x0000009000007947 */ /* 0x000fea0003800000 */
.L_x_385:
[----:B-----5:R-:W-:-:S05]  /*21d0*/  PRMT R41, RZ, 0x7610, R33 ;  /* 0x00007610ff297816 */ /* 0x020fca0000000021 */
[----:B------:R-:W-:Y:S01]  /*21e0*/  FADD.FTZ R104, R41, R104 ;  /* 0x0000006829687221 */ /* 0x000fe20000010000 */
[----:B------:R-:W-:Y:S05]  /*21f0*/  BRA `(.L_x_386) ;  /* 0x0000004000007947 */ /* 0x000fea0003800000 */
.L_x_384:
[----:B-----5:R-:W-:-:S05]  /*2200*/  PRMT R41, RZ, 0x7610, R37 ;  /* 0x00007610ff297816 */ /* 0x020fca0000000025 */
[----:B------:R-:W-:Y:S01]  /*2210*/  FADD.FTZ R104, R41, R104 ;  /* 0x0000006829687221 */ /* 0x000fe20000010000 */
[----:B------:R-:W-:-:S05]  /*2220*/  @P5 PRMT R41, RZ, 0x7610, R33 ;  /* 0x00007610ff295816 */ /* 0x000fca0000000021 */
[----:B------:R-:W-:-:S05]  /*2230*/  @P5 FADD.FTZ R104, R41, R104 ;  /* 0x0000006829685221 */ /* 0x000fca0000010000 */
.L_x_386:
[----:B------:R-:W-:-:S04]  /*2240*/  F2FP.BF16.PACK_AB R40, RZ, R104 ;  /* 0x00000068ff28723e */ /* 0x000fc800000010ff */
[----:B------:R-:W-:Y:S02]  /*2250*/  PRMT R29, R29, 0x5410, R40 ;  /* 0x000054101d1d7816 */ /* 0x000fe40000000028 */
.L_x_387:
[----:B------:R-:W-:Y:S01]  /*2260*/  PRMT R105, RZ, 0x5410, R42 ;  /* 0x00005410ff697816 */ /* 0x000fe2000000002a */
[----:B------:R-:W-:Y:S05]  /*2270*/  @P6 BRA `(.L_x_388) ;  /* 0x0000008000006947 */ /* 0x000fea0003800000 */
[----:B------:R-:W-:-:S04]  /*2280*/  ISETP.NE.U32.AND P0, PT, RZ, c[0x0][0x180], PT ;  /* 0x00006000ff007a0c */ /* 0x000fc80003f05070 */
[----:B------:R-:W-:-:S13]  /*2290*/  ISETP.NE.AND.EX P0, PT, RZ, c[0x0][0x184], PT, P0 ;  /* 0x00006100ff007a0c */ /* 0x000fda0003f05300 */
[----:B------:R-:W-:Y:S05]  /*22a0*/  @P0 BRA `(.L_x_389) ;  /* 0x0000002000000947 */ /* 0x000fea0003800000 */
[----:B------:R-:W-:Y:S05]  /*22b0*/  @P4 BRA `(.L_x_390) ;  /* 0x0000008000004947 */ /* 0x000fea0003800000 */
[----:B------:R-:W-:Y:S05]  /*22c0*/  BRA `(.L_x_391) ;  /* 0x0000009000007947 */ /* 0x000fea0003800000 */
.L_x_389:
[----:B-----5:R-:W-:-:S05]  /*22d0*/  PRMT R40, RZ, 0x5410, R34 ;  /* 0x00005410ff287816 */ /* 0x020fca0000000022 */
[----:B------:R-:W-:Y:S01]  /*22e0*/  FADD.FTZ R105, R40, R105 ;  /* 0x0000006928697221 */ /* 0x000fe20000010000 */
[----:B------:R-:W-:Y:S05]  /*22f0*/  BRA `(.L_x_390) ;  /* 0x0000004000007947 */ /* 0x000fea0003800000 */
.L_x_388:
[----:B-----5:R-:W-:-:S05]  /*2300*/  PRMT R40, RZ, 0x5410, R38 ;  /* 0x00005410ff287816 */ /* 0x020fca0000000026 */
[----:B------:R-:W-:Y:S01]  /*2310*/  FADD.FTZ R105, R40, R105 ;  /* 0x0000006928697221 */ /* 0x000fe20000010000 */
[----:B------:R-:W-:-:S05]  /*2320*/  @P5 PRMT R40, RZ, 0x5410, R34 ;  /* 0x00005410ff285816 */ /* 0x000fca0000000022 */
[----:B------:R-:W-:-:S05]  /*2330*/  @P5 FADD.FTZ R105, R40, R105 ;  /* 0x0000006928695221 */ /* 0x000fca0000010000 */
.L_x_390:
[----:B------:R-:W-:-:S04]  /*2340*/  F2FP.BF16.PACK_AB R40, RZ, R105 ;  /* 0x00000069ff28723e */ /* 0x000fc800000010ff */
[----:B------:R-:W-:Y:S02]  /*2350*/  PRMT R30, R40, 0x7610, R30 ;  /* 0x00007610281e7816 */ /* 0x000fe4000000001e */
.L_x_391:
[----:B------:R-:W-:Y:S01]  /*2360*/  PRMT R112, RZ, 0x7610, R42 ;  /* 0x00007610ff707816 */ /* 0x000fe2000000002a */
[----:B------:R-:W-:Y:S05]  /*2370*/  @P6 BRA `(.L_x_392) ;  /* 0x0000008000006947 */ /* 0x000fea0003800000 */
[----:B------:R-:W-:-:S04]  /*2380*/  ISETP.NE.U32.AND P0, PT, RZ, c[0x0][0x180], PT ;  /* 0x00006000ff007a0c */ /* 0x000fc80003f05070 */
[----:B------:R-:W-:-:S13]  /*2390*/  ISETP.NE.AND.EX P0, PT, RZ, c[0x0][0x184], PT, P0 ;  /* 0x00006100ff007a0c */ /* 0x000fda0003f05300 */
[----:B------:R-:W-:Y:S05]  /*23a0*/  @P0 BRA `(.L_x_393) ;  /* 0x0000002000000947 */ /* 0x000fea0003800000 */
[----:B------:R-:W-:Y:S05]  /*23b0*/  @P4 BRA `(.L_x_394) ;  /* 0x0000008000004947 */ /* 0x000fea0003800000 */
[----:B------:R-:W-:Y:S05]  /*23c0*/  BRA `(.L_x_395) ;  /* 0x0000009000007947 */ /* 0x000fea0003800000 */
.L_x_393:
[----:B-----5:R-:W-:-:S05]  /*23d0*/  PRMT R41, RZ, 0x7610, R34 ;  /* 0x00007610ff297816 */ /* 0x020fca0000000022 */
[----:B------:R-:W-:Y:S01]  /*23e0*/  FADD.FTZ R112, R41, R112 ;  /* 0x0000007029707221 */ /* 0x000fe20000010000 */
[----:B------:R-:W-:Y:S05]  /*23f0*/  BRA `(.L_x_394) ;  /* 0x0000004000007947 */ /* 0x000fea0003800000 */
.L_x_392:
[----:B-----5:R-:W-:-:S05]  /*2400*/  PRMT R41, RZ, 0x7610, R38 ;  /* 0x00007610ff297816 */ /* 0x020fca0000000026 */
[----:B------:R-:W-:Y:S01]  /*2410*/  FADD.FTZ R112, R41, R112 ;  /* 0x0000007029707221 */ /* 0x000fe20000010000 */
[----:B------:R-:W-:-:S05]  /*2420*/  @P5 PRMT R41, RZ, 0x7610, R34 ;  /* 0x00007610ff295816 */ /* 0x000fca0000000022 */
[----:B------:R-:W-:-:S05]  /*2430*/  @P5 FADD.FTZ R112, R41, R112 ;  /* 0x0000007029705221 */ /* 0x000fca0000010000 */
.L_x_394:
[----:B------:R-:W-:-:S04]  /*2440*/  F2FP.BF16.PACK_AB R40, RZ, R112 ;  /* 0x00000070ff28723e */ /* 0x000fc800000010ff */
[----:B------:R-:W-:Y:S02]  /*2450*/  PRMT R30, R30, 0x5410, R40 ;  /* 0x000054101e1e7816 */ /* 0x000fe40000000028 */
.L_x_395:
[----:B------:R-:W-:Y:S01]  /*2460*/  PRMT R113, RZ, 0x5410, R43 ;  /* 0x00005410ff717816 */ /* 0x000fe2000000002b */
[----:B------:R-:W-:Y:S05]  /*2470*/  @P6 BRA `(.L_x_396) ;  /* 0x0000008000006947 */ /* 0x000fea0003800000 */
[----:B------:R-:W-:-:S04]  /*2480*/  ISETP.NE.U32.AND P0, PT, RZ, c[0x0][0x180], PT ;  /* 0x00006000ff007a0c */ /* 0x000fc80003f05070 */
[----:B------:R-:W-:-:S13]  /*2490*/  ISETP.NE.AND.EX P0, PT, RZ, c[0x0][0x184], PT, P0 ;  /* 0x00006100ff007a0c */ /* 0x000fda0003f05300 */
[----:B------:R-:W-:Y:S05]  /*24a0*/  @P0 BRA `(.L_x_397) ;  /* 0x0000002000000947 */ /* 0x000fea0003800000 */
[----:B------:R-:W-:Y:S05]  /*24b0*/  @P4 BRA `(.L_x_398) ;  /* 0x0000008000004947 */ /* 0x000fea0003800000 */
[----:B------:R-:W-:Y:S05]  /*24c0*/  BRA `(.L_x_399) ;  /* 0x0000009000007947 */ /* 0x000fea0003800000 */
.L_x_397:
[----:B-----5:R-:W-:-:S05]  /*24d0*/  PRMT R40, RZ, 0x5410, R35 ;  /* 0x00005410ff287816 */ /* 0x020fca0000000023 */
[----:B------:R-:W-:Y:S01]  /*24e0*/  FADD.FTZ R113, R40, R113 ;  /* 0x0000007128717221 */ /* 0x000fe20000010000 */
[----:B------:R-:W-:Y:S05]  /*24f0*/  BRA `(.L_x_398) ;  /* 0x0000004000007947 */ /* 0x000fea0003800000 */
.L_x_396:
[----:B-----5:R-:W-:-:S05]  /*2500*/  PRMT R40, RZ, 0x5410, R39 ;  /* 0x00005410ff287816 */ /* 0x020fca0000000027 */
[----:B------:R-:W-:Y:S01]  /*2510*/  FADD.FTZ R113, R40, R113 ;  /* 0x0000007128717221 */ /* 0x000fe20000010000 */
[----:B------:R-:W-:-:S05]  /*2520*/  @P5 PRMT R40, RZ, 0x5410, R35 ;  /* 0x00005410ff285816 */ /* 0x000fca0000000023 */
[----:B------:R-:W-:-:S05]  /*2530*/  @P5 FADD.FTZ R113, R40, R113 ;  /* 0x0000007128715221 */ /* 0x000fca0000010000 */
.L_x_398:
[----:B------:R-:W-:-:S04]  /*2540*/  F2FP.BF16.PACK_AB R40, RZ, R113 ;  /* 0x00000071ff28723e */ /* 0x000fc800000010ff */
[----:B------:R-:W-:Y:S02]  /*2550*/  PRMT R31, R40, 0x7610, R31 ;  /* 0x00007610281f7816 */ /* 0x000fe4000000001f */
.L_x_399:
[----:B------:R-:W-:Y:S01]  /*2560*/  PRMT R118, RZ, 0x7610, R43 ;  /* 0x00007610ff767816 */ /* 0x000fe2000000002b */
[----:B------:R-:W-:Y:S05]  /*2570*/  @P6 BRA `(.L_x_400) ;  /* 0x0000008000006947 */ /* 0x000fea0003800000 */
[----:B------:R-:W-:-:S04]  /*2580*/  ISETP.NE.U32.AND P0, PT, RZ, c[0x0][0x180], PT ;  /* 0x00006000ff007a0c */ /* 0x000fc80003f05070 */
[----:B------:R-:W-:-:S13]  /*2590*/  ISETP.NE.AND.EX P0, PT, RZ, c[0x0][0x184], PT, P0 ;  /* 0x00006100ff007a0c */ /* 0x000fda0003f05300 */
[----:B------:R-:W-:Y:S05]  /*25a0*/  @P0 BRA `(.L_x_401) ;  /* 0x0000002000000947 */ /* 0x000fea0003800000 */
[----:B------:R-:W-:Y:S05]  /*25b0*/  @P4 BRA `(.L_x_402) ;  /* 0x0000008000004947 */ /* 0x000fea0003800000 */
[----:B------:R-:W-:Y:S05]  /*25c0*/  BRA `(.L_x_403) ;  /* 0x0000009000007947 */ /* 0x000fea0003800000 */
.L_x_401:
[----:B-----5:R-:W-:-:S05]  /*25d0*/  PRMT R41, RZ, 0x7610, R35 ;  /* 0x00007610ff297816 */ /* 0x020fca0000000023 */
[----:B------:R-:W-:Y:S01]  /*25e0*/  FADD.FTZ R118, R41, R118 ;  /* 0x0000007629767221 */ /* 0x000fe20000010000 */
[----:B------:R-:W-:Y:S05]  /*25f0*/  BRA `(.L_x_402) ;  /* 0x0000004000007947 */ /* 0x000fea0003800000 */
.L_x_400:
[----:B-----5:R-:W-:-:S05]  /*2600*/  PRMT R41, RZ, 0x7610, R39 ;  /* 0x00007610ff297816 */ /* 0x020fca0000000027 */
[----:B------:R-:W-:Y:S01]  /*2610*/  FADD.FTZ R118, R41, R118 ;  /* 0x0000007629767221 */ /* 0x000fe20000010000 */
[----:B------:R-:W-:-:S05]  /*2620*/  @P5 PRMT R41, RZ, 0x7610, R35 ;  /* 0x00007610ff295816 */ /* 0x000fca0000000023 */
[----:B------:R-:W-:-:S05]  /*2630*/  @P5 FADD.FTZ R118, R41, R118 ;  /* 0x0000007629765221 */ /* 0x000fca0000010000 */
.L_x_402:
[----:B------:R-:W-:-:S04]  /*2640*/  F2FP.BF16.PACK_AB R40, RZ, R118 ;  /* 0x00000076ff28723e */ /* 0x000fc800000010ff */
[----:B------:R-:W-:Y:S02]  /*2650*/  PRMT R31, R31, 0x5410, R40 ;  /* 0x000054101f1f7816 */ /* 0x000fe40000000028 */
.L_x_403:
[----:B------:R-:W-:-:S04]  /*2660*/  @P4 LEA R40, P0, R120, c[0x0][0x188], 0x4 ;  /* 0x0000620078284a11 */ /* 0x000fc800078020ff */
[C---:B------:R-:W-:Y:S02]  /*2670*/  @P4 LEA.HI.X R41, R120.reuse, c[0x0][0x18c], RZ, 0x4, P0 ;  /* 0x0000630078294a11 */ /* 0x040fe400000f24ff */
[----:B------:R-:W-:-:S03]  /*2680*/  IADD3 R120, R120, 0x100, RZ ;  /* 0x0000010078787810 */ /* 0x000fc60007ffe0ff */
[----:B------:R0:W-:Y:S04]  /*2690*/  @P4 STG.E.128 [R40.64], R28 ;  /* 0x0000001c28004986 */ /* 0x0001e8000c101d04 */
.L_x_371:
[----:B------:R-:W-:Y:S05]  /*26a0*/  BSYNC B0 ;  /* 0x0000000000007941 */ /* 0x000fea0003800000 */
.L_x_370:
        /* <DEDUP_REMOVED lines=24> */
.L_x_407:
[----:B-----5:R-:W-:-:S05]  /*2830*/  PRMT R98, RZ, 0x5410, R32 ;  /* 0x00005410ff627816 */ /* 0x020fca0000000020 */
[----:B------:R-:W-:Y:S01]  /*2840*/  FADD.FTZ R91, R98, R91 ;  /* 0x0000005b625b7221 */ /* 0x000fe20000010000 */
[----:B------:R-:W-:Y:S05]  /*2850*/  BRA `(.L_x_408) ;  /* 0x0000004000007947 */ /* 0x000fea0003800000 */
.L_x_406:
[----:B0----5:R-:W-:-:S05]  /*2860*/  PRMT R98, RZ, 0x5410, R36 ;  /* 0x00005410ff627816 */ /* 0x021fca0000000024 */
[----:B------:R-:W-:Y:S01]  /*2870*/  FADD.FTZ R91, R98, R91 ;  /* 0x0000005b625b7221 */ /* 0x000fe20000010000 */
[----:B------:R-:W-:-:S05]  /*2880*/  @P5 PRMT R98, RZ, 0x5410, R32 ;  /* 0x00005410ff625816 */ /* 0x000fca0000000020 */
[----:B------:R-:W-:-:S05]  /*2890*/  @P5 FADD.FTZ R91, R98, R91 ;  /* 0x0000005b625b5221 */ /* 0x000fca0000010000 */
.L_x_408:
[----:B------:R-:W-:-:S04]  /*28a0*/  F2FP.BF16.PACK_AB R98, RZ, R91 ;  /* 0x0000005bff62723e */ /* 0x000fc800000010ff */
[----:B------:R-:W-:Y:S02]  /*28b0*/  PRMT R28, R98, 0x7610, R28 ;  /* 0x00007610621c7816 */ /* 0x000fe4000000001c */
.L_x_409:
[----:B------:R-:W-:Y:S01]  /*28c0*/  PRMT R98, RZ, 0x7610, R40 ;  /* 0x00007610ff627816 */ /* 0x000fe20000000028 */
[----:B------:R-:W-:Y:S05]  /*28d0*/  @P6 BRA `(.L_x_410) ;  /* 0x0000008000006947 */ /* 0x000fea0003800000 */
[----:B------:R-:W-:-:S04]  /*28e0*/  ISETP.NE.U32.AND P0, PT, RZ, c[0x0][0x180], PT ;  /* 0x00006000ff007a0c */ /* 0x000fc80003f05070 */
[----:B------:R-:W-:-:S13]  /*28f0*/  ISETP.NE.AND.EX P0, PT, RZ, c[0x0][0x184], PT, P0 ;  /* 0x00006100ff007a0c */ /* 0x000fda0003f05300 */
[----:B------:R-:W-:Y:S05]  /*2900*/  @P0 BRA `(.L_x_411) ;  /* 0x0000002000000947 */ /* 0x000fea0003800000 */
[----:B------:R-:W-:Y:S05]  /*2910*/  @P4 BRA `(.L_x_412) ;  /* 0x0000008000004947 */ /* 0x000fea0003800000 */
[----:B------:R-:W-:Y:S05]  /*2920*/  BRA `(.L_x_413) ;  /* 0x0000009000007947 */ /* 0x000fea0003800000 */
.L_x_411:
[----:B-----5:R-:W-:-:S05]  /*2930*/  PRMT R99, RZ, 0x7610, R32 ;  /* 0x00007610ff637816 */ /* 0x020fca0000000020 */
[----:B------:R-:W-:Y:S01]  /*2940*/  FADD.FTZ R98, R99, R98 ;  /* 0x0000006263627221 */ /* 0x000fe20000010000 */
[----:B------:R-:W-:Y:S05]  /*2950*/  BRA `(.L_x_412) ;  /* 0x0000004000007947 */ /* 0x000fea0003800000 */
.L_x_410:
[----:B-----5:R-:W-:-:S05]  /*2960*/  PRMT R99, RZ, 0x7610, R36 ;  /* 0x00007610ff637816 */ /* 0x020fca0000000024 */
[----:B------:R-:W-:Y:S01]  /*2970*/  FADD.FTZ R98, R99, R98 ;  /* 0x0000006263627221 */ /* 0x000fe20000010000 */
[----:B------:R-:W-:-:S05]  /*2980*/  @P5 PRMT R99, RZ, 0x7610, R32 ;  /* 0x00007610ff635816 */ /* 0x000fca0000000020 */
[----:B------:R-:W-:-:S05]  /*2990*/  @P5 FADD.FTZ R98, R99, R98 ;  /* 0x0000006263625221 */ /* 0x000fca0000010000 */
.L_x_412:
[----:B------:R-:W-:-:S04]  /*29a0*/  F2FP.BF16.PACK_AB R40, RZ, R98 ;  /* 0x00000062ff28723e */ /* 0x000fc800000010ff */
[----:B------:R-:W-:Y:S02]  /*29b0*/  PRMT R28, R28, 0x5410, R40 ;  /* 0x000054101c1c7816 */ /* 0x000fe40000000028 */
.L_x_413:
[----:B------:R-:W-:Y:S01]  /*29c0*/  PRMT R99, RZ, 0x5410, R41 ;  /* 0x00005410ff637816 */ /* 0x000fe20000000029 */
[----:B------:R-:W-:Y:S05]  /*29d0*/  @P6 BRA `(.L_x_414) ;  /* 0x0000008000006947 */ /* 0x000fea0003800000 */
[----:B------:R-:W-:-:S04]  /*29e0*/  ISETP.NE.U32.AND P0, PT, RZ, c[0x0][0x180], PT ;  /* 0x00006000ff007a0c */ /* 0x000fc80003f05070 */
[----:B------:R-:W-:-:S13]  /*29f0*/  ISETP.NE.AND.EX P0, PT, RZ, c[0x0][0x184], PT, P0 ;  /* 0x00006100ff007a0c */ /* 0x000fda0003f05300 */
[----:B------:R-:W-:Y:S05]  /*2a00*/  @P0 BRA `(.L_x_415) ;  /* 0x0000002000000947 */ /* 0x000fea0003800000 */
[----:B------:R-:W-:Y:S05]  /*2a10*/  @P4 BRA `(.L_x_416) ;  /* 0x0000008000004947 */ /* 0x000fea0003800000 */
[----:B------:R-:W-:Y:S05]  /*2a20*/  BRA `(.L_x_417) ;  /* 0x0000009000007947 */ /* 0x000fea0003800000 */
.L_x_415:
[----:B-----5:R-:W-:-:S05]  /*2a30*/  PRMT R40, RZ, 0x5410, R33 ;  /* 0x00005410ff287816 */ /* 0x020fca0000000021 */
[----:B------:R-:W-:Y:S01]  /*2a40*/  FADD.FTZ R99, R40, R99 ;  /* 0x0000006328637221 */ /* 0x000fe20000010000 */
[----:B------:R-:W-:Y:S05]  /*2a50*/  BRA `(.L_x_416) ;  /* 0x0000004000007947 */ /* 0x000fea0003800000 */
.L_x_414:
[----:B-----5:R-:W-:-:S05]  /*2a60*/  PRMT R40, RZ, 0x5410, R37 ;  /* 0x00005410ff287816 */ /* 0x020fca0000000025 */
[----:B------:R-:W-:Y:S01]  /*2a70*/  FADD.FTZ R99, R40, R99 ;  /* 0x0000006328637221 */ /* 0x000fe20000010000 */
[----:B------:R-:W-:-:S05]  /*2a80*/  @P5 PRMT R40, RZ, 0x5410, R33 ;  /* 0x00005410ff285816 */ /* 0x000fca0000000021 */
[----:B------:R-:W-:-:S05]  /*2a90*/  @P5 FADD.FTZ R99, R40, R99 ;  /* 0x0000006328635221 */ /* 0x000fca0000010000 */
.L_x_416:
[----:B------:R-:W-:-:S04]  /*2aa0*/  F2FP.BF16.PACK_AB R40, RZ, R99 ;  /* 0x00000063ff28723e */ /* 0x000fc800000010ff */
[----:B------:R-:W-:Y:S02]  /*2ab0*/  PRMT R29, R40, 0x7610, R29 ;  /* 0x00007610281d7816 */ /* 0x000fe4000000001d */
.L_x_417:
[----:B------:R-:W-:Y:S01]  /*2ac0*/  PRMT R106, RZ, 0x7610, R41 ;  /* 0x00007610ff6a7816 */ /* 0x000fe20000000029 */
[----:B------:R-:W-:Y:S05]  /*2ad0*/  @P6 BRA `(.L_x_418) ;  /* 0x0000008000006947 */ /* 0x000fea0003800000 */
[----:B------:R-:W-:-:S04]  /*2ae0*/  ISETP.NE.U32.AND P0, PT, RZ, c[0x0][0x180], PT ;  /* 0x00006000ff007a0c */ /* 0x000fc80003f05070 */
[----:B------:R-:W-:-:S13]  /*2af0*/  ISETP.NE.AND.EX P0, PT, RZ, c[0x0][0x184], PT, P0 ;  /* 0x00006100ff007a0c */ /* 0x000fda0003f05300 */
[----:B------:R-:W-:Y:S05]  /*2b00*/  @P0 BRA `(.L_x_419) ;  /* 0x0000002000000947 */ /* 0x000fea0003800000 */
[----:B------:R-:W-:Y:S05]  /*2b10*/  @P4 BRA `(.L_x_420) ;  /* 0x0000008000004947 */ /* 0x000fea0003800000 */
[----:B------:R-:W-:Y:S05]  /*2b20*/  BRA `(.L_x_421) ;  /* 0x0000009000007947 */ /* 0x000fea0003800000 */
.L_x_419:
[----:B-----5:R-:W-:-:S05]  /*2b30*/  PRMT R41, RZ, 0x7610, R33 ;  /* 0x00007610ff297816 */ /* 0x020fca0000000021 */
[----:B------:R-:W-:Y:S01]  /*2b40*/  FADD.FTZ R106, R41, R106 ;  /* 0x0000006a296a7221 */ /* 0x000fe20000010000 */
[----:B------:R-:W-:Y:S05]  /*2b50*/  BRA `(.L_x_420) ;  /* 0x0000004000007947 */ /* 0x000fea0003800000 */
.L_x_418:
[----:B-----5:R-:W-:-:S05]  /*2b60*/  PRMT R41, RZ, 0x7610, R37 ;  /* 0x00007610ff297816 */ /* 0x020fca0000000025 */
[----:B------:R-:W-:Y:S01]  /*2b70*/  FADD.FTZ R106, R41, R106 ;  /* 0x0000006a296a7221 */ /* 0x000fe20000010000 */
[----:B------:R-:W-:-:S05]  /*2b80*/  @P5 PRMT R41, RZ, 0x7610, R33 ;  /* 0x00007610ff295816 */ /* 0x000fca0000000021 */
[----:B------:R-:W-:-:S05]  /*2b90*/  @P5 FADD.FTZ R106, R41, R106 ;  /* 0x0000006a296a5221 */ /* 0x000fca0000010000 */
.L_x_420:
[----:B------:R-:W-:-:S04]  /*2ba0*/  F2FP.BF16.PACK_AB R40, RZ, R106 ;  /* 0x0000006aff28723e */ /* 0x000fc800000010ff */
[----:B------:R-:W-:Y:S02]  /*2bb0*/  PRMT R29, R29, 0x5410, R40 ;  /* 0x000054101d1d7816 */ /* 0x000fe40000000028 */
.L_x_421:
[----:B------:R-:W-:Y:S01]  /*2bc0*/  PRMT R107, RZ, 0x5410, R42 ;  /* 0x00005410ff6b7816 */ /* 0x000fe2000000002a */
[----:B------:R-:W-:Y:S05]  /*2bd0*/  @P6 BRA `(.L_x_422) ;  /* 0x0000008000006947 */ /* 0x000fea0003800000 */
[----:B------:R-:W-:-:S04]  /*2be0*/  ISETP.NE.U32.AND P0, PT, RZ, c[0x0][0x180], PT ;  /* 0x00006000ff007a0c */ /* 0x000fc80003f05070 */
[----:B------:R-:W-:-:S13]  /*2bf0*/  ISETP.NE.AND.EX P0, PT, RZ, c[0x0][0x184], PT, P0 ;  /* 0x00006100ff007a0c */ /* 0x000fda0003f05300 */
[----:B------:R-:W-:Y:S05]  /*2c00*/  @P0 BRA `(.L_x_423) ;  /* 0x0000002000000947 */ /* 0x000fea0003800000 */
[----:B------:R-:W-:Y:S05]  /*2c10*/  @P4 BRA `(.L_x_424) ;  /* 0x0000008000004947 */ /* 0x000fea0003800000 */
[----:B------:R-:W-:Y:S05]  /*2c20*/  BRA `(.L_x_425) ;  /* 0x0000009000007947 */ /* 0x000fea0003800000 */
.L_x_423:
[----:B-----5:R-:W-:-:S05]  /*2c30*/  PRMT R40, RZ, 0x5410, R34 ;  /* 0x00005410ff287816 */ /* 0x020fca0000000022 */
[----:B------:R-:W-:Y:S01]  /*2c40*/  FADD.FTZ R107, R40, R107 ;  /* 0x0000006b286b7221 */ /* 0x000fe20000010000 */
[----:B------:R-:W-:Y:S05]  /*2c50*/  BRA `(.L_x_424) ;  /* 0x0000004000007947 */ /* 0x000fea0003800000 */
.L_x_422:
[----:B-----5:R-:W-:-:S05]  /*2c60*/  PRMT R40, RZ, 0x5410, R38 ;  /* 0x00005410ff287816 */ /* 0x020fca0000000026 */
[----:B------:R-:W-:Y:S01]  /*2c70*/  FADD.FTZ R107, R40, R107 ;  /* 0x0000006b286b7221 */ /* 0x000fe20000010000 */
[----:B------:R-:W-:-:S05]  /*2c80*/  @P5 PRMT R40, RZ, 0x5410, R34 ;  /* 0x00005410ff285816 */ /* 0x000fca0000000022 */
[----:B------:R-:W-:-:S05]  /*2c90*/  @P5 FADD.FTZ R107, R40, R107 ;  /* 0x0000006b286b5221 */ /* 0x000fca0000010000 */
.L_x_424:
[----:B------:R-:W-:-:S04]  /*2ca0*/  F2FP.BF16.PACK_AB R40, RZ, R107 ;  /* 0x0000006bff28723e */ /* 0x000fc800000010ff */
[----:B------:R-:W-:Y:S02]  /*2cb0*/  PRMT R30, R40, 0x7610, R30 ;  /* 0x00007610281e7816 */ /* 0x000fe4000000001e */
.L_x_425:
[----:B------:R-:W-:Y:S01]  /*2cc0*/  PRMT R114, RZ, 0x7610, R42 ;  /* 0x00007610ff727816 */ /* 0x000fe2000000002a */
[----:B------:R-:W-:Y:S05]  /*2cd0*/  @P6 BRA `(.L_x_426) ;  /* 0x0000008000006947 */ /* 0x000fea0003800000 */
[----:B------:R-:W-:-:S04]  /*2ce0*/  ISETP.NE.U32.AND P0, PT, RZ, c[0x0][0x180], PT ;  /* 0x00006000ff007a0c */ /* 0x000fc80003f05070 */
[----:B------:R-:W-:-:S13]  /*2cf0*/  ISETP.NE.AND.EX P0, PT, RZ, c[0x0][0x184], PT, P0 ;  /* 0x00006100ff007a0c */ /* 0x000fda0003f05300 */
[----:B------:R-:W-:Y:S05]  /*2d00*/  @P0 BRA `(.L_x_427) ;  /* 0x0000002000000947 */ /* 0x000fea0003800000 */
[----:B------:R-:W-:Y:S05]  /*2d10*/  @P4 BRA `(.L_x_428) ;  /* 0x0000008000004947 */ /* 0x000fea0003800000 */
[----:B------:R-:W-:Y:S05]  /*2d20*/  BRA `(.L_x_429) ;  /* 0x0000009000007947 */ /* 0x000fea0003800000 */
.L_x_427:
[----:B-----5:R-:W-:-:S05]  /*2d30*/  PRMT R41, RZ, 0x7610, R34 ;  /* 0x00007610ff297816 */ /* 0x020fca0000000022 */
[----:B------:R-:W-:Y:S01]  /*2d40*/  FADD.FTZ R114, R41, R114 ;  /* 0x0000007229727221 */ /* 0x000fe20000010000 */
[----:B------:R-:W-:Y:S05]  /*2d50*/  BRA `(.L_x_428) ;  /* 0x0000004000007947 */ /* 0x000fea0003800000 */
.L_x_426:
[----:B-----5:R-:W-:-:S05]  /*2d60*/  PRMT R41, RZ, 0x7610, R38 ;  /* 0x00007610ff297816 */ /* 0x020fca0000000026 */
[----:B------:R-:W-:Y:S01]  /*2d70*/  FADD.FTZ R114, R41, R114 ;  /* 0x0000007229727221 */ /* 0x000fe20000010000 */
[----:B------:R-:W-:-:S05]  /*2d80*/  @P5 PRMT R41, RZ, 0x7610, R34 ;  /* 0x00007610ff295816 */ /* 0x000fca0000000022 */
[----:B------:R-:W-:-:S05]  /*2d90*/  @P5 FADD.FTZ R114, R41, R114 ;  /* 0x0000007229725221 */ /* 0x000fca0000010000 */
.L_x_428:
[----:B------:R-:W-:-:S04]  /*2da0*/  F2FP.BF16.PACK_AB R40, RZ, R114 ;  /* 0x00000072ff28723e */ /* 0x000fc800000010ff */
[----:B------:R-:W-:Y:S02]  /*2db0*/  PRMT R30, R30, 0x5410, R40 ;  /* 0x000054101e1e7816 */ /* 0x000fe40000000028 */
.L_x_429:
[----:B------:R-:W-:Y:S01]  /*2dc0*/  PRMT R115, RZ, 0x5410, R43 ;  /* 0x00005410ff737816 */ /* 0x000fe2000000002b */
[----:B------:R-:W-:Y:S05]  /*2dd0*/  @P6 BRA `(.L_x_430) ;  /* 0x0000008000006947 */ /* 0x000fea0003800000 */
[----:B------:R-:W-:-:S04]  /*2de0*/  ISETP.NE.U32.AND P0, PT, RZ, c[0x0][0x180], PT ;  /* 0x00006000ff007a0c */ /* 0x000fc80003f05070 */
[----:B------:R-:W-:-:S13]  /*2df0*/  ISETP.NE.AND.EX P0, PT, RZ, c[0x0][0x184], PT, P0 ;  /* 0x00006100ff007a0c */ /* 0x000fda0003f05300 */
[----:B------:R-:W-:Y:S05]  /*2e00*/  @P0 BRA `(.L_x_431) ;  /* 0x0000002000000947 */ /* 0x000fea0003800000 */
[----:B------:R-:W-:Y:S05]  /*2e10*/  @P4 BRA `(.L_x_432) ;  /* 0x0000008000004947 */ /* 0x000fea0003800000 */
[----:B------:R-:W-:Y:S05]  /*2e20*/  BRA `(.L_x_433) ;  /* 0x0000009000007947 */ /* 0x000fea0003800000 */
.L_x_431:
[----:B-----5:R-:W-:-:S05]  /*2e30*/  PRMT R40, RZ, 0x5410, R35 ;  /* 0x00005410ff287816 */ /* 0x020fca0000000023 */
[----:B------:R-:W-:Y:S01]  /*2e40*/  FADD.FTZ R115, R40, R115 ;  /* 0x0000007328737221 */ /* 0x000fe20000010000 */
[----:B------:R-:W-:Y:S05]  /*2e50*/  BRA `(.L_x_432) ;  /* 0x0000004000007947 */ /* 0x000fea0003800000 */
.L_x_430:
[----:B-----5:R-:W-:-:S05]  /*2e60*/  PRMT R40, RZ, 0x5410, R39 ;  /* 0x00005410ff287816 */ /* 0x020fca0000000027 */
[----:B------:R-:W-:Y:S01]  /*2e70*/  FADD.FTZ R115, R40, R115 ;  /* 0x0000007328737221 */ /* 0x000fe20000010000 */
[----:B------:R-:W-:-:S05]  /*2e80*/  @P5 PRMT R40, RZ, 0x5410, R35 ;  /* 0x00005410ff285816 */ /* 0x000fca0000000023 */
[----:B------:R-:W-:-:S05]  /*2e90*/  @P5 FADD.FTZ R115, R40, R115 ;  /* 0x0000007328735221 */ /* 0x000fca0000010000 */
.L_x_432:
[----:B------:R-:W-:-:S04]  /*2ea0*/  F2FP.BF16.PACK_AB R40, RZ, R115 ;  /* 0x00000073ff28723e */ /* 0x000fc800000010ff */
[----:B------:R-:W-:Y:S02]  /*2eb0*/  PRMT R31, R40, 0x7610, R31 ;  /* 0x00007610281f7816 */ /* 0x000fe4000000001f */
.L_x_433:
[----:B------:R-:W-:Y:S01]  /*2ec0*/  PRMT R119, RZ, 0x7610, R43 ;  /* 0x00007610ff777816 */ /* 0x000fe2000000002b */
[----:B------:R-:W-:Y:S05]  /*2ed0*/  @P6 BRA `(.L_x_434) ;  /* 0x0000008000006947 */ /* 0x000fea0003800000 */
[----:B------:R-:W-:-:S04]  /*2ee0*/  ISETP.NE.U32.AND P0, PT, RZ, c[0x0][0x180], PT ;  /* 0x00006000ff007a0c */ /* 0x000fc80003f05070 */
[----:B------:R-:W-:-:S13]  /*2ef0*/  ISETP.NE.AND.EX P0, PT, RZ, c[0x0][0x184], PT, P0 ;  /* 0x00006100ff007a0c */ /* 0x000fda0003f05300 */
[----:B------:R-:W-:Y:S05]  /*2f00*/  @P0 BRA `(.L_x_435) ;  /* 0x0000002000000947 */ /* 0x000fea0003800000 */
[----:B------:R-:W-:Y:S05]  /*2f10*/  @P4 BRA `(.L_x_436) ;  /* 0x0000008000004947 */ /* 0x000fea0003800000 */
[----:B------:R-:W-:Y:S05]  /*2f20*/  BRA `(.L_x_437) ;  /* 0x0000009000007947 */ /* 0x000fea0003800000 */
.L_x_435:
[----:B-----5:R-:W-:-:S05]  /*2f30*/  PRMT R40, RZ, 0x7610, R35 ;  /* 0x00007610ff287816 */ /* 0x020fca0000000023 */
[----:B------:R-:W-:Y:S01]  /*2f40*/  FADD.FTZ R119, R40, R119 ;  /* 0x0000007728777221 */ /* 0x000fe20000010000 */
[----:B------:R-:W-:Y:S05]  /*2f50*/  BRA `(.L_x_436) ;  /* 0x0000004000007947 */ /* 0x000fea0003800000 */
.L_x_434:
[----:B-----5:R-:W-:-:S05]  /*2f60*/  PRMT R40, RZ, 0x7610, R39 ;  /* 0x00007610ff287816 */ /* 0x020fca0000000027 */
[----:B------:R-:W-:Y:S01]  /*2f70*/  FADD.FTZ R119, R40, R119 ;  /* 0x0000007728777221 */ /* 0x000fe20000010000 */
[----:B------:R-:W-:-:S05]  /*2f80*/  @P5 PRMT R40, RZ, 0x7610, R35 ;  /* 0x00007610ff285816 */ /* 0x000fca0000000023 */
[----:B------:R-:W-:-:S05]  /*2f90*/  @P5 FADD.FTZ R119, R40, R119 ;  /* 0x0000007728775221 */ /* 0x000fca0000010000 */
.L_x_436:
[----:B------:R-:W-:-:S04]  /*2fa0*/  F2FP.BF16.PACK_AB R40, RZ, R119 ;  /* 0x00000077ff28723e */ /* 0x000fc800000010ff */
[----:B------:R-:W-:Y:S02]  /*2fb0*/  PRMT R31, R31, 0x5410, R40 ;  /* 0x000054101f1f7816 */ /* 0x000fe40000000028 */
.L_x_437:
[----:B------:R-:W-:-:S04]  /*2fc0*/  @P4 LEA R40, P0, R120, c[0x0][0x188], 0x4 ;  /* 0x0000620078284a11 */ /* 0x000fc800078020ff */
[----:B------:R-:W-:-:S05]  /*2fd0*/  @P4 LEA.HI.X R41, R120, c[0x0][0x18c], RZ, 0x4, P0 ;  /* 0x0000630078294a11 */ /* 0x000fca00000f24ff */
[----:B------:R0:W-:Y:S04]  /*2fe0*/  @P4 STG.E.128 [R40.64], R28 ;  /* 0x0000001c28004986 */ /* 0x0001e8000c101d04 */
.L_x_405:
[----:B------:R-:W-:Y:S05]  /*2ff0*/  BSYNC B0 ;  /* 0x0000000000007941 */ /* 0x000fea0003800000 */
.L_x_404:
[----:B0-----:R-:W-:Y:S01]  /*3000*/  FADD.FTZ R41, RZ, R86 ;  /* 0x00000056ff297221 */ /* 0x001fe20000010000 */
[----:B------:R-:W-:Y:S02]  /*3010*/  ISETP.GT.U32.AND P0, PT, R2, 0x1ff, PT ;  /* 0x000001ff0200780c */ /* 0x000fe40003f04070 */
        /* <DEDUP_REMOVED lines=40> */
.L_x_450:
        /* <DEDUP_REMOVED lines=17> */
[----:B------:R-:W-:Y:S02]  /*33b0*/  FADD.FTZ R43, R92, -R40 ;  /* 0x800000285c2b7221 */ /* 0x000fe40000010000 */
[----:B------:R-:W-:-:S04]  /*33c0*/  FFMA.FTZ R121, R122, R122, R121 ;  /* 0x0000007a7a797223 */ /* 0x000fc80000010079 */
[----:B------:R-:W-:Y:S02]  /*33d0*/  FFMA.FTZ R121, R42, R42, R121 ;  /* 0x0000002a2a797223 */ /* 0x000fe40000010079 */
[----:B------:R-:W-:-:S04]  /*33e0*/  FADD.FTZ R42, R101, -R40 ;  /* 0x80000028652a7221 */ /* 0x000fc80000010000 */
[----:B------:R-:W-:Y:S02]  /*33f0*/  FFMA.FTZ R121, R42, R42, R121 ;  /* 0x0000002a2a797223 */ /* 0x000fe40000010079 */
[----:B------:R-:W-:-:S04]  /*3400*/  FADD.FTZ R42, R108, -R40 ;  /* 0x800000286c2a7221 */ /* 0x000fc80000010000 */
[----:B------:R-:W-:Y:S02]  /*3410*/  FFMA.FTZ R121, R42, R42, R121 ;  /* 0x0000002a2a797223 */ /* 0x000fe40000010079 */
[----:B------:R-:W-:-:S04]  /*3420*/  FADD.FTZ R42, R109, -R40 ;  /* 0x800000286d2a7221 */ /* 0x000fc80000010000 */
[----:B------:R-:W-:Y:S02]  /*3430*/  FFMA.FTZ R121, R42, R42, R121 ;  /* 0x0000002a2a797223 */ /* 0x000fe40000010079 */
[----:B------:R-:W-:-:S04]  /*3440*/  FADD.FTZ R42, R116, -R40 ;  /* 0x80000028742a7221 */ /* 0x000fc80000010000 */
[----:B------:R-:W-:Y:S02]  /*3450*/  FFMA.FTZ R121, R42, R42, R121 ;  /* 0x0000002a2a797223 */ /* 0x000fe40000010079 */
[----:B------:R-:W-:-:S03]  /*3460*/  FADD.FTZ R42, R89, -R40 ;  /* 0x80000028592a7221 */ /* 0x000fc60000010000 */
[----:B------:R-:W-:-:S05]  /*3470*/  FSEL R41, R121, RZ, P1 ;  /* 0x000000ff79297208 */ /* 0x000fca0000800000 */
        /* <DEDUP_REMOVED lines=13> */
[----:B------:R-:W-:Y:S02]  /*3550*/  @P0 FFMA.FTZ R41, R43, R43, R42 ;  /* 0x0000002b2b290223 */ /* 0x000fe4000001002a */
[--C-:B------:R-:W-:Y:S02]  /*3560*/  FADD.FTZ R42, R90, -R40.reuse ;  /* 0x800000285a2a7221 */ /* 0x100fe40000010000 */
        /* <DEDUP_REMOVED lines=40> */
.L_x_451:
[----:B------:R-:W-:Y:S01]  /*37f0*/  LOP3.LUT P0, RZ, R0, 0x1f, RZ, 0xc0, !PT ;  /* 0x0000001f00ff7812 */ /* 0x000fe2000780c0ff */
[----:B-1----:R-:W-:Y:S01]  /*3800*/  FADD.FTZ R41, R124, R121 ;  /* 0x000000797c297221 */ /* 0x002fe20000010000 */
[----:B------:R-:W-:Y:S01]  /*3810*/  SHF.R.U32.HI R43, RZ, 0x5, R0 ;  /* 0x00000005ff2b7819 */ /* 0x000fe20000011600 */
[----:B------:R-:W-:Y:S01]  /*3820*/  WARPSYNC 0xffffffff ;  /* 0xffffffff00007948 */ /* 0x000fe20003800000 */
[----:B0-----:R-:W-:Y:S02]  /*3830*/  LOP3.LUT R121, R0, 0x1f, RZ, 0xc0, !PT ;  /* 0x0000001f00797812 */ /* 0x001fe400078ec0ff */
[----:B------:R-:W-:-:S07]  /*3840*/  LOP3.LUT R43, R43, 0x7, RZ, 0xc0, !PT ;  /* 0x000000072b2b7812 */ /* 0x000fce00078ec0ff */
[----:B------:R-:W-:-:S05]  /*3850*/  @!P0 IADD3 R42, R120, R43, RZ ;  /* 0x0000002b782a8210 */ /* 0x000fca0007ffe0ff */
[----:B------:R0:W-:Y:S01]  /*3860*/  @!P0 STS.64 [R42.X8], R40 ;  /* 0x000000282a008388 */ /* 0x0001e20000008a00 */
[----:B------:R-:W-:-:S11]  /*3870*/  ISETP.GT.U32.AND P0, PT, R121, 0x7, PT ;  /* 0x000000077900780c */ /* 0x000fd60003f04070 */
[----:B------:R-:W-:Y:S01]  /*3880*/  BAR.SYNC.DEFER_BLOCKING 0x0 ;  /* 0x0000000000007b1d */ /* 0x000fe20000010000 */
[----:B0-----:R-:W-:Y:S01]  /*3890*/  CS2R R40, SRZ ;  /* 0x0000000000287805 */ /* 0x001fe2000001ff00 */
[----:B------:R-:W-:Y:S01]  /*38a0*/  @!P0 IMAD.IADD R120, R120, 0x1, R121 ;  /* 0x0000000178788824 */ /* 0x000fe200078e0279 */
[----:B------:R-:W-:Y:S01]  /*38b0*/  ISETP.NE.AND P5, PT, RZ, UR6, PT ;  /* 0x00000006ff007c0c */ /* 0x000fe2000bfa5270 */
[----:B------:R-:W-:Y:S02]  /*38c0*/  IMAD.MOV.U32 R122, RZ, RZ, RZ ;  /* 0x000000ffff7a7224 */ /* 0x000fe400078e00ff */
[----:B------:R-:W-:Y:S01]  /*38d0*/  @!P0 IMAD.MOV.U32 R122, RZ, RZ, R78 ;  /* 0x000000ffff7a8224 */ /* 0x000fe200078e004e */
[----:B------:R-:W-:Y:S04]  /*38e0*/  BSSY B0, `(.L_x_440) ;  /* 0x0000064000007945 */ /* 0x000fe80003800000 */
[----:B------:R-:W0:Y:S04]  /*38f0*/  SHFL.DOWN PT, R123, R122, 0x4, 0x1f ;  /* 0x08801f007a7b7f89 */ /* 0x000e2800000e0000 */
[----:B------:R-:W1:Y:S01]  /*3900*/  @!P0 LDS.64 R40, [R120.X8] ;  /* 0x0000000078288984 */ /* 0x000e620000008a00 */
[----:B------:R-:W-:-:S02]  /*3910*/  LOP3.LUT P0, RZ, R43, 0x1f, R0, 0xf8, !PT ;  /* 0x0000001f2bff7812 */ /* 0x000fc4000780f800 */
[----:B------:R-:W-:Y:S01]  /*3920*/  I2F R43, R122 ;  /* 0x0000007a002b7306 */ /* 0x000fe20000201400 */
[----:B0-----:R-:W-:-:S07]  /*3930*/  IMAD.IADD R42, R123, 0x1, R122 ;  /* 0x000000017b2a7824 */ /* 0x001fce00078e027a */
[----:B------:R-:W0:Y:S01]  /*3940*/  I2F R123, R123 ;  /* 0x0000007b007b7306 */ /* 0x000e220000201400 */
[----:B-1----:R-:W1:Y:S02]  /*3950*/  SHFL.DOWN PT, R121, R40, 0x4, 0x1f ;  /* 0x08801f0028797f89 */ /* 0x002e6400000e0000 */
[C---:B-1----:R-:W-:Y:S02]  /*3960*/  FADD.FTZ R124, -R121.reuse, R40 ;  /* 0x00000028797c7221 */ /* 0x042fe40000010100 */
[----:B0-----:R-:W-:Y:S02]  /*3970*/  FMUL.FTZ R121, R121, R123 ;  /* 0x0000007b79797220 */ /* 0x001fe40000410000 */
[----:B------:R-:W-:-:S04]  /*3980*/  FMUL.FTZ R124, R124, R124 ;  /* 0x0000007c7c7c7220 */ /* 0x000fc80000410000 */
[----:B------:R-:W-:Y:S02]  /*3990*/  FMUL.FTZ R120, R124, R43 ;  /* 0x0000002b7c787220 */ /* 0x000fe40000410000 */
[----:B------:R-:W-:Y:S01]  /*39a0*/  FFMA.FTZ R43, R43, R40, R121 ;  /* 0x000000282b2b7223 */ /* 0x000fe20000010079 */
[----:B------:R-:W0:Y:S01]  /*39b0*/  SHFL.DOWN PT, R124, R41, 0x4, 0x1f ;  /* 0x08801f00297c7f89 */ /* 0x000e2200000e0000 */
[----:B------:R-:W1:Y:S01]  /*39c0*/  I2F R40, R42 ;  /* 0x0000002a00287306 */ /* 0x000e620000201400 */
[----:B------:R-:W-:Y:S02]  /*39d0*/  FMUL.FTZ R120, R120, R123 ;  /* 0x0000007b78787220 */ /* 0x000fe40000410000 */
[----:B------:R-:W2:Y:S05]  /*39e0*/  SHFL.DOWN PT, R123, R42, 0x2, 0x1f ;  /* 0x08401f002a7b7f89 */ /* 0x000eaa00000e0000 */
[----:B-1----:R-:W1:Y:S01]  /*39f0*/  MUFU.RCP R121, R40 ;  /* 0x0000002800797308 */ /* 0x002e620000001000 */
[----:B0-----:R-:W-:-:S04]  /*3a00*/  FADD.FTZ R124, R124, R41 ;  /* 0x000000297c7c7221 */ /* 0x001fc80000010000 */
[C---:B-1----:R-:W-:Y:S02]  /*3a10*/  FFMA.FTZ R120, R121.reuse, R120, R124 ;  /* 0x0000007879787223 */ /* 0x042fe4000001007c */
[----:B------:R-:W-:Y:S02]  /*3a20*/  FMUL.FTZ R121, R121, R43 ;  /* 0x0000002b79797220 */ /* 0x000fe40000410000 */
[----:B--2---:R-:W-:Y:S01]  /*3a30*/  IMAD.IADD R43, R42, 0x1, R123 ;  /* 0x000000012a2b7824 */ /* 0x004fe200078e027b */
[----:B------:R-:W0:Y:S01]  /*3a40*/  SHFL.DOWN PT, R125, R120, 0x2, 0x1f ;  /* 0x08401f00787d7f89 */ /* 0x000e2200000e0000 */
[----:B------:R-:W1:Y:S03]  /*3a50*/  I2F R123, R123 ;  /* 0x0000007b007b7306 */ /* 0x000e660000201400 */
[----:B------:R-:W2:Y:S01]  /*3a60*/  SHFL.DOWN PT, R122, R121, 0x2, 0x1f ;  /* 0x08401f00797a7f89 */ /* 0x000ea200000e0000 */
[----:B0-----:R-:W-:-:S02]  /*3a70*/  FADD.FTZ R125, R120, R125 ;  /* 0x0000007d787d7221 */ /* 0x001fc40000010000 */
[----:B--2---:R-:W-:Y:S02]  /*3a80*/  FADD.FTZ R124, R121, -R122 ;  /* 0x8000007a797c7221 */ /* 0x004fe40000010000 */
[----:B-1----:R-:W-:Y:S02]  /*3a90*/  FMUL.FTZ R122, R122, R123 ;  /* 0x0000007b7a7a7220 */ /* 0x002fe40000410000 */
[----:B------:R-:W-:Y:S02]  /*3aa0*/  FMUL.FTZ R41, R124, R124 ;  /* 0x0000007c7c297220 */ /* 0x000fe40000410000 */
[C---:B------:R-:W-:Y:S01]  /*3ab0*/  FFMA.FTZ R122, R40.reuse, R121, R122 ;  /* 0x00000079287a7223 */ /* 0x040fe2000001007a */
[----:B------:R-:W0:Y:S01]  /*3ac0*/  SHFL.DOWN PT, R124, R43, 0x1, 0x1f ;  /* 0x08201f002b7c7f89 */ /* 0x000e2200000e0000 */
[----:B------:R-:W-:Y:S02]  /*3ad0*/  FMUL.FTZ R41, R40, R41 ;  /* 0x0000002928297220 */ /* 0x000fe40000410000 */
[----:B------:R-:W1:Y:S02]  /*3ae0*/  I2F R40, R43 ;  /* 0x0000002b00287306 */ /* 0x000e640000201400 */
[----:B------:R-:W-:-:S06]  /*3af0*/  FMUL.FTZ R41, R41, R123 ;  /* 0x0000007b29297220 */ /* 0x000fcc0000410000 */
[----:B-1----:R-:W1:Y:S02]  /*3b00*/  MUFU.RCP R42, R40 ;  /* 0x00000028002a7308 */ /* 0x002e640000001000 */
[C---:B-1----:R-:W-:Y:S02]  /*3b10*/  FMUL.FTZ R121, R42.reuse, R122 ;  /* 0x0000007a2a797220 */ /* 0x042fe40000410000 */
[----:B------:R-:W-:-:S04]  /*3b20*/  FFMA.FTZ R41, R42, R41, R125 ;  /* 0x000000292a297223 */ /* 0x000fc8000001007d */
[----:B0-----:R-:W-:Y:S01]  /*3b30*/  I2F R125, R124 ;  /* 0x0000007c007d7306 */ /* 0x001fe20000201400 */
[----:B------:R-:W0:Y:S01]  /*3b40*/  SHFL.DOWN PT, R42, R121, 0x1, 0x1f ;  /* 0x08201f00792a7f89 */ /* 0x000e2200000e0000 */
[----:B------:R-:W-:-:S06]  /*3b50*/  IMAD.IADD R122, R43, 0x1, R124 ;  /* 0x000000012b7a7824 */ /* 0x000fcc00078e027c */
[----:B------:R-:W1:Y:S08]  /*3b60*/  I2F R122, R122 ;  /* 0x0000007a007a7306 */ /* 0x000e700000201400 */
[----:B-1----:R-:W1:Y:S01]  /*3b70*/  MUFU.RCP R43, R122 ;  /* 0x0000007a002b7308 */ /* 0x002e620000001000 */
[----:B0-----:R-:W-:Y:S02]  /*3b80*/  FADD.FTZ R123, R121, -R42 ;  /* 0x8000002a797b7221 */ /* 0x001fe40000010000 */
[----:B------:R-:W-:-:S02]  /*3b90*/  FMUL.FTZ R42, R42, R125 ;  /* 0x0000007d2a2a7220 */ /* 0x000fc40000410000 */
[----:B------:R-:W-:Y:S02]  /*3ba0*/  FMUL.FTZ R123, R123, R123 ;  /* 0x0000007b7b7b7220 */ /* 0x000fe40000410000 */
[C---:B------:R-:W-:Y:S02]  /*3bb0*/  FFMA.FTZ R42, R40.reuse, R121, R42 ;  /* 0x00000079282a7223 */ /* 0x040fe4000001002a */
[----:B------:R-:W-:Y:S02]  /*3bc0*/  FMUL.FTZ R120, R40, R123 ;  /* 0x0000007b28787220 */ /* 0x000fe40000410000 */
[----:B------:R-:W0:Y:S02]  /*3bd0*/  SHFL.DOWN PT, R40, R41, 0x1, 0x1f ;  /* 0x08201f0029287f89 */ /* 0x000e2400000e0000 */
[----:B------:R-:W-:Y:S02]  /*3be0*/  FMUL.FTZ R120, R120, R125 ;  /* 0x0000007d78787220 */ /* 0x000fe40000410000 */
[----:B-1----:R-:W-:-:S02]  /*3bf0*/  FMUL.FTZ R42, R43, R42 ;  /* 0x0000002a2b2a7220 */ /* 0x002fc40000410000 */
[----:B0-----:R-:W-:Y:S02]  /*3c00*/  FADD.FTZ R40, R41, R40 ;  /* 0x0000002829287221 */ /* 0x001fe40000010000 */
[----:B------:R-:W-:Y:S02]  /*3c10*/  @!P0 IMAD.MOV.U32 R41, RZ, RZ, 0x4 ;  /* 0x00000004ff298424 */ /* 0x000fe400078e00ff */
[----:B------:R-:W-:Y:S01]  /*3c20*/  FFMA.FTZ R120, R43, R120, R40 ;  /* 0x000000782b787223 */ /* 0x000fe20000010028 */
[----:B------:R-:W-:Y:S01]  /*3c30*/  MOV R40, c[0x0][0x1e0] ;  /* 0x0000780000287a02 */ /* 0x000fe20000000f00 */
[----:B------:R-:W0:Y:S04]  /*3c40*/  SHFL.IDX PT, R43, R42, RZ, 0x1f ;  /* 0x00001fff2a2b7589 */ /* 0x000e2800000e0000 */
[----:B------:R1:W2:Y:S01]  /*3c50*/  SHFL.IDX PT, R123, R120, RZ, 0x1f ;  /* 0x00001fff787b7589 */ /* 0x0002a200000e0000 */
[C---:B0-----:R-:W-:Y:S01]  /*3c60*/  FMUL.FTZ R121, R43.reuse, R43 ;  /* 0x0000002b2b797220 */ /* 0x041fe20000410000 */
[----:B-1----:R-:W-:Y:S01]  /*3c70*/  FSEL R120, R43, RZ, !P5 ;  /* 0x000000ff2b787208 */ /* 0x002fe20006800000 */
[----:B--2---:R-:W-:-:S03]  /*3c80*/  FFMA.FTZ R40, R123, R40, c[0x0][0x228] ;  /* 0x00008a007b287623 */ /* 0x004fc60000010028 */
[----:B------:R-:W-:Y:S01]  /*3c90*/  FSEL R121, R121, RZ, P5 ;  /* 0x000000ff79797208 */ /* 0x000fe20002800000 */
[----:B------:R-:W-:-:S04]  /*3ca0*/  @!P0 IMAD.MOV.U32 R123, RZ, RZ, 0x4 ;  /* 0x00000004ff7b8424 */ /* 0x000fc800078e00ff */
[----:B------:R-:W-:Y:S02]  /*3cb0*/  FADD.FTZ R121, R40, R121 ;  /* 0x0000007928797221 */ /* 0x000fe40000010000 */
[----:B------:R-:W-:-:S04]  /*3cc0*/  @!P0 IMAD.WIDE R40, R80, R41, c[0x0][0x1a0] ;  /* 0x0000680050288625 */ /* 0x000fc800078e0229 */
[----:B------:R-:W0:Y:S01]  /*3cd0*/  MUFU.RSQ R121, R121 ;  /* 0x0000007900797308 */ /* 0x000e220000001400 */
[----:B------:R1:W-:Y:S02]  /*3ce0*/  @!P0 STG.E [R40.64], R43 ;  /* 0x0000002b28008986 */ /* 0x0003e4000c101904 */
[----:B-1----:R-:W-:-:S05]  /*3cf0*/  @!P0 IMAD.WIDE R40, R80, R123, c[0x0][0x1a8] ;  /* 0x00006a0050288625 */ /* 0x002fca00078e027b */
[----:B0-----:R0:W-:Y:S01]  /*3d00*/  @!P0 STG.E [R40.64], R121 ;  /* 0x0000007928008986 */ /* 0x0011e2000c101904 */
[----:B------:R-:W-:Y:S05]  /*3d10*/  @!P1 BRA `(.L_x_441) ;  /* 0x0000020000009947 */ /* 0x000fea0003800000 */
[--C-:B0-----:R-:W-:Y:S02]  /*3d20*/  FADD.FTZ R40, R86, -R120.reuse ;  /* 0x8000007856287221 */ /* 0x101fe40000010000 */
[--C-:B------:R-:W-:Y:S02]  /*3d30*/  FADD.FTZ R42, R94, -R120.reuse ;  /* 0x800000785e2a7221 */ /* 0x100fe40000010000 */
[--C-:B------:R-:W-:Y:S02]  /*3d40*/  FADD.FTZ R122, R93, -R120.reuse ;  /* 0x800000785d7a7221 */ /* 0x100fe40000010000 */
[----:B------:R-:W-:Y:S02]  /*3d50*/  FADD.FTZ R124, R100, -R120 ;  /* 0x80000078647c7221 */ /* 0x000fe40000010000 */
        /* <DEDUP_REMOVED lines=9> */
[----:B------:R-:W-:-:S02]  /*3df0*/  FADD.FTZ R42, R101, -R120 ;  /* 0x80000078652a7221 */ /* 0x000fc40000010000 */
[--C-:B------:R-:W-:Y:S01]  /*3e00*/  FADD.FTZ R124, R116, -R120.reuse ;  /* 0x80000078747c7221 */ /* 0x100fe20000010000 */
[----:B------:R-:W-:Y:S01]  /*3e10*/  F2FP.BF16.PACK_AB R41, R43, R122 ;  /* 0x0000007a2b29723e */ /* 0x000fe200000010ff */
[--C-:B------:R-:W-:Y:S02]  /*3e20*/  FADD.FTZ R122, R108, -R120.reuse ;  /* 0x800000786c7a7221 */ /* 0x100fe40000010000 */
[C---:B------:R-:W-:Y:S02]  /*3e30*/  FMUL.FTZ R42, R121.reuse, R42 ;  /* 0x0000002a792a7220 */ /* 0x040fe40000410000 */
[----:B------:R-:W-:Y:S02]  /*3e40*/  FMUL.FTZ R43, R121, R122 ;  /* 0x0000007a792b7220 */ /* 0x000fe40000410000 */
[----:B------:R-:W-:Y:S02]  /*3e50*/  FADD.FTZ R122, R109, -R120 ;  /* 0x800000786d7a7221 */ /* 0x000fe40000010000 */
[----:B------:R-:W-:-:S02]  /*3e60*/  FFMA.FTZ R42, R7, R42, R15 ;  /* 0x0000002a072a7223 */ /* 0x000fc4000001000f */
[----:B------:R-:W-:Y:S02]  /*3e70*/  FFMA.FTZ R43, R8, R43, R16 ;  /* 0x0000002b082b7223 */ /* 0x000fe40000010010 */
[C---:B------:R-:W-:Y:S02]  /*3e80*/  FMUL.FTZ R122, R121.reuse, R122 ;  /* 0x0000007a797a7220 */ /* 0x040fe40000410000 */
[----:B------:R-:W-:Y:S01]  /*3e90*/  FMUL.FTZ R123, R121, R124 ;  /* 0x0000007c797b7220 */ /* 0x000fe20000410000 */
[----:B------:R-:W-:Y:S01]  /*3ea0*/  F2FP.BF16.PACK_AB R42, R43, R42 ;  /* 0x0000002a2b2a723e */ /* 0x000fe200000010ff */
[----:B------:R-:W-:Y:S02]  /*3eb0*/  FFMA.FTZ R43, R9, R122, R17 ;  /* 0x0000007a092b7223 */ /* 0x000fe40000010011 */
[----:B------:R-:W-:-:S05]  /*3ec0*/  FFMA.FTZ R122, R10, R123, R18 ;  /* 0x0000007b0a7a7223 */ /* 0x000fca0000010012 */
[----:B------:R-:W-:Y:S01]  /*3ed0*/  F2FP.BF16.PACK_AB R43, R122, R43 ;  /* 0x0000002b7a2b723e */ /* 0x000fe200000010ff */
[----:B------:R-:W-:-:S04]  /*3ee0*/  IMAD.MOV.U32 R122, RZ, RZ, 0x10 ;  /* 0x00000010ff7a7424 */ /* 0x000fc800078e00ff */
[C---:B------:R-:W-:Y:S01]  /*3ef0*/  IMAD.WIDE.U32 R122, R87.reuse, R122, c[0x0][0x208] ;  /* 0x00008200577a7625 */ /* 0x040fe200078e007a */
[----:B------:R-:W-:-:S04]  /*3f00*/  IADD3 R87, R87, 0x100, RZ ;  /* 0x0000010057577810 */ /* 0x000fc80007ffe0ff */
[----:B------:R0:W-:Y:S03]  /*3f10*/  STG.E.128 [R122.64], R40 ;  /* 0x000000287a007986 */ /* 0x0001e6000c101d04 */
.L_x_441:
[----:B------:R-:W-:Y:S05]  /*3f20*/  BSYNC B0 ;  /* 0x0000000000007941 */ /* 0x000fea0003800000 */
.L_x_440:
[----:B------:R-:W-:Y:S01]  /*3f30*/  ISETP.GE.U32.AND P0, PT, R2, 0x200, PT ;  /* 0x000002000200780c */ /* 0x000fe20003f06070 */
[----:B------:R-:W-:-:S12]  /*3f40*/  BSSY B0, `(.L_x_442) ;  /* 0x0000022000007945 */ /* 0x000fd80003800000 */
        /* <DEDUP_REMOVED lines=17> */
[----:B------:R-:W-:Y:S02]  /*4060*/  FADD.FTZ R122, R110, -R120 ;  /* 0x800000786e7a7221 */ /* 0x000fe40000010000 */
[C---:B------:R-:W-:Y:S02]  /*4070*/  FMUL.FTZ R42, R121.reuse, R42 ;  /* 0x0000002a792a7220 */ /* 0x040fe40000410000 */
[----:B------:R-:W-:Y:S02]  /*4080*/  FMUL.FTZ R43, R121, R122 ;  /* 0x0000007a792b7220 */ /* 0x000fe40000410000 */
[----:B------:R-:W-:Y:S02]  /*4090*/  FFMA.FTZ R42, R22, R42, R45 ;  /* 0x0000002a162a7223 */ /* 0x000fe4000001002d */
[----:B------:R-:W-:-:S02]  /*40a0*/  FFMA.FTZ R43, R26, R43, R50 ;  /* 0x0000002b1a2b7223 */ /* 0x000fc40000010032 */
[----:B------:R-:W-:Y:S02]  /*40b0*/  FADD.FTZ R122, R111, -R120 ;  /* 0x800000786f7a7221 */ /* 0x000fe40000010000 */
[----:B------:R-:W-:Y:S01]  /*40c0*/  FMUL.FTZ R124, R121, R124 ;  /* 0x0000007c797c7220 */ /* 0x000fe20000410000 */
[----:B------:R-:W-:Y:S01]  /*40d0*/  F2FP.BF16.PACK_AB R42, R43, R42 ;  /* 0x0000002a2b2a723e */ /* 0x000fe200000010ff */
[----:B------:R-:W-:Y:S02]  /*40e0*/  FMUL.FTZ R43, R121, R122 ;  /* 0x0000007a792b7220 */ /* 0x000fe40000410000 */
[----:B------:R-:W-:Y:S02]  /*40f0*/  FFMA.FTZ R124, R27, R124, R51 ;  /* 0x0000007c1b7c7223 */ /* 0x000fe40000010033 */
[----:B------:R-:W-:Y:S02]  /*4100*/  FFMA.FTZ R43, R24, R43, R46 ;  /* 0x0000002b182b7223 */ /* 0x000fe4000001002e */
[----:B------:R-:W-:-:S03]  /*4110*/  IMAD.MOV.U32 R122, RZ, RZ, 0x10 ;  /* 0x00000010ff7a7424 */ /* 0x000fc600078e00ff */
[----:B------:R-:W-:Y:S01]  /*4120*/  F2FP.BF16.PACK_AB R43, R124, R43 ;  /* 0x0000002b7c2b723e */ /* 0x000fe200000010ff */
[C---:B------:R-:W-:Y:S01]  /*4130*/  IMAD.WIDE.U32 R122, R87.reuse, R122, c[0x0][0x208] ;  /* 0x00008200577a7625 */ /* 0x040fe200078e007a */
[----:B------:R-:W-:-:S04]  /*4140*/  IADD3 R87, R87, 0x100, RZ ;  /* 0x0000010057577810 */ /* 0x000fc80007ffe0ff */
[----:B------:R0:W-:Y:S03]  /*4150*/  STG.E.128 [R122.64], R40 ;  /* 0x000000287a007986 */ /* 0x0001e6000c101d04 */
.L_x_443:
[----:B------:R-:W-:Y:S05]  /*4160*/  BSYNC B0 ;  /* 0x0000000000007941 */ /* 0x000fea0003800000 */
.L_x_442:
[----:B------:R-:W-:Y:S01]  /*4170*/  BSSY B0, `(.L_x_444) ;  /* 0x0000022000007945 */ /* 0x000fe20003800000 */
        /* <DEDUP_REMOVED lines=33> */
.L_x_445:
[----:B------:R-:W-:Y:S05]  /*4390*/  BSYNC B0 ;  /* 0x0000000000007941 */ /* 0x000fea0003800000 */
.L_x_444:
[----:B------:R-:W-:Y:S01]  /*43a0*/  BSSY B0, `(.L_x_446) ;  /* 0x0000021000007945 */ /* 0x000fe20003800000 */
[----:B------:R-:W-:Y:S05]  /*43b0*/  @!P3 BRA `(.L_x_447) ;  /* 0x000001f00000b947 */ /* 0x000fea0003800000 */
[--C-:B------:R-:W-:Y:S02]  /*43c0*/  FADD.FTZ R125, R98, -R120.reuse ;  /* 0x80000078627d7221 */ /* 0x100fe40000010000 */
[--C-:B0-----:R-:W-:Y:S02]  /*43d0*/  FADD.FTZ R41, R91, -R120.reuse ;  /* 0x800000785b297221 */ /* 0x101fe40000010000 */
        /* <DEDUP_REMOVED lines=20> */
[----:B------:R-:W-:Y:S02]  /*4520*/  FFMA.FTZ R41, R68, R123, R77 ;  /* 0x0000007b44297223 */ /* 0x000fe4000001004d */
[----:B------:R-:W-:Y:S01]  /*4530*/  FFMA.FTZ R42, R74, R42, R85 ;  /* 0x0000002a4a2a7223 */ /* 0x000fe20000010055 */
[----:B------:R-:W-:Y:S01]  /*4540*/  F2FP.BF16.PACK_AB R40, R121, R40 ;  /* 0x000000287928723e */ /* 0x000fe200000010ff */
[----:B------:R-:W-:-:S02]  /*4550*/  FFMA.FTZ R124, R71, R124, R83 ;  /* 0x0000007c477c7223 */ /* 0x000fc40000010053 */
[----:B------:R-:W-:Y:S01]  /*4560*/  IMAD.MOV.U32 R120, RZ, RZ, 0x10 ;  /* 0x00000010ff787424 */ /* 0x000fe200078e00ff */
[----:B------:R-:W-:Y:S02]  /*4570*/  F2FP.BF16.PACK_AB R42, R42, R125 ;  /* 0x0000007d2a2a723e */ /* 0x000fe400000010ff */
[----:B------:R-:W-:Y:S01]  /*4580*/  F2FP.BF16.PACK_AB R41, R124, R41 ;  /* 0x000000297c29723e */ /* 0x000fe200000010ff */
[----:B------:R-:W-:-:S05]  /*4590*/  IMAD.WIDE.U32 R120, R87, R120, c[0x0][0x208] ;  /* 0x0000820057787625 */ /* 0x000fca00078e0078 */
[----:B------:R0:W-:Y:S02]  /*45a0*/  STG.E.128 [R120.64], R40 ;  /* 0x0000002878007986 */ /* 0x0001e4000c101d04 */
.L_x_447:
[----:B------:R-:W-:Y:S05]  /*45b0*/  BSYNC B0 ;  /* 0x0000000000007941 */ /* 0x000fea0003800000 */
.L_x_446:
[----:B------:R-:W-:Y:S02]  /*45c0*/  IADD3 R80, R80, c[0x0][0x160], RZ ;  /* 0x0000580050507a10 */ /* 0x000fe40007ffe0ff */
[----:B------:R-:W-:Y:S02]  /*45d0*/  LOP3.LUT P5, RZ, R79, 0xff, RZ, 0xc0, !PT ;  /* 0x000000ff4fff7812 */ /* 0x000fe400078ac0ff */
[----:B------:R-:W-:Y:S02]  /*45e0*/  ISETP.GE.AND P0, PT, R80, c[0x0][0x164], PT ;  /* 0x0000590050007a0c */ /* 0x000fe40003f06270 */
[----:B------:R-:W-:-:S11]  /*45f0*/  SEL R79, RZ, 0x1, P5 ;  /* 0x00000001ff4f7807 */ /* 0x000fd60002800000 */
[----:B0----5:R-:W-:Y:S01]  /*4600*/  @P0 CALL.REL.NOINC `(.L_x_448) ;  /* 0x0000001000000944 */ /* 0x021fe20003c00000 */
[----:B------:R-:W-:Y:S05]  /*4610*/  BRA `(.L_x_449) ;  /* 0xffffc40000007947 */ /* 0x000fea000383ffff */
.L_x_448:
[----:B------:R-:W-:Y:S05]  /*4620*/  EXIT ;  /* 0x000000000000794d */ /* 0x000fea0003800000 */
.L_x_438:
[----:B------:R-:W-:Y:S01]  /*4630*/  MOV R121, R40 ;  /* 0x0000002800797202 */ /* 0x000fe20000000f00 */
[----:B------:R-:W-:Y:S01]  /*4640*/  IMAD.MOV.U32 R122, RZ, RZ, 0x1 ;  /* 0x00000001ff7a7424 */ /* 0x000fe200078e00ff */
[----:B------:R-:W-:Y:S01]  /*4650*/  MOV R42, 0x4690 ;  /* 0x00004690002a7802 */ /* 0x000fe20000000f00 */
[----:B------:R-:W-:Y:S02]  /*4660*/  IMAD.MOV.U32 R43, RZ, RZ, 0x1f ;  /* 0x0000001fff2b7424 */ /* 0x000fe400078e00ff */
[----:B------:R-:W-:Y:S02]  /*4670*/  IMAD.MOV.U32 R41, RZ, RZ, -0x1 ;  /* 0xffffffffff297424 */ /* 0x000fe400078e00ff */
[----:B-----5:R-:W-:Y:S05]  /*4680*/  CALL.REL.NOINC `($__internal_2_$__cuda_sm70_shflsync_bfly_p) ;  /* 0x000007e000007944 */ /* 0x020fea0003c00000 */
[----:B-1----:R-:W-:Y:S05]  /*4690*/  BRA `(.L_x_450) ;  /* 0xffffec0000007947 */ /* 0x002fea000383ffff */
.L_x_439:
[----:B------:R-:W-:Y:S01]  /*46a0*/  IMAD.MOV.U32 R121, RZ, RZ, R40 ;  /* 0x000000ffff797224 */ /* 0x000fe200078e0028 */
[----:B------:R-:W-:Y:S01]  /*46b0*/  MOV R41, 0xffffffff ;  /* 0xffffffff00297802 */ /* 0x000fe20000000f00 */
[----:B------:R-:W-:Y:S01]  /*46c0*/  IMAD.MOV.U32 R122, RZ, RZ, 0x2 ;  /* 0x00000002ff7a7424 */ /* 0x000fe200078e00ff */
[----:B------:R-:W-:Y:S01]  /*46d0*/  MOV R42, 0x4700 ;  /* 0x00004700002a7802 */ /* 0x000fe20000000f00 */
[----:B------:R-:W-:Y:S02]  /*46e0*/  IMAD.MOV.U32 R43, RZ, RZ, 0x1f ;  /* 0x0000001fff2b7424 */ /* 0x000fe400078e00ff */
[----:B-----5:R-:W-:Y:S05]  /*46f0*/  CALL.REL.NOINC `($__internal_2_$__cuda_sm70_shflsync_bfly_p) ;  /* 0x0000077000007944 */ /* 0x020fea0003c00000 */
[----:B-1----:R-:W-:Y:S01]  /*4700*/  FADD.FTZ R40, R40, R41 ;  /* 0x0000002928287221 */ /* 0x002fe20000010000 */
[----:B------:R-:W-:Y:S01]  /*4710*/  MOV R42, 0x4770 ;  /* 0x00004770002a7802 */ /* 0x000fe20000000f00 */
[----:B------:R-:W-:-:S02]  /*4720*/  IMAD.MOV.U32 R122, RZ, RZ, 0x4 ;  /* 0x00000004ff7a7424 */ /* 0x000fc400078e00ff */
[----:B------:R-:W-:Y:S02]  /*4730*/  IMAD.MOV.U32 R43, RZ, RZ, 0x1f ;  /* 0x0000001fff2b7424 */ /* 0x000fe400078e00ff */
[----:B------:R-:W-:Y:S02]  /*4740*/  IMAD.MOV.U32 R41, RZ, RZ, -0x1 ;  /* 0xffffffffff297424 */ /* 0x000fe400078e00ff */
[----:B------:R-:W-:Y:S02]  /*4750*/  IMAD.MOV.U32 R121, RZ, RZ, R40 ;  /* 0x000000ffff797224 */ /* 0x000fe400078e0028 */
[----:B------:R-:W-:Y:S05]  /*4760*/  CALL.REL.NOINC `($__internal_2_$__cuda_sm70_shflsync_bfly_p) ;  /* 0x0000070000007944 */ /* 0x000fea0003c00000 */
[----:B-1----:R-:W-:Y:S01]  /*4770*/  FADD.FTZ R40, R40, R41 ;  /* 0x0000002928287221 */ /* 0x002fe20000010000 */
[----:B------:R-:W-:Y:S01]  /*4780*/  MOV R41, 0xffffffff ;  /* 0xffffffff00297802 */ /* 0x000fe20000000f00 */
[----:B------:R-:W-:Y:S01]  /*4790*/  IMAD.MOV.U32 R122, RZ, RZ, 0x8 ;  /* 0x00000008ff7a7424 */ /* 0x000fe200078e00ff */
[----:B------:R-:W-:Y:S01]  /*47a0*/  MOV R42, 0x47e0 ;  /* 0x000047e0002a7802 */ /* 0x000fe20000000f00 */
[----:B------:R-:W-:Y:S02]  /*47b0*/  IMAD.MOV.U32 R43, RZ, RZ, 0x1f ;  /* 0x0000001fff2b7424 */ /* 0x000fe400078e00ff */
[----:B------:R-:W-:-:S02]  /*47c0*/  IMAD.MOV.U32 R121, RZ, RZ, R40 ;  /* 0x000000ffff797224 */ /* 0x000fc400078e0028 */
[----:B------:R-:W-:Y:S05]  /*47d0*/  CALL.REL.NOINC `($__internal_2_$__cuda_sm70_shflsync_bfly_p) ;  /* 0x0000069000007944 */ /* 0x000fea0003c00000 */
        /* <DEDUP_REMOVED lines=8> */
[----:B------:R-:W-:Y:S01]  /*4860*/  HFMA2.MMA R122, -RZ, RZ, 0, 5.9604644775390625e-08 ;  /* 0x00000001ff7a7435 */ /* 0x000fe200000001ff */
[----:B------:R-:W-:Y:S02]  /*4870*/  IMAD.MOV.U32 R43, RZ, RZ, 0x1f ;  /* 0x0000001fff2b7424 */ /* 0x000fe400078e00ff */
[----:B------:R-:W-:-:S04]  /*4880*/  FMUL.FTZ R40, R73, R40 ;  /* 0x0000002849287220 */ /* 0x000fc80000410000 */
[--C-:B------:R-:W-:Y:S02]  /*4890*/  FADD.FTZ R41, R86, -R40.reuse ;  /* 0x8000002856297221 */ /* 0x100fe40000010000 */
[----:B------:R-:W-:Y:S02]  /*48a0*/  FADD.FTZ R42, R94, -R40 ;  /* 0x800000285e2a7221 */ /* 0x000fe40000010000 */
[----:B------:R-:W-:-:S04]  /*48b0*/  FFMA.FTZ R41, R41, R41, RZ ;  /* 0x0000002929297223 */ /* 0x000fc800000100ff */
        /* <DEDUP_REMOVED lines=14> */
[----:B------:R-:W-:Y:S01]  /*49a0*/  FSEL R121, R41, RZ, P1 ;  /* 0x000000ff29797208 */ /* 0x000fe20000800000 */
[----:B------:R-:W-:-:S04]  /*49b0*/  FADD.FTZ R41, R92, -R40 ;  /* 0x800000285c297221 */ /* 0x000fc80000010000 */
        /* <DEDUP_REMOVED lines=45> */
[----:B------:R-:W-:Y:S01]  /*4c90*/  @P6 FFMA.FTZ R121, R41, R41, R42 ;  /* 0x0000002929796223 */ /* 0x000fe2000001002a */
[----:B------:R-:W-:Y:S01]  /*4ca0*/  MOV R42, 0x4cd0 ;  /* 0x00004cd0002a7802 */ /* 0x000fe20000000f00 */
[----:B------:R-:W-:Y:S02]  /*4cb0*/  IMAD.MOV.U32 R41, RZ, RZ, -0x1 ;  /* 0xffffffffff297424 */ /* 0x000fe400078e00ff */
[----:B------:R-:W-:Y:S05]  /*4cc0*/  CALL.REL.NOINC `($__internal_2_$__cuda_sm70_shflsync_bfly_p) ;  /* 0x000001a000007944 */ /* 0x000fea0003c00000 */
[----:B-1----:R-:W-:Y:S01]  /*4cd0*/  FADD.FTZ R121, R121, R41 ;  /* 0x0000002979797221 */ /* 0x002fe20000010000 */
[----:B------:R-:W-:Y:S01]  /*4ce0*/  MOV R42, 0x4d30 ;  /* 0x00004d30002a7802 */ /* 0x000fe20000000f00 */
[----:B------:R-:W-:Y:S02]  /*4cf0*/  IMAD.MOV.U32 R122, RZ, RZ, 0x2 ;  /* 0x00000002ff7a7424 */ /* 0x000fe400078e00ff */
[----:B------:R-:W-:Y:S02]  /*4d00*/  IMAD.MOV.U32 R43, RZ, RZ, 0x1f ;  /* 0x0000001fff2b7424 */ /* 0x000fe400078e00ff */
[----:B------:R-:W-:Y:S02]  /*4d10*/  IMAD.MOV.U32 R41, RZ, RZ, -0x1 ;  /* 0xffffffffff297424 */ /* 0x000fe400078e00ff */
[----:B------:R-:W-:Y:S05]  /*4d20*/  CALL.REL.NOINC `($__internal_2_$__cuda_sm70_shflsync_bfly_p) ;  /* 0x0000014000007944 */ /* 0x000fea0003c00000 */
[----:B-1----:R-:W-:Y:S01]  /*4d30*/  FADD.FTZ R121, R121, R41 ;  /* 0x0000002979797221 */ /* 0x002fe20000010000 */
[----:B------:R-:W-:Y:S01]  /*4d40*/  MOV R122, 0x4 ;  /* 0x00000004007a7802 */ /* 0x000fe20000000f00 */
[----:B------:R-:W-:Y:S01]  /*4d50*/  IMAD.MOV.U32 R43, RZ, RZ, 0x1f ;  /* 0x0000001fff2b7424 */ /* 0x000fe200078e00ff */
[----:B------:R-:W-:Y:S01]  /*4d60*/  MOV R42, 0x4d90 ;  /* 0x00004d90002a7802 */ /* 0x000fe20000000f00 */
[----:B------:R-:W-:-:S02]  /*4d70*/  IMAD.MOV.U32 R41, RZ, RZ, -0x1 ;  /* 0xffffffffff297424 */ /* 0x000fc400078e00ff */
[----:B------:R-:W-:Y:S05]  /*4d80*/  CALL.REL.NOINC `($__internal_2_$__cuda_sm70_shflsync_bfly_p) ;  /* 0x000000e000007944 */ /* 0x000fea0003c00000 */
[----:B-1----:R-:W-:Y:S01]  /*4d90*/  FADD.FTZ R121, R121, R41 ;  /* 0x0000002979797221 */ /* 0x002fe20000010000 */
[----:B------:R-:W-:Y:S01]  /*4da0*/  MOV R42, 0x4df0 ;  /* 0x00004df0002a7802 */ /* 0x000fe20000000f00 */
[----:B------:R-:W-:-:S02]  /*4db0*/  IMAD.MOV.U32 R122, RZ, RZ, 0x8 ;  /* 0x00000008ff7a7424 */ /* 0x000fc400078e00ff */
[----:B------:R-:W-:Y:S02]  /*4dc0*/  IMAD.MOV.U32 R43, RZ, RZ, 0x1f ;  /* 0x0000001fff2b7424 */ /* 0x000fe400078e00ff */
[----:B------:R-:W-:Y:S02]  /*4dd0*/  IMAD.MOV.U32 R41, RZ, RZ, -0x1 ;  /* 0xffffffffff297424 */ /* 0x000fe400078e00ff */
[----:B------:R-:W-:Y:S05]  /*4de0*/  CALL.REL.NOINC `($__internal_2_$__cuda_sm70_shflsync_bfly_p) ;  /* 0x0000008000007944 */ /* 0x000fea0003c00000 */
[----:B------:R-:W-:Y:S01]  /*4df0*/  HFMA2.MMA R122, -RZ, RZ, 0, 9.5367431640625e-07 ;  /* 0x00000010ff7a7435 */ /* 0x000fe200000001ff */
[----:B-1----:R-:W-:Y:S01]  /*4e00*/  FADD.FTZ R121, R121, R41 ;  /* 0x0000002979797221 */ /* 0x002fe20000010000 */
[----:B------:R-:W-:Y:S01]  /*4e10*/  MOV R42, 0x4e50 ;  /* 0x00004e50002a7802 */ /* 0x000fe20000000f00 */
[----:B------:R-:W-:Y:S02]  /*4e20*/  IMAD.MOV.U32 R43, RZ, RZ, 0x1f ;  /* 0x0000001fff2b7424 */ /* 0x000fe400078e00ff */
[----:B------:R-:W-:Y:S02]  /*4e30*/  IMAD.MOV.U32 R41, RZ, RZ, -0x1 ;  /* 0xffffffffff297424 */ /* 0x000fe400078e00ff */
[----:B------:R-:W-:Y:S05]  /*4e40*/  CALL.REL.NOINC `($__internal_2_$__cuda_sm70_shflsync_bfly_p) ;  /* 0x0000002000007944 */ /* 0x000fea0003c00000 */
[----:B-1----:R-:W-:Y:S01]  /*4e50*/  IMAD.MOV.U32 R124, RZ, RZ, R41 ;  /* 0x000000ffff7c7224 */ /* 0x002fe200078e0029 */
[----:B------:R-:W-:Y:S05]  /*4e60*/  BRA `(.L_x_451) ;  /* 0xffffe98000007947 */ /* 0x000fea000383ffff */
        .weak           $__internal_2_$__cuda_sm70_shflsync_bfly_p
        .type           $__internal_2_$__cuda_sm70_shflsync_bfly_p,@function
        .size           $__internal_2_$__cuda_sm70_shflsync_bfly_p,(.L_x_26462 - $__internal_2_$__cuda_sm70_shflsync_bfly_p)
$__internal_2_$__cuda_sm70_shflsync_bfly_p:
[----:B------:R-:W-:Y:S04]  /*4e70*/  WARPSYNC R41 ;  /* 0x0000002900007348 */ /* 0x000fe80003800000 */
[----:B------:R0:W1:Y:S02]  /*4e80*/  SHFL.BFLY PT, R41, R121, R122, R43 ;  /* 0x0c00007a79297389 */ /* 0x00006400000e002b */
[----:B0-----:R-:W-:-:S04]  /*4e90*/  IMAD.MOV.U32 R43, RZ, RZ, 0x0 ;  /* 0x00000000ff2b7424 */ /* 0x001fc800078e00ff */
[----:B------:R-:W-:Y:S05]  /*4ea0*/  RET.REL.NODEC R42 `(_ZN10layer_norm31ln_parallel_residual_fwd_kernelINS_13Kernel_traitsI13__nv_bfloat16S2_S2_S2_fjLj8192ELj1ELj1ELj8ELj16ENS_18Kernel_traits_baseILj8192ES2_S2_S2_S2_fjLj256EEEEELb0ELb1ELb0EEEvNS_9FwdParamsE) ;  /* 0xffffb1502a007950 */ /* 0x000fea0003c3ffff */
.L_x_452:
        /* <DEDUP_REMOVED lines=13> */
.L_x_26462:


//--------------------- .text._ZN10layer_norm31ln_parallel_residual_fwd_kernelINS_13Kernel_traitsI13__nv_bfloat16S2_S2_S2_fjLj8192ELj1ELj1ELj8ELj16ENS_18Kernel_traits_baseILj8192ES2_S2_S2_S2_fjLj256EEEEELb0ELb1ELb1EEEvNS_9FwdParamsE --------------------------
	.section	.text._ZN10layer_norm31ln_parallel_residual_fwd_kernelINS_13Kernel_traitsI13__nv_bfloat16S2_S2_S2_fjLj8192ELj1ELj1ELj8ELj16ENS_18Kernel_traits_baseILj8192ES2_S2_S2_S2_fjLj256EEEEELb0ELb1ELb1EEEvNS_9FwdParamsE,"ax",@progbits
	.sectioninfo	@"SHI_REGISTERS=128"
	.align	128
        .global         _ZN10layer_norm31ln_parallel_residual_fwd_kernelINS_13Kernel_traitsI13__nv_bfloat16S2_S2_S2_fjLj8192ELj1ELj1ELj8ELj16ENS_18Kernel_traits_baseILj8192ES2_S2_S2_S2_fjLj256EEEEELb0ELb1ELb1EEEvNS_9FwdParamsE
        .type           _ZN10layer_norm31ln_parallel_residual_fwd_kernelINS_13Kernel_traitsI13__nv_bfloat16S2_S2_S2_fjLj8192ELj1ELj1ELj8ELj16ENS_18Kernel_traits_baseILj8192ES2_S2_S2_S2_fjLj256EEEEELb0ELb1ELb1EEEvNS_9FwdParamsE,@function
        .size           _ZN10layer_norm31ln_parallel_residual_fwd_kernelINS_13Kernel_traitsI13__nv_bfloat16S2_S2_S2_fjLj8192ELj1ELj1ELj8ELj16ENS_18Kernel_traits_baseILj8192ES2_S2_S2_S2_fjLj256EEEEELb0ELb1ELb1EEEvNS_9FwdParamsE,(.L_x_26463 - _ZN10layer_norm31ln_parallel_residual_fwd_kernelINS_13Kernel_traitsI13__nv_bfloat16S2_S2_S2_fjLj8192ELj1ELj1ELj8ELj16ENS_18Kernel_traits_baseILj8192ES2_S2_S2_S2_fjLj256EEEEELb0ELb1ELb1EEEvNS_9FwdParamsE)
        .other          _ZN10layer_norm31ln_parallel_residual_fwd_kernelINS_13Kernel_traitsI13__nv_bfloat16S2_S2_S2_fjLj8192ELj1ELj1ELj8ELj16ENS_18Kernel_traits_baseILj8192ES2_S2_S2_S2_fjLj256EEEEELb0ELb1ELb1EEEvNS_9FwdParamsE,@"STO_CUDA_ENTRY STV_DEFAULT"
_ZN10layer_norm31ln_parallel_residual_fwd_kernelINS_13Kernel_traitsI13__nv_bfloat16S2_S2_S2_fjLj8192ELj1ELj1ELj8ELj16ENS_18Kernel_traits_baseILj8192ES2_S2_S2_S2_fjLj256EEEEELb0ELb1ELb1EEEvNS_9FwdParamsE:
.text._ZN10layer_norm31ln_parallel_residual_fwd_kernelINS_13Kernel_traitsI13__nv_bfloat16S2_S2_S2_fjLj8192ELj1ELj1ELj8ELj16ENS_18Kernel_traits_baseILj8192ES2_S2_S2_S2_fjLj256EEEEELb0ELb1ELb1EEEvNS_9FwdParamsE:
[----:B------:R-:W-:Y:S02]  /*0000*/  IMAD.MOV.U32 R1, RZ, RZ, c[0x0][0x28] ;  /* 0x00000a00ff017624 */ /* 0x000fe400078e00ff */
[----:B------:R-:W0:Y:S01]  /*0010*/  S2R R41, SR_TID.X ;  /* 0x0000000000297919 */ /* 0x000e220000002100 */
[----:B------:R-:W-:Y:S01]  /*0020*/  ISETP.NE.U32.AND P1, PT, RZ, c[0x0][0x218], PT ;  /* 0x00008600ff007a0c */ /* 0x000fe20003f25070 */
[----:B------:R-:W-:Y:S01]  /*0030*/  ULDC.64 UR4, c[0x0][0x118] ;  /* 0x0000460000047ab9 */ /* 0x000fe20000000a00 */
[----:B------:R-:W-:Y:S02]  /*0040*/  IADD3 R1, R1, -0x8, RZ ;  /* 0xfffffff801017810 */ /* 0x000fe40007ffe0ff */
[----:B------:R-:W-:Y:S01]  /*0050*/  ISETP.NE.AND.EX P1, PT, RZ, c[0x0][0x21c], PT, P1 ;  /* 0x00008700ff007a0c */ /* 0x000fe20003f25310 */
[----:B0-----:R-:W-:-:S05]  /*0060*/  IMAD.SHL.U32 R0, R41, 0x10, RZ ;  /* 0x0000001029007824 */ /* 0x001fca00078e00ff */
[----:B------:R-:W-:-:S04]  /*0070*/  LOP3.LUT R0, R0, 0xff0, RZ, 0xc0, !PT ;  /* 0x00000ff000007812 */ /* 0x000fc800078ec0ff */
[----:B------:R-:W-:-:S04]  /*0080*/  IADD3 R8, P0, R0, c[0x0][0x218], RZ ;  /* 0x0000860000087a10 */ /* 0x000fc80007f1e0ff */
[----:B------:R-:W-:-:S05]  /*0090*/  IADD3.X R9, RZ, c[0x0][0x21c], RZ, P0, !PT ;  /* 0x00008700ff097a10 */ /* 0x000fca00007fe4ff */
[----:B------:R0:W5:Y:S04]  /*00a0*/  @P1 LDG.E.128 R96, [R8.64] ;  /* 0x0000000408601981 */ /* 0x000168000c1e1d00 */
[----:B------:R0:W5:Y:S01]  /*00b0*/  @P1 LDG.E.128 R4, [R8.64+0x1000] ;  /* 0x0010000408041981 */ /* 0x000162000c1e1d00 */
[----:B------:R-:W1:Y:S03]  /*00c0*/  S2UR UR6, SR_CTAID.X ;  /* 0x00000000000679c3 */ /* 0x000e660000002500 */
[----:B------:R0:W5:Y:S01]  /*00d0*/  @P1 LDG.E.128 R12, [R8.64+0x2000] ;  /* 0x00200004080c1981 */ /* 0x000162000c1e1d00 */
[----:B------:R-:W-:-:S03]  /*00e0*/  SHF.R.U32.HI R40, RZ, 0x8, R41 ;  /* 0x00000008ff287819 */ /* 0x000fc60000011629 */
[----:B------:R0:W5:Y:S01]  /*00f0*/  @P1 LDG.E.128 R20, [R8.64+0x3000] ;  /* 0x0030000408141981 */ /* 0x000162000c1e1d00 */
[----:B------:R-:W-:-:S05]  /*0100*/  IADD3 R2, P2, R0, c[0x0][0x1b0], RZ ;  /* 0x00006c0000027a10 */ /* 0x000fca0007f5e0ff */
[----:B------:R-:W-:Y:S01]  /*0110*/  IMAD.X R3, RZ, RZ, c[0x0][0x1b4], P2 ;  /* 0x00006d00ff037624 */ /* 0x000fe200010e06ff */
[----:B-1----:R-:W-:-:S04]  /*0120*/  IADD3 R65, R40, UR6, RZ ;  /* 0x0000000628417c10 */ /* 0x002fc8000fffe0ff */
[----:B------:R-:W-:-:S13]  /*0130*/  ISETP.GE.AND P0, PT, R65, c[0x0][0x164], PT ;  /* 0x0000590041007a0c */ /* 0x000fda0003f06270 */
[----:B------:R-:W-:Y:S05]  /*0140*/  @P0 EXIT ;  /* 0x000000000000094d */ /* 0x000fea0003800000 */
[----:B0-----:R0:W2:Y:S04]  /*0150*/  LDG.E.128 R24, [R2.64] ;  /* 0x0000000402187981 */ /* 0x0010a8000c1e1d00 */
[----:B------:R0:W3:Y:S04]  /*0160*/  LDG.E.128 R28, [R2.64+0x1000] ;  /* 0x00100004021c7981 */ /* 0x0000e8000c1e1d00 */
[----:B------:R0:W4:Y:S04]  /*0170*/  LDG.E.128 R32, [R2.64+0x2000] ;  /* 0x0020000402207981 */ /* 0x000128000c1e1d00 */
[----:B------:R0:W3:Y:S01]  /*0180*/  LDG.E.128 R36, [R2.64+0x3000] ;  /* 0x0030000402247981 */ /* 0x0000e2000c1e1d00 */
[----:B------:R-:W-:Y:S01]  /*0190*/  IMAD.MOV.U32 R0, RZ, RZ, c[0x0][0x180] ;  /* 0x00006000ff007624 */ /* 0x000fe200078e00ff */
[----:B-----5:R-:W-:Y:S01]  /*01a0*/  @!P1 CS2R R96, SRZ ;  /* 0x0000000000609805 */ /* 0x020fe2000001ff00 */
[----:B------:R-:W-:Y:S01]  /*01b0*/  @!P1 CS2R R98, SRZ ;  /* 0x0000000000629805 */ /* 0x000fe2000001ff00 */
[----:B------:R-:W-:Y:S01]  /*01c0*/  @!P1 CS2R R4, SRZ ;  /* 0x0000000000049805 */ /* 0x000fe2000001ff00 */
[----:B------:R-:W-:Y:S01]  /*01d0*/  @!P1 CS2R R6, SRZ ;  /* 0x0000000000069805 */ /* 0x000fe2000001ff00 */
[----:B------:R-:W-:Y:S01]  /*01e0*/  LOP3.LUT P0, RZ, R0, c[0x0][0x178], RZ, 0xfc, !PT ;  /* 0x00005e0000ff7a12 */ /* 0x000fe2000780fcff */
[----:B------:R-:W-:Y:S01]  /*01f0*/  @!P1 CS2R R12, SRZ ;  /* 0x00000000000c9805 */ /* 0x000fe2000001ff00 */
[----:B------:R-:W-:Y:S01]  /*0200*/  MOV R0, c[0x0][0x184] ;  /* 0x0000610000007a02 */ /* 0x000fe20000000f00 */
[----:B------:R-:W-:Y:S01]  /*0210*/  @!P1 CS2R R14, SRZ ;  /* 0x00000000000e9805 */ /* 0x000fe2000001ff00 */
[----:B------:R-:W-:Y:S01]  /*0220*/  @!P1 CS2R R20, SRZ ;  /* 0x0000000000149805 */ /* 0x000fe2000001ff00 */
[----:B------:R-:W-:Y:S01]  /*0230*/  @!P1 CS2R R22, SRZ ;  /* 0x0000000000169805 */ /* 0x000fe2000001ff00 */
[----:B------:R-:W-:Y:S01]  /*0240*/  LOP3.LUT P0, RZ, R0, c[0x0][0x17c], RZ, 0xfc, P0 ;  /* 0x00005f0000ff7a12 */ /* 0x000fe2000000fcff */
[----:B------:R-:W-:Y:S01]  /*0250*/  IMAD.SHL.U32 R40, R40, 0x8, RZ ;  /* 0x0000000828287824 */ /* 0x000fe200078e00ff */
[--C-:B------:R-:W-:Y:S01]  /*0260*/  PRMT R0, RZ, 0x5410, R96.reuse ;  /* 0x00005410ff007816 */ /* 0x100fe20000000060 */
[----:B------:R-:W-:Y:S01]  /*0270*/  IMAD.MOV.U32 R67, RZ, RZ, 0x1 ;  /* 0x00000001ff437424 */ /* 0x000fe200078e00ff */
[----:B------:R-:W-:Y:S01]  /*0280*/  PRMT R118, RZ, 0x7610, R96 ;  /* 0x00007610ff767816 */ /* 0x000fe20000000060 */
[----:B------:R-:W-:Y:S01]  /*0290*/  ULDC.U8 UR6, c[0x0][0x1f0] ;  /* 0x00007c0000067ab9 */ /* 0x000fe20000000000 */
[--C-:B------:R-:W-:Y:S01]  /*02a0*/  PRMT R117, RZ, 0x5410, R97.reuse ;  /* 0x00005410ff757816 */ /* 0x100fe20000000061 */
[----:B------:R1:W-:Y:S01]  /*02b0*/  STL [R1], R0 ;  /* 0x0000000001007387 */ /* 0x0003e20000100800 */
[----:B------:R-:W-:-:S02]  /*02c0*/  PRMT R116, RZ, 0x7610, R97 ;  /* 0x00007610ff747816 */ /* 0x000fc40000000061 */
[--C-:B------:R-:W-:Y:S02]  /*02d0*/  PRMT R111, RZ, 0x5410, R98.reuse ;  /* 0x00005410ff6f7816 */ /* 0x100fe40000000062 */
[----:B------:R-:W-:Y:S02]  /*02e0*/  PRMT R110, RZ, 0x7610, R98 ;  /* 0x00007610ff6e7816 */ /* 0x000fe40000000062 */
[--C-:B------:R-:W-:Y:S02]  /*02f0*/  PRMT R98, RZ, 0x5410, R4.reuse ;  /* 0x00005410ff627816 */ /* 0x100fe40000000004 */
[----:B------:R-:W-:Y:S02]  /*0300*/  PRMT R97, RZ, 0x7610, R4 ;  /* 0x00007610ff617816 */ /* 0x000fe40000000004 */
[--C-:B------:R-:W-:Y:S02]  /*0310*/  PRMT R96, RZ, 0x5410, R5.reuse ;  /* 0x00005410ff607816 */ /* 0x100fe40000000005 */
[----:B------:R-:W-:-:S02]  /*0320*/  PRMT R87, RZ, 0x7610, R5 ;  /* 0x00007610ff577816 */ /* 0x000fc40000000005 */
[--C-:B-1----:R-:W-:Y:S02]  /*0330*/  PRMT R0, RZ, 0x5410, R6.reuse ;  /* 0x00005410ff007816 */ /* 0x102fe40000000006 */
[----:B0-----:R-:W-:Y:S02]  /*0340*/  PRMT R2, RZ, 0x7610, R6 ;  /* 0x00007610ff027816 */ /* 0x001fe40000000006 */
        /* <DEDUP_REMOVED lines=10> */
[----:B------:R-:W-:Y:S02]  /*03f0*/  SHF.R.U32.HI R66, RZ, 0x5, R41 ;  /* 0x00000005ff427819 */ /* 0x000fe40000011629 */
        /* <DEDUP_REMOVED lines=10> */
[----:B------:R-:W-:-:S02]  /*04a0*/  LOP3.LUT R66, R66, 0x7, RZ, 0xc0, !PT ;  /* 0x0000000742427812 */ /* 0x000fc400078ec0ff */
[--C-:B--2---:R-:W-:Y:S02]  /*04b0*/  PRMT R109, RZ, 0x5410, R24.reuse ;  /* 0x00005410ff6d7816 */ /* 0x104fe40000000018 */
[----:B------:R-:W-:Y:S02]  /*04c0*/  PRMT R86, RZ, 0x7610, R24 ;  /* 0x00007610ff567816 */ /* 0x000fe40000000018 */
[--C-:B------:R-:W-:Y:S02]  /*04d0*/  PRMT R85, RZ, 0x5410, R25.reuse ;  /* 0x00005410ff557816 */ /* 0x100fe40000000019 */
[----:B------:R-:W-:Y:S02]  /*04e0*/  PRMT R84, RZ, 0x7610, R25 ;  /* 0x00007610ff547816 */ /* 0x000fe40000000019 */
[--C-:B------:R-:W-:Y:S02]  /*04f0*/  PRMT R21, RZ, 0x5410, R26.reuse ;  /* 0x00005410ff157816 */ /* 0x100fe4000000001a */
[----:B------:R-:W-:-:S02]  /*0500*/  PRMT R22, RZ, 0x7610, R26 ;  /* 0x00007610ff167816 */ /* 0x000fc4000000001a */
[--C-:B------:R-:W-:Y:S02]  /*0510*/  PRMT R23, RZ, 0x5410, R27.reuse ;  /* 0x00005410ff177816 */ /* 0x100fe4000000001b */
[----:B------:R-:W-:Y:S02]  /*0520*/  PRMT R24, RZ, 0x7610, R27 ;  /* 0x00007610ff187816 */ /* 0x000fe4000000001b */
[--C-:B---3--:R-:W-:Y:S02]  /*0530*/  PRMT R25, RZ, 0x5410, R28.reuse ;  /* 0x00005410ff197816 */ /* 0x108fe4000000001c */
[----:B------:R-:W-:Y:S02]  /*0540*/  PRMT R26, RZ, 0x7610, R28 ;  /* 0x00007610ff1a7816 */ /* 0x000fe4000000001c */
[--C-:B------:R-:W-:Y:S02]  /*0550*/  PRMT R27, RZ, 0x5410, R29.reuse ;  /* 0x00005410ff1b7816 */ /* 0x100fe4000000001d */
[----:B------:R-:W-:-:S02]  /*0560*/  PRMT R52, RZ, 0x7610, R29 ;  /* 0x00007610ff347816 */ /* 0x000fc4000000001d */
[--C-:B------:R-:W-:Y:S02]  /*0570*/  PRMT R53, RZ, 0x5410, R30.reuse ;  /* 0x00005410ff357816 */ /* 0x100fe4000000001e */
[----:B------:R-:W-:Y:S02]  /*0580*/  PRMT R54, RZ, 0x7610, R30 ;  /* 0x00007610ff367816 */ /* 0x000fe4000000001e */
[--C-:B------:R-:W-:Y:S02]  /*0590*/  PRMT R55, RZ, 0x5410, R31.reuse ;  /* 0x00005410ff377816 */ /* 0x100fe4000000001f */
[----:B------:R-:W-:Y:S02]  /*05a0*/  PRMT R56, RZ, 0x7610, R31 ;  /* 0x00007610ff387816 */ /* 0x000fe4000000001f */
[--C-:B----4-:R-:W-:Y:S02]  /*05b0*/  PRMT R57, RZ, 0x5410, R32.reuse ;  /* 0x00005410ff397816 */ /* 0x110fe40000000020 */
[----:B------:R-:W-:-:S02]  /*05c0*/  PRMT R59, RZ, 0x7610, R32 ;  /* 0x00007610ff3b7816 */ /* 0x000fc40000000020 */
[--C-:B------:R-:W-:Y:S02]  /*05d0*/  PRMT R58, RZ, 0x5410, R33.reuse ;  /* 0x00005410ff3a7816 */ /* 0x100fe40000000021 */
[----:B------:R-:W-:Y:S02]  /*05e0*/  PRMT R60, RZ, 0x7610, R33 ;  /* 0x00007610ff3c7816 */ /* 0x000fe40000000021 */
[--C-:B------:R-:W-:Y:S02]  /*05f0*/  PRMT R61, RZ, 0x5410, R34.reuse ;  /* 0x00005410ff3d7816 */ /* 0x100fe40000000022 */
[----:B------:R-:W-:Y:S02]  /*0600*/  PRMT R62, RZ, 0x7610, R34 ;  /* 0x00007610ff3e7816 */ /* 0x000fe40000000022 */
[--C-:B------:R-:W-:Y:S02]  /*0610*/  PRMT R63, RZ, 0x5410, R35.reuse ;  /* 0x00005410ff3f7816 */ /* 0x100fe40000000023 */
[----:B------:R-:W-:-:S02]  /*0620*/  PRMT R64, RZ, 0x7610, R35 ;  /* 0x00007610ff407816 */ /* 0x000fc40000000023 */
[----:B------:R-:W-:Y:S02]  /*0630*/  IADD3 R28, R40, 0x8, RZ ;  /* 0x00000008281c7810 */ /* 0x000fe40007ffe0ff */
        /* <DEDUP_REMOVED lines=8> */
.L_x_584:
[----:B------:R-:W0:Y:S01]  /*06c0*/  S2R R41, SR_TID.X ;  /* 0x0000000000297919 */ /* 0x000e220000002100 */
[----:B------:R-:W-:Y:S01]  /*06d0*/  IMAD R40, R65, c[0x0][0x168], RZ ;  /* 0x00005a0041287a24 */ /* 0x000fe200078e02ff */
[----:B------:R-:W-:Y:S01]  /*06e0*/  ISETP.NE.U32.AND P1, PT, RZ, c[0x0][0x178], PT ;  /* 0x00005e00ff007a0c */ /* 0x000fe20003f25070 */
[----:B------:R-:W-:Y:S01]  /*06f0*/  HFMA2.MMA R112, -RZ, RZ, 0, 9.5367431640625e-07 ;  /* 0x00000010ff707435 */ /* 0x000fe200000001ff */
[----:B------:R-:W-:Y:S02]  /*0700*/  ISETP.NE.U32.AND P2, PT, RZ, c[0x0][0x180], PT ;  /* 0x00006000ff007a0c */ /* 0x000fe40003f45070 */
[----:B------:R-:W-:-:S02]  /*0710*/  ISETP.NE.AND.EX P1, PT, RZ, c[0x0][0x17c], PT, P1 ;  /* 0x00005f00ff007a0c */ /* 0x000fc40003f25310 */
[----:B------:R-:W-:Y:S02]  /*0720*/  ISETP.NE.AND.EX P2, PT, RZ, c[0x0][0x184], PT, P2 ;  /* 0x00006100ff007a0c */ /* 0x000fe40003f45320 */
[----:B0-----:R-:W-:Y:S02]  /*0730*/  LOP3.LUT R42, R41, 0xff, RZ, 0xc0, !PT ;  /* 0x000000ff292a7812 */ /* 0x001fe400078ec0ff */
[----:B------:R-:W-:-:S04]  /*0740*/  SHF.R.S32.HI R41, RZ, 0x1f, R40 ;  /* 0x0000001fff297819 */ /* 0x000fc80000011428 */
[----:B------:R-:W-:-:S04]  /*0750*/  LEA.HI R41, R41, R40, RZ, 0x3 ;  /* 0x0000002829297211 */ /* 0x000fc800078f18ff */
[----:B------:R-:W-:-:S04]  /*0760*/  LEA.HI.SX32 R49, R41, R42, 0x1d ;  /* 0x0000002a29317211 */ /* 0x000fc800078feaff */
[C---:B------:R-:W-:Y:S01]  /*0770*/  @P1 LEA R44, P3, R49.reuse, c[0x0][0x178], 0x4 ;  /* 0x00005e00312c1a11 */ /* 0x040fe200078620ff */
[C---:B------:R-:W-:Y:S01]  /*0780*/  IMAD.WIDE.U32 R40, R49.reuse, R112, c[0x0][0x170] ;  /* 0x00005c0031287625 */ /* 0x040fe200078e0070 */
[C---:B------:R-:W-:Y:S02]  /*0790*/  @P2 LEA R46, P4, R49.reuse, c[0x0][0x180], 0x4 ;  /* 0x00006000312e2a11 */ /* 0x040fe400078820ff */
[C---:B------:R-:W-:Y:S02]  /*07a0*/  @P1 LEA.HI.X R45, R49.reuse, c[0x0][0x17c], RZ, 0x4, P3 ;  /* 0x00005f00312d1a11 */ /* 0x040fe400018f24ff */
[----:B------:R-:W-:Y:S01]  /*07b0*/  @P2 LEA.HI.X R47, R49, c[0x0][0x184], RZ, 0x4, P4 ;  /* 0x00006100312f2a11 */ /* 0x000fe200020f24ff */
[----:B------:R-:W2:Y:S04]  /*07c0*/  LDG.E.128 R40, [R40.64] ;  /* 0x0000000428287981 */ /* 0x000ea8000c1e1d00 */
        /* <DEDUP_REMOVED lines=11> */
.L_x_454:
[----:B-----5:R-:W-:-:S05]  /*0880*/  PRMT R45, RZ, 0x5410, R32 ;  /* 0x00005410ff2d7816 */ /* 0x020fca0000000020 */
[----:B------:R-:W-:Y:S01]  /*0890*/  FADD.FTZ R50, R50, R45 ;  /* 0x0000002d32327221 */ /* 0x000fe20000010000 */
[----:B------:R-:W-:Y:S05]  /*08a0*/  BRA `(.L_x_455) ;  /* 0x0000004000007947 */ /* 0x000fea0003800000 */
.L_x_453:
[----:B0----5:R-:W-:-:S05]  /*08b0*/  PRMT R45, RZ, 0x5410, R28 ;  /* 0x00005410ff2d7816 */ /* 0x021fca000000001c */
[----:B------:R-:W-:Y:S01]  /*08c0*/  FADD.FTZ R50, R50, R45 ;  /* 0x0000002d32327221 */ /* 0x000fe20000010000 */
[----:B------:R-:W-:-:S05]  /*08d0*/  @P2 PRMT R45, RZ, 0x5410, R32 ;  /* 0x00005410ff2d2816 */ /* 0x000fca0000000020 */
[----:B------:R-:W-:-:S05]  /*08e0*/  @P2 FADD.FTZ R50, R50, R45 ;  /* 0x0000002d32322221 */ /* 0x000fca0000010000 */
.L_x_455:
[----:B------:R-:W-:-:S04]  /*08f0*/  F2FP.BF16.PACK_AB R44, RZ, R50 ;  /* 0x00000032ff2c723e */ /* 0x000fc800000010ff */
[----:B------:R-:W-:Y:S02]  /*0900*/  PRMT R36, R44, 0x7610, R36 ;  /* 0x000076102c247816 */ /* 0x000fe40000000024 */
.L_x_456:
[----:B------:R-:W-:Y:S01]  /*0910*/  PRMT R72, RZ, 0x7610, R40 ;  /* 0x00007610ff487816 */ /* 0x000fe20000000028 */
[----:B------:R-:W-:Y:S05]  /*0920*/  @P3 BRA `(.L_x_457) ;  /* 0x0000008000003947 */ /* 0x000fea0003800000 */
[----:B------:R-:W-:-:S04]  /*0930*/  ISETP.NE.U32.AND P4, PT, RZ, c[0x0][0x180], PT ;  /* 0x00006000ff007a0c */ /* 0x000fc80003f85070 */
[----:B------:R-:W-:-:S13]  /*0940*/  ISETP.NE.AND.EX P4, PT, RZ, c[0x0][0x184], PT, P4 ;  /* 0x00006100ff007a0c */ /* 0x000fda0003f85340 */
[----:B------:R-:W-:Y:S05]  /*0950*/  @P4 BRA `(.L_x_458) ;  /* 0x0000002000004947 */ /* 0x000fea0003800000 */
[----:B------:R-:W-:Y:S05]  /*0960*/  @P0 BRA `(.L_x_459) ;  /* 0x0000008000000947 */ /* 0x000fea0003800000 */
[----:B------:R-:W-:Y:S05]  /*0970*/  BRA `(.L_x_460) ;  /* 0x0000009000007947 */ /* 0x000fea0003800000 */
.L_x_458:
[----:B-----5:R-:W-:-:S05]  /*0980*/  PRMT R45, RZ, 0x7610, R32 ;  /* 0x00007610ff2d7816 */ /* 0x020fca0000000020 */
[----:B------:R-:W-:Y:S01]  /*0990*/  FADD.FTZ R72, R72, R45 ;  /* 0x0000002d48487221 */ /* 0x000fe20000010000 */
[----:B------:R-:W-:Y:S05]  /*09a0*/  BRA `(.L_x_459) ;  /* 0x0000004000007947 */ /* 0x000fea0003800000 */
.L_x_457:
[----:B-----5:R-:W-:-:S05]  /*09b0*/  PRMT R45, RZ, 0x7610, R28 ;  /* 0x00007610ff2d7816 */ /* 0x020fca000000001c */
[----:B------:R-:W-:Y:S01]  /*09c0*/  FADD.FTZ R72, R72, R45 ;  /* 0x0000002d48487221 */ /* 0x000fe20000010000 */
[----:B------:R-:W-:-:S05]  /*09d0*/  @P2 PRMT R45, RZ, 0x7610, R32 ;  /* 0x00007610ff2d2816 */ /* 0x000fca0000000020 */
[----:B------:R-:W-:-:S05]  /*09e0*/  @P2 FADD.FTZ R72, R72, R45 ;  /* 0x0000002d48482221 */ /* 0x000fca0000010000 */
.L_x_459:
[----:B------:R-:W-:-:S04]  /*09f0*/  F2FP.BF16.PACK_AB R40, RZ, R72 ;  /* 0x00000048ff28723e */ /* 0x000fc800000010ff */
[----:B------:R-:W-:Y:S02]  /*0a00*/  PRMT R36, R36, 0x5410, R40 ;  /* 0x0000541024247816 */ /* 0x000fe40000000028 */
.L_x_460:
[----:B------:R-:W-:Y:S01]  /*0a10*/  PRMT R51, RZ, 0x5410, R41 ;  /* 0x00005410ff337816 */ /* 0x000fe20000000029 */
[----:B------:R-:W-:Y:S05]  /*0a20*/  @P3 BRA `(.L_x_461) ;  /* 0x0000008000003947 */ /* 0x000fea0003800000 */
[----:B------:R-:W-:-:S04]  /*0a30*/  ISETP.NE.U32.AND P4, PT, RZ, c[0x0][0x180], PT ;  /* 0x00006000ff007a0c */ /* 0x000fc80003f85070 */
[----:B------:R-:W-:-:S13]  /*0a40*/  ISETP.NE.AND.EX P4, PT, RZ, c[0x0][0x184], PT, P4 ;  /* 0x00006100ff007a0c */ /* 0x000fda0003f85340 */
[----:B------:R-:W-:Y:S05]  /*0a50*/  @P4 BRA `(.L_x_462) ;  /* 0x0000002000004947 */ /* 0x000fea0003800000 */
[----:B------:R-:W-:Y:S05]  /*0a60*/  @P0 BRA `(.L_x_463) ;  /* 0x0000008000000947 */ /* 0x000fea0003800000 */
[----:B------:R-:W-:Y:S05]  /*0a70*/  BRA `(.L_x_464) ;  /* 0x0000009000007947 */ /* 0x000fea0003800000 */
.L_x_462:
[----:B-----5:R-:W-:-:S05]  /*0a80*/  PRMT R40, RZ, 0x5410, R33 ;  /* 0x00005410ff287816 */ /* 0x020fca0000000021 */
[----:B------:R-:W-:Y:S01]  /*0a90*/  FADD.FTZ R51, R51, R40 ;  /* 0x0000002833337221 */ /* 0x000fe20000010000 */
[----:B------:R-:W-:Y:S05]  /*0aa0*/  BRA `(.L_x_463) ;  /* 0x0000004000007947 */ /* 0x000fea0003800000 */
.L_x_461:
[----:B-----5:R-:W-:-:S05]  /*0ab0*/  PRMT R40, RZ, 0x5410, R29 ;  /* 0x00005410ff287816 */ /* 0x020fca000000001d */
[----:B------:R-:W-:Y:S01]  /*0ac0*/  FADD.FTZ R51, R51, R40 ;  /* 0x0000002833337221 */ /* 0x000fe20000010000 */
[----:B------:R-:W-:-:S05]  /*0ad0*/  @P2 PRMT R40, RZ, 0x5410, R33 ;  /* 0x00005410ff282816 */ /* 0x000fca0000000021 */
[----:B------:R-:W-:-:S05]  /*0ae0*/  @P2 FADD.FTZ R51, R51, R40 ;  /* 0x0000002833332221 */ /* 0x000fca0000010000 */
.L_x_463:
[----:B------:R-:W-:-:S04]  /*0af0*/  F2FP.BF16.PACK_AB R40, RZ, R51 ;  /* 0x00000033ff28723e */ /* 0x000fc800000010ff */
[----:B------:R-:W-:Y:S02]  /*0b00*/  PRMT R37, R40, 0x7610, R37 ;  /* 0x0000761028257816 */ /* 0x000fe40000000025 */
.L_x_464:
[----:B------:R-:W-:Y:S01]  /*0b10*/  PRMT R74, RZ, 0x7610, R41 ;  /* 0x00007610ff4a7816 */ /* 0x000fe20000000029 */
[----:B------:R-:W-:Y:S05]  /*0b20*/  @P3 BRA `(.L_x_465) ;  /* 0x0000008000003947 */ /* 0x000fea0003800000 */
[----:B------:R-:W-:-:S04]  /*0b30*/  ISETP.NE.U32.AND P4, PT, RZ, c[0x0][0x180], PT ;  /* 0x00006000ff007a0c */ /* 0x000fc80003f85070 */
[----:B------:R-:W-:-:S13]  /*0b40*/  ISETP.NE.AND.EX P4, PT, RZ, c[0x0][0x184], PT, P4 ;  /* 0x00006100ff007a0c */ /* 0x000fda0003f85340 */
[----:B------:R-:W-:Y:S05]  /*0b50*/  @P4 BRA `(.L_x_466) ;  /* 0x0000002000004947 */ /* 0x000fea0003800000 */
[----:B------:R-:W-:Y:S05]  /*0b60*/  @P0 BRA `(.L_x_467) ;  /* 0x0000008000000947 */ /* 0x000fea0003800000 */
[----:B------:R-:W-:Y:S05]  /*0b70*/  BRA `(.L_x_468) ;  /* 0x0000009000007947 */ /* 0x000fea0003800000 */
.L_x_466:
[----:B-----5:R-:W-:-:S05]  /*0b80*/  PRMT R41, RZ, 0x7610, R33 ;  /* 0x00007610ff297816 */ /* 0x020fca0000000021 */
[----:B------:R-:W-:Y:S01]  /*0b90*/  FADD.FTZ R74, R74, R41 ;  /* 0x000000294a4a7221 */ /* 0x000fe20000010000 */
[----:B------:R-:W-:Y:S05]  /*0ba0*/  BRA `(.L_x_467) ;  /* 0x0000004000007947 */ /* 0x000fea0003800000 */
.L_x_465:
[----:B-----5:R-:W-:-:S05]  /*0bb0*/  PRMT R41, RZ, 0x7610, R29 ;  /* 0x00007610ff297816 */ /* 0x020fca000000001d */
[----:B------:R-:W-:Y:S01]  /*0bc0*/  FADD.FTZ R74, R74, R41 ;  /* 0x000000294a4a7221 */ /* 0x000fe20000010000 */
[----:B------:R-:W-:-:S05]  /*0bd0*/  @P2 PRMT R41, RZ, 0x7610, R33 ;  /* 0x00007610ff292816 */ /* 0x000fca0000000021 */
[----:B------:R-:W-:-:S05]  /*0be0*/  @P2 FADD.FTZ R74, R74, R41 ;  /* 0x000000294a4a2221 */ /* 0x000fca0000010000 */
.L_x_467:
[----:B------:R-:W-:-:S04]  /*0bf0*/  F2FP.BF16.PACK_AB R40, RZ, R74 ;  /* 0x0000004aff28723e */ /* 0x000fc800000010ff */
[----:B------:R-:W-:Y:S02]  /*0c00*/  PRMT R37, R37, 0x5410, R40 ;  /* 0x0000541025257816 */ /* 0x000fe40000000028 */
.L_x_468:
[----:B------:R-:W-:Y:S01]  /*0c10*/  PRMT R73, RZ, 0x5410, R42 ;  /* 0x00005410ff497816 */ /* 0x000fe2000000002a */
[----:B------:R-:W-:Y:S05]  /*0c20*/  @P3 BRA `(.L_x_469) ;  /* 0x0000008000003947 */ /* 0x000fea0003800000 */
[----:B------:R-:W-:-:S04]  /*0c30*/  ISETP.NE.U32.AND P4, PT, RZ, c[0x0][0x180], PT ;  /* 0x00006000ff007a0c */ /* 0x000fc80003f85070 */
[----:B------:R-:W-:-:S13]  /*0c40*/  ISETP.NE.AND.EX P4, PT, RZ, c[0x0][0x184], PT, P4 ;  /* 0x00006100ff007a0c */ /* 0x000fda0003f85340 */
[----:B------:R-:W-:Y:S05]  /*0c50*/  @P4 BRA `(.L_x_470) ;  /* 0x0000002000004947 */ /* 0x000fea0003800000 */
[----:B------:R-:W-:Y:S05]  /*0c60*/  @P0 BRA `(.L_x_471) ;  /* 0x0000008000000947 */ /* 0x000fea0003800000 */
[----:B------:R-:W-:Y:S05]  /*0c70*/  BRA `(.L_x_472) ;  /* 0x0000009000007947 */ /* 0x000fea0003800000 */
.L_x_470:
[----:B-----5:R-:W-:-:S05]  /*0c80*/  PRMT R40, RZ, 0x5410, R34 ;  /* 0x00005410ff287816 */ /* 0x020fca0000000022 */
[----:B------:R-:W-:Y:S01]  /*0c90*/  FADD.FTZ R73, R73, R40 ;  /* 0x0000002849497221 */ /* 0x000fe20000010000 */
[----:B------:R-:W-:Y:S05]  /*0ca0*/  BRA `(.L_x_471) ;  /* 0x0000004000007947 */ /* 0x000fea0003800000 */
.L_x_469:
[----:B-----5:R-:W-:-:S05]  /*0cb0*/  PRMT R40, RZ, 0x5410, R30 ;  /* 0x00005410ff287816 */ /* 0x020fca000000001e */
[----:B------:R-:W-:Y:S01]  /*0cc0*/  FADD.FTZ R73, R73, R40 ;  /* 0x0000002849497221 */ /* 0x000fe20000010000 */
[----:B------:R-:W-:-:S05]  /*0cd0*/  @P2 PRMT R40, RZ, 0x5410, R34 ;  /* 0x00005410ff282816 */ /* 0x000fca0000000022 */
[----:B------:R-:W-:-:S05]  /*0ce0*/  @P2 FADD.FTZ R73, R73, R40 ;  /* 0x0000002849492221 */ /* 0x000fca0000010000 */
.L_x_471:
[----:B------:R-:W-:-:S04]  /*0cf0*/  F2FP.BF16.PACK_AB R40, RZ, R73 ;  /* 0x00000049ff28723e */ /* 0x000fc800000010ff */
[----:B------:R-:W-:Y:S02]  /*0d00*/  PRMT R38, R40, 0x7610, R38 ;  /* 0x0000761028267816 */ /* 0x000fe40000000026 */
.L_x_472:
[----:B------:R-:W-:Y:S01]  /*0d10*/  PRMT R77, RZ, 0x7610, R42 ;  /* 0x00007610ff4d7816 */ /* 0x000fe2000000002a */
[----:B------:R-:W-:Y:S05]  /*0d20*/  @P3 BRA `(.L_x_473) ;  /* 0x0000008000003947 */ /* 0x000fea0003800000 */
[----:B------:R-:W-:-:S04]  /*0d30*/  ISETP.NE.U32.AND P4, PT, RZ, c[0x0][0x180], PT ;  /* 0x00006000ff007a0c */ /* 0x000fc80003f85070 */
[----:B------:R-:W-:-:S13]  /*0d40*/  ISETP.NE.AND.EX P4, PT, RZ, c[0x0][0x184], PT, P4 ;  /* 0x00006100ff007a0c */ /* 0x000fda0003f85340 */
[----:B------:R-:W-:Y:S05]  /*0d50*/  @P4 BRA `(.L_x_474) ;  /* 0x0000002000004947 */ /* 0x000fea0003800000 */
[----:B------:R-:W-:Y:S05]  /*0d60*/  @P0 BRA `(.L_x_475) ;  /* 0x0000008000000947 */ /* 0x000fea0003800000 */
[----:B------:R-:W-:Y:S05]  /*0d70*/  BRA `(.L_x_476) ;  /* 0x0000009000007947 */ /* 0x000fea0003800000 */
.L_x_474:
[----:B-----5:R-:W-:-:S05]  /*0d80*/  PRMT R40, RZ, 0x7610, R34 ;  /* 0x00007610ff287816 */ /* 0x020fca0000000022 */
[----:B------:R-:W-:Y:S01]  /*0d90*/  FADD.FTZ R77, R77, R40 ;  /* 0x000000284d4d7221 */ /* 0x000fe20000010000 */
[----:B------:R-:W-:Y:S05]  /*0da0*/  BRA `(.L_x_475) ;  /* 0x0000004000007947 */ /* 0x000fea0003800000 */
.L_x_473:
[----:B-----5:R-:W-:-:S05]  /*0db0*/  PRMT R40, RZ, 0x7610, R30 ;  /* 0x00007610ff287816 */ /* 0x020fca000000001e */
[----:B------:R-:W-:Y:S01]  /*0dc0*/  FADD.FTZ R77, R77, R40 ;  /* 0x000000284d4d7221 */ /* 0x000fe20000010000 */
[----:B------:R-:W-:-:S05]  /*0dd0*/  @P2 PRMT R40, RZ, 0x7610, R34 ;  /* 0x00007610ff282816 */ /* 0x000fca0000000022 */
[----:B------:R-:W-:-:S05]  /*0de0*/  @P2 FADD.FTZ R77, R77, R40 ;  /* 0x000000284d4d2221 */ /* 0x000fca0000010000 */
.L_x_475:
[----:B------:R-:W-:-:S04]  /*0df0*/  F2FP.BF16.PACK_AB R40, RZ, R77 ;  /* 0x0000004dff28723e */ /* 0x000fc800000010ff */
[----:B------:R-:W-:Y:S02]  /*0e00*/  PRMT R38, R38, 0x5410, R40 ;  /* 0x0000541026267816 */ /* 0x000fe40000000028 */
.L_x_476:
[----:B------:R-:W-:Y:S01]  /*0e10*/  PRMT R76, RZ, 0x5410, R43 ;  /* 0x00005410ff4c7816 */ /* 0x000fe2000000002b */
[----:B------:R-:W-:Y:S05]  /*0e20*/  @P3 BRA `(.L_x_477) ;  /* 0x0000008000003947 */ /* 0x000fea0003800000 */
[----:B------:R-:W-:-:S04]  /*0e30*/  ISETP.NE.U32.AND P4, PT, RZ, c[0x0][0x180], PT ;  /* 0x00006000ff007a0c */ /* 0x000fc80003f85070 */
[----:B------:R-:W-:-:S13]  /*0e40*/  ISETP.NE.AND.EX P4, PT, RZ, c[0x0][0x184], PT, P4 ;  /* 0x00006100ff007a0c */ /* 0x000fda0003f85340 */
[----:B------:R-:W-:Y:S05]  /*0e50*/  @P4 BRA `(.L_x_478) ;  /* 0x0000002000004947 */ /* 0x000fea0003800000 */
[----:B------:R-:W-:Y:S05]  /*0e60*/  @P0 BRA `(.L_x_479) ;  /* 0x0000008000000947 */ /* 0x000fea0003800000 */
[----:B------:R-:W-:Y:S05]  /*0e70*/  BRA `(.L_x_480) ;  /* 0x0000009000007947 */ /* 0x000fea0003800000 */
.L_x_478:
[----:B-----5:R-:W-:-:S05]  /*0e80*/  PRMT R41, RZ, 0x5410, R35 ;  /* 0x00005410ff297816 */ /* 0x020fca0000000023 */
[----:B------:R-:W-:Y:S01]  /*0e90*/  FADD.FTZ R76, R76, R41 ;  /* 0x000000294c4c7221 */ /* 0x000fe20000010000 */
[----:B------:R-:W-:Y:S05]  /*0ea0*/  BRA `(.L_x_479) ;  /* 0x0000004000007947 */ /* 0x000fea0003800000 */
.L_x_477:
[----:B-----5:R-:W-:-:S05]  /*0eb0*/  PRMT R41, RZ, 0x5410, R31 ;  /* 0x00005410ff297816 */ /* 0x020fca000000001f */
[----:B------:R-:W-:Y:S01]  /*0ec0*/  FADD.FTZ R76, R76, R41 ;  /* 0x000000294c4c7221 */ /* 0x000fe20000010000 */
[----:B------:R-:W-:-:S05]  /*0ed0*/  @P2 PRMT R41, RZ, 0x5410, R35 ;  /* 0x00005410ff292816 */ /* 0x000fca0000000023 */
[----:B------:R-:W-:-:S05]  /*0ee0*/  @P2 FADD.FTZ R76, R76, R41 ;  /* 0x000000294c4c2221 */ /* 0x000fca0000010000 */
.L_x_479:
[----:B------:R-:W-:-:S04]  /*0ef0*/  F2FP.BF16.PACK_AB R40, RZ, R76 ;  /* 0x0000004cff28723e */ /* 0x000fc800000010ff */
[----:B------:R-:W-:Y:S02]  /*0f00*/  PRMT R39, R40, 0x7610, R39 ;  /* 0x0000761028277816 */ /* 0x000fe40000000027 */
.L_x_480:
[----:B------:R-:W-:Y:S01]  /*0f10*/  PRMT R82, RZ, 0x7610, R43 ;  /* 0x00007610ff527816 */ /* 0x000fe2000000002b */
[----:B------:R-:W-:Y:S05]  /*0f20*/  @P3 BRA `(.L_x_481) ;  /* 0x0000008000003947 */ /* 0x000fea0003800000 */
[----:B------:R-:W-:-:S04]  /*0f30*/  ISETP.NE.U32.AND P4, PT, RZ, c[0x0][0x180], PT ;  /* 0x00006000ff007a0c */ /* 0x000fc80003f85070 */
[----:B------:R-:W-:-:S13]  /*0f40*/  ISETP.NE.AND.EX P4, PT, RZ, c[0x0][0x184], PT, P4 ;  /* 0x00006100ff007a0c */ /* 0x000fda0003f85340 */
[----:B------:R-:W-:Y:S05]  /*0f50*/  @P4 BRA `(.L_x_482) ;  /* 0x0000002000004947 */ /* 0x000fea0003800000 */
[----:B------:R-:W-:Y:S05]  /*0f60*/  @P0 BRA `(.L_x_483) ;  /* 0x0000008000000947 */ /* 0x000fea0003800000 */
[----:B------:R-:W-:Y:S05]  /*0f70*/  BRA `(.L_x_484) ;  /* 0x0000009000007947 */ /* 0x000fea0003800000 */
.L_x_482:
[----:B-----5:R-:W-:-:S05]  /*0f80*/  PRMT R41, RZ, 0x7610, R35 ;  /* 0x00007610ff297816 */ /* 0x020fca0000000023 */
[----:B------:R-:W-:Y:S01]  /*0f90*/  FADD.FTZ R82, R82, R41 ;  /* 0x0000002952527221 */ /* 0x000fe20000010000 */
[----:B------:R-:W-:Y:S05]  /*0fa0*/  BRA `(.L_x_483) ;  /* 0x0000004000007947 */ /* 0x000fea0003800000 */
.L_x_481:
[----:B-----5:R-:W-:-:S05]  /*0fb0*/  PRMT R41, RZ, 0x7610, R31 ;  /* 0x00007610ff297816 */ /* 0x020fca000000001f */
[----:B------:R-:W-:Y:S01]  /*0fc0*/  FADD.FTZ R82, R82, R41 ;  /* 0x0000002952527221 */ /* 0x000fe20000010000 */
[----:B------:R-:W-:-:S05]  /*0fd0*/  @P2 PRMT R41, RZ, 0x7610, R35 ;  /* 0x00007610ff292816 */ /* 0x000fca0000000023 */
[----:B------:R-:W-:-:S05]  /*0fe0*/  @P2 FADD.FTZ R82, R82, R41 ;  /* 0x0000002952522221 */ /* 0x000fca0000010000 */
.L_x_483:
[----:B------:R-:W-:-:S04]  /*0ff0*/  F2FP.BF16.PACK_AB R40, RZ, R82 ;  /* 0x00000052ff28723e */ /* 0x000fc800000010ff */
[----:B------:R-:W-:Y:S02]  /*1000*/  PRMT R39, R39, 0x5410, R40 ;  /* 0x0000541027277816 */ /* 0x000fe40000000028 */
.L_x_484:
[C---:B------:R-:W-:Y:S02]  /*1010*/  IADD3 R48, R49.reuse, 0x100, RZ ;  /* 0x0000010031307810 */ /* 0x040fe40007ffe0ff */
[C---:B------:R-:W-:Y:S02]  /*1020*/  @P0 LEA R40, P4, R49.reuse, c[0x0][0x188], 0x4 ;  /* 0x0000620031280a11 */ /* 0x040fe400078820ff */
[C---:B------:R-:W-:Y:S01]  /*1030*/  @P2 LEA R46, P5, R48.reuse, c[0x0][0x180], 0x4 ;  /* 0x00006000302e2a11 */ /* 0x040fe200078a20ff */
[C---:B------:R-:W-:Y:S01]  /*1040*/  IMAD.WIDE.U32 R42, R48.reuse, R112, c[0x0][0x170] ;  /* 0x00005c00302a7625 */ /* 0x040fe200078e0070 */
[----:B------:R-:W-:Y:S02]  /*1050*/  @P0 LEA.HI.X R41, R49, c[0x0][0x18c], RZ, 0x4, P4 ;  /* 0x0000630031290a11 */ /* 0x000fe400020f24ff */
[C---:B------:R-:W-:Y:S02]  /*1060*/  @P1 LEA R44, P4, R48.reuse, c[0x0][0x178], 0x4 ;  /* 0x00005e00302c1a11 */ /* 0x040fe400078820ff */
[C---:B------:R-:W-:Y:S01]  /*1070*/  @P2 LEA.HI.X R47, R48.reuse, c[0x0][0x184], RZ, 0x4, P5 ;  /* 0x00006100302f2a11 */ /* 0x040fe200028f24ff */
[----:B------:R0:W-:Y:S01]  /*1080*/  @P0 STG.E.128 [R40.64], R36 ;  /* 0x0000002428000986 */ /* 0x0001e2000c101d04 */
[----:B------:R-:W-:-:S03]  /*1090*/  @P1 LEA.HI.X R45, R48, c[0x0][0x17c], RZ, 0x4, P4 ;  /* 0x00005f00302d1a11 */ /* 0x000fc600020f24ff */
[----:B-----5:R1:W5:Y:S04]  /*10a0*/  @P2 LDG.E.128 R32, [R46.64] ;  /* 0x000000042e202981 */ /* 0x020368000c1e1d00 */
[----:B------:R1:W5:Y:S04]  /*10b0*/  @P1 LDG.E.128 R28, [R44.64] ;  /* 0x000000042c1c1981 */ /* 0x000368000c1e1d00 */
[----:B0-----:R-:W2:Y:S02]  /*10c0*/  LDG.E.128 R40, [R42.64] ;  /* 0x000000042a287981 */ /* 0x001ea4000c1e1d00 */
[----:B--2---:R-:W-:Y:S01]  /*10d0*/  PRMT R88, RZ, 0x5410, R40 ;  /* 0x00005410ff587816 */ /* 0x004fe20000000028 */
[----:B------:R-:W-:Y:S05]  /*10e0*/  @P3 BRA `(.L_x_485) ;  /* 0x0000008000003947 */ /* 0x000fea0003800000 */
[----:B-1----:R-:W-:-:S04]  /*10f0*/  ISETP.NE.U32.AND P4, PT, RZ, c[0x0][0x180], PT ;  /* 0x00006000ff007a0c */ /* 0x002fc80003f85070 */
[----:B------:R-:W-:-:S13]  /*1100*/  ISETP.NE.AND.EX P4, PT, RZ, c[0x0][0x184], PT, P4 ;  /* 0x00006100ff007a0c */ /* 0x000fda0003f85340 */
[----:B------:R-:W-:Y:S05]  /*1110*/  @P4 BRA `(.L_x_486) ;  /* 0x0000002000004947 */ /* 0x000fea0003800000 */
[----:B------:R-:W-:Y:S05]  /*1120*/  @P0 BRA `(.L_x_487) ;  /* 0x0000008000000947 */ /* 0x000fea0003800000 */
[----:B------:R-:W-:Y:S05]  /*1130*/  BRA `(.L_x_488) ;  /* 0x0000009000007947 */ /* 0x000fea0003800000 */
.L_x_486:
[----:B-----5:R-:W-:-:S05]  /*1140*/  PRMT R45, RZ, 0x5410, R32 ;  /* 0x00005410ff2d7816 */ /* 0x020fca0000000020 */
[----:B------:R-:W-:Y:S01]  /*1150*/  FADD.FTZ R88, R45, R88 ;  /* 0x000000582d587221 */ /* 0x000fe20000010000 */
[----:B------:R-:W-:Y:S05]  /*1160*/  BRA `(.L_x_487) ;  /* 0x0000004000007947 */ /* 0x000fea0003800000 */
.L_x_485:
[----:B-1---5:R-:W-:-:S05]  /*1170*/  PRMT R45, RZ, 0x5410, R28 ;  /* 0x00005410ff2d7816 */ /* 0x022fca000000001c */
[----:B------:R-:W-:Y:S01]  /*1180*/  FADD.FTZ R88, R45, R88 ;  /* 0x000000582d587221 */ /* 0x000fe20000010000 */
[----:B------:R-:W-:-:S05]  /*1190*/  @P2 PRMT R45, RZ, 0x5410, R32 ;  /* 0x00005410ff2d2816 */ /* 0x000fca0000000020 */
[----:B------:R-:W-:-:S05]  /*11a0*/  @P2 FADD.FTZ R88, R45, R88 ;  /* 0x000000582d582221 */ /* 0x000fca0000010000 */
.L_x_487:
[----:B------:R-:W-:-:S04]  /*11b0*/  F2FP.BF16.PACK_AB R44, RZ, R88 ;  /* 0x00000058ff2c723e */ /* 0x000fc800000010ff */
[----:B------:R-:W-:Y:S02]  /*11c0*/  PRMT R36, R44, 0x7610, R36 ;  /* 0x000076102c247816 */ /* 0x000fe40000000024 */
.L_x_488:
[----:B------:R-:W-:Y:S01]  /*11d0*/  PRMT R90, RZ, 0x7610, R40 ;  /* 0x00007610ff5a7816 */ /* 0x000fe20000000028 */
[----:B------:R-:W-:Y:S05]  /*11e0*/  @P3 BRA `(.L_x_489) ;  /* 0x0000008000003947 */ /* 0x000fea0003800000 */
[----:B------:R-:W-:-:S04]  /*11f0*/  ISETP.NE.U32.AND P4, PT, RZ, c[0x0][0x180], PT ;  /* 0x00006000ff007a0c */ /* 0x000fc80003f85070 */
[----:B------:R-:W-:-:S13]  /*1200*/  ISETP.NE.AND.EX P4, PT, RZ, c[0x0][0x184], PT, P4 ;  /* 0x00006100ff007a0c */ /* 0x000fda0003f85340 */
[----:B------:R-:W-:Y:S05]  /*1210*/  @P4 BRA `(.L_x_490) ;  /* 0x0000002000004947 */ /* 0x000fea0003800000 */
[----:B------:R-:W-:Y:S05]  /*1220*/  @P0 BRA `(.L_x_491) ;  /* 0x0000008000000947 */ /* 0x000fea0003800000 */
[----:B------:R-:W-:Y:S05]  /*1230*/  BRA `(.L_x_492) ;  /* 0x0000009000007947 */ /* 0x000fea0003800000 */
.L_x_490:
[----:B-----5:R-:W-:-:S05]  /*1240*/  PRMT R45, RZ, 0x7610, R32 ;  /* 0x00007610ff2d7816 */ /* 0x020fca0000000020 */
[----:B------:R-:W-:Y:S01]  /*1250*/  FADD.FTZ R90, R45, R90 ;  /* 0x0000005a2d5a7221 */ /* 0x000fe20000010000 */
[----:B------:R-:W-:Y:S05]  /*1260*/  BRA `(.L_x_491) ;  /* 0x0000004000007947 */ /* 0x000fea0003800000 */
.L_x_489:
[----:B-----5:R-:W-:-:S05]  /*1270*/  PRMT R45, RZ, 0x7610, R28 ;  /* 0x00007610ff2d7816 */ /* 0x020fca000000001c */
[----:B------:R-:W-:Y:S01]  /*1280*/  FADD.FTZ R90, R45, R90 ;  /* 0x0000005a2d5a7221 */ /* 0x000fe20000010000 */
[----:B------:R-:W-:-:S05]  /*1290*/  @P2 PRMT R45, RZ, 0x7610, R32 ;  /* 0x00007610ff2d2816 */ /* 0x000fca0000000020 */
[----:B------:R-:W-:-:S05]  /*12a0*/  @P2 FADD.FTZ R90, R45, R90 ;  /* 0x0000005a2d5a2221 */ /* 0x000fca0000010000 */
.L_x_491:
[----:B------:R-:W-:-:S04]  /*12b0*/  F2FP.BF16.PACK_AB R40, RZ, R90 ;  /* 0x0000005aff28723e */ /* 0x000fc800000010ff */
[----:B------:R-:W-:Y:S02]  /*12c0*/  PRMT R36, R36, 0x5410, R40 ;  /* 0x0000541024247816 */ /* 0x000fe40000000028 */
.L_x_492:
[----:B------:R-:W-:Y:S01]  /*12d0*/  PRMT R89, RZ, 0x5410, R41 ;  /* 0x00005410ff597816 */ /* 0x000fe20000000029 */
[----:B------:R-:W-:Y:S05]  /*12e0*/  @P3 BRA `(.L_x_493) ;  /* 0x0000008000003947 */ /* 0x000fea0003800000 */
[----:B------:R-:W-:-:S04]  /*12f0*/  ISETP.NE.U32.AND P4, PT, RZ, c[0x0][0x180], PT ;  /* 0x00006000ff007a0c */ /* 0x000fc80003f85070 */
[----:B------:R-:W-:-:S13]  /*1300*/  ISETP.NE.AND.EX P4, PT, RZ, c[0x0][0x184], PT, P4 ;  /* 0x00006100ff007a0c */ /* 0x000fda0003f85340 */
[----:B------:R-:W-:Y:S05]  /*1310*/  @P4 BRA `(.L_x_494) ;  /* 0x0000002000004947 */ /* 0x000fea0003800000 */
[----:B------:R-:W-:Y:S05]  /*1320*/  @P0 BRA `(.L_x_495) ;  /* 0x0000008000000947 */ /* 0x000fea0003800000 */
[----:B------:R-:W-:Y:S05]  /*1330*/  BRA `(.L_x_496) ;  /* 0x0000009000007947 */ /* 0x000fea0003800000 */
.L_x_494:
[----:B-----5:R-:W-:-:S05]  /*1340*/  PRMT R40, RZ, 0x5410, R33 ;  /* 0x00005410ff287816 */ /* 0x020fca0000000021 */
[----:B------:R-:W-:Y:S01]  /*1350*/  FADD.FTZ R89, R40, R89 ;  /* 0x0000005928597221 */ /* 0x000fe20000010000 */
[----:B------:R-:W-:Y:S05]  /*1360*/  BRA `(.L_x_495) ;  /* 0x0000004000007947 */ /* 0x000fea0003800000 */
.L_x_493:
[----:B-----5:R-:W-:-:S05]  /*1370*/  PRMT R40, RZ, 0x5410, R29 ;  /* 0x00005410ff287816 */ /* 0x020fca000000001d */
[----:B------:R-:W-:Y:S01]  /*1380*/  FADD.FTZ R89, R40, R89 ;  /* 0x0000005928597221 */ /* 0x000fe20000010000 */
[----:B------:R-:W-:-:S05]  /*1390*/  @P2 PRMT R40, RZ, 0x5410, R33 ;  /* 0x00005410ff282816 */ /* 0x000fca0000000021 */
[----:B------:R-:W-:-:S05]  /*13a0*/  @P2 FADD.FTZ R89, R40, R89 ;  /* 0x0000005928592221 */ /* 0x000fca0000010000 */
.L_x_495:
[----:B------:R-:W-:-:S04]  /*13b0*/  F2FP.BF16.PACK_AB R40, RZ, R89 ;  /* 0x00000059ff28723e */ /* 0x000fc800000010ff */
[----:B------:R-:W-:Y:S02]  /*13c0*/  PRMT R37, R40, 0x7610, R37 ;  /* 0x0000761028257816 */ /* 0x000fe40000000025 */
.L_x_496:
[----:B------:R-:W-:Y:S01]  /*13d0*/  PRMT R92, RZ, 0x7610, R41 ;  /* 0x00007610ff5c7816 */ /* 0x000fe20000000029 */
[----:B------:R-:W-:Y:S05]  /*13e0*/  @P3 BRA `(.L_x_497) ;  /* 0x0000008000003947 */ /* 0x000fea0003800000 */
[----:B------:R-:W-:-:S04]  /*13f0*/  ISETP.NE.U32.AND P4, PT, RZ, c[0x0][0x180], PT ;  /* 0x00006000ff007a0c */ /* 0x000fc80003f85070 */
[----:B------:R-:W-:-:S13]  /*1400*/  ISETP.NE.AND.EX P4, PT, RZ, c[0x0][0x184], PT, P4 ;  /* 0x00006100ff007a0c */ /* 0x000fda0003f85340 */
[----:B------:R-:W-:Y:S05]  /*1410*/  @P4 BRA `(.L_x_498) ;  /* 0x0000002000004947 */ /* 0x000fea0003800000 */
[----:B------:R-:W-:Y:S05]  /*1420*/  @P0 BRA `(.L_x_499) ;  /* 0x0000008000000947 */ /* 0x000fea0003800000 */
[----:B------:R-:W-:Y:S05]  /*1430*/  BRA `(.L_x_500) ;  /* 0x0000009000007947 */ /* 0x000fea0003800000 */
.L_x_498:
[----:B-----5:R-:W-:-:S05]  /*1440*/  PRMT R41, RZ, 0x7610, R33 ;  /* 0x00007610ff297816 */ /* 0x020fca0000000021 */
[----:B------:R-:W-:Y:S01]  /*1450*/  FADD.FTZ R92, R41, R92 ;  /* 0x0000005c295c7221 */ /* 0x000fe20000010000 */
[----:B------:R-:W-:Y:S05]  /*1460*/  BRA `(.L_x_499) ;  /* 0x0000004000007947 */ /* 0x000fea0003800000 */
.L_x_497:
[----:B-----5:R-:W-:-:S05]  /*1470*/  PRMT R41, RZ, 0x7610, R29 ;  /* 0x00007610ff297816 */ /* 0x020fca000000001d */
[----:B------:R-:W-:Y:S01]  /*1480*/  FADD.FTZ R92, R41, R92 ;  /* 0x0000005c295c7221 */ /* 0x000fe20000010000 */
[----:B------:R-:W-:-:S05]  /*1490*/  @P2 PRMT R41, RZ, 0x7610, R33 ;  /* 0x00007610ff292816 */ /* 0x000fca0000000021 */
[----:B------:R-:W-:-:S05]  /*14a0*/  @P2 FADD.FTZ R92, R41, R92 ;  /* 0x0000005c295c2221 */ /* 0x000fca0000010000 */
.L_x_499:
[----:B------:R-:W-:-:S04]  /*14b0*/  F2FP.BF16.PACK_AB R40, RZ, R92 ;  /* 0x0000005cff28723e */ /* 0x000fc800000010ff */
[----:B------:R-:W-:Y:S02]  /*14c0*/  PRMT R37, R37, 0x5410, R40 ;  /* 0x0000541025257816 */ /* 0x000fe40000000028 */
.L_x_500:
[----:B------:R-:W-:Y:S01]  /*14d0*/  PRMT R91, RZ, 0x5410, R42 ;  /* 0x00005410ff5b7816 */ /* 0x000fe2000000002a */
[----:B------:R-:W-:Y:S05]  /*14e0*/  @P3 BRA `(.L_x_501) ;  /* 0x0000008000003947 */ /* 0x000fea0003800000 */
[----:B------:R-:W-:-:S04]  /*14f0*/  ISETP.NE.U32.AND P4, PT, RZ, c[0x0][0x180], PT ;  /* 0x00006000ff007a0c */ /* 0x000fc80003f85070 */
[----:B------:R-:W-:-:S13]  /*1500*/  ISETP.NE.AND.EX P4, PT, RZ, c[0x0][0x184], PT, P4 ;  /* 0x00006100ff007a0c */ /* 0x000fda0003f85340 */
[----:B------:R-:W-:Y:S05]  /*1510*/  @P4 BRA `(.L_x_502) ;  /* 0x0000002000004947 */ /* 0x000fea0003800000 */
[----:B------:R-:W-:Y:S05]  /*1520*/  @P0 BRA `(.L_x_503) ;  /* 0x0000008000000947 */ /* 0x000fea0003800000 */
[----:B------:R-:W-:Y:S05]  /*1530*/  BRA `(.L_x_504) ;  /* 0x0000009000007947 */ /* 0x000fea0003800000 */
.L_x_502:
[----:B-----5:R-:W-:-:S05]  /*1540*/  PRMT R40, RZ, 0x5410, R34 ;  /* 0x00005410ff287816 */ /* 0x020fca0000000022 */
[----:B------:R-:W-:Y:S01]  /*1550*/  FADD.FTZ R91, R40, R91 ;  /* 0x0000005b285b7221 */ /* 0x000fe20000010000 */
[----:B------:R-:W-:Y:S05]  /*1560*/  BRA `(.L_x_503) ;  /* 0x0000004000007947 */ /* 0x000fea0003800000 */
.L_x_501:
[----:B-----5:R-:W-:-:S05]  /*1570*/  PRMT R40, RZ, 0x5410, R30 ;  /* 0x00005410ff287816 */ /* 0x020fca000000001e */
[----:B------:R-:W-:Y:S01]  /*1580*/  FADD.FTZ R91, R40, R91 ;  /* 0x0000005b285b7221 */ /* 0x000fe20000010000 */
[----:B------:R-:W-:-:S05]  /*1590*/  @P2 PRMT R40, RZ, 0x5410, R34 ;  /* 0x00005410ff282816 */ /* 0x000fca0000000022 */
[----:B------:R-:W-:-:S05]  /*15a0*/  @P2 FADD.FTZ R91, R40, R91 ;  /* 0x0000005b285b2221 */ /* 0x000fca0000010000 */
.L_x_503:
[----:B------:R-:W-:-:S04]  /*15b0*/  F2FP.BF16.PACK_AB R40, RZ, R91 ;  /* 0x0000005bff28723e */ /* 0x000fc800000010ff */
[----:B------:R-:W-:Y:S02]  /*15c0*/  PRMT R38, R40, 0x7610, R38 ;  /* 0x0000761028267816 */ /* 0x000fe40000000026 */
.L_x_504:
[----:B------:R-:W-:Y:S01]  /*15d0*/  PRMT R94, RZ, 0x7610, R42 ;  /* 0x00007610ff5e7816 */ /* 0x000fe2000000002a */
[----:B------:R-:W-:Y:S05]  /*15e0*/  @P3 BRA `(.L_x_505) ;  /* 0x0000008000003947 */ /* 0x000fea0003800000 */
[----:B------:R-:W-:-:S04]  /*15f0*/  ISETP.NE.U32.AND P4, PT, RZ, c[0x0][0x180], PT ;  /* 0x00006000ff007a0c */ /* 0x000fc80003f85070 */
[----:B------:R-:W-:-:S13]  /*1600*/  ISETP.NE.AND.EX P4, PT, RZ, c[0x0][0x184], PT, P4 ;  /* 0x00006100ff007a0c */ /* 0x000fda0003f85340 */
[----:B------:R-:W-:Y:S05]  /*1610*/  @P4 BRA `(.L_x_506) ;  /* 0x0000002000004947 */ /* 0x000fea0003800000 */
[----:B------:R-:W-:Y:S05]  /*1620*/  @P0 BRA `(.L_x_507) ;  /* 0x0000008000000947 */ /* 0x000fea0003800000 */
[----:B------:R-:W-:Y:S05]  /*1630*/  BRA `(.L_x_508) ;  /* 0x0000009000007947 */ /* 0x000fea0003800000 */
.L_x_506:
[----:B-----5:R-:W-:-:S05]  /*1640*/  PRMT R41, RZ, 0x7610, R34 ;  /* 0x00007610ff297816 */ /* 0x020fca0000000022 */
[----:B------:R-:W-:Y:S01]  /*1650*/  FADD.FTZ R94, R41, R94 ;  /* 0x0000005e295e7221 */ /* 0x000fe20000010000 */
[----:B------:R-:W-:Y:S05]  /*1660*/  BRA `(.L_x_507) ;  /* 0x0000004000007947 */ /* 0x000fea0003800000 */
.L_x_505:
[----:B-----5:R-:W-:-:S05]  /*1670*/  PRMT R41, RZ, 0x7610, R30 ;  /* 0x00007610ff297816 */ /* 0x020fca000000001e */
[----:B------:R-:W-:Y:S01]  /*1680*/  FADD.FTZ R94, R41, R94 ;  /* 0x0000005e295e7221 */ /* 0x000fe20000010000 */
[----:B------:R-:W-:-:S05]  /*1690*/  @P2 PRMT R41, RZ, 0x7610, R34 ;  /* 0x00007610ff292816 */ /* 0x000fca0000000022 */
[----:B------:R-:W-:-:S05]  /*16a0*/  @P2 FADD.FTZ R94, R41, R94 ;  /* 0x0000005e295e2221 */ /* 0x000fca0000010000 */
.L_x_507:
[----:B------:R-:W-:-:S04]  /*16b0*/  F2FP.BF16.PACK_AB R40, RZ, R94 ;  /* 0x0000005eff28723e */ /* 0x000fc800000010ff */
[----:B------:R-:W-:Y:S02]  /*16c0*/  PRMT R38, R38, 0x5410, R40 ;  /* 0x0000541026267816 */ /* 0x000fe40000000028 */
.L_x_508:
[----:B------:R-:W-:Y:S01]  /*16d0*/  PRMT R93, RZ, 0x5410, R43 ;  /* 0x00005410ff5d7816 */ /* 0x000fe2000000002b */
[----:B------:R-:W-:Y:S05]  /*16e0*/  @P3 BRA `(.L_x_509) ;  /* 0x0000008000003947 */ /* 0x000fea0003800000 */
[----:B------:R-:W-:-:S04]  /*16f0*/  ISETP.NE.U32.AND P4, PT, RZ, c[0x0][0x180], PT ;  /* 0x00006000ff007a0c */ /* 0x000fc80003f85070 */
[----:B------:R-:W-:-:S13]  /*1700*/  ISETP.NE.AND.EX P4, PT, RZ, c[0x0][0x184], PT, P4 ;  /* 0x00006100ff007a0c */ /* 0x000fda0003f85340 */
[----:B------:R-:W-:Y:S05]  /*1710*/  @P4 BRA `(.L_x_510) ;  /* 0x0000002000004947 */ /* 0x000fea0003800000 */
[----:B------:R-:W-:Y:S05]  /*1720*/  @P0 BRA `(.L_x_511) ;  /* 0x0000008000000947 */ /* 0x000fea0003800000 */
[----:B------:R-:W-:Y:S05]  /*1730*/  BRA `(.L_x_512) ;  /* 0x0000009000007947 */ /* 0x000fea0003800000 */
.L_x_510:
[----:B-----5:R-:W-:-:S05]  /*1740*/  PRMT R40, RZ, 0x5410, R35 ;  /* 0x00005410ff287816 */ /* 0x020fca0000000023 */
[----:B------:R-:W-:Y:S01]  /*1750*/  FADD.FTZ R93, R40, R93 ;  /* 0x0000005d285d7221 */ /* 0x000fe20000010000 */
[----:B------:R-:W-:Y:S05]  /*1760*/  BRA `(.L_x_511) ;  /* 0x0000004000007947 */ /* 0x000fea0003800000 */
.L_x_509:
[----:B-----5:R-:W-:-:S05]  /*1770*/  PRMT R40, RZ, 0x5410, R31 ;  /* 0x00005410ff287816 */ /* 0x020fca000000001f */
[----:B------:R-:W-:Y:S01]  /*1780*/  FADD.FTZ R93, R40, R93 ;  /* 0x0000005d285d7221 */ /* 0x000fe20000010000 */
[----:B------:R-:W-:-:S05]  /*1790*/  @P2 PRMT R40, RZ, 0x5410, R35 ;  /* 0x00005410ff282816 */ /* 0x000fca0000000023 */
[----:B------:R-:W-:-:S05]  /*17a0*/  @P2 FADD.FTZ R93, R40, R93 ;  /* 0x0000005d285d2221 */ /* 0x000fca0000010000 */
.L_x_511:
[----:B------:R-:W-:-:S04]  /*17b0*/  F2FP.BF16.PACK_AB R40, RZ, R93 ;  /* 0x0000005dff28723e */ /* 0x000fc800000010ff */
[----:B------:R-:W-:Y:S02]  /*17c0*/  PRMT R39, R40, 0x7610, R39 ;  /* 0x0000761028277816 */ /* 0x000fe40000000027 */
.L_x_512:
[----:B------:R-:W-:Y:S01]  /*17d0*/  PRMT R95, RZ, 0x7610, R43 ;  /* 0x00007610ff5f7816 */ /* 0x000fe2000000002b */
[----:B------:R-:W-:Y:S05]  /*17e0*/  @P3 BRA `(.L_x_513) ;  /* 0x0000008000003947 */ /* 0x000fea0003800000 */
[----:B------:R-:W-:-:S04]  /*17f0*/  ISETP.NE.U32.AND P4, PT, RZ, c[0x0][0x180], PT ;  /* 0x00006000ff007a0c */ /* 0x000fc80003f85070 */
[----:B------:R-:W-:-:S13]  /*1800*/  ISETP.NE.AND.EX P4, PT, RZ, c[0x0][0x184], PT, P4 ;  /* 0x00006100ff007a0c */ /* 0x000fda0003f85340 */
[----:B------:R-:W-:Y:S05]  /*1810*/  @P4 BRA `(.L_x_514) ;  /* 0x0000002000004947 */ /* 0x000fea0003800000 */
[----:B------:R-:W-:Y:S05]  /*1820*/  @P0 BRA `(.L_x_515) ;  /* 0x0000008000000947 */ /* 0x000fea0003800000 */
[----:B------:R-:W-:Y:S05]  /*1830*/  BRA `(.L_x_516) ;  /* 0x0000009000007947 */ /* 0x000fea0003800000 */
.L_x_514:
[----:B-----5:R-:W-:-:S05]  /*1840*/  PRMT R40, RZ, 0x7610, R35 ;  /* 0x00007610ff287816 */ /* 0x020fca0000000023 */
[----:B------:R-:W-:Y:S01]  /*1850*/  FADD.FTZ R95, R40, R95 ;  /* 0x0000005f285f7221 */ /* 0x000fe20000010000 */
[----:B------:R-:W-:Y:S05]  /*1860*/  BRA `(.L_x_515) ;  /* 0x0000004000007947 */ /* 0x000fea0003800000 */
.L_x_513:
[----:B-----5:R-:W-:-:S05]  /*1870*/  PRMT R40, RZ, 0x7610, R31 ;  /* 0x00007610ff287816 */ /* 0x020fca000000001f */
[----:B------:R-:W-:Y:S01]  /*1880*/  FADD.FTZ R95, R40, R95 ;  /* 0x0000005f285f7221 */ /* 0x000fe20000010000 */
[----:B------:R-:W-:-:S05]  /*1890*/  @P2 PRMT R40, RZ, 0x7610, R35 ;  /* 0x00007610ff282816 */ /* 0x000fca0000000023 */
[----:B------:R-:W-:-:S05]  /*18a0*/  @P2 FADD.FTZ R95, R40, R95 ;  /* 0x0000005f285f2221 */ /* 0x000fca0000010000 */
.L_x_515:
[----:B------:R-:W-:-:S04]  /*18b0*/  F2FP.BF16.PACK_AB R40, RZ, R95 ;  /* 0x0000005fff28723e */ /* 0x000fc800000010ff */
[----:B------:R-:W-:Y:S02]  /*18c0*/  PRMT R39, R39, 0x5410, R40 ;  /* 0x0000541027277816 */ /* 0x000fe40000000028 */
.L_x_516:
[----:B------:R-:W-:Y:S02]  /*18d0*/  IADD3 R75, R49, 0x200, RZ ;  /* 0x00000200314b7810 */ /* 0x000fe40007ffe0ff */
        /* <DEDUP_REMOVED lines=18> */
.L_x_518:
[----:B-----5:R-:W-:-:S05]  /*1a00*/  PRMT R45, RZ, 0x5410, R32 ;  /* 0x00005410ff2d7816 */ /* 0x020fca0000000020 */
[----:B------:R-:W-:Y:S01]  /*1a10*/  FADD.FTZ R100, R45, R100 ;  /* 0x000000642d647221 */ /* 0x000fe20000010000 */
[----:B------:R-:W-:Y:S05]  /*1a20*/  BRA `(.L_x_519) ;  /* 0x0000004000007947 */ /* 0x000fea0003800000 */
.L_x_517:
[----:B-1---5:R-:W-:-:S05]  /*1a30*/  PRMT R45, RZ, 0x5410, R28 ;  /* 0x00005410ff2d7816 */ /* 0x022fca000000001c */
[----:B------:R-:W-:Y:S01]  /*1a40*/  FADD.FTZ R100, R45, R100 ;  /* 0x000000642d647221 */ /* 0x000fe20000010000 */
[----:B------:R-:W-:-:S05]  /*1a50*/  @P2 PRMT R45, RZ, 0x5410, R32 ;  /* 0x00005410ff2d2816 */ /* 0x000fca0000000020 */
[----:B------:R-:W-:-:S05]  /*1a60*/  @P2 FADD.FTZ R100, R45, R100 ;  /* 0x000000642d642221 */ /* 0x000fca0000010000 */
.L_x_519:
[----:B------:R-:W-:-:S04]  /*1a70*/  F2FP.BF16.PACK_AB R44, RZ, R100 ;  /* 0x00000064ff2c723e */ /* 0x000fc800000010ff */
[----:B------:R-:W-:Y:S02]  /*1a80*/  PRMT R36, R44, 0x7610, R36 ;  /* 0x000076102c247816 */ /* 0x000fe40000000024 */
.L_x_520:
[----:B------:R-:W-:Y:S01]  /*1a90*/  PRMT R102, RZ, 0x7610, R40 ;  /* 0x00007610ff667816 */ /* 0x000fe20000000028 */
[----:B------:R-:W-:Y:S05]  /*1aa0*/  @P3 BRA `(.L_x_521) ;  /* 0x0000008000003947 */ /* 0x000fea0003800000 */
[----:B------:R-:W-:-:S04]  /*1ab0*/  ISETP.NE.U32.AND P4, PT, RZ, c[0x0][0x180], PT ;  /* 0x00006000ff007a0c */ /* 0x000fc80003f85070 */
[----:B------:R-:W-:-:S13]  /*1ac0*/  ISETP.NE.AND.EX P4, PT, RZ, c[0x0][0x184], PT, P4 ;  /* 0x00006100ff007a0c */ /* 0x000fda0003f85340 */
[----:B------:R-:W-:Y:S05]  /*1ad0*/  @P4 BRA `(.L_x_522) ;  /* 0x0000002000004947 */ /* 0x000fea0003800000 */
[----:B------:R-:W-:Y:S05]  /*1ae0*/  @P0 BRA `(.L_x_523) ;  /* 0x0000008000000947 */ /* 0x000fea0003800000 */
[----:B------:R-:W-:Y:S05]  /*1af0*/  BRA `(.L_x_524) ;  /* 0x0000009000007947 */ /* 0x000fea0003800000 */
.L_x_522:
[----:B-----5:R-:W-:-:S05]  /*1b00*/  PRMT R45, RZ, 0x7610, R32 ;  /* 0x00007610ff2d7816 */ /* 0x020fca0000000020 */
[----:B------:R-:W-:Y:S01]  /*1b10*/  FADD.FTZ R102, R45, R102 ;  /* 0x000000662d667221 */ /* 0x000fe20000010000 */
[----:B------:R-:W-:Y:S05]  /*1b20*/  BRA `(.L_x_523) ;  /* 0x0000004000007947 */ /* 0x000fea0003800000 */
.L_x_521:
[----:B-----5:R-:W-:-:S05]  /*1b30*/  PRMT R45, RZ, 0x7610, R28 ;  /* 0x00007610ff2d7816 */ /* 0x020fca000000001c */
[----:B------:R-:W-:Y:S01]  /*1b40*/  FADD.FTZ R102, R45, R102 ;  /* 0x000000662d667221 */ /* 0x000fe20000010000 */
[----:B------:R-:W-:-:S05]  /*1b50*/  @P2 PRMT R45, RZ, 0x7610, R32 ;  /* 0x00007610ff2d2816 */ /* 0x000fca0000000020 */
[----:B------:R-:W-:-:S05]  /*1b60*/  @P2 FADD.FTZ R102, R45, R102 ;  /* 0x000000662d662221 */ /* 0x000fca0000010000 */
.L_x_523:
[----:B------:R-:W-:-:S04]  /*1b70*/  F2FP.BF16.PACK_AB R40, RZ, R102 ;  /* 0x00000066ff28723e */ /* 0x000fc800000010ff */
[----:B------:R-:W-:Y:S02]  /*1b80*/  PRMT R36, R36, 0x5410, R40 ;  /* 0x0000541024247816 */ /* 0x000fe40000000028 */
.L_x_524:
[----:B------:R-:W-:Y:S01]  /*1b90*/  PRMT R101, RZ, 0x5410, R41 ;  /* 0x00005410ff657816 */ /* 0x000fe20000000029 */
[----:B------:R-:W-:Y:S05]  /*1ba0*/  @P3 BRA `(.L_x_525) ;  /* 0x0000008000003947 */ /* 0x000fea0003800000 */
[----:B------:R-:W-:-:S04]  /*1bb0*/  ISETP.NE.U32.AND P4, PT, RZ, c[0x0][0x180], PT ;  /* 0x00006000ff007a0c */ /* 0x000fc80003f85070 */
[----:B------:R-:W-:-:S13]  /*1bc0*/  ISETP.NE.AND.EX P4, PT, RZ, c[0x0][0x184], PT, P4 ;  /* 0x00006100ff007a0c */ /* 0x000fda0003f85340 */
[----:B------:R-:W-:Y:S05]  /*1bd0*/  @P4 BRA `(.L_x_526) ;  /* 0x0000002000004947 */ /* 0x000fea0003800000 */
[----:B------:R-:W-:Y:S05]  /*1be0*/  @P0 BRA `(.L_x_527) ;  /* 0x0000008000000947 */ /* 0x000fea0003800000 */
[----:B------:R-:W-:Y:S05]  /*1bf0*/  BRA `(.L_x_528) ;  /* 0x0000009000007947 */ /* 0x000fea0003800000 */
.L_x_526:
[----:B-----5:R-:W-:-:S05]  /*1c00*/  PRMT R40, RZ, 0x5410, R33 ;  /* 0x00005410ff287816 */ /* 0x020fca0000000021 */
[----:B------:R-:W-:Y:S01]  /*1c10*/  FADD.FTZ R101, R40, R101 ;  /* 0x0000006528657221 */ /* 0x000fe20000010000 */
[----:B------:R-:W-:Y:S05]  /*1c20*/  BRA `(.L_x_527) ;  /* 0x0000004000007947 */ /* 0x000fea0003800000 */
.L_x_525:
[----:B-----5:R-:W-:-:S05]  /*1c30*/  PRMT R40, RZ, 0x5410, R29 ;  /* 0x00005410ff287816 */ /* 0x020fca000000001d */
[----:B------:R-:W-:Y:S01]  /*1c40*/  FADD.FTZ R101, R40, R101 ;  /* 0x0000006528657221 */ /* 0x000fe20000010000 */
[----:B------:R-:W-:-:S05]  /*1c50*/  @P2 PRMT R40, RZ, 0x5410, R33 ;  /* 0x00005410ff282816 */ /* 0x000fca0000000021 */
[----:B------:R-:W-:-:S05]  /*1c60*/  @P2 FADD.FTZ R101, R40, R101 ;  /* 0x0000006528652221 */ /* 0x000fca0000010000 */
.L_x_527:
[----:B------:R-:W-:-:S04]  /*1c70*/  F2FP.BF16.PACK_AB R40, RZ, R101 ;  /* 0x00000065ff28723e */ /* 0x000fc800000010ff */
[----:B------:R-:W-:Y:S02]  /*1c80*/  PRMT R37, R40, 0x7610, R37 ;  /* 0x0000761028257816 */ /* 0x000fe40000000025 */
.L_x_528:
[----:B------:R-:W-:Y:S01]  /*1c90*/  PRMT R104, RZ, 0x7610, R41 ;  /* 0x00007610ff687816 */ /* 0x000fe20000000029 */
[----:B------:R-:W-:Y:S05]  /*1ca0*/  @P3 BRA `(.L_x_529) ;  /* 0x0000008000003947 */ /* 0x000fea0003800000 */
[----:B------:R-:W-:-:S04]  /*1cb0*/  ISETP.NE.U32.AND P4, PT, RZ, c[0x0][0x180], PT ;  /* 0x00006000ff007a0c */ /* 0x000fc80003f85070 */
[----:B------:R-:W-:-:S13]  /*1cc0*/  ISETP.NE.AND.EX P4, PT, RZ, c[0x0][0x184], PT, P4 ;  /* 0x00006100ff007a0c */ /* 0x000fda0003f85340 */
[----:B------:R-:W-:Y:S05]  /*1cd0*/  @P4 BRA `(.L_x_530) ;  /* 0x0000002000004947 */ /* 0x000fea0003800000 */
[----:B------:R-:W-:Y:S05]  /*1ce0*/  @P0 BRA `(.L_x_531) ;  /* 0x0000008000000947 */ /* 0x000fea0003800000 */
[----:B------:R-:W-:Y:S05]  /*1cf0*/  BRA `(.L_x_532) ;  /* 0x0000009000007947 */ /* 0x000fea0003800000 */
.L_x_530:
[----:B-----5:R-:W-:-:S05]  /*1d00*/  PRMT R41, RZ, 0x7610, R33 ;  /* 0x00007610ff297816 */ /* 0x020fca0000000021 */
[----:B------:R-:W-:Y:S01]  /*1d10*/  FADD.FTZ R104, R41, R104 ;  /* 0x0000006829687221 */ /* 0x000fe20000010000 */
[----:B------:R-:W-:Y:S05]  /*1d20*/  BRA `(.L_x_531) ;  /* 0x0000004000007947 */ /* 0x000fea0003800000 */
.L_x_529:
[----:B-----5:R-:W-:-:S05]  /*1d30*/  PRMT R41, RZ, 0x7610, R29 ;  /* 0x00007610ff297816 */ /* 0x020fca000000001d */
[----:B------:R-:W-:Y:S01]  /*1d40*/  FADD.FTZ R104, R41, R104 ;  /* 0x0000006829687221 */ /* 0x000fe20000010000 */
[----:B------:R-:W-:-:S05]  /*1d50*/  @P2 PRMT R41, RZ, 0x7610, R33 ;  /* 0x00007610ff292816 */ /* 0x000fca0000000021 */
[----:B------:R-:W-:-:S05]  /*1d60*/  @P2 FADD.FTZ R104, R41, R104 ;  /* 0x0000006829682221 */ /* 0x000fca0000010000 */
.L_x_531:
[----:B------:R-:W-:-:S04]  /*1d70*/  F2FP.BF16.PACK_AB R40, RZ, R104 ;  /* 0x00000068ff28723e */ /* 0x000fc800000010ff */
[----:B------:R-:W-:Y:S02]  /*1d80*/  PRMT R37, R37, 0x5410, R40 ;  /* 0x0000541025257816 */ /* 0x000fe40000000028 */
.L_x_532:
[----:B------:R-:W-:Y:S01]  /*1d90*/  PRMT R103, RZ, 0x5410, R42 ;  /* 0x00005410ff677816 */ /* 0x000fe2000000002a */
[----:B------:R-:W-:Y:S05]  /*1da0*/  @P3 BRA `(.L_x_533) ;  /* 0x0000008000003947 */ /* 0x000fea0003800000 */
[----:B------:R-:W-:-:S04]  /*1db0*/  ISETP.NE.U32.AND P4, PT, RZ, c[0x0][0x180], PT ;  /* 0x00006000ff007a0c */ /* 0x000fc80003f85070 */
[----:B------:R-:W-:-:S13]  /*1dc0*/  ISETP.NE.AND.EX P4, PT, RZ, c[0x0][0x184], PT, P4 ;  /* 0x00006100ff007a0c */ /* 0x000fda0003f85340 */
[----:B------:R-:W-:Y:S05]  /*1dd0*/  @P4 BRA `(.L_x_534) ;  /* 0x0000002000004947 */ /* 0x000fea0003800000 */
[----:B------:R-:W-:Y:S05]  /*1de0*/  @P0 BRA `(.L_x_535) ;  /* 0x0000008000000947 */ /* 0x000fea0003800000 */
[----:B------:R-:W-:Y:S05]  /*1df0*/  BRA `(.L_x_536) ;  /* 0x0000009000007947 */ /* 0x000fea0003800000 */
.L_x_534:
[----:B-----5:R-:W-:-:S05]  /*1e00*/  PRMT R40, RZ, 0x5410, R34 ;  /* 0x00005410ff287816 */ /* 0x020fca0000000022 */
[----:B------:R-:W-:Y:S01]  /*1e10*/  FADD.FTZ R103, R40, R103 ;  /* 0x0000006728677221 */ /* 0x000fe20000010000 */
[----:B------:R-:W-:Y:S05]  /*1e20*/  BRA `(.L_x_535) ;  /* 0x0000004000007947 */ /* 0x000fea0003800000 */
.L_x_533:
[----:B-----5:R-:W-:-:S05]  /*1e30*/  PRMT R40, RZ, 0x5410, R30 ;  /* 0x00005410ff287816 */ /* 0x020fca000000001e */
[----:B------:R-:W-:Y:S01]  /*1e40*/  FADD.FTZ R103, R40, R103 ;  /* 0x0000006728677221 */ /* 0x000fe20000010000 */
[----:B------:R-:W-:-:S05]  /*1e50*/  @P2 PRMT R40, RZ, 0x5410, R34 ;  /* 0x00005410ff282816 */ /* 0x000fca0000000022 */
[----:B------:R-:W-:-:S05]  /*1e60*/  @P2 FADD.FTZ R103, R40, R103 ;  /* 0x0000006728672221 */ /* 0x000fca0000010000 */
.L_x_535:
[----:B------:R-:W-:-:S04]  /*1e70*/  F2FP.BF16.PACK_AB R40, RZ, R103 ;  /* 0x00000067ff28723e */ /* 0x000fc800000010ff */
[----:B------:R-:W-:Y:S02]  /*1e80*/  PRMT R38, R40, 0x7610, R38 ;  /* 0x0000761028267816 */ /* 0x000fe40000000026 */
.L_x_536:
[----:B------:R-:W-:Y:S01]  /*1e90*/  PRMT R106, RZ, 0x7610, R42 ;  /* 0x00007610ff6a7816 */ /* 0x000fe2000000002a */
[----:B------:R-:W-:Y:S05]  /*1ea0*/  @P3 BRA `(.L_x_537) ;  /* 0x0000008000003947 */ /* 0x000fea0003800000 */
[----:B------:R-:W-:-:S04]  /*1eb0*/  ISETP.NE.U32.AND P4, PT, RZ, c[0x0][0x180], PT ;  /* 0x00006000ff007a0c */ /* 0x000fc80003f85070 */
[----:B------:R-:W-:-:S13]  /*1ec0*/  ISETP.NE.AND.EX P4, PT, RZ, c[0x0][0x184], PT, P4 ;  /* 0x00006100ff007a0c */ /* 0x000fda0003f85340 */
[----:B------:R-:W-:Y:S05]  /*1ed0*/  @P4 BRA `(.L_x_538) ;  /* 0x0000002000004947 */ /* 0x000fea0003800000 */
[----:B------:R-:W-:Y:S05]  /*1ee0*/  @P0 BRA `(.L_x_539) ;  /* 0x0000008000000947 */ /* 0x000fea0003800000 */
[----:B------:R-:W-:Y:S05]  /*1ef0*/  BRA `(.L_x_540) ;  /* 0x0000009000007947 */ /* 0x000fea0003800000 */
.L_x_538:
[----:B-----5:R-:W-:-:S05]  /*1f00*/  PRMT R41, RZ, 0x7610, R34 ;  /* 0x00007610ff297816 */ /* 0x020fca0000000022 */
[----:B------:R-:W-:Y:S01]  /*1f10*/  FADD.FTZ R106, R41, R106 ;  /* 0x0000006a296a7221 */ /* 0x000fe20000010000 */
[----:B------:R-:W-:Y:S05]  /*1f20*/  BRA `(.L_x_539) ;  /* 0x0000004000007947 */ /* 0x000fea0003800000 */
.L_x_537:
[----:B-----5:R-:W-:-:S05]  /*1f30*/  PRMT R41, RZ, 0x7610, R30 ;  /* 0x00007610ff297816 */ /* 0x020fca000000001e */
[----:B------:R-:W-:Y:S01]  /*1f40*/  FADD.FTZ R106, R41, R106 ;  /* 0x0000006a296a7221 */ /* 0x000fe20000010000 */
[----:B------:R-:W-:-:S05]  /*1f50*/  @P2 PRMT R41, RZ, 0x7610, R34 ;  /* 0x00007610ff292816 */ /* 0x000fca0000000022 */
[----:B------:R-:W-:-:S05]  /*1f60*/  @P2 FADD.FTZ R106, R41, R106 ;  /* 0x0000006a296a2221 */ /* 0x000fca0000010000 */
.L_x_539:
[----:B------:R-:W-:-:S04]  /*1f70*/  F2FP.BF16.PACK_AB R40, RZ, R106 ;  /* 0x0000006aff28723e */ /* 0x000fc800000010ff */
[----:B------:R-:W-:Y:S02]  /*1f80*/  PRMT R38, R38, 0x5410, R40 ;  /* 0x0000541026267816 */ /* 0x000fe40000000028 */
.L_x_540:
[----:B------:R-:W-:Y:S01]  /*1f90*/  PRMT R105, RZ, 0x5410, R43 ;  /* 0x00005410ff697816 */ /* 0x000fe2000000002b */
[----:B------:R-:W-:Y:S05]  /*1fa0*/  @P3 BRA `(.L_x_541) ;  /* 0x0000008000003947 */ /* 0x000fea0003800000 */
[----:B------:R-:W-:-:S04]  /*1fb0*/  ISETP.NE.U32.AND P4, PT, RZ, c[0x0][0x180], PT ;  /* 0x00006000ff007a0c */ /* 0x000fc80003f85070 */
[----:B------:R-:W-:-:S13]  /*1fc0*/  ISETP.NE.AND.EX P4, PT, RZ, c[0x0][0x184], PT, P4 ;  /* 0x00006100ff007a0c */ /* 0x000fda0003f85340 */
[----:B------:R-:W-:Y:S05]  /*1fd0*/  @P4 BRA `(.L_x_542) ;  /* 0x0000002000004947 */ /* 0x000fea0003800000 */
[----:B------:R-:W-:Y:S05]  /*1fe0*/  @P0 BRA `(.L_x_543) ;  /* 0x0000008000000947 */ /* 0x000fea0003800000 */
[----:B------:R-:W-:Y:S05]  /*1ff0*/  BRA `(.L_x_544) ;  /* 0x0000009000007947 */ /* 0x000fea0003800000 */
.L_x_542:
[----:B-----5:R-:W-:-:S05]  /*2000*/  PRMT R40, RZ, 0x5410, R35 ;  /* 0x00005410ff287816 */ /* 0x020fca0000000023 */
[----:B------:R-:W-:Y:S01]  /*2010*/  FADD.FTZ R105, R40, R105 ;  /* 0x0000006928697221 */ /* 0x000fe20000010000 */
[----:B------:R-:W-:Y:S05]  /*2020*/  BRA `(.L_x_543) ;  /* 0x0000004000007947 */ /* 0x000fea0003800000 */
.L_x_541:
[----:B-----5:R-:W-:-:S05]  /*2030*/  PRMT R40, RZ, 0x5410, R31 ;  /* 0x00005410ff287816 */ /* 0x020fca000000001f */
[----:B------:R-:W-:Y:S01]  /*2040*/  FADD.FTZ R105, R40, R105 ;  /* 0x0000006928697221 */ /* 0x000fe20000010000 */
[----:B------:R-:W-:-:S05]  /*2050*/  @P2 PRMT R40, RZ, 0x5410, R35 ;  /* 0x00005410ff282816 */ /* 0x000fca0000000023 */
[----:B------:R-:W-:-:S05]  /*2060*/  @P2 FADD.FTZ R105, R40, R105 ;  /* 0x0000006928692221 */ /* 0x000fca0000010000 */
.L_x_543:
[----:B------:R-:W-:-:S04]  /*2070*/  F2FP.BF16.PACK_AB R40, RZ, R105 ;  /* 0x00000069ff28723e */ /* 0x000fc800000010ff */
[----:B------:R-:W-:Y:S02]  /*2080*/  PRMT R39, R40, 0x7610, R39 ;  /* 0x0000761028277816 */ /* 0x000fe40000000027 */
.L_x_544:
[----:B------:R-:W-:Y:S01]  /*2090*/  PRMT R107, RZ, 0x7610, R43 ;  /* 0x00007610ff6b7816 */ /* 0x000fe2000000002b */
[----:B------:R-:W-:Y:S05]  /*20a0*/  @P3 BRA `(.L_x_545) ;  /* 0x0000008000003947 */ /* 0x000fea0003800000 */
[----:B------:R-:W-:-:S04]  /*20b0*/  ISETP.NE.U32.AND P4, PT, RZ, c[0x0][0x180], PT ;  /* 0x00006000ff007a0c */ /* 0x000fc80003f85070 */
[----:B------:R-:W-:-:S13]  /*20c0*/  ISETP.NE.AND.EX P4, PT, RZ, c[0x0][0x184], PT, P4 ;  /* 0x00006100ff007a0c */ /* 0x000fda0003f85340 */
[----:B------:R-:W-:Y:S05]  /*20d0*/  @P4 BRA `(.L_x_546) ;  /* 0x0000002000004947 */ /* 0x000fea0003800000 */
[----:B------:R-:W-:Y:S05]  /*20e0*/  @P0 BRA `(.L_x_547) ;  /* 0x0000008000000947 */ /* 0x000fea0003800000 */
[----:B------:R-:W-:Y:S05]  /*20f0*/  BRA `(.L_x_548) ;  /* 0x0000009000007947 */ /* 0x000fea0003800000 */
.L_x_546:
[----:B-----5:R-:W-:-:S05]  /*2100*/  PRMT R40, RZ, 0x7610, R35 ;  /* 0x00007610ff287816 */ /* 0x020fca0000000023 */
[----:B------:R-:W-:Y:S01]  /*2110*/  FADD.FTZ R107, R40, R107 ;  /* 0x0000006b286b7221 */ /* 0x000fe20000010000 */
[----:B------:R-:W-:Y:S05]  /*2120*/  BRA `(.L_x_547) ;  /* 0x0000004000007947 */ /* 0x000fea0003800000 */
.L_x_545:
[----:B-----5:R-:W-:-:S05]  /*2130*/  PRMT R40, RZ, 0x7610, R31 ;  /* 0x00007610ff287816 */ /* 0x020fca000000001f */
[----:B------:R-:W-:Y:S01]  /*2140*/  FADD.FTZ R107, R40, R107 ;  /* 0x0000006b286b7221 */ /* 0x000fe20000010000 */
[----:B------:R-:W-:-:S05]  /*2150*/  @P2 PRMT R40, RZ, 0x7610, R35 ;  /* 0x00007610ff282816 */ /* 0x000fca0000000023 */
[----:B------:R-:W-:-:S05]  /*2160*/  @P2 FADD.FTZ R107, R40, R107 ;  /* 0x0000006b286b2221 */ /* 0x000fca0000010000 */
.L_x_547:
[----:B------:R-:W-:-:S04]  /*2170*/  F2FP.BF16.PACK_AB R40, RZ, R107 ;  /* 0x0000006bff28723e */ /* 0x000fc800000010ff */
[----:B------:R-:W-:Y:S02]  /*2180*/  PRMT R39, R39, 0x5410, R40 ;  /* 0x0000541027277816 */ /* 0x000fe40000000028 */
.L_x_548:
[----:B------:R-:W-:Y:S02]  /*2190*/  IADD3 R83, R49, 0x300, RZ ;  /* 0x0000030031537810 */ /* 0x000fe40007ffe0ff */
[----:B------:R-:W-:Y:S02]  /*21a0*/  @P0 LEA R40, P4, R75, c[0x0][0x188], 0x4 ;  /* 0x000062004b280a11 */ /* 0x000fe400078820ff */
[C---:B------:R-:W-:Y:S01]  /*21b0*/  @P2 LEA R46, P5, R83.reuse, c[0x0][0x180], 0x4 ;  /* 0x00006000532e2a11 */ /* 0x040fe200078a20ff */
[----:B------:R-:W-:Y:S01]  /*21c0*/  IMAD.WIDE.U32 R42, R83, R112, c[0x0][0x170] ;  /* 0x00005c00532a7625 */ /* 0x000fe200078e0070 */
[----:B------:R-:W-:Y:S02]  /*21d0*/  @P0 LEA.HI.X R41, R75, c[0x0][0x18c], RZ, 0x4, P4 ;  /* 0x000063004b290a11 */ /* 0x000fe400020f24ff */
[C---:B------:R-:W-:Y:S02]  /*21e0*/  @P2 LEA.HI.X R47, R83.reuse, c[0x0][0x184], RZ, 0x4, P5 ;  /* 0x00006100532f2a11 */ /* 0x040fe400028f24ff */
[C---:B------:R-:W-:Y:S01]  /*21f0*/  @P1 LEA R44, P4, R83.reuse, c[0x0][0x178], 0x4 ;  /* 0x00005e00532c1a11 */ /* 0x040fe200078820ff */
[----:B------:R0:W-:Y:S03]  /*2200*/  @P0 STG.E.128 [R40.64], R36 ;  /* 0x0000002428000986 */ /* 0x0001e6000c101d04 */
[----:B------:R-:W-:Y:S01]  /*2210*/  @P1 LEA.HI.X R45, R83, c[0x0][0x17c], RZ, 0x4, P4 ;  /* 0x00005f00532d1a11 */ /* 0x000fe200020f24ff */
        /* <DEDUP_REMOVED lines=10> */
.L_x_550:
[----:B-----5:R-:W-:-:S05]  /*22c0*/  PRMT R45, RZ, 0x5410, R32 ;  /* 0x00005410ff2d7816 */ /* 0x020fca0000000020 */
[----:B------:R-:W-:Y:S01]  /*22d0*/  FADD.FTZ R44, R45, R44 ;  /* 0x0000002c2d2c7221 */ /* 0x000fe20000010000 */
[----:B------:R-:W-:Y:S05]  /*22e0*/  BRA `(.L_x_551) ;  /* 0x0000004000007947 */ /* 0x000fea0003800000 */
.L_x_549:
[----:B-1---5:R-:W-:-:S05]  /*22f0*/  PRMT R45, RZ, 0x5410, R28 ;  /* 0x00005410ff2d7816 */ /* 0x022fca000000001c */
[----:B------:R-:W-:Y:S01]  /*2300*/  FADD.FTZ R44, R45, R44 ;  /* 0x0000002c2d2c7221 */ /* 0x000fe20000010000 */
[----:B------:R-:W-:-:S05]  /*2310*/  @P2 PRMT R45, RZ, 0x5410, R32 ;  /* 0x00005410ff2d2816 */ /* 0x000fca0000000020 */
[----:B------:R-:W-:-:S05]  /*2320*/  @P2 FADD.FTZ R44, R45, R44 ;  /* 0x0000002c2d2c2221 */ /* 0x000fca0000010000 */
.L_x_551:
[----:B------:R-:W-:-:S04]  /*2330*/  F2FP.BF16.PACK_AB R45, RZ, R44 ;  /* 0x0000002cff2d723e */ /* 0x000fc800000010ff */
[----:B------:R-:W-:Y:S02]  /*2340*/  PRMT R36, R45, 0x7610, R36 ;  /* 0x000076102d247816 */ /* 0x000fe40000000024 */
.L_x_552:
[----:B------:R-:W-:Y:S01]  /*2350*/  PRMT R46, RZ, 0x7610, R40 ;  /* 0x00007610ff2e7816 */ /* 0x000fe20000000028 */
[----:B------:R-:W-:Y:S05]  /*2360*/  @P3 BRA `(.L_x_553) ;  /* 0x0000008000003947 */ /* 0x000fea0003800000 */
[----:B------:R-:W-:-:S04]  /*2370*/  ISETP.NE.U32.AND P1, PT, RZ, c[0x0][0x180], PT ;  /* 0x00006000ff007a0c */ /* 0x000fc80003f25070 */
[----:B------:R-:W-:-:S13]  /*2380*/  ISETP.NE.AND.EX P1, PT, RZ, c[0x0][0x184], PT, P1 ;  /* 0x00006100ff007a0c */ /* 0x000fda0003f25310 */
[----:B------:R-:W-:Y:S05]  /*2390*/  @P1 BRA `(.L_x_554) ;  /* 0x0000002000001947 */ /* 0x000fea0003800000 */
[----:B------:R-:W-:Y:S05]  /*23a0*/  @P0 BRA `(.L_x_555) ;  /* 0x0000008000000947 */ /* 0x000fea0003800000 */
[----:B------:R-:W-:Y:S05]  /*23b0*/  BRA `(.L_x_556) ;  /* 0x0000009000007947 */ /* 0x000fea0003800000 */
.L_x_554:
[----:B-----5:R-:W-:-:S05]  /*23c0*/  PRMT R45, RZ, 0x7610, R32 ;  /* 0x00007610ff2d7816 */ /* 0x020fca0000000020 */
[----:B------:R-:W-:Y:S01]  /*23d0*/  FADD.FTZ R46, R45, R46 ;  /* 0x0000002e2d2e7221 */ /* 0x000fe20000010000 */
[----:B------:R-:W-:Y:S05]  /*23e0*/  BRA `(.L_x_555) ;  /* 0x0000004000007947 */ /* 0x000fea0003800000 */
.L_x_553:
[----:B-----5:R-:W-:-:S05]  /*23f0*/  PRMT R45, RZ, 0x7610, R28 ;  /* 0x00007610ff2d7816 */ /* 0x020fca000000001c */
[----:B------:R-:W-:Y:S01]  /*2400*/  FADD.FTZ R46, R45, R46 ;  /* 0x0000002e2d2e7221 */ /* 0x000fe20000010000 */
[----:B------:R-:W-:-:S05]  /*2410*/  @P2 PRMT R45, RZ, 0x7610, R32 ;  /* 0x00007610ff2d2816 */ /* 0x000fca0000000020 */
[----:B------:R-:W-:-:S05]  /*2420*/  @P2 FADD.FTZ R46, R45, R46 ;  /* 0x0000002e2d2e2221 */ /* 0x000fca0000010000 */
.L_x_555:
[----:B------:R-:W-:-:S04]  /*2430*/  F2FP.BF16.PACK_AB R40, RZ, R46 ;  /* 0x0000002eff28723e */ /* 0x000fc800000010ff */
[----:B------:R-:W-:Y:S02]  /*2440*/  PRMT R36, R36, 0x5410, R40 ;  /* 0x0000541024247816 */ /* 0x000fe40000000028 */
.L_x_556:
[----:B------:R-:W-:Y:S01]  /*2450*/  PRMT R45, RZ, 0x5410, R41 ;  /* 0x00005410ff2d7816 */ /* 0x000fe20000000029 */
[----:B------:R-:W-:Y:S05]  /*2460*/  @P3 BRA `(.L_x_557) ;  /* 0x0000008000003947 */ /* 0x000fea0003800000 */
[----:B------:R-:W-:-:S04]  /*2470*/  ISETP.NE.U32.AND P1, PT, RZ, c[0x0][0x180], PT ;  /* 0x00006000ff007a0c */ /* 0x000fc80003f25070 */
[----:B------:R-:W-:-:S13]  /*2480*/  ISETP.NE.AND.EX P1, PT, RZ, c[0x0][0x184], PT, P1 ;  /* 0x00006100ff007a0c */ /* 0x000fda0003f25310 */
[----:B------:R-:W-:Y:S05]  /*2490*/  @P1 BRA `(.L_x_558) ;  /* 0x0000002000001947 */ /* 0x000fea0003800000 */
[----:B------:R-:W-:Y:S05]  /*24a0*/  @P0 BRA `(.L_x_559) ;  /* 0x0000008000000947 */ /* 0x000fea0003800000 */
[----:B------:R-:W-:Y:S05]  /*24b0*/  BRA `(.L_x_560) ;  /* 0x0000009000007947 */ /* 0x000fea0003800000 */
.L_x_558:
[----:B-----5:R-:W-:-:S05]  /*24c0*/  PRMT R40, RZ, 0x5410, R33 ;  /* 0x00005410ff287816 */ /* 0x020fca0000000021 */
[----:B------:R-:W-:Y:S01]  /*24d0*/  FADD.FTZ R45, R40, R45 ;  /* 0x0000002d282d7221 */ /* 0x000fe20000010000 */
[----:B------:R-:W-:Y:S05]  /*24e0*/  BRA `(.L_x_559) ;  /* 0x0000004000007947 */ /* 0x000fea0003800000 */
.L_x_557:
[----:B-----5:R-:W-:-:S05]  /*24f0*/  PRMT R40, RZ, 0x5410, R29 ;  /* 0x00005410ff287816 */ /* 0x020fca000000001d */
[----:B------:R-:W-:Y:S01]  /*2500*/  FADD.FTZ R45, R40, R45 ;  /* 0x0000002d282d7221 */ /* 0x000fe20000010000 */
[----:B------:R-:W-:-:S05]  /*2510*/  @P2 PRMT R40, RZ, 0x5410, R33 ;  /* 0x00005410ff282816 */ /* 0x000fca0000000021 */
[----:B------:R-:W-:-:S05]  /*2520*/  @P2 FADD.FTZ R45, R40, R45 ;  /* 0x0000002d282d2221 */ /* 0x000fca0000010000 */
.L_x_559:
[----:B------:R-:W-:-:S04]  /*2530*/  F2FP.BF16.PACK_AB R40, RZ, R45 ;  /* 0x0000002dff28723e */ /* 0x000fc800000010ff */
[----:B------:R-:W-:Y:S02]  /*2540*/  PRMT R37, R40, 0x7610, R37 ;  /* 0x0000761028257816 */ /* 0x000fe40000000025 */
.L_x_560:
[----:B------:R-:W-:Y:S01]  /*2550*/  PRMT R112, RZ, 0x7610, R41 ;  /* 0x00007610ff707816 */ /* 0x000fe20000000029 */
[----:B------:R-:W-:Y:S05]  /*2560*/  @P3 BRA `(.L_x_561) ;  /* 0x0000008000003947 */ /* 0x000fea0003800000 */
[----:B------:R-:W-:-:S04]  /*2570*/  ISETP.NE.U32.AND P1, PT, RZ, c[0x0][0x180], PT ;  /* 0x00006000ff007a0c */ /* 0x000fc80003f25070 */
[----:B------:R-:W-:-:S13]  /*2580*/  ISETP.NE.AND.EX P1, PT, RZ, c[0x0][0x184], PT, P1 ;  /* 0x00006100ff007a0c */ /* 0x000fda0003f25310 */
[----:B------:R-:W-:Y:S05]  /*2590*/  @P1 BRA `(.L_x_562) ;  /* 0x0000002000001947 */ /* 0x000fea0003800000 */
[----:B------:R-:W-:Y:S05]  /*25a0*/  @P0 BRA `(.L_x_563) ;  /* 0x0000008000000947 */ /* 0x000fea0003800000 */
[----:B------:R-:W-:Y:S05]  /*25b0*/  BRA `(.L_x_564) ;  /* 0x0000009000007947 */ /* 0x000fea0003800000 */
.L_x_562:
[----:B-----5:R-:W-:-:S05]  /*25c0*/  PRMT R41, RZ, 0x7610, R33 ;  /* 0x00007610ff297816 */ /* 0x020fca0000000021 */
[----:B------:R-:W-:Y:S01]  /*25d0*/  FADD.FTZ R112, R41, R112 ;  /* 0x0000007029707221 */ /* 0x000fe20000010000 */
[----:B------:R-:W-:Y:S05]  /*25e0*/  BRA `(.L_x_563) ;  /* 0x0000004000007947 */ /* 0x000fea0003800000 */
.L_x_561:
[----:B-----5:R-:W-:-:S05]  /*25f0*/  PRMT R41, RZ, 0x7610, R29 ;  /* 0x00007610ff297816 */ /* 0x020fca000000001d */
[----:B------:R-:W-:Y:S01]  /*2600*/  FADD.FTZ R112, R41, R112 ;  /* 0x0000007029707221 */ /* 0x000fe20000010000 */
[----:B------:R-:W-:-:S05]  /*2610*/  @P2 PRMT R41, RZ, 0x7610, R33 ;  /* 0x00007610ff292816 */ /* 0x000fca0000000021 */
[----:B------:R-:W-:-:S05]  /*2620*/  @P2 FADD.FTZ R112, R41, R112 ;  /* 0x0000007029702221 */ /* 0x000fca0000010000 */
.L_x_563:
[----:B------:R-:W-:-:S04]  /*2630*/  F2FP.BF16.PACK_AB R40, RZ, R112 ;  /* 0x00000070ff28723e */ /* 0x000fc800000010ff */
[----:B------:R-:W-:Y:S02]  /*2640*/  PRMT R37, R37, 0x5410, R40 ;  /* 0x0000541025257816 */ /* 0x000fe40000000028 */
.L_x_564:
[----:B------:R-:W-:Y:S01]  /*2650*/  PRMT R47, RZ, 0x5410, R42 ;  /* 0x00005410ff2f7816 */ /* 0x000fe2000000002a */
[----:B------:R-:W-:Y:S05]  /*2660*/  @P3 BRA `(.L_x_565) ;  /* 0x0000008000003947 */ /* 0x000fea0003800000 */
[----:B------:R-:W-:-:S04]  /*2670*/  ISETP.NE.U32.AND P1, PT, RZ, c[0x0][0x180], PT ;  /* 0x00006000ff007a0c */ /* 0x000fc80003f25070 */
[----:B------:R-:W-:-:S13]  /*2680*/  ISETP.NE.AND.EX P1, PT, RZ, c[0x0][0x184], PT, P1 ;  /* 0x00006100ff007a0c */ /* 0x000fda0003f25310 */
[----:B------:R-:W-:Y:S05]  /*2690*/  @P1 BRA `(.L_x_566) ;  /* 0x0000002000001947 */ /* 0x000fea0003800000 */
[----:B------:R-:W-:Y:S05]  /*26a0*/  @P0 BRA `(.L_x_567) ;  /* 0x0000008000000947 */ /* 0x000fea0003800000 */
[----:B------:R-:W-:Y:S05]  /*26b0*/  BRA `(.L_x_568) ;  /* 0x0000009000007947 */ /* 0x000fea0003800000 */
.L_x_566:
[----:B-----5:R-:W-:-:S05]  /*26c0*/  PRMT R40, RZ, 0x5410, R34 ;  /* 0x00005410ff287816 */ /* 0x020fca0000000022 */
[----:B------:R-:W-:Y:S01]  /*26d0*/  FADD.FTZ R47, R40, R47 ;  /* 0x0000002f282f7221 */ /* 0x000fe20000010000 */
[----:B------:R-:W-:Y:S05]  /*26e0*/  BRA `(.L_x_567) ;  /* 0x0000004000007947 */ /* 0x000fea0003800000 */
.L_x_565:
[----:B-----5:R-:W-:-:S05]  /*26f0*/  PRMT R40, RZ, 0x5410, R30 ;  /* 0x00005410ff287816 */ /* 0x020fca000000001e */
[----:B------:R-:W-:Y:S01]  /*2700*/  FADD.FTZ R47, R40, R47 ;  /* 0x0000002f282f7221 */ /* 0x000fe20000010000 */
[----:B------:R-:W-:-:S05]  /*2710*/  @P2 PRMT R40, RZ, 0x5410, R34 ;  /* 0x00005410ff282816 */ /* 0x000fca0000000022 */
[----:B------:R-:W-:-:S05]  /*2720*/  @P2 FADD.FTZ R47, R40, R47 ;  /* 0x0000002f282f2221 */ /* 0x000fca0000010000 */
.L_x_567:
[----:B------:R-:W-:-:S04]  /*2730*/  F2FP.BF16.PACK_AB R40, RZ, R47 ;  /* 0x0000002fff28723e */ /* 0x000fc800000010ff */
[----:B------:R-:W-:Y:S02]  /*2740*/  PRMT R38, R40, 0x7610, R38 ;  /* 0x0000761028267816 */ /* 0x000fe40000000026 */
.L_x_568:
[----:B------:R-:W-:Y:S01]  /*2750*/  PRMT R114, RZ, 0x7610, R42 ;  /* 0x00007610ff727816 */ /* 0x000fe2000000002a */
[----:B------:R-:W-:Y:S05]  /*2760*/  @P3 BRA `(.L_x_569) ;  /* 0x0000008000003947 */ /* 0x000fea0003800000 */
[----:B------:R-:W-:-:S04]  /*2770*/  ISETP.NE.U32.AND P1, PT, RZ, c[0x0][0x180], PT ;  /* 0x00006000ff007a0c */ /* 0x000fc80003f25070 */
[----:B------:R-:W-:-:S13]  /*2780*/  ISETP.NE.AND.EX P1, PT, RZ, c[0x0][0x184], PT, P1 ;  /* 0x00006100ff007a0c */ /* 0x000fda0003f25310 */
[----:B------:R-:W-:Y:S05]  /*2790*/  @P1 BRA `(.L_x_570) ;  /* 0x0000002000001947 */ /* 0x000fea0003800000 */
[----:B------:R-:W-:Y:S05]  /*27a0*/  @P0 BRA `(.L_x_571) ;  /* 0x0000008000000947 */ /* 0x000fea0003800000 */
[----:B------:R-:W-:Y:S05]  /*27b0*/  BRA `(.L_x_572) ;  /* 0x0000009000007947 */ /* 0x000fea0003800000 */
.L_x_570:
[----:B-----5:R-:W-:-:S05]  /*27c0*/  PRMT R41, RZ, 0x7610, R34 ;  /* 0x00007610ff297816 */ /* 0x020fca0000000022 */
[----:B------:R-:W-:Y:S01]  /*27d0*/  FADD.FTZ R114, R41, R114 ;  /* 0x0000007229727221 */ /* 0x000fe20000010000 */
[----:B------:R-:W-:Y:S05]  /*27e0*/  BRA `(.L_x_571) ;  /* 0x0000004000007947 */ /* 0x000fea0003800000 */
.L_x_569:
[----:B-----5:R-:W-:-:S05]  /*27f0*/  PRMT R41, RZ, 0x7610, R30 ;  /* 0x00007610ff297816 */ /* 0x020fca000000001e */
[----:B------:R-:W-:Y:S01]  /*2800*/  FADD.FTZ R114, R41, R114 ;  /* 0x0000007229727221 */ /* 0x000fe20000010000 */
[----:B------:R-:W-:-:S05]  /*2810*/  @P2 PRMT R41, RZ, 0x7610, R34 ;  /* 0x00007610ff292816 */ /* 0x000fca0000000022 */
[----:B------:R-:W-:-:S05]  /*2820*/  @P2 FADD.FTZ R114, R41, R114 ;  /* 0x0000007229722221 */ /* 0x000fca0000010000 */
.L_x_571:
[----:B------:R-:W-:-:S04]  /*2830*/  F2FP.BF16.PACK_AB R40, RZ, R114 ;  /* 0x00000072ff28723e */ /* 0x000fc800000010ff */
[----:B------:R-:W-:Y:S02]  /*2840*/  PRMT R38, R38, 0x5410, R40 ;  /* 0x0000541026267816 */ /* 0x000fe40000000028 */
.L_x_572:
[----:B------:R-:W-:Y:S01]  /*2850*/  PRMT R113, RZ, 0x5410, R43 ;  /* 0x00005410ff717816 */ /* 0x000fe2000000002b */
[----:B------:R-:W-:Y:S05]  /*2860*/  @P3 BRA `(.L_x_573) ;  /* 0x0000008000003947 */ /* 0x000fea0003800000 */
[----:B------:R-:W-:-:S04]  /*2870*/  ISETP.NE.U32.AND P1, PT, RZ, c[0x0][0x180], PT ;  /* 0x00006000ff007a0c */ /* 0x000fc80003f25070 */
[----:B------:R-:W-:-:S13]  /*2880*/  ISETP.NE.AND.EX P1, PT, RZ, c[0x0][0x184], PT, P1 ;  /* 0x00006100ff007a0c */ /* 0x000fda0003f25310 */
[----:B------:R-:W-:Y:S05]  /*2890*/  @P1 BRA `(.L_x_574) ;  /* 0x0000002000001947 */ /* 0x000fea0003800000 */
[----:B------:R-:W-:Y:S05]  /*28a0*/  @P0 BRA `(.L_x_575) ;  /* 0x0000008000000947 */ /* 0x000fea0003800000 */
[----:B------:R-:W-:Y:S05]  /*28b0*/  BRA `(.L_x_576) ;  /* 0x0000009000007947 */ /* 0x000fea0003800000 */
.L_x_574:
[----:B-----5:R-:W-:-:S05]  /*28c0*/  PRMT R40, RZ, 0x5410, R35 ;  /* 0x00005410ff287816 */ /* 0x020fca0000000023 */
[----:B------:R-:W-:Y:S01]  /*28d0*/  FADD.FTZ R113, R40, R113 ;  /* 0x0000007128717221 */ /* 0x000fe20000010000 */
[----:B------:R-:W-:Y:S05]  /*28e0*/  BRA `(.L_x_575) ;  /* 0x0000004000007947 */ /* 0x000fea0003800000 */
.L_x_573:
[----:B-----5:R-:W-:-:S05]  /*28f0*/  PRMT R40, RZ, 0x5410, R31 ;  /* 0x00005410ff287816 */ /* 0x020fca000000001f */
[----:B------:R-:W-:Y:S01]  /*2900*/  FADD.FTZ R113, R40, R113 ;  /* 0x0000007128717221 */ /* 0x000fe20000010000 */
[----:B------:R-:W-:-:S05]  /*2910*/  @P2 PRMT R40, RZ, 0x5410, R35 ;  /* 0x00005410ff282816 */ /* 0x000fca0000000023 */
[----:B------:R-:W-:-:S05]  /*2920*/  @P2 FADD.FTZ R113, R40, R113 ;  /* 0x0000007128712221 */ /* 0x000fca0000010000 */
.L_x_575:
[----:B------:R-:W-:-:S04]  /*2930*/  F2FP.BF16.PACK_AB R40, RZ, R113 ;  /* 0x00000071ff28723e */ /* 0x000fc800000010ff */
[----:B------:R-:W-:Y:S02]  /*2940*/  PRMT R39, R40, 0x7610, R39 ;  /* 0x0000761028277816 */ /* 0x000fe40000000027 */
.L_x_576:
[----:B------:R-:W-:Y:S01]  /*2950*/  PRMT R115, RZ, 0x7610, R43 ;  /* 0x00007610ff737816 */ /* 0x000fe2000000002b */
[----:B------:R-:W-:Y:S05]  /*2960*/  @P3 BRA `(.L_x_577) ;  /* 0x0000008000003947 */ /* 0x000fea0003800000 */
[----:B------:R-:W-:-:S04]  /*2970*/  ISETP.NE.U32.AND P1, PT, RZ, c[0x0][0x180], PT ;  /* 0x00006000ff007a0c */ /* 0x000fc80003f25070 */
[----:B------:R-:W-:-:S13]  /*2980*/  ISETP.NE.AND.EX P1, PT, RZ, c[0x0][0x184], PT, P1 ;  /* 0x00006100ff007a0c */ /* 0x000fda0003f25310 */
[----:B------:R-:W-:Y:S05]  /*2990*/  @P1 BRA `(.L_x_578) ;  /* 0x0000002000001947 */ /* 0x000fea0003800000 */
[----:B------:R-:W-:Y:S05]  /*29a0*/  @P0 BRA `(.L_x_579) ;  /* 0x0000008000000947 */ /* 0x000fea0003800000 */
[----:B------:R-:W-:Y:S05]  /*29b0*/  BRA `(.L_x_580) ;  /* 0x0000009000007947 */ /* 0x000fea0003800000 */
.L_x_578:
[----:B-----5:R-:W-:-:S05]  /*29c0*/  PRMT R40, RZ, 0x7610, R35 ;  /* 0x00007610ff287816 */ /* 0x020fca0000000023 */
[----:B------:R-:W-:Y:S01]  /*29d0*/  FADD.FTZ R115, R40, R115 ;  /* 0x0000007328737221 */ /* 0x000fe20000010000 */
[----:B------:R-:W-:Y:S05]  /*29e0*/  BRA `(.L_x_579) ;  /* 0x0000004000007947 */ /* 0x000fea0003800000 */
.L_x_577:
[----:B-----5:R-:W-:-:S05]  /*29f0*/  PRMT R40, RZ, 0x7610, R31 ;  /* 0x00007610ff287816 */ /* 0x020fca000000001f */
[----:B------:R-:W-:Y:S01]  /*2a00*/  FADD.FTZ R115, R40, R115 ;  /* 0x0000007328737221 */ /* 0x000fe20000010000 */
[----:B------:R-:W-:-:S05]  /*2a10*/  @P2 PRMT R40, RZ, 0x7610, R35 ;  /* 0x00007610ff282816 */ /* 0x000fca0000000023 */
[----:B------:R-:W-:-:S05]  /*2a20*/  @P2 FADD.FTZ R115, R40, R115 ;  /* 0x0000007328732221 */ /* 0x000fca0000010000 */
.L_x_579:
[----:B------:R-:W-:-:S04]  /*2a30*/  F2FP.BF16.PACK_AB R40, RZ, R115 ;  /* 0x00000073ff28723e */ /* 0x000fc800000010ff */
[----:B------:R-:W-:Y:S02]  /*2a40*/  PRMT R39, R39, 0x5410, R40 ;  /* 0x0000541027277816 */ /* 0x000fe40000000028 */
.L_x_580:
[----:B------:R-:W-:Y:S01]  /*2a50*/  FADD.FTZ R41, RZ, R50 ;  /* 0x00000032ff297221 */ /* 0x000fe20000010000 */
[----:B------:R-:W0:Y:S03]  /*2a60*/  S2R R119, SR_TID.X ;  /* 0x0000000000777919 */ /* 0x000e260000002100 */
[----:B------:R-:W-:-:S04]  /*2a70*/  FADD.FTZ R40, R41, R72 ;  /* 0x0000004829287221 */ /* 0x000fc80000010000 */
[----:B------:R-:W-:-:S04]  /*2a80*/  FADD.FTZ R41, R40, R51 ;  /* 0x0000003328297221 */ /* 0x000fc80000010000 */
[----:B------:R-:W-:-:S04]  /*2a90*/  FADD.FTZ R40, R41, R74 ;  /* 0x0000004a29287221 */ /* 0x000fc80000010000 */
[----:B------:R-:W-:-:S04]  /*2aa0*/  FADD.FTZ R40, R40, R73 ;  /* 0x0000004928287221 */ /* 0x000fc80000010000 */
[----:B------:R-:W-:-:S04]  /*2ab0*/  FADD.FTZ R41, R40, R77 ;  /* 0x0000004d28297221 */ /* 0x000fc80000010000 */
[----:B------:R-:W-:Y:S01]  /*2ac0*/  FADD.FTZ R41, R41, R76 ;  /* 0x0000004c29297221 */ /* 0x000fe20000010000 */
[----:B0-----:R-:W-:Y:S02]  /*2ad0*/  SHF.R.U32.HI R120, RZ, 0x8, R119 ;  /* 0x00000008ff787819 */ /* 0x001fe40000011677 */
[----:B------:R-:W-:Y:S01]  /*2ae0*/  LOP3.LUT R121, R119, 0x1f, RZ, 0xc0, !PT ;  /* 0x0000001f77797812 */ /* 0x000fe200078ec0ff */
[----:B------:R-:W-:Y:S02]  /*2af0*/  FADD.FTZ R41, R41, R82 ;  /* 0x0000005229297221 */ /* 0x000fe40000010000 */
[----:B------:R-:W-:Y:S01]  /*2b00*/  IMAD.SHL.U32 R120, R120, 0x8, RZ ;  /* 0x0000000878787824 */ /* 0x000fe200078e00ff */
[----:B------:R-:W-:Y:S01]  /*2b10*/  ISETP.NE.AND P2, PT, R121, RZ, PT ;  /* 0x000000ff7900720c */ /* 0x000fe20003f45270 */
[----:B------:R-:W-:-:S03]  /*2b20*/  FADD.FTZ R41, R41, R88 ;  /* 0x0000005829297221 */ /* 0x000fc60000010000 */
[----:B------:R-:W-:Y:S01]  /*2b30*/  IADD3 R119, R120, 0x8, RZ ;  /* 0x0000000878777810 */ /* 0x000fe20007ffe0ff */
        /* <DEDUP_REMOVED lines=15> */
[----:B------:R-:W-:-:S03]  /*2c30*/  @P0 LEA R40, P1, R83, c[0x0][0x188], 0x4 ;  /* 0x0000620053280a11 */ /* 0x000fc600078220ff */
[----:B------:R-:W-:-:S04]  /*2c40*/  FADD.FTZ R41, R41, R44 ;  /* 0x0000002c29297221 */ /* 0x000fc80000010000 */
[----:B------:R-:W-:Y:S01]  /*2c50*/  FADD.FTZ R42, R41, R46 ;  /* 0x0000002e292a7221 */ /* 0x000fe20000010000 */
[----:B------:R-:W-:Y:S02]  /*2c60*/  @P0 LEA.HI.X R41, R83, c[0x0][0x18c], RZ, 0x4, P1 ;  /* 0x0000630053290a11 */ /* 0x000fe400008f24ff */
[----:B------:R-:W-:Y:S01]  /*2c70*/  LOP3.LUT P1, RZ, R67, 0xff, RZ, 0xc0, !PT ;  /* 0x000000ff43ff7812 */ /* 0x000fe2000782c0ff */
[----:B------:R-:W-:Y:S02]  /*2c80*/  FADD.FTZ R43, R42, R45 ;  /* 0x0000002d2a2b7221 */ /* 0x000fe40000010000 */
[----:B------:R0:W-:Y:S01]  /*2c90*/  @P0 STG.E.128 [R40.64], R36 ;  /* 0x0000002428000986 */ /* 0x0001e2000c101d04 */
[----:B------:R-:W-:Y:S01]  /*2ca0*/  SEL R119, R119, R120, !P1 ;  /* 0x0000007877777207 */ /* 0x000fe20004800000 */
[----:B------:R-:W-:-:S04]  /*2cb0*/  FADD.FTZ R42, R43, R112 ;  /* 0x000000702b2a7221 */ /* 0x000fc80000010000 */
[----:B------:R-:W-:-:S04]  /*2cc0*/  FADD.FTZ R43, R42, R47 ;  /* 0x0000002f2a2b7221 */ /* 0x000fc80000010000 */
[----:B------:R-:W-:-:S04]  /*2cd0*/  FADD.FTZ R42, R43, R114 ;  /* 0x000000722b2a7221 */ /* 0x000fc80000010000 */
[----:B------:R-:W-:-:S04]  /*2ce0*/  FADD.FTZ R42, R42, R113 ;  /* 0x000000712a2a7221 */ /* 0x000fc80000010000 */
[----:B0-----:R-:W-:Y:S01]  /*2cf0*/  FADD.FTZ R40, R42, R115 ;  /* 0x000000732a287221 */ /* 0x001fe20000010000 */
[----:B------:R-:W-:Y:S05]  /*2d00*/  BRA.DIV ~URZ, `(.L_x_581) ;  /* 0x000012927f007947 */ /* 0x000fea000b800000 */
[----:B------:R0:W1:Y:S02]  /*2d10*/  SHFL.BFLY PT, R41, R40, 0x1, 0x1f ;  /* 0x0c201f0028297f89 */ /* 0x00006400000e0000 */
.L_x_585:
        /* <DEDUP_REMOVED lines=12> */
[----:B------:R-:W-:Y:S02]  /*2de0*/  FADD.FTZ R41, -R40, R72 ;  /* 0x0000004828297221 */ /* 0x000fe40000010100 */
[----:B------:R-:W-:Y:S02]  /*2df0*/  FFMA.FTZ R122, R42, R42, RZ ;  /* 0x0000002a2a7a7223 */ /* 0x000fe400000100ff */
[C---:B------:R-:W-:Y:S02]  /*2e00*/  FADD.FTZ R42, -R40.reuse, R51 ;  /* 0x00000033282a7221 */ /* 0x040fe40000010100 */
[----:B------:R-:W-:Y:S02]  /*2e10*/  FFMA.FTZ R43, R41, R41, R122 ;  /* 0x00000029292b7223 */ /* 0x000fe4000001007a */
[----:B------:R-:W-:-:S02]  /*2e20*/  FADD.FTZ R41, -R40, R74 ;  /* 0x0000004a28297221 */ /* 0x000fc40000010100 */
[----:B------:R-:W-:Y:S02]  /*2e30*/  FFMA.FTZ R120, R42, R42, R43 ;  /* 0x0000002a2a787223 */ /* 0x000fe4000001002b */
[C---:B------:R-:W-:Y:S02]  /*2e40*/  FADD.FTZ R42, -R40.reuse, R73 ;  /* 0x00000049282a7221 */ /* 0x040fe40000010100 */
[----:B------:R-:W-:Y:S02]  /*2e50*/  FFMA.FTZ R43, R41, R41, R120 ;  /* 0x00000029292b7223 */ /* 0x000fe40000010078 */
[----:B------:R-:W-:Y:S02]  /*2e60*/  FADD.FTZ R41, -R40, R77 ;  /* 0x0000004d28297221 */ /* 0x000fe40000010100 */
[----:B------:R-:W-:Y:S02]  /*2e70*/  FFMA.FTZ R120, R42, R42, R43 ;  /* 0x0000002a2a787223 */ /* 0x000fe4000001002b */
[----:B------:R-:W-:-:S02]  /*2e80*/  FADD.FTZ R42, -R40, R76 ;  /* 0x0000004c282a7221 */ /* 0x000fc40000010100 */
[----:B------:R-:W-:Y:S02]  /*2e90*/  FFMA.FTZ R43, R41, R41, R120 ;  /* 0x00000029292b7223 */ /* 0x000fe40000010078 */
[----:B------:R-:W-:Y:S02]  /*2ea0*/  FADD.FTZ R41, -R40, R82 ;  /* 0x0000005228297221 */ /* 0x000fe40000010100 */
[----:B------:R-:W-:Y:S02]  /*2eb0*/  FFMA.FTZ R120, R42, R42, R43 ;  /* 0x0000002a2a787223 */ /* 0x000fe4000001002b */
        /* <DEDUP_REMOVED lines=47> */
[----:B------:R-:W-:-:S04]  /*31b0*/  FFMA.FTZ R42, R42, R42, R43 ;  /* 0x0000002a2a2a7223 */ /* 0x000fc8000001002b */
        /* <DEDUP_REMOVED lines=10> */
.L_x_586:
[----:B------:R-:W2:Y:S01]  /*3260*/  S2R R42, SR_TID.X ;  /* 0x00000000002a7919 */ /* 0x000ea20000002100 */
[----:B-1----:R-:W-:Y:S01]  /*3270*/  FADD.FTZ R41, R41, R120 ;  /* 0x0000007829297221 */ /* 0x002fe20000010000 */
[----:B------:R-:W-:Y:S01]  /*3280*/  WARPSYNC 0xffffffff ;  /* 0xffffffff00007948 */ /* 0x000fe20003800000 */
[----:B0-----:R-:W-:Y:S02]  /*3290*/  @!P2 IMAD.IADD R120, R66, 0x1, R119 ;  /* 0x000000014278a824 */ /* 0x001fe400078e0277 */
[----:B------:R-:W-:-:S03]  /*32a0*/  IMAD.MOV.U32 R124, RZ, RZ, RZ ;  /* 0x000000ffff7c7224 */ /* 0x000fc600078e00ff */
[----:B------:R-:W-:Y:S01]  /*32b0*/  @!P2 STS.64 [R120.X8], R40 ;  /* 0x000000287800a388 */ /* 0x000fe20000008a00 */
[----:B--2---:R-:W-:Y:S02]  /*32c0*/  LOP3.LUT R121, R42, 0x1f, RZ, 0xc0, !PT ;  /* 0x0000001f2a797812 */ /* 0x004fe400078ec0ff */
[----:B------:R-:W-:Y:S01]  /*32d0*/  CS2R R42, SRZ ;  /* 0x00000000002a7805 */ /* 0x000fe2000001ff00 */
[----:B------:R-:W-:Y:S01]  /*32e0*/  BAR.SYNC.DEFER_BLOCKING 0x0 ;  /* 0x0000000000007b1d */ /* 0x000fe20000010000 */
[----:B------:R-:W-:-:S13]  /*32f0*/  ISETP.GT.U32.AND P1, PT, R121, 0x7, PT ;  /* 0x000000077900780c */ /* 0x000fda0003f24070 */
[----:B------:R-:W-:Y:S01]  /*3300*/  @!P1 IADD3 R119, R121, R119, RZ ;  /* 0x0000007779779210 */ /* 0x000fe20007ffe0ff */
[----:B------:R-:W-:-:S04]  /*3310*/  @!P1 IMAD.MOV.U32 R124, RZ, RZ, 0x400 ;  /* 0x00000400ff7c9424 */ /* 0x000fc800078e00ff */
[----:B------:R0:W-:Y:S01]  /*3320*/  I2F R121, R124 ;  /* 0x0000007c00797306 */ /* 0x0001e20000201400 */
[----:B------:R-:W0:Y:S04]  /*3330*/  SHFL.DOWN PT, R123, R124, 0x4, 0x1f ;  /* 0x08801f007c7b7f89 */ /* 0x000e2800000e0000 */
[----:B------:R1:W2:Y:S01]  /*3340*/  @!P1 LDS.64 R42, [R119.X8] ;  /* 0x00000000772a9984 */ /* 0x0002a20000008a00 */
[----:B0-----:R-:W-:Y:S02]  /*3350*/  IADD3 R124, R123, R124, RZ ;  /* 0x0000007c7b7c7210 */ /* 0x001fe40007ffe0ff */
[----:B------:R-:W-:Y:S03]  /*3360*/  I2F R123, R123 ;  /* 0x0000007b007b7306 */ /* 0x000fe60000201400 */
[----:B------:R-:W0:Y:S05]  /*3370*/  SHFL.DOWN PT, R120, R124, 0x2, 0x1f ;  /* 0x08401f007c787f89 */ /* 0x000e2a00000e0000 */
[----:B-1----:R-:W1:Y:S01]  /*3380*/  I2F R119, R124 ;  /* 0x0000007c00777306 */ /* 0x002e620000201400 */
[----:B--2---:R-:W2:Y:S04]  /*3390*/  SHFL.DOWN PT, R41, R42, 0x4, 0x1f ;  /* 0x08801f002a297f89 */ /* 0x004ea800000e0000 */
[----:B------:R-:W3:Y:S03]  /*33a0*/  SHFL.DOWN PT, R40, R43, 0x4, 0x1f ;  /* 0x08801f002b287f89 */ /* 0x000ee600000e0000 */
[----:B-1----:R-:W1:Y:S01]  /*33b0*/  MUFU.RCP R122, R119 ;  /* 0x00000077007a7308 */ /* 0x002e620000001000 */
[----:B0-----:R-:W-:-:S07]  /*33c0*/  IMAD.IADD R124, R124, 0x1, R120 ;  /* 0x000000017c7c7824 */ /* 0x001fce00078e0278 */
[----:B------:R-:W-:Y:S01]  /*33d0*/  I2F R120, R120 ;  /* 0x0000007800787306 */ /* 0x000fe20000201400 */
[C---:B--2---:R-:W-:Y:S02]  /*33e0*/  FMUL.FTZ R125, R41.reuse, R123 ;  /* 0x0000007b297d7220 */ /* 0x044fe40000410000 */
[----:B------:R-:W-:Y:S02]  /*33f0*/  FADD.FTZ R41, -R41, R42 ;  /* 0x0000002a29297221 */ /* 0x000fe40000010100 */
[----:B------:R-:W-:Y:S02]  /*3400*/  FFMA.FTZ R125, R121, R42, R125 ;  /* 0x0000002a797d7223 */ /* 0x000fe4000001007d */
[----:B------:R-:W-:Y:S02]  /*3410*/  FMUL.FTZ R41, R41, R41 ;  /* 0x0000002929297220 */ /* 0x000fe40000410000 */
[----:B-1----:R-:W-:Y:S02]  /*3420*/  FMUL.FTZ R125, R122, R125 ;  /* 0x0000007d7a7d7220 */ /* 0x002fe40000410000 */
[----:B------:R-:W-:-:S02]  /*3430*/  FMUL.FTZ R121, R41, R121 ;  /* 0x0000007929797220 */ /* 0x000fc40000410000 */
[----:B------:R-:W0:Y:S01]  /*3440*/  I2F R41, R124 ;  /* 0x0000007c00297306 */ /* 0x000e220000201400 */
[----:B------:R-:W1:Y:S01]  /*3450*/  SHFL.DOWN PT, R42, R125, 0x2, 0x1f ;  /* 0x08401f007d2a7f89 */ /* 0x000e6200000e0000 */
[----:B---3--:R-:W-:Y:S02]  /*3460*/  FADD.FTZ R40, R40, R43 ;  /* 0x0000002b28287221 */ /* 0x008fe40000010000 */
[----:B------:R-:W-:-:S04]  /*3470*/  FMUL.FTZ R121, R121, R123 ;  /* 0x0000007b79797220 */ /* 0x000fc80000410000 */
[----:B------:R-:W-:Y:S02]  /*3480*/  FFMA.FTZ R122, R122, R121, R40 ;  /* 0x000000797a7a7223 */ /* 0x000fe40000010028 */
[----:B------:R-:W2:Y:S04]  /*3490*/  SHFL.DOWN PT, R40, R124, 0x1, 0x1f ;  /* 0x08201f007c287f89 */ /* 0x000ea800000e0000 */
[----:B------:R-:W3:Y:S01]  /*34a0*/  SHFL.DOWN PT, R121, R122, 0x2, 0x1f ;  /* 0x08401f007a797f89 */ /* 0x000ee200000e0000 */
[----:B0-----:R-:W0:Y:S01]  /*34b0*/  MUFU.RCP R43, R41 ;  /* 0x00000029002b7308 */ /* 0x001e220000001000 */
[----:B-1----:R-:W-:Y:S02]  /*34c0*/  FMUL.FTZ R123, R42, R120 ;  /* 0x000000782a7b7220 */ /* 0x002fe40000410000 */
[----:B------:R-:W-:-:S02]  /*34d0*/  FADD.FTZ R42, R125, -R42 ;  /* 0x8000002a7d2a7221 */ /* 0x000fc40000010000 */
[----:B------:R-:W-:Y:S02]  /*34e0*/  FFMA.FTZ R123, R119, R125, R123 ;  /* 0x0000007d777b7223 */ /* 0x000fe4000001007b */
[----:B------:R-:W-:Y:S01]  /*34f0*/  FMUL.FTZ R42, R42, R42 ;  /* 0x0000002a2a2a7220 */ /* 0x000fe20000410000 */
[----:B------:R-:W1:Y:S01]  /*3500*/  S2R R125, SR_TID.X ;  /* 0x00000000007d7919 */ /* 0x000e620000002100 */
[----:B0-----:R-:W-:Y:S02]  /*3510*/  FMUL.FTZ R123, R43, R123 ;  /* 0x0000007b2b7b7220 */ /* 0x001fe40000410000 */
[----:B------:R-:W-:Y:S02]  /*3520*/  FMUL.FTZ R42, R119, R42 ;  /* 0x0000002a772a7220 */ /* 0x000fe40000410000 */
[----:B--2---:R-:W-:Y:S01]  /*3530*/  IMAD.IADD R124, R124, 0x1, R40 ;  /* 0x000000017c7c7824 */ /* 0x004fe200078e0228 */
[----:B------:R-:W0:Y:S01]  /*3540*/  SHFL.DOWN PT, R119, R123, 0x1, 0x1f ;  /* 0x08201f007b777f89 */ /* 0x000e2200000e0000 */
[----:B---3--:R-:W-:Y:S01]  /*3550*/  FADD.FTZ R121, R122, R121 ;  /* 0x000000797a797221 */ /* 0x008fe20000010000 */
[----:B------:R-:W-:Y:S01]  /*3560*/  I2F R40, R40 ;  /* 0x0000002800287306 */ /* 0x000fe20000201400 */
[----:B------:R-:W-:-:S04]  /*3570*/  FMUL.FTZ R42, R42, R120 ;  /* 0x000000782a2a7220 */ /* 0x000fc80000410000 */
[----:B------:R-:W-:-:S03]  /*3580*/  FFMA.FTZ R42, R43, R42, R121 ;  /* 0x0000002a2b2a7223 */ /* 0x000fc60000010079 */
[----:B------:R-:W2:Y:S02]  /*3590*/  I2F R124, R124 ;  /* 0x0000007c007c7306 */ /* 0x000ea40000201400 */
[----:B------:R-:W3:Y:S01]  /*35a0*/  SHFL.DOWN PT, R43, R42, 0x1, 0x1f ;  /* 0x08201f002a2b7f89 */ /* 0x000ee200000e0000 */
[----:B-1----:R-:W-:Y:S01]  /*35b0*/  LOP3.LUT P1, RZ, R66, 0x1f, R125, 0xf8, !PT ;  /* 0x0000001f42ff7812 */ /* 0x002fe2000782f87d */
[----:B0-----:R-:W-:-:S04]  /*35c0*/  FADD.FTZ R120, R123, -R119 ;  /* 0x800000777b787221 */ /* 0x001fc80000010000 */
[----:B--2---:R-:W0:Y:S01]  /*35d0*/  MUFU.RCP R124, R124 ;  /* 0x0000007c007c7308 */ /* 0x004e220000001000 */
[----:B------:R-:W-:Y:S02]  /*35e0*/  FMUL.FTZ R119, R119, R40 ;  /* 0x0000002877777220 */ /* 0x000fe40000410000 */
[----:B------:R-:W-:Y:S02]  /*35f0*/  FMUL.FTZ R120, R120, R120 ;  /* 0x0000007878787220 */ /* 0x000fe40000410000 */
[C---:B------:R-:W-:Y:S02]  /*3600*/  FFMA.FTZ R119, R41.reuse, R123, R119 ;  /* 0x0000007b29777223 */ /* 0x040fe40000010077 */
[----:B------:R-:W-:Y:S02]  /*3610*/  FMUL.FTZ R120, R41, R120 ;  /* 0x0000007829787220 */ /* 0x000fe40000410000 */
[----:B---3--:R-:W-:Y:S02]  /*3620*/  FADD.FTZ R42, R42, R43 ;  /* 0x0000002b2a2a7221 */ /* 0x008fe40000010000 */
[----:B------:R-:W-:-:S04]  /*3630*/  FMUL.FTZ R41, R120, R40 ;  /* 0x0000002878297220 */ /* 0x000fc80000410000 */
[C---:B0-----:R-:W-:Y:S02]  /*3640*/  FFMA.FTZ R122, R124.reuse, R41, R42 ;  /* 0x000000297c7a7223 */ /* 0x041fe4000001002a */
[----:B------:R-:W-:-:S03]  /*3650*/  FMUL.FTZ R119, R124, R119 ;  /* 0x000000777c777220 */ /* 0x000fc60000410000 */
[----:B------:R0:W1:Y:S04]  /*3660*/  SHFL.IDX PT, R121, R122, RZ, 0x1f ;  /* 0x00001fff7a797589 */ /* 0x00006800000e0000 */
[----:B------:R2:W3:Y:S04]  /*3670*/  SHFL.IDX PT, R43, R119, RZ, 0x1f ;  /* 0x00001fff772b7589 */ /* 0x0004e800000e0000 */
[----:B0-----:R-:W4:Y:S01]  /*3680*/  LDL R122, [R1] ;  /* 0x00000000017a7983 */ /* 0x001f220000100800 */
[----:B------:R-:W-:Y:S01]  /*3690*/  @!P1 MOV R40, 0x4 ;  /* 0x0000000400289802 */ /* 0x000fe20000000f00 */
[----:B------:R-:W-:Y:S01]  /*36a0*/  IMAD.MOV.U32 R42, RZ, RZ, c[0x0][0x1e0] ;  /* 0x00007800ff2a7624 */ /* 0x000fe200078e00ff */
[----:B------:R-:W-:Y:S01]  /*36b0*/  ISETP.NE.AND P2, PT, RZ, UR6, PT ;  /* 0x00000006ff007c0c */ /* 0x000fe2000bf45270 */
[----:B--2---:R-:W-:-:S02]  /*36c0*/  @!P1 IMAD.MOV.U32 R119, RZ, RZ, 0x4 ;  /* 0x00000004ff779424 */ /* 0x004fc400078e00ff */
[----:B------:R-:W-:-:S04]  /*36d0*/  @!P1 IMAD.WIDE R40, R65, R40, c[0x0][0x1a0] ;  /* 0x0000680041289625 */ /* 0x000fc800078e0228 */
[----:B-1----:R-:W-:Y:S02]  /*36e0*/  FFMA.FTZ R121, R121, R42, c[0x0][0x228] ;  /* 0x00008a0079797623 */ /* 0x002fe4000001002a */
[C---:B---3--:R-:W-:Y:S01]  /*36f0*/  FMUL.FTZ R120, R43.reuse, R43 ;  /* 0x0000002b2b787220 */ /* 0x048fe20000410000 */
[----:B------:R-:W-:Y:S01]  /*3700*/  FSEL R42, R43, RZ, !P2 ;  /* 0x000000ff2b2a7208 */ /* 0x000fe20005000000 */
[----:B------:R0:W-:Y:S03]  /*3710*/  @!P1 STG.E [R40.64], R43 ;  /* 0x0000002b28009986 */ /* 0x0001e6000c101904 */
[----:B------:R-:W-:Y:S01]  /*3720*/  FSEL R120, R120, RZ, P2 ;  /* 0x000000ff78787208 */ /* 0x000fe20001000000 */
[C---:B------:R-:W-:Y:S02]  /*3730*/  FADD.FTZ R74, -R42.reuse, R74 ;  /* 0x0000004a2a4a7221 */ /* 0x040fe40000010100 */
[----:B------:R-:W-:-:S02]  /*3740*/  FADD.FTZ R76, -R42, R76 ;  /* 0x0000004c2a4c7221 */ /* 0x000fc40000010100 */
[C---:B------:R-:W-:Y:S02]  /*3750*/  FADD.FTZ R82, -R42.reuse, R82 ;  /* 0x000000522a527221 */ /* 0x040fe40000010100 */
[C---:B------:R-:W-:Y:S02]  /*3760*/  FADD.FTZ R50, -R42.reuse, R50 ;  /* 0x000000322a327221 */ /* 0x040fe40000010100 */
[----:B0-----:R-:W-:Y:S02]  /*3770*/  FADD.FTZ R43, R121, R120 ;  /* 0x00000078792b7221 */ /* 0x001fe40000010000 */
[C---:B------:R-:W-:Y:S01]  /*3780*/  @!P1 IMAD.WIDE R40, R65.reuse, R119, c[0x0][0x1a8] ;  /* 0x00006a0041289625 */ /* 0x040fe200078e0277 */
[----:B------:R-:W-:Y:S01]  /*3790*/  IADD3 R65, R65, c[0x0][0x160], RZ ;  /* 0x0000580041417a10 */ /* 0x000fe20007ffe0ff */
[----:B------:R-:W0:Y:S02]  /*37a0*/  MUFU.RSQ R119, R43 ;  /* 0x0000002b00777308 */ /* 0x000e240000001400 */
[----:B------:R-:W-:-:S02]  /*37b0*/  FADD.FTZ R72, -R42, R72 ;  /* 0x000000482a487221 */ /* 0x000fc40000010100 */
[C---:B------:R-:W-:Y:S02]  /*37c0*/  FADD.FTZ R51, -R42.reuse, R51 ;  /* 0x000000332a337221 */ /* 0x040fe40000010100 */
[C---:B------:R-:W-:Y:S02]  /*37d0*/  FADD.FTZ R73, -R42.reuse, R73 ;  /* 0x000000492a497221 */ /* 0x040fe40000010100 */
[C---:B------:R-:W-:Y:S02]  /*37e0*/  FADD.FTZ R77, -R42.reuse, R77 ;  /* 0x0000004d2a4d7221 */ /* 0x040fe40000010100 */
[C---:B------:R-:W-:Y:S02]  /*37f0*/  FADD.FTZ R121, -R42.reuse, R45 ;  /* 0x0000002d2a797221 */ /* 0x040fe40000010100 */
[C---:B------:R-:W-:Y:S02]  /*3800*/  FADD.FTZ R88, -R42.reuse, R88 ;  /* 0x000000582a587221 */ /* 0x040fe40000010100 */
[----:B------:R-:W-:-:S02]  /*3810*/  FADD.FTZ R90, -R42, R90 ;  /* 0x0000005a2a5a7221 */ /* 0x000fc40000010100 */
[C---:B0-----:R-:W-:Y:S01]  /*3820*/  FMUL.FTZ R45, R119.reuse, R74 ;  /* 0x0000004a772d7220 */ /* 0x041fe20000410000 */
[----:B------:R0:W-:Y:S01]  /*3830*/  @!P1 STG.E [R40.64], R119 ;  /* 0x0000007728009986 */ /* 0x0001e2000c101904 */
[----:B------:R-:W-:Y:S01]  /*3840*/  FMUL.FTZ R76, R119, R76 ;  /* 0x0000004c774c7220 */ /* 0x000fe20000410000 */
[----:B------:R-:W-:Y:S01]  /*3850*/  LEA R74, P2, R75, c[0x0][0x208], 0x4 ;  /* 0x000082004b4a7a11 */ /* 0x000fe200078420ff */
[----:B------:R-:W-:Y:S02]  /*3860*/  FMUL.FTZ R82, R119, R82 ;  /* 0x0000005277527220 */ /* 0x000fe40000410000 */
[C---:B------:R-:W-:Y:S01]  /*3870*/  FADD.FTZ R89, -R42.reuse, R89 ;  /* 0x000000592a597221 */ /* 0x040fe20000010100 */
[----:B------:R-:W-:Y:S01]  /*3880*/  LEA.HI.X R75, R75, c[0x0][0x20c], RZ, 0x4, P2 ;  /* 0x000083004b4b7a11 */ /* 0x000fe200010f24ff */
[C---:B------:R-:W-:Y:S01]  /*3890*/  FADD.FTZ R92, -R42.reuse, R92 ;  /* 0x0000005c2a5c7221 */ /* 0x040fe20000010100 */
[----:B------:R-:W-:Y:S01]  /*38a0*/  LOP3.LUT P2, RZ, R67, 0xff, RZ, 0xc0, !PT ;  /* 0x000000ff43ff7812 */ /* 0x000fe2000784c0ff */
[----:B------:R-:W-:-:S02]  /*38b0*/  FADD.FTZ R91, -R42, R91 ;  /* 0x0000005b2a5b7221 */ /* 0x000fc40000010100 */
[C---:B------:R-:W-:Y:S01]  /*38c0*/  FADD.FTZ R94, -R42.reuse, R94 ;  /* 0x0000005e2a5e7221 */ /* 0x040fe20000010100 */
[----:B------:R-:W-:Y:S01]  /*38d0*/  SEL R67, RZ, 0x1, P2 ;  /* 0x00000001ff437807 */ /* 0x000fe20001000000 */
[C---:B------:R-:W-:Y:S02]  /*38e0*/  FADD.FTZ R93, -R42.reuse, R93 ;  /* 0x0000005d2a5d7221 */ /* 0x040fe40000010100 */
[C---:B------:R-:W-:Y:S02]  /*38f0*/  FADD.FTZ R95, -R42.reuse, R95 ;  /* 0x0000005f2a5f7221 */ /* 0x040fe40000010100 */
[C---:B------:R-:W-:Y:S02]  /*3900*/  FADD.FTZ R100, -R42.reuse, R100 ;  /* 0x000000642a647221 */ /* 0x040fe40000010100 */
[C---:B------:R-:W-:Y:S02]  /*3910*/  FADD.FTZ R102, -R42.reuse, R102 ;  /* 0x000000662a667221 */ /* 0x040fe40000010100 */
[----:B------:R-:W-:-:S02]  /*3920*/  FADD.FTZ R101, -R42, R101 ;  /* 0x000000652a657221 */ /* 0x000fc40000010100 */
[C---:B------:R-:W-:Y:S02]  /*3930*/  FADD.FTZ R104, -R42.reuse, R104 ;  /* 0x000000682a687221 */ /* 0x040fe40000010100 */
        /* <DEDUP_REMOVED lines=11> */
[C---:B------:R-:W-:Y:S02]  /*39f0*/  FMUL.FTZ R50, R119.reuse, R50 ;  /* 0x0000003277327220 */ /* 0x040fe40000410000 */
[C---:B------:R-:W-:Y:S02]  /*3a00*/  FMUL.FTZ R43, R119.reuse, R72 ;  /* 0x00000048772b7220 */ /* 0x040fe40000410000 */
[C---:B------:R-:W-:Y:S02]  /*3a10*/  FMUL.FTZ R44, R119.reuse, R51 ;  /* 0x00000033772c7220 */ /* 0x040fe40000410000 */
[C---:B------:R-:W-:Y:S02]  /*3a20*/  FMUL.FTZ R42, R119.reuse, R73 ;  /* 0x00000049772a7220 */ /* 0x040fe40000410000 */
[----:B------:R-:W-:Y:S02]  /*3a30*/  FMUL.FTZ R77, R119, R77 ;  /* 0x0000004d774d7220 */ /* 0x000fe40000410000 */
[----:B0-----:R-:W-:Y:S01]  /*3a40*/  FFMA.FTZ R40, R23, R76, R108 ;  /* 0x0000004c17287223 */ /* 0x001fe2000001006c */
[----:B------:R-:W-:Y:S01]  /*3a50*/  LEA R76, P3, R83, c[0x0][0x208], 0x4 ;  /* 0x00008200534c7a11 */ /* 0x000fe200078620ff */
[----:B------:R-:W-:-:S02]  /*3a60*/  FFMA.FTZ R41, R24, R82, R99 ;  /* 0x0000005218297223 */ /* 0x000fc40000010063 */
[----:B------:R-:W-:Y:S02]  /*3a70*/  FFMA.FTZ R72, R84, R45, R116 ;  /* 0x0000002d54487223 */ /* 0x000fe40000010074 */
[----:B------:R-:W-:Y:S01]  /*3a80*/  FFMA.FTZ R45, R86, R43, R118 ;  /* 0x0000002b562d7223 */ /* 0x000fe20000010076 */
[----:B------:R-:W-:Y:S01]  /*3a90*/  F2FP.BF16.PACK_AB R43, R41, R40 ;  /* 0x00000028292b723e */ /* 0x000fe200000010ff */
[----:B------:R-:W-:Y:S01]  /*3aa0*/  FFMA.FTZ R51, R85, R44, R117 ;  /* 0x0000002c55337223 */ /* 0x000fe20000010075 */
[----:B------:R-:W-:Y:S01]  /*3ab0*/  LEA R44, P1, R49, c[0x0][0x208], 0x4 ;  /* 0x00008200312c7a11 */ /* 0x000fe200078220ff */
[----:B------:R-:W-:Y:S02]  /*3ac0*/  FFMA.FTZ R42, R21, R42, R111 ;  /* 0x0000002a152a7223 */ /* 0x000fe4000001006f */
[----:B------:R-:W-:Y:S01]  /*3ad0*/  FFMA.FTZ R77, R22, R77, R110 ;  /* 0x0000004d164d7223 */ /* 0x000fe2000001006e */
[----:B------:R-:W-:Y:S01]  /*3ae0*/  F2FP.BF16.PACK_AB R41, R72, R51 ;  /* 0x000000334829723e */ /* 0x000fe200000010ff */
[----:B------:R-:W-:-:S02]  /*3af0*/  FMUL.FTZ R93, R119, R93 ;  /* 0x0000005d775d7220 */ /* 0x000fc40000410000 */
[----:B------:R-:W-:Y:S01]  /*3b00*/  FMUL.FTZ R95, R119, R95 ;  /* 0x0000005f775f7220 */ /* 0x000fe20000410000 */
[----:B------:R-:W-:Y:S01]  /*3b10*/  F2FP.BF16.PACK_AB R42, R77, R42 ;  /* 0x0000002a4d2a723e */ /* 0x000fe200000010ff */
[C---:B------:R-:W-:Y:S02]  /*3b20*/  FMUL.FTZ R88, R119.reuse, R88 ;  /* 0x0000005877587220 */ /* 0x040fe40000410000 */
[C---:B------:R-:W-:Y:S02]  /*3b30*/  FMUL.FTZ R90, R119.reuse, R90 ;  /* 0x0000005a775a7220 */ /* 0x040fe40000410000 */
[----:B------:R-:W-:Y:S02]  /*3b40*/  FMUL.FTZ R107, R119, R107 ;  /* 0x0000006b776b7220 */ /* 0x000fe40000410000 */
[----:B------:R-:W-:Y:S02]  /*3b50*/  FFMA.FTZ R93, R55, R93, R3 ;  /* 0x0000005d375d7223 */ /* 0x000fe40000010003 */
[----:B------:R-:W-:-:S02]  /*3b60*/  FFMA.FTZ R72, R56, R95, R4 ;  /* 0x0000005f38487223 */ /* 0x000fc40000010004 */
[C---:B------:R-:W-:Y:S02]  /*3b70*/  FMUL.FTZ R100, R119.reuse, R100 ;  /* 0x0000006477647220 */ /* 0x040fe40000410000 */
[C---:B------:R-:W-:Y:S02]  /*3b80*/  FMUL.FTZ R102, R119.reuse, R102 ;  /* 0x0000006677667220 */ /* 0x040fe40000410000 */
[C---:B------:R-:W-:Y:S02]  /*3b90*/  FMUL.FTZ R113, R119.reuse, R113 ;  /* 0x0000007177717220 */ /* 0x040fe40000410000 */
[----:B------:R-:W-:Y:S02]  /*3ba0*/  FMUL.FTZ R115, R119, R115 ;  /* 0x0000007377737220 */ /* 0x000fe40000410000 */
[----:B------:R-:W-:Y:S02]  /*3bb0*/  FFMA.FTZ R88, R25, R88, R98 ;  /* 0x0000005819587223 */ /* 0x000fe40000010062 */
[----:B------:R-:W-:-:S02]  /*3bc0*/  FFMA.FTZ R107, R64, R107, R12 ;  /* 0x0000006b406b7223 */ /* 0x000fc4000001000c */
[----:B------:R-:W-:Y:S02]  /*3bd0*/  FFMA.FTZ R51, R59, R102, R6 ;  /* 0x000000663b337223 */ /* 0x000fe40000010006 */
[C---:B------:R-:W-:Y:S02]  /*3be0*/  FMUL.FTZ R114, R119.reuse, R114 ;  /* 0x0000007277727220 */ /* 0x040fe40000410000 */
[----:B------:R-:W-:Y:S02]  /*3bf0*/  FFMA.FTZ R113, R80, R113, R19 ;  /* 0x0000007150717223 */ /* 0x000fe40000010013 */
[C---:B------:R-:W-:Y:S02]  /*3c00*/  FMUL.FTZ R89, R119.reuse, R89 ;  /* 0x0000005977597220 */ /* 0x040fe40000410000 */
[C---:B------:R-:W-:Y:S02]  /*3c10*/  FMUL.FTZ R92, R119.reuse, R92 ;  /* 0x0000005c775c7220 */ /* 0x040fe40000410000 */
[----:B------:R-:W-:-:S02]  /*3c20*/  FMUL.FTZ R91, R119, R91 ;  /* 0x0000005b775b7220 */ /* 0x000fc40000410000 */
        /* <DEDUP_REMOVED lines=11> */
[----:B------:R-:W-:-:S02]  /*3ce0*/  FFMA.FTZ R94, R54, R94, R2 ;  /* 0x0000005e365e7223 */ /* 0x000fc40000010002 */
[----:B------:R-:W-:Y:S02]  /*3cf0*/  FFMA.FTZ R92, R52, R92, R87 ;  /* 0x0000005c345c7223 */ /* 0x000fe40000010057 */
[----:B------:R-:W-:Y:S02]  /*3d00*/  FFMA.FTZ R104, R60, R104, R8 ;  /* 0x000000683c687223 */ /* 0x000fe40000010008 */
[----:B------:R-:W-:Y:S02]  /*3d10*/  FFMA.FTZ R103, R61, R103, R9 ;  /* 0x000000673d677223 */ /* 0x000fe40000010009 */
[----:B------:R-:W-:Y:S02]  /*3d20*/  FFMA.FTZ R106, R62, R106, R10 ;  /* 0x0000006a3e6a7223 */ /* 0x000fe4000001000a */
[----:B------:R-:W-:Y:S02]  /*3d30*/  FFMA.FTZ R120, R68, R120, R13 ;  /* 0x0000007844787223 */ /* 0x000fe4000001000d */
[----:B------:R-:W-:-:S02]  /*3d40*/  FFMA.FTZ R121, R70, R121, R15 ;  /* 0x0000007946797223 */ /* 0x000fc4000001000f */
[----:B------:R-:W-:Y:S02]  /*3d50*/  FFMA.FTZ R112, R71, R112, R16 ;  /* 0x0000007047707223 */ /* 0x000fe40000010010 */
[----:B----4-:R-:W-:-:S05]  /*3d60*/  FFMA.FTZ R50, R109, R50, R122 ;  /* 0x000000326d327223 */ /* 0x010fca000001007a */
[----:B------:R-:W-:Y:S01]  /*3d70*/  F2FP.BF16.PACK_AB R40, R45, R50 ;  /* 0x000000322d28723e */ /* 0x000fe200000010ff */
[----:B------:R-:W-:Y:S01]  /*3d80*/  FMUL.FTZ R50, R119, R105 ;  /* 0x0000006977327220 */ /* 0x000fe20000410000 */
[----:B------:R-:W-:Y:S01]  /*3d90*/  LEA.HI.X R45, R49, c[0x0][0x20c], RZ, 0x4, P1 ;  /* 0x00008300312d7a11 */ /* 0x000fe200008f24ff */
[C---:B------:R-:W-:Y:S02]  /*3da0*/  FMUL.FTZ R49, R119.reuse, R46 ;  /* 0x0000002e77317220 */ /* 0x040fe40000410000 */
[----:B------:R-:W-:Y:S02]  /*3db0*/  FMUL.FTZ R46, R119, R47 ;  /* 0x0000002f772e7220 */ /* 0x000fe40000410000 */
[----:B------:R-:W-:Y:S01]  /*3dc0*/  FFMA.FTZ R47, R26, R90, R97 ;  /* 0x0000005a1a2f7223 */ /* 0x000fe20000010061 */
[----:B------:R0:W-:Y:S01]  /*3dd0*/  STG.E.128 [R44.64], R40 ;  /* 0x000000282c007986 */ /* 0x0001e2000c101d04 */
[----:B------:R-:W-:Y:S02]  /*3de0*/  FFMA.FTZ R50, R63, R50, R11 ;  /* 0x000000323f327223 */ /* 0x000fe4000001000b */
[----:B------:R-:W-:Y:S01]  /*3df0*/  FFMA.FTZ R77, R69, R49, R14 ;  /* 0x00000031454d7223 */ /* 0x000fe2000001000e */
[----:B------:R-:W-:-:S02]  /*3e00*/  F2FP.BF16.PACK_AB R49, R112, R121 ;  /* 0x000000797031723e */ /* 0x000fc400000010ff */
[----:B0-----:R-:W-:Y:S01]  /*3e10*/  F2FP.BF16.PACK_AB R43, R72, R93 ;  /* 0x0000005d482b723e */ /* 0x001fe200000010ff */
[----:B------:R-:W-:Y:S01]  /*3e20*/  FFMA.FTZ R44, R57, R100, R5 ;  /* 0x00000064392c7223 */ /* 0x000fe20000010005 */
[----:B------:R-:W-:Y:S01]  /*3e30*/  F2FP.BF16.PACK_AB R40, R47, R88 ;  /* 0x000000582f28723e */ /* 0x000fe200000010ff */
[----:B------:R-:W-:Y:S01]  /*3e40*/  FFMA.FTZ R72, R81, R115, R20 ;  /* 0x0000007351487223 */ /* 0x000fe20000010014 */
[----:B------:R-:W-:Y:S01]  /*3e50*/  F2FP.BF16.PACK_AB R47, R107, R50 ;  /* 0x000000326b2f723e */ /* 0x000fe200000010ff */
[----:B------:R-:W-:Y:S01]  /*3e60*/  FFMA.FTZ R50, R78, R46, R17 ;  /* 0x0000002e4e327223 */ /* 0x000fe20000010011 */
[----:B------:R-:W-:Y:S01]  /*3e70*/  F2FP.BF16.PACK_AB R44, R51, R44 ;  /* 0x0000002c332c723e */ /* 0x000fe200000010ff */
[----:B------:R-:W-:Y:S01]  /*3e80*/  FFMA.FTZ R45, R58, R101, R7 ;  /* 0x000000653a2d7223 */ /* 0x000fe20000010007 */
[----:B------:R-:W-:Y:S02]  /*3e90*/  F2FP.BF16.PACK_AB R51, R72, R113 ;  /* 0x000000714833723e */ /* 0x000fe400000010ff */
[----:B------:R-:W-:-:S02]  /*3ea0*/  LEA R72, P1, R48, c[0x0][0x208], 0x4 ;  /* 0x0000820030487a11 */ /* 0x000fc400078220ff */
[----:B------:R-:W-:Y:S02]  /*3eb0*/  F2FP.BF16.PACK_AB R50, R73, R50 ;  /* 0x000000324932723e */ /* 0x000fe400000010ff */
[----:B------:R-:W-:Y:S02]  /*3ec0*/  F2FP.BF16.PACK_AB R42, R94, R91 ;  /* 0x0000005b5e2a723e */ /* 0x000fe400000010ff */
[----:B------:R-:W-:Y:S02]  /*3ed0*/  F2FP.BF16.PACK_AB R41, R92, R89 ;  /* 0x000000595c29723e */ /* 0x000fe400000010ff */
[----:B------:R-:W-:Y:S02]  /*3ee0*/  LEA.HI.X R73, R48, c[0x0][0x20c], RZ, 0x4, P1 ;  /* 0x0000830030497a11 */ /* 0x000fe400008f24ff */
[----:B------:R-:W-:Y:S02]  /*3ef0*/  F2FP.BF16.PACK_AB R46, R106, R103 ;  /* 0x000000676a2e723e */ /* 0x000fe400000010ff */
[----:B------:R-:W-:Y:S01]  /*3f00*/  F2FP.BF16.PACK_AB R45, R104, R45 ;  /* 0x0000002d682d723e */ /* 0x000fe200000010ff */
[----:B------:R0:W-:Y:S01]  /*3f10*/  STG.E.128 [R72.64], R40 ;  /* 0x0000002848007986 */ /* 0x0001e2000c101d04 */
[----:B------:R-:W-:-:S02]  /*3f20*/  F2FP.BF16.PACK_AB R48, R77, R120 ;  /* 0x000000784d30723e */ /* 0x000fc400000010ff */
[----:B------:R-:W-:Y:S01]  /*3f30*/  LEA.HI.X R77, R83, c[0x0][0x20c], RZ, 0x4, P3 ;  /* 0x00008300534d7a11 */ /* 0x000fe200018f24ff */
[----:B------:R0:W-:Y:S01]  /*3f40*/  STG.E.128 [R74.64], R44 ;  /* 0x0000002c4a007986 */ /* 0x0001e2000c101d04 */
[----:B------:R-:W-:-:S03]  /*3f50*/  ISETP.GE.AND P1, PT, R65, c[0x0][0x164], PT ;  /* 0x0000590041007a0c */ /* 0x000fc60003f26270 */
[----:B------:R0:W-:Y:S10]  /*3f60*/  STG.E.128 [R76.64], R48 ;  /* 0x000000304c007986 */ /* 0x0001f4000c101d04 */
[----:B0----5:R-:W-:Y:S01]  /*3f70*/  @P1 CALL.REL.NOINC `(.L_x_583) ;  /* 0x0000001000001944 */ /* 0x021fe20003c00000 */
[----:B------:R-:W-:Y:S05]  /*3f80*/  BRA `(.L_x_584) ;  /* 0xffffc73000007947 */ /* 0x000fea000383ffff */
.L_x_583:
[----:B------:R-:W-:Y:S05]  /*3f90*/  EXIT ;  /* 0x000000000000794d */ /* 0x000fea0003800000 */
.L_x_581:
[----:B------:R-:W-:Y:S01]  /*3fa0*/  MOV R120, R40 ;  /* 0x0000002800787202 */ /* 0x000fe20000000f00 */
[----:B------:R-:W-:Y:S01]  /*3fb0*/  IMAD.MOV.U32 R41, RZ, RZ, 0x1 ;  /* 0x00000001ff297424 */ /* 0x000fe200078e00ff */
[----:B------:R-:W-:Y:S01]  /*3fc0*/  MOV R43, 0xffffffff ;  /* 0xffffffff002b7802 */ /* 0x000fe20000000f00 */
[----:B------:R-:W-:Y:S01]  /*3fd0*/  IMAD.MOV.U32 R121, RZ, RZ, 0x1f ;  /* 0x0000001fff797424 */ /* 0x000fe200078e00ff */
[----:B------:R-:W-:-:S02]  /*3fe0*/  MOV R42, 0x4000 ;  /* 0x00004000002a7802 */ /* 0x000fc40000000f00 */
[----:B-----5:R-:W-:Y:S05]  /*3ff0*/  CALL.REL.NOINC `($__internal_3_$__cuda_sm70_shflsync_bfly_p) ;  /* 0x000007c000007944 */ /* 0x020fea0003c00000 */
[----:B-1----:R-:W-:Y:S05]  /*4000*/  BRA `(.L_x_585) ;  /* 0xffffed1000007947 */ /* 0x002fea000383ffff */
.L_x_582:
[----:B------:R-:W-:Y:S01]  /*4010*/  HFMA2.MMA R121, -RZ, RZ, 0, 1.847743988037109375e-06 ;  /* 0x0000001fff797435 */ /* 0x000fe200000001ff */
[----:B------:R-:W-:Y:S01]  /*4020*/  IMAD.MOV.U32 R120, RZ, RZ, R40 ;  /* 0x000000ffff787224 */ /* 0x000fe200078e0028 */
[----:B------:R-:W-:Y:S01]  /*4030*/  MOV R42, 0x4070 ;  /* 0x00004070002a7802 */ /* 0x000fe20000000f00 */
[----:B------:R-:W-:-:S02]  /*4040*/  IMAD.MOV.U32 R41, RZ, RZ, 0x2 ;  /* 0x00000002ff297424 */ /* 0x000fc400078e00ff */
[----:B------:R-:W-:Y:S02]  /*4050*/  IMAD.MOV.U32 R43, RZ, RZ, -0x1 ;  /* 0xffffffffff2b7424 */ /* 0x000fe400078e00ff */
[----:B-----5:R-:W-:Y:S05]  /*4060*/  CALL.REL.NOINC `($__internal_3_$__cuda_sm70_shflsync_bfly_p) ;  /* 0x0000075000007944 */ /* 0x020fea0003c00000 */
[----:B-1----:R-:W-:Y:S01]  /*4070*/  FADD.FTZ R40, R40, R41 ;  /* 0x0000002928287221 */ /* 0x002fe20000010000 */
[----:B------:R-:W-:Y:S01]  /*4080*/  MOV R121, 0x1f ;  /* 0x0000001f00797802 */ /* 0x000fe20000000f00 */
[----:B------:R-:W-:Y:S01]  /*4090*/  IMAD.MOV.U32 R41, RZ, RZ, 0x4 ;  /* 0x00000004ff297424 */ /* 0x000fe200078e00ff */
[----:B------:R-:W-:Y:S01]  /*40a0*/  MOV R42, 0x40e0 ;  /* 0x000040e0002a7802 */ /* 0x000fe20000000f00 */
[----:B------:R-:W-:Y:S01]  /*40b0*/  IMAD.MOV.U32 R43, RZ, RZ, -0x1 ;  /* 0xffffffffff2b7424 */ /* 0x000fe200078e00ff */
[----:B------:R-:W-:Y:S02]  /*40c0*/  MOV R120, R40 ;  /* 0x0000002800787202 */ /* 0x000fe40000000f00 */
[----:B------:R-:W-:Y:S05]  /*40d0*/  CALL.REL.NOINC `($__internal_3_$__cuda_sm70_shflsync_bfly_p) ;  /* 0x000006e000007944 */ /* 0x000fea0003c00000 */
[----:B-1----:R-:W-:Y:S01]  /*40e0*/  FADD.FTZ R40, R40, R41 ;  /* 0x0000002928287221 */ /* 0x002fe20000010000 */
[----:B------:R-:W-:Y:S01]  /*40f0*/  HFMA2.MMA R121, -RZ, RZ, 0, 1.847743988037109375e-06 ;  /* 0x0000001fff797435 */ /* 0x000fe200000001ff */
[----:B------:R-:W-:Y:S01]  /*4100*/  IMAD.MOV.U32 R41, RZ, RZ, 0x8 ;  /* 0x00000008ff297424 */ /* 0x000fe200078e00ff */
[----:B------:R-:W-:Y:S01]  /*4110*/  MOV R42, 0x4150 ;  /* 0x00004150002a7802 */ /* 0x000fe20000000f00 */
[----:B------:R-:W-:Y:S01]  /*4120*/  IMAD.MOV.U32 R43, RZ, RZ, -0x1 ;  /* 0xffffffffff2b7424 */ /* 0x000fe200078e00ff */
[----:B------:R-:W-:-:S02]  /*4130*/  MOV R120, R40 ;  /* 0x0000002800787202 */ /* 0x000fc40000000f00 */
        /* <DEDUP_REMOVED lines=9> */
[----:B------:R-:W-:-:S03]  /*41d0*/  HFMA2.MMA R121, -RZ, RZ, 0, 1.847743988037109375e-06 ;  /* 0x0000001fff797435 */ /* 0x000fc600000001ff */
        /* <DEDUP_REMOVED lines=63> */
[----:B------:R-:W-:Y:S01]  /*45d0*/  FFMA.FTZ R41, R42, R42, R41 ;  /* 0x0000002a2a297223 */ /* 0x000fe20000010029 */
[----:B------:R-:W-:Y:S01]  /*45e0*/  MOV R42, 0x4630 ;  /* 0x00004630002a7802 */ /* 0x000fe20000000f00 */
[----:B------:R-:W-:Y:S02]  /*45f0*/  IMAD.MOV.U32 R43, RZ, RZ, -0x1 ;  /* 0xffffffffff2b7424 */ /* 0x000fe400078e00ff */
[----:B------:R-:W-:Y:S02]  /*4600*/  FFMA.FTZ R120, R120, R120, R41 ;  /* 0x0000007878787223 */ /* 0x000fe40000010029 */
[----:B------:R-:W-:-:S02]  /*4610*/  IMAD.MOV.U32 R41, RZ, RZ, 0x1 ;  /* 0x00000001ff297424 */ /* 0x000fc400078e00ff */
[----:B------:R-:W-:Y:S05]  /*4620*/  CALL.REL.NOINC `($__internal_3_$__cuda_sm70_shflsync_bfly_p) ;  /* 0x0000019000007944 */ /* 0x000fea0003c00000 */
[----:B-1----:R-:W-:Y:S01]  /*4630*/  FADD.FTZ R120, R120, R41 ;  /* 0x0000002978787221 */ /* 0x002fe20000010000 */
[----:B------:R-:W-:Y:S01]  /*4640*/  MOV R41, 0x2 ;  /* 0x0000000200297802 */ /* 0x000fe20000000f00 */
[----:B------:R-:W-:Y:S01]  /*4650*/  IMAD.MOV.U32 R121, RZ, RZ, 0x1f ;  /* 0x0000001fff797424 */ /* 0x000fe200078e00ff */
[----:B------:R-:W-:-:S02]  /*4660*/  MOV R43, 0xffffffff ;  /* 0xffffffff002b7802 */ /* 0x000fc40000000f00 */
[----:B------:R-:W-:Y:S02]  /*4670*/  MOV R42, 0x4690 ;  /* 0x00004690002a7802 */ /* 0x000fe40000000f00 */
[----:B------:R-:W-:Y:S05]  /*4680*/  CALL.REL.NOINC `($__internal_3_$__cuda_sm70_shflsync_bfly_p) ;  /* 0x0000013000007944 */ /* 0x000fea0003c00000 */
[----:B------:R-:W-:Y:S01]  /*4690*/  HFMA2.MMA R121, -RZ, RZ, 0, 1.847743988037109375e-06 ;  /* 0x0000001fff797435 */ /* 0x000fe200000001ff */
[----:B-1----:R-:W-:Y:S01]  /*46a0*/  FADD.FTZ R120, R120, R41 ;  /* 0x0000002978787221 */ /* 0x002fe20000010000 */
[----:B------:R-:W-:Y:S01]  /*46b0*/  MOV R42, 0x46f0 ;  /* 0x000046f0002a7802 */ /* 0x000fe20000000f00 */
[----:B------:R-:W-:Y:S02]  /*46c0*/  IMAD.MOV.U32 R41, RZ, RZ, 0x4 ;  /* 0x00000004ff297424 */ /* 0x000fe400078e00ff */
[----:B------:R-:W-:Y:S02]  /*46d0*/  IMAD.MOV.U32 R43, RZ, RZ, -0x1 ;  /* 0xffffffffff2b7424 */ /* 0x000fe400078e00ff */
[----:B------:R-:W-:Y:S05]  /*46e0*/  CALL.REL.NOINC `($__internal_3_$__cuda_sm70_shflsync_bfly_p) ;  /* 0x000000d000007944 */ /* 0x000fea0003c00000 */
[----:B-1----:R-:W-:Y:S01]  /*46f0*/  FADD.FTZ R120, R120, R41 ;  /* 0x0000002978787221 */ /* 0x002fe20000010000 */
[----:B------:R-:W-:Y:S01]  /*4700*/  MOV R41, 0x8 ;  /* 0x0000000800297802 */ /* 0x000fe20000000f00 */
[----:B------:R-:W-:Y:S01]  /*4710*/  IMAD.MOV.U32 R121, RZ, RZ, 0x1f ;  /* 0x0000001fff797424 */ /* 0x000fe200078e00ff */
[----:B------:R-:W-:Y:S02]  /*4720*/  MOV R43, 0xffffffff ;  /* 0xffffffff002b7802 */ /* 0x000fe40000000f00 */
[----:B------:R-:W-:-:S02]  /*4730*/  MOV R42, 0x4750 ;  /* 0x00004750002a7802 */ /* 0x000fc40000000f00 */
[----:B------:R-:W-:Y:S05]  /*4740*/  CALL.REL.NOINC `($__internal_3_$__cuda_sm70_shflsync_bfly_p) ;  /* 0x0000007000007944 */ /* 0x000fea0003c00000 */
[----:B------:R-:W-:Y:S01]  /*4750*/  HFMA2.MMA R121, -RZ, RZ, 0, 1.847743988037109375e-06 ;  /* 0x0000001fff797435 */ /* 0x000fe200000001ff */
[----:B-1----:R-:W-:Y:S01]  /*4760*/  FADD.FTZ R120, R120, R41 ;  /* 0x0000002978787221 */ /* 0x002fe20000010000 */
[----:B------:R-:W-:Y:S01]  /*4770*/  MOV R42, 0x47b0 ;  /* 0x000047b0002a7802 */ /* 0x000fe20000000f00 */
[----:B------:R-:W-:-:S02]  /*4780*/  IMAD.MOV.U32 R41, RZ, RZ, 0x10 ;  /* 0x00000010ff297424 */ /* 0x000fc400078e00ff */
[----:B------:R-:W-:Y:S02]  /*4790*/  IMAD.MOV.U32 R43, RZ, RZ, -0x1 ;  /* 0xffffffffff2b7424 */ /* 0x000fe400078e00ff */
[----:B------:R-:W-:Y:S05]  /*47a0*/  CALL.REL.NOINC `($__internal_3_$__cuda_sm70_shflsync_bfly_p) ;  /* 0x0000001000007944 */ /* 0x000fea0003c00000 */
[----:B-1----:R-:W-:Y:S05]  /*47b0*/  BRA `(.L_x_586) ;  /* 0xffffeaa000007947 */ /* 0x002fea000383ffff */
        .weak           $__internal_3_$__cuda_sm70_shflsync_bfly_p
        .type           $__internal_3_$__cuda_sm70_shflsync_bfly_p,@function
        .size           $__internal_3_$__cuda_sm70_shflsync_bfly_p,(.L_x_26463 - $__internal_3_$__cuda_sm70_shflsync_bfly_p)
$__internal_3_$__cuda_sm70_shflsync_bfly_p:
[----:B------:R-:W-:Y:S04]  /*47c0*/  WARPSYNC R43 ;  /* 0x0000002b00007348 */ /* 0x000fe80003800000 */
[----:B------:R0:W1:Y:S02]  /*47d0*/  SHFL.BFLY PT, R41, R120, R41, R121 ;  /* 0x0c00002978297389 */ /* 0x00006400000e0079 */
[----:B0-----:R-:W-:-:S04]  /*47e0*/  MOV R43, 0x0 ;  /* 0x00000000002b7802 */ /* 0x001fc80000000f00 */
[----:B------:R-:W-:Y:S05]  /*47f0*/  RET.REL.NODEC R42 `(_ZN10layer_norm31ln_parallel_residual_fwd_kernelINS_13Kernel_traitsI13__nv_bfloat16S2_S2_S2_fjLj8192ELj1ELj1ELj8ELj16ENS_18Kernel_traits_baseILj8192ES2_S2_S2_S2_fjLj256EEEEELb0ELb1ELb1EEEvNS_9FwdParamsE) ;  /* 0xffffb8002a007950 */ /* 0x000fea0003c3ffff */
.L_x_587:
        /* <DEDUP_REMOVED lines=16> */
.L_x_26463:


//--------------------- .text._ZN10layer_norm31ln_parallel_residual_fwd_kernelINS_13Kernel_traitsI13__nv_bfloat16S2_S2_S2_fjLj8192ELj1ELj1ELj8ELj16ENS_18Kernel_traits_baseILj8192ES2_S2_S2_S2_fjLj256EEEEELb1ELb0ELb0EEEvNS_9FwdParamsE --------------------------
	.section	.text._ZN10layer_norm31ln_parallel_residual_fwd_kernelINS_13Kernel_traitsI13__nv_bfloat16S2_S2_S2_fjLj8192ELj1ELj1ELj8ELj16ENS_18Kernel_traits_baseILj8192ES2_S2_S2_S2_fjLj256EEEEELb1ELb0ELb0EEEvNS_9FwdParamsE,"ax",@progbits
	.sectioninfo	@"SHI_REGISTERS=244"
	.align	128
        .global         _ZN10layer_norm31ln_parallel_residual_fwd_kernelINS_13Kernel_traitsI13__nv_bfloat16S2_S2_S2_fjLj8192ELj1ELj1ELj8ELj16ENS_18Kernel_traits_baseILj8192ES2_S2_S2_S2_fjLj256EEEEELb1ELb0ELb0EEEvNS_9FwdParamsE
        .type           _ZN10layer_norm31ln_parallel_residual_fwd_kernelINS_13Kernel_traitsI13__nv_bfloat16S2_S2_S2_fjLj8192ELj1ELj1ELj8ELj16ENS_18Kernel_traits_baseILj8192ES2_S2_S2_S2_fjLj256EEEEELb1ELb0ELb0EEEvNS_9FwdParamsE,@function
        .size           _ZN10layer_norm31ln_parallel_residual_fwd_kernelINS_13Kernel_traitsI13__nv_bfloat16S2_S2_S2_fjLj8192ELj1ELj1ELj8ELj16ENS_18Kernel_traits_baseILj8192ES2_S2_S2_S2_fjLj256EEEEELb1ELb0ELb0EEEvNS_9FwdParamsE,(.L_x_26464 - _ZN10layer_norm31ln_parallel_residual_fwd_kernelINS_13Kernel_traitsI13__nv_bfloat16S2_S2_S2_fjLj8192ELj1ELj1ELj8ELj16ENS_18Kernel_traits_baseILj8192ES2_S2_S2_S2_fjLj256EEEEELb1ELb0ELb0EEEvNS_9FwdParamsE)
        .other          _ZN10layer_norm31ln_parallel_residual_fwd_kernelINS_13Kernel_traitsI13__nv_bfloat16S2_S2_S2_fjLj8192ELj1ELj1ELj8ELj16ENS_18Kernel_traits_baseILj8192ES2_S2_S2_S2_fjLj256EEEEELb1ELb0ELb0EEEvNS_9FwdParamsE,@"STO_CUDA_ENTRY STV_DEFAULT"
_ZN10layer_norm31ln_parallel_residual_fwd_kernelINS_13Kernel_traitsI13__nv_bfloat16S2_S2_S2_fjLj8192ELj1ELj1ELj8ELj16ENS_18Kernel_traits_baseILj8192ES2_S2_S2_S2_fjLj256EEEEELb1ELb0ELb0EEEvNS_9FwdParamsE:
.text._ZN10layer_norm31ln_parallel_residual_fwd_kernelINS_13Kernel_traitsI13__nv_bfloat16S2_S2_S2_fjLj8192ELj1ELj1ELj8ELj16ENS_18Kernel_traits_baseILj8192ES2_S2_S2_S2_fjLj256EEEEELb1ELb0ELb0EEEvNS_9FwdParamsE:
[----:B------:R-:W-:Y:S02]  /*0000*/  IMAD.MOV.U32 R1, RZ, RZ, c[0x0][0x28] ;  /* 0x00000a00ff017624 */ /* 0x000fe400078e00ff */
[----:B------:R-:W-:Y:S02]  /*0010*/  ULDC.U8 UR4, c[0x0][0x244] ;  /* 0x0000910000047ab9 */ /* 0x000fe40000000000 */
[----:B------:R-:W-:Y:S01]  /*0020*/  ISETP.NE.AND P0, PT, RZ, UR4, PT ;  /* 0x00000004ff007c0c */ /* 0x000fe2000bf05270 */
[----:B------:R-:W-:Y:S02]  /*0030*/  ULDC.64 UR4, c[0x0][0x230] ;  /* 0x00008c0000047ab9 */ /* 0x000fe40000000a00 */
[----:B------:R-:W-:Y:S01]  /*0040*/  IMAD.U32 R2, RZ, RZ, UR4 ;  /* 0x00000004ff027e24 */ /* 0x000fe2000f8e00ff */
[----:B------:R-:W-:Y:S01]  /*0050*/  ULDC.64 UR6, c[0x0][0x118] ;  /* 0x0000460000067ab9 */ /* 0x000fe20000000a00 */
[----:B------:R-:W-:Y:S02]  /*0060*/  IMAD.U32 R3, RZ, RZ, UR5 ;  /* 0x00000005ff037e24 */ /* 0x000fe4000f8e00ff */
[----:B------:R-:W-:Y:S02]  /*0070*/  IMAD.MOV.U32 R148, RZ, RZ, c[0x0][0x238] ;  /* 0x00008e00ff947624 */ /* 0x000fe400078e00ff */
[----:B------:R-:W-:-:S04]  /*0080*/  IMAD.MOV.U32 R149, RZ, RZ, c[0x0][0x23c] ;  /* 0x00008f00ff957624 */ /* 0x000fc800078e00ff */
[----:B------:R-:W2:Y:S01]  /*0090*/  @P0 LDG.E.64 R2, [R2.64] ;  /* 0x0000000602020981 */ /* 0x000ea2000c1e1b00 */
[----:B------:R-:W-:Y:S02]  /*00a0*/  @P0 IMAD.MOV.U32 R8, RZ, RZ, R148 ;  /* 0x000000ffff080224 */ /* 0x000fe400078e0094 */
[----:B------:R-:W-:-:S05]  /*00b0*/  @P0 IMAD.MOV.U32 R9, RZ, RZ, R149 ;  /* 0x000000ffff090224 */ /* 0x000fca00078e0095 */
[----:B------:R-:W3:Y:S01]  /*00c0*/  @P0 LDG.E.64 R4, [R8.64] ;  /* 0x0000000608040981 */ /* 0x000ee2000c1e1b00 */
[----:B------:R-:W-:Y:S01]  /*00d0*/  LOP3.LUT R48, R48, 0xffffffdf, RZ, 0xc0, !PT ;  /* 0xffffffdf30307812 */ /* 0x000fe200078ec0ff */
[----:B------:R-:W-:Y:S02]  /*00e0*/  BSSY B0, `(.L_x_588) ;  /* 0x0000068000007945 */ /* 0x000fe40003800000 */
[----:B------:R-:W0:Y:S04]  /*00f0*/  S2R R47, SR_TID.X ;  /* 0x00000000002f7919 */ /* 0x000e280000002100 */
[----:B------:R-:W1:Y:S01]  /*0100*/  S2R R42, SR_CTAID.X ;  /* 0x00000000002a7919 */ /* 0x000e620000002500 */
[----:B0-----:R-:W-:Y:S01]  /*0110*/  LOP3.LUT R60, R47, 0xff, RZ, 0xc0, !PT ;  /* 0x000000ff2f3c7812 */ /* 0x001fe200078ec0ff */
[----:B-1----:R-:W-:-:S03]  /*0120*/  IMAD R46, R42, c[0x0][0x0], R47 ;  /* 0x000000002a2e7a24 */ /* 0x002fc600078e022f */
[----:B------:R-:W-:Y:S02]  /*0130*/  LOP3.LUT R43, R60, 0xff, RZ, 0x3c, !PT ;  /* 0x000000ff3c2b7812 */ /* 0x000fe400078e3cff */
[----:B------:R-:W-:Y:S01]  /*0140*/  LEA.HI R42, R47, R42, RZ, 0x18 ;  /* 0x0000002a2f2a7211 */ /* 0x000fe200078fc0ff */
[----:B------:R-:W-:Y:S01]  /*0150*/  IMAD.WIDE.U32 R6, R46, -0x326172a9, RZ ;  /* 0xcd9e8d572e067825 */ /* 0x000fe200078e00ff */
[----:B--2---:R-:W0:Y:S08]  /*0160*/  @P0 R2UR UR4, R2 ;  /* 0x00000000020403c2 */ /* 0x004e3000000e0000 */
[----:B------:R1:W2:Y:S01]  /*0170*/  @P0 R2UR UR5, R3 ;  /* 0x00000000030503c2 */ /* 0x0002a200000e0000 */
[----:B---3--:R-:W-:-:S05]  /*0180*/  @P0 IADD3 R148, P1, R4, c[0x0][0x240], RZ ;  /* 0x0000900004940a10 */ /* 0x008fca0007f3e0ff */
[----:B------:R-:W-:-:S05]  /*0190*/  @P0 IMAD.X R149, RZ, RZ, R5, P1 ;  /* 0x000000ffff950224 */ /* 0x000fca00008e0605 */
[--C-:B------:R-:W-:Y:S02]  /*01a0*/  SHF.R.U64 R45, R148, 0x2, R149.reuse ;  /* 0x00000002942d7819 */ /* 0x100fe40000001295 */
[----:B------:R-:W-:-:S03]  /*01b0*/  SHF.R.U32.HI R44, RZ, 0x2, R149 ;  /* 0x00000002ff2c7819 */ /* 0x000fc60000011695 */
[----:B------:R-:W-:Y:S01]  /*01c0*/  IMAD.WIDE.U32 R4, R45, -0x2daee0ad, RZ ;  /* 0xd2511f532d047825 */ /* 0x000fe200078e00ff */
[----:B0-----:R-:W-:Y:S01]  /*01d0*/  LOP3.LUT R0, R7, UR4, R44, 0x96, !PT ;  /* 0x0000000407007c12 */ /* 0x001fe2000f8e962c */
[----:B------:R-:W-:Y:S02]  /*01e0*/  UIADD3 UR9, UR4, -0x61c88647, URZ ;  /* 0x9e3779b904097890 */ /* 0x000fe4000fffe03f */
[----:B------:R-:W-:Y:S02]  /*01f0*/  UIADD3 UR11, UR4, 0x3c6ef372, URZ ;  /* 0x3c6ef372040b7890 */ /* 0x000fe4000fffe03f */
[----:B-1----:R-:W-:Y:S01]  /*0200*/  IMAD.WIDE.U32 R2, R0, -0x2daee0ad, RZ ;  /* 0xd2511f5300027825 */ /* 0x002fe200078e00ff */
[----:B------:R-:W-:Y:S01]  /*0210*/  UIADD3 UR13, UR4, -0x255992d5, URZ ;  /* 0xdaa66d2b040d7890 */ /* 0x000fe2000fffe03f */
[----:B--2---:R-:W-:Y:S01]  /*0220*/  LOP3.LUT R8, R5, UR5, RZ, 0x3c, !PT ;  /* 0x0000000505087c12 */ /* 0x004fe2000f8e3cff */
[----:B------:R-:W-:Y:S01]  /*0230*/  UIADD3 UR10, UR5, -0x4498517b, URZ ;  /* 0xbb67ae85050a7890 */ /* 0x000fe2000fffe03f */
[----:B------:R-:W-:Y:S01]  /*0240*/  IMAD.MOV.U32 R0, RZ, RZ, c[0x0][0x168] ;  /* 0x00005a00ff007624 */ /* 0x000fe200078e00ff */
[----:B------:R-:W-:-:S02]  /*0250*/  UIADD3 UR12, UR5, 0x76cf5d0a, URZ ;  /* 0x76cf5d0a050c7890 */ /* 0x000fc4000fffe03f */
[----:B------:R-:W-:Y:S01]  /*0260*/  IMAD.WIDE.U32 R8, R8, -0x326172a9, RZ ;  /* 0xcd9e8d5708087825 */ /* 0x000fe200078e00ff */
[----:B------:R-:W-:Y:S01]  /*0270*/  UIADD3 UR14, UR5, 0x32370b8f, URZ ;  /* 0x32370b8f050e7890 */ /* 0x000fe2000fffe03f */
[----:B------:R-:W-:Y:S01]  /*0280*/  LOP3.LUT R7, R3, UR10, R4, 0x96, !PT ;  /* 0x0000000a03077c12 */ /* 0x000fe2000f8e9604 */
[----:B------:R-:W-:Y:S01]  /*0290*/  UIADD3 UR15, UR4, 0x78dde6e4, URZ ;  /* 0x78dde6e4040f7890 */ /* 0x000fe2000fffe03f */
[----:B------:R-:W-:Y:S01]  /*02a0*/  SHF.R.S32.HI R0, RZ, 0x1f, R0 ;  /* 0x0000001fff007819 */ /* 0x000fe20000011400 */
[----:B------:R-:W-:Y:S01]  /*02b0*/  UIADD3 UR16, UR5, -0x126145ec, URZ ;  /* 0xed9eba1405107890 */ /* 0x000fe2000fffe03f */
[----:B------:R-:W-:Y:S01]  /*02c0*/  LOP3.LUT R4, R9, UR9, R6, 0x96, !PT ;  /* 0x0000000909047c12 */ /* 0x000fe2000f8e9606 */
[----:B------:R-:W-:Y:S01]  /*02d0*/  IMAD.WIDE.U32 R6, R7, -0x326172a9, RZ ;  /* 0xcd9e8d5707067825 */ /* 0x000fe200078e00ff */
[----:B------:R-:W-:Y:S01]  /*02e0*/  LEA.HI R120, R0, c[0x0][0x168], RZ, 0x3 ;  /* 0x00005a0000787a11 */ /* 0x000fe200078f18ff */
[----:B------:R-:W-:Y:S02]  /*02f0*/  UIADD3 UR18, UR5, -0x56f99767, URZ ;  /* 0xa906689905127890 */ /* 0x000fe4000fffe03f */
[----:B------:R-:W-:Y:S01]  /*0300*/  IMAD.WIDE.U32 R4, R4, -0x2daee0ad, RZ ;  /* 0xd2511f5304047825 */ /* 0x000fe200078e00ff */
[----:B------:R-:W-:Y:S01]  /*0310*/  LOP3.LUT R3, R7, UR11, R8, 0x96, !PT ;  /* 0x0000000b07037c12 */ /* 0x000fe2000f8e9608 */
[----:B------:R-:W-:Y:S01]  /*0320*/  UIADD3 UR17, UR4, 0x1715609d, URZ ;  /* 0x1715609d04117890 */ /* 0x000fe2000fffe03f */
[----:B------:R-:W-:Y:S01]  /*0330*/  LEA.HI.SX32 R43, R120, R43, 0x1d ;  /* 0x0000002b782b7211 */ /* 0x000fe200078feaff */
[----:B------:R-:W-:Y:S01]  /*0340*/  UIADD3 UR19, UR4, -0x4ab325aa, URZ ;  /* 0xb54cda5604137890 */ /* 0x000fe2000fffe03f */
[----:B------:R-:W-:Y:S01]  /*0350*/  LOP3.LUT R8, R5, UR12, R2, 0x96, !PT ;  /* 0x0000000c05087c12 */ /* 0x000fe2000f8e9602 */
[----:B------:R-:W-:Y:S01]  /*0360*/  IMAD.WIDE.U32 R2, R3, -0x2daee0ad, RZ ;  /* 0xd2511f5303027825 */ /* 0x000fe200078e00ff */
[C---:B------:R-:W-:Y:S01]  /*0370*/  LOP3.LUT P2, RZ, R43.reuse, 0xffffff00, RZ, 0xc0, !PT ;  /* 0xffffff002bff7812 */ /* 0x040fe2000784c0ff */
[----:B------:R-:W-:Y:S01]  /*0380*/  UIADD3 UR20, UR5, 0x646e171e, URZ ;  /* 0x646e171e05147890 */ /* 0x000fe2000fffe03f */
[----:B------:R-:W-:Y:S01]  /*0390*/  ISETP.GE.U32.AND P5, PT, R43, 0x200, PT ;  /* 0x000002002b00780c */ /* 0x000fe20003fa6070 */
[----:B------:R-:W-:Y:S01]  /*03a0*/  IMAD.WIDE.U32 R8, R8, -0x326172a9, RZ ;  /* 0xcd9e8d5708087825 */ /* 0x000fe200078e00ff */
[----:B------:R-:W-:Y:S01]  /*03b0*/  LOP3.LUT R7, R3, UR14, R4, 0x96, !PT ;  /* 0x0000000e03077c12 */ /* 0x000fe2000f8e9604 */
[----:B------:R-:W-:Y:S01]  /*03c0*/  UIADD3 UR22, UR5, 0x1fd5c5a3, URZ ;  /* 0x1fd5c5a305167890 */ /* 0x000fe2000fffe03f */
[----:B------:R-:W-:Y:S01]  /*03d0*/  ISETP.GE.U32.AND P4, PT, R43, 0x300, PT ;  /* 0x000003002b00780c */ /* 0x000fe20003f86070 */
[----:B------:R-:W-:Y:S01]  /*03e0*/  UIADD3 UR21, UR4, 0x5384540f, URZ ;  /* 0x5384540f04157890 */ /* 0x000fe2000fffe03f */
[----:B------:R-:W-:Y:S01]  /*03f0*/  LOP3.LUT R4, R9, UR13, R6, 0x96, !PT ;  /* 0x0000000d09047c12 */ /* 0x000fe2000f8e9606 */
[----:B------:R-:W-:Y:S01]  /*0400*/  IMAD.WIDE.U32 R6, R7, -0x326172a9, RZ ;  /* 0xcd9e8d5707067825 */ /* 0x000fe200078e00ff */
[----:B------:R-:W-:Y:S01]  /*0410*/  ISETP.GE.U32.AND P3, PT, R43, 0x400, PT ;  /* 0x000004002b00780c */ /* 0x000fe20003f66070 */
[----:B------:R-:W-:-:S02]  /*0420*/  UIADD3 UR23, UR4, -0xe443238, URZ ;  /* 0xf1bbcdc804177890 */ /* 0x000fc4000fffe03f */
[----:B------:R-:W-:Y:S01]  /*0430*/  IMAD.WIDE.U32 R4, R4, -0x2daee0ad, RZ ;  /* 0xd2511f5304047825 */ /* 0x000fe200078e00ff */
[----:B------:R-:W-:Y:S01]  /*0440*/  LOP3.LUT R3, R7, UR15, R8, 0x96, !PT ;  /* 0x0000000f07037c12 */ /* 0x000fe2000f8e9608 */
[----:B------:R-:W-:Y:S01]  /*0450*/  UIADD3 UR24, UR5, -0x24c28bd8, URZ ;  /* 0xdb3d742805187890 */ /* 0x000fe2000fffe03f */
[----:B------:R-:W-:Y:S01]  /*0460*/  @P2 LOP3.LUT R48, R48, 0x20, RZ, 0xfc, !PT ;  /* 0x0000002030302812 */ /* 0x000fe200078efcff */
[----:B------:R-:W-:Y:S01]  /*0470*/  UIADD3 UR25, UR4, -0x700cb87f, URZ ;  /* 0x8ff3478104197890 */ /* 0x000fe2000fffe03f */
[----:B------:R-:W-:Y:S01]  /*0480*/  LOP3.LUT R8, R5, UR16, R2, 0x96, !PT ;  /* 0x0000001005087c12 */ /* 0x000fe2000f8e9602 */
[----:B------:R-:W-:Y:S01]  /*0490*/  IMAD.WIDE.U32 R2, R3, -0x2daee0ad, RZ ;  /* 0xd2511f5303027825 */ /* 0x000fe200078e00ff */
[----:B------:R-:W-:Y:S01]  /*04a0*/  LOP3.LUT R48, R48, 0xfffffeff, RZ, 0xc0, !PT ;  /* 0xfffffeff30307812 */ /* 0x000fe200078ec0ff */
[----:B------:R-:W-:Y:S02]  /*04b0*/  UIADD3 UR26, UR5, -0x695add53, URZ ;  /* 0x96a522ad051a7890 */ /* 0x000fe4000fffe03f */
[----:B------:R-:W-:Y:S01]  /*04c0*/  IMAD.WIDE.U32 R8, R8, -0x326172a9, RZ ;  /* 0xcd9e8d5708087825 */ /* 0x000fe200078e00ff */
[----:B------:R-:W-:-:S02]  /*04d0*/  LOP3.LUT R7, R3, UR18, R4, 0x96, !PT ;  /* 0x0000001203077c12 */ /* 0x000fc4000f8e9604 */
[----:B------:R-:W-:Y:S02]  /*04e0*/  @P5 LOP3.LUT R48, R48, 0x100, RZ, 0xfc, !PT ;  /* 0x0000010030305812 */ /* 0x000fe400078efcff */
[----:B------:R-:W-:Y:S01]  /*04f0*/  LOP3.LUT R4, R9, UR17, R6, 0x96, !PT ;  /* 0x0000001109047c12 */ /* 0x000fe2000f8e9606 */
[----:B------:R-:W-:Y:S01]  /*0500*/  IMAD.WIDE.U32 R6, R7, -0x326172a9, RZ ;  /* 0xcd9e8d5707067825 */ /* 0x000fe200078e00ff */
[----:B------:R-:W-:-:S03]  /*0510*/  LOP3.LUT R48, R48, 0xffffff7f, RZ, 0xc0, !PT ;  /* 0xffffff7f30307812 */ /* 0x000fc600078ec0ff */
[----:B------:R-:W-:Y:S01]  /*0520*/  IMAD.WIDE.U32 R4, R4, -0x2daee0ad, RZ ;  /* 0xd2511f5304047825 */ /* 0x000fe200078e00ff */
[----:B------:R-:W-:Y:S02]  /*0530*/  LOP3.LUT R3, R7, UR19, R8, 0x96, !PT ;  /* 0x0000001307037c12 */ /* 0x000fe4000f8e9608 */
        /* <DEDUP_REMOVED lines=8> */
[----:B------:R-:W-:-:S04]  /*05c0*/  IMAD.HI.U32 R23, R141, -0x326172a9, RZ ;  /* 0xcd9e8d578d177827 */ /* 0x000fc800078e00ff */
[----:B------:R-:W-:Y:S01]  /*05d0*/  IMAD.HI.U32 R21, R143, -0x2daee0ad, RZ ;  /* 0xd2511f538f157827 */ /* 0x000fe200078e00ff */
        /* <DEDUP_REMOVED lines=19> */
[----:B------:R-:W-:Y:S01]  /*0710*/  LOP3.LUT R60, R60, 0x100, RZ, 0xfc, !PT ;  /* 0x000001003c3c7812 */ /* 0x000fe200078efcff */
[----:B------:R-:W-:Y:S01]  /*0720*/  @!P0 CS2R R8, SRZ ;  /* 0x0000000000088805 */ /* 0x000fe2000001ff00 */
[----:B------:R-:W-:Y:S01]  /*0730*/  @!P0 CS2R R10, SRZ ;  /* 0x00000000000a8805 */ /* 0x000fe2000001ff00 */
[----:B------:R-:W-:Y:S01]  /*0740*/  @!P1 CS2R R4, SRZ ;  /* 0x0000000000049805 */ /* 0x000fe2000001ff00 */
[----:B------:R-:W-:-:S02]  /*0750*/  @!P1 CS2R R6, SRZ ;  /* 0x0000000000069805 */ /* 0x000fc4000001ff00 */
.L_x_589:
[----:B------:R-:W-:Y:S05]  /*0760*/  BSYNC B0 ;  /* 0x0000000000007941 */ /* 0x000fea0003800000 */
.L_x_588:
        /* <DEDUP_REMOVED lines=25> */
.L_x_591:
[----:B------:R-:W-:Y:S05]  /*0900*/  BSYNC B0 ;  /* 0x0000000000007941 */ /* 0x000fea0003800000 */
.L_x_590:
        /* <DEDUP_REMOVED lines=25> */
.L_x_593:
[----:B------:R-:W-:Y:S05]  /*0aa0*/  BSYNC B0 ;  /* 0x0000000000007941 */ /* 0x000fea0003800000 */
.L_x_592:
        /* <DEDUP_REMOVED lines=24> */
.L_x_595:
[----:B0-----:R-:W-:Y:S05]  /*0c30*/  BSYNC B0 ;  /* 0x0000000000007941 */ /* 0x001fea0003800000 */
.L_x_594:
[----:B------:R-:W-:Y:S02]  /*0c40*/  ISETP.GE.AND P0, PT, R42, c[0x0][0x164], PT ;  /* 0x000059002a007a0c */ /* 0x000fe40003f06270 */
[----:B------:R-:W-:-:S02]  /*0c50*/  LOP3.LUT R152, R23, UR23, R12, 0x96, !PT ;  /* 0x0000001717987c12 */ /* 0x000fc4000f8e960c */
[----:B------:R-:W-:-:S09]  /*0c60*/  LOP3.LUT R154, R21, UR24, R2, 0x96, !PT ;  /* 0x00000018159a7c12 */ /* 0x000fd2000f8e9602 */
[----:B------:R-:W-:Y:S05]  /*0c70*/  @P0 EXIT ;  /* 0x000000000000094d */ /* 0x000fea0003800000 */
[--C-:B-----5:R-:W-:Y:S01]  /*0c80*/  PRMT R121, RZ, 0x5410, R83.reuse ;  /* 0x00005410ff797816 */ /* 0x120fe20000000053 */
[----:B------:R-:W-:Y:S01]  /*0c90*/  IMAD R143, R143, -0x2daee0ad, RZ ;  /* 0xd2511f538f8f7824 */ /* 0x000fe200078e02ff */
[----:B------:R-:W-:Y:S01]  /*0ca0*/  PRMT R118, RZ, 0x7610, R83 ;  /* 0x00007610ff767816 */ /* 0x000fe20000000053 */
[----:B------:R-:W-:Y:S01]  /*0cb0*/  IMAD R146, R141, -0x326172a9, RZ ;  /* 0xcd9e8d578d927824 */ /* 0x000fe200078e02ff */
[--C-:B------:R-:W-:Y:S01]  /*0cc0*/  PRMT R83, RZ, 0x5410, R60.reuse ;  /* 0x00005410ff537816 */ /* 0x100fe2000000003c */
[----:B------:R-:W-:Y:S01]  /*0cd0*/  IMAD.MOV.U32 R150, RZ, RZ, 0x1 ;  /* 0x00000001ff967424 */ /* 0x000fe200078e00ff */
[----:B------:R-:W-:Y:S01]  /*0ce0*/  PRMT R122, RZ, 0x7610, R60 ;  /* 0x00007610ff7a7816 */ /* 0x000fe2000000003c */
[----:B------:R-:W-:Y:S01]  /*0cf0*/  IMAD.MOV.U32 R151, RZ, RZ, RZ ;  /* 0x000000ffff977224 */ /* 0x000fe200078e00ff */
[----:B------:R-:W-:Y:S01]  /*0d00*/  SHF.R.S32.HI R60, RZ, 0x3, R120 ;  /* 0x00000003ff3c7819 */ /* 0x000fe20000011478 */
[----:B------:R-:W-:Y:S01]  /*0d10*/  ULDC.U8 UR8, c[0x0][0x1f0] ;  /* 0x00007c0000087ab9 */ /* 0x000fe20000000000 */
[----:B------:R-:W-:-:S02]  /*0d20*/  PRMT R120, RZ, 0x5410, R61 ;  /* 0x00005410ff787816 */ /* 0x000fc4000000003d */
[----:B------:R-:W-:Y:S02]  /*0d30*/  PRMT R124, RZ, 0x7610, R61 ;  /* 0x00007610ff7c7816 */ /* 0x000fe4000000003d */
[----:B------:R-:W-:Y:S02]  /*0d40*/  LOP3.LUT R128, R47, 0xe0, RZ, 0xc0, !PT ;  /* 0x000000e02f807812 */ /* 0x000fe400078ec0ff */
[----:B------:R-:W-:Y:S02]  /*0d50*/  LOP3.LUT R61, R60, 0xff, RZ, 0xc0, !PT ;  /* 0x000000ff3c3d7812 */ /* 0x000fe400078ec0ff */
[--C-:B------:R-:W-:Y:S02]  /*0d60*/  PRMT R123, RZ, 0x5410, R62.reuse ;  /* 0x00005410ff7b7816 */ /* 0x100fe4000000003e */
[----:B------:R-:W-:Y:S01]  /*0d70*/  PRMT R126, RZ, 0x7610, R62 ;  /* 0x00007610ff7e7816 */ /* 0x000fe2000000003e */
[----:B------:R-:W-:Y:S01]  /*0d80*/  IMAD.IADD R62, R61, 0x1, -R128 ;  /* 0x000000013d3e7824 */ /* 0x000fe200078e0a80 */
[----:B------:R-:W-:-:S02]  /*0d90*/  SHF.R.U32.HI R60, RZ, 0x3, R60 ;  /* 0x00000003ff3c7819 */ /* 0x000fc4000001163c */
[--C-:B------:R-:W-:Y:S02]  /*0da0*/  PRMT R125, RZ, 0x5410, R63.reuse ;  /* 0x00005410ff7d7816 */ /* 0x100fe4000000003f */
[----:B------:R-:W-:Y:S02]  /*0db0*/  IMNMX R62, RZ, R62, !PT ;  /* 0x0000003eff3e7217 */ /* 0x000fe40007800200 */
[----:B------:R-:W-:Y:S02]  /*0dc0*/  PRMT R127, RZ, 0x7610, R63 ;  /* 0x00007610ff7f7816 */ /* 0x000fe4000000003f */
[----:B------:R-:W-:Y:S01]  /*0dd0*/  LOP3.LUT R63, R60, 0x1fffffe0, RZ, 0xc0, !PT ;  /* 0x1fffffe03c3f7812 */ /* 0x000fe200078ec0ff */
[----:B------:R-:W-:Y:S01]  /*0de0*/  IMAD.SHL.U32 R60, R47, 0x20, RZ ;  /* 0x000000202f3c7824 */ /* 0x000fe200078e00ff */
[----:B------:R-:W-:Y:S02]  /*0df0*/  IMNMX R62, R62, 0x20, PT ;  /* 0x000000203e3e7817 */ /* 0x000fe40003800200 */
[----:B------:R-:W-:-:S02]  /*0e00*/  PRMT R29, RZ, 0x5410, R10 ;  /* 0x00005410ff1d7816 */ /* 0x000fc4000000000a */
[----:B------:R-:W-:Y:S01]  /*0e10*/  LOP3.LUT R60, R60, 0x3e0, RZ, 0xc0, !PT ;  /* 0x000003e03c3c7812 */ /* 0x000fe200078ec0ff */
[----:B------:R-:W-:Y:S01]  /*0e20*/  IMAD.IADD R62, R62, 0x1, R63 ;  /* 0x000000013e3e7824 */ /* 0x000fe200078e023f */
[----:B------:R-:W-:Y:S02]  /*0e30*/  PRMT R28, RZ, 0x7610, R10 ;  /* 0x00007610ff1c7816 */ /* 0x000fe4000000000a */
[--C-:B------:R-:W-:Y:S01]  /*0e40*/  PRMT R27, RZ, 0x5410, R11.reuse ;  /* 0x00005410ff1b7816 */ /* 0x100fe2000000000b */
[----:B------:R-:W-:Y:S01]  /*0e50*/  IMAD.SHL.U32 R62, R62, 0x8, RZ ;  /* 0x000000083e3e7824 */ /* 0x000fe200078e00ff */
[----:B------:R-:W-:Y:S01]  /*0e60*/  PRMT R26, RZ, 0x7610, R11 ;  /* 0x00007610ff1a7816 */ /* 0x000fe2000000000b */
[----:B------:R-:W-:Y:S01]  /*0e70*/  IMAD.IADD R60, R61, 0x1, -R60 ;  /* 0x000000013d3c7824 */ /* 0x000fe200078e0a3c */
[--C-:B------:R-:W-:Y:S02]  /*0e80*/  PRMT R108, RZ, 0x5410, R84.reuse ;  /* 0x00005410ff6c7816 */ /* 0x100fe40000000054 */
[----:B------:R-:W-:Y:S01]  /*0e90*/  PRMT R109, RZ, 0x7610, R84 ;  /* 0x00007610ff6d7816 */ /* 0x000fe20000000054 */
[----:B------:R-:W0:Y:S01]  /*0ea0*/  I2F.U32 R62, R62 ;  /* 0x0000003e003e7306 */ /* 0x000e220000201000 */
[----:B------:R-:W-:-:S02]  /*0eb0*/  IMNMX R60, RZ, R60, !PT ;  /* 0x0000003cff3c7217 */ /* 0x000fc40007800200 */
[--C-:B------:R-:W-:Y:S02]  /*0ec0*/  PRMT R40, RZ, 0x5410, R32.reuse ;  /* 0x00005410ff287816 */ /* 0x100fe40000000020 */
[----:B------:R-:W-:Y:S02]  /*0ed0*/  IMNMX R60, R60, 0x20, PT ;  /* 0x000000203c3c7817 */ /* 0x000fe40003800200 */
[----:B------:R-:W-:Y:S02]  /*0ee0*/  PRMT R41, RZ, 0x7610, R32 ;  /* 0x00007610ff297816 */ /* 0x000fe40000000020 */
[--C-:B------:R-:W-:Y:S01]  /*0ef0*/  PRMT R38, RZ, 0x5410, R33.reuse ;  /* 0x00005410ff267816 */ /* 0x100fe20000000021 */
[----:B------:R-:W-:Y:S01]  /*0f00*/  IMAD.IADD R60, R63, 0x1, R60 ;  /* 0x000000013f3c7824 */ /* 0x000fe200078e023c */
[----:B------:R-:W-:Y:S02]  /*0f10*/  PRMT R39, RZ, 0x7610, R33 ;  /* 0x00007610ff277816 */ /* 0x000fe40000000021 */
[--C-:B------:R-:W-:Y:S01]  /*0f20*/  PRMT R13, RZ, 0x5410, R6.reuse ;  /* 0x00005410ff0d7816 */ /* 0x100fe20000000006 */
[----:B------:R-:W-:Y:S01]  /*0f30*/  IMAD.SHL.U32 R149, R60, 0x8, RZ ;  /* 0x000000083c957824 */ /* 0x000fe200078e00ff */
[----:B------:R-:W-:Y:S01]  /*0f40*/  PRMT R12, RZ, 0x7610, R6 ;  /* 0x00007610ff0c7816 */ /* 0x000fe20000000006 */
[----:B0-----:R0:W1:Y:S01]  /*0f50*/  MUFU.RCP R144, R62 ;  /* 0x0000003e00907308 */ /* 0x0010620000001000 */
[----:B------:R-:W-:-:S02]  /*0f60*/  PRMT R11, RZ, 0x5410, R7 ;  /* 0x00005410ff0b7816 */ /* 0x000fc40000000007 */
[----:B------:R-:W-:Y:S02]  /*0f70*/  PRMT R10, RZ, 0x7610, R7 ;  /* 0x00007610ff0a7816 */ /* 0x000fe40000000007 */
[--C-:B------:R-:W-:Y:S02]  /*0f80*/  PRMT R0, RZ, 0x5410, R52.reuse ;  /* 0x00005410ff007816 */ /* 0x100fe40000000034 */
[----:B------:R-:W-:Y:S02]  /*0f90*/  PRMT R49, RZ, 0x7610, R52 ;  /* 0x00007610ff317816 */ /* 0x000fe40000000034 */
[--C-:B------:R-:W-:Y:S02]  /*0fa0*/  PRMT R111, RZ, 0x5410, R85.reuse ;  /* 0x00005410ff6f7816 */ /* 0x100fe40000000055 */
[----:B------:R-:W-:Y:S02]  /*0fb0*/  PRMT R84, RZ, 0x7610, R85 ;  /* 0x00007610ff547816 */ /* 0x000fe40000000055 */
[----:B------:R-:W-:-:S02]  /*0fc0*/  PRMT R134, RZ, 0x5410, R56 ;  /* 0x00005410ff867816 */ /* 0x000fc40000000038 */
[----:B------:R-:W-:Y:S01]  /*0fd0*/  PRMT R138, RZ, 0x7610, R56 ;  /* 0x00007610ff8a7816 */ /* 0x000fe20000000038 */
[C---:B------:R-:W-:Y:S01]  /*0fe0*/  IMAD.HI.U32 R56, R152.reuse, -0x2daee0ad, RZ ;  /* 0xd2511f5398387827 */ /* 0x040fe200078e00ff */
[--C-:B------:R-:W-:Y:S02]  /*0ff0*/  PRMT R33, RZ, 0x5410, R8.reuse ;  /* 0x00005410ff217816 */ /* 0x100fe40000000008 */
[----:B------:R-:W-:Y:S01]  /*1000*/  PRMT R32, RZ, 0x7610, R8 ;  /* 0x00007610ff207816 */ /* 0x000fe20000000008 */
[----:B------:R-:W-:Y:S01]  /*1010*/  IMAD R152, R152, -0x2daee0ad, RZ ;  /* 0xd2511f5398987824 */ /* 0x000fe200078e02ff */
        /* <DEDUP_REMOVED lines=13> */
[----:B------:R-:W-:Y:S01]  /*10f0*/  PRMT R140, RZ, 0x7610, R57 ;  /* 0x00007610ff8c7816 */ /* 0x000fe20000000039 */
[----:B------:R-:W-:Y:S01]  /*1100*/  IMAD.HI.U32 R57, R154, -0x326172a9, RZ ;  /* 0xcd9e8d579a397827 */ /* 0x000fe200078e00ff */
[----:B------:R-:W-:-:S02]  /*1110*/  PRMT R17, RZ, 0x5410, R4 ;  /* 0x00005410ff117816 */ /* 0x000fc40000000004 */
[----:B------:R-:W-:Y:S01]  /*1120*/  PRMT R16, RZ, 0x7610, R4 ;  /* 0x00007610ff107816 */ /* 0x000fe20000000004 */
[----:B------:R-:W-:Y:S01]  /*1130*/  IMAD R154, R154, -0x326172a9, RZ ;  /* 0xcd9e8d579a9a7824 */ /* 0x000fe200078e02ff */
        /* <DEDUP_REMOVED lines=47> */
[----:B------:R-:W-:Y:S02]  /*1430*/  LOP3.LUT R145, R56, UR26, R143, 0x96, !PT ;  /* 0x0000001a38917c12 */ /* 0x000fe4000f8e968f */
[----:B------:R-:W-:Y:S02]  /*1440*/  LOP3.LUT R153, R148, 0x3, RZ, 0xc0, !PT ;  /* 0x0000000394997812 */ /* 0x000fe400078ec0ff */
        /* <DEDUP_REMOVED lines=25> */
[----:B------:R-:W-:Y:S02]  /*15e0*/  LOP3.LUT R146, R57, UR25, R146, 0x96, !PT ;  /* 0x0000001939927c12 */ /* 0x000fe4000f8e9692 */
[--C-:B------:R-:W-:Y:S02]  /*15f0*/  PRMT R143, RZ, 0x5410, R64.reuse ;  /* 0x00005410ff8f7816 */ /* 0x100fe40000000040 */
[----:B------:R-:W-:-:S02]  /*1600*/  PRMT R155, RZ, 0x7610, R64 ;  /* 0x00007610ff9b7816 */ /* 0x000fc40000000040 */
[--C-:B------:R-:W-:Y:S02]  /*1610*/  PRMT R148, RZ, 0x5410, R65.reuse ;  /* 0x00005410ff947816 */ /* 0x100fe40000000041 */
[----:B------:R-:W-:Y:S02]  /*1620*/  PRMT R157, RZ, 0x7610, R65 ;  /* 0x00007610ff9d7816 */ /* 0x000fe40000000041 */
[--C-:B------:R-:W-:Y:S02]  /*1630*/  PRMT R156, RZ, 0x5410, R66.reuse ;  /* 0x00005410ff9c7816 */ /* 0x100fe40000000042 */
[----:B------:R-:W-:Y:S02]  /*1640*/  PRMT R159, RZ, 0x7610, R66 ;  /* 0x00007610ff9f7816 */ /* 0x000fe40000000042 */
[--C-:B------:R-:W-:Y:S02]  /*1650*/  PRMT R158, RZ, 0x5410, R67.reuse ;  /* 0x00005410ff9e7816 */ /* 0x100fe40000000043 */
[----:B01----:R-:W-:-:S02]  /*1660*/  PRMT R172, RZ, 0x7610, R67 ;  /* 0x00007610ffac7816 */ /* 0x003fc40000000043 */
.L_x_1130:
[----:B------:R-:W-:Y:S01]  /*1670*/  IMAD R64, R42, c[0x0][0x168], RZ ;  /* 0x00005a002a407a24 */ /* 0x000fe200078e02ff */
[----:B------:R-:W-:Y:S01]  /*1680*/  LOP3.LUT P0, RZ, R48, 0x20, RZ, 0xc0, !PT ;  /* 0x0000002030ff7812 */ /* 0x000fe2000780c0ff */
[----:B------:R-:W-:Y:S01]  /*1690*/  BSSY B0, `(.L_x_596) ;  /* 0x00005c0000007945 */ /* 0x000fe20003800000 */
[----:B------:R-:W-:-:S02]  /*16a0*/  LOP3.LUT R170, R47, 0xff, RZ, 0xc0, !PT ;  /* 0x000000ff2faa7812 */ /* 0x000fc400078ec0ff */
[----:B------:R-:W-:-:S04]  /*16b0*/  SHF.R.S32.HI R65, RZ, 0x1f, R64 ;  /* 0x0000001fff417819 */ /* 0x000fc80000011440 */
[----:B------:R-:W-:-:S04]  /*16c0*/  LEA.HI R65, R65, R64, RZ, 0x3 ;  /* 0x0000004041417211 */ /* 0x000fc800078f18ff */
[----:B------:R-:W-:-:S05]  /*16d0*/  LEA.HI.SX32 R170, R65, R170, 0x1d ;  /* 0x000000aa41aa7211 */ /* 0x000fca00078feaff */
[----:B------:R-:W-:Y:S01]  /*16e0*/  IMAD.MOV.U32 R174, RZ, RZ, R170 ;  /* 0x000000ffffae7224 */ /* 0x000fe200078e00aa */
[----:B------:R-:W-:Y:S05]  /*16f0*/  @!P0 BRA `(.L_x_597) ;  /* 0x00005b9000008947 */ /* 0x000fea0003800000 */
[----:B------:R-:W-:Y:S01]  /*1700*/  ISETP.NE.U32.AND P0, PT, RZ, c[0x0][0x178], PT ;  /* 0x00005e00ff007a0c */ /* 0x000fe20003f05070 */
[----:B------:R-:W-:Y:S01]  /*1710*/  IMAD.MOV.U32 R65, RZ, RZ, 0x10 ;  /* 0x00000010ff417424 */ /* 0x000fe200078e00ff */
[----:B------:R-:W-:Y:S02]  /*1720*/  LOP3.LUT R48, R48, 0xffffffef, RZ, 0xc0, !PT ;  /* 0xffffffef30307812 */ /* 0x000fe400078ec0ff */
[----:B------:R-:W-:Y:S01]  /*1730*/  ISETP.NE.AND.EX P2, PT, RZ, c[0x0][0x17c], PT, P0 ;  /* 0x00005f00ff007a0c */ /* 0x000fe20003f45300 */
[----:B------:R-:W-:Y:S01]  /*1740*/  IMAD.WIDE.U32 R64, R170, R65, c[0x0][0x170] ;  /* 0x00005c00aa407625 */ /* 0x000fe200078e0041 */
[----:B------:R-:W-:-:S04]  /*1750*/  ISETP.NE.U32.AND P0, PT, RZ, c[0x0][0x180], PT ;  /* 0x00006000ff007a0c */ /* 0x000fc80003f05070 */
[----:B------:R-:W-:Y:S01]  /*1760*/  ISETP.NE.AND.EX P0, PT, RZ, c[0x0][0x184], PT, P0 ;  /* 0x00006100ff007a0c */ /* 0x000fe20003f05300 */
[----:B------:R-:W5:Y:S06]  /*1770*/  LDG.E.128 R64, [R64.64] ;  /* 0x0000000640407981 */ /* 0x000f6c000c1e1d00 */
[----:B------:R-:W-:Y:S01]  /*1780*/  @P2 LEA R70, P1, R170, c[0x0][0x178], 0x4 ;  /* 0x00005e00aa462a11 */ /* 0x000fe200078220ff */
[----:B------:R-:W-:Y:S01]  /*1790*/  BSSY B1, `(.L_x_598) ;  /* 0x0000013000017945 */ /* 0x000fe20003800000 */
[----:B------:R-:W-:Y:S02]  /*17a0*/  @P2 LOP3.LUT R48, R48, 0x10, RZ, 0xfc, !PT ;  /* 0x0000001030302812 */ /* 0x000fe400078efcff */
[----:B------:R-:W-:-:S02]  /*17b0*/  @P2 LEA.HI.X R71, R170, c[0x0][0x17c], RZ, 0x4, P1 ;  /* 0x00005f00aa472a11 */ /* 0x000fc400008f24ff */
[----:B------:R-:W-:-:S03]  /*17c0*/  @P0 LEA R68, P1, R170, c[0x0][0x180], 0x4 ;  /* 0x00006000aa440a11 */ /* 0x000fc600078220ff */
[----:B------:R0:W5:Y:S01]  /*17d0*/  @P2 LDG.E.128 R56, [R70.64] ;  /* 0x0000000646382981 */ /* 0x000162000c1e1d00 */
[----:B------:R-:W-:-:S05]  /*17e0*/  @P0 LEA.HI.X R69, R170, c[0x0][0x184], RZ, 0x4, P1 ;  /* 0x00006100aa450a11 */ /* 0x000fca00008f24ff */
[----:B------:R0:W5:Y:S01]  /*17f0*/  @P0 LDG.E.128 R60, [R68.64] ;  /* 0x00000006443c0981 */ /* 0x000162000c1e1d00 */
[C---:B------:R-:W-:Y:S02]  /*1800*/  ISETP.NE.AND P1, PT, R153.reuse, 0x1, PT ;  /* 0x000000019900780c */ /* 0x040fe40003f25270 */
[----:B------:R-:W-:-:S11]  /*1810*/  IADD3 R175, R153, 0x1, RZ ;  /* 0x0000000199af7810 */ /* 0x000fd60007ffe0ff */
[----:B------:R-:W-:Y:S05]  /*1820*/  @!P1 BRA `(.L_x_599) ;  /* 0x0000008000009947 */ /* 0x000fea0003800000 */
[----:B0-----:R-:W-:Y:S01]  /*1830*/  ISETP.NE.AND P1, PT, R153, 0x2, PT ;  /* 0x000000029900780c */ /* 0x001fe20003f25270 */
[----:B------:R-:W-:-:S12]  /*1840*/  IMAD.MOV.U32 R176, RZ, RZ, R145 ;  /* 0x000000ffffb07224 */ /* 0x000fd800078e0091 */
[----:B------:R-:W-:Y:S05]  /*1850*/  @!P1 BRA `(.L_x_600) ;  /* 0x0000006000009947 */ /* 0x000fea0003800000 */
[----:B------:R-:W-:Y:S01]  /*1860*/  ISETP.NE.AND P1, PT, R153, 0x3, PT ;  /* 0x000000039900780c */ /* 0x000fe20003f25270 */
[----:B------:R-:W-:-:S12]  /*1870*/  IMAD.MOV.U32 R176, RZ, RZ, R146 ;  /* 0x000000ffffb07224 */ /* 0x000fd800078e0092 */
[----:B------:R-:W-:Y:S05]  /*1880*/  @P1 BRA `(.L_x_600) ;  /* 0x0000003000001947 */ /* 0x000fea0003800000 */
[----:B------:R-:W-:Y:S01]  /*1890*/  IMAD.MOV.U32 R176, RZ, RZ, R152 ;  /* 0x000000ffffb07224 */ /* 0x000fe200078e0098 */
[----:B------:R-:W-:Y:S05]  /*18a0*/  BRA `(.L_x_600) ;  /* 0x0000001000007947 */ /* 0x000fea0003800000 */
.L_x_599:
[----:B0-----:R-:W-:Y:S02]  /*18b0*/  IMAD.MOV.U32 R176, RZ, RZ, R154 ;  /* 0x000000ffffb07224 */ /* 0x001fe400078e009a */
.L_x_600:
[----:B------:R-:W-:Y:S05]  /*18c0*/  BSYNC B1 ;  /* 0x0000000000017941 */ /* 0x000fea0003800000 */
.L_x_598:
[----:B------:R-:W-:Y:S01]  /*18d0*/  ISETP.NE.AND P1, PT, R175, 0x4, PT ;  /* 0x00000004af00780c */ /* 0x000fe20003f25270 */
[----:B------:R-:W-:-:S12]  /*18e0*/  BSSY B1, `(.L_x_601) ;  /* 0x000003b000017945 */ /* 0x000fd80003800000 */
[----:B------:R-:W-:Y:S05]  /*18f0*/  @P1 BRA `(.L_x_602) ;  /* 0x0000039000001947 */ /* 0x000fea0003800000 */
[----:B------:R-:W-:Y:S01]  /*1900*/  IADD3 R45, R45, 0x1, RZ ;  /* 0x000000012d2d7810 */ /* 0x000fe20007ffe0ff */
[----:B------:R-:W-:Y:S03]  /*1910*/  BSSY B2, `(.L_x_603) ;  /* 0x000000c000027945 */ /* 0x000fe60003800000 */
[C---:B------:R-:W-:Y:S01]  /*1920*/  ISETP.NE.AND P1, PT, R45.reuse, RZ, PT ;  /* 0x000000ff2d00720c */ /* 0x040fe20003f25270 */
[----:B------:R-:W-:-:S12]  /*1930*/  IMAD.HI.U32 R68, R45, -0x2daee0ad, RZ ;  /* 0xd2511f532d447827 */ /* 0x000fd800078e00ff */
[----:B------:R-:W-:Y:S05]  /*1940*/  @P1 BRA `(.L_x_604) ;  /* 0x0000008000001947 */ /* 0x000fea0003800000 */
[----:B------:R-:W-:-:S04]  /*1950*/  IADD3 R44, R44, 0x1, RZ ;  /* 0x000000012c2c7810 */ /* 0x000fc80007ffe0ff */
[----:B------:R-:W-:-:S13]  /*1960*/  ISETP.NE.AND P1, PT, R44, RZ, PT ;  /* 0x000000ff2c00720c */ /* 0x000fda0003f25270 */
[----:B------:R-:W-:Y:S01]  /*1970*/  @!P1 IADD3 R46, R46, 0x1, RZ ;  /* 0x000000012e2e9810 */ /* 0x000fe20007ffe0ff */
[----:B------:R-:W-:Y:S01]  /*1980*/  @!P1 IMAD.MOV.U32 R44, RZ, RZ, RZ ;  /* 0x000000ffff2c9224 */ /* 0x000fe200078e00ff */
[----:B------:R-:W-:Y:S02]  /*1990*/  @!P1 IADD3 R69, R151, 0x1, RZ ;  /* 0x0000000197459810 */ /* 0x000fe40007ffe0ff */
[----:B------:R-:W-:-:S13]  /*19a0*/  ISETP.NE.AND P2, PT, R46, RZ, !P1 ;  /* 0x000000ff2e00720c */ /* 0x000fda0004f45270 */
[----:B------:R-:W-:-:S04]  /*19b0*/  @P2 IMAD.MOV R69, RZ, RZ, R151 ;  /* 0x000000ffff452224 */ /* 0x000fc800078e0297 */
[----:B------:R-:W-:Y:S02]  /*19c0*/  @!P1 IMAD.MOV.U32 R151, RZ, RZ, R69 ;  /* 0x000000ffff979224 */ /* 0x000fe400078e0045 */
.L_x_604:
[----:B------:R-:W-:Y:S05]  /*19d0*/  BSYNC B2 ;  /* 0x0000000000027941 */ /* 0x000fea0003800000 */
.L_x_603:
[----:B------:R-:W-:Y:S01]  /*19e0*/  IMAD.HI.U32 R69, R46, -0x326172a9, RZ ;  /* 0xcd9e8d572e457827 */ /* 0x000fe200078e00ff */
[----:B------:R-:W-:-:S03]  /*19f0*/  LOP3.LUT R68, R68, UR5, R151, 0x96, !PT ;  /* 0x0000000544447c12 */ /* 0x000fc6000f8e9697 */
[----:B------:R-:W-:Y:S01]  /*1a00*/  IMAD R145, R46, -0x326172a9, RZ ;  /* 0xcd9e8d572e917824 */ /* 0x000fe200078e02ff */
[----:B------:R-:W-:Y:S01]  /*1a10*/  LOP3.LUT R69, R69, UR4, R44, 0x96, !PT ;  /* 0x0000000445457c12 */ /* 0x000fe2000f8e962c */
[----:B------:R-:W-:-:S04]  /*1a20*/  IMAD.WIDE.U32 R70, R68, -0x326172a9, RZ ;  /* 0xcd9e8d5744467825 */ /* 0x000fc800078e00ff */
[----:B------:R-:W-:Y:S01]  /*1a30*/  IMAD R169, R45, -0x2daee0ad, RZ ;  /* 0xd2511f532da97824 */ /* 0x000fe200078e02ff */
[----:B------:R-:W-:Y:S01]  /*1a40*/  LOP3.LUT R145, R71, UR9, R145, 0x96, !PT ;  /* 0x0000000947917c12 */ /* 0x000fe2000f8e9691 */
[----:B------:R-:W-:-:S04]  /*1a50*/  IMAD.WIDE.U32 R152, R69, -0x2daee0ad, RZ ;  /* 0xd2511f5345987825 */ /* 0x000fc800078e00ff */
[----:B------:R-:W-:Y:S01]  /*1a60*/  IMAD.WIDE.U32 R174, R145, -0x2daee0ad, RZ ;  /* 0xd2511f5391ae7825 */ /* 0x000fe200078e00ff */
[----:B------:R-:W-:-:S04]  /*1a70*/  LOP3.LUT R68, R153, UR10, R169, 0x96, !PT ;  /* 0x0000000a99447c12 */ /* 0x000fc8000f8e96a9 */
[----:B------:R-:W-:Y:S01]  /*1a80*/  LOP3.LUT R71, R175, UR12, R152, 0x96, !PT ;  /* 0x0000000caf477c12 */ /* 0x000fe2000f8e9698 */
[----:B------:R-:W-:-:S05]  /*1a90*/  IMAD.WIDE.U32 R68, R68, -0x326172a9, RZ ;  /* 0xcd9e8d5744447825 */ /* 0x000fca00078e00ff */
[----:B------:R-:W-:Y:S01]  /*1aa0*/  LOP3.LUT R152, R69, UR11, R70, 0x96, !PT ;  /* 0x0000000b45987c12 */ /* 0x000fe2000f8e9646 */
[----:B------:R-:W-:-:S04]  /*1ab0*/  IMAD.WIDE.U32 R70, R71, -0x326172a9, RZ ;  /* 0xcd9e8d5747467825 */ /* 0x000fc800078e00ff */
[----:B------:R-:W-:Y:S01]  /*1ac0*/  IMAD.WIDE.U32 R152, R152, -0x2daee0ad, RZ ;  /* 0xd2511f5398987825 */ /* 0x000fe200078e00ff */
[----:B------:R-:W-:-:S04]  /*1ad0*/  LOP3.LUT R175, R71, UR13, R68, 0x96, !PT ;  /* 0x0000000d47af7c12 */ /* 0x000fc8000f8e9644 */
        /* <DEDUP_REMOVED lines=23> */
[----:B------:R-:W-:-:S03]  /*1c50*/  LOP3.LUT R146, R71, UR25, R174, 0x96, !PT ;  /* 0x0000001947927c12 */ /* 0x000fc6000f8e96ae */
[----:B------:R-:W-:Y:S01]  /*1c60*/  IMAD.MOV.U32 R154, RZ, RZ, R70 ;  /* 0x000000ffff9a7224 */ /* 0x000fe200078e0046 */
[----:B------:R-:W-:Y:S01]  /*1c70*/  LOP3.LUT R145, R153, UR26, R68, 0x96, !PT ;  /* 0x0000001a99917c12 */ /* 0x000fe2000f8e9644 */
[----:B------:R-:W-:Y:S02]  /*1c80*/  IMAD.MOV.U32 R175, RZ, RZ, RZ ;  /* 0x000000ffffaf7224 */ /* 0x000fe400078e00ff */
.L_x_602:
[----:B------:R-:W-:Y:S05]  /*1c90*/  BSYNC B1 ;  /* 0x0000000000017941 */ /* 0x000fea0003800000 */
.L_x_601:
[----:B------:R-:W0:Y:S01]  /*1ca0*/  I2F.U32 R69, R176 ;  /* 0x000000b000457306 */ /* 0x000e220000201000 */
[----:B------:R-:W-:Y:S01]  /*1cb0*/  IMAD.MOV.U32 R174, RZ, RZ, 0x2f800000 ;  /* 0x2f800000ffae7424 */ /* 0x000fe200078e00ff */
[----:B------:R-:W-:Y:S02]  /*1cc0*/  ISETP.NE.U32.AND P1, PT, RZ, c[0x0][0x178], PT ;  /* 0x00005e00ff007a0c */ /* 0x000fe40003f25070 */
[----:B-----5:R-:W-:Y:S02]  /*1cd0*/  PRMT R68, RZ, 0x5410, R64 ;  /* 0x00005410ff447816 */ /* 0x020fe40000000040 */
[----:B------:R-:W-:Y:S02]  /*1ce0*/  ISETP.NE.AND.EX P1, PT, RZ, c[0x0][0x17c], PT, P1 ;  /* 0x00005f00ff007a0c */ /* 0x000fe40003f25310 */
[----:B------:R-:W-:Y:S01]  /*1cf0*/  LOP3.LUT R48, R48, 0xfffffff7, RZ, 0xc0, !PT ;  /* 0xfffffff730307812 */ /* 0x000fe200078ec0ff */
[----:B------:R-:W-:-:S02]  /*1d00*/  FMUL.FTZ R68, R68, c[0x0][0x1e8] ;  /* 0x00007a0044447a20 */ /* 0x000fc40000410000 */
[----:B0-----:R-:W-:-:S05]  /*1d10*/  FFMA.FTZ R69, R69, R174, 1.1641532182693481445e-10 ;  /* 0x2f00000045457423 */ /* 0x001fca00000100ae */
[----:B------:R-:W-:-:S04]  /*1d20*/  FSETP.GTU.FTZ.AND P2, PT, R69, c[0x0][0x1e4], PT ;  /* 0x0000790045007a0b */ /* 0x000fc80003f5c000 */
[----:B------:R-:W-:-:S09]  /*1d30*/  FSEL R169, R68, RZ, !P2 ;  /* 0x000000ff44a97208 */ /* 0x000fd20005000000 */
[----:B------:R-:W-:Y:S01]  /*1d40*/  @P2 LOP3.LUT R48, R48, 0x8, RZ, 0xfc, !PT ;  /* 0x0000000830302812 */ /* 0x000fe200078efcff */
[----:B------:R-:W-:Y:S05]  /*1d50*/  @P1 BRA `(.L_x_605) ;  /* 0x0000006000001947 */ /* 0x000fea0003800000 */
[----:B------:R-:W-:Y:S01]  /*1d60*/  IMAD.MOV.U32 R68, RZ, RZ, R175 ;  /* 0x000000ffff447224 */ /* 0x000fe200078e00af */
[----:B------:R-:W-:Y:S05]  /*1d70*/  @!P0 BRA `(.L_x_606) ;  /* 0x0000059000008947 */ /* 0x000fea0003800000 */
[----:B------:R-:W-:Y:S01]  /*1d80*/  PRMT R70, RZ, 0x5410, R60 ;  /* 0x00005410ff467816 */ /* 0x000fe2000000003c */
[----:B------:R-:W-:-:S04]  /*1d90*/  IMAD.MOV.U32 R68, RZ, RZ, R175 ;  /* 0x000000ffff447224 */ /* 0x000fc800078e00af */
[----:B------:R-:W-:Y:S01]  /*1da0*/  FADD.FTZ R169, R70, R169 ;  /* 0x000000a946a97221 */ /* 0x000fe20000010000 */
[----:B------:R-:W-:Y:S05]  /*1db0*/  BRA `(.L_x_606) ;  /* 0x0000055000007947 */ /* 0x000fea0003800000 */
.L_x_605:
[C---:B------:R-:W-:Y:S01]  /*1dc0*/  ISETP.NE.AND P2, PT, R175.reuse, 0x1, PT ;  /* 0x00000001af00780c */ /* 0x040fe20003f45270 */
[----:B------:R-:W-:Y:S01]  /*1dd0*/  BSSY B1, `(.L_x_607) ;  /* 0x000000c000017945 */ /* 0x000fe20003800000 */
[----:B------:R-:W-:-:S11]  /*1de0*/  IADD3 R68, R175, 0x1, RZ ;  /* 0x00000001af447810 */ /* 0x000fd60007ffe0ff */
[----:B------:R-:W-:Y:S05]  /*1df0*/  @!P2 BRA `(.L_x_608) ;  /* 0x000000800000a947 */ /* 0x000fea0003800000 */
[----:B------:R-:W-:Y:S01]  /*1e00*/  ISETP.NE.AND P2, PT, R175, 0x2, PT ;  /* 0x00000002af00780c */ /* 0x000fe20003f45270 */
[----:B------:R-:W-:-:S12]  /*1e10*/  IMAD.MOV.U32 R178, RZ, RZ, R145 ;  /* 0x000000ffffb27224 */ /* 0x000fd800078e0091 */
[----:B------:R-:W-:Y:S05]  /*1e20*/  @!P2 BRA `(.L_x_609) ;  /* 0x000000600000a947 */ /* 0x000fea0003800000 */
[----:B------:R-:W-:Y:S01]  /*1e30*/  ISETP.NE.AND P2, PT, R175, 0x3, PT ;  /* 0x00000003af00780c */ /* 0x000fe20003f45270 */
[----:B------:R-:W-:-:S12]  /*1e40*/  IMAD.MOV.U32 R178, RZ, RZ, R146 ;  /* 0x000000ffffb27224 */ /* 0x000fd800078e0092 */
[----:B------:R-:W-:Y:S05]  /*1e50*/  @P2 BRA `(.L_x_609) ;  /* 0x0000003000002947 */ /* 0x000fea0003800000 */
[----:B------:R-:W-:Y:S01]  /*1e60*/  IMAD.MOV.U32 R178, RZ, RZ, R152 ;  /* 0x000000ffffb27224 */ /* 0x000fe200078e0098 */
[----:B------:R-:W-:Y:S05]  /*1e70*/  BRA `(.L_x_609) ;  /* 0x0000001000007947 */ /* 0x000fea0003800000 */
.L_x_608:
[----:B------:R-:W-:Y:S02]  /*1e80*/  IMAD.MOV.U32 R178, RZ, RZ, R154 ;  /* 0x000000ffffb27224 */ /* 0x000fe400078e009a */
.L_x_609:
[----:B------:R-:W-:Y:S05]  /*1e90*/  BSYNC B1 ;  /* 0x0000000000017941 */ /* 0x000fea0003800000 */
.L_x_607:
        /* <DEDUP_REMOVED lines=16> */
.L_x_613:
[----:B------:R-:W-:Y:S05]  /*1fa0*/  BSYNC B2 ;  /* 0x0000000000027941 */ /* 0x000fea0003800000 */
.L_x_612:
        /* <DEDUP_REMOVED lines=43> */
.L_x_611:
[----:B------:R-:W-:Y:S05]  /*2260*/  BSYNC B1 ;  /* 0x0000000000017941 */ /* 0x000fea0003800000 */
.L_x_610:
[----:B------:R-:W0:Y:S01]  /*2270*/  I2F.U32 R69, R178 ;  /* 0x000000b200457306 */ /* 0x000e220000201000 */
[----:B------:R-:W-:-:S05]  /*2280*/  PRMT R70, RZ, 0x5410, R56 ;  /* 0x00005410ff467816 */ /* 0x000fca0000000038 */
[----:B------:R-:W-:Y:S02]  /*2290*/  FMUL.FTZ R70, R70, c[0x0][0x1e8] ;  /* 0x00007a0046467a20 */ /* 0x000fe40000410000 */
[----:B0-----:R-:W-:-:S05]  /*22a0*/  FFMA.FTZ R69, R69, R174, 1.1641532182693481445e-10 ;  /* 0x2f00000045457423 */ /* 0x001fca00000100ae */
[----:B------:R-:W-:-:S04]  /*22b0*/  FSETP.GTU.FTZ.AND P2, PT, R69, c[0x0][0x1e4], PT ;  /* 0x0000790045007a0b */ /* 0x000fc80003f5c000 */
[----:B------:R-:W-:Y:S02]  /*22c0*/  FSEL R70, R70, RZ, !P2 ;  /* 0x000000ff46467208 */ /* 0x000fe40005000000 */
[----:B------:R-:W-:-:S03]  /*22d0*/  SEL R168, RZ, 0x1, P2 ;  /* 0x00000001ffa87807 */ /* 0x000fc60001000000 */
[----:B------:R-:W-:Y:S01]  /*22e0*/  FADD.FTZ R169, R70, R169 ;  /* 0x000000a946a97221 */ /* 0x000fe20000010000 */
[----:B------:R-:W-:-:S05]  /*22f0*/  @P0 PRMT R70, RZ, 0x5410, R60 ;  /* 0x00005410ff460816 */ /* 0x000fca000000003c */
[----:B------:R-:W-:Y:S02]  /*2300*/  @P0 FADD.FTZ R169, R70, R169 ;  /* 0x000000a946a90221 */ /* 0x000fe40000010000 */
.L_x_606:
        /* <DEDUP_REMOVED lines=12> */
.L_x_615:
[----:B------:R-:W-:Y:S02]  /*23d0*/  IMAD.MOV.U32 R175, RZ, RZ, R154 ;  /* 0x000000ffffaf7224 */ /* 0x000fe400078e009a */
.L_x_616:
[----:B------:R-:W-:Y:S05]  /*23e0*/  BSYNC B1 ;  /* 0x0000000000017941 */ /* 0x000fea0003800000 */
.L_x_614:
        /* <DEDUP_REMOVED lines=16> */
.L_x_620:
[----:B------:R-:W-:Y:S05]  /*24f0*/  BSYNC B2 ;  /* 0x0000000000027941 */ /* 0x000fea0003800000 */
.L_x_619:
[----:B------:R-:W-:Y:S01]  /*2500*/  IMAD.HI.U32 R69, R46, -0x326172a9, RZ ;  /* 0xcd9e8d572e457827 */ /* 0x000fe200078e00ff */
[----:B------:R-:W-:-:S03]  /*2510*/  LOP3.LUT R68, R68, UR5, R151, 0x96, !PT ;  /* 0x0000000544447c12 */ /* 0x000fc6000f8e9697 */
[----:B------:R-:W-:Y:S01]  /*2520*/  IMAD R145, R46, -0x326172a9, RZ ;  /* 0xcd9e8d572e917824 */ /* 0x000fe200078e02ff */
[----:B------:R-:W-:Y:S01]  /*2530*/  LOP3.LUT R69, R69, UR4, R44, 0x96, !PT ;  /* 0x0000000445457c12 */ /* 0x000fe2000f8e962c */
[----:B------:R-:W-:-:S04]  /*2540*/  IMAD.WIDE.U32 R70, R68, -0x326172a9, RZ ;  /* 0xcd9e8d5744467825 */ /* 0x000fc800078e00ff */
[----:B------:R-:W-:Y:S01]  /*2550*/  IMAD R177, R45, -0x2daee0ad, RZ ;  /* 0xd2511f532db17824 */ /* 0x000fe200078e02ff */
        /* <DEDUP_REMOVED lines=30> */
[----:B------:R-:W-:Y:S01]  /*2740*/  IMAD.MOV.U32 R69, RZ, RZ, RZ ;  /* 0x000000ffff457224 */ /* 0x000fe200078e00ff */
[----:B------:R-:W-:Y:S01]  /*2750*/  LOP3.LUT R152, R177, UR23, R70, 0x96, !PT ;  /* 0x00000017b1987c12 */ /* 0x000fe2000f8e9646 */
[----:B------:R-:W-:-:S04]  /*2760*/  IMAD.WIDE.U32 R70, R71, -0x326172a9, RZ ;  /* 0xcd9e8d5747467825 */ /* 0x000fc800078e00ff */
[----:B------:R-:W-:Y:S01]  /*2770*/  IMAD.WIDE.U32 R152, R152, -0x2daee0ad, RZ ;  /* 0xd2511f5398987825 */ /* 0x000fe200078e00ff */
[----:B------:R-:W-:-:S03]  /*2780*/  LOP3.LUT R146, R71, UR25, R176, 0x96, !PT ;  /* 0x0000001947927c12 */ /* 0x000fc6000f8e96b0 */
[----:B------:R-:W-:Y:S01]  /*2790*/  IMAD.MOV.U32 R154, RZ, RZ, R70 ;  /* 0x000000ffff9a7224 */ /* 0x000fe200078e0046 */
[----:B------:R-:W-:Y:S02]  /*27a0*/  LOP3.LUT R145, R153, UR26, R68, 0x96, !PT ;  /* 0x0000001a99917c12 */ /* 0x000fe4000f8e9644 */
.L_x_618:
[----:B------:R-:W-:Y:S05]  /*27b0*/  BSYNC B1 ;  /* 0x0000000000017941 */ /* 0x000fea0003800000 */
.L_x_617:
[----:B------:R-:W0:Y:S01]  /*27c0*/  I2F.U32 R71, R175 ;  /* 0x000000af00477306 */ /* 0x000e220000201000 */
[----:B------:R-:W-:Y:S02]  /*27d0*/  PRMT R64, RZ, 0x7610, R64 ;  /* 0x00007610ff407816 */ /* 0x000fe40000000040 */
[----:B------:R-:W-:-:S03]  /*27e0*/  LOP3.LUT R48, R48, 0xfffffffb, RZ, 0xc0, !PT ;  /* 0xfffffffb30307812 */ /* 0x000fc600078ec0ff */
[----:B------:R-:W-:Y:S02]  /*27f0*/  FMUL.FTZ R64, R64, c[0x0][0x1e8] ;  /* 0x00007a0040407a20 */ /* 0x000fe40000410000 */
        /* <DEDUP_REMOVED lines=11> */
.L_x_621:
        /* <DEDUP_REMOVED lines=12> */
.L_x_624:
[----:B------:R-:W-:Y:S02]  /*2970*/  IMAD.MOV.U32 R175, RZ, RZ, R154 ;  /* 0x000000ffffaf7224 */ /* 0x000fe400078e009a */
.L_x_625:
[----:B------:R-:W-:Y:S05]  /*2980*/  BSYNC B1 ;  /* 0x0000000000017941 */ /* 0x000fea0003800000 */
.L_x_623:
        /* <DEDUP_REMOVED lines=16> */
.L_x_629:
[----:B------:R-:W-:Y:S05]  /*2a90*/  BSYNC B2 ;  /* 0x0000000000027941 */ /* 0x000fea0003800000 */
.L_x_628:
        /* <DEDUP_REMOVED lines=9> */
[----:B------:R-:W-:-:S03]  /*2b30*/  LOP3.LUT R68, R153, UR10, R167, 0x96, !PT ;  /* 0x0000000a99447c12 */ /* 0x000fc6000f8e96a7 */
[----:B------:R-:W-:Y:S01]  /*2b40*/  IMAD.MOV.U32 R64, RZ, RZ, RZ ;  /* 0x000000ffff407224 */ /* 0x000fe200078e00ff */
        /* <DEDUP_REMOVED lines=31> */
[----:B------:R-:W-:Y:S02]  /*2d40*/  LOP3.LUT R145, R153, UR26, R68, 0x96, !PT ;  /* 0x0000001a99917c12 */ /* 0x000fe4000f8e9644 */
.L_x_627:
[----:B------:R-:W-:Y:S05]  /*2d50*/  BSYNC B1 ;  /* 0x0000000000017941 */ /* 0x000fea0003800000 */
.L_x_626:
        /* <DEDUP_REMOVED lines=10> */
.L_x_622:
        /* <DEDUP_REMOVED lines=12> */
.L_x_631:
[----:B------:R-:W-:Y:S02]  /*2ec0*/  IMAD.MOV.U32 R176, RZ, RZ, R154 ;  /* 0x000000ffffb07224 */ /* 0x000fe400078e009a */
.L_x_632:
[----:B------:R-:W-:Y:S05]  /*2ed0*/  BSYNC B1 ;  /* 0x0000000000017941 */ /* 0x000fea0003800000 */
.L_x_630:
        /* <DEDUP_REMOVED lines=16> */
.L_x_636:
[----:B------:R-:W-:Y:S05]  /*2fe0*/  BSYNC B2 ;  /* 0x0000000000027941 */ /* 0x000fea0003800000 */
.L_x_635:
        /* <DEDUP_REMOVED lines=43> */
.L_x_634:
[----:B------:R-:W-:Y:S05]  /*32a0*/  BSYNC B1 ;  /* 0x0000000000017941 */ /* 0x000fea0003800000 */
.L_x_633:
        /* <DEDUP_REMOVED lines=15> */
.L_x_637:
        /* <DEDUP_REMOVED lines=12> */
.L_x_640:
[----:B------:R-:W-:Y:S02]  /*3460*/  IMAD.MOV.U32 R64, RZ, RZ, R154 ;  /* 0x000000ffff407224 */ /* 0x000fe400078e009a */
.L_x_641:
[----:B------:R-:W-:Y:S05]  /*3470*/  BSYNC B1 ;  /* 0x0000000000017941 */ /* 0x000fea0003800000 */
.L_x_639:
        /* <DEDUP_REMOVED lines=16> */
.L_x_645:
[----:B------:R-:W-:Y:S05]  /*3580*/  BSYNC B2 ;  /* 0x0000000000027941 */ /* 0x000fea0003800000 */
.L_x_644:
        /* <DEDUP_REMOVED lines=43> */
.L_x_643:
[----:B------:R-:W-:Y:S05]  /*3840*/  BSYNC B1 ;  /* 0x0000000000017941 */ /* 0x000fea0003800000 */
.L_x_642:
[----:B------:R0:W1:Y:S02]  /*3850*/  I2F.U32 R71, R64 ;  /* 0x0000004000477306 */ /* 0x0000640000201000 */
[----:B0-----:R-:W-:-:S05]  /*3860*/  PRMT R64, RZ, 0x5410, R57 ;  /* 0x00005410ff407816 */ /* 0x001fca0000000039 */
[----:B------:R-:W-:Y:S01]  /*3870*/  FMUL.FTZ R68, R64, c[0x0][0x1e8] ;  /* 0x00007a0040447a20 */ /* 0x000fe20000410000 */
[----:B------:R-:W-:Y:S01]  /*3880*/  @P0 PRMT R64, RZ, 0x5410, R61 ;  /* 0x00005410ff400816 */ /* 0x000fe2000000003d */
[----:B-1----:R-:W-:-:S05]  /*3890*/  FFMA.FTZ R71, R71, R174, 1.1641532182693481445e-10 ;  /* 0x2f00000047477423 */ /* 0x002fca00000100ae */
[----:B------:R-:W-:-:S04]  /*38a0*/  FSETP.GTU.FTZ.AND P2, PT, R71, c[0x0][0x1e4], PT ;  /* 0x0000790047007a0b */ /* 0x000fc80003f5c000 */
[----:B------:R-:W-:Y:S02]  /*38b0*/  FSEL R68, R68, RZ, !P2 ;  /* 0x000000ff44447208 */ /* 0x000fe40005000000 */
[----:B------:R-:W-:-:S03]  /*38c0*/  SEL R166, RZ, 0x1, P2 ;  /* 0x00000001ffa67807 */ /* 0x000fc60001000000 */
[----:B------:R-:W-:-:S04]  /*38d0*/  FADD.FTZ R175, R68, R175 ;  /* 0x000000af44af7221 */ /* 0x000fc80000010000 */
[----:B------:R-:W-:Y:S02]  /*38e0*/  @P0 FADD.FTZ R175, R64, R175 ;  /* 0x000000af40af0221 */ /* 0x000fe40000010000 */
.L_x_638:
        /* <DEDUP_REMOVED lines=12> */
.L_x_647:
[----:B------:R-:W-:Y:S02]  /*39b0*/  IMAD.MOV.U32 R64, RZ, RZ, R154 ;  /* 0x000000ffff407224 */ /* 0x000fe400078e009a */
.L_x_648:
[----:B------:R-:W-:Y:S05]  /*39c0*/  BSYNC B1 ;  /* 0x0000000000017941 */ /* 0x000fea0003800000 */
.L_x_646:
        /* <DEDUP_REMOVED lines=16> */
.L_x_652:
[----:B------:R-:W-:Y:S05]  /*3ad0*/  BSYNC B2 ;  /* 0x0000000000027941 */ /* 0x000fea0003800000 */
.L_x_651:
        /* <DEDUP_REMOVED lines=43> */
.L_x_650:
[----:B------:R-:W-:Y:S05]  /*3d90*/  BSYNC B1 ;  /* 0x0000000000017941 */ /* 0x000fea0003800000 */
.L_x_649:
        /* <DEDUP_REMOVED lines=11> */
[----:B------:R-:W-:Y:S01]  /*3e50*/  IMAD.MOV.U32 R64, RZ, RZ, R68 ;  /* 0x000000ffff407224 */ /* 0x000fe200078e0044 */
[----:B------:R-:W-:-:S05]  /*3e60*/  PRMT R68, RZ, 0x7610, R61 ;  /* 0x00007610ff447816 */ /* 0x000fca000000003d */
[----:B------:R-:W-:Y:S01]  /*3e70*/  FADD.FTZ R193, R68, R193 ;  /* 0x000000c144c17221 */ /* 0x000fe20000010000 */
[----:B------:R-:W-:Y:S05]  /*3e80*/  BRA `(.L_x_654) ;  /* 0x0000055000007947 */ /* 0x000fea0003800000 */
.L_x_653:
        /* <DEDUP_REMOVED lines=12> */
.L_x_656:
[----:B------:R-:W-:Y:S02]  /*3f50*/  IMAD.MOV.U32 R176, RZ, RZ, R154 ;  /* 0x000000ffffb07224 */ /* 0x000fe400078e009a */
.L_x_657:
[----:B------:R-:W-:Y:S05]  /*3f60*/  BSYNC B1 ;  /* 0x0000000000017941 */ /* 0x000fea0003800000 */
.L_x_655:
        /* <DEDUP_REMOVED lines=16> */
.L_x_661:
[----:B------:R-:W-:Y:S05]  /*4070*/  BSYNC B2 ;  /* 0x0000000000027941 */ /* 0x000fea0003800000 */
.L_x_660:
        /* <DEDUP_REMOVED lines=43> */
.L_x_659:
[----:B------:R-:W-:Y:S05]  /*4330*/  BSYNC B1 ;  /* 0x0000000000017941 */ /* 0x000fea0003800000 */
.L_x_658:
        /* <DEDUP_REMOVED lines=10> */
.L_x_654:
        /* <DEDUP_REMOVED lines=12> */
.L_x_663:
[----:B------:R-:W-:Y:S02]  /*44a0*/  IMAD.MOV.U32 R176, RZ, RZ, R154 ;  /* 0x000000ffffb07224 */ /* 0x000fe400078e009a */
.L_x_664:
[----:B------:R-:W-:Y:S05]  /*44b0*/  BSYNC B1 ;  /* 0x0000000000017941 */ /* 0x000fea0003800000 */
.L_x_662:
        /* <DEDUP_REMOVED lines=16> */
.L_x_668:
[----:B------:R-:W-:Y:S05]  /*45c0*/  BSYNC B2 ;  /* 0x0000000000027941 */ /* 0x000fea0003800000 */
.L_x_667:
        /* <DEDUP_REMOVED lines=43> */
.L_x_666:
[----:B------:R-:W-:Y:S05]  /*4880*/  BSYNC B1 ;  /* 0x0000000000017941 */ /* 0x000fea0003800000 */
.L_x_665:
[----:B------:R-:W0:Y:S01]  /*4890*/  I2F.U32 R69, R176 ;  /* 0x000000b000457306 */ /* 0x000e220000201000 */
[----:B------:R-:W-:-:S05]  /*48a0*/  PRMT R64, RZ, 0x5410, R66 ;  /* 0x00005410ff407816 */ /* 0x000fca0000000042 */
[----:B------:R-:W-:Y:S02]  /*48b0*/  FMUL.FTZ R64, R64, c[0x0][0x1e8] ;  /* 0x00007a0040407a20 */ /* 0x000fe40000410000 */
[----:B0-----:R-:W-:-:S05]  /*48c0*/  FFMA.FTZ R69, R69, R174, 1.1641532182693481445e-10 ;  /* 0x2f00000045457423 */ /* 0x001fca00000100ae */
[----:B------:R-:W-:-:S04]  /*48d0*/  FSETP.GTU.FTZ.AND P2, PT, R69, c[0x0][0x1e4], PT ;  /* 0x0000790045007a0b */ /* 0x000fc80003f5c000 */
[----:B------:R-:W-:Y:S01]  /*48e0*/  FSEL R191, R64, RZ, !P2 ;  /* 0x000000ff40bf7208 */ /* 0x000fe20005000000 */
[----:B------:R-:W-:Y:S05]  /*48f0*/  @P1 BRA `(.L_x_669) ;  /* 0x0000006000001947 */ /* 0x000fea0003800000 */
[----:B------:R-:W-:Y:S01]  /*4900*/  IMAD.MOV.U32 R64, RZ, RZ, R65 ;  /* 0x000000ffff407224 */ /* 0x000fe200078e0041 */
[----:B------:R-:W-:Y:S05]  /*4910*/  @!P0 BRA `(.L_x_670) ;  /* 0x0000059000008947 */ /* 0x000fea0003800000 */
[----:B------:R-:W-:Y:S01]  /*4920*/  PRMT R68, RZ, 0x5410, R62 ;  /* 0x00005410ff447816 */ /* 0x000fe2000000003e */
[----:B------:R-:W-:-:S04]  /*4930*/  IMAD.MOV.U32 R64, RZ, RZ, R65 ;  /* 0x000000ffff407224 */ /* 0x000fc800078e0041 */
[----:B------:R-:W-:Y:S01]  /*4940*/  FADD.FTZ R191, R68, R191 ;  /* 0x000000bf44bf7221 */ /* 0x000fe20000010000 */
[----:B------:R-:W-:Y:S05]  /*4950*/  BRA `(.L_x_670) ;  /* 0x0000055000007947 */ /* 0x000fea0003800000 */
.L_x_669:
        /* <DEDUP_REMOVED lines=12> */
.L_x_672:
[----:B------:R-:W-:Y:S02]  /*4a20*/  IMAD.MOV.U32 R176, RZ, RZ, R154 ;  /* 0x000000ffffb07224 */ /* 0x000fe400078e009a */
.L_x_673:
[----:B------:R-:W-:Y:S05]  /*4a30*/  BSYNC B1 ;  /* 0x0000000000017941 */ /* 0x000fea0003800000 */
.L_x_671:
        /* <DEDUP_REMOVED lines=16> */
.L_x_677:
[----:B------:R-:W-:Y:S05]  /*4b40*/  BSYNC B2 ;  /* 0x0000000000027941 */ /* 0x000fea0003800000 */
.L_x_676:
        /* <DEDUP_REMOVED lines=43> */
.L_x_675:
[----:B------:R-:W-:Y:S05]  /*4e00*/  BSYNC B1 ;  /* 0x0000000000017941 */ /* 0x000fea0003800000 */
.L_x_674:
        /* <DEDUP_REMOVED lines=10> */
.L_x_670:
        /* <DEDUP_REMOVED lines=12> */
.L_x_679:
[----:B------:R-:W-:Y:S02]  /*4f70*/  IMAD.MOV.U32 R176, RZ, RZ, R154 ;  /* 0x000000ffffb07224 */ /* 0x000fe400078e009a */
.L_x_680:
[----:B------:R-:W-:Y:S05]  /*4f80*/  BSYNC B1 ;  /* 0x0000000000017941 */ /* 0x000fea0003800000 */
.L_x_678:
        /* <DEDUP_REMOVED lines=16> */
.L_x_684:
[----:B------:R-:W-:Y:S05]  /*5090*/  BSYNC B2 ;  /* 0x0000000000027941 */ /* 0x000fea0003800000 */
.L_x_683:
        /* <DEDUP_REMOVED lines=43> */
.L_x_682:
[----:B------:R-:W-:Y:S05]  /*5350*/  BSYNC B1 ;  /* 0x0000000000017941 */ /* 0x000fea0003800000 */
.L_x_681:
        /* <DEDUP_REMOVED lines=13> */
.L_x_685:
        /* <DEDUP_REMOVED lines=12> */
.L_x_688:
[----:B------:R-:W-:Y:S02]  /*54f0*/  IMAD.MOV.U32 R66, RZ, RZ, R154 ;  /* 0x000000ffff427224 */ /* 0x000fe400078e009a */
.L_x_689:
[----:B------:R-:W-:Y:S05]  /*5500*/  BSYNC B1 ;  /* 0x0000000000017941 */ /* 0x000fea0003800000 */
.L_x_687:
        /* <DEDUP_REMOVED lines=16> */
.L_x_693:
[----:B------:R-:W-:Y:S05]  /*5610*/  BSYNC B2 ;  /* 0x0000000000027941 */ /* 0x000fea0003800000 */
.L_x_692:
        /* <DEDUP_REMOVED lines=43> */
.L_x_691:
[----:B------:R-:W-:Y:S05]  /*58d0*/  BSYNC B1 ;  /* 0x0000000000017941 */ /* 0x000fea0003800000 */
.L_x_690:
        /* <DEDUP_REMOVED lines=10> */
.L_x_686:
        /* <DEDUP_REMOVED lines=12> */
.L_x_695:
[----:B------:R-:W-:Y:S02]  /*5a40*/  IMAD.MOV.U32 R66, RZ, RZ, R154 ;  /* 0x000000ffff427224 */ /* 0x000fe400078e009a */
.L_x_696:
[----:B------:R-:W-:Y:S05]  /*5a50*/  BSYNC B1 ;  /* 0x0000000000017941 */ /* 0x000fea0003800000 */
.L_x_694:
        /* <DEDUP_REMOVED lines=16> */
.L_x_700:
[----:B------:R-:W-:Y:S05]  /*5b60*/  BSYNC B2 ;  /* 0x0000000000027941 */ /* 0x000fea0003800000 */
.L_x_699:
        /* <DEDUP_REMOVED lines=43> */
.L_x_698:
[----:B------:R-:W-:Y:S05]  /*5e20*/  BSYNC B1 ;  /* 0x0000000000017941 */ /* 0x000fea0003800000 */
.L_x_697:
        /* <DEDUP_REMOVED lines=13> */
.L_x_701:
        /* <DEDUP_REMOVED lines=12> */
.L_x_704:
[----:B------:R-:W-:Y:S02]  /*5fc0*/  IMAD.MOV.U32 R66, RZ, RZ, R154 ;  /* 0x000000ffff427224 */ /* 0x000fe400078e009a */
.L_x_705:
[----:B------:R-:W-:Y:S05]  /*5fd0*/  BSYNC B1 ;  /* 0x0000000000017941 */ /* 0x000fea0003800000 */
.L_x_703:
        /* <DEDUP_REMOVED lines=16> */
.L_x_709:
[----:B------:R-:W-:Y:S05]  /*60e0*/  BSYNC B2 ;  /* 0x0000000000027941 */ /* 0x000fea0003800000 */
.L_x_708:
        /* <DEDUP_REMOVED lines=43> */
.L_x_707:
[----:B------:R-:W-:Y:S05]  /*63a0*/  BSYNC B1 ;  /* 0x0000000000017941 */ /* 0x000fea0003800000 */
.L_x_706:
        /* <DEDUP_REMOVED lines=10> */
.L_x_702:
        /* <DEDUP_REMOVED lines=12> */
.L_x_711:
[----:B------:R-:W-:Y:S02]  /*6510*/  IMAD.MOV.U32 R66, RZ, RZ, R154 ;  /* 0x000000ffff427224 */ /* 0x000fe400078e009a */
.L_x_712:
[----:B------:R-:W-:Y:S05]  /*6520*/  BSYNC B1 ;  /* 0x0000000000017941 */ /* 0x000fea0003800000 */
.L_x_710:
        /* <DEDUP_REMOVED lines=16> */
.L_x_716:
[----:B------:R-:W-:Y:S05]  /*6630*/  BSYNC B2 ;  /* 0x0000000000027941 */ /* 0x000fea0003800000 */
.L_x_715:
        /* <DEDUP_REMOVED lines=43> */
.L_x_714:
[----:B------:R-:W-:Y:S05]  /*68f0*/  BSYNC B1 ;  /* 0x0000000000017941 */ /* 0x000fea0003800000 */
.L_x_713:
        /* <DEDUP_REMOVED lines=13> */
.L_x_717:
        /* <DEDUP_REMOVED lines=12> */
.L_x_720:
[----:B------:R-:W-:Y:S02]  /*6a90*/  IMAD.MOV.U32 R176, RZ, RZ, R154 ;  /* 0x000000ffffb07224 */ /* 0x000fe400078e009a */
.L_x_721:
[----:B------:R-:W-:Y:S05]  /*6aa0*/  BSYNC B1 ;  /* 0x0000000000017941 */ /* 0x000fea0003800000 */
.L_x_719:
        /* <DEDUP_REMOVED lines=16> */
.L_x_725:
[----:B------:R-:W-:Y:S05]  /*6bb0*/  BSYNC B2 ;  /* 0x0000000000027941 */ /* 0x000fea0003800000 */
.L_x_724:
        /* <DEDUP_REMOVED lines=43> */
.L_x_723:
[----:B------:R-:W-:Y:S05]  /*6e70*/  BSYNC B1 ;  /* 0x0000000000017941 */ /* 0x000fea0003800000 */
.L_x_722:
        /* <DEDUP_REMOVED lines=10> */
.L_x_718:
[----:B------:R-:W-:Y:S01]  /*6f20*/  SEL R65, RZ, 0x10000, P4 ;  /* 0x00010000ff417807 */ /* 0x000fe20002000000 */
[----:B------:R-:W-:Y:S01]  /*6f30*/  IMAD.SHL.U32 R174, R170, 0x8, RZ ;  /* 0x00000008aaae7824 */ /* 0x000fe200078e00ff */
[C---:B------:R-:W-:Y:S02]  /*6f40*/  LOP3.LUT P4, RZ, R48.reuse, 0x1, RZ, 0xc0, !PT ;  /* 0x0000000130ff7812 */ /* 0x040fe4000788c0ff */
[----:B------:R-:W-:Y:S02]  /*6f50*/  SEL R71, RZ, 0x1000000, P5 ;  /* 0x01000000ff477807 */ /* 0x000fe40002800000 */
[C---:B------:R-:W-:Y:S02]  /*6f60*/  LOP3.LUT P0, RZ, R48.reuse, 0x4, RZ, 0xc0, !PT ;  /* 0x0000000430ff7812 */ /* 0x040fe4000780c0ff */
[----:B------:R-:W-:Y:S02]  /*6f70*/  LOP3.LUT P5, RZ, R48, 0x2, RZ, 0xc0, !PT ;  /* 0x0000000230ff7812 */ /* 0x000fe400078ac0ff */
[----:B------:R-:W-:-:S02]  /*6f80*/  SEL R66, RZ, 0x1, P4 ;  /* 0x00000001ff427807 */ /* 0x000fc40002000000 */
[----:B------:R-:W-:Y:S02]  /*6f90*/  SEL R68, RZ, 0x100, P3 ;  /* 0x00000100ff447807 */ /* 0x000fe40001800000 */
[----:B------:R-:W-:Y:S01]  /*6fa0*/  SEL R64, RZ, 0x1, P5 ;  /* 0x00000001ff407807 */ /* 0x000fe20002800000 */
[----:B------:R-:W-:Y:S01]  /*6fb0*/  IMAD.WIDE.U32 R66, R66, 0x1000000, RZ ;  /* 0x0100000042427825 */ /* 0x000fe200078e00ff */
[----:B------:R-:W-:Y:S02]  /*6fc0*/  SEL R70, RZ, 0x1, P0 ;  /* 0x00000001ff467807 */ /* 0x000fe40000000000 */
[----:B------:R-:W-:Y:S02]  /*6fd0*/  SEL R69, RZ, 0x1, P2 ;  /* 0x00000001ff457807 */ /* 0x000fe40001000000 */
[----:B------:R-:W-:Y:S01]  /*6fe0*/  LOP3.LUT R68, R68, R71, R65, 0xfe, !PT ;  /* 0x0000004744447212 */ /* 0x000fe200078efe41 */
[----:B------:R-:W-:Y:S01]  /*6ff0*/  IMAD.WIDE.U32 R64, R64, 0x10000, RZ ;  /* 0x0001000040407825 */ /* 0x000fe200078e00ff */
[----:B------:R-:W-:-:S02]  /*7000*/  LEA R230, P0, R170, c[0x0][0x188], 0x4 ;  /* 0x00006200aae67a11 */ /* 0x000fc400078020ff */
[----:B------:R-:W-:Y:S01]  /*7010*/  LOP3.LUT P6, RZ, R48, 0x8, RZ, 0xc0, !PT ;  /* 0x0000000830ff7812 */ /* 0x000fe200078cc0ff */
[----:B------:R-:W-:Y:S01]  /*7020*/  IMAD.WIDE.U32 R70, R70, 0x100, RZ ;  /* 0x0000010046467825 */ /* 0x000fe200078e00ff */
[----:B------:R-:W-:Y:S02]  /*7030*/  LOP3.LUT R67, R67, R68, R69, 0xfe, !PT ;  /* 0x0000004443437212 */ /* 0x000fe400078efe45 */
[----:B------:R-:W-:Y:S02]  /*7040*/  LEA.HI.X R231, R170, c[0x0][0x18c], RZ, 0x4, P0 ;  /* 0x00006300aae77a11 */ /* 0x000fe400000f24ff */
[----:B------:R-:W-:Y:S02]  /*7050*/  LOP3.LUT R70, R70, R66, R64, 0xfe, !PT ;  /* 0x0000004246467212 */ /* 0x000fe400078efe40 */
[----:B------:R-:W-:Y:S02]  /*7060*/  SEL R233, RZ, 0x1, P6 ;  /* 0x00000001ffe97807 */ /* 0x000fe40003000000 */
[----:B------:R-:W-:-:S02]  /*7070*/  SHF.L.U64.HI R176, R170, 0x3, RZ ;  /* 0x00000003aab07819 */ /* 0x000fc400000102ff */
[----:B------:R-:W-:Y:S02]  /*7080*/  IADD3 R68, P0, R174, c[0x0][0x190], RZ ;  /* 0x00006400ae447a10 */ /* 0x000fe40007f1e0ff */
[----:B------:R-:W-:Y:S02]  /*7090*/  LOP3.LUT R71, R71, R67, R65, 0xfe, !PT ;  /* 0x0000004347477212 */ /* 0x000fe400078efe41 */
[----:B------:R-:W-:Y:S02]  /*70a0*/  F2FP.BF16.PACK_AB R67, R223, R215 ;  /* 0x000000d7df43723e */ /* 0x000fe400000010ff */
[----:B------:R-:W-:Y:S02]  /*70b0*/  F2FP.BF16.PACK_AB R66, R217, R191 ;  /* 0x000000bfd942723e */ /* 0x000fe400000010ff */
[----:B------:R-:W-:Y:S02]  /*70c0*/  F2FP.BF16.PACK_AB R65, R193, R175 ;  /* 0x000000afc141723e */ /* 0x000fe400000010ff */
[----:B------:R-:W-:-:S02]  /*70d0*/  F2FP.BF16.PACK_AB R64, R177, R169 ;  /* 0x000000a9b140723e */ /* 0x000fc400000010ff */
[----:B------:R-:W-:Y:S02]  /*70e0*/  IADD3.X R69, R176, c[0x0][0x194], RZ, P0, !PT ;  /* 0x00006500b0457a10 */ /* 0x000fe400007fe4ff */
[----:B------:R-:W-:Y:S01]  /*70f0*/  LOP3.LUT R70, R70, R233, RZ, 0xfc, !PT ;  /* 0x000000e946467212 */ /* 0x000fe200078efcff */
[----:B------:R0:W-:Y:S01]  /*7100*/  STG.E.128 [R230.64], R64 ;  /* 0x00000040e6007986 */ /* 0x0001e2000c101d06 */
[----:B------:R-:W-:-:S03]  /*7110*/  LOP3.LUT P1, RZ, R48, 0x10, RZ, 0xc0, !PT ;  /* 0x0000001030ff7812 */ /* 0x000fc6000782c0ff */
[----:B------:R0:W-:Y:S10]  /*7120*/  STG.E.64 [R68.64], R70 ;  /* 0x0000004644007986 */ /* 0x0001f4000c101b06 */
[----:B------:R-:W-:Y:S05]  /*7130*/  @!P1 BRA `(.L_x_726) ;  /* 0x0000014000009947 */ /* 0x000fea0003800000 */
[----:B0-----:R-:W-:Y:S01]  /*7140*/  IMAD.U32 R65, R162, 0x10000, RZ ;  /* 0x00010000a2417824 */ /* 0x001fe200078e00ff */
[----:B------:R-:W-:-:S02]  /*7150*/  LOP3.LUT R64, R160, 0xffff, RZ, 0xc0, !PT ;  /* 0x0000ffffa0407812 */ /* 0x000fc400078ec0ff */
[----:B------:R-:W-:Y:S02]  /*7160*/  LOP3.LUT R70, R165, 0xff, RZ, 0xc0, !PT ;  /* 0x000000ffa5467812 */ /* 0x000fe400078ec0ff */
[----:B------:R-:W-:Y:S02]  /*7170*/  LOP3.LUT R67, R65, 0xff0000, RZ, 0xc0, !PT ;  /* 0x00ff000041437812 */ /* 0x000fe400078ec0ff */
[----:B------:R-:W-:Y:S01]  /*7180*/  PRMT R65, R163, 0x7104, RZ ;  /* 0x00007104a3417816 */ /* 0x000fe200000000ff */
[----:B------:R-:W-:Y:S01]  /*7190*/  IMAD.WIDE.U32 R70, R70, 0x1000000, RZ ;  /* 0x0100000046467825 */ /* 0x000fe200078e00ff */
[----:B------:R-:W-:Y:S02]  /*71a0*/  PRMT R64, R67, 0x4210, R64 ;  /* 0x0000421043407816 */ /* 0x000fe40000000040 */
[----:B------:R-:W-:Y:S02]  /*71b0*/  LOP3.LUT R68, R166, 0xff, RZ, 0xc0, !PT ;  /* 0x000000ffa6447812 */ /* 0x000fe400078ec0ff */
[----:B------:R-:W-:-:S02]  /*71c0*/  LOP3.LUT R66, R167, 0xff, RZ, 0xc0, !PT ;  /* 0x000000ffa7427812 */ /* 0x000fc400078ec0ff */
[----:B------:R-:W-:Y:S01]  /*71d0*/  LOP3.LUT R65, R64, 0xff00, R65, 0xf8, !PT ;  /* 0x0000ff0040417812 */ /* 0x000fe200078ef841 */
[----:B------:R-:W-:Y:S01]  /*71e0*/  IMAD.WIDE.U32 R68, R68, 0x10000, RZ ;  /* 0x0001000044447825 */ /* 0x000fe200078e00ff */
[----:B------:R-:W-:Y:S02]  /*71f0*/  IADD3 R64, P0, R174, c[0x0][0x198], RZ ;  /* 0x00006600ae407a10 */ /* 0x000fe40007f1e0ff */
[----:B------:R-:W-:Y:S01]  /*7200*/  LOP3.LUT R65, R65, 0xff, R164, 0xf8, !PT ;  /* 0x000000ff41417812 */ /* 0x000fe200078ef8a4 */
[----:B------:R-:W-:-:S03]  /*7210*/  IMAD.WIDE.U32 R66, R66, 0x100, RZ ;  /* 0x0000010042427825 */ /* 0x000fc600078e00ff */
[----:B------:R-:W-:Y:S02]  /*7220*/  LOP3.LUT R69, R69, R65, R71, 0xfe, !PT ;  /* 0x0000004145457212 */ /* 0x000fe400078efe47 */
[----:B------:R-:W-:Y:S02]  /*7230*/  LOP3.LUT R231, R66, R70, R68, 0xfe, !PT ;  /* 0x0000004642e77212 */ /* 0x000fe400078efe44 */
[----:B------:R-:W-:Y:S02]  /*7240*/  IADD3.X R65, R176, c[0x0][0x19c], RZ, P0, !PT ;  /* 0x00006700b0417a10 */ /* 0x000fe400007fe4ff */
[----:B------:R-:W-:Y:S02]  /*7250*/  LOP3.LUT R66, R231, 0xff, R168, 0xf8, !PT ;  /* 0x000000ffe7427812 */ /* 0x000fe400078ef8a8 */
[----:B------:R-:W-:-:S05]  /*7260*/  LOP3.LUT R67, R69, R67, RZ, 0xfc, !PT ;  /* 0x0000004345437212 */ /* 0x000fca00078efcff */
[----:B------:R0:W-:Y:S02]  /*7270*/  STG.E.64 [R64.64], R66 ;  /* 0x0000004240007986 */ /* 0x0001e4000c101b06 */
.L_x_726:
[----:B------:R-:W-:Y:S02]  /*7280*/  IADD3 R174, R170, 0x100, RZ ;  /* 0x00000100aaae7810 */ /* 0x000fe40007ffe0ff */
.L_x_597:
[----:B------:R-:W-:Y:S05]  /*7290*/  BSYNC B0 ;  /* 0x0000000000007941 */ /* 0x000fea0003800000 */
.L_x_596:
[----:B------:R-:W-:Y:S01]  /*72a0*/  LOP3.LUT P0, RZ, R48, 0x100, RZ, 0xc0, !PT ;  /* 0x0000010030ff7812 */ /* 0x000fe2000780c0ff */
[----:B------:R-:W-:-:S12]  /*72b0*/  BSSY B0, `(.L_x_727) ;  /* 0x00005bb000007945 */ /* 0x000fd80003800000 */
[----:B------:R-:W-:Y:S05]  /*72c0*/  @!P0 BRA `(.L_x_728) ;  /* 0x00005b9000008947 */ /* 0x000fea0003800000 */
[----:B------:R-:W-:Y:S01]  /*72d0*/  ISETP.NE.U32.AND P0, PT, RZ, c[0x0][0x178], PT ;  /* 0x00005e00ff007a0c */ /* 0x000fe20003f05070 */
[----:B0-----:R-:W-:Y:S01]  /*72e0*/  IMAD.MOV.U32 R65, RZ, RZ, 0x10 ;  /* 0x00000010ff417424 */ /* 0x001fe200078e00ff */
        /* <DEDUP_REMOVED lines=25> */
.L_x_730:
[----:B0-----:R-:W-:Y:S02]  /*7480*/  IMAD.MOV.U32 R180, RZ, RZ, R154 ;  /* 0x000000ffffb47224 */ /* 0x001fe400078e009a */
.L_x_731:
[----:B------:R-:W-:Y:S05]  /*7490*/  BSYNC B1 ;  /* 0x0000000000017941 */ /* 0x000fea0003800000 */
.L_x_729:
        /* <DEDUP_REMOVED lines=16> */
.L_x_735:
[----:B------:R-:W-:Y:S05]  /*75a0*/  BSYNC B2 ;  /* 0x0000000000027941 */ /* 0x000fea0003800000 */
.L_x_734:
        /* <DEDUP_REMOVED lines=43> */
.L_x_733:
[----:B------:R-:W-:Y:S05]  /*7860*/  BSYNC B1 ;  /* 0x0000000000017941 */ /* 0x000fea0003800000 */
.L_x_732:
        /* <DEDUP_REMOVED lines=18> */
.L_x_736:
        /* <DEDUP_REMOVED lines=12> */
.L_x_739:
[----:B------:R-:W-:Y:S02]  /*7a50*/  IMAD.MOV.U32 R180, RZ, RZ, R154 ;  /* 0x000000ffffb47224 */ /* 0x000fe400078e009a */
.L_x_740:
[----:B------:R-:W-:Y:S05]  /*7a60*/  BSYNC B1 ;  /* 0x0000000000017941 */ /* 0x000fea0003800000 */
.L_x_738:
        /* <DEDUP_REMOVED lines=16> */
.L_x_744:
[----:B------:R-:W-:Y:S05]  /*7b70*/  BSYNC B2 ;  /* 0x0000000000027941 */ /* 0x000fea0003800000 */
.L_x_743:
        /* <DEDUP_REMOVED lines=43> */
.L_x_742:
[----:B------:R-:W-:Y:S05]  /*7e30*/  BSYNC B1 ;  /* 0x0000000000017941 */ /* 0x000fea0003800000 */
.L_x_741:
        /* <DEDUP_REMOVED lines=10> */
.L_x_737:
        /* <DEDUP_REMOVED lines=12> */
.L_x_746:
[----:B------:R-:W-:Y:S02]  /*7fa0*/  IMAD.MOV.U32 R180, RZ, RZ, R154 ;  /* 0x000000ffffb47224 */ /* 0x000fe400078e009a */
.L_x_747:
[----:B------:R-:W-:Y:S05]  /*7fb0*/  BSYNC B1 ;  /* 0x0000000000017941 */ /* 0x000fea0003800000 */
.L_x_745:
        /* <DEDUP_REMOVED lines=16> */
.L_x_751:
[----:B------:R-:W-:Y:S05]  /*80c0*/  BSYNC B2 ;  /* 0x0000000000027941 */ /* 0x000fea0003800000 */
.L_x_750:
        /* <DEDUP_REMOVED lines=43> */
.L_x_749:
[----:B------:R-:W-:Y:S05]  /*8380*/  BSYNC B1 ;  /* 0x0000000000017941 */ /* 0x000fea0003800000 */
.L_x_748:
        /* <DEDUP_REMOVED lines=15> */
.L_x_752:
        /* <DEDUP_REMOVED lines=12> */
.L_x_755:
[----:B------:R-:W-:Y:S02]  /*8540*/  IMAD.MOV.U32 R64, RZ, RZ, R154 ;  /* 0x000000ffff407224 */ /* 0x000fe400078e009a */
.L_x_756:
[----:B------:R-:W-:Y:S05]  /*8550*/  BSYNC B1 ;  /* 0x0000000000017941 */ /* 0x000fea0003800000 */
.L_x_754:
        /* <DEDUP_REMOVED lines=16> */
.L_x_760:
[----:B------:R-:W-:Y:S05]  /*8660*/  BSYNC B2 ;  /* 0x0000000000027941 */ /* 0x000fea0003800000 */
.L_x_759:
        /* <DEDUP_REMOVED lines=43> */
.L_x_758:
[----:B------:R-:W-:Y:S05]  /*8920*/  BSYNC B1 ;  /* 0x0000000000017941 */ /* 0x000fea0003800000 */
.L_x_757:
        /* <DEDUP_REMOVED lines=10> */
.L_x_753:
        /* <DEDUP_REMOVED lines=12> */
.L_x_762:
[----:B------:R-:W-:Y:S02]  /*8a90*/  IMAD.MOV.U32 R64, RZ, RZ, R154 ;  /* 0x000000ffff407224 */ /* 0x000fe400078e009a */
.L_x_763:
[----:B------:R-:W-:Y:S05]  /*8aa0*/  BSYNC B1 ;  /* 0x0000000000017941 */ /* 0x000fea0003800000 */
.L_x_761:
        /* <DEDUP_REMOVED lines=16> */
.L_x_767:
[----:B------:R-:W-:Y:S05]  /*8bb0*/  BSYNC B2 ;  /* 0x0000000000027941 */ /* 0x000fea0003800000 */
.L_x_766:
        /* <DEDUP_REMOVED lines=43> */
.L_x_765:
[----:B------:R-:W-:Y:S05]  /*8e70*/  BSYNC B1 ;  /* 0x0000000000017941 */ /* 0x000fea0003800000 */
.L_x_764:
[----:B------:R0:W1:Y:S01]  /*8e80*/  I2F.U32 R71, R64 ;  /* 0x0000004000477306 */ /* 0x0000620000201000 */
[----:B------:R-:W-:Y:S02]  /*8e90*/  LOP3.LUT R48, R48, 0xfffffffd, RZ, 0xc0, !PT ;  /* 0xfffffffd30307812 */ /* 0x000fe400078ec0ff */
[----:B0-----:R-:W-:-:S05]  /*8ea0*/  PRMT R64, RZ, 0x5410, R65 ;  /* 0x00005410ff407816 */ /* 0x001fca0000000041 */
[----:B------:R-:W-:Y:S02]  /*8eb0*/  FMUL.FTZ R181, R64, c[0x0][0x1e8] ;  /* 0x00007a0040b57a20 */ /* 0x000fe40000410000 */
[----:B-1----:R-:W-:-:S05]  /*8ec0*/  FFMA.FTZ R71, R71, R176, 1.1641532182693481445e-10 ;  /* 0x2f00000047477423 */ /* 0x002fca00000100b0 */
        /* <DEDUP_REMOVED lines=10> */
.L_x_768:
        /* <DEDUP_REMOVED lines=12> */
.L_x_771:
[----:B------:R-:W-:Y:S02]  /*9030*/  IMAD.MOV.U32 R64, RZ, RZ, R154 ;  /* 0x000000ffff407224 */ /* 0x000fe400078e009a */
.L_x_772:
[----:B------:R-:W-:Y:S05]  /*9040*/  BSYNC B1 ;  /* 0x0000000000017941 */ /* 0x000fea0003800000 */
.L_x_770:
        /* <DEDUP_REMOVED lines=16> */
.L_x_776:
[----:B------:R-:W-:Y:S05]  /*9150*/  BSYNC B2 ;  /* 0x0000000000027941 */ /* 0x000fea0003800000 */
.L_x_775:
        /* <DEDUP_REMOVED lines=43> */
.L_x_774:
[----:B------:R-:W-:Y:S05]  /*9410*/  BSYNC B1 ;  /* 0x0000000000017941 */ /* 0x000fea0003800000 */
.L_x_773:
        /* <DEDUP_REMOVED lines=10> */
.L_x_769:
        /* <DEDUP_REMOVED lines=12> */
.L_x_778:
[----:B------:R-:W-:Y:S02]  /*9580*/  IMAD.MOV.U32 R64, RZ, RZ, R154 ;  /* 0x000000ffff407224 */ /* 0x000fe400078e009a */
.L_x_779:
[----:B------:R-:W-:Y:S05]  /*9590*/  BSYNC B1 ;  /* 0x0000000000017941 */ /* 0x000fea0003800000 */
.L_x_777:
        /* <DEDUP_REMOVED lines=16> */
.L_x_783:
[----:B------:R-:W-:Y:S05]  /*96a0*/  BSYNC B2 ;  /* 0x0000000000027941 */ /* 0x000fea0003800000 */
.L_x_782:
        /* <DEDUP_REMOVED lines=43> */
.L_x_781:
[----:B------:R-:W-:Y:S05]  /*9960*/  BSYNC B1 ;  /* 0x0000000000017941 */ /* 0x000fea0003800000 */
.L_x_780:
        /* <DEDUP_REMOVED lines=15> */
.L_x_784:
        /* <DEDUP_REMOVED lines=12> */
.L_x_787:
[----:B------:R-:W-:Y:S02]  /*9b20*/  IMAD.MOV.U32 R178, RZ, RZ, R154 ;  /* 0x000000ffffb27224 */ /* 0x000fe400078e009a */
.L_x_788:
[----:B------:R-:W-:Y:S05]  /*9b30*/  BSYNC B1 ;  /* 0x0000000000017941 */ /* 0x000fea0003800000 */
.L_x_786:
        /* <DEDUP_REMOVED lines=16> */
.L_x_792:
[----:B------:R-:W-:Y:S05]  /*9c40*/  BSYNC B2 ;  /* 0x0000000000027941 */ /* 0x000fea0003800000 */
.L_x_791:
        /* <DEDUP_REMOVED lines=43> */
.L_x_790:
[----:B------:R-:W-:Y:S05]  /*9f00*/  BSYNC B1 ;  /* 0x0000000000017941 */ /* 0x000fea0003800000 */
.L_x_789:
        /* <DEDUP_REMOVED lines=10> */
.L_x_785:
        /* <DEDUP_REMOVED lines=12> */
.L_x_794:
[----:B------:R-:W-:Y:S02]  /*a070*/  IMAD.MOV.U32 R178, RZ, RZ, R154 ;  /* 0x000000ffffb27224 */ /* 0x000fe400078e009a */
.L_x_795:
[----:B------:R-:W-:Y:S05]  /*a080*/  BSYNC B1 ;  /* 0x0000000000017941 */ /* 0x000fea0003800000 */
.L_x_793:
        /* <DEDUP_REMOVED lines=16> */
.L_x_799:
[----:B------:R-:W-:Y:S05]  /*a190*/  BSYNC B2 ;  /* 0x0000000000027941 */ /* 0x000fea0003800000 */
.L_x_798:
        /* <DEDUP_REMOVED lines=43> */
.L_x_797:
[----:B------:R-:W-:Y:S05]  /*a450*/  BSYNC B1 ;  /* 0x0000000000017941 */ /* 0x000fea0003800000 */
.L_x_796:
        /* <DEDUP_REMOVED lines=13> */
.L_x_800:
        /* <DEDUP_REMOVED lines=12> */
.L_x_803:
[----:B------:R-:W-:Y:S02]  /*a5f0*/  IMAD.MOV.U32 R178, RZ, RZ, R154 ;  /* 0x000000ffffb27224 */ /* 0x000fe400078e009a */
.L_x_804:
[----:B------:R-:W-:Y:S05]  /*a600*/  BSYNC B1 ;  /* 0x0000000000017941 */ /* 0x000fea0003800000 */
.L_x_802:
        /* <DEDUP_REMOVED lines=16> */
.L_x_808:
[----:B------:R-:W-:Y:S05]  /*a710*/  BSYNC B2 ;  /* 0x0000000000027941 */ /* 0x000fea0003800000 */
.L_x_807:
        /* <DEDUP_REMOVED lines=43> */
.L_x_806:
[----:B------:R-:W-:Y:S05]  /*a9d0*/  BSYNC B1 ;  /* 0x0000000000017941 */ /* 0x000fea0003800000 */
.L_x_805:
        /* <DEDUP_REMOVED lines=10> */
.L_x_801:
        /* <DEDUP_REMOVED lines=12> */
.L_x_810:
[----:B------:R-:W-:Y:S02]  /*ab40*/  IMAD.MOV.U32 R178, RZ, RZ, R154 ;  /* 0x000000ffffb27224 */ /* 0x000fe400078e009a */
.L_x_811:
[----:B------:R-:W-:Y:S05]  /*ab50*/  BSYNC B1 ;  /* 0x0000000000017941 */ /* 0x000fea0003800000 */
.L_x_809:
        /* <DEDUP_REMOVED lines=16> */
.L_x_815:
[----:B------:R-:W-:Y:S05]  /*ac60*/  BSYNC B2 ;  /* 0x0000000000027941 */ /* 0x000fea0003800000 */
.L_x_814:
        /* <DEDUP_REMOVED lines=43> */
.L_x_813:
[----:B------:R-:W-:Y:S05]  /*af20*/  BSYNC B1 ;  /* 0x0000000000017941 */ /* 0x000fea0003800000 */
.L_x_812:
        /* <DEDUP_REMOVED lines=13> */
.L_x_816:
        /* <DEDUP_REMOVED lines=12> */
.L_x_819:
[----:B------:R-:W-:Y:S02]  /*b0c0*/  IMAD.MOV.U32 R66, RZ, RZ, R154 ;  /* 0x000000ffff427224 */ /* 0x000fe400078e009a */
.L_x_820:
[----:B------:R-:W-:Y:S05]  /*b0d0*/  BSYNC B1 ;  /* 0x0000000000017941 */ /* 0x000fea0003800000 */
.L_x_818:
        /* <DEDUP_REMOVED lines=16> */
.L_x_824:
[----:B------:R-:W-:Y:S05]  /*b1e0*/  BSYNC B2 ;  /* 0x0000000000027941 */ /* 0x000fea0003800000 */
.L_x_823:
        /* <DEDUP_REMOVED lines=43> */
.L_x_822:
[----:B------:R-:W-:Y:S05]  /*b4a0*/  BSYNC B1 ;  /* 0x0000000000017941 */ /* 0x000fea0003800000 */
.L_x_821:
        /* <DEDUP_REMOVED lines=10> */
.L_x_817:
        /* <DEDUP_REMOVED lines=12> */
.L_x_826:
[----:B------:R-:W-:Y:S02]  /*b610*/  IMAD.MOV.U32 R66, RZ, RZ, R154 ;  /* 0x000000ffff427224 */ /* 0x000fe400078e009a */
.L_x_827:
[----:B------:R-:W-:Y:S05]  /*b620*/  BSYNC B1 ;  /* 0x0000000000017941 */ /* 0x000fea0003800000 */
.L_x_825:
        /* <DEDUP_REMOVED lines=16> */
.L_x_831:
[----:B------:R-:W-:Y:S05]  /*b730*/  BSYNC B2 ;  /* 0x0000000000027941 */ /* 0x000fea0003800000 */
.L_x_830:
        /* <DEDUP_REMOVED lines=43> */
.L_x_829:
[----:B------:R-:W-:Y:S05]  /*b9f0*/  BSYNC B1 ;  /* 0x0000000000017941 */ /* 0x000fea0003800000 */
.L_x_828:
        /* <DEDUP_REMOVED lines=13> */
.L_x_832:
        /* <DEDUP_REMOVED lines=12> */
.L_x_835:
[----:B------:R-:W-:Y:S02]  /*bb90*/  IMAD.MOV.U32 R66, RZ, RZ, R154 ;  /* 0x000000ffff427224 */ /* 0x000fe400078e009a */
.L_x_836:
[----:B------:R-:W-:Y:S05]  /*bba0*/  BSYNC B1 ;  /* 0x0000000000017941 */ /* 0x000fea0003800000 */
.L_x_834:
        /* <DEDUP_REMOVED lines=16> */
.L_x_840:
[----:B------:R-:W-:Y:S05]  /*bcb0*/  BSYNC B2 ;  /* 0x0000000000027941 */ /* 0x000fea0003800000 */
.L_x_839:
        /* <DEDUP_REMOVED lines=43> */
.L_x_838:
[----:B------:R-:W-:Y:S05]  /*bf70*/  BSYNC B1 ;  /* 0x0000000000017941 */ /* 0x000fea0003800000 */
.L_x_837:
        /* <DEDUP_REMOVED lines=10> */
.L_x_833:
        /* <DEDUP_REMOVED lines=12> */
.L_x_842:
[----:B------:R-:W-:Y:S02]  /*c0e0*/  IMAD.MOV.U32 R66, RZ, RZ, R154 ;  /* 0x000000ffff427224 */ /* 0x000fe400078e009a */
.L_x_843:
[----:B------:R-:W-:Y:S05]  /*c0f0*/  BSYNC B1 ;  /* 0x0000000000017941 */ /* 0x000fea0003800000 */
.L_x_841:
        /* <DEDUP_REMOVED lines=16> */
.L_x_847:
[----:B------:R-:W-:Y:S05]  /*c200*/  BSYNC B2 ;  /* 0x0000000000027941 */ /* 0x000fea0003800000 */
.L_x_846:
        /* <DEDUP_REMOVED lines=43> */
.L_x_845:
[----:B------:R-:W-:Y:S05]  /*c4c0*/  BSYNC B1 ;  /* 0x0000000000017941 */ /* 0x000fea0003800000 */
.L_x_844:
        /* <DEDUP_REMOVED lines=13> */
.L_x_848:
        /* <DEDUP_REMOVED lines=12> */
.L_x_851:
[----:B------:R-:W-:Y:S02]  /*c660*/  IMAD.MOV.U32 R178, RZ, RZ, R154 ;  /* 0x000000ffffb27224 */ /* 0x000fe400078e009a */
.L_x_852:
[----:B------:R-:W-:Y:S05]  /*c670*/  BSYNC B1 ;  /* 0x0000000000017941 */ /* 0x000fea0003800000 */
.L_x_850:
        /* <DEDUP_REMOVED lines=16> */
.L_x_856:
[----:B------:R-:W-:Y:S05]  /*c780*/  BSYNC B2 ;  /* 0x0000000000027941 */ /* 0x000fea0003800000 */
.L_x_855:
        /* <DEDUP_REMOVED lines=43> */
.L_x_854:
[----:B------:R-:W-:Y:S05]  /*ca40*/  BSYNC B1 ;  /* 0x0000000000017941 */ /* 0x000fea0003800000 */
.L_x_853:
        /* <DEDUP_REMOVED lines=10> */
.L_x_849:
        /* <DEDUP_REMOVED lines=36> */
[----:B------:R-:W-:Y:S02]  /*cd30*/  PRMT R67, R163, 0x7104, RZ ;  /* 0x00007104a3437816 */ /* 0x000fe400000000ff */
[----:B------:R-:W-:Y:S02]  /*cd40*/  LOP3.LUT R65, R65, 0xff0000, RZ, 0xc0, !PT ;  /* 0x00ff000041417812 */ /* 0x000fe400078ec0ff */
[----:B------:R-:W-:Y:S02]  /*cd50*/  LOP3.LUT R68, R165, 0xff, RZ, 0xc0, !PT ;  /* 0x000000ffa5447812 */ /* 0x000fe400078ec0ff */
[----:B------:R-:W-:Y:S02]  /*cd60*/  PRMT R64, R65, 0x4210, R64 ;  /* 0x0000421041407816 */ /* 0x000fe40000000040 */
[----:B------:R-:W-:Y:S01]  /*cd70*/  LOP3.LUT R66, R166, 0xff, RZ, 0xc0, !PT ;  /* 0x000000ffa6427812 */ /* 0x000fe200078ec0ff */
[----:B------:R-:W-:Y:S01]  /*cd80*/  IMAD.WIDE.U32 R68, R68, 0x1000000, RZ ;  /* 0x0100000044447825 */ /* 0x000fe200078e00ff */
        /* <DEDUP_REMOVED lines=12> */
.L_x_857:
[----:B------:R-:W-:Y:S02]  /*ce50*/  IADD3 R174, R174, 0x100, RZ ;  /* 0x00000100aeae7810 */ /* 0x000fe40007ffe0ff */
.L_x_728:
[----:B------:R-:W-:Y:S05]  /*ce60*/  BSYNC B0 ;  /* 0x0000000000007941 */ /* 0x000fea0003800000 */
.L_x_727:
        /* <DEDUP_REMOVED lines=30> */
.L_x_861:
[----:B0-----:R-:W-:Y:S02]  /*d050*/  IMAD.MOV.U32 R180, RZ, RZ, R154 ;  /* 0x000000ffffb47224 */ /* 0x001fe400078e009a */
.L_x_862:
[----:B------:R-:W-:Y:S05]  /*d060*/  BSYNC B1 ;  /* 0x0000000000017941 */ /* 0x000fea0003800000 */
.L_x_860:
        /* <DEDUP_REMOVED lines=16> */
.L_x_866:
[----:B------:R-:W-:Y:S05]  /*d170*/  BSYNC B2 ;  /* 0x0000000000027941 */ /* 0x000fea0003800000 */
.L_x_865:
        /* <DEDUP_REMOVED lines=43> */
.L_x_864:
[----:B------:R-:W-:Y:S05]  /*d430*/  BSYNC B1 ;  /* 0x0000000000017941 */ /* 0x000fea0003800000 */
.L_x_863:
        /* <DEDUP_REMOVED lines=18> */
.L_x_867:
        /* <DEDUP_REMOVED lines=12> */
.L_x_870:
[----:B------:R-:W-:Y:S02]  /*d620*/  IMAD.MOV.U32 R180, RZ, RZ, R154 ;  /* 0x000000ffffb47224 */ /* 0x000fe400078e009a */
.L_x_871:
[----:B------:R-:W-:Y:S05]  /*d630*/  BSYNC B1 ;  /* 0x0000000000017941 */ /* 0x000fea0003800000 */
.L_x_869:
        /* <DEDUP_REMOVED lines=16> */
.L_x_875:
[----:B------:R-:W-:Y:S05]  /*d740*/  BSYNC B2 ;  /* 0x0000000000027941 */ /* 0x000fea0003800000 */
.L_x_874:
        /* <DEDUP_REMOVED lines=43> */
.L_x_873:
[----:B------:R-:W-:Y:S05]  /*da00*/  BSYNC B1 ;  /* 0x0000000000017941 */ /* 0x000fea0003800000 */
.L_x_872:
        /* <DEDUP_REMOVED lines=10> */
.L_x_868:
        /* <DEDUP_REMOVED lines=12> */
.L_x_877:
[----:B------:R-:W-:Y:S02]  /*db70*/  IMAD.MOV.U32 R178, RZ, RZ, R154 ;  /* 0x000000ffffb27224 */ /* 0x000fe400078e009a */
.L_x_878:
[----:B------:R-:W-:Y:S05]  /*db80*/  BSYNC B1 ;  /* 0x0000000000017941 */ /* 0x000fea0003800000 */
.L_x_876:
        /* <DEDUP_REMOVED lines=16> */
.L_x_882:
[----:B------:R-:W-:Y:S05]  /*dc90*/  BSYNC B2 ;  /* 0x0000000000027941 */ /* 0x000fea0003800000 */
.L_x_881:
        /* <DEDUP_REMOVED lines=43> */
.L_x_880:
[----:B------:R-:W-:Y:S05]  /*df50*/  BSYNC B1 ;  /* 0x0000000000017941 */ /* 0x000fea0003800000 */
.L_x_879:
        /* <DEDUP_REMOVED lines=15> */
.L_x_883:
        /* <DEDUP_REMOVED lines=12> */
.L_x_886:
[----:B------:R-:W-:Y:S02]  /*e110*/  IMAD.MOV.U32 R64, RZ, RZ, R154 ;  /* 0x000000ffff407224 */ /* 0x000fe400078e009a */
.L_x_887:
[----:B------:R-:W-:Y:S05]  /*e120*/  BSYNC B1 ;  /* 0x0000000000017941 */ /* 0x000fea0003800000 */
.L_x_885:
        /* <DEDUP_REMOVED lines=16> */
.L_x_891:
[----:B------:R-:W-:Y:S05]  /*e230*/  BSYNC B2 ;  /* 0x0000000000027941 */ /* 0x000fea0003800000 */
.L_x_890:
        /* <DEDUP_REMOVED lines=43> */
.L_x_889:
[----:B------:R-:W-:Y:S05]  /*e4f0*/  BSYNC B1 ;  /* 0x0000000000017941 */ /* 0x000fea0003800000 */
.L_x_888:
        /* <DEDUP_REMOVED lines=10> */
.L_x_884:
        /* <DEDUP_REMOVED lines=12> */
.L_x_893:
[----:B------:R-:W-:Y:S02]  /*e660*/  IMAD.MOV.U32 R64, RZ, RZ, R154 ;  /* 0x000000ffff407224 */ /* 0x000fe400078e009a */
.L_x_894:
[----:B------:R-:W-:Y:S05]  /*e670*/  BSYNC B1 ;  /* 0x0000000000017941 */ /* 0x000fea0003800000 */
.L_x_892:
        /* <DEDUP_REMOVED lines=16> */
.L_x_898:
[----:B------:R-:W-:Y:S05]  /*e780*/  BSYNC B2 ;  /* 0x0000000000027941 */ /* 0x000fea0003800000 */
.L_x_897:
        /* <DEDUP_REMOVED lines=43> */
.L_x_896:
[----:B------:R-:W-:Y:S05]  /*ea40*/  BSYNC B1 ;  /* 0x0000000000017941 */ /* 0x000fea0003800000 */
.L_x_895:
        /* <DEDUP_REMOVED lines=15> */
.L_x_899:
        /* <DEDUP_REMOVED lines=12> */
.L_x_902:
[----:B------:R-:W-:Y:S02]  /*ec00*/  IMAD.MOV.U32 R64, RZ, RZ, R154 ;  /* 0x000000ffff407224 */ /* 0x000fe400078e009a */
.L_x_903:
[----:B------:R-:W-:Y:S05]  /*ec10*/  BSYNC B1 ;  /* 0x0000000000017941 */ /* 0x000fea0003800000 */
.L_x_901:
        /* <DEDUP_REMOVED lines=16> */
.L_x_907:
[----:B------:R-:W-:Y:S05]  /*ed20*/  BSYNC B2 ;  /* 0x0000000000027941 */ /* 0x000fea0003800000 */
.L_x_906:
        /* <DEDUP_REMOVED lines=43> */
.L_x_905:
[----:B------:R-:W-:Y:S05]  /*efe0*/  BSYNC B1 ;  /* 0x0000000000017941 */ /* 0x000fea0003800000 */
.L_x_904:
        /* <DEDUP_REMOVED lines=10> */
.L_x_900:
        /* <DEDUP_REMOVED lines=12> */
.L_x_909:
[----:B------:R-:W-:Y:S02]  /*f150*/  IMAD.MOV.U32 R64, RZ, RZ, R154 ;  /* 0x000000ffff407224 */ /* 0x000fe400078e009a */
.L_x_910:
[----:B------:R-:W-:Y:S05]  /*f160*/  BSYNC B1 ;  /* 0x0000000000017941 */ /* 0x000fea0003800000 */
.L_x_908:
        /* <DEDUP_REMOVED lines=16> */
.L_x_914:
[----:B------:R-:W-:Y:S05]  /*f270*/  BSYNC B2 ;  /* 0x0000000000027941 */ /* 0x000fea0003800000 */
.L_x_913:
        /* <DEDUP_REMOVED lines=43> */
.L_x_912:
[----:B------:R-:W-:Y:S05]  /*f530*/  BSYNC B1 ;  /* 0x0000000000017941 */ /* 0x000fea0003800000 */
.L_x_911:
        /* <DEDUP_REMOVED lines=15> */
.L_x_915:
        /* <DEDUP_REMOVED lines=12> */
.L_x_918:
[----:B------:R-:W-:Y:S02]  /*f6f0*/  IMAD.MOV.U32 R178, RZ, RZ, R154 ;  /* 0x000000ffffb27224 */ /* 0x000fe400078e009a */
.L_x_919:
[----:B------:R-:W-:Y:S05]  /*f700*/  BSYNC B1 ;  /* 0x0000000000017941 */ /* 0x000fea0003800000 */
.L_x_917:
        /* <DEDUP_REMOVED lines=16> */
.L_x_923:
[----:B------:R-:W-:Y:S05]  /*f810*/  BSYNC B2 ;  /* 0x0000000000027941 */ /* 0x000fea0003800000 */
.L_x_922:
        /* <DEDUP_REMOVED lines=43> */
.L_x_921:
[----:B------:R-:W-:Y:S05]  /*fad0*/  BSYNC B1 ;  /* 0x0000000000017941 */ /* 0x000fea0003800000 */
.L_x_920:
        /* <DEDUP_REMOVED lines=10> */
.L_x_916:
        /* <DEDUP_REMOVED lines=12> */
.L_x_925:
[----:B------:R-:W-:Y:S02]  /*fc40*/  IMAD.MOV.U32 R178, RZ, RZ, R154 ;  /* 0x000000ffffb27224 */ /* 0x000fe400078e009a */
.L_x_926:
[----:B------:R-:W-:Y:S05]  /*fc50*/  BSYNC B1 ;  /* 0x0000000000017941 */ /* 0x000fea0003800000 */
.L_x_924:
        /* <DEDUP_REMOVED lines=16> */
.L_x_930:
[----:B------:R-:W-:Y:S05]  /*fd60*/  BSYNC B2 ;  /* 0x0000000000027941 */ /* 0x000fea0003800000 */
.L_x_929:
        /* <DEDUP_REMOVED lines=43> */
.L_x_928:
[----:B------:R-:W-:Y:S05]  /*10020*/  BSYNC B1 ;  /* 0x0000000000017941 */ /* 0x000fea0003800000 */
.L_x_927:
        /* <DEDUP_REMOVED lines=13> */
.L_x_931:
        /* <DEDUP_REMOVED lines=12> */
.L_x_934:
[----:B------:R-:W-:Y:S02]  /*101c0*/  IMAD.MOV.U32 R178, RZ, RZ, R154 ;  /* 0x000000ffffb27224 */ /* 0x000fe400078e009a */
.L_x_935:
[----:B------:R-:W-:Y:S05]  /*101d0*/  BSYNC B1 ;  /* 0x0000000000017941 */ /* 0x000fea0003800000 */
.L_x_933:
        /* <DEDUP_REMOVED lines=16> */
.L_x_939:
[----:B------:R-:W-:Y:S05]  /*102e0*/  BSYNC B2 ;  /* 0x0000000000027941 */ /* 0x000fea0003800000 */
.L_x_938:
        /* <DEDUP_REMOVED lines=43> */
.L_x_937:
[----:B------:R-:W-:Y:S05]  /*105a0*/  BSYNC B1 ;  /* 0x0000000000017941 */ /* 0x000fea0003800000 */
.L_x_936:
        /* <DEDUP_REMOVED lines=10> */
.L_x_932:
        /* <DEDUP_REMOVED lines=12> */
.L_x_941:
[----:B------:R-:W-:Y:S02]  /*10710*/  IMAD.MOV.U32 R178, RZ, RZ, R154 ;  /* 0x000000ffffb27224 */ /* 0x000fe400078e009a */
.L_x_942:
[----:B------:R-:W-:Y:S05]  /*10720*/  BSYNC B1 ;  /* 0x0000000000017941 */ /* 0x000fea0003800000 */
.L_x_940:
        /* <DEDUP_REMOVED lines=16> */
.L_x_946:
[----:B------:R-:W-:Y:S05]  /*10830*/  BSYNC B2 ;  /* 0x0000000000027941 */ /* 0x000fea0003800000 */
.L_x_945:
        /* <DEDUP_REMOVED lines=43> */
.L_x_944:
[----:B------:R-:W-:Y:S05]  /*10af0*/  BSYNC B1 ;  /* 0x0000000000017941 */ /* 0x000fea0003800000 */
.L_x_943:
        /* <DEDUP_REMOVED lines=13> */
.L_x_947:
        /* <DEDUP_REMOVED lines=12> */
.L_x_950:
[----:B------:R-:W-:Y:S02]  /*10c90*/  IMAD.MOV.U32 R66, RZ, RZ, R154 ;  /* 0x000000ffff427224 */ /* 0x000fe400078e009a */
.L_x_951:
[----:B------:R-:W-:Y:S05]  /*10ca0*/  BSYNC B1 ;  /* 0x0000000000017941 */ /* 0x000fea0003800000 */
.L_x_949:
        /* <DEDUP_REMOVED lines=16> */
.L_x_955:
[----:B------:R-:W-:Y:S05]  /*10db0*/  BSYNC B2 ;  /* 0x0000000000027941 */ /* 0x000fea0003800000 */
.L_x_954:
        /* <DEDUP_REMOVED lines=43> */
.L_x_953:
[----:B------:R-:W-:Y:S05]  /*11070*/  BSYNC B1 ;  /* 0x0000000000017941 */ /* 0x000fea0003800000 */
.L_x_952:
        /* <DEDUP_REMOVED lines=10> */
.L_x_948:
        /* <DEDUP_REMOVED lines=12> */
.L_x_957:
[----:B------:R-:W-:Y:S02]  /*111e0*/  IMAD.MOV.U32 R66, RZ, RZ, R154 ;  /* 0x000000ffff427224 */ /* 0x000fe400078e009a */
.L_x_958:
[----:B------:R-:W-:Y:S05]  /*111f0*/  BSYNC B1 ;  /* 0x0000000000017941 */ /* 0x000fea0003800000 */
.L_x_956:
        /* <DEDUP_REMOVED lines=16> */
.L_x_962:
[----:B------:R-:W-:Y:S05]  /*11300*/  BSYNC B2 ;  /* 0x0000000000027941 */ /* 0x000fea0003800000 */
.L_x_961:
        /* <DEDUP_REMOVED lines=43> */
.L_x_960:
[----:B------:R-:W-:Y:S05]  /*115c0*/  BSYNC B1 ;  /* 0x0000000000017941 */ /* 0x000fea0003800000 */
.L_x_959:
        /* <DEDUP_REMOVED lines=13> */
.L_x_963:
        /* <DEDUP_REMOVED lines=12> */
.L_x_966:
[----:B------:R-:W-:Y:S02]  /*11760*/  IMAD.MOV.U32 R66, RZ, RZ, R154 ;  /* 0x000000ffff427224 */ /* 0x000fe400078e009a */
.L_x_967:
[----:B------:R-:W-:Y:S05]  /*11770*/  BSYNC B1 ;  /* 0x0000000000017941 */ /* 0x000fea0003800000 */
.L_x_965:
        /* <DEDUP_REMOVED lines=16> */
.L_x_971:
[----:B------:R-:W-:Y:S05]  /*11880*/  BSYNC B2 ;  /* 0x0000000000027941 */ /* 0x000fea0003800000 */
.L_x_970:
        /* <DEDUP_REMOVED lines=43> */
.L_x_969:
[----:B------:R-:W-:Y:S05]  /*11b40*/  BSYNC B1 ;  /* 0x0000000000017941 */ /* 0x000fea0003800000 */
.L_x_968:
        /* <DEDUP_REMOVED lines=10> */
.L_x_964:
        /* <DEDUP_REMOVED lines=12> */
.L_x_973:
[----:B------:R-:W-:Y:S02]  /*11cb0*/  IMAD.MOV.U32 R66, RZ, RZ, R154 ;  /* 0x000000ffff427224 */ /* 0x000fe400078e009a */
.L_x_974:
[----:B------:R-:W-:Y:S05]  /*11cc0*/  BSYNC B1 ;  /* 0x0000000000017941 */ /* 0x000fea0003800000 */
.L_x_972:
        /* <DEDUP_REMOVED lines=16> */
.L_x_978:
[----:B------:R-:W-:Y:S05]  /*11dd0*/  BSYNC B2 ;  /* 0x0000000000027941 */ /* 0x000fea0003800000 */
.L_x_977:
        /* <DEDUP_REMOVED lines=43> */
.L_x_976:
[----:B------:R-:W-:Y:S05]  /*12090*/  BSYNC B1 ;  /* 0x0000000000017941 */ /* 0x000fea0003800000 */
.L_x_975:
        /* <DEDUP_REMOVED lines=13> */
.L_x_979:
        /* <DEDUP_REMOVED lines=12> */
.L_x_982:
[----:B------:R-:W-:Y:S02]  /*12230*/  IMAD.MOV.U32 R178, RZ, RZ, R154 ;  /* 0x000000ffffb27224 */ /* 0x000fe400078e009a */
.L_x_983:
[----:B------:R-:W-:Y:S05]  /*12240*/  BSYNC B1 ;  /* 0x0000000000017941 */ /* 0x000fea0003800000 */
.L_x_981:
        /* <DEDUP_REMOVED lines=16> */
.L_x_987:
[----:B------:R-:W-:Y:S05]  /*12350*/  BSYNC B2 ;  /* 0x0000000000027941 */ /* 0x000fea0003800000 */
.L_x_986:
        /* <DEDUP_REMOVED lines=43> */
.L_x_985:
[----:B------:R-:W-:Y:S05]  /*12610*/  BSYNC B1 ;  /* 0x0000000000017941 */ /* 0x000fea0003800000 */
.L_x_984:
        /* <DEDUP_REMOVED lines=10> */
.L_x_980:
        /* <DEDUP_REMOVED lines=54> */
.L_x_988:
[----:B------:R-:W-:Y:S02]  /*12a20*/  IADD3 R174, R174, 0x100, RZ ;  /* 0x00000100aeae7810 */ /* 0x000fe40007ffe0ff */
.L_x_859:
[----:B------:R-:W-:Y:S05]  /*12a30*/  BSYNC B0 ;  /* 0x0000000000007941 */ /* 0x000fea0003800000 */
.L_x_858:
        /* <DEDUP_REMOVED lines=30> */
.L_x_992:
[----:B0-----:R-:W-:Y:S02]  /*12c20*/  IMAD.MOV.U32 R180, RZ, RZ, R154 ;  /* 0x000000ffffb47224 */ /* 0x001fe400078e009a */
.L_x_993:
[----:B------:R-:W-:Y:S05]  /*12c30*/  BSYNC B1 ;  /* 0x0000000000017941 */ /* 0x000fea0003800000 */
.L_x_991:
        /* <DEDUP_REMOVED lines=16> */
.L_x_997:
[----:B------:R-:W-:Y:S05]  /*12d40*/  BSYNC B2 ;  /* 0x0000000000027941 */ /* 0x000fea0003800000 */
.L_x_996:
        /* <DEDUP_REMOVED lines=43> */
.L_x_995:
[----:B------:R-:W-:Y:S05]  /*13000*/  BSYNC B1 ;  /* 0x0000000000017941 */ /* 0x000fea0003800000 */
.L_x_994:
        /* <DEDUP_REMOVED lines=18> */
.L_x_998:
        /* <DEDUP_REMOVED lines=12> */
.L_x_1001:
[----:B------:R-:W-:Y:S02]  /*131f0*/  IMAD.MOV.U32 R180, RZ, RZ, R154 ;  /* 0x000000ffffb47224 */ /* 0x000fe400078e009a */
.L_x_1002:
[----:B------:R-:W-:Y:S05]  /*13200*/  BSYNC B1 ;  /* 0x0000000000017941 */ /* 0x000fea0003800000 */
.L_x_1000:
        /* <DEDUP_REMOVED lines=16> */
.L_x_1006:
[----:B------:R-:W-:Y:S05]  /*13310*/  BSYNC B2 ;  /* 0x0000000000027941 */ /* 0x000fea0003800000 */
.L_x_1005:
        /* <DEDUP_REMOVED lines=43> */
.L_x_1004:
[----:B------:R-:W-:Y:S05]  /*135d0*/  BSYNC B1 ;  /* 0x0000000000017941 */ /* 0x000fea0003800000 */
.L_x_1003:
        /* <DEDUP_REMOVED lines=10> */
.L_x_999:
        /* <DEDUP_REMOVED lines=12> */
.L_x_1008:
[----:B------:R-:W-:Y:S02]  /*13740*/  IMAD.MOV.U32 R178, RZ, RZ, R154 ;  /* 0x000000ffffb27224 */ /* 0x000fe400078e009a */
.L_x_1009:
[----:B------:R-:W-:Y:S05]  /*13750*/  BSYNC B1 ;  /* 0x0000000000017941 */ /* 0x000fea0003800000 */
.L_x_1007:
        /* <DEDUP_REMOVED lines=16> */
.L_x_1013:
[----:B------:R-:W-:Y:S05]  /*13860*/  BSYNC B2 ;  /* 0x0000000000027941 */ /* 0x000fea0003800000 */
.L_x_1012:
        /* <DEDUP_REMOVED lines=43> */
.L_x_1011:
[----:B------:R-:W-:Y:S05]  /*13b20*/  BSYNC B1 ;  /* 0x0000000000017941 */ /* 0x000fea0003800000 */
.L_x_1010:
        /* <DEDUP_REMOVED lines=15> */
.L_x_1014:
        /* <DEDUP_REMOVED lines=12> */
.L_x_1017:
[----:B------:R-:W-:Y:S02]  /*13ce0*/  IMAD.MOV.U32 R64, RZ, RZ, R154 ;  /* 0x000000ffff407224 */ /* 0x000fe400078e009a */
.L_x_1018:
[----:B------:R-:W-:Y:S05]  /*13cf0*/  BSYNC B1 ;  /* 0x0000000000017941 */ /* 0x000fea0003800000 */
.L_x_1016:
        /* <DEDUP_REMOVED lines=16> */
.L_x_1022:
[----:B------:R-:W-:Y:S05]  /*13e00*/  BSYNC B2 ;  /* 0x0000000000027941 */ /* 0x000fea0003800000 */
.L_x_1021:
        /* <DEDUP_REMOVED lines=43> */
.L_x_1020:
[----:B------:R-:W-:Y:S05]  /*140c0*/  BSYNC B1 ;  /* 0x0000000000017941 */ /* 0x000fea0003800000 */
.L_x_1019:
        /* <DEDUP_REMOVED lines=10> */
.L_x_1015:
        /* <DEDUP_REMOVED lines=12> */
.L_x_1024:
[----:B------:R-:W-:Y:S02]  /*14230*/  IMAD.MOV.U32 R64, RZ, RZ, R154 ;  /* 0x000000ffff407224 */ /* 0x000fe400078e009a */
.L_x_1025:
[----:B------:R-:W-:Y:S05]  /*14240*/  BSYNC B1 ;  /* 0x0000000000017941 */ /* 0x000fea0003800000 */
.L_x_1023:
        /* <DEDUP_REMOVED lines=16> */
.L_x_1029:
[----:B------:R-:W-:Y:S05]  /*14350*/  BSYNC B2 ;  /* 0x0000000000027941 */ /* 0x000fea0003800000 */
.L_x_1028:
        /* <DEDUP_REMOVED lines=43> */
.L_x_1027:
[----:B------:R-:W-:Y:S05]  /*14610*/  BSYNC B1 ;  /* 0x0000000000017941 */ /* 0x000fea0003800000 */
.L_x_1026:
        /* <DEDUP_REMOVED lines=15> */
.L_x_1030:
        /* <DEDUP_REMOVED lines=12> */
.L_x_1033:
[----:B------:R-:W-:Y:S02]  /*147d0*/  IMAD.MOV.U32 R64, RZ, RZ, R154 ;  /* 0x000000ffff407224 */ /* 0x000fe400078e009a */
.L_x_1034:
[----:B------:R-:W-:Y:S05]  /*147e0*/  BSYNC B1 ;  /* 0x0000000000017941 */ /* 0x000fea0003800000 */
.L_x_1032:
        /* <DEDUP_REMOVED lines=16> */
.L_x_1038:
[----:B------:R-:W-:Y:S05]  /*148f0*/  BSYNC B2 ;  /* 0x0000000000027941 */ /* 0x000fea0003800000 */
.L_x_1037:
        /* <DEDUP_REMOVED lines=43> */
.L_x_1036:
[----:B------:R-:W-:Y:S05]  /*14bb0*/  BSYNC B1 ;  /* 0x0000000000017941 */ /* 0x000fea0003800000 */
.L_x_1035:
        /* <DEDUP_REMOVED lines=10> */
.L_x_1031:
        /* <DEDUP_REMOVED lines=12> */
.L_x_1040:
[----:B------:R-:W-:Y:S02]  /*14d20*/  IMAD.MOV.U32 R64, RZ, RZ, R154 ;  /* 0x000000ffff407224 */ /* 0x000fe400078e009a */
.L_x_1041:
[----:B------:R-:W-:Y:S05]  /*14d30*/  BSYNC B1 ;  /* 0x0000000000017941 */ /* 0x000fea0003800000 */
.L_x_1039:
        /* <DEDUP_REMOVED lines=16> */
.L_x_1045:
[----:B------:R-:W-:Y:S05]  /*14e40*/  BSYNC B2 ;  /* 0x0000000000027941 */ /* 0x000fea0003800000 */
.L_x_1044:
        /* <DEDUP_REMOVED lines=43> */
.L_x_1043:
[----:B------:R-:W-:Y:S05]  /*15100*/  BSYNC B1 ;  /* 0x0000000000017941 */ /* 0x000fea0003800000 */
.L_x_1042:
        /* <DEDUP_REMOVED lines=15> */
.L_x_1046:
        /* <DEDUP_REMOVED lines=12> */
.L_x_1049:
[----:B------:R-:W-:Y:S02]  /*152c0*/  IMAD.MOV.U32 R178, RZ, RZ, R154 ;  /* 0x000000ffffb27224 */ /* 0x000fe400078e009a */
.L_x_1050:
[----:B------:R-:W-:Y:S05]  /*152d0*/  BSYNC B1 ;  /* 0x0000000000017941 */ /* 0x000fea0003800000 */
.L_x_1048:
        /* <DEDUP_REMOVED lines=16> */
.L_x_1054:
[----:B------:R-:W-:Y:S05]  /*153e0*/  BSYNC B2 ;  /* 0x0000000000027941 */ /* 0x000fea0003800000 */
.L_x_1053:
        /* <DEDUP_REMOVED lines=43> */
.L_x_1052:
[----:B------:R-:W-:Y:S05]  /*156a0*/  BSYNC B1 ;  /* 0x0000000000017941 */ /* 0x000fea0003800000 */
.L_x_1051:
        /* <DEDUP_REMOVED lines=10> */
.L_x_1047:
        /* <DEDUP_REMOVED lines=12> */
.L_x_1056:
[----:B------:R-:W-:Y:S02]  /*15810*/  IMAD.MOV.U32 R178, RZ, RZ, R154 ;  /* 0x000000ffffb27224 */ /* 0x000fe400078e009a */
.L_x_1057:
[----:B------:R-:W-:Y:S05]  /*15820*/  BSYNC B1 ;  /* 0x0000000000017941 */ /* 0x000fea0003800000 */
.L_x_1055:
        /* <DEDUP_REMOVED lines=16> */
.L_x_1061:
[----:B------:R-:W-:Y:S05]  /*15930*/  BSYNC B2 ;  /* 0x0000000000027941 */ /* 0x000fea0003800000 */
.L_x_1060:
        /* <DEDUP_REMOVED lines=43> */
.L_x_1059:
[----:B------:R-:W-:Y:S05]  /*15bf0*/  BSYNC B1 ;  /* 0x0000000000017941 */ /* 0x000fea0003800000 */
.L_x_1058:
        /* <DEDUP_REMOVED lines=13> */
.L_x_1062:
        /* <DEDUP_REMOVED lines=12> */
.L_x_1065:
[----:B------:R-:W-:Y:S02]  /*15d90*/  IMAD.MOV.U32 R178, RZ, RZ, R154 ;  /* 0x000000ffffb27224 */ /* 0x000fe400078e009a */
.L_x_1066:
[----:B------:R-:W-:Y:S05]  /*15da0*/  BSYNC B1 ;  /* 0x0000000000017941 */ /* 0x000fea0003800000 */
.L_x_1064:
        /* <DEDUP_REMOVED lines=16> */
.L_x_1070:
[----:B------:R-:W-:Y:S05]  /*15eb0*/  BSYNC B2 ;  /* 0x0000000000027941 */ /* 0x000fea0003800000 */
.L_x_1069:
        /* <DEDUP_REMOVED lines=43> */
.L_x_1068:
[----:B------:R-:W-:Y:S05]  /*16170*/  BSYNC B1 ;  /* 0x0000000000017941 */ /* 0x000fea0003800000 */
.L_x_1067:
        /* <DEDUP_REMOVED lines=10> */
.L_x_1063:
        /* <DEDUP_REMOVED lines=12> */
.L_x_1072:
[----:B------:R-:W-:Y:S02]  /*162e0*/  IMAD.MOV.U32 R178, RZ, RZ, R154 ;  /* 0x000000ffffb27224 */ /* 0x000fe400078e009a */
.L_x_1073:
[----:B------:R-:W-:Y:S05]  /*162f0*/  BSYNC B1 ;  /* 0x0000000000017941 */ /* 0x000fea0003800000 */
.L_x_1071:
        /* <DEDUP_REMOVED lines=16> */
.L_x_1077:
[----:B------:R-:W-:Y:S05]  /*16400*/  BSYNC B2 ;  /* 0x0000000000027941 */ /* 0x000fea0003800000 */
.L_x_1076:
        /* <DEDUP_REMOVED lines=43> */
.L_x_1075:
[----:B------:R-:W-:Y:S05]  /*166c0*/  BSYNC B1 ;  /* 0x0000000000017941 */ /* 0x000fea0003800000 */
.L_x_1074:
        /* <DEDUP_REMOVED lines=13> */
.L_x_1078:
        /* <DEDUP_REMOVED lines=12> */
.L_x_1081:
[----:B------:R-:W-:Y:S02]  /*16860*/  IMAD.MOV.U32 R66, RZ, RZ, R154 ;  /* 0x000000ffff427224 */ /* 0x000fe400078e009a */
.L_x_1082:
[----:B------:R-:W-:Y:S05]  /*16870*/  BSYNC B1 ;  /* 0x0000000000017941 */ /* 0x000fea0003800000 */
.L_x_1080:
        /* <DEDUP_REMOVED lines=16> */
.L_x_1086:
[----:B------:R-:W-:Y:S05]  /*16980*/  BSYNC B2 ;  /* 0x0000000000027941 */ /* 0x000fea0003800000 */
.L_x_1085:
        /* <DEDUP_REMOVED lines=43> */
.L_x_1084:
[----:B------:R-:W-:Y:S05]  /*16c40*/  BSYNC B1 ;  /* 0x0000000000017941 */ /* 0x000fea0003800000 */
.L_x_1083:
        /* <DEDUP_REMOVED lines=10> */
.L_x_1079:
        /* <DEDUP_REMOVED lines=12> */
.L_x_1088:
[----:B------:R-:W-:Y:S02]  /*16db0*/  IMAD.MOV.U32 R66, RZ, RZ, R154 ;  /* 0x000000ffff427224 */ /* 0x000fe400078e009a */
.L_x_1089:
[----:B------:R-:W-:Y:S05]  /*16dc0*/  BSYNC B1 ;  /* 0x0000000000017941 */ /* 0x000fea0003800000 */
.L_x_1087:
        /* <DEDUP_REMOVED lines=16> */
.L_x_1093:
[----:B------:R-:W-:Y:S05]  /*16ed0*/  BSYNC B2 ;  /* 0x0000000000027941 */ /* 0x000fea0003800000 */
.L_x_1092:
        /* <DEDUP_REMOVED lines=43> */
.L_x_1091:
[----:B------:R-:W-:Y:S05]  /*17190*/  BSYNC B1 ;  /* 0x0000000000017941 */ /* 0x000fea0003800000 */
.L_x_1090:
        /* <DEDUP_REMOVED lines=13> */
.L_x_1094:
        /* <DEDUP_REMOVED lines=12> */
.L_x_1097:
[----:B------:R-:W-:Y:S02]  /*17330*/  IMAD.MOV.U32 R66, RZ, RZ, R154 ;  /* 0x000000ffff427224 */ /* 0x000fe400078e009a */
.L_x_1098:
[----:B------:R-:W-:Y:S05]  /*17340*/  BSYNC B1 ;  /* 0x0000000000017941 */ /* 0x000fea0003800000 */
.L_x_1096:
        /* <DEDUP_REMOVED lines=16> */
.L_x_1102:
[----:B------:R-:W-:Y:S05]  /*17450*/  BSYNC B2 ;  /* 0x0000000000027941 */ /* 0x000fea0003800000 */
.L_x_1101:
        /* <DEDUP_REMOVED lines=43> */
.L_x_1100:
[----:B------:R-:W-:Y:S05]  /*17710*/  BSYNC B1 ;  /* 0x0000000000017941 */ /* 0x000fea0003800000 */
.L_x_1099:
        /* <DEDUP_REMOVED lines=10> */
.L_x_1095:
        /* <DEDUP_REMOVED lines=12> */
.L_x_1104:
[----:B------:R-:W-:Y:S02]  /*17880*/  IMAD.MOV.U32 R66, RZ, RZ, R154 ;  /* 0x000000ffff427224 */ /* 0x000fe400078e009a */
.L_x_1105:
[----:B------:R-:W-:Y:S05]  /*17890*/  BSYNC B1 ;  /* 0x0000000000017941 */ /* 0x000fea0003800000 */
.L_x_1103:
        /* <DEDUP_REMOVED lines=16> */
.L_x_1109:
[----:B------:R-:W-:Y:S05]  /*179a0*/  BSYNC B2 ;  /* 0x0000000000027941 */ /* 0x000fea0003800000 */
.L_x_1108:
        /* <DEDUP_REMOVED lines=43> */
.L_x_1107:
[----:B------:R-:W-:Y:S05]  /*17c60*/  BSYNC B1 ;  /* 0x0000000000017941 */ /* 0x000fea0003800000 */
.L_x_1106:
        /* <DEDUP_REMOVED lines=13> */
.L_x_1110:
        /* <DEDUP_REMOVED lines=12> */
.L_x_1113:
[----:B------:R-:W-:Y:S02]  /*17e00*/  IMAD.MOV.U32 R178, RZ, RZ, R154 ;  /* 0x000000ffffb27224 */ /* 0x000fe400078e009a */
.L_x_1114:
[----:B------:R-:W-:Y:S05]  /*17e10*/  BSYNC B1 ;  /* 0x0000000000017941 */ /* 0x000fea0003800000 */
.L_x_1112:
        /* <DEDUP_REMOVED lines=16> */
.L_x_1118:
[----:B------:R-:W-:Y:S05]  /*17f20*/  BSYNC B2 ;  /* 0x0000000000027941 */ /* 0x000fea0003800000 */
.L_x_1117:
        /* <DEDUP_REMOVED lines=43> */
.L_x_1116:
[----:B------:R-:W-:Y:S05]  /*181e0*/  BSYNC B1 ;  /* 0x0000000000017941 */ /* 0x000fea0003800000 */
.L_x_1115:
        /* <DEDUP_REMOVED lines=10> */
.L_x_1111:
        /* <DEDUP_REMOVED lines=21> */
[----:B------:R-:W-:-:S02]  /*183e0*/  SHF.R.U32.HI R178, RZ, 0x1d, R174 ;  /* 0x0000001dffb27819 */ /* 0x000fc400000116ae */
        /* <DEDUP_REMOVED lines=32> */
.L_x_990:
[----:B------:R-:W-:Y:S05]  /*185f0*/  BSYNC B0 ;  /* 0x0000000000007941 */ /* 0x000fea0003800000 */
.L_x_989:
[----:B0-----:R-:W-:Y:S01]  /*18600*/  FADD.FTZ R64, RZ, R169 ;  /* 0x000000a9ff407221 */ /* 0x001fe20000010000 */
[----:B------:R-:W-:Y:S02]  /*18610*/  LOP3.LUT P0, RZ, R48, 0x20, RZ, 0xc0, !PT ;  /* 0x0000002030ff7812 */ /* 0x000fe4000780c0ff */
[----:B------:R-:W-:Y:S01]  /*18620*/  ISETP.GT.U32.AND P1, PT, R43, 0x1ff, PT ;  /* 0x000001ff2b00780c */ /* 0x000fe20003f24070 */
[----:B------:R-:W-:Y:S01]  /*18630*/  FADD.FTZ R64, R177, R64 ;  /* 0x00000040b1407221 */ /* 0x000fe20000010000 */
[----:B------:R-:W-:Y:S02]  /*18640*/  LOP3.LUT P2, RZ, R150, 0xff, RZ, 0xc0, !PT ;  /* 0x000000ff96ff7812 */ /* 0x000fe4000784c0ff */
[----:B------:R-:W-:Y:S01]  /*18650*/  SHF.R.U32.HI R68, RZ, 0x5, R47 ;  /* 0x00000005ff447819 */ /* 0x000fe2000001162f */
[----:B------:R-:W-:-:S03]  /*18660*/  FADD.FTZ R64, R175, R64 ;  /* 0x00000040af407221 */ /* 0x000fc60000010000 */
[----:B------:R-:W-:Y:S01]  /*18670*/  LOP3.LUT R68, R68, 0x7fffff8, RZ, 0xc0, !PT ;  /* 0x07fffff844447812 */ /* 0x000fe200078ec0ff */
[----:B------:R-:W-:-:S04]  /*18680*/  FADD.FTZ R64, R193, R64 ;  /* 0x00000040c1407221 */ /* 0x000fc80000010000 */
[----:B------:R-:W-:Y:S02]  /*18690*/  FADD.FTZ R64, R191, R64 ;  /* 0x00000040bf407221 */ /* 0x000fe40000010000 */
[----:B------:R-:W-:Y:S02]  /*186a0*/  @!P2 IADD3 R68, R68, 0x8, RZ ;  /* 0x000000084444a810 */ /* 0x000fe40007ffe0ff */
[----:B------:R-:W-:Y:S01]  /*186b0*/  FADD.FTZ R64, R217, R64 ;  /* 0x00000040d9407221 */ /* 0x000fe20000010000 */
[----:B------:R-:W-:-:S03]  /*186c0*/  ISETP.GT.U32.AND P2, PT, R43, 0x3ff, PT ;  /* 0x000003ff2b00780c */ /* 0x000fc60003f44070 */
[----:B------:R-:W-:-:S04]  /*186d0*/  FADD.FTZ R64, R215, R64 ;  /* 0x00000040d7407221 */ /* 0x000fc80000010000 */
[----:B------:R-:W-:-:S05]  /*186e0*/  FADD.FTZ R64, R223, R64 ;  /* 0x00000040df407221 */ /* 0x000fca0000010000 */
[----:B------:R-:W-:Y:S02]  /*186f0*/  FSEL R64, R64, RZ, P0 ;  /* 0x000000ff40407208 */ /* 0x000fe40000000000 */
[----:B------:R-:W-:-:S03]  /*18700*/  ISETP.GT.U32.AND P0, PT, R43, 0x2ff, PT ;  /* 0x000002ff2b00780c */ /* 0x000fc60003f04070 */
        /* <DEDUP_REMOVED lines=26> */
.L_x_1131:
[----:B-1----:R-:W-:Y:S01]  /*188b0*/  FADD.FTZ R70, R64, R65 ;  /* 0x0000004140467221 */ /* 0x002fe20000010000 */
[----:B------:R-:W-:Y:S05]  /*188c0*/  BRA.DIV ~URZ, `(.L_x_1120) ;  /* 0x000017a27f007947 */ /* 0x000fea000b800000 */
[----:B0-----:R-:W0:Y:S01]  /*188d0*/  SHFL.BFLY PT, R64, R70, 0x2, 0x1f ;  /* 0x0c401f0046407f89 */ /* 0x001e2200000e0000 */
[----:B------:R-:W-:Y:S01]  /*188e0*/  LOP3.LUT P3, RZ, R48, 0x20, RZ, 0xc0, !PT ;  /* 0x0000002030ff7812 */ /* 0x000fe2000786c0ff */
        /* <DEDUP_REMOVED lines=58> */
[----:B------:R-:W-:Y:S02]  /*18c90*/  @P0 FFMA.FTZ R69, R65, R65, R70 ;  /* 0x0000004141450223 */ /* 0x000fe40000010046 */
[----:B------:R-:W-:-:S02]  /*18ca0*/  FADD.FTZ R65, R187, -R64 ;  /* 0x80000040bb417221 */ /* 0x000fc40000010000 */
        /* <DEDUP_REMOVED lines=22> */
.L_x_1132:
        /* <DEDUP_REMOVED lines=13> */
[----:B------:R-:W-:Y:S01]  /*18ee0*/  IMAD.MOV.U32 R67, RZ, RZ, RZ ;  /* 0x000000ffff437224 */ /* 0x000fe200078e00ff */
[----:B------:R-:W-:Y:S01]  /*18ef0*/  LOP3.LUT P2, RZ, R48, 0x20, RZ, 0xc0, !PT ;  /* 0x0000002030ff7812 */ /* 0x000fe2000784c0ff */
        /* <DEDUP_REMOVED lines=21> */
[----:B------:R-:W-:Y:S02]  /*19050*/  FMUL.FTZ R69, R69, R178 ;  /* 0x000000b245457220 */ /* 0x000fe40000410000 */
[----:B0-----:R-:W-:Y:S01]  /*19060*/  FADD.FTZ R65, R174, R65 ;  /* 0x00000041ae417221 */ /* 0x001fe20000010000 */
[----:B------:R-:W4:Y:S01]  /*19070*/  SHFL.DOWN PT, R64, R231, 0x2, 0x1f ;  /* 0x08401f00e7407f89 */ /* 0x000f2200000e0000 */
[----:B------:R-:W-:-:S03]  /*19080*/  FMUL.FTZ R69, R69, R70 ;  /* 0x0000004645457220 */ /* 0x000fc60000410000 */
[----:B------:R-:W0:Y:S01]  /*19090*/  SHFL.DOWN PT, R174, R67, 0x1, 0x1f ;  /* 0x08201f0043ae7f89 */ /* 0x000e2200000e0000 */
[----:B------:R-:W-:Y:S02]  /*190a0*/  FFMA.FTZ R65, R68, R69, R65 ;  /* 0x0000004544417223 */ /* 0x000fe40000010041 */
[----:B---3--:R-:W1:Y:S03]  /*190b0*/  MUFU.RCP R69, R71 ;  /* 0x0000004700457308 */ /* 0x008e660000001000 */
[----:B------:R-:W2:Y:S01]  /*190c0*/  SHFL.DOWN PT, R68, R65, 0x2, 0x1f ;  /* 0x08401f0041447f89 */ /* 0x000ea200000e0000 */
[----:B----4-:R-:W-:Y:S02]  /*190d0*/  FMUL.FTZ R70, R64, R180 ;  /* 0x000000b440467220 */ /* 0x010fe40000410000 */
[----:B------:R-:W-:Y:S02]  /*190e0*/  FADD.FTZ R64, R231, -R64 ;  /* 0x80000040e7407221 */ /* 0x000fe40000010000 */
[----:B------:R-:W-:-:S02]  /*190f0*/  FFMA.FTZ R70, R176, R231, R70 ;  /* 0x000000e7b0467223 */ /* 0x000fc40000010046 */
[----:B------:R-:W-:Y:S02]  /*19100*/  FMUL.FTZ R231, R64, R64 ;  /* 0x0000004040e77220 */ /* 0x000fe40000410000 */
[----:B-1----:R-:W-:Y:S02]  /*19110*/  FMUL.FTZ R70, R69, R70 ;  /* 0x0000004645467220 */ /* 0x002fe40000410000 */
[----:B0-----:R-:W-:Y:S02]  /*19120*/  IMAD.IADD R64, R67, 0x1, R174 ;  /* 0x0000000143407824 */ /* 0x001fe400078e02ae */
[----:B------:R-:W-:Y:S01]  /*19130*/  FMUL.FTZ R231, R176, R231 ;  /* 0x000000e7b0e77220 */ /* 0x000fe20000410000 */
[----:B------:R-:W0:Y:S01]  /*19140*/  SHFL.DOWN PT, R67, R70, 0x1, 0x1f ;  /* 0x08201f0046437f89 */ /* 0x000e2200000e0000 */
[----:B--2---:R-:W-:Y:S01]  /*19150*/  FADD.FTZ R68, R65, R68 ;  /* 0x0000004441447221 */ /* 0x004fe20000010000 */
[----:B------:R-:W-:Y:S01]  /*19160*/  I2F R174, R174 ;  /* 0x000000ae00ae7306 */ /* 0x000fe20000201400 */
[----:B------:R-:W-:-:S04]  /*19170*/  FMUL.FTZ R231, R231, R180 ;  /* 0x000000b4e7e77220 */ /* 0x000fc80000410000 */
[----:B------:R-:W-:-:S03]  /*19180*/  FFMA.FTZ R68, R69, R231, R68 ;  /* 0x000000e745447223 */ /* 0x000fc60000010044 */
[----:B------:R-:W1:Y:S02]  /*19190*/  I2F R64, R64 ;  /* 0x0000004000407306 */ /* 0x000e640000201400 */
[----:B------:R-:W2:Y:S01]  /*191a0*/  SHFL.DOWN PT, R65, R68, 0x1, 0x1f ;  /* 0x08201f0044417f89 */ /* 0x000ea200000e0000 */
[----:B0-----:R-:W-:-:S05]  /*191b0*/  FADD.FTZ R176, R70, -R67 ;  /* 0x8000004346b07221 */ /* 0x001fca0000010000 */
[----:B-1----:R-:W0:Y:S01]  /*191c0*/  MUFU.RCP R69, R64 ;  /* 0x0000004000457308 */ /* 0x002e220000001000 */
[----:B------:R-:W-:Y:S02]  /*191d0*/  FMUL.FTZ R67, R67, R174 ;  /* 0x000000ae43437220 */ /* 0x000fe40000410000 */
[----:B------:R-:W-:Y:S02]  /*191e0*/  FMUL.FTZ R176, R176, R176 ;  /* 0x000000b0b0b07220 */ /* 0x000fe40000410000 */
[C---:B------:R-:W-:Y:S02]  /*191f0*/  FFMA.FTZ R178, R71.reuse, R70, R67 ;  /* 0x0000004647b27223 */ /* 0x040fe40000010043 */
[----:B------:R-:W-:Y:S02]  /*19200*/  FMUL.FTZ R176, R71, R176 ;  /* 0x000000b047b07220 */ /* 0x000fe40000410000 */
[----:B------:R-:W-:Y:S02]  /*19210*/  IMAD.MOV.U32 R67, RZ, RZ, c[0x0][0x1e0] ;  /* 0x00007800ff437624 */ /* 0x000fe400078e00ff */
[----:B--2---:R-:W-:-:S02]  /*19220*/  FADD.FTZ R70, R68, R65 ;  /* 0x0000004144467221 */ /* 0x004fc40000010000 */
[----:B------:R-:W-:Y:S02]  /*19230*/  FMUL.FTZ R176, R176, R174 ;  /* 0x000000aeb0b07220 */ /* 0x000fe40000410000 */
[C---:B0-----:R-:W-:Y:S02]  /*19240*/  FMUL.FTZ R178, R69.reuse, R178 ;  /* 0x000000b245b27220 */ /* 0x041fe40000410000 */
[----:B------:R-:W-:-:S03]  /*19250*/  FFMA.FTZ R70, R69, R176, R70 ;  /* 0x000000b045467223 */ /* 0x000fc60000010046 */
[----:B------:R-:W0:Y:S04]  /*19260*/  SHFL.IDX PT, R71, R178, RZ, 0x1f ;  /* 0x00001fffb2477589 */ /* 0x000e2800000e0000 */
[----:B------:R-:W1:Y:S01]  /*19270*/  SHFL.IDX PT, R70, R70, RZ, 0x1f ;  /* 0x00001fff46467589 */ /* 0x000e6200000e0000 */
[C---:B0-----:R-:W-:Y:S01]  /*19280*/  FMUL.FTZ R64, R71.reuse, R71 ;  /* 0x0000004747407220 */ /* 0x041fe20000410000 */
[----:B------:R-:W-:-:S04]  /*19290*/  FSEL R174, R71, RZ, !P1 ;  /* 0x000000ff47ae7208 */ /* 0x000fc80004800000 */
[----:B------:R-:W-:Y:S01]  /*192a0*/  FSEL R65, R64, RZ, P1 ;  /* 0x000000ff40417208 */ /* 0x000fe20000800000 */
[----:B-1----:R-:W-:Y:S02]  /*192b0*/  FFMA.FTZ R64, R70, R67, c[0x0][0x228] ;  /* 0x00008a0046407623 */ /* 0x002fe40000010043 */
[----:B------:R-:W-:Y:S02]  /*192c0*/  @!P0 IMAD.MOV.U32 R67, RZ, RZ, 0x4 ;  /* 0x00000004ff438424 */ /* 0x000fe400078e00ff */
[----:B------:R-:W-:Y:S02]  /*192d0*/  FADD.FTZ R235, R64, R65 ;  /* 0x0000004140eb7221 */ /* 0x000fe40000010000 */
[----:B------:R-:W-:Y:S02]  /*192e0*/  @!P0 IMAD.MOV.U32 R65, RZ, RZ, 0x4 ;  /* 0x00000004ff418424 */ /* 0x000fe400078e00ff */
        /* <DEDUP_REMOVED lines=52> */
.L_x_1122:
[----:B------:R-:W-:Y:S05]  /*19630*/  BSYNC B0 ;  /* 0x0000000000007941 */ /* 0x000fea0003800000 */
.L_x_1121:
[----:B------:R-:W-:Y:S01]  /*19640*/  LOP3.LUT P0, RZ, R48, 0x100, RZ, 0xc0, !PT ;  /* 0x0000010030ff7812 */ /* 0x000fe2000780c0ff */
        /* <DEDUP_REMOVED lines=48> */
.L_x_1124:
[----:B------:R-:W-:Y:S05]  /*19950*/  BSYNC B0 ;  /* 0x0000000000007941 */ /* 0x000fea0003800000 */
.L_x_1123:
        /* <DEDUP_REMOVED lines=49> */
.L_x_1126:
[----:B------:R-:W-:Y:S05]  /*19c70*/  BSYNC B0 ;  /* 0x0000000000007941 */ /* 0x000fea0003800000 */
.L_x_1125:
        /* <DEDUP_REMOVED lines=41> */
[----:B------:R-:W-:Y:S01]  /*19f10*/  IMAD.MOV.U32 R237, RZ, RZ, 0x10 ;  /* 0x00000010ffed7424 */ /* 0x000fe200078e00ff */
[----:B------:R-:W-:Y:S02]  /*19f20*/  F2FP.BF16.PACK_AB R71, R178, R71 ;  /* 0x00000047b247723e */ /* 0x000fe400000010ff */
[----:B------:R-:W-:Y:S01]  /*19f30*/  F2FP.BF16.PACK_AB R70, R235, R70 ;  /* 0x00000046eb46723e */ /* 0x000fe200000010ff */
[----:B------:R-:W-:-:S04]  /*19f40*/  IMAD.WIDE.U32 R230, R170, R237, c[0x0][0x208] ;  /* 0x00008200aae67625 */ /* 0x000fc800078e00ed */
[----:B------:R-:W-:Y:S01]  /*19f50*/  IMAD.WIDE.U32 R232, R170, R237, c[0x0][0x210] ;  /* 0x00008400aae87625 */ /* 0x000fe200078e00ed */
[----:B------:R0:W-:Y:S04]  /*19f60*/  STG.E.128 [R230.64], R64 ;  /* 0x00000040e6007986 */ /* 0x0001e8000c101d06 */
[----:B------:R0:W-:Y:S02]  /*19f70*/  STG.E.128 [R232.64], R68 ;  /* 0x00000044e8007986 */ /* 0x0001e4000c101d06 */
.L_x_1128:
[----:B------:R-:W-:Y:S05]  /*19f80*/  BSYNC B0 ;  /* 0x0000000000007941 */ /* 0x000fea0003800000 */
.L_x_1127:
[----:B------:R-:W-:Y:S02]  /*19f90*/  IADD3 R42, R42, c[0x0][0x160], RZ ;  /* 0x000058002a2a7a10 */ /* 0x000fe40007ffe0ff */
[----:B------:R-:W-:Y:S02]  /*19fa0*/  LOP3.LUT P1, RZ, R150, 0xff, RZ, 0xc0, !PT ;  /* 0x000000ff96ff7812 */ /* 0x000fe4000782c0ff */
[----:B------:R-:W-:Y:S02]  /*19fb0*/  ISETP.GE.AND P0, PT, R42, c[0x0][0x164], PT ;  /* 0x000059002a007a0c */ /* 0x000fe40003f06270 */
[----:B------:R-:W-:-:S11]  /*19fc0*/  SEL R150, RZ, 0x1, P1 ;  /* 0x00000001ff967807 */ /* 0x000fd60000800000 */
[----:B01----:R-:W-:Y:S01]  /*19fd0*/  @P0 CALL.REL.NOINC `(.L_x_1129) ;  /* 0x0000001000000944 */ /* 0x003fe20003c00000 */
[----:B------:R-:W-:Y:S05]  /*19fe0*/  BRA `(.L_x_1130) ;  /* 0xfffe768000007947 */ /* 0x000fea000383ffff */
.L_x_1129:
[----:B------:R-:W-:Y:S05]  /*19ff0*/  EXIT ;  /* 0x000000000000794d */ /* 0x000fea0003800000 */
.L_x_1119:
[----:B------:R-:W-:Y:S01]  /*1a000*/  IMAD.MOV.U32 R70, RZ, RZ, R64 ;  /* 0x000000ffff467224 */ /* 0x000fe200078e0040 */
[----:B------:R-:W-:Y:S01]  /*1a010*/  MOV R66, 0x1a060 ;  /* 0x0001a06000427802 */ /* 0x000fe20000000f00 */
[----:B------:R-:W-:Y:S02]  /*1a020*/  IMAD.MOV.U32 R65, RZ, RZ, 0x1 ;  /* 0x00000001ff417424 */ /* 0x000fe400078e00ff */
[----:B------:R-:W-:Y:S02]  /*1a030*/  IMAD.MOV.U32 R69, RZ, RZ, 0x1f ;  /* 0x0000001fff457424 */ /* 0x000fe400078e00ff */
[----:B------:R-:W-:Y:S02]  /*1a040*/  IMAD.MOV.U32 R174, RZ, RZ, -0x1 ;  /* 0xffffffffffae7424 */ /* 0x000fe400078e00ff */
[----:B------:R-:W-:Y:S05]  /*1a050*/  CALL.REL.NOINC `($__internal_4_$__cuda_sm70_shflsync_bfly_p) ;  /* 0x000007c000007944 */ /* 0x000fea0003c00000 */
[----:B01----:R-:W-:Y:S05]  /*1a060*/  BRA `(.L_x_1131) ;  /* 0xffffe84000007947 */ /* 0x003fea000383ffff */
.L_x_1120:
[----:B------:R-:W-:Y:S01]  /*1a070*/  IMAD.MOV.U32 R65, RZ, RZ, 0x2 ;  /* 0x00000002ff417424 */ /* 0x000fe200078e00ff */
[----:B------:R-:W-:Y:S01]  /*1a080*/  MOV R66, 0x1a0c0 ;  /* 0x0001a0c000427802 */ /* 0x000fe20000000f00 */
[----:B------:R-:W-:Y:S02]  /*1a090*/  IMAD.MOV.U32 R69, RZ, RZ, 0x1f ;  /* 0x0000001fff457424 */ /* 0x000fe400078e00ff */
[----:B------:R-:W-:-:S02]  /*1a0a0*/  IMAD.MOV.U32 R174, RZ, RZ, -0x1 ;  /* 0xffffffffffae7424 */ /* 0x000fc400078e00ff */
[----:B0-----:R-:W-:Y:S05]  /*1a0b0*/  CALL.REL.NOINC `($__internal_4_$__cuda_sm70_shflsync_bfly_p) ;  /* 0x0000076000007944 */ /* 0x001fea0003c00000 */
[----:B01----:R-:W-:Y:S01]  /*1a0c0*/  FADD.FTZ R70, R70, R65 ;  /* 0x0000004146467221 */ /* 0x003fe20000010000 */
[----:B------:R-:W-:Y:S01]  /*1a0d0*/  MOV R66, 0x1a120 ;  /* 0x0001a12000427802 */ /* 0x000fe20000000f00 */
[----:B------:R-:W-:-:S02]  /*1a0e0*/  IMAD.MOV.U32 R65, RZ, RZ, 0x4 ;  /* 0x00000004ff417424 */ /* 0x000fc400078e00ff */
[----:B------:R-:W-:Y:S02]  /*1a0f0*/  IMAD.MOV.U32 R69, RZ, RZ, 0x1f ;  /* 0x0000001fff457424 */ /* 0x000fe400078e00ff */
[----:B------:R-:W-:Y:S02]  /*1a100*/  IMAD.MOV.U32 R174, RZ, RZ, -0x1 ;  /* 0xffffffffffae7424 */ /* 0x000fe400078e00ff */
[----:B------:R-:W-:Y:S05]  /*1a110*/  CALL.REL.NOINC `($__internal_4_$__cuda_sm70_shflsync_bfly_p) ;  /* 0x0000070000007944 */ /* 0x000fea0003c00000 */
[----:B01----:R-:W-:Y:S01]  /*1a120*/  FADD.FTZ R70, R70, R65 ;  /* 0x0000004146467221 */ /* 0x003fe20000010000 */
[----:B------:R-:W-:Y:S01]  /*1a130*/  MOV R66, 0x1a180 ;  /* 0x0001a18000427802 */ /* 0x000fe20000000f00 */
[----:B------:R-:W-:Y:S02]  /*1a140*/  IMAD.MOV.U32 R65, RZ, RZ, 0x8 ;  /* 0x00000008ff417424 */ /* 0x000fe400078e00ff */
[----:B------:R-:W-:Y:S02]  /*1a150*/  IMAD.MOV.U32 R69, RZ, RZ, 0x1f ;  /* 0x0000001fff457424 */ /* 0x000fe400078e00ff */
[----:B------:R-:W-:Y:S02]  /*1a160*/  IMAD.MOV.U32 R174, RZ, RZ, -0x1 ;  /* 0xffffffffffae7424 */ /* 0x000fe400078e00ff */
[----:B------:R-:W-:Y:S05]  /*1a170*/  CALL.REL.NOINC `($__internal_4_$__cuda_sm70_shflsync_bfly_p) ;  /* 0x000006a000007944 */ /* 0x000fea0003c00000 */
[----:B01----:R-:W-:Y:S01]  /*1a180*/  FADD.FTZ R70, R70, R65 ;  /* 0x0000004146467221 */ /* 0x003fe20000010000 */
[----:B------:R-:W-:Y:S01]  /*1a190*/  MOV R66, 0x1a1e0 ;  /* 0x0001a1e000427802 */ /* 0x000fe20000000f00 */
[----:B------:R-:W-:-:S02]  /*1a1a0*/  IMAD.MOV.U32 R65, RZ, RZ, 0x10 ;  /* 0x00000010ff417424 */ /* 0x000fc400078e00ff */
[----:B------:R-:W-:Y:S02]  /*1a1b0*/  IMAD.MOV.U32 R69, RZ, RZ, 0x1f ;  /* 0x0000001fff457424 */ /* 0x000fe400078e00ff */
[----:B------:R-:W-:Y:S02]  /*1a1c0*/  IMAD.MOV.U32 R174, RZ, RZ, -0x1 ;  /* 0xffffffffffae7424 */ /* 0x000fe400078e00ff */
[----:B------:R-:W-:Y:S05]  /*1a1d0*/  CALL.REL.NOINC `($__internal_4_$__cuda_sm70_shflsync_bfly_p) ;  /* 0x0000064000007944 */ /* 0x000fea0003c00000 */
[----:B-1----:R-:W-:Y:S01]  /*1a1e0*/  FADD.FTZ R65, R70, R65 ;  /* 0x0000004146417221 */ /* 0x002fe20000010000 */
[----:B------:R-:W-:Y:S01]  /*1a1f0*/  LOP3.LUT P3, RZ, R48, 0x20, RZ, 0xc0, !PT ;  /* 0x0000002030ff7812 */ /* 0x000fe2000786c0ff */
        /* <DEDUP_REMOVED lines=52> */
[----:B------:R-:W-:Y:S02]  /*1a540*/  @P0 FFMA.FTZ R70, R66, R66, R67 ;  /* 0x0000004242460223 */ /* 0x000fe40000010043 */
[----:B------:R-:W-:-:S02]  /*1a550*/  FADD.FTZ R66, R187, -R64 ;  /* 0x80000040bb427221 */ /* 0x000fc40000010000 */
        /* <DEDUP_REMOVED lines=10> */
[----:B------:R-:W-:Y:S02]  /*1a600*/  FADD.FTZ R66, R229, -R64 ;  /* 0x80000040e5427221 */ /* 0x000fe40000010000 */
[----:B------:R-:W-:Y:S02]  /*1a610*/  FFMA.FTZ R65, R174, R174, R65 ;  /* 0x000000aeae417223 */ /* 0x000fe40000010041 */
[----:B------:R-:W-:-:S02]  /*1a620*/  IMAD.MOV.U32 R174, RZ, RZ, -0x1 ;  /* 0xffffffffffae7424 */ /* 0x000fc400078e00ff */
[----:B------:R-:W-:Y:S01]  /*1a630*/  @P2 FFMA.FTZ R70, R66, R66, R65 ;  /* 0x0000004242462223 */ /* 0x000fe20000010041 */
[----:B------:R-:W-:Y:S01]  /*1a640*/  MOV R66, 0x1a670 ;  /* 0x0001a67000427802 */ /* 0x000fe20000000f00 */
[----:B------:R-:W-:Y:S02]  /*1a650*/  IMAD.MOV.U32 R65, RZ, RZ, 0x1 ;  /* 0x00000001ff417424 */ /* 0x000fe400078e00ff */
        /* <DEDUP_REMOVED lines=19> */
[----:B-1----:R-:W-:Y:S01]  /*1a790*/  FADD.FTZ R71, R70, R65 ;  /* 0x0000004146477221 */ /* 0x002fe20000010000 */
[----:B------:R-:W-:Y:S01]  /*1a7a0*/  MOV R66, 0x1a800 ;  /* 0x0001a80000427802 */ /* 0x000fe20000000f00 */
[----:B------:R-:W-:-:S02]  /*1a7b0*/  IMAD.MOV.U32 R65, RZ, RZ, 0x10 ;  /* 0x00000010ff417424 */ /* 0x000fc400078e00ff */
[----:B0-----:R-:W-:Y:S02]  /*1a7c0*/  IMAD.MOV.U32 R69, RZ, RZ, 0x1f ;  /* 0x0000001fff457424 */ /* 0x001fe400078e00ff */
[----:B------:R-:W-:Y:S02]  /*1a7d0*/  IMAD.MOV.U32 R174, RZ, RZ, -0x1 ;  /* 0xffffffffffae7424 */ /* 0x000fe400078e00ff */
[----:B------:R-:W-:Y:S02]  /*1a7e0*/  IMAD.MOV.U32 R70, RZ, RZ, R71 ;  /* 0x000000ffff467224 */ /* 0x000fe400078e0047 */
[----:B------:R-:W-:Y:S05]  /*1a7f0*/  CALL.REL.NOINC `($__internal_4_$__cuda_sm70_shflsync_bfly_p) ;  /* 0x0000002000007944 */ /* 0x000fea0003c00000 */
[----:B01----:R-:W-:Y:S01]  /*1a800*/  IMAD.MOV.U32 R174, RZ, RZ, R65 ;  /* 0x000000ffffae7224 */ /* 0x003fe200078e0041 */
[----:B------:R-:W-:Y:S05]  /*1a810*/  BRA `(.L_x_1132) ;  /* 0xffffe5f000007947 */ /* 0x000fea000383ffff */
        .weak           $__internal_4_$__cuda_sm70_shflsync_bfly_p
        .type           $__internal_4_$__cuda_sm70_shflsync_bfly_p,@function
        .size           $__internal_4_$__cuda_sm70_shflsync_bfly_p,(.L_x_26464 - $__internal_4_$__cuda_sm70_shflsync_bfly_p)
$__internal_4_$__cuda_sm70_shflsync_bfly_p:
[----:B------:R-:W-:Y:S01]  /*1a820*/  IMAD.MOV.U32 R67, RZ, RZ, 0x0 ;  /* 0x00000000ff437424 */ /* 0x000fe200078e00ff */
[----:B------:R-:W-:Y:S04]  /*1a830*/  WARPSYNC R174 ;  /* 0x000000ae00007348 */ /* 0x000fe80003800000 */
[----:B------:R0:W1:Y:S01]  /*1a840*/  SHFL.BFLY PT, R65, R70, R65, R69 ;  /* 0x0c00004146417389 */ /* 0x00006200000e0045 */
[----:B------:R-:W-:Y:S05]  /*1a850*/  RET.REL.NODEC R66 `(_ZN10layer_norm31ln_parallel_residual_fwd_kernelINS_13Kernel_traitsI13__nv_bfloat16S2_S2_S2_fjLj8192ELj1ELj1ELj8ELj16ENS_18Kernel_traits_baseILj8192ES2_S2_S2_S2_fjLj256EEEEELb1ELb0ELb0EEEvNS_9FwdParamsE) ;  /* 0xfffe57a042007950 */ /* 0x000fea0003c3ffff */
.L_x_1133:
        /* <DEDUP_REMOVED lines=10> */
.L_x_26464:


//--------------------- .text._ZN10layer_norm31ln_parallel_residual_fwd_kernelINS_13Kernel_traitsI13__nv_bfloat16S2_S2_S2_fjLj8192ELj1ELj1ELj8ELj16ENS_18Kernel_traits_baseILj8192ES2_S2_S2_S2_fjLj256EEEEELb1ELb0ELb1EEEvNS_9FwdParamsE --------------------------
	.section	.text._ZN10layer_norm31ln_parallel_residual_fwd_kernelINS_13Kernel_traitsI13__nv_bfloat16S2_S2_S2_fjLj8192ELj1ELj1ELj8ELj16ENS_18Kernel_traits_baseILj8192ES2_S2_S2_S2_fjLj256EEEEELb1ELb0ELb1EEEvNS_9FwdParamsE,"ax",@progbits
	.sectioninfo	@"SHI_REGISTERS=221"
	.align	128
        .global         _ZN10layer_norm31ln_parallel_residual_fwd_kernelINS_13Kernel_traitsI13__nv_bfloat16S2_S2_S2_fjLj8192ELj1ELj1ELj8ELj16ENS_18Kernel_traits_baseILj8192ES2_S2_S2_S2_fjLj256EEEEELb1ELb0ELb1EEEvNS_9FwdParamsE
        .type           _ZN10layer_norm31ln_parallel_residual_fwd_kernelINS_13Kernel_traitsI13__nv_bfloat16S2_S2_S2_fjLj8192ELj1ELj1ELj8ELj16ENS_18Kernel_traits_baseILj8192ES2_S2_S2_S2_fjLj256EEEEELb1ELb0ELb1EEEvNS_9FwdParamsE,@function
        .size           _ZN10layer_norm31ln_parallel_residual_fwd_kernelINS_13Kernel_traitsI13__nv_bfloat16S2_S2_S2_fjLj8192ELj1ELj1ELj8ELj16ENS_18Kernel_traits_baseILj8192ES2_S2_S2_S2_fjLj256EEEEELb1ELb0ELb1EEEvNS_9FwdParamsE,(.L_x_26465 - _ZN10layer_norm31ln_parallel_residual_fwd_kernelINS_13Kernel_traitsI13__nv_bfloat16S2_S2_S2_fjLj8192ELj1ELj1ELj8ELj16ENS_18Kernel_traits_baseILj8192ES2_S2_S2_S2_fjLj256EEEEELb1ELb0ELb1EEEvNS_9FwdParamsE)
        .other          _ZN10layer_norm31ln_parallel_residual_fwd_kernelINS_13Kernel_traitsI13__nv_bfloat16S2_S2_S2_fjLj8192ELj1ELj1ELj8ELj16ENS_18Kernel_traits_baseILj8192ES2_S2_S2_S2_fjLj256EEEEELb1ELb0ELb1EEEvNS_9FwdParamsE,@"STO_CUDA_ENTRY STV_DEFAULT"
_ZN10layer_norm31ln_parallel_residual_fwd_kernelINS_13Kernel_traitsI13__nv_bfloat16S2_S2_S2_fjLj8192ELj1ELj1ELj8ELj16ENS_18Kernel_traits_baseILj8192ES2_S2_S2_S2_fjLj256EEEEELb1ELb0ELb1EEEvNS_9FwdParamsE:
.text._ZN10layer_norm31ln_parallel_residual_fwd_kernelINS_13Kernel_traitsI13__nv_bfloat16S2_S2_S2_fjLj8192ELj1ELj1ELj8ELj16ENS_18Kernel_traits_baseILj8192ES2_S2_S2_S2_fjLj256EEEEELb1ELb0ELb1EEEvNS_9FwdParamsE:
[----:B------:R-:W-:Y:S02]  /*0000*/  IMAD.MOV.U32 R1, RZ, RZ, c[0x0][0x28] ;  /* 0x00000a00ff017624 */ /* 0x000fe400078e00ff */
[----:B------:R-:W0:Y:S01]  /*0010*/  S2R R142, SR_TID.X ;  /* 0x00000000008e7919 */ /* 0x000e220000002100 */
[----:B------:R-:W-:Y:S01]  /*0020*/  ULDC.U8 UR4, c[0x0][0x244] ;  /* 0x0000910000047ab9 */ /* 0x000fe20000000000 */
[----:B------:R-:W-:Y:S01]  /*0030*/  IMAD.MOV.U32 R172, RZ, RZ, c[0x0][0x238] ;  /* 0x00008e00ffac7624 */ /* 0x000fe200078e00ff */
[----:B------:R-:W-:Y:S01]  /*0040*/  ISETP.NE.AND P2, PT, RZ, UR4, PT ;  /* 0x00000004ff007c0c */ /* 0x000fe2000bf45270 */
[----:B------:R-:W-:Y:S01]  /*0050*/  IMAD.MOV.U32 R173, RZ, RZ, c[0x0][0x23c] ;  /* 0x00008f00ffad7624 */ /* 0x000fe200078e00ff */
[----:B------:R-:W-:Y:S01]  /*0060*/  ISETP.NE.U32.AND P1, PT, RZ, c[0x0][0x220], PT ;  /* 0x00008800ff007a0c */ /* 0x000fe20003f25070 */
[----:B------:R-:W-:Y:S01]  /*0070*/  ULDC.64 UR4, c[0x0][0x118] ;  /* 0x0000460000047ab9 */ /* 0x000fe20000000a00 */
[----:B------:R-:W-:Y:S02]  /*0080*/  ISETP.NE.U32.AND P0, PT, RZ, c[0x0][0x218], PT ;  /* 0x00008600ff007a0c */ /* 0x000fe40003f05070 */
[----:B------:R-:W-:-:S07]  /*0090*/  ISETP.NE.AND.EX P1, PT, RZ, c[0x0][0x224], PT, P1 ;  /* 0x00008900ff007a0c */ /* 0x000fce0003f25310 */
[----:B------:R-:W-:Y:S02]  /*00a0*/  @P2 IMAD.MOV.U32 R4, RZ, RZ, R172 ;  /* 0x000000ffff042224 */ /* 0x000fe400078e00ac */
[----:B------:R-:W-:Y:S01]  /*00b0*/  @P2 IMAD.MOV.U32 R5, RZ, RZ, R173 ;  /* 0x000000ffff052224 */ /* 0x000fe200078e00ad */
[----:B0-----:R-:W-:-:S04]  /*00c0*/  LOP3.LUT R0, R142, 0xff, RZ, 0xc0, !PT ;  /* 0x000000ff8e007812 */ /* 0x001fc800078ec0ff */
[----:B------:R0:W5:Y:S01]  /*00d0*/  @P2 LDG.E.64 R12, [R4.64] ;  /* 0x00000004040c2981 */ /* 0x000162000c1e1b00 */
[----:B------:R-:W-:Y:S01]  /*00e0*/  ISETP.NE.AND.EX P0, PT, RZ, c[0x0][0x21c], PT, P0 ;  /* 0x00008700ff007a0c */ /* 0x000fe20003f05300 */
[----:B------:R-:W-:Y:S02]  /*00f0*/  IMAD.MOV.U32 R11, RZ, RZ, 0x10 ;  /* 0x00000010ff0b7424 */ /* 0x000fe400078e00ff */
[----:B------:R-:W-:Y:S02]  /*0100*/  IMAD.MOV.U32 R130, RZ, RZ, c[0x0][0x230] ;  /* 0x00008c00ff827624 */ /* 0x000fe400078e00ff */
[----:B------:R-:W-:Y:S02]  /*0110*/  IMAD.MOV.U32 R131, RZ, RZ, c[0x0][0x234] ;  /* 0x00008d00ff837624 */ /* 0x000fe400078e00ff */
[C---:B0-----:R-:W-:Y:S02]  /*0120*/  IMAD.SHL.U32 R4, R0.reuse, 0x10, RZ ;  /* 0x0000001000047824 */ /* 0x041fe400078e00ff */
[----:B------:R-:W-:-:S02]  /*0130*/  @P1 IMAD.WIDE.U32 R84, R0, R11, c[0x0][0x220] ;  /* 0x0000880000541625 */ /* 0x000fc400078e000b */
[----:B------:R-:W5:Y:S01]  /*0140*/  @P2 LDG.E.64 R130, [R130.64] ;  /* 0x0000000482822981 */ /* 0x000f62000c1e1b00 */
[----:B------:R-:W-:Y:S01]  /*0150*/  IADD3 R6, P3, R4, c[0x0][0x220], RZ ;  /* 0x0000880004067a10 */ /* 0x000fe20007f7e0ff */
[----:B------:R-:W-:Y:S02]  /*0160*/  IMAD.WIDE.U32 R2, R0, R11, c[0x0][0x218] ;  /* 0x0000860000027625 */ /* 0x000fe400078e000b */
[----:B------:R-:W5:Y:S02]  /*0170*/  @P1 LDG.E.128 R84, [R84.64+0x3000] ;  /* 0x0030000454541981 */ /* 0x000f64000c1e1d00 */
[----:B------:R-:W-:Y:S02]  /*0180*/  IMAD.X R7, RZ, RZ, c[0x0][0x224], P3 ;  /* 0x00008900ff077624 */ /* 0x000fe400018e06ff */
[----:B------:R0:W5:Y:S04]  /*0190*/  @P0 LDG.E.128 R24, [R2.64] ;  /* 0x0000000402180981 */ /* 0x000168000c1e1d00 */
[----:B------:R0:W5:Y:S04]  /*01a0*/  @P0 LDG.E.128 R32, [R2.64+0x1000] ;  /* 0x0010000402200981 */ /* 0x000168000c1e1d00 */
[----:B------:R0:W5:Y:S04]  /*01b0*/  @P0 LDG.E.128 R40, [R2.64+0x2000] ;  /* 0x0020000402280981 */ /* 0x000168000c1e1d00 */
[----:B------:R0:W5:Y:S04]  /*01c0*/  @P0 LDG.E.128 R48, [R2.64+0x3000] ;  /* 0x0030000402300981 */ /* 0x000168000c1e1d00 */
[----:B------:R0:W5:Y:S04]  /*01d0*/  @P1 LDG.E.128 R96, [R6.64] ;  /* 0x0000000406601981 */ /* 0x000168000c1e1d00 */
[----:B------:R0:W5:Y:S04]  /*01e0*/  @P1 LDG.E.128 R92, [R6.64+0x1000] ;  /* 0x00100004065c1981 */ /* 0x000168000c1e1d00 */
[----:B------:R0:W5:Y:S04]  /*01f0*/  @P1 LDG.E.128 R88, [R6.64+0x2000] ;  /* 0x0020000406581981 */ /* 0x000168000c1e1d00 */
[----:B------:R-:W1:Y:S01]  /*0200*/  S2R R9, SR_CTAID.X ;  /* 0x0000000000097919 */ /* 0x000e620000002500 */
[----:B------:R-:W-:-:S02]  /*0210*/  IADD3 R4, P4, R4, c[0x0][0x1b8], RZ ;  /* 0x00006e0004047a10 */ /* 0x000fc40007f9e0ff */
[----:B-1----:R-:W-:-:S04]  /*0220*/  LEA.HI R144, R142, R9, RZ, 0x18 ;  /* 0x000000098e907211 */ /* 0x002fc800078fc0ff */
[----:B------:R-:W-:Y:S01]  /*0230*/  ISETP.GE.AND P3, PT, R144, c[0x0][0x164], PT ;  /* 0x0000590090007a0c */ /* 0x000fe20003f66270 */
[----:B------:R-:W-:-:S12]  /*0240*/  IMAD.X R5, RZ, RZ, c[0x0][0x1bc], P4 ;  /* 0x00006f00ff057624 */ /* 0x000fd800020e06ff */
[----:B------:R-:W-:Y:S05]  /*0250*/  @P3 EXIT ;  /* 0x000000000000394d */ /* 0x000fea0003800000 */
[----:B0----5:R-:W-:Y:S01]  /*0260*/  @P2 IADD3 R172, P3, R12, c[0x0][0x240], RZ ;  /* 0x000090000cac2a10 */ /* 0x021fe20007f7e0ff */
[----:B------:R0:W5:Y:S01]  /*0270*/  LDG.E.128 R80, [R4.64] ;  /* 0x0000000404507981 */ /* 0x000162000c1e1d00 */
[----:B------:R-:W-:-:S03]  /*0280*/  IMAD.WIDE.U32 R2, R0, R11, c[0x0][0x1b0] ;  /* 0x00006c0000027625 */ /* 0x000fc600078e000b */
[----:B------:R0:W5:Y:S01]  /*0290*/  LDG.E.128 R76, [R4.64+0x1000] ;  /* 0x00100004044c7981 */ /* 0x000162000c1e1d00 */
[----:B------:R-:W-:Y:S02]  /*02a0*/  @P2 IMAD.X R173, RZ, RZ, R13, P3 ;  /* 0x000000ffffad2224 */ /* 0x000fe400018e060d */
[----:B------:R-:W-:Y:S01]  /*02b0*/  IMAD R142, R9, c[0x0][0x0], R142 ;  /* 0x00000000098e7a24 */ /* 0x000fe200078e028e */
[----:B------:R0:W5:Y:S02]  /*02c0*/  LDG.E.128 R72, [R4.64+0x2000] ;  /* 0x0020000404487981 */ /* 0x000164000c1e1d00 */
[--C-:B------:R-:W-:Y:S01]  /*02d0*/  SHF.R.U64 R143, R172, 0x2, R173.reuse ;  /* 0x00000002ac8f7819 */ /* 0x100fe200000012ad */
[----:B------:R-:W-:Y:S01]  /*02e0*/  IMAD.WIDE.U32 R6, R142, -0x326172a9, RZ ;  /* 0xcd9e8d578e067825 */ /* 0x000fe200078e00ff */
[----:B------:R0:W5:Y:S01]  /*02f0*/  LDG.E.128 R68, [R4.64+0x3000] ;  /* 0x0030000404447981 */ /* 0x000162000c1e1d00 */
[----:B------:R-:W-:-:S03]  /*0300*/  SHF.R.U32.HI R145, RZ, 0x2, R173 ;  /* 0x00000002ff917819 */ /* 0x000fc600000116ad */
[----:B------:R1:W5:Y:S01]  /*0310*/  LDG.E.128 R64, [R2.64] ;  /* 0x0000000402407981 */ /* 0x000362000c1e1d00 */
[----:B------:R-:W-:-:S03]  /*0320*/  LOP3.LUT R8, R7, R145, R130, 0x96, !PT ;  /* 0x0000009107087212 */ /* 0x000fc600078e9682 */
[----:B------:R1:W5:Y:S01]  /*0330*/  LDG.E.128 R60, [R2.64+0x1000] ;  /* 0x00100004023c7981 */ /* 0x000362000c1e1d00 */
[----:B0-----:R-:W-:-:S03]  /*0340*/  IMAD.WIDE.U32 R4, R143, -0x2daee0ad, RZ ;  /* 0xd2511f538f047825 */ /* 0x001fc600078e00ff */
[----:B------:R1:W5:Y:S02]  /*0350*/  LDG.E.128 R56, [R2.64+0x2000] ;  /* 0x0020000402387981 */ /* 0x000364000c1e1d00 */
[----:B------:R-:W-:Y:S02]  /*0360*/  LOP3.LUT R10, R5, R131, RZ, 0x3c, !PT ;  /* 0x00000083050a7212 */ /* 0x000fe400078e3cff */
[----:B------:R1:W5:Y:S01]  /*0370*/  LDG.E.128 R52, [R2.64+0x3000] ;  /* 0x0030000402347981 */ /* 0x000362000c1e1d00 */
[----:B------:R-:W-:-:S04]  /*0380*/  IMAD.WIDE.U32 R8, R8, -0x2daee0ad, RZ ;  /* 0xd2511f5308087825 */ /* 0x000fc800078e00ff */
[----:B------:R-:W-:Y:S01]  /*0390*/  IMAD.WIDE.U32 R10, R10, -0x326172a9, RZ ;  /* 0xcd9e8d570a0a7825 */ /* 0x000fe200078e00ff */
[----:B-1----:R-:W-:Y:S02]  /*03a0*/  IADD3 R2, R131, -0x4498517b, RZ ;  /* 0xbb67ae8583027810 */ /* 0x002fe40007ffe0ff */
[C---:B------:R-:W-:Y:S02]  /*03b0*/  IADD3 R3, R130.reuse, -0x61c88647, RZ ;  /* 0x9e3779b982037810 */ /* 0x040fe40007ffe0ff */
[----:B------:R-:W-:Y:S02]  /*03c0*/  LOP3.LUT R14, R9, R4, R2, 0x96, !PT ;  /* 0x00000004090e7212 */ /* 0x000fe400078e9602 */
[----:B------:R-:W-:Y:S02]  /*03d0*/  LOP3.LUT R12, R11, R3, R6, 0x96, !PT ;  /* 0x000000030b0c7212 */ /* 0x000fe400078e9606 */
[----:B------:R-:W-:Y:S01]  /*03e0*/  IADD3 R4, R130, 0x3c6ef372, RZ ;  /* 0x3c6ef37282047810 */ /* 0x000fe20007ffe0ff */
[----:B------:R-:W-:Y:S01]  /*03f0*/  IMAD.WIDE.U32 R14, R14, -0x326172a9, RZ ;  /* 0xcd9e8d570e0e7825 */ /* 0x000fe200078e00ff */
[----:B------:R-:W-:-:S03]  /*0400*/  IADD3 R5, R131, 0x76cf5d0a, RZ ;  /* 0x76cf5d0a83057810 */ /* 0x000fc60007ffe0ff */
[----:B------:R-:W-:Y:S01]  /*0410*/  IMAD.WIDE.U32 R12, R12, -0x2daee0ad, RZ ;  /* 0xd2511f530c0c7825 */ /* 0x000fe200078e00ff */
[----:B------:R-:W-:-:S04]  /*0420*/  LOP3.LUT R10, R15, R10, R4, 0x96, !PT ;  /* 0x0000000a0f0a7212 */ /* 0x000fc800078e9604 */
[----:B------:R-:W-:Y:S01]  /*0430*/  LOP3.LUT R16, R13, R8, R5, 0x96, !PT ;  /* 0x000000080d107212 */ /* 0x000fe200078e9605 */
[----:B------:R-:W-:Y:S01]  /*0440*/  IMAD.WIDE.U32 R10, R10, -0x2daee0ad, RZ ;  /* 0xd2511f530a0a7825 */ /* 0x000fe200078e00ff */
[----:B------:R-:W-:Y:S02]  /*0450*/  IADD3 R6, R131, 0x32370b8f, RZ ;  /* 0x32370b8f83067810 */ /* 0x000fe40007ffe0ff */
[----:B------:R-:W-:Y:S01]  /*0460*/  IADD3 R7, R130, -0x255992d5, RZ ;  /* 0xdaa66d2b82077810 */ /* 0x000fe20007ffe0ff */
        /* <DEDUP_REMOVED lines=10> */
[----:B------:R-:W-:Y:S02]  /*0510*/  IADD3 R10, R131, -0x56f99767, RZ ;  /* 0xa9066899830a7810 */ /* 0x000fe40007ffe0ff */
[----:B------:R-:W-:Y:S01]  /*0520*/  IADD3 R11, R130, 0x1715609d, RZ ;  /* 0x1715609d820b7810 */ /* 0x000fe20007ffe0ff */
        /* <DEDUP_REMOVED lines=10> */
[----:B------:R-:W-:Y:S02]  /*05d0*/  IADD3 R14, R131, 0x1fd5c5a3, RZ ;  /* 0x1fd5c5a3830e7810 */ /* 0x000fe40007ffe0ff */
[----:B------:R-:W-:Y:S01]  /*05e0*/  IADD3 R15, R130, 0x5384540f, RZ ;  /* 0x5384540f820f7810 */ /* 0x000fe20007ffe0ff */
[----:B------:R-:W-:Y:S01]  /*05f0*/  IMAD.WIDE.U32 R28, R28, -0x326172a9, RZ ;  /* 0xcd9e8d571c1c7825 */ /* 0x000fe200078e00ff */
[----:B------:R-:W-:-:S04]  /*0600*/  LOP3.LUT R101, R19, R20, R14, 0x96, !PT ;  /* 0x0000001413657212 */ /* 0x000fc800078e960e */
[----:B------:R-:W-:Y:S01]  /*0610*/  LOP3.LUT R100, R29, R22, R15, 0x96, !PT ;  /* 0x000000161d647212 */ /* 0x000fe200078e960f */
[----:B------:R-:W-:Y:S01]  /*0620*/  IMAD.HI.U32 R21, R101, -0x326172a9, RZ ;  /* 0xcd9e8d5765157827 */ /* 0x000fe200078e00ff */
[----:B------:R-:W-:Y:S01]  /*0630*/  IADD3 R16, R130, -0xe443238, RZ ;  /* 0xf1bbcdc882107810 */ /* 0x000fe20007ffe0ff */
[----:B------:R-:W-:Y:S01]  /*0640*/  @!P0 CS2R R24, SRZ ;  /* 0x0000000000188805 */ /* 0x000fe2000001ff00 */
[----:B------:R-:W-:Y:S01]  /*0650*/  IADD3 R17, R131, -0x24c28bd8, RZ ;  /* 0xdb3d742883117810 */ /* 0x000fe20007ffe0ff */
[----:B------:R-:W-:Y:S01]  /*0660*/  IMAD.HI.U32 R19, R100, -0x2daee0ad, RZ ;  /* 0xd2511f5364137827 */ /* 0x000fe200078e00ff */
[----:B------:R-:W-:Y:S01]  /*0670*/  @!P0 CS2R R26, SRZ ;  /* 0x00000000001a8805 */ /* 0x000fe2000001ff00 */
[----:B------:R-:W-:Y:S01]  /*0680*/  @!P0 CS2R R32, SRZ ;  /* 0x0000000000208805 */ /* 0x000fe2000001ff00 */
[----:B------:R-:W-:Y:S01]  /*0690*/  @!P1 CS2R R88, SRZ ;  /* 0x0000000000589805 */ /* 0x000fe2000001ff00 */
[----:B------:R-:W-:Y:S01]  /*06a0*/  @!P0 CS2R R34, SRZ ;  /* 0x0000000000228805 */ /* 0x000fe2000001ff00 */
[----:B------:R-:W-:Y:S01]  /*06b0*/  LOP3.LUT R170, R21, R28, R16, 0x96, !PT ;  /* 0x0000001c15aa7212 */ /* 0x000fe200078e9610 */
[----:B------:R-:W-:Y:S01]  /*06c0*/  @!P0 CS2R R40, SRZ ;  /* 0x0000000000288805 */ /* 0x000fe2000001ff00 */
[----:B------:R-:W-:Y:S01]  /*06d0*/  LOP3.LUT R168, R19, R18, R17, 0x96, !PT ;  /* 0x0000001213a87212 */ /* 0x000fe200078e9611 */
[----:B------:R-:W-:Y:S01]  /*06e0*/  @!P0 CS2R R42, SRZ ;  /* 0x00000000002a8805 */ /* 0x000fe2000001ff00 */
[--C-:B------:R-:W-:Y:S01]  /*06f0*/  PRMT R18, RZ, 0x5410, R24.reuse ;  /* 0x00005410ff127816 */ /* 0x100fe20000000018 */
[----:B------:R-:W-:Y:S01]  /*0700*/  @!P0 CS2R R48, SRZ ;  /* 0x0000000000308805 */ /* 0x000fe2000001ff00 */
[----:B------:R-:W-:Y:S01]  /*0710*/  PRMT R19, RZ, 0x7610, R24 ;  /* 0x00007610ff137816 */ /* 0x000fe20000000018 */
[----:B------:R-:W-:Y:S01]  /*0720*/  @!P0 CS2R R50, SRZ ;  /* 0x0000000000328805 */ /* 0x000fe2000001ff00 */
[----:B------:R-:W-:-:S02]  /*0730*/  PRMT R20, RZ, 0x5410, R25 ;  /* 0x00005410ff147816 */ /* 0x000fc40000000019 */
[----:B------:R-:W-:Y:S01]  /*0740*/  PRMT R21, RZ, 0x7610, R25 ;  /* 0x00007610ff157816 */ /* 0x000fe20000000019 */
[----:B------:R-:W-:Y:S01]  /*0750*/  @!P1 CS2R R96, SRZ ;  /* 0x0000000000609805 */ /* 0x000fe2000001ff00 */
[--C-:B------:R-:W-:Y:S01]  /*0760*/  PRMT R22, RZ, 0x5410, R26.reuse ;  /* 0x00005410ff167816 */ /* 0x100fe2000000001a */
[----:B------:R-:W-:Y:S01]  /*0770*/  @!P1 CS2R R98, SRZ ;  /* 0x0000000000629805 */ /* 0x000fe2000001ff00 */
        /* <DEDUP_REMOVED lines=11> */
[----:B------:R-:W-:Y:S01]  /*0830*/  IMAD.HI.U32 R167, R170, -0x2daee0ad, RZ ;  /* 0xd2511f53aaa77827 */ /* 0x000fe200078e00ff */
[----:B------:R-:W-:-:S02]  /*0840*/  PRMT R29, RZ, 0x7610, R33 ;  /* 0x00007610ff1d7816 */ /* 0x000fc40000000021 */
[--C-:B------:R-:W-:Y:S01]  /*0850*/  PRMT R132, RZ, 0x5410, R88.reuse ;  /* 0x00005410ff847816 */ /* 0x100fe20000000058 */
[----:B------:R-:W-:Y:S01]  /*0860*/  IMAD.HI.U32 R166, R168, -0x326172a9, RZ ;  /* 0xcd9e8d57a8a67827 */ /* 0x000fe200078e00ff */
[----:B------:R-:W-:Y:S02]  /*0870*/  PRMT R133, RZ, 0x7610, R88 ;  /* 0x00007610ff857816 */ /* 0x000fe40000000058 */
[--C-:B------:R-:W-:Y:S01]  /*0880*/  PRMT R134, RZ, 0x5410, R89.reuse ;  /* 0x00005410ff867816 */ /* 0x100fe20000000059 */
[----:B------:R-:W-:Y:S01]  /*0890*/  IMAD R88, R100, -0x2daee0ad, RZ ;  /* 0xd2511f5364587824 */ /* 0x000fe200078e02ff */
[----:B------:R-:W-:Y:S01]  /*08a0*/  PRMT R135, RZ, 0x7610, R89 ;  /* 0x00007610ff877816 */ /* 0x000fe20000000059 */
[----:B------:R-:W-:Y:S01]  /*08b0*/  IMAD R89, R101, -0x326172a9, RZ ;  /* 0xcd9e8d5765597824 */ /* 0x000fe200078e02ff */
        /* <DEDUP_REMOVED lines=8> */
[----:B------:R-:W-:Y:S02]  /*0940*/  IADD3 R139, R131, -0x695add53, RZ ;  /* 0x96a522ad838b7810 */ /* 0x000fe40007ffe0ff */
[----:B------:R-:W-:Y:S02]  /*0950*/  IADD3 R138, R130, -0x700cb87f, RZ ;  /* 0x8ff34781828a7810 */ /* 0x000fe40007ffe0ff */
[--C-:B------:R-:W-:Y:S02]  /*0960*/  PRMT R38, RZ, 0x5410, R42.reuse ;  /* 0x00005410ff267816 */ /* 0x100fe4000000002a */
[----:B------:R-:W-:Y:S02]  /*0970*/  PRMT R39, RZ, 0x7610, R42 ;  /* 0x00007610ff277816 */ /* 0x000fe4000000002a */
[--C-:B------:R-:W-:Y:S02]  /*0980*/  PRMT R40, RZ, 0x5410, R43.reuse ;  /* 0x00005410ff287816 */ /* 0x100fe4000000002b */
[----:B------:R-:W-:-:S02]  /*0990*/  PRMT R41, RZ, 0x7610, R43 ;  /* 0x00007610ff297816 */ /* 0x000fc4000000002b */
[--C-:B------:R-:W-:Y:S02]  /*09a0*/  PRMT R42, RZ, 0x5410, R48.reuse ;  /* 0x00005410ff2a7816 */ /* 0x100fe40000000030 */
[----:B------:R-:W-:Y:S02]  /*09b0*/  PRMT R43, RZ, 0x7610, R48 ;  /* 0x00007610ff2b7816 */ /* 0x000fe40000000030 */
[--C-:B------:R-:W-:Y:S02]  /*09c0*/  PRMT R44, RZ, 0x5410, R49.reuse ;  /* 0x00005410ff2c7816 */ /* 0x100fe40000000031 */
[----:B------:R-:W-:Y:S01]  /*09d0*/  PRMT R45, RZ, 0x7610, R49 ;  /* 0x00007610ff2d7816 */ /* 0x000fe20000000031 */
[----:B------:R-:W-:Y:S01]  /*09e0*/  IMAD.MOV.U32 R148, RZ, RZ, 0x1 ;  /* 0x00000001ff947424 */ /* 0x000fe200078e00ff */
[--C-:B------:R-:W-:Y:S01]  /*09f0*/  PRMT R46, RZ, 0x5410, R50.reuse ;  /* 0x00005410ff2e7816 */ /* 0x100fe20000000032 */
[----:B------:R-:W-:Y:S01]  /*0a00*/  IMAD.MOV.U32 R147, RZ, RZ, RZ ;  /* 0x000000ffff937224 */ /* 0x000fe200078e00ff */
[----:B------:R-:W-:Y:S01]  /*0a10*/  PRMT R47, RZ, 0x7610, R50 ;  /* 0x00007610ff2f7816 */ /* 0x000fe20000000032 */
[----:B------:R-:W-:Y:S01]  /*0a20*/  IMAD R170, R170, -0x2daee0ad, RZ ;  /* 0xd2511f53aaaa7824 */ /* 0x000fe200078e02ff */
[--C-:B------:R-:W-:Y:S01]  /*0a30*/  PRMT R48, RZ, 0x5410, R51.reuse ;  /* 0x00005410ff307816 */ /* 0x100fe20000000033 */
[----:B------:R-:W-:Y:S01]  /*0a40*/  IMAD R168, R168, -0x326172a9, RZ ;  /* 0xcd9e8d57a8a87824 */ /* 0x000fe200078e02ff */
        /* <DEDUP_REMOVED lines=21> */
[----:B------:R-:W-:Y:S02]  /*0ba0*/  LOP3.LUT R167, R167, R88, R139, 0x96, !PT ;  /* 0x00000058a7a77212 */ /* 0x000fe400078e968b */
[----:B------:R-:W-:Y:S02]  /*0bb0*/  LOP3.LUT R166, R166, R89, R138, 0x96, !PT ;  /* 0x00000059a6a67212 */ /* 0x000fe400078e968a */
[----:B------:R-:W-:Y:S02]  /*0bc0*/  LOP3.LUT R172, R172, 0x3, RZ, 0xc0, !PT ;  /* 0x00000003acac7812 */ /* 0x000fe400078ec0ff */
        /* <DEDUP_REMOVED lines=8> */
.L_x_1653:
[----:B------:R-:W-:Y:S01]  /*0c50*/  IMAD R92, R144, c[0x0][0x168], RZ ;  /* 0x00005a00905c7a24 */ /* 0x000fe200078e02ff */
[----:B------:R-:W-:Y:S01]  /*0c60*/  ISETP.NE.U32.AND P0, PT, RZ, c[0x0][0x178], PT ;  /* 0x00005e00ff007a0c */ /* 0x000fe20003f05070 */
[----:B------:R-:W-:Y:S01]  /*0c70*/  IMAD.MOV.U32 R106, RZ, RZ, 0x10 ;  /* 0x00000010ff6a7424 */ /* 0x000fe200078e00ff */
[----:B------:R-:W-:Y:S02]  /*0c80*/  ISETP.NE.U32.AND P1, PT, RZ, c[0x0][0x180], PT ;  /* 0x00006000ff007a0c */ /* 0x000fe40003f25070 */
[----:B------:R-:W-:Y:S02]  /*0c90*/  ISETP.NE.AND.EX P2, PT, RZ, c[0x0][0x17c], PT, P0 ;  /* 0x00005f00ff007a0c */ /* 0x000fe40003f45300 */
[----:B------:R-:W-:Y:S02]  /*0ca0*/  SHF.R.S32.HI R93, RZ, 0x1f, R92 ;  /* 0x0000001fff5d7819 */ /* 0x000fe4000001145c */
[----:B------:R-:W-:Y:S02]  /*0cb0*/  ISETP.NE.AND.EX P0, PT, RZ, c[0x0][0x184], PT, P1 ;  /* 0x00006100ff007a0c */ /* 0x000fe40003f05310 */
[----:B------:R-:W-:-:S02]  /*0cc0*/  LEA.HI R93, R93, R92, RZ, 0x3 ;  /* 0x0000005c5d5d7211 */ /* 0x000fc400078f18ff */
[----:B------:R-:W-:Y:S02]  /*0cd0*/  LOP3.LUT R156, R156, 0xffffffdf, RZ, 0xc0, !PT ;  /* 0xffffffdf9c9c7812 */ /* 0x000fe400078ec0ff */
[----:B------:R-:W-:Y:S02]  /*0ce0*/  LEA.HI.SX32 R108, R93, R0, 0x1d ;  /* 0x000000005d6c7211 */ /* 0x000fe400078feaff */
[----:B------:R-:W-:Y:S01]  /*0cf0*/  ISETP.NE.AND P1, PT, R172, 0x1, PT ;  /* 0x00000001ac00780c */ /* 0x000fe20003f25270 */
[----:B------:R-:W-:Y:S01]  /*0d00*/  BSSY B0, `(.L_x_1134) ;  /* 0x0000013000007945 */ /* 0x000fe20003800000 */
[----:B------:R-:W-:Y:S01]  /*0d10*/  @P2 LOP3.LUT R156, R156, 0x20, RZ, 0xfc, !PT ;  /* 0x000000209c9c2812 */ /* 0x000fe200078efcff */
[----:B------:R-:W-:-:S04]  /*0d20*/  IMAD.WIDE.U32 R92, R108, R106, c[0x0][0x170] ;  /* 0x00005c006c5c7625 */ /* 0x000fc800078e006a */
[CC--:B------:R-:W-:Y:S02]  /*0d30*/  @P2 IMAD.WIDE.U32 R98, R108.reuse, R106.reuse, c[0x0][0x178] ;  /* 0x00005e006c622625 */ /* 0x0c0fe400078e006a */
[----:B-----5:R-:W5:Y:S02]  /*0d40*/  LDG.E.128 R92, [R92.64] ;  /* 0x000000045c5c7981 */ /* 0x020f64000c1e1d00 */
[----:B------:R-:W-:Y:S02]  /*0d50*/  @P0 IMAD.WIDE.U32 R96, R108, R106, c[0x0][0x180] ;  /* 0x000060006c600625 */ /* 0x000fe400078e006a */
[----:B------:R0:W5:Y:S04]  /*0d60*/  @P2 LDG.E.128 R84, [R98.64] ;  /* 0x0000000462542981 */ /* 0x000168000c1e1d00 */
[----:B------:R0:W5:Y:S01]  /*0d70*/  @P0 LDG.E.128 R88, [R96.64] ;  /* 0x0000000460580981 */ /* 0x000162000c1e1d00 */
[----:B------:R-:W-:Y:S01]  /*0d80*/  IADD3 R100, R172, 0x1, RZ ;  /* 0x00000001ac647810 */ /* 0x000fe20007ffe0ff */
        /* <DEDUP_REMOVED lines=9> */
.L_x_1135:
[----:B------:R-:W-:Y:S02]  /*0e20*/  IMAD.MOV.U32 R104, RZ, RZ, R168 ;  /* 0x000000ffff687224 */ /* 0x000fe400078e00a8 */
.L_x_1136:
[----:B------:R-:W-:Y:S05]  /*0e30*/  BSYNC B0 ;  /* 0x0000000000007941 */ /* 0x000fea0003800000 */
.L_x_1134:
[----:B------:R-:W-:Y:S01]  /*0e40*/  ISETP.NE.AND P1, PT, R100, 0x4, PT ;  /* 0x000000046400780c */ /* 0x000fe20003f25270 */
[----:B------:R-:W-:-:S12]  /*0e50*/  BSSY B0, `(.L_x_1137) ;  /* 0x000003a000007945 */ /* 0x000fd80003800000 */
[----:B------:R-:W-:Y:S05]  /*0e60*/  @P1 BRA `(.L_x_1138) ;  /* 0x0000038000001947 */ /* 0x000fea0003800000 */
[----:B------:R-:W-:Y:S01]  /*0e70*/  IADD3 R143, R143, 0x1, RZ ;  /* 0x000000018f8f7810 */ /* 0x000fe20007ffe0ff */
[----:B------:R-:W-:Y:S03]  /*0e80*/  BSSY B1, `(.L_x_1139) ;  /* 0x000000c000017945 */ /* 0x000fe60003800000 */
[C---:B------:R-:W-:Y:S01]  /*0e90*/  ISETP.NE.AND P1, PT, R143.reuse, RZ, PT ;  /* 0x000000ff8f00720c */ /* 0x040fe20003f25270 */
[----:B0-----:R-:W-:-:S12]  /*0ea0*/  IMAD.HI.U32 R97, R143, -0x2daee0ad, RZ ;  /* 0xd2511f538f617827 */ /* 0x001fd800078e00ff */
        /* <DEDUP_REMOVED lines=9> */
.L_x_1140:
[----:B------:R-:W-:Y:S05]  /*0f40*/  BSYNC B1 ;  /* 0x0000000000017941 */ /* 0x000fea0003800000 */
.L_x_1139:
[----:B------:R-:W-:Y:S01]  /*0f50*/  IMAD.HI.U32 R96, R142, -0x326172a9, RZ ;  /* 0xcd9e8d578e607827 */ /* 0x000fe200078e00ff */
[----:B------:R-:W-:-:S03]  /*0f60*/  LOP3.LUT R97, R97, R147, R131, 0x96, !PT ;  /* 0x0000009361617212 */ /* 0x000fc600078e9683 */
[----:B------:R-:W-:Y:S01]  /*0f70*/  IMAD R102, R142, -0x326172a9, RZ ;  /* 0xcd9e8d578e667824 */ /* 0x000fe200078e02ff */
[----:B------:R-:W-:Y:S01]  /*0f80*/  LOP3.LUT R96, R96, R145, R130, 0x96, !PT ;  /* 0x0000009160607212 */ /* 0x000fe200078e9682 */
[----:B------:R-:W-:-:S04]  /*0f90*/  IMAD.WIDE.U32 R98, R97, -0x326172a9, RZ ;  /* 0xcd9e8d5761627825 */ /* 0x000fc800078e00ff */
[----:B------:R-:W-:Y:S01]  /*0fa0*/  IMAD R97, R143, -0x2daee0ad, RZ ;  /* 0xd2511f538f617824 */ /* 0x000fe200078e02ff */
[----:B------:R-:W-:Y:S01]  /*0fb0*/  LOP3.LUT R102, R99, R102, R3, 0x96, !PT ;  /* 0x0000006663667212 */ /* 0x000fe200078e9603 */
[----:B------:R-:W-:-:S04]  /*0fc0*/  IMAD.WIDE.U32 R100, R96, -0x2daee0ad, RZ ;  /* 0xd2511f5360647825 */ /* 0x000fc800078e00ff */
[----:B------:R-:W-:Y:S01]  /*0fd0*/  IMAD.WIDE.U32 R102, R102, -0x2daee0ad, RZ ;  /* 0xd2511f5366667825 */ /* 0x000fe200078e00ff */
[----:B------:R-:W-:-:S04]  /*0fe0*/  LOP3.LUT R97, R101, R97, R2, 0x96, !PT ;  /* 0x0000006165617212 */ /* 0x000fc800078e9602 */
[----:B------:R-:W-:Y:S01]  /*0ff0*/  LOP3.LUT R99, R103, R100, R5, 0x96, !PT ;  /* 0x0000006467637212 */ /* 0x000fe200078e9605 */
[----:B------:R-:W-:-:S05]  /*1000*/  IMAD.WIDE.U32 R96, R97, -0x326172a9, RZ ;  /* 0xcd9e8d5761607825 */ /* 0x000fca00078e00ff */
[----:B------:R-:W-:Y:S01]  /*1010*/  LOP3.LUT R100, R97, R98, R4, 0x96, !PT ;  /* 0x0000006261647212 */ /* 0x000fe200078e9604 */
[----:B------:R-:W-:-:S04]  /*1020*/  IMAD.WIDE.U32 R98, R99, -0x326172a9, RZ ;  /* 0xcd9e8d5763627825 */ /* 0x000fc800078e00ff */
[----:B------:R-:W-:Y:S01]  /*1030*/  IMAD.WIDE.U32 R100, R100, -0x2daee0ad, RZ ;  /* 0xd2511f5364647825 */ /* 0x000fe200078e00ff */
[----:B------:R-:W-:-:S04]  /*1040*/  LOP3.LUT R103, R99, R96, R7, 0x96, !PT ;  /* 0x0000006063677212 */ /* 0x000fc800078e9607 */
        /* <DEDUP_REMOVED lines=19> */
[----:B------:R-:W-:-:S03]  /*1180*/  LOP3.LUT R168, R97, R100, R17, 0x96, !PT ;  /* 0x0000006461a87212 */ /* 0x000fc600078e9611 */
[----:B------:R-:W-:Y:S01]  /*1190*/  IMAD.MOV.U32 R100, RZ, RZ, RZ ;  /* 0x000000ffff647224 */ /* 0x000fe200078e00ff */
[----:B------:R-:W-:Y:S01]  /*11a0*/  LOP3.LUT R170, R167, R98, R16, 0x96, !PT ;  /* 0x00000062a7aa7212 */ /* 0x000fe200078e9610 */
[----:B------:R-:W-:-:S04]  /*11b0*/  IMAD.WIDE.U32 R168, R168, -0x326172a9, RZ ;  /* 0xcd9e8d57a8a87825 */ /* 0x000fc800078e00ff */
[----:B------:R-:W-:Y:S01]  /*11c0*/  IMAD.WIDE.U32 R170, R170, -0x2daee0ad, RZ ;  /* 0xd2511f53aaaa7825 */ /* 0x000fe200078e00ff */
[----:B------:R-:W-:-:S04]  /*11d0*/  LOP3.LUT R166, R169, R166, R138, 0x96, !PT ;  /* 0x000000a6a9a67212 */ /* 0x000fc800078e968a */
[----:B------:R-:W-:Y:S02]  /*11e0*/  LOP3.LUT R167, R171, R96, R139, 0x96, !PT ;  /* 0x00000060aba77212 */ /* 0x000fe400078e968b */
.L_x_1138:
[----:B------:R-:W-:Y:S05]  /*11f0*/  BSYNC B0 ;  /* 0x0000000000007941 */ /* 0x000fea0003800000 */
.L_x_1137:
[----:B0-----:R-:W0:Y:S01]  /*1200*/  I2F.U32 R97, R104 ;  /* 0x0000006800617306 */ /* 0x001e220000201000 */
[----:B------:R-:W-:Y:S01]  /*1210*/  IMAD.MOV.U32 R110, RZ, RZ, 0x2f800000 ;  /* 0x2f800000ff6e7424 */ /* 0x000fe200078e00ff */
[----:B------:R-:W-:Y:S02]  /*1220*/  ISETP.NE.U32.AND P1, PT, RZ, c[0x0][0x178], PT ;  /* 0x00005e00ff007a0c */ /* 0x000fe40003f25070 */
[----:B-----5:R-:W-:Y:S02]  /*1230*/  PRMT R96, RZ, 0x5410, R92 ;  /* 0x00005410ff607816 */ /* 0x020fe4000000005c */
[----:B------:R-:W-:Y:S02]  /*1240*/  ISETP.NE.AND.EX P1, PT, RZ, c[0x0][0x17c], PT, P1 ;  /* 0x00005f00ff007a0c */ /* 0x000fe40003f25310 */
[----:B------:R-:W-:Y:S01]  /*1250*/  LOP3.LUT R156, R156, 0xffffffef, RZ, 0xc0, !PT ;  /* 0xffffffef9c9c7812 */ /* 0x000fe200078ec0ff */
        /* <DEDUP_REMOVED lines=12> */
.L_x_1141:
        /* <DEDUP_REMOVED lines=12> */
.L_x_1144:
[----:B------:R-:W-:Y:S02]  /*13e0*/  IMAD.MOV.U32 R103, RZ, RZ, R168 ;  /* 0x000000ffff677224 */ /* 0x000fe400078e00a8 */
.L_x_1145:
[----:B------:R-:W-:Y:S05]  /*13f0*/  BSYNC B0 ;  /* 0x0000000000007941 */ /* 0x000fea0003800000 */
.L_x_1143:
        /* <DEDUP_REMOVED lines=16> */
.L_x_1149:
[----:B------:R-:W-:Y:S05]  /*1500*/  BSYNC B1 ;  /* 0x0000000000017941 */ /* 0x000fea0003800000 */
.L_x_1148:
        /* <DEDUP_REMOVED lines=41> */
[----:B------:R-:W-:Y:S02]  /*17a0*/  IMAD.MOV.U32 R96, RZ, RZ, RZ ;  /* 0x000000ffff607224 */ /* 0x000fe400078e00ff */
.L_x_1147:
[----:B------:R-:W-:Y:S05]  /*17b0*/  BSYNC B0 ;  /* 0x0000000000007941 */ /* 0x000fea0003800000 */
.L_x_1146:
        /* <DEDUP_REMOVED lines=10> */
.L_x_1142:
        /* <DEDUP_REMOVED lines=12> */
.L_x_1151:
[----:B------:R-:W-:Y:S02]  /*1920*/  IMAD.MOV.U32 R107, RZ, RZ, R168 ;  /* 0x000000ffff6b7224 */ /* 0x000fe400078e00a8 */
.L_x_1152:
[----:B------:R-:W-:Y:S05]  /*1930*/  BSYNC B0 ;  /* 0x0000000000007941 */ /* 0x000fea0003800000 */
.L_x_1150:
        /* <DEDUP_REMOVED lines=16> */
.L_x_1156:
[----:B------:R-:W-:Y:S05]  /*1a40*/  BSYNC B1 ;  /* 0x0000000000017941 */ /* 0x000fea0003800000 */
.L_x_1155:
        /* <DEDUP_REMOVED lines=42> */
.L_x_1154:
[----:B------:R-:W-:Y:S05]  /*1cf0*/  BSYNC B0 ;  /* 0x0000000000007941 */ /* 0x000fea0003800000 */
.L_x_1153:
        /* <DEDUP_REMOVED lines=15> */
.L_x_1157:
        /* <DEDUP_REMOVED lines=12> */
.L_x_1160:
[----:B------:R-:W-:Y:S02]  /*1eb0*/  IMAD.MOV.U32 R107, RZ, RZ, R168 ;  /* 0x000000ffff6b7224 */ /* 0x000fe400078e00a8 */
.L_x_1161:
[----:B------:R-:W-:Y:S05]  /*1ec0*/  BSYNC B0 ;  /* 0x0000000000007941 */ /* 0x000fea0003800000 */
.L_x_1159:
        /* <DEDUP_REMOVED lines=16> */
.L_x_1165:
[----:B------:R-:W-:Y:S05]  /*1fd0*/  BSYNC B1 ;  /* 0x0000000000017941 */ /* 0x000fea0003800000 */
.L_x_1164:
        /* <DEDUP_REMOVED lines=8> */
[----:B------:R-:W-:Y:S01]  /*2060*/  IMAD.MOV.U32 R92, RZ, RZ, RZ ;  /* 0x000000ffff5c7224 */ /* 0x000fe200078e00ff */
        /* <DEDUP_REMOVED lines=32> */
[----:B------:R-:W-:Y:S02]  /*2270*/  LOP3.LUT R167, R171, R96, R139, 0x96, !PT ;  /* 0x00000060aba77212 */ /* 0x000fe400078e968b */
.L_x_1163:
[----:B------:R-:W-:Y:S05]  /*2280*/  BSYNC B0 ;  /* 0x0000000000007941 */ /* 0x000fea0003800000 */
.L_x_1162:
        /* <DEDUP_REMOVED lines=10> */
.L_x_1158:
        /* <DEDUP_REMOVED lines=12> */
.L_x_1167:
[----:B------:R-:W-:Y:S02]  /*23f0*/  IMAD.MOV.U32 R107, RZ, RZ, R168 ;  /* 0x000000ffff6b7224 */ /* 0x000fe400078e00a8 */
.L_x_1168:
[----:B------:R-:W-:Y:S05]  /*2400*/  BSYNC B0 ;  /* 0x0000000000007941 */ /* 0x000fea0003800000 */
.L_x_1166:
        /* <DEDUP_REMOVED lines=16> */
.L_x_1172:
[----:B------:R-:W-:Y:S05]  /*2510*/  BSYNC B1 ;  /* 0x0000000000017941 */ /* 0x000fea0003800000 */
.L_x_1171:
[----:B------:R-:W-:Y:S01]  /*2520*/  IMAD.HI.U32 R92, R142, -0x326172a9, RZ ;  /* 0xcd9e8d578e5c7827 */ /* 0x000fe200078e00ff */
[----:B------:R-:W-:-:S03]  /*2530*/  LOP3.LUT R96, R96, R147, R131, 0x96, !PT ;  /* 0x0000009360607212 */ /* 0x000fc600078e9683 */
[----:B------:R-:W-:Y:S01]  /*2540*/  IMAD R97, R142, -0x326172a9, RZ ;  /* 0xcd9e8d578e617824 */ /* 0x000fe200078e02ff */
[----:B------:R-:W-:Y:S01]  /*2550*/  LOP3.LUT R92, R92, R145, R130, 0x96, !PT ;  /* 0x000000915c5c7212 */ /* 0x000fe200078e9682 */
[----:B------:R-:W-:-:S04]  /*2560*/  IMAD.WIDE.U32 R98, R96, -0x326172a9, RZ ;  /* 0xcd9e8d5760627825 */ /* 0x000fc800078e00ff */
[----:B------:R-:W-:Y:S01]  /*2570*/  IMAD R105, R143, -0x2daee0ad, RZ ;  /* 0xd2511f538f697824 */ /* 0x000fe200078e02ff */
        /* <DEDUP_REMOVED lines=36> */
.L_x_1170:
[----:B------:R-:W-:Y:S05]  /*27c0*/  BSYNC B0 ;  /* 0x0000000000007941 */ /* 0x000fea0003800000 */
.L_x_1169:
        /* <DEDUP_REMOVED lines=15> */
.L_x_1173:
        /* <DEDUP_REMOVED lines=12> */
.L_x_1176:
[----:B------:R-:W-:Y:S02]  /*2980*/  IMAD.MOV.U32 R104, RZ, RZ, R168 ;  /* 0x000000ffff687224 */ /* 0x000fe400078e00a8 */
.L_x_1177:
[----:B------:R-:W-:Y:S05]  /*2990*/  BSYNC B0 ;  /* 0x0000000000007941 */ /* 0x000fea0003800000 */
.L_x_1175:
        /* <DEDUP_REMOVED lines=16> */
.L_x_1181:
[----:B------:R-:W-:Y:S05]  /*2aa0*/  BSYNC B1 ;  /* 0x0000000000017941 */ /* 0x000fea0003800000 */
.L_x_1180:
        /* <DEDUP_REMOVED lines=9> */
[----:B------:R-:W-:-:S03]  /*2b40*/  LOP3.LUT R96, R101, R107, R2, 0x96, !PT ;  /* 0x0000006b65607212 */ /* 0x000fc600078e9602 */
[----:B------:R-:W-:Y:S01]  /*2b50*/  IMAD.MOV.U32 R92, RZ, RZ, RZ ;  /* 0x000000ffff5c7224 */ /* 0x000fe200078e00ff */
        /* <DEDUP_REMOVED lines=31> */
.L_x_1179:
[----:B------:R-:W-:Y:S05]  /*2d50*/  BSYNC B0 ;  /* 0x0000000000007941 */ /* 0x000fea0003800000 */
.L_x_1178:
        /* <DEDUP_REMOVED lines=10> */
.L_x_1174:
        /* <DEDUP_REMOVED lines=12> */
.L_x_1183:
[----:B------:R-:W-:Y:S02]  /*2ec0*/  IMAD.MOV.U32 R104, RZ, RZ, R168 ;  /* 0x000000ffff687224 */ /* 0x000fe400078e00a8 */
.L_x_1184:
[----:B------:R-:W-:Y:S05]  /*2ed0*/  BSYNC B0 ;  /* 0x0000000000007941 */ /* 0x000fea0003800000 */
.L_x_1182:
        /* <DEDUP_REMOVED lines=16> */
.L_x_1188:
[----:B------:R-:W-:Y:S05]  /*2fe0*/  BSYNC B1 ;  /* 0x0000000000017941 */ /* 0x000fea0003800000 */
.L_x_1187:
        /* <DEDUP_REMOVED lines=42> */
.L_x_1186:
[----:B------:R-:W-:Y:S05]  /*3290*/  BSYNC B0 ;  /* 0x0000000000007941 */ /* 0x000fea0003800000 */
.L_x_1185:
        /* <DEDUP_REMOVED lines=15> */
.L_x_1189:
        /* <DEDUP_REMOVED lines=12> */
.L_x_1192:
[----:B------:R-:W-:Y:S02]  /*3450*/  IMAD.MOV.U32 R104, RZ, RZ, R168 ;  /* 0x000000ffff687224 */ /* 0x000fe400078e00a8 */
.L_x_1193:
[----:B------:R-:W-:Y:S05]  /*3460*/  BSYNC B0 ;  /* 0x0000000000007941 */ /* 0x000fea0003800000 */
.L_x_1191:
        /* <DEDUP_REMOVED lines=16> */
.L_x_1197:
[----:B------:R-:W-:Y:S05]  /*3570*/  BSYNC B1 ;  /* 0x0000000000017941 */ /* 0x000fea0003800000 */
.L_x_1196:
        /* <DEDUP_REMOVED lines=42> */
.L_x_1195:
[----:B------:R-:W-:Y:S05]  /*3820*/  BSYNC B0 ;  /* 0x0000000000007941 */ /* 0x000fea0003800000 */
.L_x_1194:
        /* <DEDUP_REMOVED lines=10> */
.L_x_1190:
        /* <DEDUP_REMOVED lines=12> */
.L_x_1199:
[----:B------:R-:W-:Y:S02]  /*3990*/  IMAD.MOV.U32 R104, RZ, RZ, R168 ;  /* 0x000000ffff687224 */ /* 0x000fe400078e00a8 */
.L_x_1200:
[----:B------:R-:W-:Y:S05]  /*39a0*/  BSYNC B0 ;  /* 0x0000000000007941 */ /* 0x000fea0003800000 */
.L_x_1198:
        /* <DEDUP_REMOVED lines=16> */
.L_x_1204:
[----:B------:R-:W-:Y:S05]  /*3ab0*/  BSYNC B1 ;  /* 0x0000000000017941 */ /* 0x000fea0003800000 */
.L_x_1203:
        /* <DEDUP_REMOVED lines=42> */
.L_x_1202:
[----:B------:R-:W-:Y:S05]  /*3d60*/  BSYNC B0 ;  /* 0x0000000000007941 */ /* 0x000fea0003800000 */
.L_x_1201:
        /* <DEDUP_REMOVED lines=13> */
.L_x_1205:
        /* <DEDUP_REMOVED lines=12> */
.L_x_1208:
[----:B------:R-:W-:Y:S02]  /*3f00*/  IMAD.MOV.U32 R104, RZ, RZ, R168 ;  /* 0x000000ffff687224 */ /* 0x000fe400078e00a8 */
.L_x_1209:
[----:B------:R-:W-:Y:S05]  /*3f10*/  BSYNC B0 ;  /* 0x0000000000007941 */ /* 0x000fea0003800000 */
.L_x_1207:
        /* <DEDUP_REMOVED lines=16> */
.L_x_1213:
[----:B------:R-:W-:Y:S05]  /*4020*/  BSYNC B1 ;  /* 0x0000000000017941 */ /* 0x000fea0003800000 */
.L_x_1212:
        /* <DEDUP_REMOVED lines=42> */
.L_x_1211:
[----:B------:R-:W-:Y:S05]  /*42d0*/  BSYNC B0 ;  /* 0x0000000000007941 */ /* 0x000fea0003800000 */
.L_x_1210:
        /* <DEDUP_REMOVED lines=10> */
.L_x_1206:
        /* <DEDUP_REMOVED lines=12> */
.L_x_1215:
[----:B------:R-:W-:Y:S02]  /*4440*/  IMAD.MOV.U32 R104, RZ, RZ, R168 ;  /* 0x000000ffff687224 */ /* 0x000fe400078e00a8 */
.L_x_1216:
[----:B------:R-:W-:Y:S05]  /*4450*/  BSYNC B0 ;  /* 0x0000000000007941 */ /* 0x000fea0003800000 */
.L_x_1214:
        /* <DEDUP_REMOVED lines=16> */
.L_x_1220:
[----:B------:R-:W-:Y:S05]  /*4560*/  BSYNC B1 ;  /* 0x0000000000017941 */ /* 0x000fea0003800000 */
.L_x_1219:
        /* <DEDUP_REMOVED lines=42> */
.L_x_1218:
[----:B------:R-:W-:Y:S05]  /*4810*/  BSYNC B0 ;  /* 0x0000000000007941 */ /* 0x000fea0003800000 */
.L_x_1217:
        /* <DEDUP_REMOVED lines=13> */
.L_x_1221:
        /* <DEDUP_REMOVED lines=12> */
.L_x_1224:
[----:B------:R-:W-:Y:S02]  /*49b0*/  IMAD.MOV.U32 R94, RZ, RZ, R168 ;  /* 0x000000ffff5e7224 */ /* 0x000fe400078e00a8 */
.L_x_1225:
[----:B------:R-:W-:Y:S05]  /*49c0*/  BSYNC B0 ;  /* 0x0000000000007941 */ /* 0x000fea0003800000 */
.L_x_1223:
        /* <DEDUP_REMOVED lines=16> */
.L_x_1229:
[----:B------:R-:W-:Y:S05]  /*4ad0*/  BSYNC B1 ;  /* 0x0000000000017941 */ /* 0x000fea0003800000 */
.L_x_1228:
        /* <DEDUP_REMOVED lines=42> */
.L_x_1227:
[----:B------:R-:W-:Y:S05]  /*4d80*/  BSYNC B0 ;  /* 0x0000000000007941 */ /* 0x000fea0003800000 */
.L_x_1226:
        /* <DEDUP_REMOVED lines=10> */
.L_x_1222:
        /* <DEDUP_REMOVED lines=12> */
.L_x_1231:
[----:B------:R-:W-:Y:S02]  /*4ef0*/  IMAD.MOV.U32 R94, RZ, RZ, R168 ;  /* 0x000000ffff5e7224 */ /* 0x000fe400078e00a8 */
.L_x_1232:
[----:B------:R-:W-:Y:S05]  /*4f00*/  BSYNC B0 ;  /* 0x0000000000007941 */ /* 0x000fea0003800000 */
.L_x_1230:
        /* <DEDUP_REMOVED lines=16> */
.L_x_1236:
[----:B------:R-:W-:Y:S05]  /*5010*/  BSYNC B1 ;  /* 0x0000000000017941 */ /* 0x000fea0003800000 */
.L_x_1235:
        /* <DEDUP_REMOVED lines=42> */
.L_x_1234:
[----:B------:R-:W-:Y:S05]  /*52c0*/  BSYNC B0 ;  /* 0x0000000000007941 */ /* 0x000fea0003800000 */
.L_x_1233:
        /* <DEDUP_REMOVED lines=13> */
.L_x_1237:
        /* <DEDUP_REMOVED lines=12> */
.L_x_1240:
[----:B------:R-:W-:Y:S02]  /*5460*/  IMAD.MOV.U32 R94, RZ, RZ, R168 ;  /* 0x000000ffff5e7224 */ /* 0x000fe400078e00a8 */
.L_x_1241:
[----:B------:R-:W-:Y:S05]  /*5470*/  BSYNC B0 ;  /* 0x0000000000007941 */ /* 0x000fea0003800000 */
.L_x_1239:
        /* <DEDUP_REMOVED lines=16> */
.L_x_1245:
[----:B------:R-:W-:Y:S05]  /*5580*/  BSYNC B1 ;  /* 0x0000000000017941 */ /* 0x000fea0003800000 */
.L_x_1244:
        /* <DEDUP_REMOVED lines=42> */
.L_x_1243:
[----:B------:R-:W-:Y:S05]  /*5830*/  BSYNC B0 ;  /* 0x0000000000007941 */ /* 0x000fea0003800000 */
.L_x_1242:
        /* <DEDUP_REMOVED lines=10> */
.L_x_1238:
        /* <DEDUP_REMOVED lines=12> */
.L_x_1247:
[----:B------:R-:W-:Y:S02]  /*59a0*/  IMAD.MOV.U32 R94, RZ, RZ, R168 ;  /* 0x000000ffff5e7224 */ /* 0x000fe400078e00a8 */
.L_x_1248:
[----:B------:R-:W-:Y:S05]  /*59b0*/  BSYNC B0 ;  /* 0x0000000000007941 */ /* 0x000fea0003800000 */
.L_x_1246:
        /* <DEDUP_REMOVED lines=16> */
.L_x_1252:
[----:B------:R-:W-:Y:S05]  /*5ac0*/  BSYNC B1 ;  /* 0x0000000000017941 */ /* 0x000fea0003800000 */
.L_x_1251:
        /* <DEDUP_REMOVED lines=42> */
.L_x_1250:
[----:B------:R-:W-:Y:S05]  /*5d70*/  BSYNC B0 ;  /* 0x0000000000007941 */ /* 0x000fea0003800000 */
.L_x_1249:
        /* <DEDUP_REMOVED lines=13> */
.L_x_1253:
        /* <DEDUP_REMOVED lines=12> */
.L_x_1256:
[----:B------:R-:W-:Y:S02]  /*5f10*/  IMAD.MOV.U32 R100, RZ, RZ, R168 ;  /* 0x000000ffff647224 */ /* 0x000fe400078e00a8 */
.L_x_1257:
[----:B------:R-:W-:Y:S05]  /*5f20*/  BSYNC B0 ;  /* 0x0000000000007941 */ /* 0x000fea0003800000 */
.L_x_1255:
        /* <DEDUP_REMOVED lines=8> */
[----:B------:R-:W-:Y:S02]  /*5fb0*/  IADD3 R145, R145, 0x1, RZ ;  /* 0x0000000191917810 */ /* 0x000fe40007ffe0ff */
[----:B------:R-:W-:Y:S02]  /*5fc0*/  P2R R92, PR, RZ, 0x1 ;  /* 0x00000001ff5c7803 */ /* 0x000fe40000000000 */
[----:B------:R-:W-:-:S13]  /*5fd0*/  ISETP.NE.AND P6, PT, R145, RZ, PT ;  /* 0x000000ff9100720c */ /* 0x000fda0003fc5270 */
[----:B------:R-:W-:Y:S01]  /*5fe0*/  @!P6 IADD3 R142, R142, 0x1, RZ ;  /* 0x000000018e8ee810 */ /* 0x000fe20007ffe0ff */
[----:B------:R-:W-:Y:S01]  /*5ff0*/  @!P6 IMAD.MOV.U32 R145, RZ, RZ, RZ ;  /* 0x000000ffff91e224 */ /* 0x000fe200078e00ff */
[----:B------:R-:W-:Y:S02]  /*6000*/  @!P6 IADD3 R94, R147, 0x1, RZ ;  /* 0x00000001935ee810 */ /* 0x000fe40007ffe0ff */
[----:B------:R-:W-:-:S13]  /*6010*/  ISETP.NE.AND P0, PT, R142, RZ, !P6 ;  /* 0x000000ff8e00720c */ /* 0x000fda0007705270 */
[----:B------:R-:W-:Y:S01]  /*6020*/  @P0 IMAD.MOV R94, RZ, RZ, R147 ;  /* 0x000000ffff5e0224 */ /* 0x000fe200078e0293 */
[----:B------:R-:W-:-:S03]  /*6030*/  ISETP.NE.AND P0, PT, R92, RZ, PT ;  /* 0x000000ff5c00720c */ /* 0x000fc60003f05270 */
[----:B------:R-:W-:-:S05]  /*6040*/  @!P6 IMAD.MOV.U32 R147, RZ, RZ, R94 ;  /* 0x000000ffff93e224 */ /* 0x000fca00078e005e */
.L_x_1261:
[----:B------:R-:W-:Y:S05]  /*6050*/  BSYNC B1 ;  /* 0x0000000000017941 */ /* 0x000fea0003800000 */
.L_x_1260:
        /* <DEDUP_REMOVED lines=42> */
.L_x_1259:
[----:B------:R-:W-:Y:S05]  /*6300*/  BSYNC B0 ;  /* 0x0000000000007941 */ /* 0x000fea0003800000 */
.L_x_1258:
        /* <DEDUP_REMOVED lines=10> */
.L_x_1254:
[----:B------:R-:W-:Y:S01]  /*63b0*/  SEL R101, RZ, 0x1, P2 ;  /* 0x00000001ff657807 */ /* 0x000fe20001000000 */
[----:B------:R-:W-:Y:S01]  /*63c0*/  IMAD.MOV.U32 R104, RZ, RZ, 0x8 ;  /* 0x00000008ff687424 */ /* 0x000fe200078e00ff */
[----:B------:R-:W-:Y:S01]  /*63d0*/  SEL R93, RZ, 0x10000, P4 ;  /* 0x00010000ff5d7807 */ /* 0x000fe20002000000 */
[----:B------:R-:W-:Y:S01]  /*63e0*/  IMAD.WIDE.U32 R176, R108, R106, c[0x0][0x188] ;  /* 0x000062006cb07625 */ /* 0x000fe200078e006a */
[----:B------:R-:W-:Y:S02]  /*63f0*/  SEL R92, RZ, 0x100, P3 ;  /* 0x00000100ff5c7807 */ /* 0x000fe40001800000 */
[----:B------:R-:W-:Y:S01]  /*6400*/  LOP3.LUT P2, RZ, R156, 0x2, RZ, 0xc0, !PT ;  /* 0x000000029cff7812 */ /* 0x000fe2000784c0ff */
[----:B------:R-:W-:Y:S01]  /*6410*/  IMAD.WIDE.U32 R174, R108, R104, c[0x0][0x190] ;  /* 0x000064006cae7625 */ /* 0x000fe200078e0068 */
[C---:B------:R-:W-:Y:S02]  /*6420*/  LOP3.LUT P4, RZ, R156.reuse, 0x8, RZ, 0xc0, !PT ;  /* 0x000000089cff7812 */ /* 0x040fe4000788c0ff */
[----:B------:R-:W-:-:S02]  /*6430*/  LOP3.LUT P3, RZ, R156, 0x4, RZ, 0xc0, !PT ;  /* 0x000000049cff7812 */ /* 0x000fc4000786c0ff */
[----:B------:R-:W-:Y:S02]  /*6440*/  SEL R98, RZ, 0x1, P2 ;  /* 0x00000001ff627807 */ /* 0x000fe40001000000 */
[----:B------:R-:W-:Y:S02]  /*6450*/  SEL R96, RZ, 0x1, P3 ;  /* 0x00000001ff607807 */ /* 0x000fe40001800000 */
[----:B------:R-:W-:Y:S01]  /*6460*/  SEL R172, RZ, 0x1, P4 ;  /* 0x00000001ffac7807 */ /* 0x000fe20002000000 */
[----:B------:R-:W-:Y:S01]  /*6470*/  IMAD.WIDE.U32 R98, R98, 0x1000000, RZ ;  /* 0x0100000062627825 */ /* 0x000fe200078e00ff */
[----:B------:R-:W-:Y:S02]  /*6480*/  SEL R94, RZ, 0x1000000, P5 ;  /* 0x01000000ff5e7807 */ /* 0x000fe40002800000 */
[----:B------:R-:W-:Y:S01]  /*6490*/  LOP3.LUT P5, RZ, R156, 0x10, RZ, 0xc0, !PT ;  /* 0x000000109cff7812 */ /* 0x000fe200078ac0ff */
[----:B------:R-:W-:Y:S01]  /*64a0*/  IMAD.WIDE.U32 R96, R96, 0x10000, RZ ;  /* 0x0001000060607825 */ /* 0x000fe200078e00ff */
[----:B------:R-:W-:-:S02]  /*64b0*/  LOP3.LUT R92, R92, R94, R93, 0xfe, !PT ;  /* 0x0000005e5c5c7212 */ /* 0x000fc400078efe5d */
[----:B------:R-:W-:Y:S01]  /*64c0*/  F2FP.BF16.PACK_AB R95, R115, R111 ;  /* 0x0000006f735f723e */ /* 0x000fe200000010ff */
[----:B------:R-:W-:Y:S01]  /*64d0*/  IMAD.WIDE.U32 R172, R172, 0x100, RZ ;  /* 0x00000100acac7825 */ /* 0x000fe200078e00ff */
[----:B------:R-:W-:Y:S02]  /*64e0*/  LOP3.LUT R101, R99, R92, R101, 0xfe, !PT ;  /* 0x0000005c63657212 */ /* 0x000fe400078efe65 */
[----:B------:R-:W-:Y:S02]  /*64f0*/  SEL R99, RZ, 0x1, P5 ;  /* 0x00000001ff637807 */ /* 0x000fe40002800000 */
[----:B------:R-:W-:Y:S02]  /*6500*/  LOP3.LUT R98, R172, R98, R96, 0xfe, !PT ;  /* 0x00000062ac627212 */ /* 0x000fe400078efe60 */
[----:B------:R-:W-:Y:S02]  /*6510*/  F2FP.BF16.PACK_AB R94, R113, R107 ;  /* 0x0000006b715e723e */ /* 0x000fe400000010ff */
[----:B------:R-:W-:-:S02]  /*6520*/  F2FP.BF16.PACK_AB R93, R109, R105 ;  /* 0x000000696d5d723e */ /* 0x000fc400000010ff */
[----:B------:R-:W-:Y:S02]  /*6530*/  F2FP.BF16.PACK_AB R92, R103, R102 ;  /* 0x00000066675c723e */ /* 0x000fe400000010ff */
[----:B------:R-:W-:Y:S02]  /*6540*/  LOP3.LUT R173, R173, R101, R97, 0xfe, !PT ;  /* 0x00000065adad7212 */ /* 0x000fe400078efe61 */
[----:B------:R-:W-:Y:S01]  /*6550*/  LOP3.LUT R172, R98, R99, RZ, 0xfc, !PT ;  /* 0x0000006362ac7212 */ /* 0x000fe200078efcff */
[----:B------:R0:W-:Y:S01]  /*6560*/  STG.E.128 [R176.64], R92 ;  /* 0x0000005cb0007986 */ /* 0x0001e2000c101d04 */
[----:B------:R-:W-:Y:S02]  /*6570*/  LOP3.LUT P6, RZ, R156, 0x20, RZ, 0xc0, !PT ;  /* 0x000000209cff7812 */ /* 0x000fe400078cc0ff */
[----:B------:R-:W-:Y:S01]  /*6580*/  IADD3 R165, R108, 0x100, RZ ;  /* 0x000001006ca57810 */ /* 0x000fe20007ffe0ff */
[----:B------:R0:W-:Y:S04]  /*6590*/  STG.E.64 [R174.64], R172 ;  /* 0x000000acae007986 */ /* 0x0001e8000c101b04 */
[----:B------:R-:W-:-:S04]  /*65a0*/  @P0 IMAD.WIDE.U32 R96, R165, R106, c[0x0][0x180] ;  /* 0x00006000a5600625 */ /* 0x000fc800078e006a */
[----:B------:R-:W-:-:S04]  /*65b0*/  IMAD.WIDE.U32 R100, R165, R106, c[0x0][0x170] ;  /* 0x00005c00a5647625 */ /* 0x000fc800078e006a */
[----:B------:R-:W-:Y:S01]  /*65c0*/  @P6 IMAD.WIDE.U32 R98, R165, R106, c[0x0][0x178] ;  /* 0x00005e00a5626625 */ /* 0x000fe200078e006a */
[----:B------:R-:W-:Y:S05]  /*65d0*/  @!P6 BRA `(.L_x_1262) ;  /* 0x000001300000e947 */ /* 0x000fea0003800000 */
[----:B0-----:R-:W-:Y:S01]  /*65e0*/  IMAD.U32 R93, R164, 0x10000, RZ ;  /* 0x00010000a45d7824 */ /* 0x001fe200078e00ff */
[----:B------:R-:W-:Y:S02]  /*65f0*/  LOP3.LUT R92, R163, 0xffff, RZ, 0xc0, !PT ;  /* 0x0000ffffa35c7812 */ /* 0x000fe400078ec0ff */
[----:B------:R-:W-:Y:S02]  /*6600*/  LOP3.LUT R172, R160, 0xff, RZ, 0xc0, !PT ;  /* 0x000000ffa0ac7812 */ /* 0x000fe400078ec0ff */
[----:B------:R-:W-:Y:S02]  /*6610*/  LOP3.LUT R95, R93, 0xff0000, RZ, 0xc0, !PT ;  /* 0x00ff00005d5f7812 */ /* 0x000fe400078ec0ff */
[----:B------:R-:W-:Y:S01]  /*6620*/  PRMT R93, R162, 0x7104, RZ ;  /* 0x00007104a25d7816 */ /* 0x000fe200000000ff */
[----:B------:R-:W-:Y:S01]  /*6630*/  IMAD.WIDE.U32 R172, R172, 0x1000000, RZ ;  /* 0x01000000acac7825 */ /* 0x000fe200078e00ff */
[----:B------:R-:W-:-:S02]  /*6640*/  PRMT R114, R95, 0x4210, R92 ;  /* 0x000042105f727816 */ /* 0x000fc4000000005c */
[----:B------:R-:W-:Y:S02]  /*6650*/  LOP3.LUT R94, R159, 0xff, RZ, 0xc0, !PT ;  /* 0x000000ff9f5e7812 */ /* 0x000fe400078ec0ff */
[----:B------:R-:W-:Y:S02]  /*6660*/  LOP3.LUT R92, R158, 0xff, RZ, 0xc0, !PT ;  /* 0x000000ff9e5c7812 */ /* 0x000fe400078ec0ff */
[----:B------:R-:W-:Y:S01]  /*6670*/  LOP3.LUT R114, R114, 0xff00, R93, 0xf8, !PT ;  /* 0x0000ff0072727812 */ /* 0x000fe200078ef85d */
[----:B------:R-:W-:-:S03]  /*6680*/  IMAD.WIDE.U32 R94, R94, 0x10000, RZ ;  /* 0x000100005e5e7825 */ /* 0x000fc600078e00ff */
[----:B------:R-:W-:Y:S01]  /*6690*/  LOP3.LUT R169, R114, 0xff, R161, 0xf8, !PT ;  /* 0x000000ff72a97812 */ /* 0x000fe200078ef8a1 */
[----:B------:R-:W-:-:S03]  /*66a0*/  IMAD.WIDE.U32 R92, R92, 0x100, RZ ;  /* 0x000001005c5c7825 */ /* 0x000fc600078e00ff */
[----:B------:R-:W-:Y:S02]  /*66b0*/  LOP3.LUT R95, R95, R169, R173, 0xfe, !PT ;  /* 0x000000a95f5f7212 */ /* 0x000fe400078efead */
[----:B------:R-:W-:Y:S02]  /*66c0*/  LOP3.LUT R92, R92, R172, R94, 0xfe, !PT ;  /* 0x000000ac5c5c7212 */ /* 0x000fe400078efe5e */
[----:B------:R-:W-:Y:S01]  /*66d0*/  LOP3.LUT R93, R95, R93, RZ, 0xfc, !PT ;  /* 0x0000005d5f5d7212 */ /* 0x000fe200078efcff */
[----:B------:R-:W-:Y:S01]  /*66e0*/  IMAD.WIDE.U32 R94, R108, R104, c[0x0][0x198] ;  /* 0x000066006c5e7625 */ /* 0x000fe200078e0068 */
[----:B------:R-:W-:-:S05]  /*66f0*/  LOP3.LUT R92, R92, 0xff, R157, 0xf8, !PT ;  /* 0x000000ff5c5c7812 */ /* 0x000fca00078ef89d */
[----:B------:R0:W-:Y:S02]  /*6700*/  STG.E.64 [R94.64], R92 ;  /* 0x0000005c5e007986 */ /* 0x0001e4000c101b04 */
.L_x_1262:
[----:B------:R1:W5:Y:S04]  /*6710*/  @P6 LDG.E.128 R84, [R98.64] ;  /* 0x0000000462546981 */ /* 0x000368000c1e1d00 */
[----:B------:R1:W5:Y:S04]  /*6720*/  @P0 LDG.E.128 R88, [R96.64] ;  /* 0x0000000460580981 */ /* 0x000368000c1e1d00 */
[----:B0-----:R1:W5:Y:S01]  /*6730*/  LDG.E.128 R92, [R100.64] ;  /* 0x00000004645c7981 */ /* 0x001362000c1e1d00 */
[C---:B------:R-:W-:Y:S01]  /*6740*/  ISETP.NE.AND P2, PT, R112.reuse, 0x1, PT ;  /* 0x000000017000780c */ /* 0x040fe20003f45270 */
[----:B------:R-:W-:Y:S01]  /*6750*/  BSSY B0, `(.L_x_1263) ;  /* 0x000000c000007945 */ /* 0x000fe20003800000 */
[----:B------:R-:W-:-:S11]  /*6760*/  IADD3 R114, R112, 0x1, RZ ;  /* 0x0000000170727810 */ /* 0x000fd60007ffe0ff */
[----:B------:R-:W-:Y:S05]  /*6770*/  @!P2 BRA `(.L_x_1264) ;  /* 0x000000800000a947 */ /* 0x000fea0003800000 */
[----:B-1----:R-:W-:Y:S01]  /*6780*/  ISETP.NE.AND P2, PT, R112, 0x2, PT ;  /* 0x000000027000780c */ /* 0x002fe20003f45270 */
[----:B------:R-:W-:-:S12]  /*6790*/  IMAD.MOV.U32 R172, RZ, RZ, R167 ;  /* 0x000000ffffac7224 */ /* 0x000fd800078e00a7 */
[----:B------:R-:W-:Y:S05]  /*67a0*/  @!P2 BRA `(.L_x_1265) ;  /* 0x000000600000a947 */ /* 0x000fea0003800000 */
[----:B------:R-:W-:Y:S01]  /*67b0*/  ISETP.NE.AND P2, PT, R112, 0x3, PT ;  /* 0x000000037000780c */ /* 0x000fe20003f45270 */
[----:B------:R-:W-:-:S12]  /*67c0*/  IMAD.MOV.U32 R172, RZ, RZ, R166 ;  /* 0x000000ffffac7224 */ /* 0x000fd800078e00a6 */
[----:B------:R-:W-:Y:S05]  /*67d0*/  @P2 BRA `(.L_x_1265) ;  /* 0x0000003000002947 */ /* 0x000fea0003800000 */
[----:B------:R-:W-:Y:S01]  /*67e0*/  IMAD.MOV.U32 R172, RZ, RZ, R170 ;  /* 0x000000ffffac7224 */ /* 0x000fe200078e00aa */
[----:B------:R-:W-:Y:S05]  /*67f0*/  BRA `(.L_x_1265) ;  /* 0x0000001000007947 */ /* 0x000fea0003800000 */
.L_x_1264:
[----:B-1----:R-:W-:Y:S02]  /*6800*/  IMAD.MOV.U32 R172, RZ, RZ, R168 ;  /* 0x000000ffffac7224 */ /* 0x002fe400078e00a8 */
.L_x_1265:
[----:B------:R-:W-:Y:S05]  /*6810*/  BSYNC B0 ;  /* 0x0000000000007941 */ /* 0x000fea0003800000 */
.L_x_1263:
        /* <DEDUP_REMOVED lines=16> */
.L_x_1269:
[----:B------:R-:W-:Y:S05]  /*6920*/  BSYNC B1 ;  /* 0x0000000000017941 */ /* 0x000fea0003800000 */
.L_x_1268:
        /* <DEDUP_REMOVED lines=42> */
.L_x_1267:
[----:B------:R-:W-:Y:S05]  /*6bd0*/  BSYNC B0 ;  /* 0x0000000000007941 */ /* 0x000fea0003800000 */
.L_x_1266:
[----:B------:R-:W0:Y:S01]  /*6be0*/  I2F.U32 R97, R172 ;  /* 0x000000ac00617306 */ /* 0x000e220000201000 */
[----:B-----5:R-:W-:Y:S02]  /*6bf0*/  PRMT R96, RZ, 0x5410, R92 ;  /* 0x00005410ff607816 */ /* 0x020fe4000000005c */
        /* <DEDUP_REMOVED lines=13> */
.L_x_1270:
        /* <DEDUP_REMOVED lines=12> */
.L_x_1273:
[----:B------:R-:W-:Y:S02]  /*6d90*/  IMAD.MOV.U32 R112, RZ, RZ, R168 ;  /* 0x000000ffff707224 */ /* 0x000fe400078e00a8 */
.L_x_1274:
[----:B------:R-:W-:Y:S05]  /*6da0*/  BSYNC B0 ;  /* 0x0000000000007941 */ /* 0x000fea0003800000 */
.L_x_1272:
        /* <DEDUP_REMOVED lines=16> */
.L_x_1278:
[----:B------:R-:W-:Y:S05]  /*6eb0*/  BSYNC B1 ;  /* 0x0000000000017941 */ /* 0x000fea0003800000 */
.L_x_1277:
        /* <DEDUP_REMOVED lines=40> */
[----:B------:R-:W-:Y:S01]  /*7140*/  IMAD.MOV.U32 R168, RZ, RZ, R98 ;  /* 0x000000ffffa87224 */ /* 0x000fe200078e0062 */
[----:B------:R-:W-:Y:S01]  /*7150*/  LOP3.LUT R167, R171, R96, R139, 0x96, !PT ;  /* 0x00000060aba77212 */ /* 0x000fe200078e968b */
[----:B------:R-:W-:Y:S02]  /*7160*/  IMAD.MOV.U32 R96, RZ, RZ, RZ ;  /* 0x000000ffff607224 */ /* 0x000fe400078e00ff */
.L_x_1276:
[----:B------:R-:W-:Y:S05]  /*7170*/  BSYNC B0 ;  /* 0x0000000000007941 */ /* 0x000fea0003800000 */
.L_x_1275:
        /* <DEDUP_REMOVED lines=10> */
.L_x_1271:
        /* <DEDUP_REMOVED lines=12> */
.L_x_1280:
[----:B------:R-:W-:Y:S02]  /*72e0*/  IMAD.MOV.U32 R112, RZ, RZ, R168 ;  /* 0x000000ffff707224 */ /* 0x000fe400078e00a8 */
.L_x_1281:
[----:B------:R-:W-:Y:S05]  /*72f0*/  BSYNC B0 ;  /* 0x0000000000007941 */ /* 0x000fea0003800000 */
.L_x_1279:
        /* <DEDUP_REMOVED lines=16> */
.L_x_1285:
[----:B------:R-:W-:Y:S05]  /*7400*/  BSYNC B1 ;  /* 0x0000000000017941 */ /* 0x000fea0003800000 */
.L_x_1284:
        /* <DEDUP_REMOVED lines=40> */
[----:B------:R-:W-:-:S03]  /*7690*/  LOP3.LUT R166, R99, R166, R138, 0x96, !PT ;  /* 0x000000a663a67212 */ /* 0x000fc600078e968a */
[----:B------:R-:W-:Y:S01]  /*76a0*/  IMAD.MOV.U32 R168, RZ, RZ, R98 ;  /* 0x000000ffffa87224 */ /* 0x000fe200078e0062 */
[----:B------:R-:W-:Y:S02]  /*76b0*/  LOP3.LUT R167, R171, R96, R139, 0x96, !PT ;  /* 0x00000060aba77212 */ /* 0x000fe400078e968b */
.L_x_1283:
[----:B------:R-:W-:Y:S05]  /*76c0*/  BSYNC B0 ;  /* 0x0000000000007941 */ /* 0x000fea0003800000 */
.L_x_1282:
        /* <DEDUP_REMOVED lines=15> */
.L_x_1286:
        /* <DEDUP_REMOVED lines=12> */
.L_x_1289:
[----:B------:R-:W-:Y:S02]  /*7880*/  IMAD.MOV.U32 R112, RZ, RZ, R168 ;  /* 0x000000ffff707224 */ /* 0x000fe400078e00a8 */
.L_x_1290:
[----:B------:R-:W-:Y:S05]  /*7890*/  BSYNC B0 ;  /* 0x0000000000007941 */ /* 0x000fea0003800000 */
.L_x_1288:
        /* <DEDUP_REMOVED lines=16> */
.L_x_1294:
[----:B------:R-:W-:Y:S05]  /*79a0*/  BSYNC B1 ;  /* 0x0000000000017941 */ /* 0x000fea0003800000 */
.L_x_1293:
        /* <DEDUP_REMOVED lines=42> */
[----:B------:R-:W-:Y:S02]  /*7c50*/  LOP3.LUT R167, R171, R96, R139, 0x96, !PT ;  /* 0x00000060aba77212 */ /* 0x000fe400078e968b */
.L_x_1292:
[----:B------:R-:W-:Y:S05]  /*7c60*/  BSYNC B0 ;  /* 0x0000000000007941 */ /* 0x000fea0003800000 */
.L_x_1291:
        /* <DEDUP_REMOVED lines=10> */
.L_x_1287:
        /* <DEDUP_REMOVED lines=12> */
.L_x_1296:
[----:B------:R-:W-:Y:S02]  /*7dd0*/  IMAD.MOV.U32 R112, RZ, RZ, R168 ;  /* 0x000000ffff707224 */ /* 0x000fe400078e00a8 */
.L_x_1297:
[----:B------:R-:W-:Y:S05]  /*7de0*/  BSYNC B0 ;  /* 0x0000000000007941 */ /* 0x000fea0003800000 */
.L_x_1295:
        /* <DEDUP_REMOVED lines=16> */
.L_x_1301:
[----:B------:R-:W-:Y:S05]  /*7ef0*/  BSYNC B1 ;  /* 0x0000000000017941 */ /* 0x000fea0003800000 */
.L_x_1300:
        /* <DEDUP_REMOVED lines=43> */
.L_x_1299:
[----:B------:R-:W-:Y:S05]  /*81b0*/  BSYNC B0 ;  /* 0x0000000000007941 */ /* 0x000fea0003800000 */
.L_x_1298:
        /* <DEDUP_REMOVED lines=15> */
.L_x_1302:
        /* <DEDUP_REMOVED lines=12> */
.L_x_1305:
[----:B------:R-:W-:Y:S02]  /*8370*/  IMAD.MOV.U32 R112, RZ, RZ, R168 ;  /* 0x000000ffff707224 */ /* 0x000fe400078e00a8 */
.L_x_1306:
[----:B------:R-:W-:Y:S05]  /*8380*/  BSYNC B0 ;  /* 0x0000000000007941 */ /* 0x000fea0003800000 */
.L_x_1304:
        /* <DEDUP_REMOVED lines=16> */
.L_x_1310:
[----:B------:R-:W-:Y:S05]  /*8490*/  BSYNC B1 ;  /* 0x0000000000017941 */ /* 0x000fea0003800000 */
.L_x_1309:
        /* <DEDUP_REMOVED lines=43> */
[----:B------:R-:W-:Y:S02]  /*8750*/  IMAD.MOV.U32 R170, RZ, RZ, R96 ;  /* 0x000000ffffaa7224 */ /* 0x000fe400078e0060 */
.L_x_1308:
[----:B------:R-:W-:Y:S05]  /*8760*/  BSYNC B0 ;  /* 0x0000000000007941 */ /* 0x000fea0003800000 */
.L_x_1307:
        /* <DEDUP_REMOVED lines=10> */
.L_x_1303:
        /* <DEDUP_REMOVED lines=12> */
.L_x_1312:
[----:B------:R-:W-:Y:S02]  /*88d0*/  IMAD.MOV.U32 R112, RZ, RZ, R168 ;  /* 0x000000ffff707224 */ /* 0x000fe400078e00a8 */
.L_x_1313:
[----:B------:R-:W-:Y:S05]  /*88e0*/  BSYNC B0 ;  /* 0x0000000000007941 */ /* 0x000fea0003800000 */
.L_x_1311:
        /* <DEDUP_REMOVED lines=16> */
.L_x_1317:
[----:B------:R-:W-:Y:S05]  /*89f0*/  BSYNC B1 ;  /* 0x0000000000017941 */ /* 0x000fea0003800000 */
.L_x_1316:
        /* <DEDUP_REMOVED lines=43> */
[----:B------:R-:W-:Y:S02]  /*8cb0*/  IMAD.MOV.U32 R96, RZ, RZ, RZ ;  /* 0x000000ffff607224 */ /* 0x000fe400078e00ff */
.L_x_1315:
[----:B------:R-:W-:Y:S05]  /*8cc0*/  BSYNC B0 ;  /* 0x0000000000007941 */ /* 0x000fea0003800000 */
.L_x_1314:
        /* <DEDUP_REMOVED lines=15> */
.L_x_1318:
        /* <DEDUP_REMOVED lines=12> */
.L_x_1321:
[----:B------:R-:W-:Y:S02]  /*8e80*/  IMAD.MOV.U32 R112, RZ, RZ, R168 ;  /* 0x000000ffff707224 */ /* 0x000fe400078e00a8 */
.L_x_1322:
[----:B------:R-:W-:Y:S05]  /*8e90*/  BSYNC B0 ;  /* 0x0000000000007941 */ /* 0x000fea0003800000 */
.L_x_1320:
        /* <DEDUP_REMOVED lines=16> */
.L_x_1326:
[----:B------:R-:W-:Y:S05]  /*8fa0*/  BSYNC B1 ;  /* 0x0000000000017941 */ /* 0x000fea0003800000 */
.L_x_1325:
        /* <DEDUP_REMOVED lines=44> */
.L_x_1324:
[----:B------:R-:W-:Y:S05]  /*9270*/  BSYNC B0 ;  /* 0x0000000000007941 */ /* 0x000fea0003800000 */
.L_x_1323:
        /* <DEDUP_REMOVED lines=10> */
.L_x_1319:
[C---:B------:R-:W-:Y:S01]  /*9320*/  ISETP.NE.AND P2, PT, R92.reuse, 0x1, PT ;  /* 0x000000015c00780c */ /* 0x040fe20003f45270 */
[----:B------:R-:W-:Y:S01]  /*9330*/  BSSY B0, `(.L_x_1327) ;  /* 0x000000c000007945 */ /* 0x000fe20003800000 */
[----:B------:R-:W-:-:S11]  /*9340*/  IADD3 R93, R92, 0x1, RZ ;  /* 0x000000015c5d7810 */ /* 0x000fd60007ffe0ff */
[----:B------:R-:W-:Y:S05]  /*9350*/  @!P2 BRA `(.L_x_1328) ;  /* 0x000000800000a947 */ /* 0x000fea0003800000 */
[----:B------:R-:W-:Y:S02]  /*9360*/  ISETP.NE.AND P2, PT, R92, 0x2, PT ;  /* 0x000000025c00780c */ /* 0x000fe40003f45270 */
[----:B------:R-:W-:-:S11]  /*9370*/  MOV R112, R167 ;  /* 0x000000a700707202 */ /* 0x000fd60000000f00 */
[----:B------:R-:W-:Y:S05]  /*9380*/  @!P2 BRA `(.L_x_1329) ;  /* 0x000000600000a947 */ /* 0x000fea0003800000 */
[----:B------:R-:W-:Y:S01]  /*9390*/  ISETP.NE.AND P2, PT, R92, 0x3, PT ;  /* 0x000000035c00780c */ /* 0x000fe20003f45270 */
[----:B------:R-:W-:-:S12]  /*93a0*/  IMAD.MOV.U32 R112, RZ, RZ, R166 ;  /* 0x000000ffff707224 */ /* 0x000fd800078e00a6 */
[----:B------:R-:W-:Y:S05]  /*93b0*/  @P2 BRA `(.L_x_1329) ;  /* 0x0000003000002947 */ /* 0x000fea0003800000 */
[----:B------:R-:W-:Y:S01]  /*93c0*/  IMAD.MOV.U32 R112, RZ, RZ, R170 ;  /* 0x000000ffff707224 */ /* 0x000fe200078e00aa */
[----:B------:R-:W-:Y:S05]  /*93d0*/  BRA `(.L_x_1329) ;  /* 0x0000001000007947 */ /* 0x000fea0003800000 */
.L_x_1328:
[----:B------:R-:W-:Y:S02]  /*93e0*/  IMAD.MOV.U32 R112, RZ, RZ, R168 ;  /* 0x000000ffff707224 */ /* 0x000fe400078e00a8 */
.L_x_1329:
[----:B------:R-:W-:Y:S05]  /*93f0*/  BSYNC B0 ;  /* 0x0000000000007941 */ /* 0x000fea0003800000 */
.L_x_1327:
        /* <DEDUP_REMOVED lines=16> */
.L_x_1333:
[----:B------:R-:W-:Y:S05]  /*9500*/  BSYNC B1 ;  /* 0x0000000000017941 */ /* 0x000fea0003800000 */
.L_x_1332:
        /* <DEDUP_REMOVED lines=44> */
.L_x_1331:
[----:B------:R-:W-:Y:S05]  /*97d0*/  BSYNC B0 ;  /* 0x0000000000007941 */ /* 0x000fea0003800000 */
.L_x_1330:
        /* <DEDUP_REMOVED lines=13> */
.L_x_1334:
        /* <DEDUP_REMOVED lines=12> */
.L_x_1337:
[----:B------:R-:W-:Y:S02]  /*9970*/  IMAD.MOV.U32 R112, RZ, RZ, R168 ;  /* 0x000000ffff707224 */ /* 0x000fe400078e00a8 */
.L_x_1338:
[----:B------:R-:W-:Y:S05]  /*9980*/  BSYNC B0 ;  /* 0x0000000000007941 */ /* 0x000fea0003800000 */
.L_x_1336:
        /* <DEDUP_REMOVED lines=16> */
.L_x_1342:
[----:B------:R-:W-:Y:S05]  /*9a90*/  BSYNC B1 ;  /* 0x0000000000017941 */ /* 0x000fea0003800000 */
.L_x_1341:
        /* <DEDUP_REMOVED lines=44> */
.L_x_1340:
[----:B------:R-:W-:Y:S05]  /*9d60*/  BSYNC B0 ;  /* 0x0000000000007941 */ /* 0x000fea0003800000 */
.L_x_1339:
        /* <DEDUP_REMOVED lines=10> */
.L_x_1335:
        /* <DEDUP_REMOVED lines=12> */
.L_x_1344:
[----:B------:R-:W-:Y:S02]  /*9ed0*/  IMAD.MOV.U32 R112, RZ, RZ, R168 ;  /* 0x000000ffff707224 */ /* 0x000fe400078e00a8 */
.L_x_1345:
[----:B------:R-:W-:Y:S05]  /*9ee0*/  BSYNC B0 ;  /* 0x0000000000007941 */ /* 0x000fea0003800000 */
.L_x_1343:
        /* <DEDUP_REMOVED lines=16> */
.L_x_1349:
[----:B------:R-:W-:Y:S05]  /*9ff0*/  BSYNC B1 ;  /* 0x0000000000017941 */ /* 0x000fea0003800000 */
.L_x_1348:
        /* <DEDUP_REMOVED lines=44> */
.L_x_1347:
[----:B------:R-:W-:Y:S05]  /*a2c0*/  BSYNC B0 ;  /* 0x0000000000007941 */ /* 0x000fea0003800000 */
.L_x_1346:
        /* <DEDUP_REMOVED lines=13> */
.L_x_1350:
        /* <DEDUP_REMOVED lines=12> */
.L_x_1353:
[----:B------:R-:W-:Y:S02]  /*a460*/  IMAD.MOV.U32 R94, RZ, RZ, R168 ;  /* 0x000000ffff5e7224 */ /* 0x000fe400078e00a8 */
.L_x_1354:
[----:B------:R-:W-:Y:S05]  /*a470*/  BSYNC B0 ;  /* 0x0000000000007941 */ /* 0x000fea0003800000 */
.L_x_1352:
        /* <DEDUP_REMOVED lines=16> */
.L_x_1358:
[----:B------:R-:W-:Y:S05]  /*a580*/  BSYNC B1 ;  /* 0x0000000000017941 */ /* 0x000fea0003800000 */
.L_x_1357:
        /* <DEDUP_REMOVED lines=44> */
.L_x_1356:
[----:B------:R-:W-:Y:S05]  /*a850*/  BSYNC B0 ;  /* 0x0000000000007941 */ /* 0x000fea0003800000 */
.L_x_1355:
        /* <DEDUP_REMOVED lines=10> */
.L_x_1351:
        /* <DEDUP_REMOVED lines=12> */
.L_x_1360:
[----:B------:R-:W-:Y:S02]  /*a9c0*/  IMAD.MOV.U32 R94, RZ, RZ, R168 ;  /* 0x000000ffff5e7224 */ /* 0x000fe400078e00a8 */
.L_x_1361:
[----:B------:R-:W-:Y:S05]  /*a9d0*/  BSYNC B0 ;  /* 0x0000000000007941 */ /* 0x000fea0003800000 */
.L_x_1359:
        /* <DEDUP_REMOVED lines=16> */
.L_x_1365:
[----:B------:R-:W-:Y:S05]  /*aae0*/  BSYNC B1 ;  /* 0x0000000000017941 */ /* 0x000fea0003800000 */
.L_x_1364:
        /* <DEDUP_REMOVED lines=44> */
.L_x_1363:
[----:B------:R-:W-:Y:S05]  /*adb0*/  BSYNC B0 ;  /* 0x0000000000007941 */ /* 0x000fea0003800000 */
.L_x_1362:
        /* <DEDUP_REMOVED lines=13> */
.L_x_1366:
        /* <DEDUP_REMOVED lines=12> */
.L_x_1369:
[----:B------:R-:W-:Y:S02]  /*af50*/  IMAD.MOV.U32 R94, RZ, RZ, R168 ;  /* 0x000000ffff5e7224 */ /* 0x000fe400078e00a8 */
.L_x_1370:
[----:B------:R-:W-:Y:S05]  /*af60*/  BSYNC B0 ;  /* 0x0000000000007941 */ /* 0x000fea0003800000 */
.L_x_1368:
        /* <DEDUP_REMOVED lines=16> */
.L_x_1374:
[----:B------:R-:W-:Y:S05]  /*b070*/  BSYNC B1 ;  /* 0x0000000000017941 */ /* 0x000fea0003800000 */
.L_x_1373:
        /* <DEDUP_REMOVED lines=44> */
.L_x_1372:
[----:B------:R-:W-:Y:S05]  /*b340*/  BSYNC B0 ;  /* 0x0000000000007941 */ /* 0x000fea0003800000 */
.L_x_1371:
        /* <DEDUP_REMOVED lines=10> */
.L_x_1367:
        /* <DEDUP_REMOVED lines=12> */
.L_x_1376:
[----:B------:R-:W-:Y:S02]  /*b4b0*/  IMAD.MOV.U32 R94, RZ, RZ, R168 ;  /* 0x000000ffff5e7224 */ /* 0x000fe400078e00a8 */
.L_x_1377:
[----:B------:R-:W-:Y:S05]  /*b4c0*/  BSYNC B0 ;  /* 0x0000000000007941 */ /* 0x000fea0003800000 */
.L_x_1375:
        /* <DEDUP_REMOVED lines=16> */
.L_x_1381:
[----:B------:R-:W-:Y:S05]  /*b5d0*/  BSYNC B1 ;  /* 0x0000000000017941 */ /* 0x000fea0003800000 */
.L_x_1380:
        /* <DEDUP_REMOVED lines=44> */
.L_x_1379:
[----:B------:R-:W-:Y:S05]  /*b8a0*/  BSYNC B0 ;  /* 0x0000000000007941 */ /* 0x000fea0003800000 */
.L_x_1378:
        /* <DEDUP_REMOVED lines=13> */
.L_x_1382:
        /* <DEDUP_REMOVED lines=12> */
.L_x_1385:
[----:B------:R-:W-:Y:S02]  /*ba40*/  IMAD.MOV.U32 R100, RZ, RZ, R168 ;  /* 0x000000ffff647224 */ /* 0x000fe400078e00a8 */
.L_x_1386:
[----:B------:R-:W-:Y:S05]  /*ba50*/  BSYNC B0 ;  /* 0x0000000000007941 */ /* 0x000fea0003800000 */
.L_x_1384:
        /* <DEDUP_REMOVED lines=18> */
.L_x_1390:
[----:B------:R-:W-:Y:S05]  /*bb80*/  BSYNC B1 ;  /* 0x0000000000017941 */ /* 0x000fea0003800000 */
.L_x_1389:
        /* <DEDUP_REMOVED lines=44> */
.L_x_1388:
[----:B------:R-:W-:Y:S05]  /*be50*/  BSYNC B0 ;  /* 0x0000000000007941 */ /* 0x000fea0003800000 */
.L_x_1387:
        /* <DEDUP_REMOVED lines=10> */
.L_x_1383:
[----:B------:R-:W-:Y:S01]  /*bf00*/  SEL R185, RZ, 0x1, P2 ;  /* 0x00000001ffb97807 */ /* 0x000fe20001000000 */
[C---:B------:R-:W-:Y:S01]  /*bf10*/  IMAD.WIDE.U32 R188, R165.reuse, R106, c[0x0][0x188] ;  /* 0x00006200a5bc7625 */ /* 0x040fe200078e006a */
[----:B------:R-:W-:Y:S02]  /*bf20*/  SEL R93, RZ, 0x10000, P4 ;  /* 0x00010000ff5d7807 */ /* 0x000fe40002000000 */
[----:B------:R-:W-:Y:S01]  /*bf30*/  SEL R114, RZ, 0x100, P3 ;  /* 0x00000100ff727807 */ /* 0x000fe20001800000 */
[----:B------:R-:W-:Y:S01]  /*bf40*/  IMAD.WIDE.U32 R186, R165, R104, c[0x0][0x190] ;  /* 0x00006400a5ba7625 */ /* 0x000fe200078e0068 */
[C---:B------:R-:W-:Y:S02]  /*bf50*/  LOP3.LUT P2, RZ, R156.reuse, 0x2, RZ, 0xc0, !PT ;  /* 0x000000029cff7812 */ /* 0x040fe4000784c0ff */
        /* <DEDUP_REMOVED lines=30> */
[----:B------:R-:W-:Y:S02]  /*c140*/  PRMT R95, R162, 0x7104, RZ ;  /* 0x00007104a25f7816 */ /* 0x000fe400000000ff */
[----:B------:R-:W-:Y:S02]  /*c150*/  LOP3.LUT R93, R93, 0xff0000, RZ, 0xc0, !PT ;  /* 0x00ff00005d5d7812 */ /* 0x000fe400078ec0ff */
[----:B------:R-:W-:Y:S02]  /*c160*/  LOP3.LUT R96, R160, 0xff, RZ, 0xc0, !PT ;  /* 0x000000ffa0607812 */ /* 0x000fe400078ec0ff */
[----:B------:R-:W-:-:S02]  /*c170*/  PRMT R92, R93, 0x4210, R92 ;  /* 0x000042105d5c7816 */ /* 0x000fc4000000005c */
[----:B------:R-:W-:Y:S01]  /*c180*/  LOP3.LUT R94, R159, 0xff, RZ, 0xc0, !PT ;  /* 0x000000ff9f5e7812 */ /* 0x000fe200078ec0ff */
[----:B------:R-:W-:Y:S01]  /*c190*/  IMAD.WIDE.U32 R96, R96, 0x1000000, RZ ;  /* 0x0100000060607825 */ /* 0x000fe200078e00ff */
[----:B------:R-:W-:Y:S02]  /*c1a0*/  LOP3.LUT R93, R158, 0xff, RZ, 0xc0, !PT ;  /* 0x000000ff9e5d7812 */ /* 0x000fe400078ec0ff */
[----:B------:R-:W-:Y:S01]  /*c1b0*/  LOP3.LUT R114, R92, 0xff00, R95, 0xf8, !PT ;  /* 0x0000ff005c727812 */ /* 0x000fe200078ef85f */
[----:B------:R-:W-:-:S03]  /*c1c0*/  IMAD.WIDE.U32 R94, R94, 0x10000, RZ ;  /* 0x000100005e5e7825 */ /* 0x000fc600078e00ff */
[----:B------:R-:W-:Y:S01]  /*c1d0*/  LOP3.LUT R187, R114, 0xff, R161, 0xf8, !PT ;  /* 0x000000ff72bb7812 */ /* 0x000fe200078ef8a1 */
[----:B------:R-:W-:-:S03]  /*c1e0*/  IMAD.WIDE.U32 R92, R93, 0x100, RZ ;  /* 0x000001005d5c7825 */ /* 0x000fc600078e00ff */
[----:B------:R-:W-:Y:S02]  /*c1f0*/  LOP3.LUT R187, R95, R187, R97, 0xfe, !PT ;  /* 0x000000bb5fbb7212 */ /* 0x000fe400078efe61 */
[----:B------:R-:W-:Y:S01]  /*c200*/  LOP3.LUT R92, R92, R96, R94, 0xfe, !PT ;  /* 0x000000605c5c7212 */ /* 0x000fe200078efe5e */
[----:B------:R-:W-:Y:S01]  /*c210*/  IMAD.WIDE.U32 R94, R165, R104, c[0x0][0x198] ;  /* 0x00006600a55e7625 */ /* 0x000fe200078e0068 */
[----:B------:R-:W-:Y:S02]  /*c220*/  LOP3.LUT R93, R187, R93, RZ, 0xfc, !PT ;  /* 0x0000005dbb5d7212 */ /* 0x000fe400078efcff */
[----:B------:R-:W-:-:S05]  /*c230*/  LOP3.LUT R92, R92, 0xff, R157, 0xf8, !PT ;  /* 0x000000ff5c5c7812 */ /* 0x000fca00078ef89d */
[----:B------:R0:W-:Y:S02]  /*c240*/  STG.E.64 [R94.64], R92 ;  /* 0x0000005c5e007986 */ /* 0x0001e4000c101b04 */
.L_x_1391:
        /* <DEDUP_REMOVED lines=15> */
.L_x_1393:
[----:B-1----:R-:W-:Y:S02]  /*c340*/  IMAD.MOV.U32 R114, RZ, RZ, R168 ;  /* 0x000000ffff727224 */ /* 0x002fe400078e00a8 */
.L_x_1394:
[----:B------:R-:W-:Y:S05]  /*c350*/  BSYNC B0 ;  /* 0x0000000000007941 */ /* 0x000fea0003800000 */
.L_x_1392:
        /* <DEDUP_REMOVED lines=16> */
.L_x_1398:
[----:B------:R-:W-:Y:S05]  /*c460*/  BSYNC B1 ;  /* 0x0000000000017941 */ /* 0x000fea0003800000 */
.L_x_1397:
        /* <DEDUP_REMOVED lines=44> */
.L_x_1396:
[----:B------:R-:W-:Y:S05]  /*c730*/  BSYNC B0 ;  /* 0x0000000000007941 */ /* 0x000fea0003800000 */
.L_x_1395:
        /* <DEDUP_REMOVED lines=15> */
.L_x_1399:
        /* <DEDUP_REMOVED lines=12> */
.L_x_1402:
[----:B------:R-:W-:Y:S02]  /*c8f0*/  IMAD.MOV.U32 R112, RZ, RZ, R168 ;  /* 0x000000ffff707224 */ /* 0x000fe400078e00a8 */
.L_x_1403:
[----:B------:R-:W-:Y:S05]  /*c900*/  BSYNC B0 ;  /* 0x0000000000007941 */ /* 0x000fea0003800000 */
.L_x_1401:
        /* <DEDUP_REMOVED lines=16> */
.L_x_1407:
[----:B------:R-:W-:Y:S05]  /*ca10*/  BSYNC B1 ;  /* 0x0000000000017941 */ /* 0x000fea0003800000 */
.L_x_1406:
        /* <DEDUP_REMOVED lines=44> */
.L_x_1405:
[----:B------:R-:W-:Y:S05]  /*cce0*/  BSYNC B0 ;  /* 0x0000000000007941 */ /* 0x000fea0003800000 */
.L_x_1404:
        /* <DEDUP_REMOVED lines=10> */
.L_x_1400:
        /* <DEDUP_REMOVED lines=12> */
.L_x_1409:
[----:B------:R-:W-:Y:S02]  /*ce50*/  IMAD.MOV.U32 R112, RZ, RZ, R168 ;  /* 0x000000ffff707224 */ /* 0x000fe400078e00a8 */
.L_x_1410:
[----:B------:R-:W-:Y:S05]  /*ce60*/  BSYNC B0 ;  /* 0x0000000000007941 */ /* 0x000fea0003800000 */
.L_x_1408:
        /* <DEDUP_REMOVED lines=16> */
.L_x_1414:
[----:B------:R-:W-:Y:S05]  /*cf70*/  BSYNC B1 ;  /* 0x0000000000017941 */ /* 0x000fea0003800000 */
.L_x_1413:
        /* <DEDUP_REMOVED lines=44> */
.L_x_1412:
[----:B------:R-:W-:Y:S05]  /*d240*/  BSYNC B0 ;  /* 0x0000000000007941 */ /* 0x000fea0003800000 */
.L_x_1411:
        /* <DEDUP_REMOVED lines=15> */
.L_x_1415:
        /* <DEDUP_REMOVED lines=12> */
.L_x_1418:
[----:B------:R-:W-:Y:S02]  /*d400*/  IMAD.MOV.U32 R112, RZ, RZ, R168 ;  /* 0x000000ffff707224 */ /* 0x000fe400078e00a8 */
.L_x_1419:
[----:B------:R-:W-:Y:S05]  /*d410*/  BSYNC B0 ;  /* 0x0000000000007941 */ /* 0x000fea0003800000 */
.L_x_1417:
        /* <DEDUP_REMOVED lines=16> */
.L_x_1423:
[----:B------:R-:W-:Y:S05]  /*d520*/  BSYNC B1 ;  /* 0x0000000000017941 */ /* 0x000fea0003800000 */
.L_x_1422:
        /* <DEDUP_REMOVED lines=44> */
.L_x_1421:
[----:B------:R-:W-:Y:S05]  /*d7f0*/  BSYNC B0 ;  /* 0x0000000000007941 */ /* 0x000fea0003800000 */
.L_x_1420:
        /* <DEDUP_REMOVED lines=10> */
.L_x_1416:
        /* <DEDUP_REMOVED lines=12> */
.L_x_1425:
[----:B------:R-:W-:Y:S02]  /*d960*/  IMAD.MOV.U32 R112, RZ, RZ, R168 ;  /* 0x000000ffff707224 */ /* 0x000fe400078e00a8 */
.L_x_1426:
[----:B------:R-:W-:Y:S05]  /*d970*/  BSYNC B0 ;  /* 0x0000000000007941 */ /* 0x000fea0003800000 */
.L_x_1424:
        /* <DEDUP_REMOVED lines=16> */
.L_x_1430:
[----:B------:R-:W-:Y:S05]  /*da80*/  BSYNC B1 ;  /* 0x0000000000017941 */ /* 0x000fea0003800000 */
.L_x_1429:
        /* <DEDUP_REMOVED lines=44> */
.L_x_1428:
[----:B------:R-:W-:Y:S05]  /*dd50*/  BSYNC B0 ;  /* 0x0000000000007941 */ /* 0x000fea0003800000 */
.L_x_1427:
        /* <DEDUP_REMOVED lines=15> */
.L_x_1431:
        /* <DEDUP_REMOVED lines=12> */
.L_x_1434:
[----:B------:R-:W-:Y:S02]  /*df10*/  IMAD.MOV.U32 R112, RZ, RZ, R168 ;  /* 0x000000ffff707224 */ /* 0x000fe400078e00a8 */
.L_x_1435:
[----:B------:R-:W-:Y:S05]  /*df20*/  BSYNC B0 ;  /* 0x0000000000007941 */ /* 0x000fea0003800000 */
.L_x_1433:
        /* <DEDUP_REMOVED lines=16> */
.L_x_1439:
[----:B------:R-:W-:Y:S05]  /*e030*/  BSYNC B1 ;  /* 0x0000000000017941 */ /* 0x000fea0003800000 */
.L_x_1438:
        /* <DEDUP_REMOVED lines=44> */
.L_x_1437:
[----:B------:R-:W-:Y:S05]  /*e300*/  BSYNC B0 ;  /* 0x0000000000007941 */ /* 0x000fea0003800000 */
.L_x_1436:
        /* <DEDUP_REMOVED lines=10> */
.L_x_1432:
        /* <DEDUP_REMOVED lines=12> */
.L_x_1441:
[----:B------:R-:W-:Y:S02]  /*e470*/  IMAD.MOV.U32 R112, RZ, RZ, R168 ;  /* 0x000000ffff707224 */ /* 0x000fe400078e00a8 */
.L_x_1442:
[----:B------:R-:W-:Y:S05]  /*e480*/  BSYNC B0 ;  /* 0x0000000000007941 */ /* 0x000fea0003800000 */
.L_x_1440:
        /* <DEDUP_REMOVED lines=16> */
.L_x_1446:
[----:B------:R-:W-:Y:S05]  /*e590*/  BSYNC B1 ;  /* 0x0000000000017941 */ /* 0x000fea0003800000 */
.L_x_1445:
        /* <DEDUP_REMOVED lines=41> */
[----:B------:R-:W-:Y:S01]  /*e830*/  MOV R170, R96 ;  /* 0x0000006000aa7202 */ /* 0x000fe20000000f00 */
[----:B------:R-:W-:Y:S01]  /*e840*/  IMAD.MOV.U32 R96, RZ, RZ, RZ ;  /* 0x000000ffff607224 */ /* 0x000fe200078e00ff */
[----:B------:R-:W-:Y:S02]  /*e850*/  LOP3.LUT R167, R97, R98, R139, 0x96, !PT ;  /* 0x0000006261a77212 */ /* 0x000fe400078e968b */
.L_x_1444:
[----:B------:R-:W-:Y:S05]  /*e860*/  BSYNC B0 ;  /* 0x0000000000007941 */ /* 0x000fea0003800000 */
.L_x_1443:
        /* <DEDUP_REMOVED lines=15> */
.L_x_1447:
        /* <DEDUP_REMOVED lines=12> */
.L_x_1450:
[----:B------:R-:W-:Y:S02]  /*ea20*/  IMAD.MOV.U32 R112, RZ, RZ, R168 ;  /* 0x000000ffff707224 */ /* 0x000fe400078e00a8 */
.L_x_1451:
[----:B------:R-:W-:Y:S05]  /*ea30*/  BSYNC B0 ;  /* 0x0000000000007941 */ /* 0x000fea0003800000 */
.L_x_1449:
        /* <DEDUP_REMOVED lines=16> */
.L_x_1455:
[----:B------:R-:W-:Y:S05]  /*eb40*/  BSYNC B1 ;  /* 0x0000000000017941 */ /* 0x000fea0003800000 */
.L_x_1454:
        /* <DEDUP_REMOVED lines=44> */
.L_x_1453:
[----:B------:R-:W-:Y:S05]  /*ee10*/  BSYNC B0 ;  /* 0x0000000000007941 */ /* 0x000fea0003800000 */
.L_x_1452:
        /* <DEDUP_REMOVED lines=10> */
.L_x_1448:
        /* <DEDUP_REMOVED lines=12> */
.L_x_1457:
[----:B------:R-:W-:Y:S02]  /*ef80*/  IMAD.MOV.U32 R112, RZ, RZ, R168 ;  /* 0x000000ffff707224 */ /* 0x000fe400078e00a8 */
.L_x_1458:
[----:B------:R-:W-:Y:S05]  /*ef90*/  BSYNC B0 ;  /* 0x0000000000007941 */ /* 0x000fea0003800000 */
.L_x_1456:
        /* <DEDUP_REMOVED lines=16> */
.L_x_1462:
[----:B------:R-:W-:Y:S05]  /*f0a0*/  BSYNC B1 ;  /* 0x0000000000017941 */ /* 0x000fea0003800000 */
.L_x_1461:
        /* <DEDUP_REMOVED lines=44> */
.L_x_1460:
[----:B------:R-:W-:Y:S05]  /*f370*/  BSYNC B0 ;  /* 0x0000000000007941 */ /* 0x000fea0003800000 */
.L_x_1459:
        /* <DEDUP_REMOVED lines=13> */
.L_x_1463:
        /* <DEDUP_REMOVED lines=12> */
.L_x_1466:
[----:B------:R-:W-:Y:S02]  /*f510*/  IMAD.MOV.U32 R112, RZ, RZ, R168 ;  /* 0x000000ffff707224 */ /* 0x000fe400078e00a8 */
.L_x_1467:
[----:B------:R-:W-:Y:S05]  /*f520*/  BSYNC B0 ;  /* 0x0000000000007941 */ /* 0x000fea0003800000 */
.L_x_1465:
        /* <DEDUP_REMOVED lines=16> */
.L_x_1471:
[----:B------:R-:W-:Y:S05]  /*f630*/  BSYNC B1 ;  /* 0x0000000000017941 */ /* 0x000fea0003800000 */
.L_x_1470:
        /* <DEDUP_REMOVED lines=44> */
.L_x_1469:
[----:B------:R-:W-:Y:S05]  /*f900*/  BSYNC B0 ;  /* 0x0000000000007941 */ /* 0x000fea0003800000 */
.L_x_1468:
        /* <DEDUP_REMOVED lines=10> */
.L_x_1464:
        /* <DEDUP_REMOVED lines=12> */
.L_x_1473:
[----:B------:R-:W-:Y:S02]  /*fa70*/  IMAD.MOV.U32 R112, RZ, RZ, R168 ;  /* 0x000000ffff707224 */ /* 0x000fe400078e00a8 */
.L_x_1474:
[----:B------:R-:W-:Y:S05]  /*fa80*/  BSYNC B0 ;  /* 0x0000000000007941 */ /* 0x000fea0003800000 */
.L_x_1472:
        /* <DEDUP_REMOVED lines=16> */
.L_x_1478:
[----:B------:R-:W-:Y:S05]  /*fb90*/  BSYNC B1 ;  /* 0x0000000000017941 */ /* 0x000fea0003800000 */
.L_x_1477:
        /* <DEDUP_REMOVED lines=44> */
.L_x_1476:
[----:B------:R-:W-:Y:S05]  /*fe60*/  BSYNC B0 ;  /* 0x0000000000007941 */ /* 0x000fea0003800000 */
.L_x_1475:
        /* <DEDUP_REMOVED lines=13> */
.L_x_1479:
        /* <DEDUP_REMOVED lines=12> */
.L_x_1482:
[----:B------:R-:W-:Y:S02]  /*10000*/  IMAD.MOV.U32 R94, RZ, RZ, R168 ;  /* 0x000000ffff5e7224 */ /* 0x000fe400078e00a8 */
.L_x_1483:
[----:B------:R-:W-:Y:S05]  /*10010*/  BSYNC B0 ;  /* 0x0000000000007941 */ /* 0x000fea0003800000 */
.L_x_1481:
        /* <DEDUP_REMOVED lines=16> */
.L_x_1487:
[----:B------:R-:W-:Y:S05]  /*10120*/  BSYNC B1 ;  /* 0x0000000000017941 */ /* 0x000fea0003800000 */
.L_x_1486:
        /* <DEDUP_REMOVED lines=44> */
.L_x_1485:
[----:B------:R-:W-:Y:S05]  /*103f0*/  BSYNC B0 ;  /* 0x0000000000007941 */ /* 0x000fea0003800000 */
.L_x_1484:
        /* <DEDUP_REMOVED lines=10> */
.L_x_1480:
        /* <DEDUP_REMOVED lines=12> */
.L_x_1489:
[----:B------:R-:W-:Y:S02]  /*10560*/  IMAD.MOV.U32 R94, RZ, RZ, R168 ;  /* 0x000000ffff5e7224 */ /* 0x000fe400078e00a8 */
.L_x_1490:
[----:B------:R-:W-:Y:S05]  /*10570*/  BSYNC B0 ;  /* 0x0000000000007941 */ /* 0x000fea0003800000 */
.L_x_1488:
        /* <DEDUP_REMOVED lines=16> */
.L_x_1494:
[----:B------:R-:W-:Y:S05]  /*10680*/  BSYNC B1 ;  /* 0x0000000000017941 */ /* 0x000fea0003800000 */
.L_x_1493:
        /* <DEDUP_REMOVED lines=44> */
.L_x_1492:
[----:B------:R-:W-:Y:S05]  /*10950*/  BSYNC B0 ;  /* 0x0000000000007941 */ /* 0x000fea0003800000 */
.L_x_1491:
        /* <DEDUP_REMOVED lines=13> */
.L_x_1495:
        /* <DEDUP_REMOVED lines=12> */
.L_x_1498:
[----:B------:R-:W-:Y:S02]  /*10af0*/  IMAD.MOV.U32 R94, RZ, RZ, R168 ;  /* 0x000000ffff5e7224 */ /* 0x000fe400078e00a8 */
.L_x_1499:
[----:B------:R-:W-:Y:S05]  /*10b00*/  BSYNC B0 ;  /* 0x0000000000007941 */ /* 0x000fea0003800000 */
.L_x_1497:
        /* <DEDUP_REMOVED lines=16> */
.L_x_1503:
[----:B------:R-:W-:Y:S05]  /*10c10*/  BSYNC B1 ;  /* 0x0000000000017941 */ /* 0x000fea0003800000 */
.L_x_1502:
        /* <DEDUP_REMOVED lines=44> */
.L_x_1501:
[----:B------:R-:W-:Y:S05]  /*10ee0*/  BSYNC B0 ;  /* 0x0000000000007941 */ /* 0x000fea0003800000 */
.L_x_1500:
        /* <DEDUP_REMOVED lines=10> */
.L_x_1496:
        /* <DEDUP_REMOVED lines=12> */
.L_x_1505:
[----:B------:R-:W-:Y:S02]  /*11050*/  IMAD.MOV.U32 R94, RZ, RZ, R168 ;  /* 0x000000ffff5e7224 */ /* 0x000fe400078e00a8 */
.L_x_1506:
[----:B------:R-:W-:Y:S05]  /*11060*/  BSYNC B0 ;  /* 0x0000000000007941 */ /* 0x000fea0003800000 */
.L_x_1504:
        /* <DEDUP_REMOVED lines=16> */
.L_x_1510:
[----:B------:R-:W-:Y:S05]  /*11170*/  BSYNC B1 ;  /* 0x0000000000017941 */ /* 0x000fea0003800000 */
.L_x_1509:
        /* <DEDUP_REMOVED lines=44> */
.L_x_1508:
[----:B------:R-:W-:Y:S05]  /*11440*/  BSYNC B0 ;  /* 0x0000000000007941 */ /* 0x000fea0003800000 */
.L_x_1507:
        /* <DEDUP_REMOVED lines=13> */
.L_x_1511:
        /* <DEDUP_REMOVED lines=12> */
.L_x_1514:
[----:B------:R-:W-:Y:S02]  /*115e0*/  IMAD.MOV.U32 R100, RZ, RZ, R168 ;  /* 0x000000ffff647224 */ /* 0x000fe400078e00a8 */
.L_x_1515:
[----:B------:R-:W-:Y:S05]  /*115f0*/  BSYNC B0 ;  /* 0x0000000000007941 */ /* 0x000fea0003800000 */
.L_x_1513:
        /* <DEDUP_REMOVED lines=18> */
.L_x_1519:
[----:B------:R-:W-:Y:S05]  /*11720*/  BSYNC B1 ;  /* 0x0000000000017941 */ /* 0x000fea0003800000 */
.L_x_1518:
        /* <DEDUP_REMOVED lines=44> */
.L_x_1517:
[----:B------:R-:W-:Y:S05]  /*119f0*/  BSYNC B0 ;  /* 0x0000000000007941 */ /* 0x000fea0003800000 */
.L_x_1516:
        /* <DEDUP_REMOVED lines=10> */
.L_x_1512:
        /* <DEDUP_REMOVED lines=53> */
.L_x_1520:
        /* <DEDUP_REMOVED lines=15> */
.L_x_1522:
[----:B-1----:R-:W-:Y:S02]  /*11ee0*/  IMAD.MOV.U32 R114, RZ, RZ, R168 ;  /* 0x000000ffff727224 */ /* 0x002fe400078e00a8 */
.L_x_1523:
[----:B------:R-:W-:Y:S05]  /*11ef0*/  BSYNC B0 ;  /* 0x0000000000007941 */ /* 0x000fea0003800000 */
.L_x_1521:
        /* <DEDUP_REMOVED lines=16> */
.L_x_1527:
[----:B------:R-:W-:Y:S05]  /*12000*/  BSYNC B1 ;  /* 0x0000000000017941 */ /* 0x000fea0003800000 */
.L_x_1526:
        /* <DEDUP_REMOVED lines=44> */
.L_x_1525:
[----:B------:R-:W-:Y:S05]  /*122d0*/  BSYNC B0 ;  /* 0x0000000000007941 */ /* 0x000fea0003800000 */
.L_x_1524:
        /* <DEDUP_REMOVED lines=15> */
.L_x_1528:
        /* <DEDUP_REMOVED lines=12> */
.L_x_1531:
[----:B------:R-:W-:Y:S02]  /*12490*/  IMAD.MOV.U32 R112, RZ, RZ, R168 ;  /* 0x000000ffff707224 */ /* 0x000fe400078e00a8 */
.L_x_1532:
[----:B------:R-:W-:Y:S05]  /*124a0*/  BSYNC B0 ;  /* 0x0000000000007941 */ /* 0x000fea0003800000 */
.L_x_1530:
        /* <DEDUP_REMOVED lines=16> */
.L_x_1536:
[----:B------:R-:W-:Y:S05]  /*125b0*/  BSYNC B1 ;  /* 0x0000000000017941 */ /* 0x000fea0003800000 */
.L_x_1535:
        /* <DEDUP_REMOVED lines=44> */
.L_x_1534:
[----:B------:R-:W-:Y:S05]  /*12880*/  BSYNC B0 ;  /* 0x0000000000007941 */ /* 0x000fea0003800000 */
.L_x_1533:
        /* <DEDUP_REMOVED lines=10> */
.L_x_1529:
        /* <DEDUP_REMOVED lines=12> */
.L_x_1538:
[----:B------:R-:W-:Y:S02]  /*129f0*/  IMAD.MOV.U32 R112, RZ, RZ, R168 ;  /* 0x000000ffff707224 */ /* 0x000fe400078e00a8 */
.L_x_1539:
[----:B------:R-:W-:Y:S05]  /*12a00*/  BSYNC B0 ;  /* 0x0000000000007941 */ /* 0x000fea0003800000 */
.L_x_1537:
        /* <DEDUP_REMOVED lines=16> */
.L_x_1543:
[----:B------:R-:W-:Y:S05]  /*12b10*/  BSYNC B1 ;  /* 0x0000000000017941 */ /* 0x000fea0003800000 */
.L_x_1542:
        /* <DEDUP_REMOVED lines=44> */
.L_x_1541:
[----:B------:R-:W-:Y:S05]  /*12de0*/  BSYNC B0 ;  /* 0x0000000000007941 */ /* 0x000fea0003800000 */
.L_x_1540:
        /* <DEDUP_REMOVED lines=15> */
.L_x_1544:
        /* <DEDUP_REMOVED lines=12> */
.L_x_1547:
[----:B------:R-:W-:Y:S02]  /*12fa0*/  IMAD.MOV.U32 R112, RZ, RZ, R168 ;  /* 0x000000ffff707224 */ /* 0x000fe400078e00a8 */
.L_x_1548:
[----:B------:R-:W-:Y:S05]  /*12fb0*/  BSYNC B0 ;  /* 0x0000000000007941 */ /* 0x000fea0003800000 */
.L_x_1546:
        /* <DEDUP_REMOVED lines=16> */
.L_x_1552:
[----:B------:R-:W-:Y:S05]  /*130c0*/  BSYNC B1 ;  /* 0x0000000000017941 */ /* 0x000fea0003800000 */
.L_x_1551:
        /* <DEDUP_REMOVED lines=44> */
.L_x_1550:
[----:B------:R-:W-:Y:S05]  /*13390*/  BSYNC B0 ;  /* 0x0000000000007941 */ /* 0x000fea0003800000 */
.L_x_1549:
        /* <DEDUP_REMOVED lines=10> */
.L_x_1545:
        /* <DEDUP_REMOVED lines=12> */
.L_x_1554:
[----:B------:R-:W-:Y:S02]  /*13500*/  IMAD.MOV.U32 R112, RZ, RZ, R168 ;  /* 0x000000ffff707224 */ /* 0x000fe400078e00a8 */
.L_x_1555:
[----:B------:R-:W-:Y:S05]  /*13510*/  BSYNC B0 ;  /* 0x0000000000007941 */ /* 0x000fea0003800000 */
.L_x_1553:
        /* <DEDUP_REMOVED lines=16> */
.L_x_1559:
[----:B------:R-:W-:Y:S05]  /*13620*/  BSYNC B1 ;  /* 0x0000000000017941 */ /* 0x000fea0003800000 */
.L_x_1558:
        /* <DEDUP_REMOVED lines=44> */
.L_x_1557:
[----:B------:R-:W-:Y:S05]  /*138f0*/  BSYNC B0 ;  /* 0x0000000000007941 */ /* 0x000fea0003800000 */
.L_x_1556:
        /* <DEDUP_REMOVED lines=15> */
.L_x_1560:
        /* <DEDUP_REMOVED lines=12> */
.L_x_1563:
[----:B------:R-:W-:Y:S02]  /*13ab0*/  IMAD.MOV.U32 R112, RZ, RZ, R168 ;  /* 0x000000ffff707224 */ /* 0x000fe400078e00a8 */
.L_x_1564:
[----:B------:R-:W-:Y:S05]  /*13ac0*/  BSYNC B0 ;  /* 0x0000000000007941 */ /* 0x000fea0003800000 */
.L_x_1562:
        /* <DEDUP_REMOVED lines=14> */
[----:B------:R-:W-:-:S05]  /*13bb0*/  @P3 IADD3 R92, R147, RZ, RZ ;  /* 0x000000ff935c3210 */ /* 0x000fca0007ffe0ff */
[----:B------:R-:W-:Y:S02]  /*13bc0*/  @!P2 IMAD.MOV.U32 R147, RZ, RZ, R92 ;  /* 0x000000ffff93a224 */ /* 0x000fe400078e005c */
.L_x_1568:
[----:B------:R-:W-:Y:S05]  /*13bd0*/  BSYNC B1 ;  /* 0x0000000000017941 */ /* 0x000fea0003800000 */
.L_x_1567:
        /* <DEDUP_REMOVED lines=44> */
.L_x_1566:
[----:B------:R-:W-:Y:S05]  /*13ea0*/  BSYNC B0 ;  /* 0x0000000000007941 */ /* 0x000fea0003800000 */
.L_x_1565:
        /* <DEDUP_REMOVED lines=10> */
.L_x_1561:
        /* <DEDUP_REMOVED lines=12> */
.L_x_1570:
[----:B------:R-:W-:Y:S02]  /*14010*/  IMAD.MOV.U32 R112, RZ, RZ, R168 ;  /* 0x000000ffff707224 */ /* 0x000fe400078e00a8 */
.L_x_1571:
[----:B------:R-:W-:Y:S05]  /*14020*/  BSYNC B0 ;  /* 0x0000000000007941 */ /* 0x000fea0003800000 */
.L_x_1569:
        /* <DEDUP_REMOVED lines=16> */
.L_x_1575:
[----:B------:R-:W-:Y:S05]  /*14130*/  BSYNC B1 ;  /* 0x0000000000017941 */ /* 0x000fea0003800000 */
.L_x_1574:
        /* <DEDUP_REMOVED lines=44> */
.L_x_1573:
[----:B------:R-:W-:Y:S05]  /*14400*/  BSYNC B0 ;  /* 0x0000000000007941 */ /* 0x000fea0003800000 */
.L_x_1572:
        /* <DEDUP_REMOVED lines=15> */
.L_x_1576:
        /* <DEDUP_REMOVED lines=12> */
.L_x_1579:
[----:B------:R-:W-:Y:S02]  /*145c0*/  IMAD.MOV.U32 R112, RZ, RZ, R168 ;  /* 0x000000ffff707224 */ /* 0x000fe400078e00a8 */
.L_x_1580:
[----:B------:R-:W-:Y:S05]  /*145d0*/  BSYNC B0 ;  /* 0x0000000000007941 */ /* 0x000fea0003800000 */
.L_x_1578:
        /* <DEDUP_REMOVED lines=16> */
.L_x_1584:
[----:B------:R-:W-:Y:S05]  /*146e0*/  BSYNC B1 ;  /* 0x0000000000017941 */ /* 0x000fea0003800000 */
.L_x_1583:
        /* <DEDUP_REMOVED lines=44> */
.L_x_1582:
[----:B------:R-:W-:Y:S05]  /*149b0*/  BSYNC B0 ;  /* 0x0000000000007941 */ /* 0x000fea0003800000 */
.L_x_1581:
        /* <DEDUP_REMOVED lines=10> */
.L_x_1577:
        /* <DEDUP_REMOVED lines=12> */
.L_x_1586:
[----:B------:R-:W-:Y:S02]  /*14b20*/  IMAD.MOV.U32 R112, RZ, RZ, R168 ;  /* 0x000000ffff707224 */ /* 0x000fe400078e00a8 */
.L_x_1587:
[----:B------:R-:W-:Y:S05]  /*14b30*/  BSYNC B0 ;  /* 0x0000000000007941 */ /* 0x000fea0003800000 */
.L_x_1585:
        /* <DEDUP_REMOVED lines=16> */
.L_x_1591:
[----:B------:R-:W-:Y:S05]  /*14c40*/  BSYNC B1 ;  /* 0x0000000000017941 */ /* 0x000fea0003800000 */
.L_x_1590:
        /* <DEDUP_REMOVED lines=44> */
.L_x_1589:
[----:B------:R-:W-:Y:S05]  /*14f10*/  BSYNC B0 ;  /* 0x0000000000007941 */ /* 0x000fea0003800000 */
.L_x_1588:
        /* <DEDUP_REMOVED lines=13> */
.L_x_1592:
        /* <DEDUP_REMOVED lines=12> */
.L_x_1595:
[----:B------:R-:W-:Y:S02]  /*150b0*/  IMAD.MOV.U32 R112, RZ, RZ, R168 ;  /* 0x000000ffff707224 */ /* 0x000fe400078e00a8 */
.L_x_1596:
[----:B------:R-:W-:Y:S05]  /*150c0*/  BSYNC B0 ;  /* 0x0000000000007941 */ /* 0x000fea0003800000 */
.L_x_1594:
        /* <DEDUP_REMOVED lines=16> */
.L_x_1600:
[----:B------:R-:W-:Y:S05]  /*151d0*/  BSYNC B1 ;  /* 0x0000000000017941 */ /* 0x000fea0003800000 */
.L_x_1599:
        /* <DEDUP_REMOVED lines=44> */
.L_x_1598:
[----:B------:R-:W-:Y:S05]  /*154a0*/  BSYNC B0 ;  /* 0x0000000000007941 */ /* 0x000fea0003800000 */
.L_x_1597:
        /* <DEDUP_REMOVED lines=10> */
.L_x_1593:
        /* <DEDUP_REMOVED lines=12> */
.L_x_1602:
[----:B------:R-:W-:Y:S02]  /*15610*/  IMAD.MOV.U32 R112, RZ, RZ, R168 ;  /* 0x000000ffff707224 */ /* 0x000fe400078e00a8 */
.L_x_1603:
[----:B------:R-:W-:Y:S05]  /*15620*/  BSYNC B0 ;  /* 0x0000000000007941 */ /* 0x000fea0003800000 */
.L_x_1601:
        /* <DEDUP_REMOVED lines=16> */
.L_x_1607:
[----:B------:R-:W-:Y:S05]  /*15730*/  BSYNC B1 ;  /* 0x0000000000017941 */ /* 0x000fea0003800000 */
.L_x_1606:
        /* <DEDUP_REMOVED lines=44> */
.L_x_1605:
[----:B------:R-:W-:Y:S05]  /*15a00*/  BSYNC B0 ;  /* 0x0000000000007941 */ /* 0x000fea0003800000 */
.L_x_1604:
        /* <DEDUP_REMOVED lines=13> */
.L_x_1608:
        /* <DEDUP_REMOVED lines=12> */
.L_x_1611:
[----:B------:R-:W-:Y:S02]  /*15ba0*/  IMAD.MOV.U32 R94, RZ, RZ, R168 ;  /* 0x000000ffff5e7224 */ /* 0x000fe400078e00a8 */
.L_x_1612:
[----:B------:R-:W-:Y:S05]  /*15bb0*/  BSYNC B0 ;  /* 0x0000000000007941 */ /* 0x000fea0003800000 */
.L_x_1610:
        /* <DEDUP_REMOVED lines=16> */
.L_x_1616:
[----:B------:R-:W-:Y:S05]  /*15cc0*/  BSYNC B1 ;  /* 0x0000000000017941 */ /* 0x000fea0003800000 */
.L_x_1615:
        /* <DEDUP_REMOVED lines=44> */
.L_x_1614:
[----:B------:R-:W-:Y:S05]  /*15f90*/  BSYNC B0 ;  /* 0x0000000000007941 */ /* 0x000fea0003800000 */
.L_x_1613:
        /* <DEDUP_REMOVED lines=10> */
.L_x_1609:
        /* <DEDUP_REMOVED lines=12> */
.L_x_1618:
[----:B------:R-:W-:Y:S02]  /*16100*/  IMAD.MOV.U32 R94, RZ, RZ, R168 ;  /* 0x000000ffff5e7224 */ /* 0x000fe400078e00a8 */
.L_x_1619:
[----:B------:R-:W-:Y:S05]  /*16110*/  BSYNC B0 ;  /* 0x0000000000007941 */ /* 0x000fea0003800000 */
.L_x_1617:
        /* <DEDUP_REMOVED lines=16> */
.L_x_1623:
[----:B------:R-:W-:Y:S05]  /*16220*/  BSYNC B1 ;  /* 0x0000000000017941 */ /* 0x000fea0003800000 */
.L_x_1622:
        /* <DEDUP_REMOVED lines=44> */
.L_x_1621:
[----:B------:R-:W-:Y:S05]  /*164f0*/  BSYNC B0 ;  /* 0x0000000000007941 */ /* 0x000fea0003800000 */
.L_x_1620:
        /* <DEDUP_REMOVED lines=13> */
.L_x_1624:
        /* <DEDUP_REMOVED lines=12> */
.L_x_1627:
[----:B------:R-:W-:Y:S02]  /*16690*/  IMAD.MOV.U32 R94, RZ, RZ, R168 ;  /* 0x000000ffff5e7224 */ /* 0x000fe400078e00a8 */
.L_x_1628:
[----:B------:R-:W-:Y:S05]  /*166a0*/  BSYNC B0 ;  /* 0x0000000000007941 */ /* 0x000fea0003800000 */
.L_x_1626:
        /* <DEDUP_REMOVED lines=16> */
.L_x_1632:
[----:B------:R-:W-:Y:S05]  /*167b0*/  BSYNC B1 ;  /* 0x0000000000017941 */ /* 0x000fea0003800000 */
.L_x_1631:
        /* <DEDUP_REMOVED lines=44> */
.L_x_1630:
[----:B------:R-:W-:Y:S05]  /*16a80*/  BSYNC B0 ;  /* 0x0000000000007941 */ /* 0x000fea0003800000 */
.L_x_1629:
        /* <DEDUP_REMOVED lines=10> */
.L_x_1625:
        /* <DEDUP_REMOVED lines=12> */
.L_x_1634:
[----:B------:R-:W-:Y:S02]  /*16bf0*/  IMAD.MOV.U32 R94, RZ, RZ, R168 ;  /* 0x000000ffff5e7224 */ /* 0x000fe400078e00a8 */
.L_x_1635:
[----:B------:R-:W-:Y:S05]  /*16c00*/  BSYNC B0 ;  /* 0x0000000000007941 */ /* 0x000fea0003800000 */
.L_x_1633:
        /* <DEDUP_REMOVED lines=16> */
.L_x_1639:
[----:B------:R-:W-:Y:S05]  /*16d10*/  BSYNC B1 ;  /* 0x0000000000017941 */ /* 0x000fea0003800000 */
.L_x_1638:
        /* <DEDUP_REMOVED lines=44> */
.L_x_1637:
[----:B------:R-:W-:Y:S05]  /*16fe0*/  BSYNC B0 ;  /* 0x0000000000007941 */ /* 0x000fea0003800000 */
.L_x_1636:
        /* <DEDUP_REMOVED lines=13> */
.L_x_1640:
        /* <DEDUP_REMOVED lines=12> */
.L_x_1643:
[----:B------:R-:W-:Y:S02]  /*17180*/  IMAD.MOV.U32 R100, RZ, RZ, R168 ;  /* 0x000000ffff647224 */ /* 0x000fe400078e00a8 */
.L_x_1644:
[----:B------:R-:W-:Y:S05]  /*17190*/  BSYNC B0 ;  /* 0x0000000000007941 */ /* 0x000fea0003800000 */
.L_x_1642:
        /* <DEDUP_REMOVED lines=16> */
.L_x_1648:
[----:B------:R-:W-:Y:S05]  /*172a0*/  BSYNC B1 ;  /* 0x0000000000017941 */ /* 0x000fea0003800000 */
.L_x_1647:
        /* <DEDUP_REMOVED lines=44> */
.L_x_1646:
[----:B------:R-:W-:Y:S05]  /*17570*/  BSYNC B0 ;  /* 0x0000000000007941 */ /* 0x000fea0003800000 */
.L_x_1645:
        /* <DEDUP_REMOVED lines=10> */
.L_x_1641:
[----:B------:R-:W-:Y:S01]  /*17620*/  FADD.FTZ R92, RZ, R102 ;  /* 0x00000066ff5c7221 */ /* 0x000fe20000010000 */
[----:B------:R-:W-:Y:S01]  /*17630*/  SEL R95, RZ, 0x1000000, P5 ;  /* 0x01000000ff5f7807 */ /* 0x000fe20002800000 */
[----:B------:R-:W0:Y:S01]  /*17640*/  S2R R110, SR_TID.X ;  /* 0x00000000006e7919 */ /* 0x000e220000002100 */
[----:B------:R-:W-:Y:S01]  /*17650*/  LOP3.LUT P5, RZ, R156, 0x1, RZ, 0xc0, !PT ;  /* 0x000000019cff7812 */ /* 0x000fe200078ac0ff */
[----:B------:R-:W-:Y:S01]  /*17660*/  FADD.FTZ R92, R92, R103 ;  /* 0x000000675c5c7221 */ /* 0x000fe20000010000 */
[C---:B------:R-:W-:Y:S02]  /*17670*/  LOP3.LUT P6, RZ, R156.reuse, 0x2, RZ, 0xc0, !PT ;  /* 0x000000029cff7812 */ /* 0x040fe400078cc0ff */
[----:B------:R-:W-:Y:S01]  /*17680*/  LOP3.LUT P1, RZ, R156, 0x4, RZ, 0xc0, !PT ;  /* 0x000000049cff7812 */ /* 0x000fe2000782c0ff */
[----:B------:R-:W-:Y:S01]  /*17690*/  FADD.FTZ R92, R92, R105 ;  /* 0x000000695c5c7221 */ /* 0x000fe20000010000 */
[----:B------:R-:W-:Y:S02]  /*176a0*/  SEL R93, RZ, 0x10000, P4 ;  /* 0x00010000ff5d7807 */ /* 0x000fe40002000000 */
[----:B------:R-:W-:Y:S01]  /*176b0*/  SEL R100, RZ, 0x100, P3 ;  /* 0x00000100ff647807 */ /* 0x000fe20001800000 */
[----:B------:R-:W-:Y:S01]  /*176c0*/  FADD.FTZ R92, R92, R109 ;  /* 0x0000006d5c5c7221 */ /* 0x000fe20000010000 */
[----:B------:R-:W-:-:S02]  /*176d0*/  SEL R96, RZ, 0x1, P6 ;  /* 0x00000001ff607807 */ /* 0x000fc40003000000 */
[----:B------:R-:W-:Y:S01]  /*176e0*/  LOP3.LUT R100, R100, R95, R93, 0xfe, !PT ;  /* 0x0000005f64647212 */ /* 0x000fe200078efe5d */
[----:B------:R-:W-:Y:S01]  /*176f0*/  FADD.FTZ R92, R92, R107 ;  /* 0x0000006b5c5c7221 */ /* 0x000fe20000010000 */
[----:B------:R-:W-:Y:S01]  /*17700*/  SEL R99, RZ, 0x1, P2 ;  /* 0x00000001ff637807 */ /* 0x000fe20001000000 */
[----:B------:R-:W-:Y:S01]  /*17710*/  IMAD.WIDE.U32 R96, R96, 0x10000, RZ ;  /* 0x0001000060607825 */ /* 0x000fe200078e00ff */
[C---:B------:R-:W-:Y:S02]  /*17720*/  LOP3.LUT P0, RZ, R156.reuse, 0x8, RZ, 0xc0, !PT ;  /* 0x000000089cff7812 */ /* 0x040fe4000780c0ff */
[----:B------:R-:W-:Y:S01]  /*17730*/  LOP3.LUT P6, RZ, R156, 0x20, RZ, 0xc0, !PT ;  /* 0x000000209cff7812 */ /* 0x000fe200078cc0ff */
[----:B------:R-:W-:Y:S01]  /*17740*/  FADD.FTZ R92, R92, R113 ;  /* 0x000000715c5c7221 */ /* 0x000fe20000010000 */
[----:B------:R-:W-:-:S03]  /*17750*/  SEL R101, RZ, 0x1, P0 ;  /* 0x00000001ff657807 */ /* 0x000fc60000000000 */
[----:B------:R-:W-:Y:S01]  /*17760*/  FADD.FTZ R92, R92, R111 ;  /* 0x0000006f5c5c7221 */ /* 0x000fe20000010000 */
[----:B0-----:R-:W-:-:S03]  /*17770*/  LOP3.LUT P0, RZ, R110, 0x1f, RZ, 0xc0, !PT ;  /* 0x0000001f6eff7812 */ /* 0x001fc6000780c0ff */
        /* <DEDUP_REMOVED lines=13> */
[----:B------:R-:W-:-:S03]  /*17850*/  SEL R92, RZ, 0x1, P5 ;  /* 0x00000001ff5c7807 */ /* 0x000fc60002800000 */
[----:B------:R-:W-:Y:S01]  /*17860*/  FADD.FTZ R98, R94, R191 ;  /* 0x000000bf5e627221 */ /* 0x000fe20000010000 */
[----:B------:R-:W-:Y:S01]  /*17870*/  SEL R94, RZ, 0x1, P1 ;  /* 0x00000001ff5e7807 */ /* 0x000fe20000800000 */
[----:B------:R-:W-:Y:S01]  /*17880*/  IMAD.WIDE.U32 R92, R92, 0x1000000, RZ ;  /* 0x010000005c5c7825 */ /* 0x000fe200078e00ff */
[----:B------:R-:W-:-:S03]  /*17890*/  LOP3.LUT P1, RZ, R148, 0xff, RZ, 0xc0, !PT ;  /* 0x000000ff94ff7812 */ /* 0x000fc6000782c0ff */
[----:B------:R-:W-:Y:S01]  /*178a0*/  FADD.FTZ R98, R98, R197 ;  /* 0x000000c562627221 */ /* 0x000fe20000010000 */
[----:B------:R-:W-:Y:S01]  /*178b0*/  LOP3.LUT R93, R93, R100, R99, 0xfe, !PT ;  /* 0x000000645d5d7212 */ /* 0x000fe200078efe63 */
[----:B------:R-:W-:-:S04]  /*178c0*/  IMAD.WIDE.U32 R94, R94, 0x100, RZ ;  /* 0x000001005e5e7825 */ /* 0x000fc800078e00ff */
[----:B------:R-:W-:Y:S01]  /*178d0*/  FADD.FTZ R98, R98, R195 ;  /* 0x000000c362627221 */ /* 0x000fe20000010000 */
[----:B------:R-:W-:Y:S02]  /*178e0*/  LOP3.LUT R100, R94, R92, R96, 0xfe, !PT ;  /* 0x0000005c5e647212 */ /* 0x000fe400078efe60 */
[----:B------:R-:W-:Y:S01]  /*178f0*/  LOP3.LUT R97, R95, R93, R97, 0xfe, !PT ;  /* 0x0000005d5f617212 */ /* 0x000fe200078efe61 */
[----:B------:R-:W-:Y:S01]  /*17900*/  FADD.FTZ R98, R98, R199 ;  /* 0x000000c762627221 */ /* 0x000fe20000010000 */
[----:B------:R-:W-:Y:S02]  /*17910*/  F2FP.BF16.PACK_AB R95, R215, R213 ;  /* 0x000000d5d75f723e */ /* 0x000fe400000010ff */
[----:B------:R-:W-:Y:S01]  /*17920*/  F2FP.BF16.PACK_AB R94, R211, R209 ;  /* 0x000000d1d35e723e */ /* 0x000fe200000010ff */
[----:B------:R-:W-:Y:S01]  /*17930*/  FADD.FTZ R92, R98, R201 ;  /* 0x000000c9625c7221 */ /* 0x000fe20000010000 */
[----:B------:R-:W-:Y:S01]  /*17940*/  F2FP.BF16.PACK_AB R93, R207, R203 ;  /* 0x000000cbcf5d723e */ /* 0x000fe200000010ff */
[----:B------:R-:W-:-:S04]  /*17950*/  IMAD.WIDE.U32 R98, R165, R106, c[0x0][0x188] ;  /* 0x00006200a5627625 */ /* 0x000fc800078e006a */
[----:B------:R-:W-:Y:S01]  /*17960*/  FADD.FTZ R96, R92, R205 ;  /* 0x000000cd5c607221 */ /* 0x000fe20000010000 */
[----:B------:R-:W-:-:S03]  /*17970*/  F2FP.BF16.PACK_AB R92, R205, R201 ;  /* 0x000000c9cd5c723e */ /* 0x000fc600000010ff */
[----:B------:R-:W-:Y:S01]  /*17980*/  FADD.FTZ R106, R96, R203 ;  /* 0x000000cb606a7221 */ /* 0x000fe20000010000 */
[----:B------:R-:W-:Y:S01]  /*17990*/  LOP3.LUT R96, R100, R101, RZ, 0xfc, !PT ;  /* 0x0000006564607212 */ /* 0x000fe200078efcff */
[----:B------:R-:W-:Y:S01]  /*179a0*/  IMAD.WIDE.U32 R100, R165, R104, c[0x0][0x190] ;  /* 0x00006400a5647625 */ /* 0x000fe200078e0068 */
[----:B------:R0:W-:Y:S03]  /*179b0*/  STG.E.128 [R98.64], R92 ;  /* 0x0000005c62007986 */ /* 0x0001e6000c101d04 */
[----:B------:R-:W-:Y:S01]  /*179c0*/  FADD.FTZ R106, R106, R207 ;  /* 0x000000cf6a6a7221 */ /* 0x000fe20000010000 */
[----:B------:R0:W-:Y:S03]  /*179d0*/  STG.E.64 [R100.64], R96 ;  /* 0x0000006064007986 */ /* 0x0001e6000c101b04 */
[----:B------:R-:W-:Y:S01]  /*179e0*/  FADD.FTZ R112, R106, R209 ;  /* 0x000000d16a707221 */ /* 0x000fe20000010000 */
[----:B------:R-:W-:-:S03]  /*179f0*/  SHF.R.U32.HI R106, RZ, 0x5, R110 ;  /* 0x00000005ff6a7819 */ /* 0x000fc6000001166e */
[----:B------:R-:W-:Y:S01]  /*17a00*/  FADD.FTZ R112, R112, R211 ;  /* 0x000000d370707221 */ /* 0x000fe20000010000 */
[----:B------:R-:W-:-:S03]  /*17a10*/  LOP3.LUT R106, R106, 0x7fffff8, RZ, 0xc0, !PT ;  /* 0x07fffff86a6a7812 */ /* 0x000fc600078ec0ff */
[----:B------:R-:W-:Y:S01]  /*17a20*/  FADD.FTZ R112, R112, R213 ;  /* 0x000000d570707221 */ /* 0x000fe20000010000 */
[----:B------:R-:W-:Y:S05]  /*17a30*/  @!P6 BRA `(.L_x_1649) ;  /* 0x000001300000e947 */ /* 0x000fea0003800000 */
[----:B0-----:R-:W-:Y:S01]  /*17a40*/  IMAD.U32 R93, R164, 0x10000, RZ ;  /* 0x00010000a45d7824 */ /* 0x001fe200078e00ff */
[----:B------:R-:W-:Y:S02]  /*17a50*/  LOP3.LUT R92, R163, 0xffff, RZ, 0xc0, !PT ;  /* 0x0000ffffa35c7812 */ /* 0x000fe400078ec0ff */
[----:B------:R-:W-:Y:S02]  /*17a60*/  PRMT R95, R162, 0x7104, RZ ;  /* 0x00007104a25f7816 */ /* 0x000fe400000000ff */
[----:B------:R-:W-:Y:S02]  /*17a70*/  LOP3.LUT R93, R93, 0xff0000, RZ, 0xc0, !PT ;  /* 0x00ff00005d5d7812 */ /* 0x000fe400078ec0ff */
[----:B------:R-:W-:Y:S02]  /*17a80*/  LOP3.LUT R94, R160, 0xff, RZ, 0xc0, !PT ;  /* 0x000000ffa05e7812 */ /* 0x000fe400078ec0ff */
[----:B------:R-:W-:-:S02]  /*17a90*/  PRMT R92, R93, 0x4210, R92 ;  /* 0x000042105d5c7816 */ /* 0x000fc4000000005c */
[----:B------:R-:W-:Y:S02]  /*17aa0*/  LOP3.LUT R96, R159, 0xff, RZ, 0xc0, !PT ;  /* 0x000000ff9f607812 */ /* 0x000fe400078ec0ff */
[----:B------:R-:W-:Y:S02]  /*17ab0*/  LOP3.LUT R97, R158, 0xff, RZ, 0xc0, !PT ;  /* 0x000000ff9e617812 */ /* 0x000fe400078ec0ff */
[----:B------:R-:W-:Y:S01]  /*17ac0*/  LOP3.LUT R98, R92, 0xff00, R95, 0xf8, !PT ;  /* 0x0000ff005c627812 */ /* 0x000fe200078ef85f */
[----:B------:R-:W-:-:S03]  /*17ad0*/  IMAD.WIDE.U32 R92, R94, 0x1000000, RZ ;  /* 0x010000005e5c7825 */ /* 0x000fc600078e00ff */
[----:B------:R-:W-:Y:S01]  /*17ae0*/  LOP3.LUT R99, R98, 0xff, R161, 0xf8, !PT ;  /* 0x000000ff62637812 */ /* 0x000fe200078ef8a1 */
[----:B------:R-:W-:-:S04]  /*17af0*/  IMAD.WIDE.U32 R94, R96, 0x10000, RZ ;  /* 0x00010000605e7825 */ /* 0x000fc800078e00ff */
[----:B------:R-:W-:Y:S01]  /*17b00*/  IMAD.WIDE.U32 R96, R97, 0x100, RZ ;  /* 0x0000010061607825 */ /* 0x000fe200078e00ff */
[----:B------:R-:W-:-:S04]  /*17b10*/  LOP3.LUT R99, R95, R99, R93, 0xfe, !PT ;  /* 0x000000635f637212 */ /* 0x000fc800078efe5d */
[----:B------:R-:W-:Y:S01]  /*17b20*/  LOP3.LUT R92, R96, R92, R94, 0xfe, !PT ;  /* 0x0000005c605c7212 */ /* 0x000fe200078efe5e */
[----:B------:R-:W-:Y:S01]  /*17b30*/  IMAD.WIDE.U32 R94, R165, R104, c[0x0][0x198] ;  /* 0x00006600a55e7625 */ /* 0x000fe200078e0068 */
[----:B------:R-:W-:Y:S02]  /*17b40*/  LOP3.LUT R93, R99, R97, RZ, 0xfc, !PT ;  /* 0x00000061635d7212 */ /* 0x000fe400078efcff */
[----:B------:R-:W-:-:S05]  /*17b50*/  LOP3.LUT R92, R92, 0xff, R157, 0xf8, !PT ;  /* 0x000000ff5c5c7812 */ /* 0x000fca00078ef89d */
[----:B------:R0:W-:Y:S02]  /*17b60*/  STG.E.64 [R94.64], R92 ;  /* 0x0000005c5e007986 */ /* 0x0001e4000c101b04 */
.L_x_1649:
[----:B------:R-:W-:Y:S01]  /*17b70*/  @!P1 IADD3 R106, R106, 0x8, RZ ;  /* 0x000000086a6a9810 */ /* 0x000fe20007ffe0ff */
[----:B0-----:R-:W-:Y:S01]  /*17b80*/  FADD.FTZ R98, R112, R215 ;  /* 0x000000d770627221 */ /* 0x001fe20000010000 */
[----:B------:R-:W-:Y:S05]  /*17b90*/  BRA.DIV ~URZ, `(.L_x_1650) ;  /* 0x00001ab27f007947 */ /* 0x000fea000b800000 */
[----:B------:R0:W1:Y:S02]  /*17ba0*/  SHFL.BFLY PT, R92, R98, 0x1, 0x1f ;  /* 0x0c201f00625c7f89 */ /* 0x00006400000e0000 */
.L_x_1654:
        /* <DEDUP_REMOVED lines=84> */
.L_x_1655:
[----:B------:R-:W2:Y:S01]  /*180f0*/  S2R R112, SR_TID.X ;  /* 0x0000000000707919 */ /* 0x000ea20000002100 */
[----:B------:R-:W-:Y:S01]  /*18100*/  @!P0 SHF.R.U32.HI R95, RZ, 0x5, R110 ;  /* 0x00000005ff5f8819 */ /* 0x000fe2000001166e */
[----:B-1----:R-:W-:Y:S01]  /*18110*/  FADD.FTZ R93, R97, R98 ;  /* 0x00000062615d7221 */ /* 0x002fe20000010000 */
[----:B------:R-:W-:Y:S01]  /*18120*/  WARPSYNC 0xffffffff ;  /* 0xffffffff00007948 */ /* 0x000fe20003800000 */
[----:B------:R-:W-:Y:S01]  /*18130*/  IMAD.MOV.U32 R97, RZ, RZ, RZ ;  /* 0x000000ffff617224 */ /* 0x000fe200078e00ff */
[----:B------:R-:W-:Y:S01]  /*18140*/  @!P0 LOP3.LUT R95, R95, 0x7, RZ, 0xc0, !PT ;  /* 0x000000075f5f8812 */ /* 0x000fe200078ec0ff */
[----:B------:R-:W-:Y:S01]  /*18150*/  ULDC.U8 UR6, c[0x0][0x1f0] ;  /* 0x00007c0000067ab9 */ /* 0x000fe20000000000 */
[----:B------:R-:W-:Y:S02]  /*18160*/  PRMT R178, RZ, 0x5410, R80 ;  /* 0x00005410ffb27816 */ /* 0x000fe40000000050 */
[----:B------:R-:W-:Y:S01]  /*18170*/  PRMT R206, RZ, 0x7610, R60 ;  /* 0x00007610ffce7816 */ /* 0x000fe2000000003c */
[----:B------:R-:W-:Y:S01]  /*18180*/  @!P0 IMAD.IADD R96, R106, 0x1, R95 ;  /* 0x000000016a608824 */ /* 0x000fe200078e025f */
[----:B------:R-:W-:Y:S01]  /*18190*/  PRMT R204, RZ, 0x7610, R76 ;  /* 0x00007610ffcc7816 */ /* 0x000fe2000000004c */
[----:B------:R-:W-:Y:S01]  /*181a0*/  CS2R R94, SRZ ;  /* 0x00000000005e7805 */ /* 0x000fe2000001ff00 */
[----:B------:R-:W-:-:S02]  /*181b0*/  PRMT R194, RZ, 0x7610, R64 ;  /* 0x00007610ffc27816 */ /* 0x000fc40000000040 */
[----:B------:R-:W-:Y:S01]  /*181c0*/  @!P0 STS.64 [R96.X8], R92 ;  /* 0x0000005c60008388 */ /* 0x000fe20000008a00 */
[----:B------:R-:W-:Y:S02]  /*181d0*/  PRMT R176, RZ, 0x5410, R63 ;  /* 0x00005410ffb07816 */ /* 0x000fe4000000003f */
[----:B------:R-:W-:Y:S02]  /*181e0*/  PRMT R196, RZ, 0x7610, R59 ;  /* 0x00007610ffc47816 */ /* 0x000fe4000000003b */
[----:B------:R-:W-:Y:S02]  /*181f0*/  PRMT R192, RZ, 0x7610, R62 ;  /* 0x00007610ffc07816 */ /* 0x000fe4000000003e */
[----:B------:R-:W-:Y:S02]  /*18200*/  PRMT R200, RZ, 0x7610, R58 ;  /* 0x00007610ffc87816 */ /* 0x000fe4000000003a */
[----:B--2---:R-:W-:Y:S02]  /*18210*/  LOP3.LUT R99, R112, 0x1f, RZ, 0xc0, !PT ;  /* 0x0000001f70637812 */ /* 0x004fe400078ec0ff */
[----:B------:R-:W-:Y:S01]  /*18220*/  PRMT R202, RZ, 0x7610, R61 ;  /* 0x00007610ffca7816 */ /* 0x000fe2000000003d */
[----:B------:R-:W-:Y:S01]  /*18230*/  BAR.SYNC.DEFER_BLOCKING 0x0 ;  /* 0x0000000000007b1d */ /* 0x000fe20000010000 */
[----:B------:R-:W-:-:S02]  /*18240*/  ISETP.GT.U32.AND P1, PT, R99, 0x7, PT ;  /* 0x000000076300780c */ /* 0x000fc40003f24070 */
[----:B------:R-:W-:Y:S02]  /*18250*/  PRMT R216, RZ, 0x7610, R56 ;  /* 0x00007610ffd87816 */ /* 0x000fe40000000038 */
[----:B------:R-:W-:Y:S02]  /*18260*/  PRMT R210, RZ, 0x7610, R72 ;  /* 0x00007610ffd27816 */ /* 0x000fe40000000048 */
[----:B------:R-:W-:Y:S02]  /*18270*/  PRMT R208, RZ, 0x7610, R54 ;  /* 0x00007610ffd07816 */ /* 0x000fe40000000036 */
[----:B------:R-:W-:Y:S02]  /*18280*/  PRMT R180, RZ, 0x7610, R65 ;  /* 0x00007610ffb47816 */ /* 0x000fe40000000041 */
[----:B------:R-:W-:Y:S02]  /*18290*/  PRMT R212, RZ, 0x7610, R53 ;  /* 0x00007610ffd47816 */ /* 0x000fe40000000035 */
[----:B------:R-:W-:Y:S01]  /*182a0*/  PRMT R214, RZ, 0x7610, R57 ;  /* 0x00007610ffd67816 */ /* 0x000fe20000000039 */
[----:B------:R-:W-:-:S02]  /*182b0*/  @!P1 IMAD.IADD R99, R106, 0x1, R99 ;  /* 0x000000016a639824 */ /* 0x000fc400078e0263 */
[----:B------:R-:W-:-:S04]  /*182c0*/  @!P1 IMAD.MOV.U32 R97, RZ, RZ, 0x400 ;  /* 0x00000400ff619424 */ /* 0x000fc800078e00ff */
[----:B------:R-:W-:Y:S01]  /*182d0*/  I2F R106, R97 ;  /* 0x00000061006a7306 */ /* 0x000fe20000201400 */
[----:B0-----:R-:W0:Y:S04]  /*182e0*/  SHFL.DOWN PT, R98, R97, 0x4, 0x1f ;  /* 0x08801f0061627f89 */ /* 0x001e2800000e0000 */
[----:B------:R-:W1:Y:S01]  /*182f0*/  @!P1 LDS.64 R94, [R99.X8] ;  /* 0x00000000635e9984 */ /* 0x000e620000008a00 */
[----:B------:R-:W-:Y:S01]  /*18300*/  ISETP.NE.AND P1, PT, RZ, UR6, PT ;  /* 0x00000006ff007c0c */ /* 0x000fe2000bf25270 */
[----:B0-----:R-:W-:Y:S02]  /*18310*/  IMAD.IADD R100, R98, 0x1, R97 ;  /* 0x0000000162647824 */ /* 0x001fe400078e0261 */
[----:B------:R-:W-:Y:S03]  /*18320*/  I2F R98, R98 ;  /* 0x0000006200627306 */ /* 0x000fe60000201400 */
[----:B------:R-:W-:Y:S05]  /*18330*/  SHFL.DOWN PT, R217, R100, 0x2, 0x1f ;  /* 0x08401f0064d97f89 */ /* 0x000fea00000e0000 */
[----:B------:R-:W0:Y:S01]  /*18340*/  I2F R104, R100 ;  /* 0x0000006400687306 */ /* 0x000e220000201400 */
[----:B-1----:R-:W1:Y:S04]  /*18350*/  SHFL.DOWN PT, R101, R94, 0x4, 0x1f ;  /* 0x08801f005e657f89 */ /* 0x002e6800000e0000 */
[----:B------:R-:W2:Y:S03]  /*18360*/  SHFL.DOWN PT, R92, R95, 0x4, 0x1f ;  /* 0x08801f005f5c7f89 */ /* 0x000ea600000e0000 */
[----:B0-----:R-:W0:Y:S01]  /*18370*/  MUFU.RCP R93, R104 ;  /* 0x00000068005d7308 */ /* 0x001e220000001000 */
[----:B-1----:R-:W-:-:S02]  /*18380*/  FMUL.FTZ R99, R101, R98 ;  /* 0x0000006265637220 */ /* 0x002fc40000410000 */
[----:B------:R-:W-:Y:S02]  /*18390*/  FADD.FTZ R101, -R101, R94 ;  /* 0x0000005e65657221 */ /* 0x000fe40000010100 */
[----:B------:R-:W-:Y:S02]  /*183a0*/  FFMA.FTZ R96, R106, R94, R99 ;  /* 0x0000005e6a607223 */ /* 0x000fe40000010063 */
[----:B------:R-:W-:Y:S02]  /*183b0*/  IMAD.IADD R99, R100, 0x1, R217 ;  /* 0x0000000164637824 */ /* 0x000fe400078e02d9 */
[----:B0-----:R-:W-:Y:S01]  /*183c0*/  FMUL.FTZ R97, R93, R96 ;  /* 0x000000605d617220 */ /* 0x001fe20000410000 */
[----:B------:R-:W-:Y:S01]  /*183d0*/  I2F R217, R217 ;  /* 0x000000d900d97306 */ /* 0x000fe20000201400 */
[----:B------:R-:W-:Y:S01]  /*183e0*/  FMUL.FTZ R101, R101, R101 ;  /* 0x0000006565657220 */ /* 0x000fe20000410000 */
[----:B------:R-:W-:Y:S01]  /*183f0*/  SHFL.DOWN PT, R100, R99, 0x1, 0x1f ;  /* 0x08201f0063647f89 */ /* 0x000fe200000e0000 */
[----:B--2---:R-:W-:-:S02]  /*18400*/  FADD.FTZ R92, R92, R95 ;  /* 0x0000005f5c5c7221 */ /* 0x004fc40000010000 */
[----:B------:R-:W-:Y:S01]  /*18410*/  FMUL.FTZ R101, R101, R106 ;  /* 0x0000006a65657220 */ /* 0x000fe20000410000 */
[----:B------:R-:W0:Y:S02]  /*18420*/  SHFL.DOWN PT, R94, R97, 0x2, 0x1f ;  /* 0x08401f00615e7f89 */ /* 0x000e2400000e0000 */
[----:B------:R-:W1:Y:S01]  /*18430*/  I2F R96, R99 ;  /* 0x0000006300607306 */ /* 0x000e620000201400 */
[----:B------:R-:W-:-:S04]  /*18440*/  FMUL.FTZ R101, R101, R98 ;  /* 0x0000006265657220 */ /* 0x000fc80000410000 */
[----:B------:R-:W-:-:S05]  /*18450*/  FFMA.FTZ R92, R93, R101, R92 ;  /* 0x000000655d5c7223 */ /* 0x000fca000001005c */
[----:B------:R-:W2:Y:S01]  /*18460*/  SHFL.DOWN PT, R93, R92, 0x2, 0x1f ;  /* 0x08401f005c5d7f89 */ /* 0x000ea200000e0000 */
[----:B-1----:R-:W1:Y:S01]  /*18470*/  MUFU.RCP R95, R96 ;  /* 0x00000060005f7308 */ /* 0x002e620000001000 */
[----:B0-----:R-:W-:Y:S02]  /*18480*/  FMUL.FTZ R98, R94, R217 ;  /* 0x000000d95e627220 */ /* 0x001fe40000410000 */
[----:B------:R-:W-:Y:S02]  /*18490*/  FADD.FTZ R94, R97, -R94 ;  /* 0x8000005e615e7221 */ /* 0x000fe40000010000 */
[----:B------:R-:W-:Y:S02]  /*184a0*/  FFMA.FTZ R98, R104, R97, R98 ;  /* 0x0000006168627223 */ /* 0x000fe40000010062 */
[----:B------:R-:W-:Y:S02]  /*184b0*/  FMUL.FTZ R97, R94, R94 ;  /* 0x0000005e5e617220 */ /* 0x000fe40000410000 */
[----:B-1----:R-:W-:-:S02]  /*184c0*/  FMUL.FTZ R101, R95, R98 ;  /* 0x000000625f657220 */ /* 0x002fc40000410000 */
[----:B------:R-:W-:Y:S02]  /*184d0*/  FMUL.FTZ R97, R104, R97 ;  /* 0x0000006168617220 */ /* 0x000fe40000410000 */
[----:B------:R-:W-:Y:S01]  /*184e0*/  IMAD.IADD R104, R99, 0x1, R100 ;  /* 0x0000000163687824 */ /* 0x000fe200078e0264 */
        /* <DEDUP_REMOVED lines=9> */
[-C--:B------:R-:W-:Y:S02]  /*18580*/  FMUL.FTZ R98, R98, R100.reuse ;  /* 0x0000006462627220 */ /* 0x080fe40000410000 */
[----:B------:R-:W-:Y:S02]  /*18590*/  FMUL.FTZ R95, R95, R95 ;  /* 0x0000005f5f5f7220 */ /* 0x000fe40000410000 */
[C---:B------:R-:W-:Y:S02]  /*185a0*/  FFMA.FTZ R97, R96.reuse, R101, R98 ;  /* 0x0000006560617223 */ /* 0x040fe40000010062 */
[----:B------:R-:W-:Y:S01]  /*185b0*/  FMUL.FTZ R95, R96, R95 ;  /* 0x0000005f605f7220 */ /* 0x000fe20000410000 */
[----:B------:R-:W-:Y:S01]  /*185c0*/  SHF.R.U32.HI R96, RZ, 0x5, R112 ;  /* 0x00000005ff607819 */ /* 0x000fe20000011670 */
[----:B--2---:R-:W-:Y:S02]  /*185d0*/  FADD.FTZ R93, R94, R93 ;  /* 0x0000005d5e5d7221 */ /* 0x004fe40000010000 */
[----:B------:R-:W-:-:S02]  /*185e0*/  FMUL.FTZ R95, R95, R100 ;  /* 0x000000645f5f7220 */ /* 0x000fc40000410000 */
[C---:B0-----:R-:W-:Y:S02]  /*185f0*/  FMUL.FTZ R97, R92.reuse, R97 ;  /* 0x000000615c617220 */ /* 0x041fe40000410000 */
[----:B------:R-:W-:Y:S01]  /*18600*/  FFMA.FTZ R93, R92, R95, R93 ;  /* 0x0000005f5c5d7223 */ /* 0x000fe2000001005d */
[----:B------:R-:W-:Y:S01]  /*18610*/  LOP3.LUT R95, R96, 0x7, RZ, 0xc0, !PT ;  /* 0x00000007605f7812 */ /* 0x000fe200078ec0ff */
[----:B------:R-:W-:Y:S01]  /*18620*/  IMAD.MOV.U32 R96, RZ, RZ, c[0x0][0x1e0] ;  /* 0x00007800ff607624 */ /* 0x000fe200078e00ff */
[----:B------:R-:W0:Y:S02]  /*18630*/  SHFL.IDX PT, R99, R97, RZ, 0x1f ;  /* 0x00001fff61637589 */ /* 0x000e2400000e0000 */
[----:B------:R-:W-:Y:S02]  /*18640*/  LOP3.LUT P0, RZ, R95, 0x1f, R112, 0xf8, !PT ;  /* 0x0000001f5fff7812 */ /* 0x000fe4000780f870 */
[----:B------:R-:W1:Y:S11]  /*18650*/  SHFL.IDX PT, R93, R93, RZ, 0x1f ;  /* 0x00001fff5d5d7589 */ /* 0x000e7600000e0000 */
[----:B------:R-:W-:-:S02]  /*18660*/  @!P0 IMAD.MOV.U32 R101, RZ, RZ, 0x4 ;  /* 0x00000004ff658424 */ /* 0x000fc400078e00ff */
[----:B------:R-:W-:-:S04]  /*18670*/  @!P0 IMAD.MOV.U32 R95, RZ, RZ, 0x4 ;  /* 0x00000004ff5f8424 */ /* 0x000fc800078e00ff */
[----:B------:R-:W-:-:S04]  /*18680*/  @!P0 IMAD.WIDE R94, R144, R95, c[0x0][0x1a0] ;  /* 0x00006800905e8625 */ /* 0x000fc800078e025f */
[----:B0-----:R-:W-:Y:S01]  /*18690*/  FMUL.FTZ R92, R99, R99 ;  /* 0x00000063635c7220 */ /* 0x001fe20000410000 */
[----:B------:R-:W-:Y:S04]  /*186a0*/  @!P0 STG.E [R94.64], R99 ;  /* 0x000000635e008986 */ /* 0x000fe8000c101904 */
[----:B------:R-:W-:Y:S01]  /*186b0*/  FSEL R97, R92, RZ, P1 ;  /* 0x000000ff5c617208 */ /* 0x000fe20000800000 */
[----:B-1----:R-:W-:Y:S01]  /*186c0*/  FFMA.FTZ R92, R93, R96, c[0x0][0x228] ;  /* 0x00008a005d5c7623 */ /* 0x002fe20000010060 */
[----:B------:R-:W-:-:S03]  /*186d0*/  FSEL R96, R99, RZ, !P1 ;  /* 0x000000ff63607208 */ /* 0x000fc60004800000 */
[----:B------:R-:W-:Y:S02]  /*186e0*/  FADD.FTZ R97, R92, R97 ;  /* 0x000000615c617221 */ /* 0x000fe40000010000 */
[C---:B------:R-:W-:Y:S02]  /*186f0*/  FADD.FTZ R102, -R96.reuse, R102 ;  /* 0x0000006660667221 */ /* 0x040fe40000010100 */
[----:B------:R-:W0:Y:S01]  /*18700*/  MUFU.RSQ R114, R97 ;  /* 0x0000006100727308 */ /* 0x000e220000001400 */
[----:B------:R-:W-:Y:S02]  /*18710*/  FADD.FTZ R110, -R96, R173 ;  /* 0x000000ad606e7221 */ /* 0x000fe40000010100 */
[C---:B------:R-:W-:Y:S01]  /*18720*/  @!P0 IMAD.WIDE R92, R144.reuse, R101, c[0x0][0x1a8] ;  /* 0x00006a00905c8625 */ /* 0x040fe200078e0265 */
[----:B------:R-:W-:-:S03]  /*18730*/  IADD3 R144, R144, c[0x0][0x160], RZ ;  /* 0x0000580090907a10 */ /* 0x000fc60007ffe0ff */
[C---:B------:R-:W-:Y:S02]  /*18740*/  FADD.FTZ R115, -R96.reuse, R115 ;  /* 0x0000007360737221 */ /* 0x040fe40000010100 */
[C---:B------:R-:W-:Y:S01]  /*18750*/  FADD.FTZ R101, -R96.reuse, R185 ;  /* 0x000000b960657221 */ /* 0x040fe20000010100 */
[----:B------:R-:W-:Y:S01]  /*18760*/  PRMT R185, RZ, 0x5410, R64 ;  /* 0x00005410ffb97816 */ /* 0x000fe20000000040 */
[C---:B------:R-:W-:Y:S02]  /*18770*/  FADD.FTZ R98, -R96.reuse, R103 ;  /* 0x0000006760627221 */ /* 0x040fe40000010100 */
[C---:B------:R-:W-:Y:S02]  /*18780*/  FADD.FTZ R191, -R96.reuse, R191 ;  /* 0x000000bf60bf7221 */ /* 0x040fe40000010100 */
[C---:B------:R-:W-:Y:S01]  /*18790*/  FADD.FTZ R111, -R96.reuse, R111 ;  /* 0x0000006f606f7221 */ /* 0x040fe20000010100 */
[----:B0-----:R0:W-:Y:S01]  /*187a0*/  @!P0 STG.E [R92.64], R114 ;  /* 0x000000725c008986 */ /* 0x0011e2000c101904 */
[----:B------:R-:W-:-:S02]  /*187b0*/  FADD.FTZ R181, -R96, R181 ;  /* 0x000000b560b57221 */ /* 0x000fc40000010100 */
[C---:B------:R-:W-:Y:S02]  /*187c0*/  FMUL.FTZ R103, R114.reuse, R102 ;  /* 0x0000006672677220 */ /* 0x040fe40000410000 */
[----:B------:R-:W-:Y:S02]  /*187d0*/  FMUL.FTZ R110, R114, R110 ;  /* 0x0000006e726e7220 */ /* 0x000fe40000410000 */
[C---:B------:R-:W-:Y:S02]  /*187e0*/  FADD.FTZ R195, -R96.reuse, R195 ;  /* 0x000000c360c37221 */ /* 0x040fe40000010100 */
[----:B------:R-:W-:Y:S02]  /*187f0*/  FADD.FTZ R179, -R96, R179 ;  /* 0x000000b360b37221 */ /* 0x000fe40000010100 */
[C---:B------:R-:W-:Y:S01]  /*18800*/  FMUL.FTZ R106, R114.reuse, R115 ;  /* 0x00000073726a7220 */ /* 0x040fe20000410000 */
[----:B0-----:R-:W-:Y:S01]  /*18810*/  PRMT R92, RZ, 0x5410, R83 ;  /* 0x00005410ff5c7816 */ /* 0x001fe20000000053 */
[C---:B------:R-:W-:Y:S01]  /*18820*/  FMUL.FTZ R115, R114.reuse, R191 ;  /* 0x000000bf72737220 */ /* 0x040fe20000410000 */
[----:B------:R-:W-:Y:S01]  /*18830*/  PRMT R191, RZ, 0x5410, R59 ;  /* 0x00005410ffbf7816 */ /* 0x000fe2000000003b */
[C---:B------:R-:W-:Y:S01]  /*18840*/  FMUL.FTZ R95, R114.reuse, R111 ;  /* 0x0000006f725f7220 */ /* 0x040fe20000410000 */
[----:B------:R-:W-:Y:S01]  /*18850*/  PRMT R93, RZ, 0x5410, R82 ;  /* 0x00005410ff5d7816 */ /* 0x000fe20000000052 */
[----:B------:R-:W-:Y:S01]  /*18860*/  FMUL.FTZ R186, R114, R181 ;  /* 0x000000b572ba7220 */ /* 0x000fe20000410000 */
[----:B------:R-:W-:Y:S01]  /*18870*/  PRMT R181, RZ, 0x7610, R80 ;  /* 0x00007610ffb57816 */ /* 0x000fe20000000050 */
[----:B------:R-:W-:-:S02]  /*18880*/  FFMA.FTZ R185, R103, R185, R18 ;  /* 0x000000b967b97223 */ /* 0x000fc40000010012 */
[----:B------:R-:W-:Y:S01]  /*18890*/  FFMA.FTZ R178, R103, R178, R50 ;  /* 0x000000b267b27223 */ /* 0x000fe20000010032 */
[----:B------:R-:W-:Y:S01]  /*188a0*/  PRMT R103, RZ, 0x5410, R79 ;  /* 0x00005410ff677816 */ /* 0x000fe2000000004f */
[C---:B------:R-:W-:Y:S02]  /*188b0*/  FFMA.FTZ R206, R110.reuse, R206, R27 ;  /* 0x000000ce6ece7223 */ /* 0x040fe4000001001b */
[----:B------:R-:W-:Y:S01]  /*188c0*/  FFMA.FTZ R204, R110, R204, R123 ;  /* 0x000000cc6ecc7223 */ /* 0x000fe2000001007b */
[----:B------:R-:W-:Y:S01]  /*188d0*/  PRMT R110, RZ, 0x5410, R75 ;  /* 0x00005410ff6e7816 */ /* 0x000fe2000000004b */
[----:B------:R-:W-:Y:S02]  /*188e0*/  FADD.FTZ R109, -R96, R109 ;  /* 0x0000006d606d7221 */ /* 0x000fe40000010100 */
[----:B------:R-:W-:Y:S01]  /*188f0*/  FMUL.FTZ R111, R114, R195 ;  /* 0x000000c3726f7220 */ /* 0x000fe20000410000 */
[----:B------:R-:W-:Y:S01]  /*18900*/  PRMT R195, RZ, 0x5410, R58 ;  /* 0x00005410ffc37816 */ /* 0x000fe2000000003a */
[----:B------:R-:W-:-:S02]  /*18910*/  FADD.FTZ R112, -R96, R197 ;  /* 0x000000c560707221 */ /* 0x000fc40000010100 */
[C---:B------:R-:W-:Y:S02]  /*18920*/  FMUL.FTZ R102, R114.reuse, R98 ;  /* 0x0000006272667220 */ /* 0x040fe40000410000 */
[----:B------:R-:W-:Y:S02]  /*18930*/  FMUL.FTZ R179, R114, R179 ;  /* 0x000000b372b37220 */ /* 0x000fe40000410000 */
[C---:B------:R-:W-:Y:S02]  /*18940*/  FADD.FTZ R199, -R96.reuse, R199 ;  /* 0x000000c760c77221 */ /* 0x040fe40000010100 */
[----:B------:R-:W-:Y:S02]  /*18950*/  FADD.FTZ R175, -R96, R175 ;  /* 0x000000af60af7221 */ /* 0x000fe40000010100 */
[----:B------:R-:W-:Y:S02]  /*18960*/  FMUL.FTZ R174, R114, R109 ;  /* 0x0000006d72ae7220 */ /* 0x000fe40000410000 */
[----:B------:R-:W-:-:S02]  /*18970*/  FFMA.FTZ R191, R111, R191, R40 ;  /* 0x000000bf6fbf7223 */ /* 0x000fc40000010028 */
[----:B------:R-:W-:Y:S02]  /*18980*/  FMUL.FTZ R109, R114, R112 ;  /* 0x00000070726d7220 */ /* 0x000fe40000410000 */
[C---:B------:R-:W-:Y:S02]  /*18990*/  FFMA.FTZ R194, R102.reuse, R194, R19 ;  /* 0x000000c266c27223 */ /* 0x040fe40000010013 */
[----:B------:R-:W-:Y:S01]  /*189a0*/  FFMA.FTZ R181, R102, R181, R51 ;  /* 0x000000b566b57223 */ /* 0x000fe20000010033 */
[----:B------:R-:W-:Y:S01]  /*189b0*/  PRMT R102, RZ, 0x5410, R78 ;  /* 0x00005410ff667816 */ /* 0x000fe2000000004e */
[C---:B------:R-:W-:Y:S02]  /*189c0*/  FFMA.FTZ R176, R179.reuse, R176, R32 ;  /* 0x000000b0b3b07223 */ /* 0x040fe40000010020 */
[----:B------:R-:W-:Y:S01]  /*189d0*/  FFMA.FTZ R103, R179, R103, R128 ;  /* 0x00000067b3677223 */ /* 0x000fe20000010080 */
[----:B------:R-:W-:Y:S01]  /*189e0*/  PRMT R179, RZ, 0x5410, R62 ;  /* 0x00005410ffb37816 */ /* 0x000fe2000000003e */
[----:B------:R-:W-:Y:S01]  /*189f0*/  FFMA.FTZ R111, R111, R110, R137 ;  /* 0x0000006e6f6f7223 */ /* 0x000fe20000010089 */
[----:B------:R-:W-:Y:S01]  /*18a00*/  PRMT R110, RZ, 0x7610, R75 ;  /* 0x00007610ff6e7816 */ /* 0x000fe2000000004b */
[C---:B------:R-:W-:Y:S01]  /*18a10*/  FMUL.FTZ R112, R114.reuse, R199 ;  /* 0x000000c772707220 */ /* 0x040fe20000410000 */
[----:B------:R-:W-:Y:S01]  /*18a20*/  PRMT R199, RZ, 0x5410, R60 ;  /* 0x00005410ffc77816 */ /* 0x000fe2000000003c */
[----:B------:R-:W-:-:S02]  /*18a30*/  FMUL.FTZ R175, R114, R175 ;  /* 0x000000af72af7220 */ /* 0x000fc40000410000 */
[C---:B------:R-:W-:Y:S02]  /*18a40*/  FFMA.FTZ R196, R112.reuse, R196, R41 ;  /* 0x000000c470c47223 */ /* 0x040fe40000010029 */
[C---:B------:R-:W-:Y:S02]  /*18a50*/  FFMA.FTZ R179, R175.reuse, R179, R30 ;  /* 0x000000b3afb37223 */ /* 0x040fe4000001001e */
[----:B------:R-:W-:Y:S01]  /*18a60*/  FFMA.FTZ R102, R175, R102, R126 ;  /* 0x00000066af667223 */ /* 0x000fe2000001007e */
[----:B------:R-:W-:Y:S01]  /*18a70*/  PRMT R175, RZ, 0x7610, R78 ;  /* 0x00007610ffaf7816 */ /* 0x000fe2000000004e */
[----:B------:R-:W-:Y:S01]  /*18a80*/  FFMA.FTZ R112, R112, R110, R141 ;  /* 0x0000006e70707223 */ /* 0x000fe2000001008d */
[----:B------:R-:W-:Y:S01]  /*18a90*/  PRMT R110, RZ, 0x5410, R74 ;  /* 0x00005410ff6e7816 */ /* 0x000fe2000000004a */
[C---:B------:R-:W-:Y:S02]  /*18aa0*/  FADD.FTZ R171, -R96.reuse, R171 ;  /* 0x000000ab60ab7221 */ /* 0x040fe40000010100 */
[----:B------:R-:W-:Y:S01]  /*18ab0*/  FADD.FTZ R113, -R96, R113 ;  /* 0x0000007160717221 */ /* 0x000fe20000010100 */
[----:B------:R-:W-:Y:S01]  /*18ac0*/  F2FP.BF16.PACK_AB R111, R112, R111 ;  /* 0x0000006f706f723e */ /* 0x000fe200000010ff */
[C---:B------:R-:W-:Y:S01]  /*18ad0*/  FADD.FTZ R104, -R96.reuse, R193 ;  /* 0x000000c160687221 */ /* 0x040fe20000010100 */
[----:B------:R-:W-:Y:S01]  /*18ae0*/  PRMT R193, RZ, 0x5410, R61 ;  /* 0x00005410ffc17816 */ /* 0x000fe2000000003d */
[----:B------:R-:W-:-:S02]  /*18af0*/  FADD.FTZ R94, -R96, R187 ;  /* 0x000000bb605e7221 */ /* 0x000fc40000010100 */
[C---:B------:R-:W-:Y:S02]  /*18b00*/  FFMA.FTZ R192, R186.reuse, R192, R31 ;  /* 0x000000c0bac07223 */ /* 0x040fe4000001001f */
[----:B------:R-:W-:Y:S01]  /*18b10*/  FFMA.FTZ R175, R186, R175, R127 ;  /* 0x000000afbaaf7223 */ /* 0x000fe2000001007f */
[----:B------:R-:W-:Y:S01]  /*18b20*/  PRMT R186, RZ, 0x5410, R77 ;  /* 0x00005410ffba7816 */ /* 0x000fe2000000004d */
[C---:B------:R-:W-:Y:S02]  /*18b30*/  FFMA.FTZ R195, R115.reuse, R195, R38 ;  /* 0x000000c373c37223 */ /* 0x040fe40000010026 */
[----:B------:R-:W-:Y:S01]  /*18b40*/  FFMA.FTZ R110, R115, R110, R136 ;  /* 0x0000006e736e7223 */ /* 0x000fe20000010088 */
[----:B------:R-:W-:Y:S01]  /*18b50*/  PRMT R115, RZ, 0x7610, R74 ;  /* 0x00007610ff737816 */ /* 0x000fe2000000004a */
[----:B------:R-:W-:Y:S01]  /*18b60*/  FADD.FTZ R205, -R96, R205 ;  /* 0x000000cd60cd7221 */ /* 0x000fe20000010100 */
[----:B------:R-:W-:Y:S01]  /*18b70*/  F2FP.BF16.PACK_AB R102, R175, R102 ;  /* 0x00000066af66723e */ /* 0x000fe200000010ff */
[----:B------:R-:W-:-:S02]  /*18b80*/  FMUL.FTZ R187, R114, R171 ;  /* 0x000000ab72bb7220 */ /* 0x000fc40000410000 */
[C---:B------:R-:W-:Y:S02]  /*18b90*/  FADD.FTZ R107, -R96.reuse, R107 ;  /* 0x0000006b606b7221 */ /* 0x040fe40000010100 */
[----:B------:R-:W-:Y:S01]  /*18ba0*/  FADD.FTZ R198, -R96, R177 ;  /* 0x000000b160c67221 */ /* 0x000fe20000010100 */
[----:B------:R-:W-:Y:S01]  /*18bb0*/  PRMT R177, RZ, 0x7610, R63 ;  /* 0x00007610ffb17816 */ /* 0x000fe2000000003f */
[C---:B------:R-:W-:Y:S02]  /*18bc0*/  FMUL.FTZ R98, R114.reuse, R113 ;  /* 0x0000007172627220 */ /* 0x040fe40000410000 */
[----:B------:R-:W-:Y:S02]  /*18bd0*/  FMUL.FTZ R113, R114, R94 ;  /* 0x0000005e72717220 */ /* 0x000fe40000410000 */
[----:B------:R-:W-:Y:S01]  /*18be0*/  FADD.FTZ R100, -R96, R189 ;  /* 0x000000bd60647221 */ /* 0x000fe20000010100 */
[----:B------:R-:W-:Y:S01]  /*18bf0*/  PRMT R189, RZ, 0x5410, R72 ;  /* 0x00005410ffbd7816 */ /* 0x000fe20000000048 */
[----:B------:R-:W-:Y:S01]  /*18c00*/  FMUL.FTZ R94, R114, R205 ;  /* 0x000000cd725e7220 */ /* 0x000fe20000410000 */
[----:B------:R-:W-:Y:S01]  /*18c10*/  PRMT R205, RZ, 0x5410, R57 ;  /* 0x00005410ffcd7816 */ /* 0x000fe20000000039 */
[----:B------:R-:W-:-:S02]  /*18c20*/  FFMA.FTZ R193, R187, R193, R28 ;  /* 0x000000c1bbc17223 */ /* 0x000fc4000001001c */
[----:B------:R-:W-:Y:S02]  /*18c30*/  FFMA.FTZ R200, R109, R200, R39 ;  /* 0x000000c86dc87223 */ /* 0x000fe40000010027 */
[----:B------:R-:W-:Y:S01]  /*18c40*/  FFMA.FTZ R187, R187, R186, R124 ;  /* 0x000000babbbb7223 */ /* 0x000fe2000001007c */
[----:B------:R-:W-:Y:S01]  /*18c50*/  PRMT R186, RZ, 0x7610, R77 ;  /* 0x00007610ffba7816 */ /* 0x000fe2000000004d */
[----:B------:R-:W-:Y:S01]  /*18c60*/  FFMA.FTZ R109, R109, R115, R140 ;  /* 0x000000736d6d7223 */ /* 0x000fe2000001008c */
[----:B------:R-:W-:Y:S01]  /*18c70*/  PRMT R115, RZ, 0x5410, R73 ;  /* 0x00005410ff737816 */ /* 0x000fe20000000049 */
[C---:B------:R-:W-:Y:S01]  /*18c80*/  FMUL.FTZ R97, R114.reuse, R107 ;  /* 0x0000006b72617220 */ /* 0x040fe20000410000 */
[----:B------:R-:W-:Y:S01]  /*18c90*/  PRMT R107, RZ, 0x5410, R67 ;  /* 0x00005410ff6b7816 */ /* 0x000fe20000000043 */
[----:B------:R-:W-:Y:S01]  /*18ca0*/  FMUL.FTZ R198, R114, R198 ;  /* 0x000000c672c67220 */ /* 0x000fe20000410000 */
[----:B------:R-:W-:Y:S01]  /*18cb0*/  F2FP.BF16.PACK_AB R110, R109, R110 ;  /* 0x0000006e6d6e723e */ /* 0x000fe200000010ff */
[----:B------:R-:W-:-:S02]  /*18cc0*/  FADD.FTZ R169, -R96, R169 ;  /* 0x000000a960a97221 */ /* 0x000fc40000010100 */
[----:B------:R-:W-:Y:S02]  /*18cd0*/  FADD.FTZ R183, -R96, R183 ;  /* 0x000000b760b77221 */ /* 0x000fe40000010100 */
[----:B------:R-:W-:Y:S02]  /*18ce0*/  FMUL.FTZ R100, R114, R100 ;  /* 0x0000006472647220 */ /* 0x000fe40000410000 */
[----:B------:R-:W-:Y:S02]  /*18cf0*/  FADD.FTZ R213, -R96, R213 ;  /* 0x000000d560d57221 */ /* 0x000fe40000010100 */
[C---:B------:R-:W-:Y:S02]  /*18d00*/  FFMA.FTZ R202, R198.reuse, R202, R29 ;  /* 0x000000cac6ca7223 */ /* 0x040fe4000001001d */
[C---:B------:R-:W-:Y:S02]  /*18d10*/  FFMA.FTZ R205, R113.reuse, R205, R36 ;  /* 0x000000cd71cd7223 */ /* 0x040fe40000010024 */
[----:B------:R-:W-:Y:S01]  /*18d20*/  FFMA.FTZ R198, R198, R186, R125 ;  /* 0x000000bac6c67223 */ /* 0x000fe2000001007d */
[----:B------:R-:W-:Y:S01]  /*18d30*/  PRMT R186, RZ, 0x5410, R76 ;  /* 0x00005410ffba7816 */ /* 0x000fe2000000004c */
[----:B------:R-:W-:Y:S01]  /*18d40*/  FFMA.FTZ R113, R113, R115, R134 ;  /* 0x0000007371717223 */ /* 0x000fe20000010086 */
[----:B------:R-:W-:Y:S01]  /*18d50*/  PRMT R115, RZ, 0x5410, R55 ;  /* 0x00005410ff737816 */ /* 0x000fe20000000037 */
[----:B------:R-:W-:-:S02]  /*18d60*/  FADD.FTZ R105, -R96, R105 ;  /* 0x0000006960697221 */ /* 0x000fc40000010100 */
[C---:B------:R-:W-:Y:S02]  /*18d70*/  FADD.FTZ R201, -R96.reuse, R201 ;  /* 0x000000c960c97221 */ /* 0x040fe40000010100 */
[C---:B------:R-:W-:Y:S02]  /*18d80*/  FADD.FTZ R203, -R96.reuse, R203 ;  /* 0x000000cb60cb7221 */ /* 0x040fe40000010100 */
[C---:B------:R-:W-:Y:S01]  /*18d90*/  FADD.FTZ R182, -R96.reuse, R207 ;  /* 0x000000cf60b67221 */ /* 0x040fe20000010100 */
[----:B------:R-:W-:Y:S01]  /*18da0*/  PRMT R207, RZ, 0x5410, R56 ;  /* 0x00005410ffcf7816 */ /* 0x000fe20000000038 */
[C---:B------:R-:W-:Y:S01]  /*18db0*/  FADD.FTZ R173, -R96.reuse, R209 ;  /* 0x000000d160ad7221 */ /* 0x040fe20000010100 */
[----:B------:R-:W-:Y:S01]  /*18dc0*/  PRMT R209, RZ, 0x5410, R52 ;  /* 0x00005410ffd17816 */ /* 0x000fe20000000034 */
[C---:B------:R-:W-:Y:S02]  /*18dd0*/  FADD.FTZ R184, -R96.reuse, R211 ;  /* 0x000000d360b87221 */ /* 0x040fe40000010100 */
[----:B------:R-:W-:Y:S01]  /*18de0*/  FADD.FTZ R188, -R96, R215 ;  /* 0x000000d760bc7221 */ /* 0x000fe20000010100 */
[----:B------:R-:W-:Y:S01]  /*18df0*/  PRMT R96, RZ, 0x7610, R67 ;  /* 0x00007610ff607816 */ /* 0x000fe20000000043 */
[----:B------:R-:W-:-:S02]  /*18e00*/  FMUL.FTZ R197, R114, R169 ;  /* 0x000000a972c57220 */ /* 0x000fc40000410000 */
[----:B------:R-:W-:Y:S02]  /*18e10*/  FMUL.FTZ R190, R114, R183 ;  /* 0x000000b772be7220 */ /* 0x000fe40000410000 */
[C---:B------:R-:W-:Y:S02]  /*18e20*/  FFMA.FTZ R107, R95.reuse, R107, R24 ;  /* 0x0000006b5f6b7223 */ /* 0x040fe40000010018 */
[----:B------:R-:W-:Y:S01]  /*18e30*/  FFMA.FTZ R92, R95, R92, R120 ;  /* 0x0000005c5f5c7223 */ /* 0x000fe20000010078 */
[----:B------:R-:W-:Y:S01]  /*18e40*/  PRMT R95, RZ, 0x7610, R83 ;  /* 0x00007610ff5f7816 */ /* 0x000fe20000000053 */
[C---:B------:R-:W-:Y:S02]  /*18e50*/  FFMA.FTZ R216, R100.reuse, R216, R35 ;  /* 0x000000d864d87223 */ /* 0x040fe40000010023 */
[----:B------:R-:W-:Y:S01]  /*18e60*/  FFMA.FTZ R210, R100, R210, R133 ;  /* 0x000000d264d27223 */ /* 0x000fe20000010085 */
[----:B------:R-:W-:Y:S01]  /*18e70*/  PRMT R100, RZ, 0x5410, R71 ;  /* 0x00005410ff647816 */ /* 0x000fe20000000047 */
[----:B------:R-:W-:Y:S01]  /*18e80*/  FMUL.FTZ R183, R114, R213 ;  /* 0x000000d572b77220 */ /* 0x000fe20000410000 */
[----:B------:R-:W-:Y:S01]  /*18e90*/  SHF.R.U32.HI R213, RZ, 0x1c, R108 ;  /* 0x0000001cffd57819 */ /* 0x000fe2000001166c */
[----:B------:R-:W-:-:S02]  /*18ea0*/  FFMA.FTZ R199, R197, R199, R26 ;  /* 0x000000c7c5c77223 */ /* 0x000fc4000001001a */
[----:B------:R-:W-:Y:S01]  /*18eb0*/  FFMA.FTZ R197, R197, R186, R122 ;  /* 0x000000bac5c57223 */ /* 0x000fe2000001007a */
[----:B------:R-:W-:Y:S01]  /*18ec0*/  PRMT R186, RZ, 0x7610, R55 ;  /* 0x00007610ffba7816 */ /* 0x000fe20000000037 */
[C---:B------:R-:W-:Y:S02]  /*18ed0*/  FFMA.FTZ R115, R183.reuse, R115, R48 ;  /* 0x00000073b7737223 */ /* 0x040fe40000010030 */
[C---:B------:R-:W-:Y:S02]  /*18ee0*/  FFMA.FTZ R96, R106.reuse, R96, R25 ;  /* 0x000000606a607223 */ /* 0x040fe40000010019 */
[----:B------:R-:W-:Y:S01]  /*18ef0*/  FFMA.FTZ R95, R106, R95, R121 ;  /* 0x0000005f6a5f7223 */ /* 0x000fe20000010079 */
[----:B------:R-:W-:Y:S01]  /*18f00*/  PRMT R106, RZ, 0x5410, R66 ;  /* 0x00005410ff6a7816 */ /* 0x000fe20000000042 */
[----:B------:R-:W-:Y:S01]  /*18f10*/  FFMA.FTZ R183, R183, R100, R154 ;  /* 0x00000064b7b77223 */ /* 0x000fe2000001009a */
[----:B------:R-:W-:Y:S01]  /*18f20*/  PRMT R100, RZ, 0x7610, R71 ;  /* 0x00007610ff647816 */ /* 0x000fe20000000047 */
[----:B------:R-:W-:Y:S01]  /*18f30*/  FMUL.FTZ R188, R114, R188 ;  /* 0x000000bc72bc7220 */ /* 0x000fe20000410000 */
[----:B------:R-:W-:Y:S01]  /*18f40*/  F2FP.BF16.PACK_AB R107, R96, R107 ;  /* 0x0000006b606b723e */ /* 0x000fe200000010ff */
[----:B------:R-:W-:Y:S01]  /*18f50*/  FMUL.FTZ R171, R114, R201 ;  /* 0x000000c972ab7220 */ /* 0x000fe20000410000 */
[----:B------:R-:W-:Y:S01]  /*18f60*/  PRMT R201, RZ, 0x5410, R54 ;  /* 0x00005410ffc97816 */ /* 0x000fe20000000036 */
[C---:B------:R-:W-:Y:S01]  /*18f70*/  FFMA.FTZ R186, R188.reuse, R186, R49 ;  /* 0x000000babcba7223 */ /* 0x040fe20000010031 */
[----:B------:R-:W-:Y:S01]  /*18f80*/  PRMT R96, RZ, 0x7610, R52 ;  /* 0x00007610ff607816 */ /* 0x000fe20000000034 */
[----:B------:R-:W-:Y:S01]  /*18f90*/  FFMA.FTZ R106, R97, R106, R22 ;  /* 0x0000006a616a7223 */ /* 0x000fe20000010016 */
[----:B------:R-:W-:Y:S01]  /*18fa0*/  F2FP.BF16.PACK_AB R95, R95, R92 ;  /* 0x0000005c5f5f723e */ /* 0x000fe200000010ff */
        /* <DEDUP_REMOVED lines=8> */
[----:B------:R-:W-:Y:S01]  /*19030*/  FFMA.FTZ R97, R98, R97, R23 ;  /* 0x0000006162617223 */ /* 0x000fe20000010017 */
[----:B------:R-:W-:Y:S01]  /*19040*/  IADD3 R178, R108, 0x100, RZ ;  /* 0x000001006cb27810 */ /* 0x000fe20007ffe0ff */
[C---:B------:R-:W-:Y:S01]  /*19050*/  FFMA.FTZ R201, R173.reuse, R201, R46 ;  /* 0x000000c9adc97223 */ /* 0x040fe2000001002e */
[----:B------:R-:W-:Y:S01]  /*19060*/  F2FP.BF16.PACK_AB R115, R186, R115 ;  /* 0x00000073ba73723e */ /* 0x000fe200000010ff */
[----:B------:R-:W-:Y:S01]  /*19070*/  FFMA.FTZ R173, R173, R100, R152 ;  /* 0x00000064adad7223 */ /* 0x000fe20000010098 */
[----:B------:R-:W-:Y:S01]  /*19080*/  PRMT R100, RZ, 0x7610, R70 ;  /* 0x00007610ff647816 */ /* 0x000fe20000000046 */
[----:B------:R-:W-:Y:S01]  /*19090*/  FMUL.FTZ R184, R114, R184 ;  /* 0x000000b872b87220 */ /* 0x000fe20000410000 */
[----:B------:R-:W-:Y:S01]  /*190a0*/  F2FP.BF16.PACK_AB R106, R97, R106 ;  /* 0x0000006a616a723e */ /* 0x000fe200000010ff */
[----:B------:R-:W-:Y:S01]  /*190b0*/  FFMA.FTZ R98, R98, R105, R119 ;  /* 0x0000006962627223 */ /* 0x000fe20000010077 */
[----:B------:R-:W-:Y:S01]  /*190c0*/  PRMT R105, RZ, 0x5410, R65 ;  /* 0x00005410ff697816 */ /* 0x000fe20000000041 */
[----:B------:R-:W-:Y:S01]  /*190d0*/  FMUL.FTZ R101, R114, R101 ;  /* 0x0000006572657220 */ /* 0x000fe20000410000 */
[----:B------:R-:W-:Y:S01]  /*190e0*/  F2FP.BF16.PACK_AB R97, R202, R193 ;  /* 0x000000c1ca61723e */ /* 0x000fe200000010ff */
[----:B------:R-:W-:-:S02]  /*190f0*/  FMUL.FTZ R104, R114, R104 ;  /* 0x0000006872687220 */ /* 0x000fc40000410000 */
[C---:B------:R-:W-:Y:S01]  /*19100*/  FMUL.FTZ R169, R114.reuse, R203 ;  /* 0x000000cb72a97220 */ /* 0x040fe20000410000 */
[----:B------:R-:W-:Y:S01]  /*19110*/  PRMT R203, RZ, 0x5410, R53 ;  /* 0x00005410ffcb7816 */ /* 0x000fe20000000035 */
[----:B------:R-:W-:Y:S01]  /*19120*/  FMUL.FTZ R182, R114, R182 ;  /* 0x000000b672b67220 */ /* 0x000fe20000410000 */
[----:B------:R-:W-:Y:S01]  /*19130*/  PRMT R114, RZ, 0x5410, R81 ;  /* 0x00005410ff727816 */ /* 0x000fe20000000051 */
[C---:B------:R-:W-:Y:S02]  /*19140*/  FFMA.FTZ R208, R184.reuse, R208, R47 ;  /* 0x000000d0b8d07223 */ /* 0x040fe4000001002f */
[----:B------:R-:W-:Y:S01]  /*19150*/  FFMA.FTZ R184, R184, R100, R153 ;  /* 0x00000064b8b87223 */ /* 0x000fe20000010099 */
[----:B------:R-:W-:Y:S01]  /*19160*/  PRMT R100, RZ, 0x5410, R69 ;  /* 0x00005410ff647816 */ /* 0x000fe20000000045 */
[C---:B------:R-:W-:Y:S02]  /*19170*/  FFMA.FTZ R105, R99.reuse, R105, R20 ;  /* 0x0000006963697223 */ /* 0x040fe40000010014 */
[----:B------:R-:W-:Y:S01]  /*19180*/  FFMA.FTZ R99, R99, R114, R116 ;  /* 0x0000007263637223 */ /* 0x000fe20000010074 */
[----:B------:R-:W-:Y:S01]  /*19190*/  PRMT R114, RZ, 0x7610, R81 ;  /* 0x00007610ff727816 */ /* 0x000fe20000000051 */
[----:B------:R-:W-:-:S02]  /*191a0*/  FFMA.FTZ R203, R169, R203, R44 ;  /* 0x000000cba9cb7223 */ /* 0x000fc4000001002c */
[----:B------:R-:W-:Y:S01]  /*191b0*/  FFMA.FTZ R169, R169, R100, R150 ;  /* 0x00000064a9a97223 */ /* 0x000fe20000010096 */
[----:B------:R-:W-:Y:S01]  /*191c0*/  PRMT R100, RZ, 0x7610, R69 ;  /* 0x00007610ff647816 */ /* 0x000fe20000000045 */
[C---:B------:R-:W-:Y:S02]  /*191d0*/  FFMA.FTZ R180, R174.reuse, R180, R21 ;  /* 0x000000b4aeb47223 */ /* 0x040fe40000010015 */
[----:B------:R-:W-:Y:S01]  /*191e0*/  FFMA.FTZ R114, R174, R114, R117 ;  /* 0x00000072ae727223 */ /* 0x000fe20000010075 */
[----:B------:R-:W-:Y:S01]  /*191f0*/  PRMT R174, RZ, 0x7610, R79 ;  /* 0x00007610ffae7816 */ /* 0x000fe2000000004f */
[----:B------:R-:W-:Y:S01]  /*19200*/  FFMA.FTZ R212, R182, R212, R45 ;  /* 0x000000d4b6d47223 */ /* 0x000fe2000001002d */
[----:B------:R-:W-:Y:S01]  /*19210*/  F2FP.BF16.PACK_AB R105, R180, R105 ;  /* 0x00000069b469723e */ /* 0x000fe200000010ff */
[----:B------:R-:W-:Y:S01]  /*19220*/  FFMA.FTZ R182, R182, R100, R151 ;  /* 0x00000064b6b67223 */ /* 0x000fe20000010097 */
[----:B------:R-:W-:Y:S01]  /*19230*/  PRMT R100, RZ, 0x5410, R68 ;  /* 0x00005410ff647816 */ /* 0x000fe20000000044 */
[----:B------:R-:W-:-:S02]  /*19240*/  FFMA.FTZ R177, R190, R177, R33 ;  /* 0x000000b1beb17223 */ /* 0x000fc40000010021 */
[----:B------:R-:W-:Y:S01]  /*19250*/  FFMA.FTZ R174, R190, R174, R129 ;  /* 0x000000aebeae7223 */ /* 0x000fe20000010081 */
[----:B------:R-:W-:Y:S01]  /*19260*/  PRMT R190, RZ, 0x7610, R73 ;  /* 0x00007610ffbe7816 */ /* 0x000fe20000000049 */
[----:B------:R-:W-:Y:S02]  /*19270*/  IMAD.SHL.U32 R211, R108, 0x10, RZ ;  /* 0x000000106cd37824 */ /* 0x000fe400078e00ff */
[C---:B------:R-:W-:Y:S01]  /*19280*/  FFMA.FTZ R209, R171.reuse, R209, R42 ;  /* 0x000000d1abd17223 */ /* 0x040fe2000001002a */
[----:B------:R-:W-:Y:S01]  /*19290*/  F2FP.BF16.PACK_AB R103, R174, R103 ;  /* 0x00000067ae67723e */ /* 0x000fe200000010ff */
[----:B------:R-:W-:Y:S01]  /*192a0*/  FFMA.FTZ R171, R171, R100, R146 ;  /* 0x00000064abab7223 */ /* 0x000fe20000010092 */
[----:B------:R-:W-:Y:S01]  /*192b0*/  IADD3 R100, P0, R211, c[0x0][0x208], RZ ;  /* 0x00008200d3647a10 */ /* 0x000fe20007f1e0ff */
[C---:B------:R-:W-:Y:S02]  /*192c0*/  FFMA.FTZ R214, R104.reuse, R214, R37 ;  /* 0x000000d668d67223 */ /* 0x040fe40000010025 */
[----:B------:R-:W-:Y:S01]  /*192d0*/  FFMA.FTZ R190, R104, R190, R135 ;  /* 0x000000be68be7223 */ /* 0x000fe20000010087 */
[----:B------:R-:W-:Y:S01]  /*192e0*/  F2FP.BF16.PACK_AB R104, R194, R185 ;  /* 0x000000b9c268723e */ /* 0x000fe200000010ff */
[C---:B------:R-:W-:Y:S01]  /*192f0*/  FFMA.FTZ R207, R101.reuse, R207, R34 ;  /* 0x000000cf65cf7223 */ /* 0x040fe20000010022 */
[----:B------:R-:W-:Y:S01]  /*19300*/  PRMT R194, RZ, 0x7610, R68 ;  /* 0x00007610ffc27816 */ /* 0x000fe20000000044 */
[----:B------:R-:W-:Y:S01]  /*19310*/  FFMA.FTZ R189, R101, R189, R132 ;  /* 0x000000bd65bd7223 */ /* 0x000fe20000010084 */
[----:B------:R-:W-:Y:S01]  /*19320*/  IADD3.X R101, R213, c[0x0][0x20c], RZ, P0, !PT ;  /* 0x00008300d5657a10 */ /* 0x000fe200007fe4ff */
[C---:B------:R-:W-:Y:S01]  /*19330*/  FFMA.FTZ R218, R94.reuse, R96, R43 ;  /* 0x000000605eda7223 */ /* 0x040fe2000001002b */
[----:B------:R-:W-:Y:S01]  /*19340*/  IADD3 R174, P0, R211, c[0x0][0x210], RZ ;  /* 0x00008400d3ae7a10 */ /* 0x000fe20007f1e0ff */
[----:B------:R-:W-:Y:S01]  /*19350*/  FFMA.FTZ R194, R94, R194, R149 ;  /* 0x000000c25ec27223 */ /* 0x000fe20000010095 */
[----:B------:R-:W-:Y:S01]  /*19360*/  F2FP.BF16.PACK_AB R94, R98, R93 ;  /* 0x0000005d625e723e */ /* 0x000fe200000010ff */
[----:B------:R0:W-:Y:S01]  /*19370*/  STG.E.128 [R100.64], R104 ;  /* 0x0000006864007986 */ /* 0x0001e2000c101d04 */
[----:B------:R-:W-:-:S02]  /*19380*/  F2FP.BF16.PACK_AB R93, R114, R99 ;  /* 0x00000063725d723e */ /* 0x000fc400000010ff */
[----:B------:R-:W-:Y:S02]  /*19390*/  IADD3.X R175, R213, c[0x0][0x214], RZ, P0, !PT ;  /* 0x00008500d5af7a10 */ /* 0x000fe400007fe4ff */
[----:B------:R-:W-:Y:S02]  /*193a0*/  F2FP.BF16.PACK_AB R96, R206, R199 ;  /* 0x000000c7ce60723e */ /* 0x000fe400000010ff */
[----:B------:R-:W-:Y:S01]  /*193b0*/  F2FP.BF16.PACK_AB R98, R192, R179 ;  /* 0x000000b3c062723e */ /* 0x000fe200000010ff */
[----:B------:R1:W-:Y:S01]  /*193c0*/  STG.E.128 [R174.64], R92 ;  /* 0x0000005cae007986 */ /* 0x0003e2000c101d04 */
[----:B------:R-:W-:Y:S02]  /*193d0*/  F2FP.BF16.PACK_AB R99, R177, R176 ;  /* 0x000000b0b163723e */ /* 0x000fe400000010ff */
[----:B------:R-:W-:Y:S02]  /*193e0*/  IADD3 R185, R108, 0x200, RZ ;  /* 0x000002006cb97810 */ /* 0x000fe40007ffe0ff */
[----:B------:R-:W-:-:S02]  /*193f0*/  F2FP.BF16.PACK_AB R109, R190, R113 ;  /* 0x00000071be6d723e */ /* 0x000fc400000010ff */
[----:B------:R-:W-:Y:S02]  /*19400*/  F2FP.BF16.PACK_AB R108, R210, R189 ;  /* 0x000000bdd26c723e */ /* 0x000fe400000010ff */
[----:B------:R-:W-:Y:S02]  /*19410*/  F2FP.BF16.PACK_AB R112, R218, R209 ;  /* 0x000000d1da70723e */ /* 0x000fe400000010ff */
[----:B0-----:R-:W-:Y:S01]  /*19420*/  F2FP.BF16.PACK_AB R101, R198, R187 ;  /* 0x000000bbc665723e */ /* 0x001fe200000010ff */
[----:B------:R-:W-:Y:S01]  /*19430*/  IMAD.MOV.U32 R187, RZ, RZ, 0x10 ;  /* 0x00000010ffbb7424 */ /* 0x000fe200078e00ff */
[----:B------:R-:W-:Y:S02]  /*19440*/  F2FP.BF16.PACK_AB R100, R204, R197 ;  /* 0x000000c5cc64723e */ /* 0x000fe400000010ff */
[----:B------:R-:W-:Y:S01]  /*19450*/  F2FP.BF16.PACK_AB R104, R216, R207 ;  /* 0x000000cfd868723e */ /* 0x000fe200000010ff */
[----:B------:R-:W-:Y:S01]  /*19460*/  IMAD.WIDE.U32 R180, R178, R187, c[0x0][0x208] ;  /* 0x00008200b2b47625 */ /* 0x000fe200078e00bb */
[----:B------:R-:W-:-:S02]  /*19470*/  F2FP.BF16.PACK_AB R105, R214, R205 ;  /* 0x000000cdd669723e */ /* 0x000fc400000010ff */
[----:B------:R-:W-:Y:S01]  /*19480*/  F2FP.BF16.PACK_AB R106, R200, R195 ;  /* 0x000000c3c86a723e */ /* 0x000fe200000010ff */
[----:B-1----:R-:W-:Y:S01]  /*19490*/  IMAD.SHL.U32 R92, R165, 0x10, RZ ;  /* 0x00000010a55c7824 */ /* 0x002fe200078e00ff */
[----:B------:R0:W-:Y:S01]  /*194a0*/  STG.E.128 [R180.64], R96 ;  /* 0x00000060b4007986 */ /* 0x0001e2000c101d04 */
[----:B------:R-:W-:Y:S01]  /*194b0*/  IMAD.WIDE.U32 R178, R178, R187, c[0x0][0x210] ;  /* 0x00008400b2b27625 */ /* 0x000fe200078e00bb */
[----:B------:R-:W-:Y:S02]  /*194c0*/  SHF.R.U32.HI R165, RZ, 0x1c, R165 ;  /* 0x0000001cffa57819 */ /* 0x000fe400000116a5 */
[----:B------:R-:W-:Y:S01]  /*194d0*/  F2FP.BF16.PACK_AB R107, R196, R191 ;  /* 0x000000bfc46b723e */ /* 0x000fe200000010ff */
[----:B------:R-:W-:Y:S01]  /*194e0*/  IMAD.WIDE.U32 R176, R185, R187, c[0x0][0x208] ;  /* 0x00008200b9b07625 */ /* 0x000fe200078e00bb */
[----:B------:R1:W-:Y:S01]  /*194f0*/  STG.E.128 [R178.64], R100 ;  /* 0x00000064b2007986 */ /* 0x0003e2000c101d04 */
[----:B------:R-:W-:Y:S02]  /*19500*/  F2FP.BF16.PACK_AB R113, R212, R203 ;  /* 0x000000cbd471723e */ /* 0x000fe400000010ff */
[----:B------:R-:W-:Y:S01]  /*19510*/  F2FP.BF16.PACK_AB R114, R208, R201 ;  /* 0x000000c9d072723e */ /* 0x000fe200000010ff */
[----:B------:R2:W-:Y:S01]  /*19520*/  STG.E.128 [R176.64], R104 ;  /* 0x00000068b0007986 */ /* 0x0005e2000c101d04 */
[----:B------:R-:W-:-:S02]  /*19530*/  F2FP.BF16.PACK_AB R95, R188, R183 ;  /* 0x000000b7bc5f723e */ /* 0x000fc400000010ff */
[----:B------:R-:W-:Y:S02]  /*19540*/  F2FP.BF16.PACK_AB R94, R184, R173 ;  /* 0x000000adb85e723e */ /* 0x000fe400000010ff */
[----:B------:R-:W-:Y:S02]  /*19550*/  F2FP.BF16.PACK_AB R93, R182, R169 ;  /* 0x000000a9b65d723e */ /* 0x000fe400000010ff */
[C---:B0-----:R-:W-:Y:S02]  /*19560*/  IADD3 R98, P0, R92.reuse, c[0x0][0x208], RZ ;  /* 0x000082005c627a10 */ /* 0x041fe40007f1e0ff */
[----:B------:R-:W-:Y:S02]  /*19570*/  IADD3 R96, P1, R92, c[0x0][0x210], RZ ;  /* 0x000084005c607a10 */ /* 0x000fe40007f3e0ff */
[----:B------:R-:W-:Y:S01]  /*19580*/  IADD3.X R99, R165, c[0x0][0x20c], RZ, P0, !PT ;  /* 0x00008300a5637a10 */ /* 0x000fe200007fe4ff */
[----:B-1----:R-:W-:Y:S01]  /*19590*/  IMAD.WIDE.U32 R100, R185, R187, c[0x0][0x210] ;  /* 0x00008400b9647625 */ /* 0x002fe200078e00bb */
[----:B------:R-:W-:-:S02]  /*195a0*/  IADD3.X R97, R165, c[0x0][0x214], RZ, P1, !PT ;  /* 0x00008500a5617a10 */ /* 0x000fc40000ffe4ff */
[----:B------:R-:W-:Y:S02]  /*195b0*/  F2FP.BF16.PACK_AB R92, R194, R171 ;  /* 0x000000abc25c723e */ /* 0x000fe400000010ff */
[----:B------:R2:W-:Y:S01]  /*195c0*/  STG.E.128 [R100.64], R108 ;  /* 0x0000006c64007986 */ /* 0x0005e2000c101d04 */
[----:B------:R-:W-:Y:S02]  /*195d0*/  ISETP.GE.AND P0, PT, R144, c[0x0][0x164], PT ;  /* 0x0000590090007a0c */ /* 0x000fe40003f06270 */
[----:B------:R-:W-:Y:S01]  /*195e0*/  LOP3.LUT P1, RZ, R148, 0xff, RZ, 0xc0, !PT ;  /* 0x000000ff94ff7812 */ /* 0x000fe2000782c0ff */
[----:B------:R2:W-:Y:S03]  /*195f0*/  STG.E.128 [R98.64], R112 ;  /* 0x0000007062007986 */ /* 0x0005e6000c101d04 */
[----:B------:R-:W-:Y:S01]  /*19600*/  SEL R148, RZ, 0x1, P1 ;  /* 0x00000001ff947807 */ /* 0x000fe20000800000 */
[----:B------:R2:W-:Y:S06]  /*19610*/  STG.E.128 [R96.64], R92 ;  /* 0x0000005c60007986 */ /* 0x0005ec000c101d04 */
[----:B--2---:R-:W-:Y:S01]  /*19620*/  @P0 CALL.REL.NOINC `(.L_x_1652) ;  /* 0x0000001000000944 */ /* 0x004fe20003c00000 */
[----:B------:R-:W-:Y:S05]  /*19630*/  BRA `(.L_x_1653) ;  /* 0xfffe761000007947 */ /* 0x000fea000383ffff */
.L_x_1652:
[----:B------:R-:W-:Y:S05]  /*19640*/  EXIT ;  /* 0x000000000000794d */ /* 0x000fea0003800000 */
.L_x_1650:
[----:B------:R-:W-:Y:S01]  /*19650*/  IMAD.MOV.U32 R97, RZ, RZ, 0x1 ;  /* 0x00000001ff617424 */ /* 0x000fe200078e00ff */
[----:B------:R-:W-:Y:S01]  /*19660*/  MOV R94, 0x196a0 ;  /* 0x000196a0005e7802 */ /* 0x000fe20000000f00 */
[----:B------:R-:W-:-:S02]  /*19670*/  IMAD.MOV.U32 R93, RZ, RZ, 0x1f ;  /* 0x0000001fff5d7424 */ /* 0x000fc400078e00ff */
[----:B------:R-:W-:Y:S02]  /*19680*/  IMAD.MOV.U32 R96, RZ, RZ, -0x1 ;  /* 0xffffffffff607424 */ /* 0x000fe400078e00ff */
[----:B------:R-:W-:Y:S05]  /*19690*/  CALL.REL.NOINC `($__internal_5_$__cuda_sm70_shflsync_bfly_p) ;  /* 0x0000079000007944 */ /* 0x000fea0003c00000 */
[----:B-1----:R-:W-:Y:S01]  /*196a0*/  IMAD.MOV.U32 R92, RZ, RZ, R97 ;  /* 0x000000ffff5c7224 */ /* 0x002fe200078e0061 */
[----:B0-----:R-:W-:Y:S05]  /*196b0*/  BRA `(.L_x_1654) ;  /* 0xffffe4f000007947 */ /* 0x001fea000383ffff */
.L_x_1651:
[----:B------:R-:W-:Y:S01]  /*196c0*/  IMAD.MOV.U32 R97, RZ, RZ, 0x2 ;  /* 0x00000002ff617424 */ /* 0x000fe200078e00ff */
[----:B------:R-:W-:Y:S01]  /*196d0*/  MOV R94, 0x19710 ;  /* 0x00019710005e7802 */ /* 0x000fe20000000f00 */
[----:B------:R-:W-:Y:S02]  /*196e0*/  IMAD.MOV.U32 R93, RZ, RZ, 0x1f ;  /* 0x0000001fff5d7424 */ /* 0x000fe400078e00ff */
[----:B------:R-:W-:Y:S02]  /*196f0*/  IMAD.MOV.U32 R96, RZ, RZ, -0x1 ;  /* 0xffffffffff607424 */ /* 0x000fe400078e00ff */
[----:B------:R-:W-:Y:S05]  /*19700*/  CALL.REL.NOINC `($__internal_5_$__cuda_sm70_shflsync_bfly_p) ;  /* 0x0000072000007944 */ /* 0x000fea0003c00000 */
[----:B01----:R-:W-:Y:S01]  /*19710*/  FADD.FTZ R98, R98, R97 ;  /* 0x0000006162627221 */ /* 0x003fe20000010000 */
[----:B------:R-:W-:Y:S01]  /*19720*/  MOV R94, 0x19770 ;  /* 0x00019770005e7802 */ /* 0x000fe20000000f00 */
[----:B------:R-:W-:Y:S02]  /*19730*/  IMAD.MOV.U32 R97, RZ, RZ, 0x4 ;  /* 0x00000004ff617424 */ /* 0x000fe400078e00ff */
[----:B------:R-:W-:Y:S02]  /*19740*/  IMAD.MOV.U32 R93, RZ, RZ, 0x1f ;  /* 0x0000001fff5d7424 */ /* 0x000fe400078e00ff */
[----:B------:R-:W-:-:S02]  /*19750*/  IMAD.MOV.U32 R96, RZ, RZ, -0x1 ;  /* 0xffffffffff607424 */ /* 0x000fc400078e00ff */
[----:B------:R-:W-:Y:S05]  /*19760*/  CALL.REL.NOINC `($__internal_5_$__cuda_sm70_shflsync_bfly_p) ;  /* 0x000006c000007944 */ /* 0x000fea0003c00000 */
[----:B01----:R-:W-:Y:S01]  /*19770*/  FADD.FTZ R98, R98, R97 ;  /* 0x0000006162627221 */ /* 0x003fe20000010000 */
[----:B------:R-:W-:Y:S01]  /*19780*/  MOV R94, 0x197d0 ;  /* 0x000197d0005e7802 */ /* 0x000fe20000000f00 */
[----:B------:R-:W-:-:S02]  /*19790*/  IMAD.MOV.U32 R97, RZ, RZ, 0x8 ;  /* 0x00000008ff617424 */ /* 0x000fc400078e00ff */
[----:B------:R-:W-:Y:S02]  /*197a0*/  IMAD.MOV.U32 R93, RZ, RZ, 0x1f ;  /* 0x0000001fff5d7424 */ /* 0x000fe400078e00ff */
[----:B------:R-:W-:Y:S02]  /*197b0*/  IMAD.MOV.U32 R96, RZ, RZ, -0x1 ;  /* 0xffffffffff607424 */ /* 0x000fe400078e00ff */
[----:B------:R-:W-:Y:S05]  /*197c0*/  CALL.REL.NOINC `($__internal_5_$__cuda_sm70_shflsync_bfly_p) ;  /* 0x0000066000007944 */ /* 0x000fea0003c00000 */
[----:B01----:R-:W-:Y:S01]  /*197d0*/  FADD.FTZ R98, R98, R97 ;  /* 0x0000006162627221 */ /* 0x003fe20000010000 */
[----:B------:R-:W-:Y:S01]  /*197e0*/  MOV R94, 0x19830 ;  /* 0x00019830005e7802 */ /* 0x000fe20000000f00 */
[----:B------:R-:W-:Y:S02]  /*197f0*/  IMAD.MOV.U32 R97, RZ, RZ, 0x10 ;  /* 0x00000010ff617424 */ /* 0x000fe400078e00ff */
[----:B------:R-:W-:Y:S02]  /*19800*/  IMAD.MOV.U32 R93, RZ, RZ, 0x1f ;  /* 0x0000001fff5d7424 */ /* 0x000fe400078e00ff */
[----:B------:R-:W-:Y:S02]  /*19810*/  IMAD.MOV.U32 R96, RZ, RZ, -0x1 ;  /* 0xffffffffff607424 */ /* 0x000fe400078e00ff */
[----:B------:R-:W-:Y:S05]  /*19820*/  CALL.REL.NOINC `($__internal_5_$__cuda_sm70_shflsync_bfly_p) ;  /* 0x0000060000007944 */ /* 0x000fea0003c00000 */
[----:B-1----:R-:W-:Y:S02]  /*19830*/  FADD.FTZ R92, R98, R97 ;  /* 0x00000061625c7221 */ /* 0x002fe40000010000 */
[----:B------:R-:W-:-:S02]  /*19840*/  IMAD.MOV.U32 R97, RZ, RZ, 0x1 ;  /* 0x00000001ff617424 */ /* 0x000fc400078e00ff */
[----:B------:R-:W-:-:S04]  /*19850*/  FMUL.FTZ R92, R92, 0.0009765625 ;  /* 0x3a8000005c5c7820 */ /* 0x000fc80000410000 */
[C---:B0-----:R-:W-:Y:S02]  /*19860*/  FADD.FTZ R93, -R92.reuse, R102 ;  /* 0x000000665c5d7221 */ /* 0x041fe40000010100 */
[C---:B------:R-:W-:Y:S02]  /*19870*/  FADD.FTZ R94, -R92.reuse, R103 ;  /* 0x000000675c5e7221 */ /* 0x040fe40000010100 */
[----:B------:R-:W-:Y:S02]  /*19880*/  FFMA.FTZ R93, R93, R93, RZ ;  /* 0x0000005d5d5d7223 */ /* 0x000fe400000100ff */
[----:B------:R-:W-:Y:S02]  /*19890*/  FADD.FTZ R96, -R92, R105 ;  /* 0x000000695c607221 */ /* 0x000fe40000010100 */
[----:B------:R-:W-:Y:S02]  /*198a0*/  FFMA.FTZ R93, R94, R94, R93 ;  /* 0x0000005e5e5d7223 */ /* 0x000fe4000001005d */
[----:B------:R-:W-:-:S02]  /*198b0*/  FADD.FTZ R94, -R92, R109 ;  /* 0x0000006d5c5e7221 */ /* 0x000fc40000010100 */
[----:B------:R-:W-:Y:S02]  /*198c0*/  FFMA.FTZ R93, R96, R96, R93 ;  /* 0x00000060605d7223 */ /* 0x000fe4000001005d */
[----:B------:R-:W-:Y:S02]  /*198d0*/  FADD.FTZ R96, -R92, R107 ;  /* 0x0000006b5c607221 */ /* 0x000fe40000010100 */
[----:B------:R-:W-:Y:S02]  /*198e0*/  FFMA.FTZ R93, R94, R94, R93 ;  /* 0x0000005e5e5d7223 */ /* 0x000fe4000001005d */
        /* <DEDUP_REMOVED lines=54> */
[----:B------:R-:W-:Y:S02]  /*19c50*/  IMAD.MOV.U32 R96, RZ, RZ, -0x1 ;  /* 0xffffffffff607424 */ /* 0x000fe400078e00ff */
[----:B------:R-:W-:Y:S01]  /*19c60*/  FFMA.FTZ R98, R94, R94, R93 ;  /* 0x0000005e5e627223 */ /* 0x000fe2000001005d */
[----:B------:R-:W-:Y:S01]  /*19c70*/  MOV R94, 0x19ca0 ;  /* 0x00019ca0005e7802 */ /* 0x000fe20000000f00 */
[----:B------:R-:W-:-:S02]  /*19c80*/  IMAD.MOV.U32 R93, RZ, RZ, 0x1f ;  /* 0x0000001fff5d7424 */ /* 0x000fc400078e00ff */
        /* <DEDUP_REMOVED lines=25> */
[----:B01----:R-:W-:Y:S05]  /*19e20*/  BRA `(.L_x_1655) ;  /* 0xffffe2c000007947 */ /* 0x003fea000383ffff */
        .weak           $__internal_5_$__cuda_sm70_shflsync_bfly_p
        .type           $__internal_5_$__cuda_sm70_shflsync_bfly_p,@function
        .size           $__internal_5_$__cuda_sm70_shflsync_bfly_p,(.L_x_26465 - $__internal_5_$__cuda_sm70_shflsync_bfly_p)
$__internal_5_$__cuda_sm70_shflsync_bfly_p:
[----:B------:R-:W-:Y:S01]  /*19e30*/  IMAD.MOV.U32 R95, RZ, RZ, 0x0 ;  /* 0x00000000ff5f7424 */ /* 0x000fe200078e00ff */
[----:B------:R-:W-:Y:S04]  /*19e40*/  WARPSYNC R96 ;  /* 0x0000006000007348 */ /* 0x000fe80003800000 */
[----:B------:R0:W1:Y:S01]  /*19e50*/  SHFL.BFLY PT, R97, R98, R97, R93 ;  /* 0x0c00006162617389 */ /* 0x00006200000e005d */
[----:B------:R-:W-:Y:S05]  /*19e60*/  RET.REL.NODEC R94 `(_ZN10layer_norm31ln_parallel_residual_fwd_kernelINS_13Kernel_traitsI13__nv_bfloat16S2_S2_S2_fjLj8192ELj1ELj1ELj8ELj16ENS_18Kernel_traits_baseILj8192ES2_S2_S2_S2_fjLj256EEEEELb1ELb0ELb1EEEvNS_9FwdParamsE) ;  /* 0xfffe61905e007950 */ /* 0x000fea0003c3ffff */
.L_x_1656:
        /* <DEDUP_REMOVED lines=9> */
.L_x_26465:


//--------------------- .text._ZN10layer_norm31ln_parallel_residual_fwd_kernelINS_13Kernel_traitsI13__nv_bfloat16S2_S2_S2_fjLj8192ELj1ELj1ELj8ELj16ENS_18Kernel_traits_baseILj8192ES2_S2_S2_S2_fjLj256EEEEELb1ELb1ELb0EEEvNS_9FwdParamsE --------------------------
	.section	.text._ZN10layer_norm31ln_parallel_residual_fwd_kernelINS_13Kernel_traitsI13__nv_bfloat16S2_S2_S2_fjLj8192ELj1ELj1ELj8ELj16ENS_18Kernel_traits_baseILj8192ES2_S2_S2_S2_fjLj256EEEEELb1ELb1ELb0EEEvNS_9FwdParamsE,"ax",@progbits
	.sectioninfo	@"SHI_REGISTERS=184"
	.align	128
        .global         _ZN10layer_norm31ln_parallel_residual_fwd_kernelINS_13Kernel_traitsI13__nv_bfloat16S2_S2_S2_fjLj8192ELj1ELj1ELj8ELj16ENS_18Kernel_traits_baseILj8192ES2_S2_S2_S2_fjLj256EEEEELb1ELb1ELb0EEEvNS_9FwdParamsE
        .type           _ZN10layer_norm31ln_parallel_residual_fwd_kernelINS_13Kernel_traitsI13__nv_bfloat16S2_S2_S2_fjLj8192ELj1ELj1ELj8ELj16ENS_18Kernel_traits_baseILj8192ES2_S2_S2_S2_fjLj256EEEEELb1ELb1ELb0EEEvNS_9FwdParamsE,@function
        .size           _ZN10layer_norm31ln_parallel_residual_fwd_kernelINS_13Kernel_traitsI13__nv_bfloat16S2_S2_S2_fjLj8192ELj1ELj1ELj8ELj16ENS_18Kernel_traits_baseILj8192ES2_S2_S2_S2_fjLj256EEEEELb1ELb1ELb0EEEvNS_9FwdParamsE,(.L_x_26466 - _ZN10layer_norm31ln_parallel_residual_fwd_kernelINS_13Kernel_traitsI13__nv_bfloat16S2_S2_S2_fjLj8192ELj1ELj1ELj8ELj16ENS_18Kernel_traits_baseILj8192ES2_S2_S2_S2_fjLj256EEEEELb1ELb1ELb0EEEvNS_9FwdParamsE)
        .other          _ZN10layer_norm31ln_parallel_residual_fwd_kernelINS_13Kernel_traitsI13__nv_bfloat16S2_S2_S2_fjLj8192ELj1ELj1ELj8ELj16ENS_18Kernel_traits_baseILj8192ES2_S2_S2_S2_fjLj256EEEEELb1ELb1ELb0EEEvNS_9FwdParamsE,@"STO_CUDA_ENTRY STV_DEFAULT"
_ZN10layer_norm31ln_parallel_residual_fwd_kernelINS_13Kernel_traitsI13__nv_bfloat16S2_S2_S2_fjLj8192ELj1ELj1ELj8ELj16ENS_18Kernel_traits_baseILj8192ES2_S2_S2_S2_fjLj256EEEEELb1ELb1ELb0EEEvNS_9FwdParamsE:
.text._ZN10layer_norm31ln_parallel_residual_fwd_kernelINS_13Kernel_traitsI13__nv_bfloat16S2_S2_S2_fjLj8192ELj1ELj1ELj8ELj16ENS_18Kernel_traits_baseILj8192ES2_S2_S2_S2_fjLj256EEEEELb1ELb1ELb0EEEvNS_9FwdParamsE:
[----:B------:R-:W-:Y:S02]  /*0000*/  IMAD.MOV.U32 R1, RZ, RZ, c[0x0][0x28] ;  /* 0x00000a00ff017624 */ /* 0x000fe400078e00ff */
[----:B------:R-:W-:Y:S01]  /*0010*/  ULDC.U8 UR4, c[0x0][0x244] ;  /* 0x0000910000047ab9 */ /* 0x000fe20000000000 */
[----:B------:R-:W-:Y:S01]  /*0020*/  IMAD.MOV.U32 R106, RZ, RZ, c[0x0][0x238] ;  /* 0x00008e00ff6a7624 */ /* 0x000fe200078e00ff */
[----:B------:R-:W-:Y:S01]  /*0030*/  ISETP.NE.AND P0, PT, RZ, UR4, PT ;  /* 0x00000004ff007c0c */ /* 0x000fe2000bf05270 */
[----:B------:R-:W-:Y:S01]  /*0040*/  IMAD.MOV.U32 R107, RZ, RZ, c[0x0][0x23c] ;  /* 0x00008f00ff6b7624 */ /* 0x000fe200078e00ff */
[----:B------:R-:W-:-:S11]  /*0050*/  ULDC.64 UR4, c[0x0][0x118] ;  /* 0x0000460000047ab9 */ /* 0x000fd60000000a00 */
[----:B------:R-:W-:Y:S02]  /*0060*/  @P0 IMAD.MOV.U32 R2, RZ, RZ, R106 ;  /* 0x000000ffff020224 */ /* 0x000fe400078e006a */
[----:B------:R-:W-:-:S06]  /*0070*/  @P0 IMAD.MOV.U32 R3, RZ, RZ, R107 ;  /* 0x000000ffff030224 */ /* 0x000fcc00078e006b */
[----:B------:R-:W2:Y:S01]  /*0080*/  @P0 LDG.E.64 R2, [R2.64] ;  /* 0x0000000402020981 */ /* 0x000ea2000c1e1b00 */
[----:B------:R-:W-:Y:S02]  /*0090*/  IMAD.MOV.U32 R102, RZ, RZ, c[0x0][0x230] ;  /* 0x00008c00ff667624 */ /* 0x000fe400078e00ff */
[----:B------:R-:W-:-:S06]  /*00a0*/  IMAD.MOV.U32 R103, RZ, RZ, c[0x0][0x234] ;  /* 0x00008d00ff677624 */ /* 0x000fcc00078e00ff */
[----:B------:R-:W3:Y:S01]  /*00b0*/  @P0 LDG.E.64 R102, [R102.64] ;  /* 0x0000000466660981 */ /* 0x000ee2000c1e1b00 */
[----:B------:R-:W-:Y:S01]  /*00c0*/  LOP3.LUT R0, R0, 0xffffffdf, RZ, 0xc0, !PT ;  /* 0xffffffdf00007812 */ /* 0x000fe200078ec0ff */
[----:B------:R-:W-:Y:S02]  /*00d0*/  BSSY B0, `(.L_x_1657) ;  /* 0x000003f000007945 */ /* 0x000fe40003800000 */
[----:B------:R-:W0:Y:S04]  /*00e0*/  S2R R52, SR_TID.X ;  /* 0x0000000000347919 */ /* 0x000e280000002100 */
[----:B------:R-:W1:Y:S01]  /*00f0*/  S2R R11, SR_CTAID.X ;  /* 0x00000000000b7919 */ /* 0x000e620000002500 */
[----:B0-----:R-:W-:-:S04]  /*0100*/  LOP3.LUT R60, R52, 0xff, RZ, 0xc0, !PT ;  /* 0x000000ff343c7812 */ /* 0x001fc800078ec0ff */
[----:B------:R-:W-:Y:S01]  /*0110*/  LOP3.LUT R43, R60, 0xff, RZ, 0x3c, !PT ;  /* 0x000000ff3c2b7812 */ /* 0x000fe200078e3cff */
[----:B-1----:R-:W-:Y:S01]  /*0120*/  IMAD R51, R11, c[0x0][0x0], R52 ;  /* 0x000000000b337a24 */ /* 0x002fe200078e0234 */
[----:B------:R-:W-:-:S03]  /*0130*/  LEA.HI R44, R52, R11, RZ, 0x18 ;  /* 0x0000000b342c7211 */ /* 0x000fc600078fc0ff */
[----:B------:R-:W-:Y:S01]  /*0140*/  IMAD.WIDE.U32 R4, R51, -0x326172a9, RZ ;  /* 0xcd9e8d5733047825 */ /* 0x000fe200078e00ff */
[----:B--2---:R-:W-:-:S05]  /*0150*/  @P0 IADD3 R106, P1, R2, c[0x0][0x240], RZ ;  /* 0x00009000026a0a10 */ /* 0x004fca0007f3e0ff */
[----:B------:R-:W-:Y:S01]  /*0160*/  @P0 IMAD.X R107, RZ, RZ, R3, P1 ;  /* 0x000000ffff6b0224 */ /* 0x000fe200008e0603 */
[----:B------:R-:W-:Y:S02]  /*0170*/  ISETP.GE.AND P1, PT, R44, c[0x0][0x164], PT ;  /* 0x000059002c007a0c */ /* 0x000fe40003f26270 */
[----:B---3--:R-:W-:Y:S02]  /*0180*/  IADD3 R48, R103, -0x4498517b, RZ ;  /* 0xbb67ae8567307810 */ /* 0x008fe40007ffe0ff */
[--C-:B------:R-:W-:Y:S02]  /*0190*/  SHF.R.U64 R50, R106, 0x2, R107.reuse ;  /* 0x000000026a327819 */ /* 0x100fe4000000126b */
[----:B------:R-:W-:Y:S02]  /*01a0*/  SHF.R.U32.HI R49, RZ, 0x2, R107 ;  /* 0x00000002ff317819 */ /* 0x000fe4000001166b */
[----:B------:R-:W-:Y:S01]  /*01b0*/  IADD3 R47, R102, -0x61c88647, RZ ;  /* 0x9e3779b9662f7810 */ /* 0x000fe20007ffe0ff */
[----:B------:R-:W-:Y:S01]  /*01c0*/  IMAD.WIDE.U32 R2, R50, -0x2daee0ad, RZ ;  /* 0xd2511f5332027825 */ /* 0x000fe200078e00ff */
[----:B------:R-:W-:-:S02]  /*01d0*/  LOP3.LUT R6, R5, R49, R102, 0x96, !PT ;  /* 0x0000003105067212 */ /* 0x000fc400078e9666 */
[----:B------:R-:W-:Y:S02]  /*01e0*/  IADD3 R46, R102, 0x3c6ef372, RZ ;  /* 0x3c6ef372662e7810 */ /* 0x000fe40007ffe0ff */
[----:B------:R-:W-:Y:S01]  /*01f0*/  LOP3.LUT R8, R3, R103, RZ, 0x3c, !PT ;  /* 0x0000006703087212 */ /* 0x000fe200078e3cff */
[----:B------:R-:W-:Y:S01]  /*0200*/  IMAD.MOV.U32 R3, RZ, RZ, c[0x0][0x168] ;  /* 0x00005a00ff037624 */ /* 0x000fe200078e00ff */
[C---:B------:R-:W-:Y:S01]  /*0210*/  IADD3 R45, R103.reuse, 0x76cf5d0a, RZ ;  /* 0x76cf5d0a672d7810 */ /* 0x040fe20007ffe0ff */
[----:B------:R-:W-:Y:S01]  /*0220*/  IMAD.WIDE.U32 R6, R6, -0x2daee0ad, RZ ;  /* 0xd2511f5306067825 */ /* 0x000fe200078e00ff */
[----:B------:R-:W-:Y:S02]  /*0230*/  IADD3 R42, R103, 0x32370b8f, RZ ;  /* 0x32370b8f672a7810 */ /* 0x000fe40007ffe0ff */
[----:B------:R-:W-:Y:S01]  /*0240*/  SHF.R.S32.HI R3, RZ, 0x1f, R3 ;  /* 0x0000001fff037819 */ /* 0x000fe20000011403 */
[----:B------:R-:W-:Y:S01]  /*0250*/  IMAD.WIDE.U32 R8, R8, -0x326172a9, RZ ;  /* 0xcd9e8d5708087825 */ /* 0x000fe200078e00ff */
[----:B------:R-:W-:-:S02]  /*0260*/  LOP3.LUT R5, R7, R2, R48, 0x96, !PT ;  /* 0x0000000207057212 */ /* 0x000fc400078e9630 */
[----:B------:R-:W-:Y:S02]  /*0270*/  LEA.HI R78, R3, c[0x0][0x168], RZ, 0x3 ;  /* 0x00005a00034e7a11 */ /* 0x000fe400078f18ff */
[----:B------:R-:W-:Y:S01]  /*0280*/  LOP3.LUT R2, R9, R47, R4, 0x96, !PT ;  /* 0x0000002f09027212 */ /* 0x000fe200078e9604 */
[----:B------:R-:W-:Y:S01]  /*0290*/  IMAD.WIDE.U32 R4, R5, -0x326172a9, RZ ;  /* 0xcd9e8d5705047825 */ /* 0x000fe200078e00ff */
[----:B------:R-:W-:Y:S02]  /*02a0*/  LEA.HI.SX32 R43, R78, R43, 0x1d ;  /* 0x0000002b4e2b7211 */ /* 0x000fe400078feaff */
[----:B------:R-:W-:Y:S01]  /*02b0*/  IADD3 R41, R102, -0x255992d5, RZ ;  /* 0xdaa66d2b66297810 */ /* 0x000fe20007ffe0ff */
[----:B------:R-:W-:Y:S01]  /*02c0*/  IMAD.WIDE.U32 R2, R2, -0x2daee0ad, RZ ;  /* 0xd2511f5302027825 */ /* 0x000fe200078e00ff */
[C---:B------:R-:W-:Y:S02]  /*02d0*/  LOP3.LUT P2, RZ, R43.reuse, 0xffffff00, RZ, 0xc0, !PT ;  /* 0xffffff002bff7812 */ /* 0x040fe4000784c0ff */
[----:B------:R-:W-:-:S02]  /*02e0*/  ISETP.GE.U32.AND P5, PT, R43, 0x200, PT ;  /* 0x000002002b00780c */ /* 0x000fc40003fa6070 */
[----:B------:R-:W-:Y:S02]  /*02f0*/  ISETP.GE.U32.AND P4, PT, R43, 0x300, PT ;  /* 0x000003002b00780c */ /* 0x000fe40003f86070 */
[----:B------:R-:W-:Y:S02]  /*0300*/  LOP3.LUT R8, R5, R8, R46, 0x96, !PT ;  /* 0x0000000805087212 */ /* 0x000fe400078e962e */
[----:B------:R-:W-:Y:S02]  /*0310*/  ISETP.GE.U32.AND P3, PT, R43, 0x400, PT ;  /* 0x000004002b00780c */ /* 0x000fe40003f66070 */
[----:B------:R-:W-:Y:S01]  /*0320*/  LOP3.LUT R10, R3, R6, R45, 0x96, !PT ;  /* 0x00000006030a7212 */ /* 0x000fe200078e962d */
[----:B------:R-:W-:Y:S01]  /*0330*/  IMAD.WIDE.U32 R8, R8, -0x2daee0ad, RZ ;  /* 0xd2511f5308087825 */ /* 0x000fe200078e00ff */
[----:B------:R-:W-:Y:S02]  /*0340*/  IADD3 R40, R102, 0x78dde6e4, RZ ;  /* 0x78dde6e466287810 */ /* 0x000fe40007ffe0ff */
[----:B------:R-:W-:Y:S01]  /*0350*/  @P2 LOP3.LUT R0, R0, 0x20, RZ, 0xfc, !PT ;  /* 0x0000002000002812 */ /* 0x000fe200078efcff */
[----:B------:R-:W-:Y:S01]  /*0360*/  IMAD.WIDE.U32 R10, R10, -0x326172a9, RZ ;  /* 0xcd9e8d570a0a7825 */ /* 0x000fe200078e00ff */
[----:B------:R-:W-:-:S02]  /*0370*/  LOP3.LUT R54, R9, R2, R42, 0x96, !PT ;  /* 0x0000000209367212 */ /* 0x000fc400078e962a */
[----:B------:R-:W-:Y:S02]  /*0380*/  LOP3.LUT R0, R0, 0xfffffeff, RZ, 0xc0, !PT ;  /* 0xfffffeff00007812 */ /* 0x000fe400078ec0ff */
[----:B------:R-:W-:Y:S01]  /*0390*/  LOP3.LUT R12, R11, R4, R41, 0x96, !PT ;  /* 0x000000040b0c7212 */ /* 0x000fe200078e9629 */
[----:B------:R-:W-:Y:S01]  /*03a0*/  IMAD.WIDE.U32 R54, R54, -0x326172a9, RZ ;  /* 0xcd9e8d5736367825 */ /* 0x000fe200078e00ff */
[----:B------:R-:W-:-:S04]  /*03b0*/  @P5 LOP3.LUT R0, R0, 0x100, RZ, 0xfc, !PT ;  /* 0x0000010000005812 */ /* 0x000fc800078efcff */
[----:B------:R-:W-:-:S04]  /*03c0*/  LOP3.LUT R0, R0, 0xffffff7f, RZ, 0xc0, !PT ;  /* 0xffffff7f00007812 */ /* 0x000fc800078ec0ff */
[----:B------:R-:W-:-:S04]  /*03d0*/  @P4 LOP3.LUT R0, R0, 0x80, RZ, 0xfc, !PT ;  /* 0x0000008000004812 */ /* 0x000fc800078efcff */
[----:B------:R-:W-:-:S04]  /*03e0*/  LOP3.LUT R0, R0, 0xffffffbf, RZ, 0xc0, !PT ;  /* 0xffffffbf00007812 */ /* 0x000fc800078ec0ff */
[----:B------:R-:W-:Y:S01]  /*03f0*/  @P3 LOP3.LUT R0, R0, 0x40, RZ, 0xfc, !PT ;  /* 0x0000004000003812 */ /* 0x000fe200078efcff */
[----:B------:R-:W-:Y:S05]  /*0400*/  @!P2 BRA `(.L_x_1658) ;  /* 0x000000b00000a947 */ /* 0x000fea0003800000 */
[----:B------:R-:W-:Y:S01]  /*0410*/  ISETP.NE.U32.AND P0, PT, RZ, c[0x0][0x218], PT ;  /* 0x00008600ff007a0c */ /* 0x000fe20003f05070 */
[----:B------:R-:W-:-:S03]  /*0420*/  IMAD.MOV.U32 R3, RZ, RZ, 0x10 ;  /* 0x00000010ff037424 */ /* 0x000fc600078e00ff */
[----:B------:R-:W-:Y:S01]  /*0430*/  ISETP.NE.AND.EX P0, PT, RZ, c[0x0][0x21c], PT, P0 ;  /* 0x00008700ff007a0c */ /* 0x000fe20003f05300 */
[----:B------:R-:W-:-:S05]  /*0440*/  IMAD.WIDE.U32 R2, R60, R3, c[0x0][0x1b0] ;  /* 0x00006c003c027625 */ /* 0x000fca00078e0003 */
[----:B------:R0:W5:Y:S07]  /*0450*/  LDG.E.128 R16, [R2.64] ;  /* 0x0000000402107981 */ /* 0x00016e000c1e1d00 */
[----:B------:R-:W-:-:S04]  /*0460*/  @P0 LEA R4, P2, R60, c[0x0][0x218], 0x4 ;  /* 0x000086003c040a11 */ /* 0x000fc800078420ff */
[----:B------:R-:W-:-:S05]  /*0470*/  @P0 LEA.HI.X R5, R60, c[0x0][0x21c], RZ, 0x4, P2 ;  /* 0x000087003c050a11 */ /* 0x000fca00010f24ff */
[----:B------:R0:W5:Y:S01]  /*0480*/  @P0 LDG.E.128 R20, [R4.64] ;  /* 0x0000000404140981 */ /* 0x000162000c1e1d00 */
[----:B------:R-:W-:Y:S01]  /*0490*/  LOP3.LUT R60, R60, 0x100, RZ, 0xfc, !PT ;  /* 0x000001003c3c7812 */ /* 0x000fe200078efcff */
[----:B------:R-:W-:Y:S01]  /*04a0*/  @!P0 CS2R R20, SRZ ;  /* 0x0000000000148805 */ /* 0x000fe2000001ff00 */
[----:B------:R-:W-:Y:S02]  /*04b0*/  @!P0 CS2R R22, SRZ ;  /* 0x0000000000168805 */ /* 0x000fe4000001ff00 */
.L_x_1658:
[----:B0-----:R-:W-:Y:S05]  /*04c0*/  BSYNC B0 ;  /* 0x0000000000007941 */ /* 0x001fea0003800000 */
.L_x_1657:
        /* <DEDUP_REMOVED lines=13> */
.L_x_1660:
[----:B0-----:R-:W-:Y:S05]  /*05a0*/  BSYNC B0 ;  /* 0x0000000000007941 */ /* 0x001fea0003800000 */
.L_x_1659:
        /* <DEDUP_REMOVED lines=13> */
.L_x_1662:
[----:B0-----:R-:W-:Y:S05]  /*0680*/  BSYNC B0 ;  /* 0x0000000000007941 */ /* 0x001fea0003800000 */
.L_x_1661:
        /* <DEDUP_REMOVED lines=12> */
.L_x_1664:
[----:B0-----:R-:W-:Y:S05]  /*0750*/  BSYNC B0 ;  /* 0x0000000000007941 */ /* 0x001fea0003800000 */
.L_x_1663:
[----:B------:R-:W-:Y:S01]  /*0760*/  LOP3.LUT R53, R55, R10, R40, 0x96, !PT ;  /* 0x0000000a37357212 */ /* 0x000fe200078e9628 */
[----:B------:R-:W-:Y:S01]  /*0770*/  IMAD.WIDE.U32 R2, R12, -0x2daee0ad, RZ ;  /* 0xd2511f530c027825 */ /* 0x000fe200078e00ff */
[----:B------:R-:W-:Y:S01]  /*0780*/  IADD3 R39, R103, -0x126145ec, RZ ;  /* 0xed9eba1467277810 */ /* 0x000fe20007ffe0ff */
[----:B------:R-:W-:Y:S06]  /*0790*/  @P1 EXIT ;  /* 0x000000000000194d */ /* 0x000fec0003800000 */
[----:B------:R-:W-:Y:S01]  /*07a0*/  LOP3.LUT R76, R3, R8, R39, 0x96, !PT ;  /* 0x00000008034c7212 */ /* 0x000fe200078e9627 */
[----:B------:R-:W-:Y:S01]  /*07b0*/  IMAD.MOV.U32 R104, RZ, RZ, 0x1 ;  /* 0x00000001ff687424 */ /* 0x000fe200078e00ff */
[----:B------:R-:W-:Y:S01]  /*07c0*/  IADD3 R13, R102, 0x1715609d, RZ ;  /* 0x1715609d660d7810 */ /* 0x000fe20007ffe0ff */
[----:B------:R-:W-:Y:S01]  /*07d0*/  IMAD.MOV.U32 R105, RZ, RZ, RZ ;  /* 0x000000ffff697224 */ /* 0x000fe200078e00ff */
[--C-:B-----5:R-:W-:Y:S01]  /*07e0*/  PRMT R12, RZ, 0x5410, R72.reuse ;  /* 0x00005410ff0c7816 */ /* 0x120fe20000000048 */
[----:B------:R-:W-:Y:S01]  /*07f0*/  IMAD.WIDE.U32 R76, R76, -0x326172a9, RZ ;  /* 0xcd9e8d574c4c7825 */ /* 0x000fe200078e00ff */
[----:B------:R-:W-:Y:S01]  /*0800*/  PRMT R11, RZ, 0x7610, R72 ;  /* 0x00007610ff0b7816 */ /* 0x000fe20000000048 */
[----:B------:R-:W-:Y:S01]  /*0810*/  ULDC.U8 UR6, c[0x0][0x1f0] ;  /* 0x00007c0000067ab9 */ /* 0x000fe20000000000 */
[----:B------:R-:W-:-:S02]  /*0820*/  PRMT R10, RZ, 0x5410, R73 ;  /* 0x00005410ff0a7816 */ /* 0x000fc40000000049 */
[----:B------:R-:W-:Y:S02]  /*0830*/  LOP3.LUT R82, R77, R54, R13, 0x96, !PT ;  /* 0x000000364d527212 */ /* 0x000fe400078e960d */
[----:B------:R-:W-:Y:S01]  /*0840*/  PRMT R9, RZ, 0x7610, R73 ;  /* 0x00007610ff097816 */ /* 0x000fe20000000049 */
[----:B------:R-:W-:Y:S01]  /*0850*/  IMAD.WIDE.U32 R72, R53, -0x2daee0ad, RZ ;  /* 0xd2511f5335487825 */ /* 0x000fe200078e00ff */
[--C-:B------:R-:W-:Y:S02]  /*0860*/  PRMT R28, RZ, 0x5410, R21.reuse ;  /* 0x00005410ff1c7816 */ /* 0x100fe40000000015 */
[----:B------:R-:W-:Y:S01]  /*0870*/  PRMT R27, RZ, 0x7610, R21 ;  /* 0x00007610ff1b7816 */ /* 0x000fe20000000015 */
[----:B------:R-:W-:Y:S01]  /*0880*/  IMAD.WIDE.U32 R82, R82, -0x2daee0ad, RZ ;  /* 0xd2511f5352527825 */ /* 0x000fe200078e00ff */
[--C-:B------:R-:W-:Y:S02]  /*0890*/  PRMT R26, RZ, 0x5410, R22.reuse ;  /* 0x00005410ff1a7816 */ /* 0x100fe40000000016 */
[----:B------:R-:W-:-:S02]  /*08a0*/  PRMT R25, RZ, 0x7610, R22 ;  /* 0x00007610ff197816 */ /* 0x000fc40000000016 */
[C---:B------:R-:W-:Y:S02]  /*08b0*/  IADD3 R14, R103.reuse, -0x56f99767, RZ ;  /* 0xa9066899670e7810 */ /* 0x040fe40007ffe0ff */
[--C-:B------:R-:W-:Y:S02]  /*08c0*/  PRMT R21, RZ, 0x5410, R4.reuse ;  /* 0x00005410ff157816 */ /* 0x100fe40000000004 */
[----:B------:R-:W-:Y:S02]  /*08d0*/  PRMT R22, RZ, 0x7610, R4 ;  /* 0x00007610ff167816 */ /* 0x000fe40000000004 */
[----:B------:R-:W-:Y:S02]  /*08e0*/  IADD3 R4, R103, 0x646e171e, RZ ;  /* 0x646e171e67047810 */ /* 0x000fe40007ffe0ff */
[----:B------:R-:W-:Y:S02]  /*08f0*/  SHF.R.S32.HI R81, RZ, 0x3, R78 ;  /* 0x00000003ff517819 */ /* 0x000fe4000001144e */
[----:B------:R-:W-:-:S02]  /*0900*/  LOP3.LUT R84, R73, R2, R14, 0x96, !PT ;  /* 0x0000000249547212 */ /* 0x000fc400078e960e */
[----:B------:R-:W-:Y:S02]  /*0910*/  LOP3.LUT R88, R83, R72, R4, 0x96, !PT ;  /* 0x0000004853587212 */ /* 0x000fe400078e9604 */
[--C-:B------:R-:W-:Y:S01]  /*0920*/  PRMT R78, RZ, 0x5410, R70.reuse ;  /* 0x00005410ff4e7816 */ /* 0x100fe20000000046 */
[----:B------:R-:W-:Y:S01]  /*0930*/  IMAD.WIDE.U32 R84, R84, -0x326172a9, RZ ;  /* 0xcd9e8d5754547825 */ /* 0x000fe200078e00ff */
[----:B------:R-:W-:Y:S02]  /*0940*/  PRMT R79, RZ, 0x7610, R70 ;  /* 0x00007610ff4f7816 */ /* 0x000fe40000000046 */
[----:B------:R-:W-:Y:S01]  /*0950*/  LOP3.LUT R70, R52, 0xe0, RZ, 0xc0, !PT ;  /* 0x000000e034467812 */ /* 0x000fe200078ec0ff */
[----:B------:R-:W-:Y:S01]  /*0960*/  IMAD.WIDE.U32 R88, R88, -0x326172a9, RZ ;  /* 0xcd9e8d5758587825 */ /* 0x000fe200078e00ff */
[----:B------:R-:W-:Y:S02]  /*0970*/  LOP3.LUT R83, R81, 0xff, RZ, 0xc0, !PT ;  /* 0x000000ff51537812 */ /* 0x000fe400078ec0ff */
[----:B------:R-:W-:-:S02]  /*0980*/  IADD3 R3, R102, -0x4ab325aa, RZ ;  /* 0xb54cda5666037810 */ /* 0x000fc40007ffe0ff */
[----:B------:R-:W-:Y:S01]  /*0990*/  PRMT R37, RZ, 0x5410, R16 ;  /* 0x00005410ff257816 */ /* 0x000fe20000000010 */
[----:B------:R-:W-:Y:S01]  /*09a0*/  IMAD.IADD R70, R83, 0x1, -R70 ;  /* 0x0000000153467824 */ /* 0x000fe200078e0a46 */
[----:B------:R-:W-:Y:S02]  /*09b0*/  PRMT R38, RZ, 0x7610, R16 ;  /* 0x00007610ff267816 */ /* 0x000fe40000000010 */
[----:B------:R-:W-:Y:S02]  /*09c0*/  LOP3.LUT R80, R85, R76, R3, 0x96, !PT ;  /* 0x0000004c55507212 */ /* 0x000fe400078e9603 */
        /* <DEDUP_REMOVED lines=29> */
[----:B------:R-:W-:Y:S01]  /*0ba0*/  PRMT R77, RZ, 0x7610, R69 ;  /* 0x00007610ff4d7816 */ /* 0x000fe20000000045 */
[----:B------:R-:W-:Y:S01]  /*0bb0*/  IMAD.WIDE.U32 R68, R80, -0x2daee0ad, RZ ;  /* 0xd2511f5350447825 */ /* 0x000fe200078e00ff */
[--C-:B------:R-:W-:Y:S02]  /*0bc0*/  PRMT R80, RZ, 0x5410, R71.reuse ;  /* 0x00005410ff507816 */ /* 0x100fe40000000047 */
[----:B------:R-:W-:Y:S02]  /*0bd0*/  PRMT R87, RZ, 0x7610, R71 ;  /* 0x00007610ff577816 */ /* 0x000fe40000000047 */
[----:B------:R-:W-:-:S02]  /*0be0*/  LOP3.LUT R94, R81, 0x1fffffe0, RZ, 0xc0, !PT ;  /* 0x1fffffe0515e7812 */ /* 0x000fc400078ec0ff */
[----:B------:R-:W-:Y:S02]  /*0bf0*/  IMNMX R71, R70, 0x20, PT ;  /* 0x0000002046477817 */ /* 0x000fe40003800200 */
[----:B------:R-:W-:Y:S02]  /*0c00*/  IADD3 R73, R103, 0x1fd5c5a3, RZ ;  /* 0x1fd5c5a367497810 */ /* 0x000fe40007ffe0ff */
[----:B------:R-:W-:Y:S01]  /*0c10*/  IADD3 R72, R102, 0x5384540f, RZ ;  /* 0x5384540f66487810 */ /* 0x000fe20007ffe0ff */
[----:B------:R-:W-:Y:S01]  /*0c20*/  IMAD.IADD R71, R71, 0x1, R94 ;  /* 0x0000000147477824 */ /* 0x000fe200078e025e */
[----:B------:R-:W-:Y:S01]  /*0c30*/  LOP3.LUT R93, R69, R82, R73, 0x96, !PT ;  /* 0x00000052455d7212 */ /* 0x000fe200078e9649 */
[----:B------:R-:W-:Y:S01]  /*0c40*/  IMAD.SHL.U32 R69, R52, 0x20, RZ ;  /* 0x0000002034457824 */ /* 0x000fe200078e00ff */
[----:B------:R-:W-:Y:S01]  /*0c50*/  LOP3.LUT R91, R89, R84, R72, 0x96, !PT ;  /* 0x00000054595b7212 */ /* 0x000fe200078e9648 */
[----:B------:R-:W-:Y:S01]  /*0c60*/  IMAD.SHL.U32 R71, R71, 0x8, RZ ;  /* 0x0000000847477824 */ /* 0x000fe200078e00ff */
[----:B------:R-:W-:Y:S01]  /*0c70*/  IADD3 R85, R102, -0xe443238, RZ ;  /* 0xf1bbcdc866557810 */ /* 0x000fe20007ffe0ff */
[----:B------:R-:W-:Y:S01]  /*0c80*/  IMAD.HI.U32 R70, R93, -0x326172a9, RZ ;  /* 0xcd9e8d575d467827 */ /* 0x000fe200078e00ff */
[----:B------:R-:W-:-:S02]  /*0c90*/  LOP3.LUT R82, R69, 0x3e0, RZ, 0xc0, !PT ;  /* 0x000003e045527812 */ /* 0x000fc400078ec0ff */
[----:B------:R-:W-:Y:S01]  /*0ca0*/  PRMT R81, RZ, 0x5410, R60 ;  /* 0x00005410ff517816 */ /* 0x000fe2000000003c */
[----:B------:R-:W0:Y:S01]  /*0cb0*/  I2F.U32 R71, R71 ;  /* 0x0000004700477306 */ /* 0x000e220000201000 */
[----:B------:R-:W-:Y:S01]  /*0cc0*/  LOP3.LUT R70, R70, R88, R85, 0x96, !PT ;  /* 0x0000005846467212 */ /* 0x000fe200078e9655 */
[----:B------:R-:W-:Y:S01]  /*0cd0*/  IMAD.IADD R89, R83, 0x1, -R82 ;  /* 0x0000000153597824 */ /* 0x000fe200078e0a52 */
[----:B------:R-:W-:Y:S01]  /*0ce0*/  PRMT R88, RZ, 0x7610, R60 ;  /* 0x00007610ff587816 */ /* 0x000fe2000000003c */
[----:B------:R-:W-:Y:S01]  /*0cf0*/  IMAD.HI.U32 R69, R91, -0x2daee0ad, RZ ;  /* 0xd2511f535b457827 */ /* 0x000fe200078e00ff */
[--C-:B------:R-:W-:Y:S02]  /*0d00*/  PRMT R86, RZ, 0x5410, R61.reuse ;  /* 0x00005410ff567816 */ /* 0x100fe4000000003d */
[----:B------:R-:W-:Y:S01]  /*0d10*/  IMNMX R60, RZ, R89, !PT ;  /* 0x00000059ff3c7217 */ /* 0x000fe20007800200 */
[----:B------:R-:W-:Y:S01]  /*0d20*/  IMAD.HI.U32 R96, R70, -0x2daee0ad, RZ ;  /* 0xd2511f5346607827 */ /* 0x000fe200078e00ff */
[----:B------:R-:W-:-:S02]  /*0d30*/  PRMT R90, RZ, 0x7610, R61 ;  /* 0x00007610ff5a7816 */ /* 0x000fc4000000003d */
[----:B------:R-:W-:Y:S01]  /*0d40*/  IADD3 R84, R103, -0x24c28bd8, RZ ;  /* 0xdb3d742867547810 */ /* 0x000fe20007ffe0ff */
[----:B------:R-:W-:Y:S01]  /*0d50*/  IMAD R100, R70, -0x2daee0ad, RZ ;  /* 0xd2511f5346647824 */ /* 0x000fe200078e02ff */
[----:B------:R-:W-:Y:S01]  /*0d60*/  IMNMX R61, R60, 0x20, PT ;  /* 0x000000203c3d7817 */ /* 0x000fe20003800200 */
[----:B------:R-:W-:Y:S01]  /*0d70*/  IMAD R60, R93, -0x326172a9, RZ ;  /* 0xcd9e8d575d3c7824 */ /* 0x000fe200078e02ff */
[----:B------:R-:W-:Y:S01]  /*0d80*/  LOP3.LUT R68, R69, R68, R84, 0x96, !PT ;  /* 0x0000004445447212 */ /* 0x000fe200078e9654 */
[----:B0-----:R0:W1:Y:S01]  /*0d90*/  MUFU.RCP R93, R71 ;  /* 0x00000047005d7308 */ /* 0x0010620000001000 */
[----:B------:R-:W-:Y:S01]  /*0da0*/  IMAD R69, R91, -0x2daee0ad, RZ ;  /* 0xd2511f535b457824 */ /* 0x000fe200078e02ff */
[----:B------:R-:W-:Y:S01]  /*0db0*/  IADD3 R83, R102, -0x700cb87f, RZ ;  /* 0x8ff3478166537810 */ /* 0x000fe20007ffe0ff */
[----:B------:R-:W-:Y:S01]  /*0dc0*/  IMAD.IADD R61, R94, 0x1, R61 ;  /* 0x000000015e3d7824 */ /* 0x000fe200078e023d */
[----:B------:R-:W-:Y:S01]  /*0dd0*/  IADD3 R82, R103, -0x695add53, RZ ;  /* 0x96a522ad67527810 */ /* 0x000fe20007ffe0ff */
[----:B------:R-:W-:Y:S01]  /*0de0*/  IMAD.HI.U32 R95, R68, -0x326172a9, RZ ;  /* 0xcd9e8d57445f7827 */ /* 0x000fe200078e00ff */
[----:B------:R-:W-:-:S02]  /*0df0*/  PRMT R24, RZ, 0x5410, R23 ;  /* 0x00005410ff187816 */ /* 0x000fc40000000017 */
[--C-:B------:R-:W-:Y:S01]  /*0e00*/  PRMT R55, RZ, 0x5410, R58.reuse ;  /* 0x00005410ff377816 */ /* 0x100fe2000000003a */
[----:B------:R-:W-:Y:S01]  /*0e10*/  IMAD.SHL.U32 R101, R61, 0x8, RZ ;  /* 0x000000083d657824 */ /* 0x000fe200078e00ff */
[----:B------:R-:W-:Y:S01]  /*0e20*/  PRMT R23, RZ, 0x7610, R23 ;  /* 0x00007610ff177816 */ /* 0x000fe20000000017 */
[----:B------:R-:W-:Y:S01]  /*0e30*/  IMAD R98, R68, -0x326172a9, RZ ;  /* 0xcd9e8d5744627824 */ /* 0x000fe200078e02ff */
[----:B------:R-:W-:Y:S02]  /*0e40*/  PRMT R58, RZ, 0x7610, R58 ;  /* 0x00007610ff3a7816 */ /* 0x000fe4000000003a */
[--C-:B------:R-:W-:Y:S02]  /*0e50*/  PRMT R89, RZ, 0x5410, R62.reuse ;  /* 0x00005410ff597816 */ /* 0x100fe4000000003e */
[----:B------:R-:W-:Y:S02]  /*0e60*/  PRMT R92, RZ, 0x7610, R62 ;  /* 0x00007610ff5c7816 */ /* 0x000fe4000000003e */
[----:B------:R-:W-:-:S02]  /*0e70*/  PRMT R91, RZ, 0x5410, R63 ;  /* 0x00005410ff5b7816 */ /* 0x000fc4000000003f */
[----:B------:R-:W-:Y:S02]  /*0e80*/  PRMT R97, RZ, 0x7610, R63 ;  /* 0x00007610ff617816 */ /* 0x000fe4000000003f */
[----:B------:R-:W-:Y:S02]  /*0e90*/  LOP3.LUT R96, R96, R69, R82, 0x96, !PT ;  /* 0x0000004560607212 */ /* 0x000fe400078e9652 */
[----:B------:R-:W-:Y:S02]  /*0ea0*/  LOP3.LUT R95, R95, R60, R83, 0x96, !PT ;  /* 0x0000003c5f5f7212 */ /* 0x000fe400078e9653 */
[--C-:B------:R-:W-:Y:S02]  /*0eb0*/  PRMT R94, RZ, 0x5410, R64.reuse ;  /* 0x00005410ff5e7816 */ /* 0x100fe40000000040 */
[----:B------:R-:W-:Y:S02]  /*0ec0*/  PRMT R107, RZ, 0x7610, R64 ;  /* 0x00007610ff6b7816 */ /* 0x000fe40000000040 */
[----:B------:R-:W-:-:S02]  /*0ed0*/  LOP3.LUT R106, R106, 0x3, RZ, 0xc0, !PT ;  /* 0x000000036a6a7812 */ /* 0x000fc400078ec0ff */
[--C-:B------:R-:W-:Y:S02]  /*0ee0*/  PRMT R99, RZ, 0x5410, R65.reuse ;  /* 0x00005410ff637816 */ /* 0x100fe40000000041 */
[----:B------:R-:W-:Y:S02]  /*0ef0*/  PRMT R109, RZ, 0x7610, R65 ;  /* 0x00007610ff6d7816 */ /* 0x000fe40000000041 */
[--C-:B------:R-:W-:Y:S02]  /*0f00*/  PRMT R108, RZ, 0x5410, R66.reuse ;  /* 0x00005410ff6c7816 */ /* 0x100fe40000000042 */
[----:B------:R-:W-:Y:S02]  /*0f10*/  PRMT R111, RZ, 0x7610, R66 ;  /* 0x00007610ff6f7816 */ /* 0x000fe40000000042 */
[--C-:B------:R-:W-:Y:S02]  /*0f20*/  PRMT R110, RZ, 0x5410, R67.reuse ;  /* 0x00005410ff6e7816 */ /* 0x100fe40000000043 */
[----:B01----:R-:W-:-:S02]  /*0f30*/  PRMT R124, RZ, 0x7610, R67 ;  /* 0x00007610ff7c7816 */ /* 0x003fc40000000043 */
.L_x_2199:
        /* <DEDUP_REMOVED lines=36> */
.L_x_1668:
[----:B0-----:R-:W-:Y:S02]  /*1180*/  IMAD.MOV.U32 R132, RZ, RZ, R98 ;  /* 0x000000ffff847224 */ /* 0x001fe400078e0062 */
.L_x_1669:
[----:B------:R-:W-:Y:S05]  /*1190*/  BSYNC B1 ;  /* 0x0000000000017941 */ /* 0x000fea0003800000 */
.L_x_1667:
        /* <DEDUP_REMOVED lines=16> */
.L_x_1673:
[----:B------:R-:W-:Y:S05]  /*12a0*/  BSYNC B2 ;  /* 0x0000000000027941 */ /* 0x000fea0003800000 */
.L_x_1672:
        /* <DEDUP_REMOVED lines=44> */
.L_x_1671:
[----:B------:R-:W-:Y:S05]  /*1570*/  BSYNC B1 ;  /* 0x0000000000017941 */ /* 0x000fea0003800000 */
.L_x_1670:
        /* <DEDUP_REMOVED lines=18> */
.L_x_1674:
        /* <DEDUP_REMOVED lines=12> */
.L_x_1677:
[----:B------:R-:W-:Y:S02]  /*1760*/  IMAD.MOV.U32 R132, RZ, RZ, R98 ;  /* 0x000000ffff847224 */ /* 0x000fe400078e0062 */
.L_x_1678:
[----:B------:R-:W-:Y:S05]  /*1770*/  BSYNC B1 ;  /* 0x0000000000017941 */ /* 0x000fea0003800000 */
.L_x_1676:
        /* <DEDUP_REMOVED lines=16> */
.L_x_1682:
[----:B------:R-:W-:Y:S05]  /*1880*/  BSYNC B2 ;  /* 0x0000000000027941 */ /* 0x000fea0003800000 */
.L_x_1681:
        /* <DEDUP_REMOVED lines=44> */
.L_x_1680:
[----:B------:R-:W-:Y:S05]  /*1b50*/  BSYNC B1 ;  /* 0x0000000000017941 */ /* 0x000fea0003800000 */
.L_x_1679:
        /* <DEDUP_REMOVED lines=10> */
.L_x_1675:
        /* <DEDUP_REMOVED lines=12> */
.L_x_1684:
[----:B------:R-:W-:Y:S02]  /*1cc0*/  IMAD.MOV.U32 R139, RZ, RZ, R98 ;  /* 0x000000ffff8b7224 */ /* 0x000fe400078e0062 */
.L_x_1685:
[----:B------:R-:W-:Y:S05]  /*1cd0*/  BSYNC B1 ;  /* 0x0000000000017941 */ /* 0x000fea0003800000 */
.L_x_1683:
        /* <DEDUP_REMOVED lines=16> */
.L_x_1689:
[----:B------:R-:W-:Y:S05]  /*1de0*/  BSYNC B2 ;  /* 0x0000000000027941 */ /* 0x000fea0003800000 */
.L_x_1688:
        /* <DEDUP_REMOVED lines=44> */
.L_x_1687:
[----:B------:R-:W-:Y:S05]  /*20b0*/  BSYNC B1 ;  /* 0x0000000000017941 */ /* 0x000fea0003800000 */
.L_x_1686:
        /* <DEDUP_REMOVED lines=15> */
.L_x_1690:
        /* <DEDUP_REMOVED lines=12> */
.L_x_1693:
[----:B------:R-:W-:Y:S02]  /*2270*/  IMAD.MOV.U32 R106, RZ, RZ, R98 ;  /* 0x000000ffff6a7224 */ /* 0x000fe400078e0062 */
.L_x_1694:
[----:B------:R-:W-:Y:S05]  /*2280*/  BSYNC B1 ;  /* 0x0000000000017941 */ /* 0x000fea0003800000 */
.L_x_1692:
        /* <DEDUP_REMOVED lines=16> */
.L_x_1698:
[----:B------:R-:W-:Y:S05]  /*2390*/  BSYNC B2 ;  /* 0x0000000000027941 */ /* 0x000fea0003800000 */
.L_x_1697:
        /* <DEDUP_REMOVED lines=44> */
.L_x_1696:
[----:B------:R-:W-:Y:S05]  /*2660*/  BSYNC B1 ;  /* 0x0000000000017941 */ /* 0x000fea0003800000 */
.L_x_1695:
[----:B------:R0:W1:Y:S02]  /*2670*/  I2F.U32 R119, R106 ;  /* 0x0000006a00777306 */ /* 0x0000640000201000 */
[----:B0-----:R-:W-:-:S05]  /*2680*/  PRMT R106, RZ, 0x7610, R64 ;  /* 0x00007610ff6a7816 */ /* 0x001fca0000000040 */
[----:B------:R-:W-:Y:S02]  /*2690*/  FMUL.FTZ R130, R106, c[0x0][0x1e8] ;  /* 0x00007a006a827a20 */ /* 0x000fe40000410000 */
[----:B-1----:R-:W-:-:S05]  /*26a0*/  FFMA.FTZ R119, R119, R138, 1.1641532182693481445e-10 ;  /* 0x2f00000077777423 */ /* 0x002fca000001008a */
[----:B------:R-:W-:-:S04]  /*26b0*/  FSETP.GTU.FTZ.AND P2, PT, R119, c[0x0][0x1e4], PT ;  /* 0x0000790077007a0b */ /* 0x000fc80003f5c000 */
[----:B------:R-:W-:Y:S02]  /*26c0*/  FSEL R135, R130, RZ, !P2 ;  /* 0x000000ff82877208 */ /* 0x000fe40005000000 */
[----:B------:R-:W-:-:S03]  /*26d0*/  SEL R119, RZ, 0x1, P2 ;  /* 0x00000001ff777807 */ /* 0x000fc60001000000 */
[----:B------:R-:W-:Y:S01]  /*26e0*/  FADD.FTZ R132, R135, R132 ;  /* 0x0000008487847221 */ /* 0x000fe20000010000 */
[----:B------:R-:W-:-:S05]  /*26f0*/  @P0 PRMT R135, RZ, 0x7610, R60 ;  /* 0x00007610ff870816 */ /* 0x000fca000000003c */
[----:B------:R-:W-:Y:S02]  /*2700*/  @P0 FADD.FTZ R132, R135, R132 ;  /* 0x0000008487840221 */ /* 0x000fe40000010000 */
.L_x_1691:
        /* <DEDUP_REMOVED lines=12> */
.L_x_1700:
[----:B------:R-:W-:Y:S02]  /*27d0*/  IMAD.MOV.U32 R139, RZ, RZ, R98 ;  /* 0x000000ffff8b7224 */ /* 0x000fe400078e0062 */
.L_x_1701:
[----:B------:R-:W-:Y:S05]  /*27e0*/  BSYNC B1 ;  /* 0x0000000000017941 */ /* 0x000fea0003800000 */
.L_x_1699:
        /* <DEDUP_REMOVED lines=16> */
.L_x_1705:
[----:B------:R-:W-:Y:S05]  /*28f0*/  BSYNC B2 ;  /* 0x0000000000027941 */ /* 0x000fea0003800000 */
.L_x_1704:
        /* <DEDUP_REMOVED lines=44> */
.L_x_1703:
[----:B------:R-:W-:Y:S05]  /*2bc0*/  BSYNC B1 ;  /* 0x0000000000017941 */ /* 0x000fea0003800000 */
.L_x_1702:
        /* <DEDUP_REMOVED lines=15> */
.L_x_1706:
        /* <DEDUP_REMOVED lines=12> */
.L_x_1709:
[----:B------:R-:W-:Y:S02]  /*2d80*/  IMAD.MOV.U32 R139, RZ, RZ, R98 ;  /* 0x000000ffff8b7224 */ /* 0x000fe400078e0062 */
.L_x_1710:
[----:B------:R-:W-:Y:S05]  /*2d90*/  BSYNC B1 ;  /* 0x0000000000017941 */ /* 0x000fea0003800000 */
.L_x_1708:
        /* <DEDUP_REMOVED lines=16> */
.L_x_1714:
[----:B------:R-:W-:Y:S05]  /*2ea0*/  BSYNC B2 ;  /* 0x0000000000027941 */ /* 0x000fea0003800000 */
.L_x_1713:
        /* <DEDUP_REMOVED lines=44> */
.L_x_1712:
[----:B------:R-:W-:Y:S05]  /*3170*/  BSYNC B1 ;  /* 0x0000000000017941 */ /* 0x000fea0003800000 */
.L_x_1711:
        /* <DEDUP_REMOVED lines=10> */
.L_x_1707:
        /* <DEDUP_REMOVED lines=12> */
.L_x_1716:
[----:B------:R-:W-:Y:S02]  /*32e0*/  IMAD.MOV.U32 R139, RZ, RZ, R98 ;  /* 0x000000ffff8b7224 */ /* 0x000fe400078e0062 */
.L_x_1717:
[----:B------:R-:W-:Y:S05]  /*32f0*/  BSYNC B1 ;  /* 0x0000000000017941 */ /* 0x000fea0003800000 */
.L_x_1715:
        /* <DEDUP_REMOVED lines=16> */
.L_x_1721:
[----:B------:R-:W-:Y:S05]  /*3400*/  BSYNC B2 ;  /* 0x0000000000027941 */ /* 0x000fea0003800000 */
.L_x_1720:
        /* <DEDUP_REMOVED lines=44> */
.L_x_1719:
[----:B------:R-:W-:Y:S05]  /*36d0*/  BSYNC B1 ;  /* 0x0000000000017941 */ /* 0x000fea0003800000 */
.L_x_1718:
        /* <DEDUP_REMOVED lines=15> */
.L_x_1722:
        /* <DEDUP_REMOVED lines=12> */
.L_x_1725:
[----:B------:R-:W-:Y:S02]  /*3890*/  IMAD.MOV.U32 R139, RZ, RZ, R98 ;  /* 0x000000ffff8b7224 */ /* 0x000fe400078e0062 */
.L_x_1726:
[----:B------:R-:W-:Y:S05]  /*38a0*/  BSYNC B1 ;  /* 0x0000000000017941 */ /* 0x000fea0003800000 */
.L_x_1724:
        /* <DEDUP_REMOVED lines=16> */
.L_x_1730:
[----:B------:R-:W-:Y:S05]  /*39b0*/  BSYNC B2 ;  /* 0x0000000000027941 */ /* 0x000fea0003800000 */
.L_x_1729:
        /* <DEDUP_REMOVED lines=44> */
.L_x_1728:
[----:B------:R-:W-:Y:S05]  /*3c80*/  BSYNC B1 ;  /* 0x0000000000017941 */ /* 0x000fea0003800000 */
.L_x_1727:
        /* <DEDUP_REMOVED lines=10> */
.L_x_1723:
        /* <DEDUP_REMOVED lines=12> */
.L_x_1732:
[----:B------:R-:W-:Y:S02]  /*3df0*/  IMAD.MOV.U32 R106, RZ, RZ, R98 ;  /* 0x000000ffff6a7224 */ /* 0x000fe400078e0062 */
.L_x_1733:
[----:B------:R-:W-:Y:S05]  /*3e00*/  BSYNC B1 ;  /* 0x0000000000017941 */ /* 0x000fea0003800000 */
.L_x_1731:
        /* <DEDUP_REMOVED lines=16> */
.L_x_1737:
[----:B------:R-:W-:Y:S05]  /*3f10*/  BSYNC B2 ;  /* 0x0000000000027941 */ /* 0x000fea0003800000 */
.L_x_1736:
        /* <DEDUP_REMOVED lines=44> */
.L_x_1735:
[----:B------:R-:W-:Y:S05]  /*41e0*/  BSYNC B1 ;  /* 0x0000000000017941 */ /* 0x000fea0003800000 */
.L_x_1734:
        /* <DEDUP_REMOVED lines=13> */
.L_x_1738:
        /* <DEDUP_REMOVED lines=12> */
.L_x_1741:
[----:B------:R-:W-:Y:S02]  /*4380*/  IMAD.MOV.U32 R106, RZ, RZ, R98 ;  /* 0x000000ffff6a7224 */ /* 0x000fe400078e0062 */
.L_x_1742:
[----:B------:R-:W-:Y:S05]  /*4390*/  BSYNC B1 ;  /* 0x0000000000017941 */ /* 0x000fea0003800000 */
.L_x_1740:
        /* <DEDUP_REMOVED lines=16> */
.L_x_1746:
[----:B------:R-:W-:Y:S05]  /*44a0*/  BSYNC B2 ;  /* 0x0000000000027941 */ /* 0x000fea0003800000 */
.L_x_1745:
        /* <DEDUP_REMOVED lines=44> */
.L_x_1744:
[----:B------:R-:W-:Y:S05]  /*4770*/  BSYNC B1 ;  /* 0x0000000000017941 */ /* 0x000fea0003800000 */
.L_x_1743:
        /* <DEDUP_REMOVED lines=10> */
.L_x_1739:
        /* <DEDUP_REMOVED lines=12> */
.L_x_1748:
[----:B------:R-:W-:Y:S02]  /*48e0*/  IMAD.MOV.U32 R106, RZ, RZ, R98 ;  /* 0x000000ffff6a7224 */ /* 0x000fe400078e0062 */
.L_x_1749:
[----:B------:R-:W-:Y:S05]  /*48f0*/  BSYNC B1 ;  /* 0x0000000000017941 */ /* 0x000fea0003800000 */
.L_x_1747:
        /* <DEDUP_REMOVED lines=16> */
.L_x_1753:
[----:B------:R-:W-:Y:S05]  /*4a00*/  BSYNC B2 ;  /* 0x0000000000027941 */ /* 0x000fea0003800000 */
.L_x_1752:
        /* <DEDUP_REMOVED lines=37> */
[----:B------:R-:W-:-:S04]  /*4c60*/  IMAD.WIDE.U32 R136, R137, -0x326172a9, RZ ;  /* 0xcd9e8d5789887825 */ /* 0x000fc800078e00ff */
[----:B------:R-:W-:Y:S01]  /*4c70*/  IMAD.MOV.U32 R98, RZ, RZ, R136 ;  /* 0x000000ffff627224 */ /* 0x000fe200078e0088 */
[----:B------:R-:W-:Y:S01]  /*4c80*/  LOP3.LUT R95, R137, R68, R83, 0x96, !PT ;  /* 0x00000044895f7212 */ /* 0x000fe200078e9653 */
[----:B------:R-:W-:-:S04]  /*4c90*/  IMAD.WIDE.U32 R68, R69, -0x2daee0ad, RZ ;  /* 0xd2511f5345447825 */ /* 0x000fc800078e00ff */
[----:B------:R-:W-:Y:S01]  /*4ca0*/  IMAD.MOV.U32 R100, RZ, RZ, R68 ;  /* 0x000000ffff647224 */ /* 0x000fe200078e0044 */
[----:B------:R-:W-:Y:S01]  /*4cb0*/  LOP3.LUT R96, R69, R134, R82, 0x96, !PT ;  /* 0x0000008645607212 */ /* 0x000fe200078e9652 */
[----:B------:R-:W-:Y:S02]  /*4cc0*/  IMAD.MOV.U32 R69, RZ, RZ, RZ ;  /* 0x000000ffff457224 */ /* 0x000fe400078e00ff */
.L_x_1751:
[----:B------:R-:W-:Y:S05]  /*4cd0*/  BSYNC B1 ;  /* 0x0000000000017941 */ /* 0x000fea0003800000 */
.L_x_1750:
        /* <DEDUP_REMOVED lines=13> */
.L_x_1754:
        /* <DEDUP_REMOVED lines=12> */
.L_x_1757:
[----:B------:R-:W-:Y:S02]  /*4e70*/  IMAD.MOV.U32 R70, RZ, RZ, R98 ;  /* 0x000000ffff467224 */ /* 0x000fe400078e0062 */
.L_x_1758:
[----:B------:R-:W-:Y:S05]  /*4e80*/  BSYNC B1 ;  /* 0x0000000000017941 */ /* 0x000fea0003800000 */
.L_x_1756:
        /* <DEDUP_REMOVED lines=16> */
.L_x_1762:
[----:B------:R-:W-:Y:S05]  /*4f90*/  BSYNC B2 ;  /* 0x0000000000027941 */ /* 0x000fea0003800000 */
.L_x_1761:
        /* <DEDUP_REMOVED lines=44> */
.L_x_1760:
[----:B------:R-:W-:Y:S05]  /*5260*/  BSYNC B1 ;  /* 0x0000000000017941 */ /* 0x000fea0003800000 */
.L_x_1759:
        /* <DEDUP_REMOVED lines=10> */
.L_x_1755:
        /* <DEDUP_REMOVED lines=12> */
.L_x_1764:
[----:B------:R-:W-:Y:S02]  /*53d0*/  IMAD.MOV.U32 R70, RZ, RZ, R98 ;  /* 0x000000ffff467224 */ /* 0x000fe400078e0062 */
.L_x_1765:
[----:B------:R-:W-:Y:S05]  /*53e0*/  BSYNC B1 ;  /* 0x0000000000017941 */ /* 0x000fea0003800000 */
.L_x_1763:
        /* <DEDUP_REMOVED lines=16> */
.L_x_1769:
[----:B------:R-:W-:Y:S05]  /*54f0*/  BSYNC B2 ;  /* 0x0000000000027941 */ /* 0x000fea0003800000 */
.L_x_1768:
        /* <DEDUP_REMOVED lines=44> */
.L_x_1767:
[----:B------:R-:W-:Y:S05]  /*57c0*/  BSYNC B1 ;  /* 0x0000000000017941 */ /* 0x000fea0003800000 */
.L_x_1766:
        /* <DEDUP_REMOVED lines=9> */
[----:B------:R-:W-:-:S05]  /*5860*/  PRMT R68, RZ, 0x5410, R63 ;  /* 0x00005410ff447816 */ /* 0x000fca000000003f */
[----:B------:R-:W-:Y:S02]  /*5870*/  FADD.FTZ R159, R68, R159 ;  /* 0x0000009f449f7221 */ /* 0x000fe40000010000 */
[----:B------:R-:W-:Y:S01]  /*5880*/  IMAD.MOV.U32 R68, RZ, RZ, R69 ;  /* 0x000000ffff447224 */ /* 0x000fe200078e0045 */
[----:B------:R-:W-:Y:S05]  /*5890*/  BRA `(.L_x_1771) ;  /* 0x0000056000007947 */ /* 0x000fea0003800000 */
.L_x_1770:
        /* <DEDUP_REMOVED lines=12> */
.L_x_1773:
[----:B------:R-:W-:Y:S02]  /*5960*/  IMAD.MOV.U32 R70, RZ, RZ, R98 ;  /* 0x000000ffff467224 */ /* 0x000fe400078e0062 */
.L_x_1774:
[----:B------:R-:W-:Y:S05]  /*5970*/  BSYNC B1 ;  /* 0x0000000000017941 */ /* 0x000fea0003800000 */
.L_x_1772:
        /* <DEDUP_REMOVED lines=16> */
.L_x_1778:
[----:B------:R-:W-:Y:S05]  /*5a80*/  BSYNC B2 ;  /* 0x0000000000027941 */ /* 0x000fea0003800000 */
.L_x_1777:
        /* <DEDUP_REMOVED lines=44> */
.L_x_1776:
[----:B------:R-:W-:Y:S05]  /*5d50*/  BSYNC B1 ;  /* 0x0000000000017941 */ /* 0x000fea0003800000 */
.L_x_1775:
        /* <DEDUP_REMOVED lines=10> */
.L_x_1771:
        /* <DEDUP_REMOVED lines=12> */
.L_x_1780:
[----:B------:R-:W-:Y:S02]  /*5ec0*/  IMAD.MOV.U32 R70, RZ, RZ, R98 ;  /* 0x000000ffff467224 */ /* 0x000fe400078e0062 */
.L_x_1781:
[----:B------:R-:W-:Y:S05]  /*5ed0*/  BSYNC B1 ;  /* 0x0000000000017941 */ /* 0x000fea0003800000 */
.L_x_1779:
        /* <DEDUP_REMOVED lines=16> */
.L_x_1785:
[----:B------:R-:W-:Y:S05]  /*5fe0*/  BSYNC B2 ;  /* 0x0000000000027941 */ /* 0x000fea0003800000 */
.L_x_1784:
[----:B------:R-:W-:Y:S01]  /*5ff0*/  LOP3.LUT R68, R68, R105, R103, 0x96, !PT ;  /* 0x0000006944447212 */ /* 0x000fe200078e9667 */
[----:B------:R-:W-:-:S04]  /*6000*/  IMAD.HI.U32 R95, R51, -0x326172a9, RZ ;  /* 0xcd9e8d57335f7827 */ /* 0x000fc800078e00ff */
[----:B------:R-:W-:Y:S01]  /*6010*/  IMAD R96, R51, -0x326172a9, RZ ;  /* 0xcd9e8d5733607824 */ /* 0x000fe200078e02ff */
[----:B------:R-:W-:Y:S01]  /*6020*/  LOP3.LUT R95, R95, R49, R102, 0x96, !PT ;  /* 0x000000315f5f7212 */ /* 0x000fe200078e9666 */
[----:B------:R-:W-:-:S04]  /*6030*/  IMAD.WIDE.U32 R68, R68, -0x326172a9, RZ ;  /* 0xcd9e8d5744447825 */ /* 0x000fc800078e00ff */
[----:B------:R-:W-:Y:S01]  /*6040*/  IMAD.WIDE.U32 R136, R95, -0x2daee0ad, RZ ;  /* 0xd2511f535f887825 */ /* 0x000fe200078e00ff */
[----:B------:R-:W-:-:S03]  /*6050*/  LOP3.LUT R96, R69, R96, R47, 0x96, !PT ;  /* 0x0000006045607212 */ /* 0x000fc600078e962f */
[----:B------:R-:W-:Y:S02]  /*6060*/  IMAD R69, R50, -0x2daee0ad, RZ ;  /* 0xd2511f5332457824 */ /* 0x000fe400078e02ff */
[----:B------:R-:W-:-:S03]  /*6070*/  IMAD.WIDE.U32 R134, R96, -0x2daee0ad, RZ ;  /* 0xd2511f5360867825 */ /* 0x000fc600078e00ff */
[----:B------:R-:W-:Y:S02]  /*6080*/  LOP3.LUT R69, R137, R69, R48, 0x96, !PT ;  /* 0x0000004589457212 */ /* 0x000fe400078e9630 */
[----:B------:R-:W-:-:S03]  /*6090*/  LOP3.LUT R95, R135, R136, R45, 0x96, !PT ;  /* 0x00000088875f7212 */ /* 0x000fc600078e962d */
        /* <DEDUP_REMOVED lines=33> */
.L_x_1783:
[----:B------:R-:W-:Y:S05]  /*62b0*/  BSYNC B1 ;  /* 0x0000000000017941 */ /* 0x000fea0003800000 */
.L_x_1782:
        /* <DEDUP_REMOVED lines=13> */
.L_x_1786:
        /* <DEDUP_REMOVED lines=12> */
.L_x_1789:
[----:B------:R-:W-:Y:S02]  /*6450*/  IMAD.MOV.U32 R136, RZ, RZ, R98 ;  /* 0x000000ffff887224 */ /* 0x000fe400078e0062 */
.L_x_1790:
[----:B------:R-:W-:Y:S05]  /*6460*/  BSYNC B1 ;  /* 0x0000000000017941 */ /* 0x000fea0003800000 */
.L_x_1788:
        /* <DEDUP_REMOVED lines=16> */
.L_x_1794:
[----:B------:R-:W-:Y:S05]  /*6570*/  BSYNC B2 ;  /* 0x0000000000027941 */ /* 0x000fea0003800000 */
.L_x_1793:
        /* <DEDUP_REMOVED lines=43> */
[----:B------:R-:W-:Y:S02]  /*6830*/  LOP3.LUT R96, R69, R70, R82, 0x96, !PT ;  /* 0x0000004645607212 */ /* 0x000fe400078e9652 */
.L_x_1792:
[----:B------:R-:W-:Y:S05]  /*6840*/  BSYNC B1 ;  /* 0x0000000000017941 */ /* 0x000fea0003800000 */
.L_x_1791:
        /* <DEDUP_REMOVED lines=10> */
.L_x_1787:
[----:B------:R-:W-:Y:S02]  /*68f0*/  SEL R139, RZ, 0x10000, P4 ;  /* 0x00010000ff8b7807 */ /* 0x000fe40002000000 */
[----:B------:R-:W-:Y:S02]  /*6900*/  LOP3.LUT P4, RZ, R0, 0x1, RZ, 0xc0, !PT ;  /* 0x0000000100ff7812 */ /* 0x000fe4000788c0ff */
[----:B------:R-:W-:Y:S02]  /*6910*/  SEL R141, RZ, 0x1000000, P5 ;  /* 0x01000000ff8d7807 */ /* 0x000fe40002800000 */
[----:B------:R-:W-:Y:S02]  /*6920*/  SEL R136, RZ, 0x100, P3 ;  /* 0x00000100ff887807 */ /* 0x000fe40001800000 */
[----:B------:R-:W-:Y:S02]  /*6930*/  SEL R140, RZ, 0x1, P4 ;  /* 0x00000001ff8c7807 */ /* 0x000fe40002000000 */
[----:B------:R-:W-:-:S02]  /*6940*/  LOP3.LUT R136, R136, R141, R139, 0xfe, !PT ;  /* 0x0000008d88887212 */ /* 0x000fc400078efe8b */
[----:B------:R-:W-:Y:S01]  /*6950*/  SEL R137, RZ, 0x1, P2 ;  /* 0x00000001ff897807 */ /* 0x000fe20001000000 */
[----:B------:R-:W-:Y:S01]  /*6960*/  IMAD.WIDE.U32 R140, R140, 0x1000000, RZ ;  /* 0x010000008c8c7825 */ /* 0x000fe200078e00ff */
[C---:B------:R-:W-:Y:S02]  /*6970*/  LOP3.LUT P0, RZ, R0.reuse, 0x2, RZ, 0xc0, !PT ;  /* 0x0000000200ff7812 */ /* 0x040fe4000780c0ff */
[----:B------:R-:W-:Y:S02]  /*6980*/  LOP3.LUT P5, RZ, R0, 0x4, RZ, 0xc0, !PT ;  /* 0x0000000400ff7812 */ /* 0x000fe400078ac0ff */
[----:B------:R-:W-:Y:S02]  /*6990*/  LOP3.LUT R141, R141, R136, R137, 0xfe, !PT ;  /* 0x000000888d8d7212 */ /* 0x000fe400078efe89 */
[----:B------:R-:W-:Y:S02]  /*69a0*/  SEL R138, RZ, 0x1, P0 ;  /* 0x00000001ff8a7807 */ /* 0x000fe40000000000 */
[----:B------:R-:W-:-:S02]  /*69b0*/  SEL R136, RZ, 0x1, P5 ;  /* 0x00000001ff887807 */ /* 0x000fc40002800000 */
[----:B------:R-:W-:Y:S01]  /*69c0*/  LEA R134, P0, R122, c[0x0][0x188], 0x4 ;  /* 0x000062007a867a11 */ /* 0x000fe200078020ff */
[----:B------:R-:W-:Y:S01]  /*69d0*/  IMAD.WIDE.U32 R138, R138, 0x10000, RZ ;  /* 0x000100008a8a7825 */ /* 0x000fe200078e00ff */
[----:B------:R-:W-:Y:S02]  /*69e0*/  LOP3.LUT P6, RZ, R0, 0x8, RZ, 0xc0, !PT ;  /* 0x0000000800ff7812 */ /* 0x000fe400078cc0ff */
[----:B------:R-:W-:Y:S01]  /*69f0*/  LEA.HI.X R135, R122, c[0x0][0x18c], RZ, 0x4, P0 ;  /* 0x000063007a877a11 */ /* 0x000fe200000f24ff */
[----:B------:R-:W-:Y:S01]  /*6a00*/  IMAD.WIDE.U32 R136, R136, 0x100, RZ ;  /* 0x0000010088887825 */ /* 0x000fe200078e00ff */
[----:B------:R-:W-:Y:S02]  /*6a10*/  F2FP.BF16.PACK_AB R71, R173, R159 ;  /* 0x0000009fad47723e */ /* 0x000fe400000010ff */
[----:B------:R-:W-:Y:S02]  /*6a20*/  F2FP.BF16.PACK_AB R70, R157, R153 ;  /* 0x000000999d46723e */ /* 0x000fe400000010ff */
[----:B------:R-:W-:-:S02]  /*6a30*/  F2FP.BF16.PACK_AB R69, R155, R130 ;  /* 0x000000829b45723e */ /* 0x000fc400000010ff */
[----:B------:R-:W-:Y:S02]  /*6a40*/  F2FP.BF16.PACK_AB R68, R132, R121 ;  /* 0x000000798444723e */ /* 0x000fe400000010ff */
[----:B------:R-:W-:Y:S01]  /*6a50*/  LOP3.LUT R140, R136, R140, R138, 0xfe, !PT ;  /* 0x0000008c888c7212 */ /* 0x000fe200078efe8a */
[----:B------:R-:W-:Y:S01]  /*6a60*/  IMAD.SHL.U32 R138, R122, 0x8, RZ ;  /* 0x000000087a8a7824 */ /* 0x000fe200078e00ff */
[----:B------:R-:W-:Y:S01]  /*6a70*/  LOP3.LUT R137, R137, R141, R139, 0xfe, !PT ;  /* 0x0000008d89897212 */ /* 0x000fe200078efe8b */
[----:B------:R0:W-:Y:S01]  /*6a80*/  STG.E.128 [R134.64], R68 ;  /* 0x0000004486007986 */ /* 0x0001e2000c101d04 */
[----:B------:R-:W-:Y:S02]  /*6a90*/  SEL R139, RZ, 0x1, P6 ;  /* 0x00000001ff8b7807 */ /* 0x000fe40003000000 */
[----:B------:R-:W-:Y:S02]  /*6aa0*/  LOP3.LUT P1, RZ, R0, 0x10, RZ, 0xc0, !PT ;  /* 0x0000001000ff7812 */ /* 0x000fe4000782c0ff */
[----:B------:R-:W-:-:S02]  /*6ab0*/  LOP3.LUT R136, R140, R139, RZ, 0xfc, !PT ;  /* 0x0000008b8c887212 */ /* 0x000fc400078efcff */
[----:B------:R-:W-:Y:S02]  /*6ac0*/  SHF.L.U64.HI R139, R122, 0x3, RZ ;  /* 0x000000037a8b7819 */ /* 0x000fe400000102ff */
[----:B0-----:R-:W-:-:S04]  /*6ad0*/  IADD3 R68, P0, R138, c[0x0][0x190], RZ ;  /* 0x000064008a447a10 */ /* 0x001fc80007f1e0ff */
[----:B------:R-:W-:-:S05]  /*6ae0*/  IADD3.X R69, R139, c[0x0][0x194], RZ, P0, !PT ;  /* 0x000065008b457a10 */ /* 0x000fca00007fe4ff */
[----:B------:R0:W-:Y:S01]  /*6af0*/  STG.E.64 [R68.64], R136 ;  /* 0x0000008844007986 */ /* 0x0001e2000c101b04 */
[----:B------:R-:W-:Y:S05]  /*6b00*/  @!P1 BRA `(.L_x_1795) ;  /* 0x0000014000009947 */ /* 0x000fea0003800000 */
[----:B0-----:R-:W-:Y:S01]  /*6b10*/  IMAD.U32 R68, R114, 0x10000, RZ ;  /* 0x0001000072447824 */ /* 0x001fe200078e00ff */
[----:B------:R-:W-:Y:S02]  /*6b20*/  LOP3.LUT R134, R117, 0xff, RZ, 0xc0, !PT ;  /* 0x000000ff75867812 */ /* 0x000fe400078ec0ff */
[----:B------:R-:W-:Y:S02]  /*6b30*/  LOP3.LUT R70, R119, 0xff, RZ, 0xc0, !PT ;  /* 0x000000ff77467812 */ /* 0x000fe400078ec0ff */
[----:B------:R-:W-:Y:S01]  /*6b40*/  LOP3.LUT R137, R68, 0xff0000, RZ, 0xc0, !PT ;  /* 0x00ff000044897812 */ /* 0x000fe200078ec0ff */
[----:B------:R-:W-:Y:S01]  /*6b50*/  IMAD.WIDE.U32 R134, R134, 0x1000000, RZ ;  /* 0x0100000086867825 */ /* 0x000fe200078e00ff */
[----:B------:R-:W-:-:S03]  /*6b60*/  LOP3.LUT R68, R113, 0xffff, RZ, 0xc0, !PT ;  /* 0x0000ffff71447812 */ /* 0x000fc600078ec0ff */
[----:B------:R-:W-:Y:S01]  /*6b70*/  IMAD.WIDE.U32 R70, R70, 0x100, RZ ;  /* 0x0000010046467825 */ /* 0x000fe200078e00ff */
[----:B------:R-:W-:Y:S02]  /*6b80*/  PRMT R137, R137, 0x4210, R68 ;  /* 0x0000421089897816 */ /* 0x000fe40000000044 */
[----:B------:R-:W-:-:S04]  /*6b90*/  PRMT R68, R115, 0x7104, RZ ;  /* 0x0000710473447816 */ /* 0x000fc800000000ff */
[----:B------:R-:W-:Y:S02]  /*6ba0*/  LOP3.LUT R137, R137, 0xff00, R68, 0xf8, !PT ;  /* 0x0000ff0089897812 */ /* 0x000fe400078ef844 */
[----:B------:R-:W-:Y:S02]  /*6bb0*/  LOP3.LUT R68, R118, 0xff, RZ, 0xc0, !PT ;  /* 0x000000ff76447812 */ /* 0x000fe400078ec0ff */
[----:B------:R-:W-:-:S03]  /*6bc0*/  LOP3.LUT R137, R137, 0xff, R116, 0xf8, !PT ;  /* 0x000000ff89897812 */ /* 0x000fc600078ef874 */
[----:B------:R-:W-:-:S05]  /*6bd0*/  IMAD.WIDE.U32 R68, R68, 0x10000, RZ ;  /* 0x0001000044447825 */ /* 0x000fca00078e00ff */
[----:B------:R-:W-:Y:S02]  /*6be0*/  LOP3.LUT R69, R69, R137, R135, 0xfe, !PT ;  /* 0x0000008945457212 */ /* 0x000fe400078efe87 */
[----:B------:R-:W-:Y:S02]  /*6bf0*/  LOP3.LUT R135, R70, R134, R68, 0xfe, !PT ;  /* 0x0000008646877212 */ /* 0x000fe400078efe44 */
[----:B------:R-:W-:Y:S02]  /*6c00*/  IADD3 R68, P0, R138, c[0x0][0x198], RZ ;  /* 0x000066008a447a10 */ /* 0x000fe40007f1e0ff */
[----:B------:R-:W-:Y:S02]  /*6c10*/  LOP3.LUT R71, R69, R71, RZ, 0xfc, !PT ;  /* 0x0000004745477212 */ /* 0x000fe400078efcff */
[----:B------:R-:W-:Y:S02]  /*6c20*/  IADD3.X R69, R139, c[0x0][0x19c], RZ, P0, !PT ;  /* 0x000067008b457a10 */ /* 0x000fe400007fe4ff */
[----:B------:R-:W-:-:S05]  /*6c30*/  LOP3.LUT R70, R135, 0xff, R120, 0xf8, !PT ;  /* 0x000000ff87467812 */ /* 0x000fca00078ef878 */
[----:B------:R0:W-:Y:S02]  /*6c40*/  STG.E.64 [R68.64], R70 ;  /* 0x0000004644007986 */ /* 0x0001e4000c101b04 */
.L_x_1795:
[----:B------:R-:W-:Y:S02]  /*6c50*/  IADD3 R144, R122, 0x100, RZ ;  /* 0x000001007a907810 */ /* 0x000fe40007ffe0ff */
.L_x_1666:
[----:B------:R-:W-:Y:S05]  /*6c60*/  BSYNC B0 ;  /* 0x0000000000007941 */ /* 0x000fea0003800000 */
.L_x_1665:
        /* <DEDUP_REMOVED lines=30> */
.L_x_1799:
[----:B0-----:R-:W-:Y:S02]  /*6e50*/  IMAD.MOV.U32 R129, RZ, RZ, R98 ;  /* 0x000000ffff817224 */ /* 0x001fe400078e0062 */
.L_x_1800:
[----:B------:R-:W-:Y:S05]  /*6e60*/  BSYNC B1 ;  /* 0x0000000000017941 */ /* 0x000fea0003800000 */
.L_x_1798:
        /* <DEDUP_REMOVED lines=16> */
.L_x_1804:
[----:B------:R-:W-:Y:S05]  /*6f70*/  BSYNC B2 ;  /* 0x0000000000027941 */ /* 0x000fea0003800000 */
.L_x_1803:
        /* <DEDUP_REMOVED lines=44> */
.L_x_1802:
[----:B------:R-:W-:Y:S05]  /*7240*/  BSYNC B1 ;  /* 0x0000000000017941 */ /* 0x000fea0003800000 */
.L_x_1801:
        /* <DEDUP_REMOVED lines=18> */
.L_x_1805:
        /* <DEDUP_REMOVED lines=12> */
.L_x_1808:
[----:B------:R-:W-:Y:S02]  /*7430*/  IMAD.MOV.U32 R129, RZ, RZ, R98 ;  /* 0x000000ffff817224 */ /* 0x000fe400078e0062 */
.L_x_1809:
[----:B------:R-:W-:Y:S05]  /*7440*/  BSYNC B1 ;  /* 0x0000000000017941 */ /* 0x000fea0003800000 */
.L_x_1807:
        /* <DEDUP_REMOVED lines=16> */
.L_x_1813:
[----:B------:R-:W-:Y:S05]  /*7550*/  BSYNC B2 ;  /* 0x0000000000027941 */ /* 0x000fea0003800000 */
.L_x_1812:
        /* <DEDUP_REMOVED lines=44> */
.L_x_1811:
[----:B------:R-:W-:Y:S05]  /*7820*/  BSYNC B1 ;  /* 0x0000000000017941 */ /* 0x000fea0003800000 */
.L_x_1810:
        /* <DEDUP_REMOVED lines=10> */
.L_x_1806:
        /* <DEDUP_REMOVED lines=12> */
.L_x_1815:
[----:B------:R-:W-:Y:S02]  /*7990*/  IMAD.MOV.U32 R139, RZ, RZ, R98 ;  /* 0x000000ffff8b7224 */ /* 0x000fe400078e0062 */
.L_x_1816:
[----:B------:R-:W-:Y:S05]  /*79a0*/  BSYNC B1 ;  /* 0x0000000000017941 */ /* 0x000fea0003800000 */
.L_x_1814:
        /* <DEDUP_REMOVED lines=16> */
.L_x_1820:
[----:B------:R-:W-:Y:S05]  /*7ab0*/  BSYNC B2 ;  /* 0x0000000000027941 */ /* 0x000fea0003800000 */
.L_x_1819:
        /* <DEDUP_REMOVED lines=44> */
.L_x_1818:
[----:B------:R-:W-:Y:S05]  /*7d80*/  BSYNC B1 ;  /* 0x0000000000017941 */ /* 0x000fea0003800000 */
.L_x_1817:
        /* <DEDUP_REMOVED lines=15> */
.L_x_1821:
        /* <DEDUP_REMOVED lines=12> */
.L_x_1824:
[----:B------:R-:W-:Y:S02]  /*7f40*/  IMAD.MOV.U32 R106, RZ, RZ, R98 ;  /* 0x000000ffff6a7224 */ /* 0x000fe400078e0062 */
.L_x_1825:
[----:B------:R-:W-:Y:S05]  /*7f50*/  BSYNC B1 ;  /* 0x0000000000017941 */ /* 0x000fea0003800000 */
.L_x_1823:
        /* <DEDUP_REMOVED lines=16> */
.L_x_1829:
[----:B------:R-:W-:Y:S05]  /*8060*/  BSYNC B2 ;  /* 0x0000000000027941 */ /* 0x000fea0003800000 */
.L_x_1828:
        /* <DEDUP_REMOVED lines=44> */
.L_x_1827:
[----:B------:R-:W-:Y:S05]  /*8330*/  BSYNC B1 ;  /* 0x0000000000017941 */ /* 0x000fea0003800000 */
.L_x_1826:
        /* <DEDUP_REMOVED lines=10> */
.L_x_1822:
        /* <DEDUP_REMOVED lines=12> */
.L_x_1831:
[----:B------:R-:W-:Y:S02]  /*84a0*/  IMAD.MOV.U32 R139, RZ, RZ, R98 ;  /* 0x000000ffff8b7224 */ /* 0x000fe400078e0062 */
.L_x_1832:
[----:B------:R-:W-:Y:S05]  /*84b0*/  BSYNC B1 ;  /* 0x0000000000017941 */ /* 0x000fea0003800000 */
.L_x_1830:
        /* <DEDUP_REMOVED lines=16> */
.L_x_1836:
[----:B------:R-:W-:Y:S05]  /*85c0*/  BSYNC B2 ;  /* 0x0000000000027941 */ /* 0x000fea0003800000 */
.L_x_1835:
        /* <DEDUP_REMOVED lines=44> */
.L_x_1834:
[----:B------:R-:W-:Y:S05]  /*8890*/  BSYNC B1 ;  /* 0x0000000000017941 */ /* 0x000fea0003800000 */
.L_x_1833:
        /* <DEDUP_REMOVED lines=15> */
.L_x_1837:
        /* <DEDUP_REMOVED lines=12> */
.L_x_1840:
[----:B------:R-:W-:Y:S02]  /*8a50*/  IMAD.MOV.U32 R139, RZ, RZ, R98 ;  /* 0x000000ffff8b7224 */ /* 0x000fe400078e0062 */
.L_x_1841:
[----:B------:R-:W-:Y:S05]  /*8a60*/  BSYNC B1 ;  /* 0x0000000000017941 */ /* 0x000fea0003800000 */
.L_x_1839:
        /* <DEDUP_REMOVED lines=16> */
.L_x_1845:
[----:B------:R-:W-:Y:S05]  /*8b70*/  BSYNC B2 ;  /* 0x0000000000027941 */ /* 0x000fea0003800000 */
.L_x_1844:
        /* <DEDUP_REMOVED lines=44> */
.L_x_1843:
[----:B------:R-:W-:Y:S05]  /*8e40*/  BSYNC B1 ;  /* 0x0000000000017941 */ /* 0x000fea0003800000 */
.L_x_1842:
        /* <DEDUP_REMOVED lines=10> */
.L_x_1838:
        /* <DEDUP_REMOVED lines=12> */
.L_x_1847:
[----:B------:R-:W-:Y:S02]  /*8fb0*/  IMAD.MOV.U32 R139, RZ, RZ, R98 ;  /* 0x000000ffff8b7224 */ /* 0x000fe400078e0062 */
.L_x_1848:
[----:B------:R-:W-:Y:S05]  /*8fc0*/  BSYNC B1 ;  /* 0x0000000000017941 */ /* 0x000fea0003800000 */
.L_x_1846:
        /* <DEDUP_REMOVED lines=16> */
.L_x_1852:
[----:B------:R-:W-:Y:S05]  /*90d0*/  BSYNC B2 ;  /* 0x0000000000027941 */ /* 0x000fea0003800000 */
.L_x_1851:
[----:B------:R-:W-:Y:S01]  /*90e0*/  LOP3.LUT R95, R95, R105, R103, 0x96, !PT ;  /* 0x000000695f5f7212 */ /* 0x000fe200078e9667 */
[----:B------:R-:W-:-:S04]  /*90f0*/  IMAD.HI.U32 R68, R51, -0x326172a9, RZ ;  /* 0xcd9e8d5733447827 */ /* 0x000fc800078e00ff */
        /* <DEDUP_REMOVED lines=42> */
.L_x_1850:
[----:B------:R-:W-:Y:S05]  /*93a0*/  BSYNC B1 ;  /* 0x0000000000017941 */ /* 0x000fea0003800000 */
.L_x_1849:
        /* <DEDUP_REMOVED lines=15> */
.L_x_1853:
        /* <DEDUP_REMOVED lines=12> */
.L_x_1856:
[----:B------:R-:W-:Y:S02]  /*9560*/  IMAD.MOV.U32 R139, RZ, RZ, R98 ;  /* 0x000000ffff8b7224 */ /* 0x000fe400078e0062 */
.L_x_1857:
[----:B------:R-:W-:Y:S05]  /*9570*/  BSYNC B1 ;  /* 0x0000000000017941 */ /* 0x000fea0003800000 */
.L_x_1855:
        /* <DEDUP_REMOVED lines=16> */
.L_x_1861:
[----:B------:R-:W-:Y:S05]  /*9680*/  BSYNC B2 ;  /* 0x0000000000027941 */ /* 0x000fea0003800000 */
.L_x_1860:
        /* <DEDUP_REMOVED lines=44> */
.L_x_1859:
[----:B------:R-:W-:Y:S05]  /*9950*/  BSYNC B1 ;  /* 0x0000000000017941 */ /* 0x000fea0003800000 */
.L_x_1858:
        /* <DEDUP_REMOVED lines=10> */
.L_x_1854:
        /* <DEDUP_REMOVED lines=12> */
.L_x_1863:
[----:B------:R-:W-:Y:S02]  /*9ac0*/  IMAD.MOV.U32 R106, RZ, RZ, R98 ;  /* 0x000000ffff6a7224 */ /* 0x000fe400078e0062 */
.L_x_1864:
[----:B------:R-:W-:Y:S05]  /*9ad0*/  BSYNC B1 ;  /* 0x0000000000017941 */ /* 0x000fea0003800000 */
.L_x_1862:
        /* <DEDUP_REMOVED lines=16> */
.L_x_1868:
[----:B------:R-:W-:Y:S05]  /*9be0*/  BSYNC B2 ;  /* 0x0000000000027941 */ /* 0x000fea0003800000 */
.L_x_1867:
        /* <DEDUP_REMOVED lines=44> */
.L_x_1866:
[----:B------:R-:W-:Y:S05]  /*9eb0*/  BSYNC B1 ;  /* 0x0000000000017941 */ /* 0x000fea0003800000 */
.L_x_1865:
        /* <DEDUP_REMOVED lines=13> */
.L_x_1869:
        /* <DEDUP_REMOVED lines=12> */
.L_x_1872:
[----:B------:R-:W-:Y:S02]  /*a050*/  IMAD.MOV.U32 R106, RZ, RZ, R98 ;  /* 0x000000ffff6a7224 */ /* 0x000fe400078e0062 */
.L_x_1873:
[----:B------:R-:W-:Y:S05]  /*a060*/  BSYNC B1 ;  /* 0x0000000000017941 */ /* 0x000fea0003800000 */
.L_x_1871:
        /* <DEDUP_REMOVED lines=16> */
.L_x_1877:
[----:B------:R-:W-:Y:S05]  /*a170*/  BSYNC B2 ;  /* 0x0000000000027941 */ /* 0x000fea0003800000 */
.L_x_1876:
        /* <DEDUP_REMOVED lines=44> */
.L_x_1875:
[----:B------:R-:W-:Y:S05]  /*a440*/  BSYNC B1 ;  /* 0x0000000000017941 */ /* 0x000fea0003800000 */
.L_x_1874:
        /* <DEDUP_REMOVED lines=10> */
.L_x_1870:
        /* <DEDUP_REMOVED lines=12> */
.L_x_1879:
[----:B------:R-:W-:Y:S02]  /*a5b0*/  IMAD.MOV.U32 R106, RZ, RZ, R98 ;  /* 0x000000ffff6a7224 */ /* 0x000fe400078e0062 */
.L_x_1880:
[----:B------:R-:W-:Y:S05]  /*a5c0*/  BSYNC B1 ;  /* 0x0000000000017941 */ /* 0x000fea0003800000 */
.L_x_1878:
        /* <DEDUP_REMOVED lines=16> */
.L_x_1884:
[----:B------:R-:W-:Y:S05]  /*a6d0*/  BSYNC B2 ;  /* 0x0000000000027941 */ /* 0x000fea0003800000 */
.L_x_1883:
        /* <DEDUP_REMOVED lines=44> */
.L_x_1882:
[----:B------:R-:W-:Y:S05]  /*a9a0*/  BSYNC B1 ;  /* 0x0000000000017941 */ /* 0x000fea0003800000 */
.L_x_1881:
        /* <DEDUP_REMOVED lines=13> */
.L_x_1885:
        /* <DEDUP_REMOVED lines=12> */
.L_x_1888:
[----:B------:R-:W-:Y:S02]  /*ab40*/  IMAD.MOV.U32 R70, RZ, RZ, R98 ;  /* 0x000000ffff467224 */ /* 0x000fe400078e0062 */
.L_x_1889:
[----:B------:R-:W-:Y:S05]  /*ab50*/  BSYNC B1 ;  /* 0x0000000000017941 */ /* 0x000fea0003800000 */
.L_x_1887:
        /* <DEDUP_REMOVED lines=16> */
.L_x_1893:
[----:B------:R-:W-:Y:S05]  /*ac60*/  BSYNC B2 ;  /* 0x0000000000027941 */ /* 0x000fea0003800000 */
.L_x_1892:
        /* <DEDUP_REMOVED lines=44> */
.L_x_1891:
[----:B------:R-:W-:Y:S05]  /*af30*/  BSYNC B1 ;  /* 0x0000000000017941 */ /* 0x000fea0003800000 */
.L_x_1890:
        /* <DEDUP_REMOVED lines=10> */
.L_x_1886:
        /* <DEDUP_REMOVED lines=12> */
.L_x_1895:
[----:B------:R-:W-:Y:S02]  /*b0a0*/  IMAD.MOV.U32 R70, RZ, RZ, R98 ;  /* 0x000000ffff467224 */ /* 0x000fe400078e0062 */
.L_x_1896:
[----:B------:R-:W-:Y:S05]  /*b0b0*/  BSYNC B1 ;  /* 0x0000000000017941 */ /* 0x000fea0003800000 */
.L_x_1894:
        /* <DEDUP_REMOVED lines=16> */
.L_x_1900:
[----:B------:R-:W-:Y:S05]  /*b1c0*/  BSYNC B2 ;  /* 0x0000000000027941 */ /* 0x000fea0003800000 */
.L_x_1899:
        /* <DEDUP_REMOVED lines=44> */
.L_x_1898:
[----:B------:R-:W-:Y:S05]  /*b490*/  BSYNC B1 ;  /* 0x0000000000017941 */ /* 0x000fea0003800000 */
.L_x_1897:
        /* <DEDUP_REMOVED lines=13> */
.L_x_1901:
        /* <DEDUP_REMOVED lines=12> */
.L_x_1904:
[----:B------:R-:W-:Y:S02]  /*b630*/  IMAD.MOV.U32 R70, RZ, RZ, R98 ;  /* 0x000000ffff467224 */ /* 0x000fe400078e0062 */
.L_x_1905:
[----:B------:R-:W-:Y:S05]  /*b640*/  BSYNC B1 ;  /* 0x0000000000017941 */ /* 0x000fea0003800000 */
.L_x_1903:
        /* <DEDUP_REMOVED lines=16> */
.L_x_1909:
[----:B------:R-:W-:Y:S05]  /*b750*/  BSYNC B2 ;  /* 0x0000000000027941 */ /* 0x000fea0003800000 */
.L_x_1908:
        /* <DEDUP_REMOVED lines=44> */
.L_x_1907:
[----:B------:R-:W-:Y:S05]  /*ba20*/  BSYNC B1 ;  /* 0x0000000000017941 */ /* 0x000fea0003800000 */
.L_x_1906:
        /* <DEDUP_REMOVED lines=10> */
.L_x_1902:
        /* <DEDUP_REMOVED lines=12> */
.L_x_1911:
[----:B------:R-:W-:Y:S02]  /*bb90*/  IMAD.MOV.U32 R70, RZ, RZ, R98 ;  /* 0x000000ffff467224 */ /* 0x000fe400078e0062 */
.L_x_1912:
[----:B------:R-:W-:Y:S05]  /*bba0*/  BSYNC B1 ;  /* 0x0000000000017941 */ /* 0x000fea0003800000 */
.L_x_1910:
        /* <DEDUP_REMOVED lines=16> */
.L_x_1916:
[----:B------:R-:W-:Y:S05]  /*bcb0*/  BSYNC B2 ;  /* 0x0000000000027941 */ /* 0x000fea0003800000 */
.L_x_1915:
        /* <DEDUP_REMOVED lines=44> */
.L_x_1914:
[----:B------:R-:W-:Y:S05]  /*bf80*/  BSYNC B1 ;  /* 0x0000000000017941 */ /* 0x000fea0003800000 */
.L_x_1913:
        /* <DEDUP_REMOVED lines=13> */
.L_x_1917:
        /* <DEDUP_REMOVED lines=12> */
.L_x_1920:
[----:B------:R-:W-:Y:S02]  /*c120*/  IMAD.MOV.U32 R136, RZ, RZ, R98 ;  /* 0x000000ffff887224 */ /* 0x000fe400078e0062 */
.L_x_1921:
[----:B------:R-:W-:Y:S05]  /*c130*/  BSYNC B1 ;  /* 0x0000000000017941 */ /* 0x000fea0003800000 */
.L_x_1919:
        /* <DEDUP_REMOVED lines=16> */
.L_x_1925:
[----:B------:R-:W-:Y:S05]  /*c240*/  BSYNC B2 ;  /* 0x0000000000027941 */ /* 0x000fea0003800000 */
.L_x_1924:
        /* <DEDUP_REMOVED lines=9> */
[----:B------:R-:W-:Y:S01]  /*c2e0*/  LOP3.LUT R69, R135, R69, R48, 0x96, !PT ;  /* 0x0000004587457212 */ /* 0x000fe200078e9630 */
[----:B------:R-:W-:Y:S01]  /*c2f0*/  IMAD.MOV.U32 R106, RZ, RZ, RZ ;  /* 0x000000ffff6a7224 */ /* 0x000fe200078e00ff */
        /* <DEDUP_REMOVED lines=33> */
.L_x_1923:
[----:B------:R-:W-:Y:S05]  /*c510*/  BSYNC B1 ;  /* 0x0000000000017941 */ /* 0x000fea0003800000 */
.L_x_1922:
        /* <DEDUP_REMOVED lines=10> */
.L_x_1918:
[----:B------:R-:W-:Y:S02]  /*c5c0*/  LOP3.LUT P0, RZ, R0, 0x1, RZ, 0xc0, !PT ;  /* 0x0000000100ff7812 */ /* 0x000fe4000780c0ff */
[----:B------:R-:W-:Y:S02]  /*c5d0*/  SEL R141, RZ, 0x1000000, P5 ;  /* 0x01000000ff8d7807 */ /* 0x000fe40002800000 */
        /* <DEDUP_REMOVED lines=11> */
[----:B------:R-:W-:Y:S01]  /*c690*/  LOP3.LUT P6, RZ, R0, 0x8, RZ, 0xc0, !PT ;  /* 0x0000000800ff7812 */ /* 0x000fe200078cc0ff */
[----:B------:R-:W-:Y:S01]  /*c6a0*/  IMAD.WIDE.U32 R138, R138, 0x10000, RZ ;  /* 0x000100008a8a7825 */ /* 0x000fe200078e00ff */
[----:B------:R-:W-:Y:S02]  /*c6b0*/  LEA R134, P0, R144, c[0x0][0x188], 0x4 ;  /* 0x0000620090867a11 */ /* 0x000fe400078020ff */
[----:B------:R-:W-:Y:S01]  /*c6c0*/  F2FP.BF16.PACK_AB R71, R175, R163 ;  /* 0x000000a3af47723e */ /* 0x000fe200000010ff */
[----:B------:R-:W-:Y:S01]  /*c6d0*/  IMAD.WIDE.U32 R140, R140, 0x100, RZ ;  /* 0x000001008c8c7825 */ /* 0x000fe200078e00ff */
[----:B------:R-:W-:Y:S02]  /*c6e0*/  LEA.HI.X R135, R144, c[0x0][0x18c], RZ, 0x4, P0 ;  /* 0x0000630090877a11 */ /* 0x000fe400000f24ff */
[----:B------:R-:W-:Y:S02]  /*c6f0*/  F2FP.BF16.PACK_AB R70, R161, R149 ;  /* 0x00000095a146723e */ /* 0x000fe400000010ff */
[----:B------:R-:W-:-:S02]  /*c700*/  LOP3.LUT R139, R141, R137, R139, 0xfe, !PT ;  /* 0x000000898d8b7212 */ /* 0x000fc400078efe8b */
[----:B------:R-:W-:Y:S02]  /*c710*/  LOP3.LUT R136, R140, R136, R138, 0xfe, !PT ;  /* 0x000000888c887212 */ /* 0x000fe400078efe8a */
[----:B------:R-:W-:Y:S02]  /*c720*/  SEL R137, RZ, 0x1, P6 ;  /* 0x00000001ff897807 */ /* 0x000fe40003000000 */
[----:B------:R-:W-:Y:S02]  /*c730*/  F2FP.BF16.PACK_AB R69, R151, R127 ;  /* 0x0000007f9745723e */ /* 0x000fe400000010ff */
[----:B------:R-:W-:Y:S02]  /*c740*/  F2FP.BF16.PACK_AB R68, R129, R112 ;  /* 0x000000708144723e */ /* 0x000fe400000010ff */
[----:B------:R-:W-:Y:S01]  /*c750*/  LOP3.LUT R138, R136, R137, RZ, 0xfc, !PT ;  /* 0x00000089888a7212 */ /* 0x000fe200078efcff */
[C---:B------:R-:W-:Y:S01]  /*c760*/  IMAD.SHL.U32 R136, R144.reuse, 0x8, RZ ;  /* 0x0000000890887824 */ /* 0x040fe200078e00ff */
[----:B------:R-:W-:Y:S01]  /*c770*/  SHF.L.U64.HI R140, R144, 0x3, RZ ;  /* 0x00000003908c7819 */ /* 0x000fe200000102ff */
[----:B------:R0:W-:Y:S01]  /*c780*/  STG.E.128 [R134.64], R68 ;  /* 0x0000004486007986 */ /* 0x0001e2000c101d04 */
[----:B------:R-:W-:-:S02]  /*c790*/  LOP3.LUT P1, RZ, R0, 0x10, RZ, 0xc0, !PT ;  /* 0x0000001000ff7812 */ /* 0x000fc4000782c0ff */
[----:B0-----:R-:W-:-:S04]  /*c7a0*/  IADD3 R68, P0, R136, c[0x0][0x190], RZ ;  /* 0x0000640088447a10 */ /* 0x001fc80007f1e0ff */
[----:B------:R-:W-:-:S05]  /*c7b0*/  IADD3.X R69, R140, c[0x0][0x194], RZ, P0, !PT ;  /* 0x000065008c457a10 */ /* 0x000fca00007fe4ff */
[----:B------:R0:W-:Y:S02]  /*c7c0*/  STG.E.64 [R68.64], R138 ;  /* 0x0000008a44007986 */ /* 0x0001e4000c101b04 */
        /* <DEDUP_REMOVED lines=21> */
.L_x_1926:
[----:B------:R-:W-:Y:S02]  /*c920*/  IADD3 R144, R144, 0x100, RZ ;  /* 0x0000010090907810 */ /* 0x000fe40007ffe0ff */
.L_x_1797:
[----:B------:R-:W-:Y:S05]  /*c930*/  BSYNC B0 ;  /* 0x0000000000007941 */ /* 0x000fea0003800000 */
.L_x_1796:
        /* <DEDUP_REMOVED lines=30> */
.L_x_1930:
[----:B0-----:R-:W-:Y:S02]  /*cb20*/  IMAD.MOV.U32 R128, RZ, RZ, R98 ;  /* 0x000000ffff807224 */ /* 0x001fe400078e0062 */
.L_x_1931:
[----:B------:R-:W-:Y:S05]  /*cb30*/  BSYNC B1 ;  /* 0x0000000000017941 */ /* 0x000fea0003800000 */
.L_x_1929:
        /* <DEDUP_REMOVED lines=16> */
.L_x_1935:
[----:B------:R-:W-:Y:S05]  /*cc40*/  BSYNC B2 ;  /* 0x0000000000027941 */ /* 0x000fea0003800000 */
.L_x_1934:
        /* <DEDUP_REMOVED lines=44> */
.L_x_1933:
[----:B------:R-:W-:Y:S05]  /*cf10*/  BSYNC B1 ;  /* 0x0000000000017941 */ /* 0x000fea0003800000 */
.L_x_1932:
        /* <DEDUP_REMOVED lines=18> */
.L_x_1936:
        /* <DEDUP_REMOVED lines=12> */
.L_x_1939:
[----:B------:R-:W-:Y:S02]  /*d100*/  IMAD.MOV.U32 R128, RZ, RZ, R98 ;  /* 0x000000ffff807224 */ /* 0x000fe400078e0062 */
.L_x_1940:
[----:B------:R-:W-:Y:S05]  /*d110*/  BSYNC B1 ;  /* 0x0000000000017941 */ /* 0x000fea0003800000 */
.L_x_1938:
        /* <DEDUP_REMOVED lines=16> */
.L_x_1944:
[----:B------:R-:W-:Y:S05]  /*d220*/  BSYNC B2 ;  /* 0x0000000000027941 */ /* 0x000fea0003800000 */
.L_x_1943:
        /* <DEDUP_REMOVED lines=44> */
.L_x_1942:
[----:B------:R-:W-:Y:S05]  /*d4f0*/  BSYNC B1 ;  /* 0x0000000000017941 */ /* 0x000fea0003800000 */
.L_x_1941:
        /* <DEDUP_REMOVED lines=10> */
.L_x_1937:
        /* <DEDUP_REMOVED lines=12> */
.L_x_1946:
[----:B------:R-:W-:Y:S02]  /*d660*/  IMAD.MOV.U32 R139, RZ, RZ, R98 ;  /* 0x000000ffff8b7224 */ /* 0x000fe400078e0062 */
.L_x_1947:
[----:B------:R-:W-:Y:S05]  /*d670*/  BSYNC B1 ;  /* 0x0000000000017941 */ /* 0x000fea0003800000 */
.L_x_1945:
        /* <DEDUP_REMOVED lines=16> */
.L_x_1951:
[----:B------:R-:W-:Y:S05]  /*d780*/  BSYNC B2 ;  /* 0x0000000000027941 */ /* 0x000fea0003800000 */
.L_x_1950:
        /* <DEDUP_REMOVED lines=44> */
.L_x_1949:
[----:B------:R-:W-:Y:S05]  /*da50*/  BSYNC B1 ;  /* 0x0000000000017941 */ /* 0x000fea0003800000 */
.L_x_1948:
        /* <DEDUP_REMOVED lines=15> */
.L_x_1952:
        /* <DEDUP_REMOVED lines=12> */
.L_x_1955:
[----:B------:R-:W-:Y:S02]  /*dc10*/  IMAD.MOV.U32 R106, RZ, RZ, R98 ;  /* 0x000000ffff6a7224 */ /* 0x000fe400078e0062 */
.L_x_1956:
[----:B------:R-:W-:Y:S05]  /*dc20*/  BSYNC B1 ;  /* 0x0000000000017941 */ /* 0x000fea0003800000 */
.L_x_1954:
        /* <DEDUP_REMOVED lines=16> */
.L_x_1960:
[----:B------:R-:W-:Y:S05]  /*dd30*/  BSYNC B2 ;  /* 0x0000000000027941 */ /* 0x000fea0003800000 */
.L_x_1959:
        /* <DEDUP_REMOVED lines=44> */
.L_x_1958:
[----:B------:R-:W-:Y:S05]  /*e000*/  BSYNC B1 ;  /* 0x0000000000017941 */ /* 0x000fea0003800000 */
.L_x_1957:
        /* <DEDUP_REMOVED lines=10> */
.L_x_1953:
        /* <DEDUP_REMOVED lines=12> */
.L_x_1962:
[----:B------:R-:W-:Y:S02]  /*e170*/  IMAD.MOV.U32 R139, RZ, RZ, R98 ;  /* 0x000000ffff8b7224 */ /* 0x000fe400078e0062 */
.L_x_1963:
[----:B------:R-:W-:Y:S05]  /*e180*/  BSYNC B1 ;  /* 0x0000000000017941 */ /* 0x000fea0003800000 */
.L_x_1961:
        /* <DEDUP_REMOVED lines=16> */
.L_x_1967:
[----:B------:R-:W-:Y:S05]  /*e290*/  BSYNC B2 ;  /* 0x0000000000027941 */ /* 0x000fea0003800000 */
.L_x_1966:
        /* <DEDUP_REMOVED lines=44> */
.L_x_1965:
[----:B------:R-:W-:Y:S05]  /*e560*/  BSYNC B1 ;  /* 0x0000000000017941 */ /* 0x000fea0003800000 */
.L_x_1964:
        /* <DEDUP_REMOVED lines=15> */
.L_x_1968:
        /* <DEDUP_REMOVED lines=12> */
.L_x_1971:
[----:B------:R-:W-:Y:S02]  /*e720*/  IMAD.MOV.U32 R139, RZ, RZ, R98 ;  /* 0x000000ffff8b7224 */ /* 0x000fe400078e0062 */
.L_x_1972:
[----:B------:R-:W-:Y:S05]  /*e730*/  BSYNC B1 ;  /* 0x0000000000017941 */ /* 0x000fea0003800000 */
.L_x_1970:
        /* <DEDUP_REMOVED lines=16> */
.L_x_1976:
[----:B------:R-:W-:Y:S05]  /*e840*/  BSYNC B2 ;  /* 0x0000000000027941 */ /* 0x000fea0003800000 */
.L_x_1975:
        /* <DEDUP_REMOVED lines=44> */
.L_x_1974:
[----:B------:R-:W-:Y:S05]  /*eb10*/  BSYNC B1 ;  /* 0x0000000000017941 */ /* 0x000fea0003800000 */
.L_x_1973:
        /* <DEDUP_REMOVED lines=10> */
.L_x_1969:
        /* <DEDUP_REMOVED lines=12> */
.L_x_1978:
[----:B------:R-:W-:Y:S02]  /*ec80*/  IMAD.MOV.U32 R139, RZ, RZ, R98 ;  /* 0x000000ffff8b7224 */ /* 0x000fe400078e0062 */
.L_x_1979:
[----:B------:R-:W-:Y:S05]  /*ec90*/  BSYNC B1 ;  /* 0x0000000000017941 */ /* 0x000fea0003800000 */
.L_x_1977:
        /* <DEDUP_REMOVED lines=16> */
.L_x_1983:
[----:B------:R-:W-:Y:S05]  /*eda0*/  BSYNC B2 ;  /* 0x0000000000027941 */ /* 0x000fea0003800000 */
.L_x_1982:
        /* <DEDUP_REMOVED lines=44> */
.L_x_1981:
[----:B------:R-:W-:Y:S05]  /*f070*/  BSYNC B1 ;  /* 0x0000000000017941 */ /* 0x000fea0003800000 */
.L_x_1980:
        /* <DEDUP_REMOVED lines=15> */
.L_x_1984:
        /* <DEDUP_REMOVED lines=12> */
.L_x_1987:
[----:B------:R-:W-:Y:S02]  /*f230*/  IMAD.MOV.U32 R139, RZ, RZ, R98 ;  /* 0x000000ffff8b7224 */ /* 0x000fe400078e0062 */
.L_x_1988:
[----:B------:R-:W-:Y:S05]  /*f240*/  BSYNC B1 ;  /* 0x0000000000017941 */ /* 0x000fea0003800000 */
.L_x_1986:
        /* <DEDUP_REMOVED lines=16> */
.L_x_1992:
[----:B------:R-:W-:Y:S05]  /*f350*/  BSYNC B2 ;  /* 0x0000000000027941 */ /* 0x000fea0003800000 */
.L_x_1991:
        /* <DEDUP_REMOVED lines=44> */
.L_x_1990:
[----:B------:R-:W-:Y:S05]  /*f620*/  BSYNC B1 ;  /* 0x0000000000017941 */ /* 0x000fea0003800000 */
.L_x_1989:
        /* <DEDUP_REMOVED lines=10> */
.L_x_1985:
        /* <DEDUP_REMOVED lines=12> */
.L_x_1994:
[----:B------:R-:W-:Y:S02]  /*f790*/  IMAD.MOV.U32 R106, RZ, RZ, R98 ;  /* 0x000000ffff6a7224 */ /* 0x000fe400078e0062 */
.L_x_1995:
[----:B------:R-:W-:Y:S05]  /*f7a0*/  BSYNC B1 ;  /* 0x0000000000017941 */ /* 0x000fea0003800000 */
.L_x_1993:
        /* <DEDUP_REMOVED lines=16> */
.L_x_1999:
[----:B------:R-:W-:Y:S05]  /*f8b0*/  BSYNC B2 ;  /* 0x0000000000027941 */ /* 0x000fea0003800000 */
.L_x_1998:
        /* <DEDUP_REMOVED lines=44> */
.L_x_1997:
[----:B------:R-:W-:Y:S05]  /*fb80*/  BSYNC B1 ;  /* 0x0000000000017941 */ /* 0x000fea0003800000 */
.L_x_1996:
        /* <DEDUP_REMOVED lines=13> */
.L_x_2000:
        /* <DEDUP_REMOVED lines=12> */
.L_x_2003:
[----:B------:R-:W-:Y:S02]  /*fd20*/  IMAD.MOV.U32 R106, RZ, RZ, R98 ;  /* 0x000000ffff6a7224 */ /* 0x000fe400078e0062 */
.L_x_2004:
[----:B------:R-:W-:Y:S05]  /*fd30*/  BSYNC B1 ;  /* 0x0000000000017941 */ /* 0x000fea0003800000 */
.L_x_2002:
        /* <DEDUP_REMOVED lines=16> */
.L_x_2008:
[----:B------:R-:W-:Y:S05]  /*fe40*/  BSYNC B2 ;  /* 0x0000000000027941 */ /* 0x000fea0003800000 */
.L_x_2007:
        /* <DEDUP_REMOVED lines=44> */
.L_x_2006:
[----:B------:R-:W-:Y:S05]  /*10110*/  BSYNC B1 ;  /* 0x0000000000017941 */ /* 0x000fea0003800000 */
.L_x_2005:
        /* <DEDUP_REMOVED lines=10> */
.L_x_2001:
        /* <DEDUP_REMOVED lines=12> */
.L_x_2010:
[----:B------:R-:W-:Y:S02]  /*10280*/  IMAD.MOV.U32 R106, RZ, RZ, R98 ;  /* 0x000000ffff6a7224 */ /* 0x000fe400078e0062 */
.L_x_2011:
[----:B------:R-:W-:Y:S05]  /*10290*/  BSYNC B1 ;  /* 0x0000000000017941 */ /* 0x000fea0003800000 */
.L_x_2009:
        /* <DEDUP_REMOVED lines=16> */
.L_x_2015:
[----:B------:R-:W-:Y:S05]  /*103a0*/  BSYNC B2 ;  /* 0x0000000000027941 */ /* 0x000fea0003800000 */
.L_x_2014:
        /* <DEDUP_REMOVED lines=44> */
.L_x_2013:
[----:B------:R-:W-:Y:S05]  /*10670*/  BSYNC B1 ;  /* 0x0000000000017941 */ /* 0x000fea0003800000 */
.L_x_2012:
        /* <DEDUP_REMOVED lines=13> */
.L_x_2016:
        /* <DEDUP_REMOVED lines=12> */
.L_x_2019:
[----:B------:R-:W-:Y:S02]  /*10810*/  IMAD.MOV.U32 R70, RZ, RZ, R98 ;  /* 0x000000ffff467224 */ /* 0x000fe400078e0062 */
.L_x_2020:
[----:B------:R-:W-:Y:S05]  /*10820*/  BSYNC B1 ;  /* 0x0000000000017941 */ /* 0x000fea0003800000 */
.L_x_2018:
        /* <DEDUP_REMOVED lines=16> */
.L_x_2024:
[----:B------:R-:W-:Y:S05]  /*10930*/  BSYNC B2 ;  /* 0x0000000000027941 */ /* 0x000fea0003800000 */
.L_x_2023:
        /* <DEDUP_REMOVED lines=44> */
.L_x_2022:
[----:B------:R-:W-:Y:S05]  /*10c00*/  BSYNC B1 ;  /* 0x0000000000017941 */ /* 0x000fea0003800000 */
.L_x_2021:
        /* <DEDUP_REMOVED lines=10> */
.L_x_2017:
        /* <DEDUP_REMOVED lines=12> */
.L_x_2026:
[----:B------:R-:W-:Y:S02]  /*10d70*/  IMAD.MOV.U32 R70, RZ, RZ, R98 ;  /* 0x000000ffff467224 */ /* 0x000fe400078e0062 */
.L_x_2027:
[----:B------:R-:W-:Y:S05]  /*10d80*/  BSYNC B1 ;  /* 0x0000000000017941 */ /* 0x000fea0003800000 */
.L_x_2025:
        /* <DEDUP_REMOVED lines=16> */
.L_x_2031:
[----:B------:R-:W-:Y:S05]  /*10e90*/  BSYNC B2 ;  /* 0x0000000000027941 */ /* 0x000fea0003800000 */
.L_x_2030:
        /* <DEDUP_REMOVED lines=44> */
.L_x_2029:
[----:B------:R-:W-:Y:S05]  /*11160*/  BSYNC B1 ;  /* 0x0000000000017941 */ /* 0x000fea0003800000 */
.L_x_2028:
        /* <DEDUP_REMOVED lines=13> */
.L_x_2032:
        /* <DEDUP_REMOVED lines=12> */
.L_x_2035:
[----:B------:R-:W-:Y:S02]  /*11300*/  IMAD.MOV.U32 R70, RZ, RZ, R98 ;  /* 0x000000ffff467224 */ /* 0x000fe400078e0062 */
.L_x_2036:
[----:B------:R-:W-:Y:S05]  /*11310*/  BSYNC B1 ;  /* 0x0000000000017941 */ /* 0x000fea0003800000 */
.L_x_2034:
        /* <DEDUP_REMOVED lines=16> */
.L_x_2040:
[----:B------:R-:W-:Y:S05]  /*11420*/  BSYNC B2 ;  /* 0x0000000000027941 */ /* 0x000fea0003800000 */
.L_x_2039:
        /* <DEDUP_REMOVED lines=44> */
.L_x_2038:
[----:B------:R-:W-:Y:S05]  /*116f0*/  BSYNC B1 ;  /* 0x0000000000017941 */ /* 0x000fea0003800000 */
.L_x_2037:
        /* <DEDUP_REMOVED lines=10> */
.L_x_2033:
        /* <DEDUP_REMOVED lines=12> */
.L_x_2042:
[----:B------:R-:W-:Y:S02]  /*11860*/  IMAD.MOV.U32 R70, RZ, RZ, R98 ;  /* 0x000000ffff467224 */ /* 0x000fe400078e0062 */
.L_x_2043:
[----:B------:R-:W-:Y:S05]  /*11870*/  BSYNC B1 ;  /* 0x0000000000017941 */ /* 0x000fea0003800000 */
.L_x_2041:
        /* <DEDUP_REMOVED lines=16> */
.L_x_2047:
[----:B------:R-:W-:Y:S05]  /*11980*/  BSYNC B2 ;  /* 0x0000000000027941 */ /* 0x000fea0003800000 */
.L_x_2046:
        /* <DEDUP_REMOVED lines=44> */
.L_x_2045:
[----:B------:R-:W-:Y:S05]  /*11c50*/  BSYNC B1 ;  /* 0x0000000000017941 */ /* 0x000fea0003800000 */
.L_x_2044:
        /* <DEDUP_REMOVED lines=13> */
.L_x_2048:
        /* <DEDUP_REMOVED lines=12> */
.L_x_2051:
[----:B------:R-:W-:Y:S02]  /*11df0*/  IMAD.MOV.U32 R136, RZ, RZ, R98 ;  /* 0x000000ffff887224 */ /* 0x000fe400078e0062 */
.L_x_2052:
[----:B------:R-:W-:Y:S05]  /*11e00*/  BSYNC B1 ;  /* 0x0000000000017941 */ /* 0x000fea0003800000 */
.L_x_2050:
        /* <DEDUP_REMOVED lines=16> */
.L_x_2056:
[----:B------:R-:W-:Y:S05]  /*11f10*/  BSYNC B2 ;  /* 0x0000000000027941 */ /* 0x000fea0003800000 */
.L_x_2055:
        /* <DEDUP_REMOVED lines=44> */
.L_x_2054:
[----:B------:R-:W-:Y:S05]  /*121e0*/  BSYNC B1 ;  /* 0x0000000000017941 */ /* 0x000fea0003800000 */
.L_x_2053:
        /* <DEDUP_REMOVED lines=10> */
.L_x_2049:
        /* <DEDUP_REMOVED lines=54> */
.L_x_2057:
[----:B------:R-:W-:Y:S02]  /*125f0*/  IADD3 R144, R144, 0x100, RZ ;  /* 0x0000010090907810 */ /* 0x000fe40007ffe0ff */
.L_x_1928:
[----:B------:R-:W-:Y:S05]  /*12600*/  BSYNC B0 ;  /* 0x0000000000007941 */ /* 0x000fea0003800000 */
.L_x_1927:
        /* <DEDUP_REMOVED lines=30> */
.L_x_2061:
[----:B0-----:R-:W-:Y:S02]  /*127f0*/  IMAD.MOV.U32 R133, RZ, RZ, R98 ;  /* 0x000000ffff857224 */ /* 0x001fe400078e0062 */
.L_x_2062:
[----:B------:R-:W-:Y:S05]  /*12800*/  BSYNC B1 ;  /* 0x0000000000017941 */ /* 0x000fea0003800000 */
.L_x_2060:
        /* <DEDUP_REMOVED lines=16> */
.L_x_2066:
[----:B------:R-:W-:Y:S05]  /*12910*/  BSYNC B2 ;  /* 0x0000000000027941 */ /* 0x000fea0003800000 */
.L_x_2065:
        /* <DEDUP_REMOVED lines=44> */
.L_x_2064:
[----:B------:R-:W-:Y:S05]  /*12be0*/  BSYNC B1 ;  /* 0x0000000000017941 */ /* 0x000fea0003800000 */
.L_x_2063:
        /* <DEDUP_REMOVED lines=18> */
.L_x_2067:
        /* <DEDUP_REMOVED lines=12> */
.L_x_2070:
[----:B------:R-:W-:Y:S02]  /*12dd0*/  IMAD.MOV.U32 R133, RZ, RZ, R98 ;  /* 0x000000ffff857224 */ /* 0x000fe400078e0062 */
.L_x_2071:
[----:B------:R-:W-:Y:S05]  /*12de0*/  BSYNC B1 ;  /* 0x0000000000017941 */ /* 0x000fea0003800000 */
.L_x_2069:
        /* <DEDUP_REMOVED lines=16> */
.L_x_2075:
[----:B------:R-:W-:Y:S05]  /*12ef0*/  BSYNC B2 ;  /* 0x0000000000027941 */ /* 0x000fea0003800000 */
.L_x_2074:
        /* <DEDUP_REMOVED lines=44> */
.L_x_2073:
[----:B------:R-:W-:Y:S05]  /*131c0*/  BSYNC B1 ;  /* 0x0000000000017941 */ /* 0x000fea0003800000 */
.L_x_2072:
        /* <DEDUP_REMOVED lines=10> */
.L_x_2068:
        /* <DEDUP_REMOVED lines=12> */
.L_x_2077:
[----:B------:R-:W-:Y:S02]  /*13330*/  IMAD.MOV.U32 R133, RZ, RZ, R98 ;  /* 0x000000ffff857224 */ /* 0x000fe400078e0062 */
.L_x_2078:
[----:B------:R-:W-:Y:S05]  /*13340*/  BSYNC B1 ;  /* 0x0000000000017941 */ /* 0x000fea0003800000 */
.L_x_2076:
        /* <DEDUP_REMOVED lines=16> */
.L_x_2082:
[----:B------:R-:W-:Y:S05]  /*13450*/  BSYNC B2 ;  /* 0x0000000000027941 */ /* 0x000fea0003800000 */
.L_x_2081:
        /* <DEDUP_REMOVED lines=44> */
.L_x_2080:
[----:B------:R-:W-:Y:S05]  /*13720*/  BSYNC B1 ;  /* 0x0000000000017941 */ /* 0x000fea0003800000 */
.L_x_2079:
        /* <DEDUP_REMOVED lines=15> */
.L_x_2083:
        /* <DEDUP_REMOVED lines=12> */
.L_x_2086:
[----:B------:R-:W-:Y:S02]  /*138e0*/  IMAD.MOV.U32 R106, RZ, RZ, R98 ;  /* 0x000000ffff6a7224 */ /* 0x000fe400078e0062 */
.L_x_2087:
[----:B------:R-:W-:Y:S05]  /*138f0*/  BSYNC B1 ;  /* 0x0000000000017941 */ /* 0x000fea0003800000 */
.L_x_2085:
        /* <DEDUP_REMOVED lines=16> */
.L_x_2091:
[----:B------:R-:W-:Y:S05]  /*13a00*/  BSYNC B2 ;  /* 0x0000000000027941 */ /* 0x000fea0003800000 */
.L_x_2090:
        /* <DEDUP_REMOVED lines=44> */
.L_x_2089:
[----:B------:R-:W-:Y:S05]  /*13cd0*/  BSYNC B1 ;  /* 0x0000000000017941 */ /* 0x000fea0003800000 */
.L_x_2088:
        /* <DEDUP_REMOVED lines=10> */
.L_x_2084:
        /* <DEDUP_REMOVED lines=12> */
.L_x_2093:
[----:B------:R-:W-:Y:S02]  /*13e40*/  IMAD.MOV.U32 R133, RZ, RZ, R98 ;  /* 0x000000ffff857224 */ /* 0x000fe400078e0062 */
.L_x_2094:
[----:B------:R-:W-:Y:S05]  /*13e50*/  BSYNC B1 ;  /* 0x0000000000017941 */ /* 0x000fea0003800000 */
.L_x_2092:
        /* <DEDUP_REMOVED lines=16> */
.L_x_2098:
[----:B------:R-:W-:Y:S05]  /*13f60*/  BSYNC B2 ;  /* 0x0000000000027941 */ /* 0x000fea0003800000 */
.L_x_2097:
        /* <DEDUP_REMOVED lines=44> */
.L_x_2096:
[----:B------:R-:W-:Y:S05]  /*14230*/  BSYNC B1 ;  /* 0x0000000000017941 */ /* 0x000fea0003800000 */
.L_x_2095:
        /* <DEDUP_REMOVED lines=15> */
.L_x_2099:
        /* <DEDUP_REMOVED lines=12> */
.L_x_2102:
[----:B------:R-:W-:Y:S02]  /*143f0*/  IMAD.MOV.U32 R133, RZ, RZ, R98 ;  /* 0x000000ffff857224 */ /* 0x000fe400078e0062 */
.L_x_2103:
[----:B------:R-:W-:Y:S05]  /*14400*/  BSYNC B1 ;  /* 0x0000000000017941 */ /* 0x000fea0003800000 */
.L_x_2101:
        /* <DEDUP_REMOVED lines=16> */
.L_x_2107:
[----:B------:R-:W-:Y:S05]  /*14510*/  BSYNC B2 ;  /* 0x0000000000027941 */ /* 0x000fea0003800000 */
.L_x_2106:
        /* <DEDUP_REMOVED lines=44> */
.L_x_2105:
[----:B------:R-:W-:Y:S05]  /*147e0*/  BSYNC B1 ;  /* 0x0000000000017941 */ /* 0x000fea0003800000 */
.L_x_2104:
        /* <DEDUP_REMOVED lines=10> */
.L_x_2100:
        /* <DEDUP_REMOVED lines=12> */
.L_x_2109:
[----:B------:R-:W-:Y:S02]  /*14950*/  IMAD.MOV.U32 R133, RZ, RZ, R98 ;  /* 0x000000ffff857224 */ /* 0x000fe400078e0062 */
.L_x_2110:
[----:B------:R-:W-:Y:S05]  /*14960*/  BSYNC B1 ;  /* 0x0000000000017941 */ /* 0x000fea0003800000 */
.L_x_2108:
        /* <DEDUP_REMOVED lines=16> */
.L_x_2114:
[----:B------:R-:W-:Y:S05]  /*14a70*/  BSYNC B2 ;  /* 0x0000000000027941 */ /* 0x000fea0003800000 */
.L_x_2113:
        /* <DEDUP_REMOVED lines=44> */
.L_x_2112:
[----:B------:R-:W-:Y:S05]  /*14d40*/  BSYNC B1 ;  /* 0x0000000000017941 */ /* 0x000fea0003800000 */
.L_x_2111:
        /* <DEDUP_REMOVED lines=15> */
.L_x_2115:
        /* <DEDUP_REMOVED lines=12> */
.L_x_2118:
[----:B------:R-:W-:Y:S02]  /*14f00*/  IMAD.MOV.U32 R133, RZ, RZ, R98 ;  /* 0x000000ffff857224 */ /* 0x000fe400078e0062 */
.L_x_2119:
[----:B------:R-:W-:Y:S05]  /*14f10*/  BSYNC B1 ;  /* 0x0000000000017941 */ /* 0x000fea0003800000 */
.L_x_2117:
        /* <DEDUP_REMOVED lines=16> */
.L_x_2123:
[----:B------:R-:W-:Y:S05]  /*15020*/  BSYNC B2 ;  /* 0x0000000000027941 */ /* 0x000fea0003800000 */
.L_x_2122:
        /* <DEDUP_REMOVED lines=44> */
.L_x_2121:
[----:B------:R-:W-:Y:S05]  /*152f0*/  BSYNC B1 ;  /* 0x0000000000017941 */ /* 0x000fea0003800000 */
.L_x_2120:
        /* <DEDUP_REMOVED lines=10> */
.L_x_2116:
        /* <DEDUP_REMOVED lines=12> */
.L_x_2125:
[----:B------:R-:W-:Y:S02]  /*15460*/  IMAD.MOV.U32 R106, RZ, RZ, R98 ;  /* 0x000000ffff6a7224 */ /* 0x000fe400078e0062 */
.L_x_2126:
[----:B------:R-:W-:Y:S05]  /*15470*/  BSYNC B1 ;  /* 0x0000000000017941 */ /* 0x000fea0003800000 */
.L_x_2124:
        /* <DEDUP_REMOVED lines=16> */
.L_x_2130:
[----:B------:R-:W-:Y:S05]  /*15580*/  BSYNC B2 ;  /* 0x0000000000027941 */ /* 0x000fea0003800000 */
.L_x_2129:
        /* <DEDUP_REMOVED lines=44> */
.L_x_2128:
[----:B------:R-:W-:Y:S05]  /*15850*/  BSYNC B1 ;  /* 0x0000000000017941 */ /* 0x000fea0003800000 */
.L_x_2127:
        /* <DEDUP_REMOVED lines=13> */
.L_x_2131:
        /* <DEDUP_REMOVED lines=12> */
.L_x_2134:
[----:B------:R-:W-:Y:S02]  /*159f0*/  IMAD.MOV.U32 R106, RZ, RZ, R98 ;  /* 0x000000ffff6a7224 */ /* 0x000fe400078e0062 */
.L_x_2135:
[----:B------:R-:W-:Y:S05]  /*15a00*/  BSYNC B1 ;  /* 0x0000000000017941 */ /* 0x000fea0003800000 */
.L_x_2133:
        /* <DEDUP_REMOVED lines=16> */
.L_x_2139:
[----:B------:R-:W-:Y:S05]  /*15b10*/  BSYNC B2 ;  /* 0x0000000000027941 */ /* 0x000fea0003800000 */
.L_x_2138:
        /* <DEDUP_REMOVED lines=44> */
.L_x_2137:
[----:B------:R-:W-:Y:S05]  /*15de0*/  BSYNC B1 ;  /* 0x0000000000017941 */ /* 0x000fea0003800000 */
.L_x_2136:
        /* <DEDUP_REMOVED lines=10> */
.L_x_2132:
        /* <DEDUP_REMOVED lines=12> */
.L_x_2141:
[----:B------:R-:W-:Y:S02]  /*15f50*/  IMAD.MOV.U32 R106, RZ, RZ, R98 ;  /* 0x000000ffff6a7224 */ /* 0x000fe400078e0062 */
.L_x_2142:
[----:B------:R-:W-:Y:S05]  /*15f60*/  BSYNC B1 ;  /* 0x0000000000017941 */ /* 0x000fea0003800000 */
.L_x_2140:
        /* <DEDUP_REMOVED lines=16> */
.L_x_2146:
[----:B------:R-:W-:Y:S05]  /*16070*/  BSYNC B2 ;  /* 0x0000000000027941 */ /* 0x000fea0003800000 */
.L_x_2145:
        /* <DEDUP_REMOVED lines=44> */
.L_x_2144:
[----:B------:R-:W-:Y:S05]  /*16340*/  BSYNC B1 ;  /* 0x0000000000017941 */ /* 0x000fea0003800000 */
.L_x_2143:
        /* <DEDUP_REMOVED lines=13> */
.L_x_2147:
        /* <DEDUP_REMOVED lines=12> */
.L_x_2150:
[----:B------:R-:W-:Y:S02]  /*164e0*/  IMAD.MOV.U32 R70, RZ, RZ, R98 ;  /* 0x000000ffff467224 */ /* 0x000fe400078e0062 */
.L_x_2151:
[----:B------:R-:W-:Y:S05]  /*164f0*/  BSYNC B1 ;  /* 0x0000000000017941 */ /* 0x000fea0003800000 */
.L_x_2149:
        /* <DEDUP_REMOVED lines=16> */
.L_x_2155:
[----:B------:R-:W-:Y:S05]  /*16600*/  BSYNC B2 ;  /* 0x0000000000027941 */ /* 0x000fea0003800000 */
.L_x_2154:
        /* <DEDUP_REMOVED lines=44> */
.L_x_2153:
[----:B------:R-:W-:Y:S05]  /*168d0*/  BSYNC B1 ;  /* 0x0000000000017941 */ /* 0x000fea0003800000 */
.L_x_2152:
        /* <DEDUP_REMOVED lines=10> */
.L_x_2148:
        /* <DEDUP_REMOVED lines=12> */
.L_x_2157:
[----:B------:R-:W-:Y:S02]  /*16a40*/  IMAD.MOV.U32 R70, RZ, RZ, R98 ;  /* 0x000000ffff467224 */ /* 0x000fe400078e0062 */
.L_x_2158:
[----:B------:R-:W-:Y:S05]  /*16a50*/  BSYNC B1 ;  /* 0x0000000000017941 */ /* 0x000fea0003800000 */
.L_x_2156:
        /* <DEDUP_REMOVED lines=16> */
.L_x_2162:
[----:B------:R-:W-:Y:S05]  /*16b60*/  BSYNC B2 ;  /* 0x0000000000027941 */ /* 0x000fea0003800000 */
.L_x_2161:
        /* <DEDUP_REMOVED lines=44> */
.L_x_2160:
[----:B------:R-:W-:Y:S05]  /*16e30*/  BSYNC B1 ;  /* 0x0000000000017941 */ /* 0x000fea0003800000 */
.L_x_2159:
        /* <DEDUP_REMOVED lines=13> */
.L_x_2163:
        /* <DEDUP_REMOVED lines=12> */
.L_x_2166:
[----:B------:R-:W-:Y:S02]  /*16fd0*/  IMAD.MOV.U32 R70, RZ, RZ, R98 ;  /* 0x000000ffff467224 */ /* 0x000fe400078e0062 */
.L_x_2167:
[----:B------:R-:W-:Y:S05]  /*16fe0*/  BSYNC B1 ;  /* 0x0000000000017941 */ /* 0x000fea0003800000 */
.L_x_2165:
        /* <DEDUP_REMOVED lines=16> */
.L_x_2171:
[----:B------:R-:W-:Y:S05]  /*170f0*/  BSYNC B2 ;  /* 0x0000000000027941 */ /* 0x000fea0003800000 */
.L_x_2170:
        /* <DEDUP_REMOVED lines=44> */
.L_x_2169:
[----:B------:R-:W-:Y:S05]  /*173c0*/  BSYNC B1 ;  /* 0x0000000000017941 */ /* 0x000fea0003800000 */
.L_x_2168:
        /* <DEDUP_REMOVED lines=10> */
.L_x_2164:
        /* <DEDUP_REMOVED lines=12> */
.L_x_2173:
[----:B------:R-:W-:Y:S02]  /*17530*/  IMAD.MOV.U32 R70, RZ, RZ, R98 ;  /* 0x000000ffff467224 */ /* 0x000fe400078e0062 */
.L_x_2174:
[----:B------:R-:W-:Y:S05]  /*17540*/  BSYNC B1 ;  /* 0x0000000000017941 */ /* 0x000fea0003800000 */
.L_x_2172:
        /* <DEDUP_REMOVED lines=16> */
.L_x_2178:
[----:B------:R-:W-:Y:S05]  /*17650*/  BSYNC B2 ;  /* 0x0000000000027941 */ /* 0x000fea0003800000 */
.L_x_2177:
        /* <DEDUP_REMOVED lines=44> */
.L_x_2176:
[----:B------:R-:W-:Y:S05]  /*17920*/  BSYNC B1 ;  /* 0x0000000000017941 */ /* 0x000fea0003800000 */
.L_x_2175:
        /* <DEDUP_REMOVED lines=13> */
.L_x_2179:
        /* <DEDUP_REMOVED lines=12> */
.L_x_2182:
[----:B------:R-:W-:Y:S02]  /*17ac0*/  IMAD.MOV.U32 R136, RZ, RZ, R98 ;  /* 0x000000ffff887224 */ /* 0x000fe400078e0062 */
.L_x_2183:
[----:B------:R-:W-:Y:S05]  /*17ad0*/  BSYNC B1 ;  /* 0x0000000000017941 */ /* 0x000fea0003800000 */
.L_x_2181:
        /* <DEDUP_REMOVED lines=16> */
.L_x_2187:
[----:B------:R-:W-:Y:S05]  /*17be0*/  BSYNC B2 ;  /* 0x0000000000027941 */ /* 0x000fea0003800000 */
.L_x_2186:
        /* <DEDUP_REMOVED lines=44> */
.L_x_2185:
[----:B------:R-:W-:Y:S05]  /*17eb0*/  BSYNC B1 ;  /* 0x0000000000017941 */ /* 0x000fea0003800000 */
.L_x_2184:
        /* <DEDUP_REMOVED lines=10> */
.L_x_2180:
        /* <DEDUP_REMOVED lines=26> */
[----:B------:R-:W-:Y:S01]  /*18100*/  IMAD.SHL.U32 R136, R144, 0x8, RZ ;  /* 0x0000000890887824 */ /* 0x000fe200078e00ff */
[----:B------:R-:W-:Y:S01]  /*18110*/  SHF.R.U32.HI R140, RZ, 0x1d, R144 ;  /* 0x0000001dff8c7819 */ /* 0x000fe20000011690 */
        /* <DEDUP_REMOVED lines=26> */
.L_x_2059:
[----:B------:R-:W-:Y:S05]  /*182c0*/  BSYNC B0 ;  /* 0x0000000000007941 */ /* 0x000fea0003800000 */
.L_x_2058:
        /* <DEDUP_REMOVED lines=43> */
.L_x_2200:
        /* <DEDUP_REMOVED lines=86> */
.L_x_2201:
[----:B------:R-:W-:Y:S01]  /*18ae0*/  LOP3.LUT P0, RZ, R52, 0x1f, RZ, 0xc0, !PT ;  /* 0x0000001f34ff7812 */ /* 0x000fe2000780c0ff */
        /* <DEDUP_REMOVED lines=20> */
[----:B-1----:R-:W-:-:S02]  /*18c30*/  IMAD.IADD R138, R135, 0x1, R70 ;  /* 0x00000001878a7824 */ /* 0x002fc400078e0246 */
[----:B------:R-:W-:Y:S10]  /*18c40*/  I2F R135, R135 ;  /* 0x0000008700877306 */ /* 0x000ff40000201400 */
[----:B------:R-:W-:Y:S01]  /*18c50*/  @!P0 IMAD.MOV.U32 R71, RZ, RZ, 0x4 ;  /* 0x00000004ff478424 */ /* 0x000fe200078e00ff */
[----:B------:R-:W1:Y:S01]  /*18c60*/  SHFL.DOWN PT, R181, R138, 0x2, 0x1f ;  /* 0x08401f008ab57f89 */ /* 0x000e6200000e0000 */
[----:B------:R-:W2:Y:S08]  /*18c70*/  I2F R139, R138 ;  /* 0x0000008a008b7306 */ /* 0x000eb00000201400 */
[----:B--2---:R-:W2:Y:S01]  /*18c80*/  MUFU.RCP R134, R139 ;  /* 0x0000008b00867308 */ /* 0x004ea20000001000 */
[----:B0--3--:R-:W0:Y:S01]  /*18c90*/  SHFL.DOWN PT, R137, R68, 0x4, 0x1f ;  /* 0x08801f0044897f89 */ /* 0x009e2200000e0000 */
[----:B-1----:R-:W-:-:S03]  /*18ca0*/  IMAD.IADD R138, R138, 0x1, R181 ;  /* 0x000000018a8a7824 */ /* 0x002fc600078e02b5 */
[----:B------:R-:W1:Y:S03]  /*18cb0*/  SHFL.DOWN PT, R136, R69, 0x4, 0x1f ;  /* 0x08801f0045887f89 */ /* 0x000e6600000e0000 */
[----:B------:R-:W-:Y:S01]  /*18cc0*/  I2F R181, R181 ;  /* 0x000000b500b57306 */ /* 0x000fe20000201400 */
[C---:B0-----:R-:W-:Y:S02]  /*18cd0*/  FADD.FTZ R140, -R137.reuse, R68 ;  /* 0x00000044898c7221 */ /* 0x041fe40000010100 */
[----:B------:R-:W-:Y:S02]  /*18ce0*/  FMUL.FTZ R137, R137, R135 ;  /* 0x0000008789897220 */ /* 0x000fe40000410000 */
[----:B------:R-:W-:-:S04]  /*18cf0*/  FMUL.FTZ R140, R140, R140 ;  /* 0x0000008c8c8c7220 */ /* 0x000fc80000410000 */
[----:B------:R-:W-:Y:S02]  /*18d00*/  FMUL.FTZ R140, R140, R141 ;  /* 0x0000008d8c8c7220 */ /* 0x000fe40000410000 */
[----:B------:R-:W-:Y:S02]  /*18d10*/  FFMA.FTZ R141, R141, R68, R137 ;  /* 0x000000448d8d7223 */ /* 0x000fe40000010089 */
[----:B------:R-:W-:Y:S02]  /*18d20*/  FMUL.FTZ R140, R140, R135 ;  /* 0x000000878c8c7220 */ /* 0x000fe40000410000 */
[----:B--2---:R-:W-:Y:S02]  /*18d30*/  FMUL.FTZ R68, R134, R141 ;  /* 0x0000008d86447220 */ /* 0x004fe40000410000 */
[----:B-1----:R-:W-:Y:S01]  /*18d40*/  FADD.FTZ R137, R136, R69 ;  /* 0x0000004588897221 */ /* 0x002fe20000010000 */
[----:B------:R-:W0:Y:S03]  /*18d50*/  SHFL.DOWN PT, R141, R138, 0x1, 0x1f ;  /* 0x08201f008a8d7f89 */ /* 0x000e2600000e0000 */
[----:B------:R-:W-:Y:S01]  /*18d60*/  FFMA.FTZ R137, R134, R140, R137 ;  /* 0x0000008c86897223 */ /* 0x000fe20000010089 */
[----:B------:R-:W1:Y:S01]  /*18d70*/  SHFL.DOWN PT, R69, R68, 0x2, 0x1f ;  /* 0x08401f0044457f89 */ /* 0x000e6200000e0000 */
[----:B------:R-:W2:Y:S03]  /*18d80*/  I2F R134, R138 ;  /* 0x0000008a00867306 */ /* 0x000ea60000201400 */
[----:B------:R-:W3:Y:S05]  /*18d90*/  SHFL.DOWN PT, R70, R137, 0x2, 0x1f ;  /* 0x08401f0089467f89 */ /* 0x000eea00000e0000 */
[----:B--2---:R-:W2:Y:S01]  /*18da0*/  MUFU.RCP R135, R134 ;  /* 0x0000008600877308 */ /* 0x004ea20000001000 */
[----:B0-----:R-:W-:-:S02]  /*18db0*/  IMAD.IADD R138, R138, 0x1, R141 ;  /* 0x000000018a8a7824 */ /* 0x001fc400078e028d */
[----:B-1----:R-:W-:-:S05]  /*18dc0*/  FADD.FTZ R136, R68, -R69 ;  /* 0x8000004544887221 */ /* 0x002fca0000010000 */
[----:B------:R-:W-:Y:S01]  /*18dd0*/  I2F R141, R141 ;  /* 0x0000008d008d7306 */ /* 0x000fe20000201400 */
[-C--:B------:R-:W-:Y:S02]  /*18de0*/  FMUL.FTZ R69, R69, R181.reuse ;  /* 0x000000b545457220 */ /* 0x080fe40000410000 */
[----:B------:R-:W-:Y:S02]  /*18df0*/  FMUL.FTZ R136, R136, R136 ;  /* 0x0000008888887220 */ /* 0x000fe40000410000 */
[C---:B------:R-:W-:Y:S02]  /*18e00*/  FFMA.FTZ R68, R139.reuse, R68, R69 ;  /* 0x000000448b447223 */ /* 0x040fe40000010045 */
[----:B------:R-:W-:Y:S01]  /*18e10*/  FMUL.FTZ R136, R139, R136 ;  /* 0x000000888b887220 */ /* 0x000fe20000410000 */
[----:B------:R-:W0:Y:S01]  /*18e20*/  I2F R138, R138 ;  /* 0x0000008a008a7306 */ /* 0x000e220000201400 */
[----:B--2---:R-:W-:Y:S02]  /*18e30*/  FMUL.FTZ R69, R135, R68 ;  /* 0x0000004487457220 */ /* 0x004fe40000410000 */
[----:B------:R-:W-:-:S02]  /*18e40*/  FMUL.FTZ R136, R136, R181 ;  /* 0x000000b588887220 */ /* 0x000fc40000410000 */
[----:B---3--:R-:W-:Y:S01]  /*18e50*/  FADD.FTZ R70, R137, R70 ;  /* 0x0000004689467221 */ /* 0x008fe20000010000 */
[----:B------:R-:W1:Y:S03]  /*18e60*/  SHFL.DOWN PT, R68, R69, 0x1, 0x1f ;  /* 0x08201f0045447f89 */ /* 0x000e6600000e0000 */
[----:B------:R-:W-:-:S05]  /*18e70*/  FFMA.FTZ R70, R135, R136, R70 ;  /* 0x0000008887467223 */ /* 0x000fca0000010046 */
[----:B------:R-:W2:Y:S01]  /*18e80*/  SHFL.DOWN PT, R135, R70, 0x1, 0x1f ;  /* 0x08201f0046877f89 */ /* 0x000ea200000e0000 */
[----:B0-----:R-:W0:Y:S01]  /*18e90*/  MUFU.RCP R136, R138 ;  /* 0x0000008a00887308 */ /* 0x001e220000001000 */
[----:B-1----:R-:W-:Y:S02]  /*18ea0*/  FADD.FTZ R137, R69, -R68 ;  /* 0x8000004445897221 */ /* 0x002fe40000010000 */
[----:B------:R-:W-:Y:S02]  /*18eb0*/  FMUL.FTZ R68, R68, R141 ;  /* 0x0000008d44447220 */ /* 0x000fe40000410000 */
[----:B------:R-:W-:Y:S02]  /*18ec0*/  FMUL.FTZ R137, R137, R137 ;  /* 0x0000008989897220 */ /* 0x000fe40000410000 */
[C---:B------:R-:W-:Y:S02]  /*18ed0*/  FFMA.FTZ R139, R134.reuse, R69, R68 ;  /* 0x00000045868b7223 */ /* 0x040fe40000010044 */
[----:B------:R-:W-:-:S02]  /*18ee0*/  FMUL.FTZ R137, R134, R137 ;  /* 0x0000008986897220 */ /* 0x000fc40000410000 */
[----:B0-----:R-:W-:Y:S02]  /*18ef0*/  FMUL.FTZ R139, R136, R139 ;  /* 0x0000008b888b7220 */ /* 0x001fe40000410000 */
[----:B------:R-:W-:Y:S02]  /*18f00*/  FMUL.FTZ R137, R137, R141 ;  /* 0x0000008d89897220 */ /* 0x000fe40000410000 */
[----:B--2---:R-:W-:Y:S02]  /*18f10*/  FADD.FTZ R135, R70, R135 ;  /* 0x0000008746877221 */ /* 0x004fe40000010000 */
[----:B------:R-:W0:Y:S01]  /*18f20*/  SHFL.IDX PT, R139, R139, RZ, 0x1f ;  /* 0x00001fff8b8b7589 */ /* 0x000e2200000e0000 */
[----:B------:R-:W-:Y:S02]  /*18f30*/  IMAD.MOV.U32 R68, RZ, RZ, c[0x0][0x1e0] ;  /* 0x00007800ff447624 */ /* 0x000fe400078e00ff */
[----:B------:R-:W-:Y:S02]  /*18f40*/  FFMA.FTZ R135, R136, R137, R135 ;  /* 0x0000008988877223 */ /* 0x000fe40000010087 */
[----:B------:R-:W-:-:S04]  /*18f50*/  @!P0 IMAD.WIDE R70, R44, R71, c[0x0][0x1a0] ;  /* 0x000068002c468625 */ /* 0x000fc800078e0247 */
[----:B------:R-:W1:Y:S01]  /*18f60*/  SHFL.IDX PT, R135, R135, RZ, 0x1f ;  /* 0x00001fff87877589 */ /* 0x000e6200000e0000 */
[----:B0-----:R-:W-:-:S03]  /*18f70*/  FMUL.FTZ R69, R139, R139 ;  /* 0x0000008b8b457220 */ /* 0x001fc60000410000 */
[----:B------:R0:W-:Y:S01]  /*18f80*/  @!P0 STG.E [R70.64], R139 ;  /* 0x0000008b46008986 */ /* 0x0001e2000c101904 */
[----:B------:R-:W-:Y:S02]  /*18f90*/  FSEL R148, R139, RZ, !P1 ;  /* 0x000000ff8b947208 */ /* 0x000fe40004800000 */
[----:B------:R-:W-:Y:S01]  /*18fa0*/  FSEL R69, R69, RZ, P1 ;  /* 0x000000ff45457208 */ /* 0x000fe20000800000 */
[----:B-1----:R-:W-:-:S04]  /*18fb0*/  FFMA.FTZ R68, R135, R68, c[0x0][0x228] ;  /* 0x00008a0087447623 */ /* 0x002fc80000010044 */
[----:B------:R-:W-:Y:S02]  /*18fc0*/  FADD.FTZ R137, R68, R69 ;  /* 0x0000004544897221 */ /* 0x000fe40000010000 */
[----:B------:R-:W-:-:S04]  /*18fd0*/  @!P0 IMAD.MOV.U32 R69, RZ, RZ, 0x4 ;  /* 0x00000004ff458424 */ /* 0x000fc800078e00ff */
[----:B------:R-:W1:Y:S01]  /*18fe0*/  MUFU.RSQ R137, R137 ;  /* 0x0000008900897308 */ /* 0x000e620000001400 */
[----:B------:R-:W-:-:S05]  /*18ff0*/  @!P0 IMAD.WIDE R68, R44, R69, c[0x0][0x1a8] ;  /* 0x00006a002c448625 */ /* 0x000fca00078e0245 */
[----:B-1----:R0:W-:Y:S01]  /*19000*/  @!P0 STG.E [R68.64], R137 ;  /* 0x0000008944008986 */ /* 0x0021e2000c101904 */
[----:B------:R-:W-:Y:S05]  /*19010*/  @!P2 BRA `(.L_x_2191) ;  /* 0x000002000000a947 */ /* 0x000fea0003800000 */
[--C-:B0-----:R-:W-:Y:S02]  /*19020*/  FADD.FTZ R70, R132, -R148.reuse ;  /* 0x8000009484467221 */ /* 0x101fe40000010000 */
[--C-:B------:R-:W-:Y:S02]  /*19030*/  FADD.FTZ R68, R121, -R148.reuse ;  /* 0x8000009479447221 */ /* 0x100fe40000010000 */
[C---:B------:R-:W-:Y:S02]  /*19040*/  FMUL.FTZ R70, R137.reuse, R70 ;  /* 0x0000004689467220 */ /* 0x040fe40000410000 */
[----:B------:R-:W-:Y:S02]  /*19050*/  FMUL.FTZ R68, R137, R68 ;  /* 0x0000004489447220 */ /* 0x000fe40000410000 */
[----:B------:R-:W-:Y:S02]  /*19060*/  FFMA.FTZ R69, R38, R70, R29 ;  /* 0x0000004626457223 */ /* 0x000fe4000001001d */
[----:B------:R-:W-:-:S02]  /*19070*/  FADD.FTZ R70, R130, -R148 ;  /* 0x8000009482467221 */ /* 0x000fc40000010000 */
[--C-:B------:R-:W-:Y:S02]  /*19080*/  FADD.FTZ R136, R153, -R148.reuse ;  /* 0x8000009499887221 */ /* 0x100fe40000010000 */
[----:B------:R-:W-:Y:S02]  /*19090*/  FADD.FTZ R138, R157, -R148 ;  /* 0x800000949d8a7221 */ /* 0x000fe40000010000 */
[----:B------:R-:W-:Y:S02]  /*190a0*/  FFMA.FTZ R68, R37, R68, R30 ;  /* 0x0000004425447223 */ /* 0x000fe4000001001e */
[--C-:B------:R-:W-:Y:S02]  /*190b0*/  FADD.FTZ R140, R159, -R148.reuse ;  /* 0x800000949f8c7221 */ /* 0x100fe40000010000 */
[----:B------:R-:W-:Y:S01]  /*190c0*/  FADD.FTZ R144, R173, -R148 ;  /* 0x80000094ad907221 */ /* 0x000fe20000010000 */
[----:B------:R-:W-:Y:S01]  /*190d0*/  F2FP.BF16.PACK_AB R68, R69, R68 ;  /* 0x000000444544723e */ /* 0x000fe200000010ff */
[----:B------:R-:W-:-:S02]  /*190e0*/  FMUL.FTZ R70, R137, R70 ;  /* 0x0000004689467220 */ /* 0x000fc40000410000 */
[C---:B------:R-:W-:Y:S02]  /*190f0*/  FMUL.FTZ R136, R137.reuse, R136 ;  /* 0x0000008889887220 */ /* 0x040fe40000410000 */
[----:B------:R-:W-:Y:S02]  /*19100*/  FMUL.FTZ R138, R137, R138 ;  /* 0x0000008a898a7220 */ /* 0x000fe40000410000 */
[----:B------:R-:W-:Y:S02]  /*19110*/  FADD.FTZ R134, R155, -R148 ;  /* 0x800000949b867221 */ /* 0x000fe40000010000 */
[C---:B------:R-:W-:Y:S02]  /*19120*/  FMUL.FTZ R140, R137.reuse, R140 ;  /* 0x0000008c898c7220 */ /* 0x040fe40000410000 */
[----:B------:R-:W-:Y:S02]  /*19130*/  FMUL.FTZ R144, R137, R144 ;  /* 0x0000009089907220 */ /* 0x000fe40000410000 */
[----:B------:R-:W-:-:S02]  /*19140*/  FFMA.FTZ R69, R35, R70, R28 ;  /* 0x0000004623457223 */ /* 0x000fc4000001001c */
[----:B------:R-:W-:Y:S02]  /*19150*/  FFMA.FTZ R70, R33, R136, R26 ;  /* 0x0000008821467223 */ /* 0x000fe4000001001a */
[----:B------:R-:W-:Y:S02]  /*19160*/  FFMA.FTZ R71, R34, R138, R25 ;  /* 0x0000008a22477223 */ /* 0x000fe40000010019 */
[----:B------:R-:W-:Y:S02]  /*19170*/  FMUL.FTZ R134, R137, R134 ;  /* 0x0000008689867220 */ /* 0x000fe40000410000 */
[----:B------:R-:W-:Y:S01]  /*19180*/  FFMA.FTZ R140, R31, R140, R24 ;  /* 0x0000008c1f8c7223 */ /* 0x000fe20000010018 */
[----:B------:R-:W-:Y:S01]  /*19190*/  F2FP.BF16.PACK_AB R70, R71, R70 ;  /* 0x000000464746723e */ /* 0x000fe200000010ff */
[----:B------:R-:W-:Y:S02]  /*191a0*/  FFMA.FTZ R135, R32, R144, R23 ;  /* 0x0000009020877223 */ /* 0x000fe40000010017 */
[----:B------:R-:W-:-:S03]  /*191b0*/  FFMA.FTZ R134, R36, R134, R27 ;  /* 0x0000008624867223 */ /* 0x000fc6000001001b */
[----:B------:R-:W-:Y:S01]  /*191c0*/  F2FP.BF16.PACK_AB R71, R135, R140 ;  /* 0x0000008c8747723e */ /* 0x000fe200000010ff */
[----:B------:R-:W-:Y:S01]  /*191d0*/  IMAD.MOV.U32 R135, RZ, RZ, 0x10 ;  /* 0x00000010ff877424 */ /* 0x000fe200078e00ff */
[----:B------:R-:W-:-:S03]  /*191e0*/  F2FP.BF16.PACK_AB R69, R134, R69 ;  /* 0x000000458645723e */ /* 0x000fc600000010ff */
[C---:B------:R-:W-:Y:S01]  /*191f0*/  IMAD.WIDE.U32 R134, R122.reuse, R135, c[0x0][0x208] ;  /* 0x000082007a867625 */ /* 0x040fe200078e0087 */
[----:B------:R-:W-:-:S04]  /*19200*/  IADD3 R122, R122, 0x100, RZ ;  /* 0x000001007a7a7810 */ /* 0x000fc80007ffe0ff */
[----:B------:R0:W-:Y:S03]  /*19210*/  STG.E.128 [R134.64], R68 ;  /* 0x0000004486007986 */ /* 0x0001e6000c101d04 */
.L_x_2191:
[----:B------:R-:W-:Y:S05]  /*19220*/  BSYNC B0 ;  /* 0x0000000000007941 */ /* 0x000fea0003800000 */
.L_x_2190:
[----:B------:R-:W-:Y:S01]  /*19230*/  LOP3.LUT P0, RZ, R0, 0x100, RZ, 0xc0, !PT ;  /* 0x0000010000ff7812 */ /* 0x000fe2000780c0ff */
[----:B------:R-:W-:-:S12]  /*19240*/  BSSY B0, `(.L_x_2192) ;  /* 0x0000022000007945 */ /* 0x000fd80003800000 */
        /* <DEDUP_REMOVED lines=33> */
.L_x_2193:
[----:B------:R-:W-:Y:S05]  /*19460*/  BSYNC B0 ;  /* 0x0000000000007941 */ /* 0x000fea0003800000 */
.L_x_2192:
        /* <DEDUP_REMOVED lines=10> */
[--C-:B------:R-:W-:Y:S02]  /*19510*/  FADD.FTZ R138, R165, -R148.reuse ;  /* 0x80000094a58a7221 */ /* 0x100fe40000010000 */
        /* <DEDUP_REMOVED lines=24> */
.L_x_2195:
[----:B------:R-:W-:Y:S05]  /*196a0*/  BSYNC B0 ;  /* 0x0000000000007941 */ /* 0x000fea0003800000 */
.L_x_2194:
[----:B------:R-:W-:Y:S01]  /*196b0*/  LOP3.LUT P0, RZ, R0, 0x40, RZ, 0xc0, !PT ;  /* 0x0000004000ff7812 */ /* 0x000fe2000780c0ff */
[----:B------:R-:W-:-:S12]  /*196c0*/  BSSY B0, `(.L_x_2196) ;  /* 0x0000021000007945 */ /* 0x000fd80003800000 */
[----:B------:R-:W-:Y:S05]  /*196d0*/  @!P0 BRA `(.L_x_2197) ;  /* 0x000001f000008947 */ /* 0x000fea0003800000 */
[--C-:B0-----:R-:W-:Y:S02]  /*196e0*/  FADD.FTZ R68, R125, -R148.reuse ;  /* 0x800000947d447221 */ /* 0x101fe40000010000 */
[--C-:B------:R-:W-:Y:S02]  /*196f0*/  FADD.FTZ R70, R142, -R148.reuse ;  /* 0x800000948e467221 */ /* 0x100fe40000010000 */
[C---:B------:R-:W-:Y:S02]  /*19700*/  FMUL.FTZ R68, R137.reuse, R68 ;  /* 0x0000004489447220 */ /* 0x040fe40000410000 */
[----:B------:R-:W-:Y:S02]  /*19710*/  FMUL.FTZ R70, R137, R70 ;  /* 0x0000004689467220 */ /* 0x000fe40000410000 */
[--C-:B------:R-:W-:Y:S02]  /*19720*/  FADD.FTZ R134, R131, -R148.reuse ;  /* 0x8000009483867221 */ /* 0x100fe40000010000 */
[----:B------:R-:W-:-:S02]  /*19730*/  FADD.FTZ R136, R143, -R148 ;  /* 0x800000948f887221 */ /* 0x000fc40000010000 */
[--C-:B------:R-:W-:Y:S02]  /*19740*/  FADD.FTZ R144, R171, -R148.reuse ;  /* 0x80000094ab907221 */ /* 0x100fe40000010000 */
[--C-:B------:R-:W-:Y:S02]  /*19750*/  FADD.FTZ R146, R179, -R148.reuse ;  /* 0x80000094b3927221 */ /* 0x100fe40000010000 */
[--C-:B------:R-:W-:Y:S02]  /*19760*/  FADD.FTZ R138, R133, -R148.reuse ;  /* 0x80000094858a7221 */ /* 0x100fe40000010000 */
[----:B------:R-:W-:Y:S02]  /*19770*/  FADD.FTZ R140, R169, -R148 ;  /* 0x80000094a98c7221 */ /* 0x000fe40000010000 */
[----:B------:R-:W-:Y:S02]  /*19780*/  FFMA.FTZ R68, R81, R68, R94 ;  /* 0x0000004451447223 */ /* 0x000fe4000001005e */
[----:B------:R-:W-:-:S02]  /*19790*/  FFMA.FTZ R135, R88, R70, R107 ;  /* 0x0000004658877223 */ /* 0x000fc4000001006b */
[C---:B------:R-:W-:Y:S02]  /*197a0*/  FMUL.FTZ R144, R137.reuse, R144 ;  /* 0x0000009089907220 */ /* 0x040fe40000410000 */
[----:B------:R-:W-:Y:S01]  /*197b0*/  FMUL.FTZ R146, R137, R146 ;  /* 0x0000009289927220 */ /* 0x000fe20000410000 */
[----:B------:R-:W-:Y:S01]  /*197c0*/  F2FP.BF16.PACK_AB R68, R135, R68 ;  /* 0x000000448744723e */ /* 0x000fe200000010ff */
[C---:B------:R-:W-:Y:S02]  /*197d0*/  FMUL.FTZ R134, R137.reuse, R134 ;  /* 0x0000008689867220 */ /* 0x040fe40000410000 */
[C---:B------:R-:W-:Y:S02]  /*197e0*/  FMUL.FTZ R136, R137.reuse, R136 ;  /* 0x0000008889887220 */ /* 0x040fe40000410000 */
[C---:B------:R-:W-:Y:S02]  /*197f0*/  FMUL.FTZ R138, R137.reuse, R138 ;  /* 0x0000008a898a7220 */ /* 0x040fe40000410000 */
[----:B------:R-:W-:-:S02]  /*19800*/  FMUL.FTZ R140, R137, R140 ;  /* 0x0000008c898c7220 */ /* 0x000fc40000410000 */
[----:B------:R-:W-:Y:S02]  /*19810*/  FFMA.FTZ R71, R91, R144, R110 ;  /* 0x000000905b477223 */ /* 0x000fe4000001006e */
[----:B------:R-:W-:Y:S02]  /*19820*/  FFMA.FTZ R146, R97, R146, R124 ;  /* 0x0000009261927223 */ /* 0x000fe4000001007c */
[----:B------:R-:W-:Y:S02]  /*19830*/  FFMA.FTZ R69, R86, R134, R99 ;  /* 0x0000008656457223 */ /* 0x000fe40000010063 */
[----:B------:R-:W-:Y:S01]  /*19840*/  FFMA.FTZ R138, R89, R138, R108 ;  /* 0x0000008a598a7223 */ /* 0x000fe2000001006c */
[----:B------:R-:W-:Y:S01]  /*19850*/  F2FP.BF16.PACK_AB R71, R146, R71 ;  /* 0x000000479247723e */ /* 0x000fe200000010ff */
[----:B------:R-:W-:Y:S02]  /*19860*/  FFMA.FTZ R137, R92, R140, R111 ;  /* 0x0000008c5c897223 */ /* 0x000fe4000001006f */
[----:B------:R-:W-:-:S02]  /*19870*/  FFMA.FTZ R136, R90, R136, R109 ;  /* 0x000000885a887223 */ /* 0x000fc4000001006d */
[----:B------:R-:W-:Y:S01]  /*19880*/  IMAD.MOV.U32 R135, RZ, RZ, 0x10 ;  /* 0x00000010ff877424 */ /* 0x000fe200078e00ff */
[----:B------:R-:W-:Y:S02]  /*19890*/  F2FP.BF16.PACK_AB R70, R137, R138 ;  /* 0x0000008a8946723e */ /* 0x000fe400000010ff */
[----:B------:R-:W-:Y:S01]  /*198a0*/  F2FP.BF16.PACK_AB R69, R136, R69 ;  /* 0x000000458845723e */ /* 0x000fe200000010ff */
[----:B------:R-:W-:-:S05]  /*198b0*/  IMAD.WIDE.U32 R134, R122, R135, c[0x0][0x208] ;  /* 0x000082007a867625 */ /* 0x000fca00078e0087 */
[----:B------:R0:W-:Y:S02]  /*198c0*/  STG.E.128 [R134.64], R68 ;  /* 0x0000004486007986 */ /* 0x0001e4000c101d04 */
.L_x_2197:
[----:B------:R-:W-:Y:S05]  /*198d0*/  BSYNC B0 ;  /* 0x0000000000007941 */ /* 0x000fea0003800000 */
.L_x_2196:
[----:B------:R-:W-:Y:S02]  /*198e0*/  IADD3 R44, R44, c[0x0][0x160], RZ ;  /* 0x000058002c2c7a10 */ /* 0x000fe40007ffe0ff */
[----:B------:R-:W-:Y:S02]  /*198f0*/  LOP3.LUT P1, RZ, R104, 0xff, RZ, 0xc0, !PT ;  /* 0x000000ff68ff7812 */ /* 0x000fe4000782c0ff */
[----:B------:R-:W-:Y:S02]  /*19900*/  ISETP.GE.AND P0, PT, R44, c[0x0][0x164], PT ;  /* 0x000059002c007a0c */ /* 0x000fe40003f06270 */
[----:B------:R-:W-:-:S11]  /*19910*/  SEL R104, RZ, 0x1, P1 ;  /* 0x00000001ff687807 */ /* 0x000fd60000800000 */
[----:B0-----:R-:W-:Y:S01]  /*19920*/  @P0 CALL.REL.NOINC `(.L_x_2198) ;  /* 0x0000001000000944 */ /* 0x001fe20003c00000 */
[----:B------:R-:W-:Y:S05]  /*19930*/  BRA `(.L_x_2199) ;  /* 0xfffe760000007947 */ /* 0x000fea000383ffff */
.L_x_2198:
[----:B------:R-:W-:Y:S05]  /*19940*/  EXIT ;  /* 0x000000000000794d */ /* 0x000fea0003800000 */
.L_x_2188:
[----:B------:R-:W-:Y:S01]  /*19950*/  IMAD.MOV.U32 R136, RZ, RZ, R68 ;  /* 0x000000ffff887224 */ /* 0x000fe200078e0044 */
[----:B------:R-:W-:Y:S01]  /*19960*/  MOV R70, 0x199b0 ;  /* 0x000199b000467802 */ /* 0x000fe20000000f00 */
[----:B------:R-:W-:Y:S02]  /*19970*/  IMAD.MOV.U32 R69, RZ, RZ, 0x1 ;  /* 0x00000001ff457424 */ /* 0x000fe400078e00ff */
[----:B------:R-:W-:Y:S02]  /*19980*/  IMAD.MOV.U32 R135, RZ, RZ, 0x1f ;  /* 0x0000001fff877424 */ /* 0x000fe400078e00ff */
[----:B------:R-:W-:Y:S02]  /*19990*/  IMAD.MOV.U32 R138, RZ, RZ, -0x1 ;  /* 0xffffffffff8a7424 */ /* 0x000fe400078e00ff */
[----:B------:R-:W-:Y:S05]  /*199a0*/  CALL.REL.NOINC `($__internal_6_$__cuda_sm70_shflsync_bfly_p) ;  /* 0x000007c000007944 */ /* 0x000fea0003c00000 */
[----:B01----:R-:W-:Y:S05]  /*199b0*/  BRA `(.L_x_2200) ;  /* 0xffffebc000007947 */ /* 0x003fea000383ffff */
.L_x_2189:
[----:B------:R-:W-:Y:S01]  /*199c0*/  IMAD.MOV.U32 R69, RZ, RZ, 0x2 ;  /* 0x00000002ff457424 */ /* 0x000fe200078e00ff */
[----:B------:R-:W-:Y:S01]  /*199d0*/  MOV R70, 0x19a10 ;  /* 0x00019a1000467802 */ /* 0x000fe20000000f00 */
[----:B------:R-:W-:Y:S02]  /*199e0*/  IMAD.MOV.U32 R135, RZ, RZ, 0x1f ;  /* 0x0000001fff877424 */ /* 0x000fe400078e00ff */
[----:B------:R-:W-:-:S02]  /*199f0*/  IMAD.MOV.U32 R138, RZ, RZ, -0x1 ;  /* 0xffffffffff8a7424 */ /* 0x000fc400078e00ff */
[----:B0-----:R-:W-:Y:S05]  /*19a00*/  CALL.REL.NOINC `($__internal_6_$__cuda_sm70_shflsync_bfly_p) ;  /* 0x0000076000007944 */ /* 0x001fea0003c00000 */
[----:B01----:R-:W-:Y:S01]  /*19a10*/  FADD.FTZ R136, R136, R69 ;  /* 0x0000004588887221 */ /* 0x003fe20000010000 */
[----:B------:R-:W-:Y:S01]  /*19a20*/  MOV R70, 0x19a70 ;  /* 0x00019a7000467802 */ /* 0x000fe20000000f00 */
[----:B------:R-:W-:-:S02]  /*19a30*/  IMAD.MOV.U32 R69, RZ, RZ, 0x4 ;  /* 0x00000004ff457424 */ /* 0x000fc400078e00ff */
[----:B------:R-:W-:Y:S02]  /*19a40*/  IMAD.MOV.U32 R135, RZ, RZ, 0x1f ;  /* 0x0000001fff877424 */ /* 0x000fe400078e00ff */
[----:B------:R-:W-:Y:S02]  /*19a50*/  IMAD.MOV.U32 R138, RZ, RZ, -0x1 ;  /* 0xffffffffff8a7424 */ /* 0x000fe400078e00ff */
[----:B------:R-:W-:Y:S05]  /*19a60*/  CALL.REL.NOINC `($__internal_6_$__cuda_sm70_shflsync_bfly_p) ;  /* 0x0000070000007944 */ /* 0x000fea0003c00000 */
[----:B01----:R-:W-:Y:S01]  /*19a70*/  FADD.FTZ R136, R136, R69 ;  /* 0x0000004588887221 */ /* 0x003fe20000010000 */
[----:B------:R-:W-:Y:S01]  /*19a80*/  MOV R70, 0x19ad0 ;  /* 0x00019ad000467802 */ /* 0x000fe20000000f00 */
[----:B------:R-:W-:Y:S02]  /*19a90*/  IMAD.MOV.U32 R69, RZ, RZ, 0x8 ;  /* 0x00000008ff457424 */ /* 0x000fe400078e00ff */
[----:B------:R-:W-:Y:S02]  /*19aa0*/  IMAD.MOV.U32 R135, RZ, RZ, 0x1f ;  /* 0x0000001fff877424 */ /* 0x000fe400078e00ff */
[----:B------:R-:W-:Y:S02]  /*19ab0*/  IMAD.MOV.U32 R138, RZ, RZ, -0x1 ;  /* 0xffffffffff8a7424 */ /* 0x000fe400078e00ff */
[----:B------:R-:W-:Y:S05]  /*19ac0*/  CALL.REL.NOINC `($__internal_6_$__cuda_sm70_shflsync_bfly_p) ;  /* 0x000006a000007944 */ /* 0x000fea0003c00000 */
[----:B01----:R-:W-:Y:S01]  /*19ad0*/  FADD.FTZ R136, R136, R69 ;  /* 0x0000004588887221 */ /* 0x003fe20000010000 */
[----:B------:R-:W-:Y:S01]  /*19ae0*/  MOV R70, 0x19b30 ;  /* 0x00019b3000467802 */ /* 0x000fe20000000f00 */
[----:B------:R-:W-:-:S02]  /*19af0*/  IMAD.MOV.U32 R69, RZ, RZ, 0x10 ;  /* 0x00000010ff457424 */ /* 0x000fc400078e00ff */
[----:B------:R-:W-:Y:S02]  /*19b00*/  IMAD.MOV.U32 R135, RZ, RZ, 0x1f ;  /* 0x0000001fff877424 */ /* 0x000fe400078e00ff */
[----:B------:R-:W-:Y:S02]  /*19b10*/  IMAD.MOV.U32 R138, RZ, RZ, -0x1 ;  /* 0xffffffffff8a7424 */ /* 0x000fe400078e00ff */
[----:B------:R-:W-:Y:S05]  /*19b20*/  CALL.REL.NOINC `($__internal_6_$__cuda_sm70_shflsync_bfly_p) ;  /* 0x0000064000007944 */ /* 0x000fea0003c00000 */
[----:B-1----:R-:W-:Y:S01]  /*19b30*/  FADD.FTZ R68, R136, R69 ;  /* 0x0000004588447221 */ /* 0x002fe20000010000 */
[----:B------:R-:W-:Y:S01]  /*19b40*/  LOP3.LUT P3, RZ, R0, 0x20, RZ, 0xc0, !PT ;  /* 0x0000002000ff7812 */ /* 0x000fe2000786c0ff */
[----:B0-----:R-:W-:Y:S02]  /*19b50*/  IMAD.MOV.U32 R135, RZ, RZ, 0x1f ;  /* 0x0000001fff877424 */ /* 0x001fe400078e00ff */
[----:B------:R-:W-:Y:S02]  /*19b60*/  FMUL.FTZ R68, R93, R68 ;  /* 0x000000445d447220 */ /* 0x000fe40000410000 */
[----:B------:R-:W-:Y:S02]  /*19b70*/  IMAD.MOV.U32 R138, RZ, RZ, -0x1 ;  /* 0xffffffffff8a7424 */ /* 0x000fe400078e00ff */
[----:B------:R-:W-:-:S02]  /*19b80*/  FADD.FTZ R69, R121, -R68 ;  /* 0x8000004479457221 */ /* 0x000fc40000010000 */
        /* <DEDUP_REMOVED lines=65> */
[----:B------:R-:W-:Y:S02]  /*19fa0*/  IMAD.MOV.U32 R69, RZ, RZ, 0x1 ;  /* 0x00000001ff457424 */ /* 0x000fe400078e00ff */
        /* <DEDUP_REMOVED lines=19> */
[----:B-1----:R-:W-:Y:S01]  /*1a0e0*/  FADD.FTZ R137, R136, R69 ;  /* 0x0000004588897221 */ /* 0x002fe20000010000 */
[----:B------:R-:W-:Y:S01]  /*1a0f0*/  MOV R70, 0x1a150 ;  /* 0x0001a15000467802 */ /* 0x000fe20000000f00 */
[----:B------:R-:W-:-:S02]  /*1a100*/  IMAD.MOV.U32 R69, RZ, RZ, 0x10 ;  /* 0x00000010ff457424 */ /* 0x000fc400078e00ff */
[----:B0-----:R-:W-:Y:S02]  /*1a110*/  IMAD.MOV.U32 R135, RZ, RZ, 0x1f ;  /* 0x0000001fff877424 */ /* 0x001fe400078e00ff */
[----:B------:R-:W-:Y:S02]  /*1a120*/  IMAD.MOV.U32 R138, RZ, RZ, -0x1 ;  /* 0xffffffffff8a7424 */ /* 0x000fe400078e00ff */
[----:B------:R-:W-:Y:S02]  /*1a130*/  IMAD.MOV.U32 R136, RZ, RZ, R137 ;  /* 0x000000ffff887224 */ /* 0x000fe400078e0089 */
[----:B------:R-:W-:Y:S05]  /*1a140*/  CALL.REL.NOINC `($__internal_6_$__cuda_sm70_shflsync_bfly_p) ;  /* 0x0000002000007944 */ /* 0x000fea0003c00000 */
[----:B01----:R-:W-:Y:S01]  /*1a150*/  IMAD.MOV.U32 R138, RZ, RZ, R69 ;  /* 0x000000ffff8a7224 */ /* 0x003fe200078e0045 */
[----:B------:R-:W-:Y:S05]  /*1a160*/  BRA `(.L_x_2201) ;  /* 0xffffe97000007947 */ /* 0x000fea000383ffff */
        .weak           $__internal_6_$__cuda_sm70_shflsync_bfly_p
        .type           $__internal_6_$__cuda_sm70_shflsync_bfly_p,@function
        .size           $__internal_6_$__cuda_sm70_shflsync_bfly_p,(.L_x_26466 - $__internal_6_$__cuda_sm70_shflsync_bfly_p)
$__internal_6_$__cuda_sm70_shflsync_bfly_p:
[----:B------:R-:W-:Y:S01]  /*1a170*/  IMAD.MOV.U32 R71, RZ, RZ, 0x0 ;  /* 0x00000000ff477424 */ /* 0x000fe200078e00ff */
[----:B------:R-:W-:Y:S04]  /*1a180*/  WARPSYNC R138 ;  /* 0x0000008a00007348 */ /* 0x000fe80003800000 */
[----:B------:R0:W1:Y:S01]  /*1a190*/  SHFL.BFLY PT, R69, R136, R69, R135 ;  /* 0x0c00004588457389 */ /* 0x00006200000e0087 */
[----:B------:R-:W-:Y:S05]  /*1a1a0*/  RET.REL.NODEC R70 `(_ZN10layer_norm31ln_parallel_residual_fwd_kernelINS_13Kernel_traitsI13__nv_bfloat16S2_S2_S2_fjLj8192ELj1ELj1ELj8ELj16ENS_18Kernel_traits_baseILj8192ES2_S2_S2_S2_fjLj256EEEEELb1ELb1ELb0EEEvNS_9FwdParamsE) ;  /* 0xfffe5e5046007950 */ /* 0x000fea0003c3ffff */
.L_x_2202:
        /* <DEDUP_REMOVED lines=13> */
.L_x_26466:


//--------------------- .text._ZN10layer_norm31ln_parallel_residual_fwd_kernelINS_13Kernel_traitsI13__nv_bfloat16S2_S2_S2_fjLj8192ELj1ELj1ELj8ELj16ENS_18Kernel_traits_baseILj8192ES2_S2_S2_S2_fjLj256EEEEELb1ELb1ELb1EEEvNS_9FwdParamsE --------------------------
	.section	.text._ZN10layer_norm31ln_parallel_residual_fwd_kernelINS_13Kernel_traitsI13__nv_bfloat16S2_S2_S2_fjLj8192ELj1ELj1ELj8ELj16ENS_18Kernel_traits_baseILj8192ES2_S2_S2_S2_fjLj256EEEEELb1ELb1ELb1EEEvNS_9FwdParamsE,"ax",@progbits
	.sectioninfo	@"SHI_REGISTERS=127"
	.align	128
        .global         _ZN10layer_norm31ln_parallel_residual_fwd_kernelINS_13Kernel_traitsI13__nv_bfloat16S2_S2_S2_fjLj8192ELj1ELj1ELj8ELj16ENS_18Kernel_traits_baseILj8192ES2_S2_S2_S2_fjLj256EEEEELb1ELb1ELb1EEEvNS_9FwdParamsE
        .type           _ZN10layer_norm31ln_parallel_residual_fwd_kernelINS_13Kernel_traitsI13__nv_bfloat16S2_S2_S2_fjLj8192ELj1ELj1ELj8ELj16ENS_18Kernel_traits_baseILj8192ES2_S2_S2_S2_fjLj256EEEEELb1ELb1ELb1EEEvNS_9FwdParamsE,@function
        .size           _ZN10layer_norm31ln_parallel_residual_fwd_kernelINS_13Kernel_traitsI13__nv_bfloat16S2_S2_S2_fjLj8192ELj1ELj1ELj8ELj16ENS_18Kernel_traits_baseILj8192ES2_S2_S2_S2_fjLj256EEEEELb1ELb1ELb1EEEvNS_9FwdParamsE,(.L_x_26467 - _ZN10layer_norm31ln_parallel_residual_fwd_kernelINS_13Kernel_traitsI13__nv_bfloat16S2_S2_S2_fjLj8192ELj1ELj1ELj8ELj16ENS_18Kernel_traits_baseILj8192ES2_S2_S2_S2_fjLj256EEEEELb1ELb1ELb1EEEvNS_9FwdParamsE)
        .other          _ZN10layer_norm31ln_parallel_residual_fwd_kernelINS_13Kernel_traitsI13__nv_bfloat16S2_S2_S2_fjLj8192ELj1ELj1ELj8ELj16ENS_18Kernel_traits_baseILj8192ES2_S2_S2_S2_fjLj256EEEEELb1ELb1ELb1EEEvNS_9FwdParamsE,@"STO_CUDA_ENTRY STV_DEFAULT"
_ZN10layer_norm31ln_parallel_residual_fwd_kernelINS_13Kernel_traitsI13__nv_bfloat16S2_S2_S2_fjLj8192ELj1ELj1ELj8ELj16ENS_18Kernel_traits_baseILj8192ES2_S2_S2_S2_fjLj256EEEEELb1ELb1ELb1EEEvNS_9FwdParamsE:
.text._ZN10layer_norm31ln_parallel_residual_fwd_kernelINS_13Kernel_traitsI13__nv_bfloat16S2_S2_S2_fjLj8192ELj1ELj1ELj8ELj16ENS_18Kernel_traits_baseILj8192ES2_S2_S2_S2_fjLj256EEEEELb1ELb1ELb1EEEvNS_9FwdParamsE:
        /* <DEDUP_REMOVED lines=12> */
[----:B------:R-:W3:Y:S04]  /*00c0*/  @P0 LDG.E.64 R2, [R10.64] ;  /* 0x000000060a020981 */ /* 0x000ee8000c1e1b00 */
[----:B------:R-:W0:Y:S04]  /*00d0*/  S2R R124, SR_TID.X ;  /* 0x00000000007c7919 */ /* 0x000e280000002100 */
[----:B------:R-:W0:Y:S01]  /*00e0*/  S2R R21, SR_CTAID.X ;  /* 0x0000000000157919 */ /* 0x000e220000002500 */
[----:B--2---:R-:W1:Y:S08]  /*00f0*/  @P0 R2UR UR4, R4 ;  /* 0x00000000040403c2 */ /* 0x004e7000000e0000 */
[----:B------:R2:W4:Y:S01]  /*0100*/  @P0 R2UR UR5, R5 ;  /* 0x00000000050503c2 */ /* 0x00052200000e0000 */
[----:B---3--:R-:W-:Y:S01]  /*0110*/  @P0 IADD3 R20, P1, R2, c[0x0][0x240], RZ ;  /* 0x0000900002140a10 */ /* 0x008fe20007f3e0ff */
[----:B0-----:R-:W-:-:S04]  /*0120*/  IMAD R2, R21, c[0x0][0x0], R124 ;  /* 0x0000000015027a24 */ /* 0x001fc800078e027c */
[----:B------:R-:W-:Y:S01]  /*0130*/  @P0 IMAD.X R7, RZ, RZ, R3, P1 ;  /* 0x000000ffff070224 */ /* 0x000fe200008e0603 */
[----:B------:R-:W-:Y:S01]  /*0140*/  ISETP.NE.U32.AND P0, PT, RZ, c[0x0][0x218], PT ;  /* 0x00008600ff007a0c */ /* 0x000fe20003f05070 */
[----:B------:R-:W-:-:S03]  /*0150*/  IMAD.WIDE.U32 R8, R2, -0x326172a9, RZ ;  /* 0xcd9e8d5702087825 */ /* 0x000fc600078e00ff */
[--C-:B------:R-:W-:Y:S02]  /*0160*/  SHF.R.U64 R3, R20, 0x2, R7.reuse ;  /* 0x0000000214037819 */ /* 0x100fe40000001207 */
[----:B------:R-:W-:Y:S02]  /*0170*/  SHF.R.U32.HI R22, RZ, 0x2, R7 ;  /* 0x00000002ff167819 */ /* 0x000fe40000011607 */
[----:B------:R-:W-:Y:S01]  /*0180*/  ISETP.NE.AND.EX P0, PT, RZ, c[0x0][0x21c], PT, P0 ;  /* 0x00008700ff007a0c */ /* 0x000fe20003f05300 */
[----:B------:R-:W-:Y:S01]  /*0190*/  IMAD.WIDE.U32 R6, R3, -0x2daee0ad, RZ ;  /* 0xd2511f5303067825 */ /* 0x000fe200078e00ff */
[----:B-1----:R-:W-:Y:S01]  /*01a0*/  LOP3.LUT R0, R9, UR4, R22, 0x96, !PT ;  /* 0x0000000409007c12 */ /* 0x002fe2000f8e9616 */
[----:B------:R-:W-:Y:S02]  /*01b0*/  UIADD3 UR9, UR4, -0x61c88647, URZ ;  /* 0x9e3779b904097890 */ /* 0x000fe4000fffe03f */
[----:B------:R-:W-:Y:S02]  /*01c0*/  UIADD3 UR11, UR4, 0x3c6ef372, URZ ;  /* 0x3c6ef372040b7890 */ /* 0x000fe4000fffe03f */
[----:B--2---:R-:W-:Y:S01]  /*01d0*/  IMAD.WIDE.U32 R4, R0, -0x2daee0ad, RZ ;  /* 0xd2511f5300047825 */ /* 0x004fe200078e00ff */
[----:B------:R-:W-:Y:S01]  /*01e0*/  UIADD3 UR13, UR4, -0x255992d5, URZ ;  /* 0xdaa66d2b040d7890 */ /* 0x000fe2000fffe03f */
[----:B----4-:R-:W-:Y:S01]  /*01f0*/  LOP3.LUT R10, R7, UR5, RZ, 0x3c, !PT ;  /* 0x00000005070a7c12 */ /* 0x010fe2000f8e3cff */
[----:B------:R-:W-:Y:S01]  /*0200*/  UIADD3 UR10, UR5, -0x4498517b, URZ ;  /* 0xbb67ae85050a7890 */ /* 0x000fe2000fffe03f */
[----:B------:R-:W-:Y:S01]  /*0210*/  IMAD.SHL.U32 R0, R124, 0x10, RZ ;  /* 0x000000107c007824 */ /* 0x000fe200078e00ff */
[----:B------:R-:W-:-:S02]  /*0220*/  UIADD3 UR12, UR5, 0x76cf5d0a, URZ ;  /* 0x76cf5d0a050c7890 */ /* 0x000fc4000fffe03f */
[----:B------:R-:W-:Y:S01]  /*0230*/  IMAD.WIDE.U32 R10, R10, -0x326172a9, RZ ;  /* 0xcd9e8d570a0a7825 */ /* 0x000fe200078e00ff */
[----:B------:R-:W-:Y:S01]  /*0240*/  UIADD3 UR14, UR5, 0x32370b8f, URZ ;  /* 0x32370b8f050e7890 */ /* 0x000fe2000fffe03f */
[----:B------:R-:W-:Y:S01]  /*0250*/  LOP3.LUT R12, R5, UR10, R6, 0x96, !PT ;  /* 0x0000000a050c7c12 */ /* 0x000fe2000f8e9606 */
[----:B------:R-:W-:Y:S01]  /*0260*/  UIADD3 UR15, UR4, 0x78dde6e4, URZ ;  /* 0x78dde6e4040f7890 */ /* 0x000fe2000fffe03f */
[----:B------:R-:W-:Y:S02]  /*0270*/  LOP3.LUT R23, R0, 0xff0, RZ, 0xc0, !PT ;  /* 0x00000ff000177812 */ /* 0x000fe400078ec0ff */
[----:B------:R-:W-:Y:S01]  /*0280*/  LOP3.LUT R6, R11, UR9, R8, 0x96, !PT ;  /* 0x000000090b067c12 */ /* 0x000fe2000f8e9608 */
[----:B------:R-:W-:Y:S01]  /*0290*/  IMAD.WIDE.U32 R12, R12, -0x326172a9, RZ ;  /* 0xcd9e8d570c0c7825 */ /* 0x000fe200078e00ff */
[----:B------:R-:W-:Y:S01]  /*02a0*/  UIADD3 UR16, UR5, -0x126145ec, URZ ;  /* 0xed9eba1405107890 */ /* 0x000fe2000fffe03f */
[----:B------:R-:W-:Y:S02]  /*02b0*/  IADD3 R8, P1, R23, c[0x0][0x218], RZ ;  /* 0x0000860017087a10 */ /* 0x000fe40007f3e0ff */
[----:B------:R-:W-:Y:S01]  /*02c0*/  IMAD.WIDE.U32 R6, R6, -0x2daee0ad, RZ ;  /* 0xd2511f5306067825 */ /* 0x000fe200078e00ff */
[----:B------:R-:W-:Y:S01]  /*02d0*/  LOP3.LUT R5, R13, UR11, R10, 0x96, !PT ;  /* 0x0000000b0d057c12 */ /* 0x000fe2000f8e960a */
[----:B------:R-:W-:-:S02]  /*02e0*/  UIADD3 UR18, UR5, -0x56f99767, URZ ;  /* 0xa906689905127890 */ /* 0x000fc4000fffe03f */
[----:B------:R-:W-:Y:S01]  /*02f0*/  UIADD3 UR17, UR4, 0x1715609d, URZ ;  /* 0x1715609d04117890 */ /* 0x000fe2000fffe03f */
[----:B------:R-:W-:Y:S01]  /*0300*/  LOP3.LUT R10, R7, UR12, R4, 0x96, !PT ;  /* 0x0000000c070a7c12 */ /* 0x000fe2000f8e9604 */
[----:B------:R-:W-:-:S04]  /*0310*/  IMAD.WIDE.U32 R4, R5, -0x2daee0ad, RZ ;  /* 0xd2511f5305047825 */ /* 0x000fc800078e00ff */
[----:B------:R-:W-:Y:S01]  /*0320*/  IMAD.WIDE.U32 R10, R10, -0x326172a9, RZ ;  /* 0xcd9e8d570a0a7825 */ /* 0x000fe200078e00ff */
[----:B------:R-:W-:Y:S01]  /*0330*/  LOP3.LUT R26, R5, UR14, R6, 0x96, !PT ;  /* 0x0000000e051a7c12 */ /* 0x000fe2000f8e9606 */
[----:B------:R-:W-:Y:S02]  /*0340*/  UIADD3 UR20, UR5, 0x646e171e, URZ ;  /* 0x646e171e05147890 */ /* 0x000fe4000fffe03f */
[----:B------:R-:W-:Y:S01]  /*0350*/  IMAD.X R9, RZ, RZ, c[0x0][0x21c], P1 ;  /* 0x00008700ff097624 */ /* 0x000fe200008e06ff */
[----:B------:R-:W-:Y:S01]  /*0360*/  LOP3.LUT R24, R11, UR13, R12, 0x96, !PT ;  /* 0x0000000d0b187c12 */ /* 0x000fe2000f8e960c */
[----:B------:R-:W-:-:S03]  /*0370*/  IMAD.WIDE.U32 R26, R26, -0x326172a9, RZ ;  /* 0xcd9e8d571a1a7825 */ /* 0x000fc600078e00ff */
[----:B------:R0:W5:Y:S01]  /*0380*/  @P0 LDG.E.128 R16, [R8.64] ;  /* 0x0000000608100981 */ /* 0x000162000c1e1d00 */
[----:B------:R-:W-:Y:S01]  /*0390*/  IMAD.WIDE.U32 R24, R24, -0x2daee0ad, RZ ;  /* 0xd2511f5318187825 */ /* 0x000fe200078e00ff */
[----:B------:R-:W-:Y:S02]  /*03a0*/  LOP3.LUT R10, R27, UR15, R10, 0x96, !PT ;  /* 0x0000000f1b0a7c12 */ /* 0x000fe4000f8e960a */
[----:B------:R0:W5:Y:S02]  /*03b0*/  @P0 LDG.E.128 R12, [R8.64+0x1000] ;  /* 0x00100006080c0981 */ /* 0x000164000c1e1d00 */
[----:B------:R-:W-:Y:S01]  /*03c0*/  LOP3.LUT R28, R25, UR16, R4, 0x96, !PT ;  /* 0x00000010191c7c12 */ /* 0x000fe2000f8e9604 */
[----:B------:R-:W-:Y:S01]  /*03d0*/  IMAD.WIDE.U32 R10, R10, -0x2daee0ad, RZ ;  /* 0xd2511f530a0a7825 */ /* 0x000fe200078e00ff */
[----:B------:R0:W5:Y:S03]  /*03e0*/  @P0 LDG.E.128 R4, [R8.64+0x2000] ;  /* 0x0020000608040981 */ /* 0x000166000c1e1d00 */
[----:B------:R-:W-:Y:S01]  /*03f0*/  IMAD.WIDE.U32 R28, R28, -0x326172a9, RZ ;  /* 0xcd9e8d571c1c7825 */ /* 0x000fe200078e00ff */
[----:B------:R-:W-:-:S04]  /*0400*/  LOP3.LUT R27, R11, UR18, R24, 0x96, !PT ;  /* 0x000000120b1b7c12 */ /* 0x000fc8000f8e9618 */
[----:B------:R-:W-:-:S05]  /*0410*/  LOP3.LUT R24, R29, UR17, R26, 0x96, !PT ;  /* 0x000000111d187c12 */ /* 0x000fca000f8e961a */
[----:B------:R-:W-:-:S05]  /*0420*/  IMAD.WIDE.U32 R24, R24, -0x2daee0ad, RZ ;  /* 0xd2511f5318187825 */ /* 0x000fca00078e00ff */
[----:B------:R-:W-:Y:S02]  /*0430*/  LOP3.LUT R30, R25, UR20, R10, 0x96, !PT ;  /* 0x00000014191e7c12 */ /* 0x000fe4000f8e960a */
[----:B0-----:R-:W5:Y:S01]  /*0440*/  @P0 LDG.E.128 R8, [R8.64+0x3000] ;  /* 0x0030000608080981 */ /* 0x001f62000c1e1d00 */
[----:B------:R-:W-:Y:S01]  /*0450*/  UIADD3 UR19, UR4, -0x4ab325aa, URZ ;  /* 0xb54cda5604137890 */ /* 0x000fe2000fffe03f */
[----:B------:R-:W-:Y:S01]  /*0460*/  IMAD.WIDE.U32 R26, R27, -0x326172a9, RZ ;  /* 0xcd9e8d571b1a7825 */ /* 0x000fe200078e00ff */
[----:B------:R-:W-:-:S04]  /*0470*/  LEA.HI R0, R124, R21, RZ, 0x18 ;  /* 0x000000157c007211 */ /* 0x000fc800078fc0ff */
[----:B------:R-:W-:Y:S01]  /*0480*/  LOP3.LUT R28, R27, UR19, R28, 0x96, !PT ;  /* 0x000000131b1c7c12 */ /* 0x000fe2000f8e961c */
[----:B------:R-:W-:Y:S01]  /*0490*/  UIADD3 UR21, UR4, 0x5384540f, URZ ;  /* 0x5384540f04157890 */ /* 0x000fe2000fffe03f */
[----:B------:R-:W-:Y:S01]  /*04a0*/  IMAD.WIDE.U32 R30, R30, -0x326172a9, RZ ;  /* 0xcd9e8d571e1e7825 */ /* 0x000fe200078e00ff */
[----:B------:R-:W-:Y:S01]  /*04b0*/  UIADD3 UR22, UR5, 0x1fd5c5a3, URZ ;  /* 0x1fd5c5a305167890 */ /* 0x000fe2000fffe03f */
[----:B------:R-:W-:Y:S02]  /*04c0*/  ISETP.GE.AND P1, PT, R0, c[0x0][0x164], PT ;  /* 0x0000590000007a0c */ /* 0x000fe40003f26270 */
[----:B------:R-:W-:Y:S01]  /*04d0*/  IMAD.WIDE.U32 R28, R28, -0x2daee0ad, RZ ;  /* 0xd2511f531c1c7825 */ /* 0x000fe200078e00ff */
[----:B------:R-:W-:-:S04]  /*04e0*/  LOP3.LUT R26, R31, UR21, R26, 0x96, !PT ;  /* 0x000000151f1a7c12 */ /* 0x000fc8000f8e961a */
[----:B------:R-:W-:Y:S01]  /*04f0*/  LOP3.LUT R27, R29, UR22, R24, 0x96, !PT ;  /* 0x000000161d1b7c12 */ /* 0x000fe2000f8e9618 */
[----:B------:R-:W-:Y:S01]  /*0500*/  UIADD3 UR23, UR4, -0xe443238, URZ ;  /* 0xf1bbcdc804177890 */ /* 0x000fe2000fffe03f */
[----:B------:R-:W-:Y:S01]  /*0510*/  IADD3 R24, P2, R23, c[0x0][0x1b0], RZ ;  /* 0x00006c0017187a10 */ /* 0x000fe20007f5e0ff */
[----:B------:R-:W-:Y:S01]  /*0520*/  UIADD3 UR24, UR5, -0x24c28bd8, URZ ;  /* 0xdb3d742805187890 */ /* 0x000fe2000fffe03f */
[----:B------:R-:W-:-:S04]  /*0530*/  IMAD.HI.U32 R21, R26, -0x2daee0ad, RZ ;  /* 0xd2511f531a157827 */ /* 0x000fc800078e00ff */
[----:B------:R-:W-:Y:S01]  /*0540*/  IMAD.HI.U32 R23, R27, -0x326172a9, RZ ;  /* 0xcd9e8d571b177827 */ /* 0x000fe200078e00ff */
[----:B------:R-:W-:-:S03]  /*0550*/  LOP3.LUT R28, R21, UR24, R28, 0x96, !PT ;  /* 0x00000018151c7c12 */ /* 0x000fc6000f8e961c */
[----:B------:R-:W-:Y:S01]  /*0560*/  IMAD.X R25, RZ, RZ, c[0x0][0x1b4], P2 ;  /* 0x00006d00ff197624 */ /* 0x000fe200010e06ff */
[----:B------:R-:W-:Y:S01]  /*0570*/  LOP3.LUT R30, R23, UR23, R30, 0x96, !PT ;  /* 0x00000017171e7c12 */ /* 0x000fe2000f8e961e */
[----:B------:R-:W-:Y:S06]  /*0580*/  @P1 EXIT ;  /* 0x000000000000194d */ /* 0x000fec0003800000 */
[----:B------:R0:W5:Y:S04]  /*0590*/  LDG.E.128 R44, [R24.64] ;  /* 0x00000006182c7981 */ /* 0x000168000c1e1d00 */
[----:B------:R0:W5:Y:S04]  /*05a0*/  LDG.E.128 R40, [R24.64+0x1000] ;  /* 0x0010000618287981 */ /* 0x000168000c1e1d00 */
[----:B------:R0:W5:Y:S04]  /*05b0*/  LDG.E.128 R36, [R24.64+0x2000] ;  /* 0x0020000618247981 */ /* 0x000168000c1e1d00 */
[----:B------:R0:W5:Y:S02]  /*05c0*/  LDG.E.128 R32, [R24.64+0x3000] ;  /* 0x0030000618207981 */ /* 0x000164000c1e1d00 */
[----:B-----5:R-:W-:Y:S01]  /*05d0*/  @!P0 CS2R R4, SRZ ;  /* 0x0000000000048805 */ /* 0x020fe2000001ff00 */
[----:B------:R-:W-:Y:S01]  /*05e0*/  @!P0 CS2R R6, SRZ ;  /* 0x0000000000068805 */ /* 0x000fe2000001ff00 */
[----:B------:R-:W-:Y:S01]  /*05f0*/  UIADD3 UR26, UR5, -0x695add53, URZ ;  /* 0x96a522ad051a7890 */ /* 0x000fe2000fffe03f */
[----:B------:R-:W-:Y:S01]  /*0600*/  IMAD R23, R26, -0x2daee0ad, RZ ;  /* 0xd2511f531a177824 */ /* 0x000fe200078e02ff */
[----:B------:R-:W-:Y:S01]  /*0610*/  @!P0 CS2R R16, SRZ ;  /* 0x0000000000108805 */ /* 0x000fe2000001ff00 */
[----:B------:R-:W-:Y:S01]  /*0620*/  @!P0 CS2R R18, SRZ ;  /* 0x0000000000128805 */ /* 0x000fe2000001ff00 */
[--C-:B------:R-:W-:Y:S01]  /*0630*/  PRMT R105, RZ, 0x5410, R4.reuse ;  /* 0x00005410ff697816 */ /* 0x100fe20000000004 */
[----:B------:R-:W-:Y:S01]  /*0640*/  @!P0 CS2R R12, SRZ ;  /* 0x00000000000c8805 */ /* 0x000fe2000001ff00 */
[----:B------:R-:W-:Y:S01]  /*0650*/  PRMT R104, RZ, 0x7610, R4 ;  /* 0x00007610ff687816 */ /* 0x000fe20000000004 */
[----:B------:R-:W-:Y:S01]  /*0660*/  IMAD.HI.U32 R4, R30, -0x2daee0ad, RZ ;  /* 0xd2511f531e047827 */ /* 0x000fe200078e00ff */
[----:B------:R-:W-:Y:S01]  /*0670*/  @!P0 CS2R R14, SRZ ;  /* 0x00000000000e8805 */ /* 0x000fe2000001ff00 */
[----:B------:R-:W-:Y:S01]  /*0680*/  UIADD3 UR25, UR4, -0x700cb87f, URZ ;  /* 0x8ff3478104197890 */ /* 0x000fe2000fffe03f */
[--C-:B------:R-:W-:Y:S01]  /*0690*/  PRMT R101, RZ, 0x5410, R6.reuse ;  /* 0x00005410ff657816 */ /* 0x100fe20000000006 */
[----:B------:R-:W-:Y:S01]  /*06a0*/  @!P0 CS2R R8, SRZ ;  /* 0x0000000000088805 */ /* 0x000fe2000001ff00 */
[----:B------:R-:W-:Y:S01]  /*06b0*/  PRMT R100, RZ, 0x7610, R6 ;  /* 0x00007610ff647816 */ /* 0x000fe20000000006 */
[----:B------:R-:W-:Y:S01]  /*06c0*/  @!P0 CS2R R10, SRZ ;  /* 0x00000000000a8805 */ /* 0x000fe2000001ff00 */
[----:B------:R-:W-:Y:S01]  /*06d0*/  IMAD R21, R27, -0x326172a9, RZ ;  /* 0xcd9e8d571b157824 */ /* 0x000fe200078e02ff */
[----:B------:R-:W-:Y:S01]  /*06e0*/  LOP3.LUT R23, R4, UR26, R23, 0x96, !PT ;  /* 0x0000001a04177c12 */ /* 0x000fe2000f8e9617 */
[C---:B------:R-:W-:Y:S01]  /*06f0*/  IMAD.HI.U32 R6, R28.reuse, -0x326172a9, RZ ;  /* 0xcd9e8d571c067827 */ /* 0x040fe200078e00ff */
[--C-:B------:R-:W-:Y:S01]  /*0700*/  PRMT R103, RZ, 0x5410, R5.reuse ;  /* 0x00005410ff677816 */ /* 0x100fe20000000005 */
[----:B------:R-:W-:Y:S01]  /*0710*/  ULDC.U8 UR8, c[0x0][0x1f0] ;  /* 0x00007c0000087ab9 */ /* 0x000fe20000000000 */
[----:B------:R-:W-:Y:S01]  /*0720*/  PRMT R102, RZ, 0x7610, R5 ;  /* 0x00007610ff667816 */ /* 0x000fe20000000005 */
[----:B------:R-:W-:Y:S01]  /*0730*/  IMAD.MOV.U32 R4, RZ, RZ, R22 ;  /* 0x000000ffff047224 */ /* 0x000fe200078e0016 */
[--C-:B------:R-:W-:Y:S01]  /*0740*/  PRMT R121, RZ, 0x5410, R16.reuse ;  /* 0x00005410ff797816 */ /* 0x100fe20000000010 */
[----:B------:R-:W-:Y:S01]  /*0750*/  IMAD.MOV.U32 R84, RZ, RZ, 0x1 ;  /* 0x00000001ff547424 */ /* 0x000fe200078e00ff */
[----:B------:R-:W-:Y:S01]  /*0760*/  PRMT R120, RZ, 0x7610, R16 ;  /* 0x00007610ff787816 */ /* 0x000fe20000000010 */
[----:B------:R-:W-:Y:S01]  /*0770*/  IMAD R22, R28, -0x326172a9, RZ ;  /* 0xcd9e8d571c167824 */ /* 0x000fe200078e02ff */
[--C-:B------:R-:W-:Y:S01]  /*0780*/  PRMT R119, RZ, 0x5410, R17.reuse ;  /* 0x00005410ff777816 */ /* 0x100fe20000000011 */
[----:B------:R-:W-:Y:S01]  /*0790*/  IMAD R82, R30, -0x2daee0ad, RZ ;  /* 0xd2511f531e527824 */ /* 0x000fe200078e02ff */
[----:B------:R-:W-:Y:S01]  /*07a0*/  PRMT R118, RZ, 0x7610, R17 ;  /* 0x00007610ff767816 */ /* 0x000fe20000000011 */
[----:B------:R-:W-:Y:S01]  /*07b0*/  IMAD.MOV.U32 R5, RZ, RZ, RZ ;  /* 0x000000ffff057224 */ /* 0x000fe200078e00ff */
        /* <DEDUP_REMOVED lines=14> */
[----:B------:R-:W-:Y:S02]  /*08a0*/  LOP3.LUT R21, R6, UR25, R21, 0x96, !PT ;  /* 0x0000001906157c12 */ /* 0x000fe4000f8e9615 */
[--C-:B------:R-:W-:Y:S02]  /*08b0*/  PRMT R97, RZ, 0x5410, R8.reuse ;  /* 0x00005410ff617816 */ /* 0x100fe40000000008 */
[----:B------:R-:W-:Y:S02]  /*08c0*/  PRMT R96, RZ, 0x7610, R8 ;  /* 0x00007610ff607816 */ /* 0x000fe40000000008 */
[----:B------:R-:W-:Y:S02]  /*08d0*/  LOP3.LUT R83, R20, 0x3, RZ, 0xc0, !PT ;  /* 0x0000000314537812 */ /* 0x000fe400078ec0ff */
[----:B------:R-:W-:-:S02]  /*08e0*/  PRMT R95, RZ, 0x5410, R9 ;  /* 0x00005410ff5f7816 */ /* 0x000fc40000000009 */
[----:B------:R-:W-:Y:S02]  /*08f0*/  PRMT R94, RZ, 0x7610, R9 ;  /* 0x00007610ff5e7816 */ /* 0x000fe40000000009 */
[--C-:B------:R-:W-:Y:S02]  /*0900*/  PRMT R93, RZ, 0x5410, R10.reuse ;  /* 0x00005410ff5d7816 */ /* 0x100fe4000000000a */
[----:B------:R-:W-:Y:S02]  /*0910*/  PRMT R92, RZ, 0x7610, R10 ;  /* 0x00007610ff5c7816 */ /* 0x000fe4000000000a */
[--C-:B------:R-:W-:Y:S02]  /*0920*/  PRMT R91, RZ, 0x5410, R11.reuse ;  /* 0x00005410ff5b7816 */ /* 0x100fe4000000000b */
[----:B0-----:R-:W-:Y:S02]  /*0930*/  PRMT R90, RZ, 0x7610, R11 ;  /* 0x00007610ff5a7816 */ /* 0x001fe4000000000b */
.L_x_2722:
[----:B------:R-:W-:Y:S01]  /*0940*/  IMAD R6, R0, c[0x0][0x168], RZ ;  /* 0x00005a0000067a24 */ /* 0x000fe200078e02ff */
[----:B------:R-:W-:Y:S01]  /*0950*/  ISETP.NE.U32.AND P0, PT, RZ, c[0x0][0x178], PT ;  /* 0x00005e00ff007a0c */ /* 0x000fe20003f05070 */
[----:B------:R-:W-:Y:S01]  /*0960*/  IMAD.MOV.U32 R122, RZ, RZ, 0x10 ;  /* 0x00000010ff7a7424 */ /* 0x000fe200078e00ff */
[----:B------:R-:W-:-:S02]  /*0970*/  ISETP.NE.U32.AND P1, PT, RZ, c[0x0][0x180], PT ;  /* 0x00006000ff007a0c */ /* 0x000fc40003f25070 */
[----:B------:R-:W-:Y:S02]  /*0980*/  SHF.R.S32.HI R7, RZ, 0x1f, R6 ;  /* 0x0000001fff077819 */ /* 0x000fe40000011406 */
[----:B------:R-:W-:Y:S02]  /*0990*/  ISETP.NE.AND.EX P2, PT, RZ, c[0x0][0x17c], PT, P0 ;  /* 0x00005f00ff007a0c */ /* 0x000fe40003f45300 */
[----:B------:R-:W-:Y:S02]  /*09a0*/  ISETP.NE.AND.EX P0, PT, RZ, c[0x0][0x184], PT, P1 ;  /* 0x00006100ff007a0c */ /* 0x000fe40003f05310 */
[----:B------:R-:W-:Y:S02]  /*09b0*/  LEA.HI R6, R7, R6, RZ, 0x3 ;  /* 0x0000000607067211 */ /* 0x000fe400078f18ff */
[----:B------:R-:W-:Y:S01]  /*09c0*/  LOP3.LUT R7, R124, 0xff, RZ, 0xc0, !PT ;  /* 0x000000ff7c077812 */ /* 0x000fe200078ec0ff */
[----:B------:R-:W-:Y:S01]  /*09d0*/  BSSY B0, `(.L_x_2203) ;  /* 0x0000015000007945 */ /* 0x000fe20003800000 */
[----:B------:R-:W-:-:S02]  /*09e0*/  P2R R20, PR, RZ, 0x4 ;  /* 0x00000004ff147803 */ /* 0x000fc40000000000 */
[----:B------:R-:W-:-:S05]  /*09f0*/  LEA.HI.SX32 R6, R6, R7, 0x1d ;  /* 0x0000000706067211 */ /* 0x000fca00078feaff */
[----:B------:R-:W-:-:S04]  /*0a00*/  @P0 IMAD.WIDE.U32 R48, R6, R122, c[0x0][0x180] ;  /* 0x0000600006300625 */ /* 0x000fc800078e007a */
[CC--:B------:R-:W-:Y:S01]  /*0a10*/  IMAD.WIDE.U32 R50, R6.reuse, R122.reuse, c[0x0][0x170] ;  /* 0x00005c0006327625 */ /* 0x0c0fe200078e007a */
[----:B------:R0:W5:Y:S03]  /*0a20*/  @P0 LDG.E.128 R24, [R48.64] ;  /* 0x0000000630180981 */ /* 0x000166000c1e1d00 */
[----:B------:R-:W-:-:S05]  /*0a30*/  @P2 IMAD.WIDE.U32 R18, R6, R122, c[0x0][0x178] ;  /* 0x00005e0006122625 */ /* 0x000fca00078e007a */
[----:B------:R1:W5:Y:S04]  /*0a40*/  @P2 LDG.E.128 R28, [R18.64] ;  /* 0x00000006121c2981 */ /* 0x000368000c1e1d00 */
[----:B0-----:R-:W5:Y:S01]  /*0a50*/  LDG.E.128 R48, [R50.64] ;  /* 0x0000000632307981 */ /* 0x001f62000c1e1d00 */
[C---:B------:R-:W-:Y:S02]  /*0a60*/  ISETP.NE.AND P1, PT, R83.reuse, 0x1, PT ;  /* 0x000000015300780c */ /* 0x040fe40003f25270 */
        /* <DEDUP_REMOVED lines=10> */
.L_x_2204:
[----:B-1----:R-:W-:Y:S02]  /*0b10*/  IMAD.MOV.U32 R9, RZ, RZ, R22 ;  /* 0x000000ffff097224 */ /* 0x002fe400078e0016 */
.L_x_2205:
[----:B------:R-:W-:Y:S05]  /*0b20*/  BSYNC B0 ;  /* 0x0000000000007941 */ /* 0x000fea0003800000 */
.L_x_2203:
        /* <DEDUP_REMOVED lines=16> */
.L_x_2209:
[----:B------:R-:W-:Y:S05]  /*0c30*/  BSYNC B1 ;  /* 0x0000000000017941 */ /* 0x000fea0003800000 */
.L_x_2208:
        /* <DEDUP_REMOVED lines=41> */
[----:B------:R-:W-:Y:S02]  /*0ed0*/  LOP3.LUT R23, R83, UR26, R18, 0x96, !PT ;  /* 0x0000001a53177c12 */ /* 0x000fe4000f8e9612 */
.L_x_2207:
[----:B------:R-:W-:Y:S05]  /*0ee0*/  BSYNC B0 ;  /* 0x0000000000007941 */ /* 0x000fea0003800000 */
.L_x_2206:
[----:B------:R-:W0:Y:S01]  /*0ef0*/  I2F.U32 R18, R9 ;  /* 0x0000000900127306 */ /* 0x000e220000201000 */
[----:B------:R-:W-:Y:S01]  /*0f00*/  ISETP.NE.U32.AND P1, PT, RZ, c[0x0][0x178], PT ;  /* 0x00005e00ff007a0c */ /* 0x000fe20003f25070 */
[----:B------:R-:W-:Y:S01]  /*0f10*/  IMAD.MOV.U32 R89, RZ, RZ, 0x2f800000 ;  /* 0x2f800000ff597424 */ /* 0x000fe200078e00ff */
[----:B-----5:R-:W-:Y:S02]  /*0f20*/  PRMT R7, RZ, 0x5410, R48 ;  /* 0x00005410ff077816 */ /* 0x020fe40000000030 */
[----:B------:R-:W-:-:S03]  /*0f30*/  ISETP.NE.AND.EX P1, PT, RZ, c[0x0][0x17c], PT, P1 ;  /* 0x00005f00ff007a0c */ /* 0x000fc60003f25310 */
[----:B------:R-:W-:Y:S02]  /*0f40*/  FMUL.FTZ R7, R7, c[0x0][0x1e8] ;  /* 0x00007a0007077a20 */ /* 0x000fe40000410000 */
[----:B0-----:R-:W-:-:S05]  /*0f50*/  FFMA.FTZ R18, R18, R89, 1.1641532182693481445e-10 ;  /* 0x2f00000012127423 */ /* 0x001fca0000010059 */
[----:B------:R-:W-:-:S04]  /*0f60*/  FSETP.GTU.FTZ.AND P2, PT, R18, c[0x0][0x1e4], PT ;  /* 0x0000790012007a0b */ /* 0x000fc80003f5c000 */
[----:B------:R-:W-:Y:S02]  /*0f70*/  P2R R55, PR, RZ, 0x4 ;  /* 0x00000004ff377803 */ /* 0x000fe40000000000 */
        /* <DEDUP_REMOVED lines=8> */
.L_x_2210:
        /* <DEDUP_REMOVED lines=12> */
.L_x_2213:
[----:B------:R-:W-:Y:S02]  /*10c0*/  IMAD.MOV.U32 R11, RZ, RZ, R22 ;  /* 0x000000ffff0b7224 */ /* 0x000fe400078e0016 */
.L_x_2214:
[----:B------:R-:W-:Y:S05]  /*10d0*/  BSYNC B0 ;  /* 0x0000000000007941 */ /* 0x000fea0003800000 */
.L_x_2212:
        /* <DEDUP_REMOVED lines=16> */
.L_x_2218:
[----:B------:R-:W-:Y:S05]  /*11e0*/  BSYNC B1 ;  /* 0x0000000000017941 */ /* 0x000fea0003800000 */
.L_x_2217:
        /* <DEDUP_REMOVED lines=40> */
[----:B------:R-:W-:-:S04]  /*1470*/  LOP3.LUT R21, R23, UR25, R18, 0x96, !PT ;  /* 0x0000001917157c12 */ /* 0x000fc8000f8e9612 */
[----:B------:R-:W-:Y:S02]  /*1480*/  LOP3.LUT R23, R83, UR26, R8, 0x96, !PT ;  /* 0x0000001a53177c12 */ /* 0x000fe4000f8e9608 */
.L_x_2216:
[----:B------:R-:W-:Y:S05]  /*1490*/  BSYNC B0 ;  /* 0x0000000000007941 */ /* 0x000fea0003800000 */
.L_x_2215:
        /* <DEDUP_REMOVED lines=10> */
.L_x_2211:
        /* <DEDUP_REMOVED lines=12> */
.L_x_2220:
[----:B------:R-:W-:Y:S02]  /*1600*/  IMAD.MOV.U32 R11, RZ, RZ, R22 ;  /* 0x000000ffff0b7224 */ /* 0x000fe400078e0016 */
.L_x_2221:
[----:B------:R-:W-:Y:S05]  /*1610*/  BSYNC B0 ;  /* 0x0000000000007941 */ /* 0x000fea0003800000 */
.L_x_2219:
        /* <DEDUP_REMOVED lines=16> */
.L_x_2225:
[----:B------:R-:W-:Y:S05]  /*1720*/  BSYNC B1 ;  /* 0x0000000000017941 */ /* 0x000fea0003800000 */
.L_x_2224:
        /* <DEDUP_REMOVED lines=41> */
[----:B------:R-:W-:Y:S02]  /*19c0*/  IMAD.MOV.U32 R18, RZ, RZ, RZ ;  /* 0x000000ffff127224 */ /* 0x000fe400078e00ff */
.L_x_2223:
[----:B------:R-:W-:Y:S05]  /*19d0*/  BSYNC B0 ;  /* 0x0000000000007941 */ /* 0x000fea0003800000 */
.L_x_2222:
[----:B------:R-:W0:Y:S01]  /*19e0*/  I2F.U32 R52, R11 ;  /* 0x0000000b00347306 */ /* 0x000e220000201000 */
[----:B------:R-:W-:-:S05]  /*19f0*/  PRMT R48, RZ, 0x7610, R48 ;  /* 0x00007610ff307816 */ /* 0x000fca0000000030 */
        /* <DEDUP_REMOVED lines=8> */
[----:B------:R-:W-:Y:S01]  /*1a80*/  IMAD.MOV.U32 R11, RZ, RZ, R18 ;  /* 0x000000ffff0b7224 */ /* 0x000fe200078e0012 */
[----:B------:R-:W-:-:S05]  /*1a90*/  PRMT R18, RZ, 0x7610, R24 ;  /* 0x00007610ff127816 */ /* 0x000fca0000000018 */
[----:B------:R-:W-:Y:S01]  /*1aa0*/  FADD.FTZ R9, R9, R18 ;  /* 0x0000001209097221 */ /* 0x000fe20000010000 */
[----:B------:R-:W-:Y:S05]  /*1ab0*/  BRA `(.L_x_2227) ;  /* 0x0000054000007947 */ /* 0x000fea0003800000 */
.L_x_2226:
        /* <DEDUP_REMOVED lines=12> */
.L_x_2229:
[----:B------:R-:W-:Y:S02]  /*1b80*/  IMAD.MOV.U32 R48, RZ, RZ, R22 ;  /* 0x000000ffff307224 */ /* 0x000fe400078e0016 */
.L_x_2230:
[----:B------:R-:W-:Y:S05]  /*1b90*/  BSYNC B0 ;  /* 0x0000000000007941 */ /* 0x000fea0003800000 */
.L_x_2228:
        /* <DEDUP_REMOVED lines=16> */
.L_x_2234:
[----:B------:R-:W-:Y:S05]  /*1ca0*/  BSYNC B1 ;  /* 0x0000000000017941 */ /* 0x000fea0003800000 */
.L_x_2233:
        /* <DEDUP_REMOVED lines=42> */
.L_x_2232:
[----:B------:R-:W-:Y:S05]  /*1f50*/  BSYNC B0 ;  /* 0x0000000000007941 */ /* 0x000fea0003800000 */
.L_x_2231:
        /* <DEDUP_REMOVED lines=10> */
.L_x_2227:
        /* <DEDUP_REMOVED lines=12> */
.L_x_2236:
[----:B------:R-:W-:Y:S02]  /*20c0*/  IMAD.MOV.U32 R48, RZ, RZ, R22 ;  /* 0x000000ffff307224 */ /* 0x000fe400078e0016 */
.L_x_2237:
[----:B------:R-:W-:Y:S05]  /*20d0*/  BSYNC B0 ;  /* 0x0000000000007941 */ /* 0x000fea0003800000 */
.L_x_2235:
        /* <DEDUP_REMOVED lines=16> */
.L_x_2241:
[----:B------:R-:W-:Y:S05]  /*21e0*/  BSYNC B1 ;  /* 0x0000000000017941 */ /* 0x000fea0003800000 */
.L_x_2240:
        /* <DEDUP_REMOVED lines=42> */
.L_x_2239:
[----:B------:R-:W-:Y:S05]  /*2490*/  BSYNC B0 ;  /* 0x0000000000007941 */ /* 0x000fea0003800000 */
.L_x_2238:
        /* <DEDUP_REMOVED lines=14> */
.L_x_2242:
        /* <DEDUP_REMOVED lines=12> */
.L_x_2245:
[----:B------:R-:W-:Y:S02]  /*2640*/  IMAD.MOV.U32 R54, RZ, RZ, R22 ;  /* 0x000000ffff367224 */ /* 0x000fe400078e0016 */
.L_x_2246:
[----:B------:R-:W-:Y:S05]  /*2650*/  BSYNC B0 ;  /* 0x0000000000007941 */ /* 0x000fea0003800000 */
.L_x_2244:
        /* <DEDUP_REMOVED lines=16> */
.L_x_2250:
[----:B------:R-:W-:Y:S05]  /*2760*/  BSYNC B1 ;  /* 0x0000000000017941 */ /* 0x000fea0003800000 */
.L_x_2249:
        /* <DEDUP_REMOVED lines=42> */
.L_x_2248:
[----:B------:R-:W-:Y:S05]  /*2a10*/  BSYNC B0 ;  /* 0x0000000000007941 */ /* 0x000fea0003800000 */
.L_x_2247:
        /* <DEDUP_REMOVED lines=10> */
.L_x_2243:
        /* <DEDUP_REMOVED lines=12> */
.L_x_2252:
[----:B------:R-:W-:Y:S02]  /*2b80*/  IMAD.MOV.U32 R54, RZ, RZ, R22 ;  /* 0x000000ffff367224 */ /* 0x000fe400078e0016 */
.L_x_2253:
[----:B------:R-:W-:Y:S05]  /*2b90*/  BSYNC B0 ;  /* 0x0000000000007941 */ /* 0x000fea0003800000 */
.L_x_2251:
        /* <DEDUP_REMOVED lines=16> */
.L_x_2257:
[----:B------:R-:W-:Y:S05]  /*2ca0*/  BSYNC B1 ;  /* 0x0000000000017941 */ /* 0x000fea0003800000 */
.L_x_2256:
        /* <DEDUP_REMOVED lines=42> */
.L_x_2255:
[----:B------:R-:W-:Y:S05]  /*2f50*/  BSYNC B0 ;  /* 0x0000000000007941 */ /* 0x000fea0003800000 */
.L_x_2254:
[----:B------:R-:W0:Y:S01]  /*2f60*/  I2F.U32 R18, R54 ;  /* 0x0000003600127306 */ /* 0x000e220000201000 */
[----:B------:R-:W-:Y:S01]  /*2f70*/  PRMT R49, RZ, 0x7610, R49 ;  /* 0x00007610ff317816 */ /* 0x000fe20000000031 */
[----:B0-----:R-:W-:-:S05]  /*2f80*/  FFMA.FTZ R18, R18, R89, 1.1641532182693481445e-10 ;  /* 0x2f00000012127423 */ /* 0x001fca0000010059 */
[----:B------:R-:W-:Y:S01]  /*2f90*/  FSETP.GTU.FTZ.AND P2, PT, R18, c[0x0][0x1e4], PT ;  /* 0x0000790012007a0b */ /* 0x000fe20003f5c000 */
[----:B------:R-:W-:-:S03]  /*2fa0*/  FMUL.FTZ R18, R49, c[0x0][0x1e8] ;  /* 0x00007a0031127a20 */ /* 0x000fc60000410000 */
        /* <DEDUP_REMOVED lines=9> */
.L_x_2258:
        /* <DEDUP_REMOVED lines=12> */
.L_x_2261:
[----:B------:R-:W-:Y:S02]  /*3100*/  IMAD.MOV.U32 R19, RZ, RZ, R22 ;  /* 0x000000ffff137224 */ /* 0x000fe400078e0016 */
.L_x_2262:
[----:B------:R-:W-:Y:S05]  /*3110*/  BSYNC B0 ;  /* 0x0000000000007941 */ /* 0x000fea0003800000 */
.L_x_2260:
        /* <DEDUP_REMOVED lines=16> */
.L_x_2266:
[----:B------:R-:W-:Y:S05]  /*3220*/  BSYNC B1 ;  /* 0x0000000000017941 */ /* 0x000fea0003800000 */
.L_x_2265:
        /* <DEDUP_REMOVED lines=42> */
.L_x_2264:
[----:B------:R-:W-:Y:S05]  /*34d0*/  BSYNC B0 ;  /* 0x0000000000007941 */ /* 0x000fea0003800000 */
.L_x_2263:
[----:B------:R0:W1:Y:S01]  /*34e0*/  I2F.U32 R52, R19 ;  /* 0x0000001300347306 */ /* 0x0000620000201000 */
[----:B------:R-:W-:-:S05]  /*34f0*/  PRMT R13, RZ, 0x7610, R29 ;  /* 0x00007610ff0d7816 */ /* 0x000fca000000001d */
[----:B------:R-:W-:Y:S01]  /*3500*/  FMUL.FTZ R13, R13, c[0x0][0x1e8] ;  /* 0x00007a000d0d7a20 */ /* 0x000fe20000410000 */
[----:B0-----:R-:W-:Y:S01]  /*3510*/  @P0 PRMT R19, RZ, 0x7610, R25 ;  /* 0x00007610ff130816 */ /* 0x001fe20000000019 */
[----:B-1----:R-:W-:-:S05]  /*3520*/  FFMA.FTZ R52, R52, R89, 1.1641532182693481445e-10 ;  /* 0x2f00000034347423 */ /* 0x002fca0000010059 */
[----:B------:R-:W-:-:S04]  /*3530*/  FSETP.GTU.FTZ.AND P2, PT, R52, c[0x0][0x1e4], PT ;  /* 0x0000790034007a0b */ /* 0x000fc80003f5c000 */
[----:B------:R-:W-:Y:S02]  /*3540*/  FSEL R57, R13, RZ, !P2 ;  /* 0x000000ff0d397208 */ /* 0x000fe40005000000 */
[----:B------:R-:W-:-:S03]  /*3550*/  SEL R13, RZ, 0x1, P2 ;  /* 0x00000001ff0d7807 */ /* 0x000fc60001000000 */
[----:B------:R-:W-:-:S04]  /*3560*/  FADD.FTZ R18, R18, R57 ;  /* 0x0000003912127221 */ /* 0x000fc80000010000 */
[----:B------:R-:W-:Y:S02]  /*3570*/  @P0 FADD.FTZ R18, R18, R19 ;  /* 0x0000001312120221 */ /* 0x000fe40000010000 */
.L_x_2259:
        /* <DEDUP_REMOVED lines=12> */
.L_x_2268:
[----:B------:R-:W-:Y:S02]  /*3640*/  IMAD.MOV.U32 R19, RZ, RZ, R22 ;  /* 0x000000ffff137224 */ /* 0x000fe400078e0016 */
.L_x_2269:
[----:B------:R-:W-:Y:S05]  /*3650*/  BSYNC B0 ;  /* 0x0000000000007941 */ /* 0x000fea0003800000 */
.L_x_2267:
        /* <DEDUP_REMOVED lines=16> */
.L_x_2273:
[----:B------:R-:W-:Y:S05]  /*3760*/  BSYNC B1 ;  /* 0x0000000000017941 */ /* 0x000fea0003800000 */
.L_x_2272:
        /* <DEDUP_REMOVED lines=42> */
.L_x_2271:
[----:B------:R-:W-:Y:S05]  /*3a10*/  BSYNC B0 ;  /* 0x0000000000007941 */ /* 0x000fea0003800000 */
.L_x_2270:
[----:B------:R0:W1:Y:S02]  /*3a20*/  I2F.U32 R54, R19 ;  /* 0x0000001300367306 */ /* 0x0000640000201000 */
[----:B0-----:R-:W-:-:S05]  /*3a30*/  PRMT R19, RZ, 0x5410, R50 ;  /* 0x00005410ff137816 */ /* 0x001fca0000000032 */
[----:B------:R-:W-:Y:S02]  /*3a40*/  FMUL.FTZ R53, R19, c[0x0][0x1e8] ;  /* 0x00007a0013357a20 */ /* 0x000fe40000410000 */
[----:B-1----:R-:W-:-:S05]  /*3a50*/  FFMA.FTZ R54, R54, R89, 1.1641532182693481445e-10 ;  /* 0x2f00000036367423 */ /* 0x002fca0000010059 */
[----:B------:R-:W-:-:S04]  /*3a60*/  FSETP.GTU.FTZ.AND P2, PT, R54, c[0x0][0x1e4], PT ;  /* 0x0000790036007a0b */ /* 0x000fc80003f5c000 */
        /* <DEDUP_REMOVED lines=8> */
.L_x_2274:
        /* <DEDUP_REMOVED lines=12> */
.L_x_2277:
[----:B------:R-:W-:Y:S02]  /*3bb0*/  IMAD.MOV.U32 R14, RZ, RZ, R22 ;  /* 0x000000ffff0e7224 */ /* 0x000fe400078e0016 */
.L_x_2278:
[----:B------:R-:W-:Y:S05]  /*3bc0*/  BSYNC B0 ;  /* 0x0000000000007941 */ /* 0x000fea0003800000 */
.L_x_2276:
        /* <DEDUP_REMOVED lines=16> */
.L_x_2282:
[----:B------:R-:W-:Y:S05]  /*3cd0*/  BSYNC B1 ;  /* 0x0000000000017941 */ /* 0x000fea0003800000 */
.L_x_2281:
        /* <DEDUP_REMOVED lines=42> */
.L_x_2280:
[----:B------:R-:W-:Y:S05]  /*3f80*/  BSYNC B0 ;  /* 0x0000000000007941 */ /* 0x000fea0003800000 */
.L_x_2279:
[----:B------:R-:W0:Y:S02]  /*3f90*/  I2F.U32 R14, R14 ;  /* 0x0000000e000e7306 */ /* 0x000e240000201000 */
[----:B0-----:R-:W-:Y:S01]  /*3fa0*/  FFMA.FTZ R52, R14, R89, 1.1641532182693481445e-10 ;  /* 0x2f0000000e347423 */ /* 0x001fe20000010059 */
[----:B------:R-:W-:-:S04]  /*3fb0*/  PRMT R14, RZ, 0x5410, R30 ;  /* 0x00005410ff0e7816 */ /* 0x000fc8000000001e */
[----:B------:R-:W-:Y:S01]  /*3fc0*/  FSETP.GTU.FTZ.AND P3, PT, R52, c[0x0][0x1e4], PT ;  /* 0x0000790034007a0b */ /* 0x000fe20003f7c000 */
[----:B------:R-:W-:-:S03]  /*3fd0*/  FMUL.FTZ R54, R14, c[0x0][0x1e8] ;  /* 0x00007a000e367a20 */ /* 0x000fc60000410000 */
[----:B------:R-:W-:Y:S02]  /*3fe0*/  SEL R52, RZ, 0x1, P3 ;  /* 0x00000001ff347807 */ /* 0x000fe40001800000 */
[----:B------:R-:W-:Y:S02]  /*3ff0*/  FSEL R54, R54, RZ, !P3 ;  /* 0x000000ff36367208 */ /* 0x000fe40005800000 */
[----:B------:R-:W-:-:S03]  /*4000*/  PRMT R14, R52, 0x7610, R14 ;  /* 0x00007610340e7816 */ /* 0x000fc6000000000e */
[----:B------:R-:W-:Y:S01]  /*4010*/  FADD.FTZ R19, R19, R54 ;  /* 0x0000003613137221 */ /* 0x000fe20000010000 */
[----:B------:R-:W-:-:S05]  /*4020*/  @P0 PRMT R54, RZ, 0x5410, R26 ;  /* 0x00005410ff360816 */ /* 0x000fca000000001a */
[----:B------:R-:W-:Y:S02]  /*4030*/  @P0 FADD.FTZ R19, R19, R54 ;  /* 0x0000003613130221 */ /* 0x000fe40000010000 */
.L_x_2275:
        /* <DEDUP_REMOVED lines=12> */
.L_x_2284:
[----:B------:R-:W-:Y:S02]  /*4100*/  IMAD.MOV.U32 R54, RZ, RZ, R22 ;  /* 0x000000ffff367224 */ /* 0x000fe400078e0016 */
.L_x_2285:
[----:B------:R-:W-:Y:S05]  /*4110*/  BSYNC B0 ;  /* 0x0000000000007941 */ /* 0x000fea0003800000 */
.L_x_2283:
        /* <DEDUP_REMOVED lines=16> */
.L_x_2289:
[----:B------:R-:W-:Y:S05]  /*4220*/  BSYNC B1 ;  /* 0x0000000000017941 */ /* 0x000fea0003800000 */
.L_x_2288:
        /* <DEDUP_REMOVED lines=11> */
[----:B------:R-:W-:-:S04]  /*42e0*/  IMAD.WIDE.U32 R58, R57, -0x326172a9, RZ ;  /* 0xcd9e8d57393a7825 */ /* 0x000fc800078e00ff */
[----:B------:R-:W-:Y:S01]  /*42f0*/  IMAD.MOV.U32 R57, RZ, RZ, RZ ;  /* 0x000000ffff397224 */ /* 0x000fe200078e00ff */
        /* <DEDUP_REMOVED lines=28> */
[----:B------:R-:W-:Y:S02]  /*44c0*/  LOP3.LUT R23, R83, UR26, R52, 0x96, !PT ;  /* 0x0000001a53177c12 */ /* 0x000fe4000f8e9634 */
.L_x_2287:
[----:B------:R-:W-:Y:S05]  /*44d0*/  BSYNC B0 ;  /* 0x0000000000007941 */ /* 0x000fea0003800000 */
.L_x_2286:
        /* <DEDUP_REMOVED lines=13> */
.L_x_2290:
        /* <DEDUP_REMOVED lines=12> */
.L_x_2293:
[----:B------:R-:W-:Y:S02]  /*4670*/  IMAD.MOV.U32 R15, RZ, RZ, R22 ;  /* 0x000000ffff0f7224 */ /* 0x000fe400078e0016 */
.L_x_2294:
[----:B------:R-:W-:Y:S05]  /*4680*/  BSYNC B0 ;  /* 0x0000000000007941 */ /* 0x000fea0003800000 */
.L_x_2292:
        /* <DEDUP_REMOVED lines=16> */
.L_x_2298:
[----:B------:R-:W-:Y:S05]  /*4790*/  BSYNC B1 ;  /* 0x0000000000017941 */ /* 0x000fea0003800000 */
.L_x_2297:
        /* <DEDUP_REMOVED lines=42> */
.L_x_2296:
[----:B------:R-:W-:Y:S05]  /*4a40*/  BSYNC B0 ;  /* 0x0000000000007941 */ /* 0x000fea0003800000 */
.L_x_2295:
        /* <DEDUP_REMOVED lines=8> */
[----:B------:R-:W-:Y:S02]  /*4ad0*/  @P0 PRMT R57, RZ, 0x7610, R26 ;  /* 0x00007610ff390816 */ /* 0x000fe4000000001a */
[----:B------:R-:W-:-:S03]  /*4ae0*/  PRMT R15, R50, 0x7610, R15 ;  /* 0x00007610320f7816 */ /* 0x000fc6000000000f */
[----:B------:R-:W-:Y:S02]  /*4af0*/  @P0 FADD.FTZ R52, R52, R57 ;  /* 0x0000003934340221 */ /* 0x000fe40000010000 */
.L_x_2291:
        /* <DEDUP_REMOVED lines=12> */
.L_x_2300:
[----:B------:R-:W-:Y:S02]  /*4bc0*/  IMAD.MOV.U32 R50, RZ, RZ, R22 ;  /* 0x000000ffff327224 */ /* 0x000fe400078e0016 */
.L_x_2301:
[----:B------:R-:W-:Y:S05]  /*4bd0*/  BSYNC B0 ;  /* 0x0000000000007941 */ /* 0x000fea0003800000 */
.L_x_2299:
        /* <DEDUP_REMOVED lines=16> */
.L_x_2305:
[----:B------:R-:W-:Y:S05]  /*4ce0*/  BSYNC B1 ;  /* 0x0000000000017941 */ /* 0x000fea0003800000 */
.L_x_2304:
        /* <DEDUP_REMOVED lines=42> */
.L_x_2303:
[----:B------:R-:W-:Y:S05]  /*4f90*/  BSYNC B0 ;  /* 0x0000000000007941 */ /* 0x000fea0003800000 */
.L_x_2302:
[----:B------:R-:W0:Y:S02]  /*4fa0*/  I2F.U32 R50, R50 ;  /* 0x0000003200327306 */ /* 0x000e240000201000 */
[----:B0-----:R-:W-:Y:S01]  /*4fb0*/  FFMA.FTZ R53, R50, R89, 1.1641532182693481445e-10 ;  /* 0x2f00000032357423 */ /* 0x001fe20000010059 */
[----:B------:R-:W-:-:S04]  /*4fc0*/  PRMT R50, RZ, 0x5410, R51 ;  /* 0x00005410ff327816 */ /* 0x000fc80000000033 */
[----:B------:R-:W-:Y:S01]  /*4fd0*/  FSETP.GTU.FTZ.AND P4, PT, R53, c[0x0][0x1e4], PT ;  /* 0x0000790035007a0b */ /* 0x000fe20003f9c000 */
[----:B------:R-:W-:-:S05]  /*4fe0*/  FMUL.FTZ R57, R50, c[0x0][0x1e8] ;  /* 0x00007a0032397a20 */ /* 0x000fca0000410000 */
        /* <DEDUP_REMOVED lines=8> */
.L_x_2306:
        /* <DEDUP_REMOVED lines=12> */
.L_x_2309:
[----:B------:R-:W-:Y:S02]  /*5130*/  IMAD.MOV.U32 R16, RZ, RZ, R22 ;  /* 0x000000ffff107224 */ /* 0x000fe400078e0016 */
.L_x_2310:
[----:B------:R-:W-:Y:S05]  /*5140*/  BSYNC B0 ;  /* 0x0000000000007941 */ /* 0x000fea0003800000 */
.L_x_2308:
        /* <DEDUP_REMOVED lines=16> */
.L_x_2314:
[----:B------:R-:W-:Y:S05]  /*5250*/  BSYNC B1 ;  /* 0x0000000000017941 */ /* 0x000fea0003800000 */
.L_x_2313:
        /* <DEDUP_REMOVED lines=42> */
.L_x_2312:
[----:B------:R-:W-:Y:S05]  /*5500*/  BSYNC B0 ;  /* 0x0000000000007941 */ /* 0x000fea0003800000 */
.L_x_2311:
        /* <DEDUP_REMOVED lines=11> */
.L_x_2307:
        /* <DEDUP_REMOVED lines=12> */
.L_x_2316:
[----:B------:R-:W-:Y:S02]  /*5680*/  IMAD.MOV.U32 R50, RZ, RZ, R22 ;  /* 0x000000ffff327224 */ /* 0x000fe400078e0016 */
.L_x_2317:
[----:B------:R-:W-:Y:S05]  /*5690*/  BSYNC B0 ;  /* 0x0000000000007941 */ /* 0x000fea0003800000 */
.L_x_2315:
        /* <DEDUP_REMOVED lines=16> */
.L_x_2321:
[----:B------:R-:W-:Y:S05]  /*57a0*/  BSYNC B1 ;  /* 0x0000000000017941 */ /* 0x000fea0003800000 */
.L_x_2320:
        /* <DEDUP_REMOVED lines=42> */
.L_x_2319:
[----:B------:R-:W-:Y:S05]  /*5a50*/  BSYNC B0 ;  /* 0x0000000000007941 */ /* 0x000fea0003800000 */
.L_x_2318:
        /* <DEDUP_REMOVED lines=13> */
.L_x_2322:
        /* <DEDUP_REMOVED lines=12> */
.L_x_2325:
[----:B------:R-:W-:Y:S02]  /*5bf0*/  IMAD.MOV.U32 R17, RZ, RZ, R22 ;  /* 0x000000ffff117224 */ /* 0x000fe400078e0016 */
.L_x_2326:
[----:B------:R-:W-:Y:S05]  /*5c00*/  BSYNC B0 ;  /* 0x0000000000007941 */ /* 0x000fea0003800000 */
.L_x_2324:
        /* <DEDUP_REMOVED lines=18> */
.L_x_2330:
[----:B------:R-:W-:Y:S05]  /*5d30*/  BSYNC B1 ;  /* 0x0000000000017941 */ /* 0x000fea0003800000 */
.L_x_2329:
        /* <DEDUP_REMOVED lines=42> */
.L_x_2328:
[----:B------:R-:W-:Y:S05]  /*5fe0*/  BSYNC B0 ;  /* 0x0000000000007941 */ /* 0x000fea0003800000 */
.L_x_2327:
        /* <DEDUP_REMOVED lines=11> */
.L_x_2323:
[----:B------:R-:W-:Y:S01]  /*60a0*/  SEL R65, RZ, 0x1, P2 ;  /* 0x00000001ff417807 */ /* 0x000fe20001000000 */
[----:B------:R-:W-:Y:S01]  /*60b0*/  IMAD.MOV.U32 R123, RZ, RZ, 0x8 ;  /* 0x00000008ff7b7424 */ /* 0x000fe200078e00ff */
[----:B------:R-:W-:Y:S02]  /*60c0*/  SEL R51, RZ, 0x10000, P4 ;  /* 0x00010000ff337807 */ /* 0x000fe40002000000 */
[----:B------:R-:W-:Y:S02]  /*60d0*/  SEL R50, RZ, 0x100, P3 ;  /* 0x00000100ff327807 */ /* 0x000fe40001800000 */
[----:B------:R-:W-:Y:S02]  /*60e0*/  ISETP.NE.AND P2, PT, R49, RZ, PT ;  /* 0x000000ff3100720c */ /* 0x000fe40003f45270 */
[----:B------:R-:W-:Y:S02]  /*60f0*/  ISETP.NE.AND P4, PT, R56, RZ, PT ;  /* 0x000000ff3800720c */ /* 0x000fe40003f85270 */
[----:B------:R-:W-:-:S02]  /*6100*/  ISETP.NE.AND P3, PT, R48, RZ, PT ;  /* 0x000000ff3000720c */ /* 0x000fc40003f65270 */
[----:B------:R-:W-:Y:S02]  /*6110*/  SEL R62, RZ, 0x1, P2 ;  /* 0x00000001ff3e7807 */ /* 0x000fe40001000000 */
[----:B------:R-:W-:Y:S02]  /*6120*/  SEL R58, RZ, 0x1, P3 ;  /* 0x00000001ff3a7807 */ /* 0x000fe40001800000 */
[----:B------:R-:W-:Y:S01]  /*6130*/  SEL R60, RZ, 0x1, P4 ;  /* 0x00000001ff3c7807 */ /* 0x000fe20002000000 */
[----:B------:R-:W-:Y:S01]  /*6140*/  IMAD.WIDE.U32 R62, R62, 0x1000000, RZ ;  /* 0x010000003e3e7825 */ /* 0x000fe200078e00ff */
[----:B------:R-:W-:Y:S02]  /*6150*/  SEL R57, RZ, 0x1000000, P5 ;  /* 0x01000000ff397807 */ /* 0x000fe40002800000 */
[----:B------:R-:W-:Y:S01]  /*6160*/  ISETP.NE.AND P5, PT, R55, RZ, PT ;  /* 0x000000ff3700720c */ /* 0x000fe20003fa5270 */
[----:B------:R-:W-:Y:S01]  /*6170*/  IMAD.WIDE.U32 R58, R58, 0x10000, RZ ;  /* 0x000100003a3a7825 */ /* 0x000fe200078e00ff */
[----:B------:R-:W-:-:S02]  /*6180*/  LOP3.LUT R48, R50, R57, R51, 0xfe, !PT ;  /* 0x0000003932307212 */ /* 0x000fc400078efe33 */
[----:B------:R-:W-:Y:S01]  /*6190*/  SEL R55, RZ, 0x1, P5 ;  /* 0x00000001ff377807 */ /* 0x000fe20002800000 */
[----:B------:R-:W-:Y:S01]  /*61a0*/  IMAD.WIDE.U32 R60, R60, 0x100, RZ ;  /* 0x000001003c3c7825 */ /* 0x000fe200078e00ff */
[----:B------:R-:W-:Y:S02]  /*61b0*/  LOP3.LUT R65, R63, R48, R65, 0xfe, !PT ;  /* 0x000000303f417212 */ /* 0x000fe400078efe41 */
[----:B------:R-:W-:Y:S01]  /*61c0*/  F2FP.BF16.PACK_AB R51, R54, R53 ;  /* 0x000000353633723e */ /* 0x000fe200000010ff */
[----:B------:R-:W-:Y:S01]  /*61d0*/  IMAD.WIDE.U32 R56, R6, R122, c[0x0][0x188] ;  /* 0x0000620006387625 */ /* 0x000fe200078e007a */
[----:B------:R-:W-:Y:S02]  /*61e0*/  LOP3.LUT R62, R60, R62, R58, 0xfe, !PT ;  /* 0x0000003e3c3e7212 */ /* 0x000fe400078efe3a */
[----:B------:R-:W-:Y:S02]  /*61f0*/  F2FP.BF16.PACK_AB R50, R52, R19 ;  /* 0x000000133432723e */ /* 0x000fe400000010ff */
[----:B------:R-:W-:-:S02]  /*6200*/  F2FP.BF16.PACK_AB R49, R18, R11 ;  /* 0x0000000b1231723e */ /* 0x000fc400000010ff */
[----:B------:R-:W-:Y:S02]  /*6210*/  F2FP.BF16.PACK_AB R48, R9, R7 ;  /* 0x000000070930723e */ /* 0x000fe400000010ff */
[----:B------:R-:W-:Y:S01]  /*6220*/  LOP3.LUT R59, R61, R65, R59, 0xfe, !PT ;  /* 0x000000413d3b7212 */ /* 0x000fe200078efe3b */
[----:B------:R-:W-:Y:S01]  /*6230*/  IMAD.WIDE.U32 R60, R6, R123, c[0x0][0x190] ;  /* 0x00006400063c7625 */ /* 0x000fe200078e007b */
[----:B------:R-:W-:Y:S01]  /*6240*/  LOP3.LUT R58, R62, R55, RZ, 0xfc, !PT ;  /* 0x000000373e3a7212 */ /* 0x000fe200078efcff */
[----:B------:R0:W-:Y:S01]  /*6250*/  STG.E.128 [R56.64], R48 ;  /* 0x0000003038007986 */ /* 0x0001e2000c101d06 */
[----:B------:R-:W-:Y:S02]  /*6260*/  ISETP.NE.AND P6, PT, R20, RZ, PT ;  /* 0x000000ff1400720c */ /* 0x000fe40003fc5270 */
[----:B------:R-:W-:Y:S01]  /*6270*/  IADD3 R63, R6, 0x100, RZ ;  /* 0x00000100063f7810 */ /* 0x000fe20007ffe0ff */
[----:B------:R1:W-:Y:S10]  /*6280*/  STG.E.64 [R60.64], R58 ;  /* 0x0000003a3c007986 */ /* 0x0003f4000c101b06 */
[----:B0-----:R-:W-:-:S04]  /*6290*/  @P6 IMAD.WIDE.U32 R48, R63, R122, c[0x0][0x178] ;  /* 0x00005e003f306625 */ /* 0x001fc800078e007a */
[----:B------:R-:W-:-:S04]  /*62a0*/  @P0 IMAD.WIDE.U32 R50, R63, R122, c[0x0][0x180] ;  /* 0x000060003f320625 */ /* 0x000fc800078e007a */
[----:B------:R-:W-:Y:S01]  /*62b0*/  IMAD.WIDE.U32 R56, R63, R122, c[0x0][0x170] ;  /* 0x00005c003f387625 */ /* 0x000fe200078e007a */
[----:B------:R-:W-:Y:S05]  /*62c0*/  @!P6 BRA `(.L_x_2331) ;  /* 0x000001300000e947 */ /* 0x000fea0003800000 */
[----:B-1----:R-:W-:Y:S01]  /*62d0*/  IMAD.U32 R58, R16, 0x10000, RZ ;  /* 0x00010000103a7824 */ /* 0x002fe200078e00ff */
        /* <DEDUP_REMOVED lines=18> */
.L_x_2331:
[----:B-1----:R1:W5:Y:S04]  /*6400*/  @P6 LDG.E.128 R28, [R48.64] ;  /* 0x00000006301c6981 */ /* 0x002368000c1e1d00 */
[----:B------:R1:W5:Y:S04]  /*6410*/  @P0 LDG.E.128 R24, [R50.64] ;  /* 0x0000000632180981 */ /* 0x000368000c1e1d00 */
[----:B-1----:R1:W5:Y:S01]  /*6420*/  LDG.E.128 R48, [R56.64] ;  /* 0x0000000638307981 */ /* 0x002362000c1e1d00 */
[C---:B------:R-:W-:Y:S01]  /*6430*/  ISETP.NE.AND P2, PT, R66.reuse, 0x1, PT ;  /* 0x000000014200780c */ /* 0x040fe20003f45270 */
[----:B------:R-:W-:Y:S01]  /*6440*/  BSSY B0, `(.L_x_2332) ;  /* 0x000000c000007945 */ /* 0x000fe20003800000 */
[----:B0-----:R-:W-:-:S11]  /*6450*/  IADD3 R58, R66, 0x1, RZ ;  /* 0x00000001423a7810 */ /* 0x001fd60007ffe0ff */
        /* <DEDUP_REMOVED lines=9> */
.L_x_2333:
[----:B-1----:R-:W-:Y:S02]  /*64f0*/  IMAD.MOV.U32 R55, RZ, RZ, R22 ;  /* 0x000000ffff377224 */ /* 0x002fe400078e0016 */
.L_x_2334:
[----:B------:R-:W-:Y:S05]  /*6500*/  BSYNC B0 ;  /* 0x0000000000007941 */ /* 0x000fea0003800000 */
.L_x_2332:
        /* <DEDUP_REMOVED lines=16> */
.L_x_2338:
[----:B------:R-:W-:Y:S05]  /*6610*/  BSYNC B1 ;  /* 0x0000000000017941 */ /* 0x000fea0003800000 */
.L_x_2337:
        /* <DEDUP_REMOVED lines=42> */
.L_x_2336:
[----:B------:R-:W-:Y:S05]  /*68c0*/  BSYNC B0 ;  /* 0x0000000000007941 */ /* 0x000fea0003800000 */
.L_x_2335:
[----:B------:R0:W1:Y:S02]  /*68d0*/  I2F.U32 R56, R55 ;  /* 0x0000003700387306 */ /* 0x0000640000201000 */
[----:B0----5:R-:W-:Y:S01]  /*68e0*/  PRMT R55, RZ, 0x5410, R48 ;  /* 0x00005410ff377816 */ /* 0x021fe20000000030 */
[----:B-1----:R-:W-:-:S05]  /*68f0*/  FFMA.FTZ R56, R56, R89, 1.1641532182693481445e-10 ;  /* 0x2f00000038387423 */ /* 0x002fca0000010059 */
[----:B------:R-:W-:Y:S01]  /*6900*/  FSETP.GTU.FTZ.AND P2, PT, R56, c[0x0][0x1e4], PT ;  /* 0x0000790038007a0b */ /* 0x000fe20003f5c000 */
[----:B------:R-:W-:-:S03]  /*6910*/  FMUL.FTZ R56, R55, c[0x0][0x1e8] ;  /* 0x00007a0037387a20 */ /* 0x000fc60000410000 */
        /* <DEDUP_REMOVED lines=9> */
.L_x_2339:
        /* <DEDUP_REMOVED lines=12> */
.L_x_2342:
[----:B------:R-:W-:Y:S02]  /*6a70*/  IMAD.MOV.U32 R8, RZ, RZ, R22 ;  /* 0x000000ffff087224 */ /* 0x000fe400078e0016 */
.L_x_2343:
[----:B------:R-:W-:Y:S05]  /*6a80*/  BSYNC B0 ;  /* 0x0000000000007941 */ /* 0x000fea0003800000 */
.L_x_2341:
        /* <DEDUP_REMOVED lines=16> */
.L_x_2347:
[----:B------:R-:W-:Y:S05]  /*6b90*/  BSYNC B1 ;  /* 0x0000000000017941 */ /* 0x000fea0003800000 */
.L_x_2346:
        /* <DEDUP_REMOVED lines=42> */
.L_x_2345:
[----:B------:R-:W-:Y:S05]  /*6e40*/  BSYNC B0 ;  /* 0x0000000000007941 */ /* 0x000fea0003800000 */
.L_x_2344:
        /* <DEDUP_REMOVED lines=11> */
.L_x_2340:
        /* <DEDUP_REMOVED lines=12> */
.L_x_2349:
[----:B------:R-:W-:Y:S02]  /*6fc0*/  IMAD.MOV.U32 R62, RZ, RZ, R22 ;  /* 0x000000ffff3e7224 */ /* 0x000fe400078e0016 */
.L_x_2350:
[----:B------:R-:W-:Y:S05]  /*6fd0*/  BSYNC B0 ;  /* 0x0000000000007941 */ /* 0x000fea0003800000 */
.L_x_2348:
        /* <DEDUP_REMOVED lines=16> */
.L_x_2354:
[----:B------:R-:W-:Y:S05]  /*70e0*/  BSYNC B1 ;  /* 0x0000000000017941 */ /* 0x000fea0003800000 */
.L_x_2353:
        /* <DEDUP_REMOVED lines=42> */
.L_x_2352:
[----:B------:R-:W-:Y:S05]  /*7390*/  BSYNC B0 ;  /* 0x0000000000007941 */ /* 0x000fea0003800000 */
.L_x_2351:
        /* <DEDUP_REMOVED lines=14> */
.L_x_2355:
        /* <DEDUP_REMOVED lines=12> */
.L_x_2358:
[----:B------:R-:W-:Y:S02]  /*7540*/  IMAD.MOV.U32 R10, RZ, RZ, R22 ;  /* 0x000000ffff0a7224 */ /* 0x000fe400078e0016 */
.L_x_2359:
[----:B------:R-:W-:Y:S05]  /*7550*/  BSYNC B0 ;  /* 0x0000000000007941 */ /* 0x000fea0003800000 */
.L_x_2357:
        /* <DEDUP_REMOVED lines=16> */
.L_x_2363:
[----:B------:R-:W-:Y:S05]  /*7660*/  BSYNC B1 ;  /* 0x0000000000017941 */ /* 0x000fea0003800000 */
.L_x_2362:
        /* <DEDUP_REMOVED lines=42> */
.L_x_2361:
[----:B------:R-:W-:Y:S05]  /*7910*/  BSYNC B0 ;  /* 0x0000000000007941 */ /* 0x000fea0003800000 */
.L_x_2360:
        /* <DEDUP_REMOVED lines=11> */
.L_x_2356:
        /* <DEDUP_REMOVED lines=12> */
.L_x_2365:
[----:B------:R-:W-:Y:S02]  /*7a90*/  IMAD.MOV.U32 R48, RZ, RZ, R22 ;  /* 0x000000ffff307224 */ /* 0x000fe400078e0016 */
.L_x_2366:
[----:B------:R-:W-:Y:S05]  /*7aa0*/  BSYNC B0 ;  /* 0x0000000000007941 */ /* 0x000fea0003800000 */
.L_x_2364:
        /* <DEDUP_REMOVED lines=16> */
.L_x_2370:
[----:B------:R-:W-:Y:S05]  /*7bb0*/  BSYNC B1 ;  /* 0x0000000000017941 */ /* 0x000fea0003800000 */
.L_x_2369:
        /* <DEDUP_REMOVED lines=42> */
.L_x_2368:
[----:B------:R-:W-:Y:S05]  /*7e60*/  BSYNC B0 ;  /* 0x0000000000007941 */ /* 0x000fea0003800000 */
.L_x_2367:
[----:B------:R-:W0:Y:S02]  /*7e70*/  I2F.U32 R48, R48 ;  /* 0x0000003000307306 */ /* 0x000e240000201000 */
[----:B0-----:R-:W-:Y:S01]  /*7e80*/  FFMA.FTZ R57, R48, R89, 1.1641532182693481445e-10 ;  /* 0x2f00000030397423 */ /* 0x001fe20000010059 */
[----:B------:R-:W-:-:S04]  /*7e90*/  PRMT R48, RZ, 0x5410, R49 ;  /* 0x00005410ff307816 */ /* 0x000fc80000000031 */
        /* <DEDUP_REMOVED lines=11> */
.L_x_2371:
        /* <DEDUP_REMOVED lines=12> */
.L_x_2374:
[----:B------:R-:W-:Y:S02]  /*8010*/  IMAD.MOV.U32 R12, RZ, RZ, R22 ;  /* 0x000000ffff0c7224 */ /* 0x000fe400078e0016 */
.L_x_2375:
[----:B------:R-:W-:Y:S05]  /*8020*/  BSYNC B0 ;  /* 0x0000000000007941 */ /* 0x000fea0003800000 */
.L_x_2373:
        /* <DEDUP_REMOVED lines=16> */
.L_x_2379:
[----:B------:R-:W-:Y:S05]  /*8130*/  BSYNC B1 ;  /* 0x0000000000017941 */ /* 0x000fea0003800000 */
.L_x_2378:
        /* <DEDUP_REMOVED lines=42> */
.L_x_2377:
[----:B------:R-:W-:Y:S05]  /*83e0*/  BSYNC B0 ;  /* 0x0000000000007941 */ /* 0x000fea0003800000 */
.L_x_2376:
        /* <DEDUP_REMOVED lines=11> */
.L_x_2372:
        /* <DEDUP_REMOVED lines=12> */
.L_x_2381:
[----:B------:R-:W-:Y:S02]  /*8560*/  IMAD.MOV.U32 R62, RZ, RZ, R22 ;  /* 0x000000ffff3e7224 */ /* 0x000fe400078e0016 */
.L_x_2382:
[----:B------:R-:W-:Y:S05]  /*8570*/  BSYNC B0 ;  /* 0x0000000000007941 */ /* 0x000fea0003800000 */
.L_x_2380:
        /* <DEDUP_REMOVED lines=16> */
.L_x_2386:
[----:B------:R-:W-:Y:S05]  /*8680*/  BSYNC B1 ;  /* 0x0000000000017941 */ /* 0x000fea0003800000 */
.L_x_2385:
        /* <DEDUP_REMOVED lines=42> */
.L_x_2384:
[----:B------:R-:W-:Y:S05]  /*8930*/  BSYNC B0 ;  /* 0x0000000000007941 */ /* 0x000fea0003800000 */
.L_x_2383:
        /* <DEDUP_REMOVED lines=14> */
.L_x_2387:
        /* <DEDUP_REMOVED lines=12> */
.L_x_2390:
[----:B------:R-:W-:Y:S02]  /*8ae0*/  IMAD.MOV.U32 R13, RZ, RZ, R22 ;  /* 0x000000ffff0d7224 */ /* 0x000fe400078e0016 */
.L_x_2391:
[----:B------:R-:W-:Y:S05]  /*8af0*/  BSYNC B0 ;  /* 0x0000000000007941 */ /* 0x000fea0003800000 */
.L_x_2389:
        /* <DEDUP_REMOVED lines=16> */
.L_x_2395:
[----:B------:R-:W-:Y:S05]  /*8c00*/  BSYNC B1 ;  /* 0x0000000000017941 */ /* 0x000fea0003800000 */
.L_x_2394:
        /* <DEDUP_REMOVED lines=42> */
.L_x_2393:
[----:B------:R-:W-:Y:S05]  /*8eb0*/  BSYNC B0 ;  /* 0x0000000000007941 */ /* 0x000fea0003800000 */
.L_x_2392:
        /* <DEDUP_REMOVED lines=11> */
.L_x_2388:
        /* <DEDUP_REMOVED lines=12> */
.L_x_2397:
[----:B------:R-:W-:Y:S02]  /*9030*/  IMAD.MOV.U32 R59, RZ, RZ, R22 ;  /* 0x000000ffff3b7224 */ /* 0x000fe400078e0016 */
.L_x_2398:
[----:B------:R-:W-:Y:S05]  /*9040*/  BSYNC B0 ;  /* 0x0000000000007941 */ /* 0x000fea0003800000 */
.L_x_2396:
        /* <DEDUP_REMOVED lines=16> */
.L_x_2402:
[----:B------:R-:W-:Y:S05]  /*9150*/  BSYNC B1 ;  /* 0x0000000000017941 */ /* 0x000fea0003800000 */
.L_x_2401:
        /* <DEDUP_REMOVED lines=42> */
.L_x_2400:
[----:B------:R-:W-:Y:S05]  /*9400*/  BSYNC B0 ;  /* 0x0000000000007941 */ /* 0x000fea0003800000 */
.L_x_2399:
        /* <DEDUP_REMOVED lines=13> */
.L_x_2403:
        /* <DEDUP_REMOVED lines=12> */
.L_x_2406:
[----:B------:R-:W-:Y:S02]  /*95a0*/  IMAD.MOV.U32 R14, RZ, RZ, R22 ;  /* 0x000000ffff0e7224 */ /* 0x000fe400078e0016 */
.L_x_2407:
[----:B------:R-:W-:Y:S05]  /*95b0*/  BSYNC B0 ;  /* 0x0000000000007941 */ /* 0x000fea0003800000 */
.L_x_2405:
        /* <DEDUP_REMOVED lines=16> */
.L_x_2411:
[----:B------:R-:W-:Y:S05]  /*96c0*/  BSYNC B1 ;  /* 0x0000000000017941 */ /* 0x000fea0003800000 */
.L_x_2410:
        /* <DEDUP_REMOVED lines=42> */
.L_x_2409:
[----:B------:R-:W-:Y:S05]  /*9970*/  BSYNC B0 ;  /* 0x0000000000007941 */ /* 0x000fea0003800000 */
.L_x_2408:
        /* <DEDUP_REMOVED lines=11> */
.L_x_2404:
        /* <DEDUP_REMOVED lines=12> */
.L_x_2413:
[----:B------:R-:W-:Y:S02]  /*9af0*/  IMAD.MOV.U32 R62, RZ, RZ, R22 ;  /* 0x000000ffff3e7224 */ /* 0x000fe400078e0016 */
.L_x_2414:
[----:B------:R-:W-:Y:S05]  /*9b00*/  BSYNC B0 ;  /* 0x0000000000007941 */ /* 0x000fea0003800000 */
.L_x_2412:
        /* <DEDUP_REMOVED lines=16> */
.L_x_2418:
[----:B------:R-:W-:Y:S05]  /*9c10*/  BSYNC B1 ;  /* 0x0000000000017941 */ /* 0x000fea0003800000 */
.L_x_2417:
        /* <DEDUP_REMOVED lines=42> */
.L_x_2416:
[----:B------:R-:W-:Y:S05]  /*9ec0*/  BSYNC B0 ;  /* 0x0000000000007941 */ /* 0x000fea0003800000 */
.L_x_2415:
        /* <DEDUP_REMOVED lines=13> */
.L_x_2419:
        /* <DEDUP_REMOVED lines=12> */
.L_x_2422:
[----:B------:R-:W-:Y:S02]  /*a060*/  IMAD.MOV.U32 R15, RZ, RZ, R22 ;  /* 0x000000ffff0f7224 */ /* 0x000fe400078e0016 */
.L_x_2423:
[----:B------:R-:W-:Y:S05]  /*a070*/  BSYNC B0 ;  /* 0x0000000000007941 */ /* 0x000fea0003800000 */
.L_x_2421:
        /* <DEDUP_REMOVED lines=16> */
.L_x_2427:
[----:B------:R-:W-:Y:S05]  /*a180*/  BSYNC B1 ;  /* 0x0000000000017941 */ /* 0x000fea0003800000 */
.L_x_2426:
        /* <DEDUP_REMOVED lines=42> */
.L_x_2425:
[----:B------:R-:W-:Y:S05]  /*a430*/  BSYNC B0 ;  /* 0x0000000000007941 */ /* 0x000fea0003800000 */
.L_x_2424:
        /* <DEDUP_REMOVED lines=11> */
.L_x_2420:
        /* <DEDUP_REMOVED lines=12> */
.L_x_2429:
[----:B------:R-:W-:Y:S02]  /*a5b0*/  IMAD.MOV.U32 R50, RZ, RZ, R22 ;  /* 0x000000ffff327224 */ /* 0x000fe400078e0016 */
.L_x_2430:
[----:B------:R-:W-:Y:S05]  /*a5c0*/  BSYNC B0 ;  /* 0x0000000000007941 */ /* 0x000fea0003800000 */
.L_x_2428:
        /* <DEDUP_REMOVED lines=16> */
.L_x_2434:
[----:B------:R-:W-:Y:S05]  /*a6d0*/  BSYNC B1 ;  /* 0x0000000000017941 */ /* 0x000fea0003800000 */
.L_x_2433:
        /* <DEDUP_REMOVED lines=42> */
.L_x_2432:
[----:B------:R-:W-:Y:S05]  /*a980*/  BSYNC B0 ;  /* 0x0000000000007941 */ /* 0x000fea0003800000 */
.L_x_2431:
        /* <DEDUP_REMOVED lines=13> */
.L_x_2435:
        /* <DEDUP_REMOVED lines=12> */
.L_x_2438:
[----:B------:R-:W-:Y:S02]  /*ab20*/  IMAD.MOV.U32 R16, RZ, RZ, R22 ;  /* 0x000000ffff107224 */ /* 0x000fe400078e0016 */
.L_x_2439:
[----:B------:R-:W-:Y:S05]  /*ab30*/  BSYNC B0 ;  /* 0x0000000000007941 */ /* 0x000fea0003800000 */
.L_x_2437:
        /* <DEDUP_REMOVED lines=16> */
.L_x_2443:
[----:B------:R-:W-:Y:S05]  /*ac40*/  BSYNC B1 ;  /* 0x0000000000017941 */ /* 0x000fea0003800000 */
.L_x_2442:
        /* <DEDUP_REMOVED lines=42> */
.L_x_2441:
[----:B------:R-:W-:Y:S05]  /*aef0*/  BSYNC B0 ;  /* 0x0000000000007941 */ /* 0x000fea0003800000 */
.L_x_2440:
        /* <DEDUP_REMOVED lines=11> */
.L_x_2436:
        /* <DEDUP_REMOVED lines=12> */
.L_x_2445:
[----:B------:R-:W-:Y:S02]  /*b070*/  IMAD.MOV.U32 R50, RZ, RZ, R22 ;  /* 0x000000ffff327224 */ /* 0x000fe400078e0016 */
.L_x_2446:
[----:B------:R-:W-:Y:S05]  /*b080*/  BSYNC B0 ;  /* 0x0000000000007941 */ /* 0x000fea0003800000 */
.L_x_2444:
        /* <DEDUP_REMOVED lines=16> */
.L_x_2450:
[----:B------:R-:W-:Y:S05]  /*b190*/  BSYNC B1 ;  /* 0x0000000000017941 */ /* 0x000fea0003800000 */
.L_x_2449:
        /* <DEDUP_REMOVED lines=42> */
.L_x_2448:
[----:B------:R-:W-:Y:S05]  /*b440*/  BSYNC B0 ;  /* 0x0000000000007941 */ /* 0x000fea0003800000 */
.L_x_2447:
        /* <DEDUP_REMOVED lines=13> */
.L_x_2451:
        /* <DEDUP_REMOVED lines=12> */
.L_x_2454:
[----:B------:R-:W-:Y:S02]  /*b5e0*/  IMAD.MOV.U32 R17, RZ, RZ, R22 ;  /* 0x000000ffff117224 */ /* 0x000fe400078e0016 */
.L_x_2455:
[----:B------:R-:W-:Y:S05]  /*b5f0*/  BSYNC B0 ;  /* 0x0000000000007941 */ /* 0x000fea0003800000 */
.L_x_2453:
        /* <DEDUP_REMOVED lines=18> */
.L_x_2459:
[----:B------:R-:W-:Y:S05]  /*b720*/  BSYNC B1 ;  /* 0x0000000000017941 */ /* 0x000fea0003800000 */
.L_x_2458:
        /* <DEDUP_REMOVED lines=42> */
.L_x_2457:
[----:B------:R-:W-:Y:S05]  /*b9d0*/  BSYNC B0 ;  /* 0x0000000000007941 */ /* 0x000fea0003800000 */
.L_x_2456:
        /* <DEDUP_REMOVED lines=11> */
.L_x_2452:
[----:B------:R-:W-:Y:S02]  /*ba90*/  SEL R73, RZ, 0x1, P2 ;  /* 0x00000001ff497807 */ /* 0x000fe40001000000 */
        /* <DEDUP_REMOVED lines=13> */
[----:B------:R-:W-:Y:S01]  /*bb70*/  F2FP.BF16.PACK_AB R51, R62, R61 ;  /* 0x0000003d3e33723e */ /* 0x000fe200000010ff */
[----:B------:R-:W-:Y:S01]  /*bb80*/  IMAD.WIDE.U32 R68, R68, 0x100, RZ ;  /* 0x0000010044447825 */ /* 0x000fe200078e00ff */
[----:B------:R-:W-:Y:S02]  /*bb90*/  LOP3.LUT R73, R71, R74, R73, 0xfe, !PT ;  /* 0x0000004a47497212 */ /* 0x000fe400078efe49 */
[----:B------:R-:W-:Y:S01]  /*bba0*/  SEL R71, RZ, 0x1, P5 ;  /* 0x00000001ff477807 */ /* 0x000fe20002800000 */
        /* <DEDUP_REMOVED lines=35> */
.L_x_2460:
        /* <DEDUP_REMOVED lines=15> */
.L_x_2462:
[----:B-1----:R-:W-:Y:S02]  /*bed0*/  IMAD.MOV.U32 R63, RZ, RZ, R22 ;  /* 0x000000ffff3f7224 */ /* 0x002fe400078e0016 */
.L_x_2463:
[----:B------:R-:W-:Y:S05]  /*bee0*/  BSYNC B0 ;  /* 0x0000000000007941 */ /* 0x000fea0003800000 */
.L_x_2461:
        /* <DEDUP_REMOVED lines=16> */
.L_x_2467:
[----:B------:R-:W-:Y:S05]  /*bff0*/  BSYNC B1 ;  /* 0x0000000000017941 */ /* 0x000fea0003800000 */
.L_x_2466:
        /* <DEDUP_REMOVED lines=42> */
.L_x_2465:
[----:B------:R-:W-:Y:S05]  /*c2a0*/  BSYNC B0 ;  /* 0x0000000000007941 */ /* 0x000fea0003800000 */
.L_x_2464:
        /* <DEDUP_REMOVED lines=14> */
.L_x_2468:
        /* <DEDUP_REMOVED lines=12> */
.L_x_2471:
[----:B------:R-:W-:Y:S02]  /*c450*/  IMAD.MOV.U32 R8, RZ, RZ, R22 ;  /* 0x000000ffff087224 */ /* 0x000fe400078e0016 */
.L_x_2472:
[----:B------:R-:W-:Y:S05]  /*c460*/  BSYNC B0 ;  /* 0x0000000000007941 */ /* 0x000fea0003800000 */
.L_x_2470:
        /* <DEDUP_REMOVED lines=16> */
.L_x_2476:
[----:B------:R-:W-:Y:S05]  /*c570*/  BSYNC B1 ;  /* 0x0000000000017941 */ /* 0x000fea0003800000 */
.L_x_2475:
        /* <DEDUP_REMOVED lines=42> */
.L_x_2474:
[----:B------:R-:W-:Y:S05]  /*c820*/  BSYNC B0 ;  /* 0x0000000000007941 */ /* 0x000fea0003800000 */
.L_x_2473:
        /* <DEDUP_REMOVED lines=11> */
.L_x_2469:
        /* <DEDUP_REMOVED lines=12> */
.L_x_2478:
[----:B------:R-:W-:Y:S02]  /*c9a0*/  IMAD.MOV.U32 R70, RZ, RZ, R22 ;  /* 0x000000ffff467224 */ /* 0x000fe400078e0016 */
.L_x_2479:
[----:B------:R-:W-:Y:S05]  /*c9b0*/  BSYNC B0 ;  /* 0x0000000000007941 */ /* 0x000fea0003800000 */
.L_x_2477:
        /* <DEDUP_REMOVED lines=16> */
.L_x_2483:
[----:B------:R-:W-:Y:S05]  /*cac0*/  BSYNC B1 ;  /* 0x0000000000017941 */ /* 0x000fea0003800000 */
.L_x_2482:
        /* <DEDUP_REMOVED lines=42> */
.L_x_2481:
[----:B------:R-:W-:Y:S05]  /*cd70*/  BSYNC B0 ;  /* 0x0000000000007941 */ /* 0x000fea0003800000 */
.L_x_2480:
        /* <DEDUP_REMOVED lines=14> */
.L_x_2484:
        /* <DEDUP_REMOVED lines=12> */
.L_x_2487:
[----:B------:R-:W-:Y:S02]  /*cf20*/  IMAD.MOV.U32 R10, RZ, RZ, R22 ;  /* 0x000000ffff0a7224 */ /* 0x000fe400078e0016 */
.L_x_2488:
[----:B------:R-:W-:Y:S05]  /*cf30*/  BSYNC B0 ;  /* 0x0000000000007941 */ /* 0x000fea0003800000 */
.L_x_2486:
        /* <DEDUP_REMOVED lines=16> */
.L_x_2492:
[----:B------:R-:W-:Y:S05]  /*d040*/  BSYNC B1 ;  /* 0x0000000000017941 */ /* 0x000fea0003800000 */
.L_x_2491:
        /* <DEDUP_REMOVED lines=42> */
.L_x_2490:
[----:B------:R-:W-:Y:S05]  /*d2f0*/  BSYNC B0 ;  /* 0x0000000000007941 */ /* 0x000fea0003800000 */
.L_x_2489:
        /* <DEDUP_REMOVED lines=11> */
.L_x_2485:
        /* <DEDUP_REMOVED lines=12> */
.L_x_2494:
[----:B------:R-:W-:Y:S02]  /*d470*/  IMAD.MOV.U32 R65, RZ, RZ, R22 ;  /* 0x000000ffff417224 */ /* 0x000fe400078e0016 */
.L_x_2495:
[----:B------:R-:W-:Y:S05]  /*d480*/  BSYNC B0 ;  /* 0x0000000000007941 */ /* 0x000fea0003800000 */
.L_x_2493:
        /* <DEDUP_REMOVED lines=16> */
.L_x_2499:
[----:B------:R-:W-:Y:S05]  /*d590*/  BSYNC B1 ;  /* 0x0000000000017941 */ /* 0x000fea0003800000 */
.L_x_2498:
        /* <DEDUP_REMOVED lines=42> */
.L_x_2497:
[----:B------:R-:W-:Y:S05]  /*d840*/  BSYNC B0 ;  /* 0x0000000000007941 */ /* 0x000fea0003800000 */
.L_x_2496:
[----:B------:R0:W1:Y:S02]  /*d850*/  I2F.U32 R66, R65 ;  /* 0x0000004100427306 */ /* 0x0000640000201000 */
[----:B0-----:R-:W-:Y:S01]  /*d860*/  PRMT R65, RZ, 0x5410, R49 ;  /* 0x00005410ff417816 */ /* 0x001fe20000000031 */
        /* <DEDUP_REMOVED lines=12> */
.L_x_2500:
        /* <DEDUP_REMOVED lines=12> */
.L_x_2503:
[----:B------:R-:W-:Y:S02]  /*d9f0*/  IMAD.MOV.U32 R12, RZ, RZ, R22 ;  /* 0x000000ffff0c7224 */ /* 0x000fe400078e0016 */
.L_x_2504:
[----:B------:R-:W-:Y:S05]  /*da00*/  BSYNC B0 ;  /* 0x0000000000007941 */ /* 0x000fea0003800000 */
.L_x_2502:
        /* <DEDUP_REMOVED lines=16> */
.L_x_2508:
[----:B------:R-:W-:Y:S05]  /*db10*/  BSYNC B1 ;  /* 0x0000000000017941 */ /* 0x000fea0003800000 */
.L_x_2507:
        /* <DEDUP_REMOVED lines=42> */
.L_x_2506:
[----:B------:R-:W-:Y:S05]  /*ddc0*/  BSYNC B0 ;  /* 0x0000000000007941 */ /* 0x000fea0003800000 */
.L_x_2505:
        /* <DEDUP_REMOVED lines=11> */
.L_x_2501:
        /* <DEDUP_REMOVED lines=12> */
.L_x_2510:
[----:B------:R-:W-:Y:S02]  /*df40*/  IMAD.MOV.U32 R70, RZ, RZ, R22 ;  /* 0x000000ffff467224 */ /* 0x000fe400078e0016 */
.L_x_2511:
[----:B------:R-:W-:Y:S05]  /*df50*/  BSYNC B0 ;  /* 0x0000000000007941 */ /* 0x000fea0003800000 */
.L_x_2509:
        /* <DEDUP_REMOVED lines=16> */
.L_x_2515:
[----:B------:R-:W-:Y:S05]  /*e060*/  BSYNC B1 ;  /* 0x0000000000017941 */ /* 0x000fea0003800000 */
.L_x_2514:
        /* <DEDUP_REMOVED lines=42> */
.L_x_2513:
[----:B------:R-:W-:Y:S05]  /*e310*/  BSYNC B0 ;  /* 0x0000000000007941 */ /* 0x000fea0003800000 */
.L_x_2512:
        /* <DEDUP_REMOVED lines=14> */
.L_x_2516:
        /* <DEDUP_REMOVED lines=12> */
.L_x_2519:
[----:B------:R-:W-:Y:S02]  /*e4c0*/  IMAD.MOV.U32 R13, RZ, RZ, R22 ;  /* 0x000000ffff0d7224 */ /* 0x000fe400078e0016 */
.L_x_2520:
[----:B------:R-:W-:Y:S05]  /*e4d0*/  BSYNC B0 ;  /* 0x0000000000007941 */ /* 0x000fea0003800000 */
.L_x_2518:
        /* <DEDUP_REMOVED lines=16> */
.L_x_2524:
[----:B------:R-:W-:Y:S05]  /*e5e0*/  BSYNC B1 ;  /* 0x0000000000017941 */ /* 0x000fea0003800000 */
.L_x_2523:
        /* <DEDUP_REMOVED lines=42> */
.L_x_2522:
[----:B------:R-:W-:Y:S05]  /*e890*/  BSYNC B0 ;  /* 0x0000000000007941 */ /* 0x000fea0003800000 */
.L_x_2521:
        /* <DEDUP_REMOVED lines=11> */
.L_x_2517:
        /* <DEDUP_REMOVED lines=12> */
.L_x_2526:
[----:B------:R-:W-:Y:S02]  /*ea10*/  IMAD.MOV.U32 R67, RZ, RZ, R22 ;  /* 0x000000ffff437224 */ /* 0x000fe400078e0016 */
.L_x_2527:
[----:B------:R-:W-:Y:S05]  /*ea20*/  BSYNC B0 ;  /* 0x0000000000007941 */ /* 0x000fea0003800000 */
.L_x_2525:
        /* <DEDUP_REMOVED lines=16> */
.L_x_2531:
[----:B------:R-:W-:Y:S05]  /*eb30*/  BSYNC B1 ;  /* 0x0000000000017941 */ /* 0x000fea0003800000 */
.L_x_2530:
        /* <DEDUP_REMOVED lines=42> */
.L_x_2529:
[----:B------:R-:W-:Y:S05]  /*ede0*/  BSYNC B0 ;  /* 0x0000000000007941 */ /* 0x000fea0003800000 */
.L_x_2528:
        /* <DEDUP_REMOVED lines=13> */
.L_x_2532:
        /* <DEDUP_REMOVED lines=12> */
.L_x_2535:
[----:B------:R-:W-:Y:S02]  /*ef80*/  IMAD.MOV.U32 R14, RZ, RZ, R22 ;  /* 0x000000ffff0e7224 */ /* 0x000fe400078e0016 */
.L_x_2536:
[----:B------:R-:W-:Y:S05]  /*ef90*/  BSYNC B0 ;  /* 0x0000000000007941 */ /* 0x000fea0003800000 */
.L_x_2534:
        /* <DEDUP_REMOVED lines=16> */
.L_x_2540:
[----:B------:R-:W-:Y:S05]  /*f0a0*/  BSYNC B1 ;  /* 0x0000000000017941 */ /* 0x000fea0003800000 */
.L_x_2539:
        /* <DEDUP_REMOVED lines=42> */
.L_x_2538:
[----:B------:R-:W-:Y:S05]  /*f350*/  BSYNC B0 ;  /* 0x0000000000007941 */ /* 0x000fea0003800000 */
.L_x_2537:
        /* <DEDUP_REMOVED lines=11> */
.L_x_2533:
        /* <DEDUP_REMOVED lines=12> */
.L_x_2542:
[----:B------:R-:W-:Y:S02]  /*f4d0*/  IMAD.MOV.U32 R70, RZ, RZ, R22 ;  /* 0x000000ffff467224 */ /* 0x000fe400078e0016 */
.L_x_2543:
[----:B------:R-:W-:Y:S05]  /*f4e0*/  BSYNC B0 ;  /* 0x0000000000007941 */ /* 0x000fea0003800000 */
.L_x_2541:
        /* <DEDUP_REMOVED lines=16> */
.L_x_2547:
[----:B------:R-:W-:Y:S05]  /*f5f0*/  BSYNC B1 ;  /* 0x0000000000017941 */ /* 0x000fea0003800000 */
.L_x_2546:
        /* <DEDUP_REMOVED lines=42> */
.L_x_2545:
[----:B------:R-:W-:Y:S05]  /*f8a0*/  BSYNC B0 ;  /* 0x0000000000007941 */ /* 0x000fea0003800000 */
.L_x_2544:
        /* <DEDUP_REMOVED lines=13> */
.L_x_2548:
        /* <DEDUP_REMOVED lines=12> */
.L_x_2551:
[----:B------:R-:W-:Y:S02]  /*fa40*/  IMAD.MOV.U32 R15, RZ, RZ, R22 ;  /* 0x000000ffff0f7224 */ /* 0x000fe400078e0016 */
.L_x_2552:
[----:B------:R-:W-:Y:S05]  /*fa50*/  BSYNC B0 ;  /* 0x0000000000007941 */ /* 0x000fea0003800000 */
.L_x_2550:
        /* <DEDUP_REMOVED lines=16> */
.L_x_2556:
[----:B------:R-:W-:Y:S05]  /*fb60*/  BSYNC B1 ;  /* 0x0000000000017941 */ /* 0x000fea0003800000 */
.L_x_2555:
        /* <DEDUP_REMOVED lines=42> */
.L_x_2554:
[----:B------:R-:W-:Y:S05]  /*fe10*/  BSYNC B0 ;  /* 0x0000000000007941 */ /* 0x000fea0003800000 */
.L_x_2553:
        /* <DEDUP_REMOVED lines=11> */
.L_x_2549:
        /* <DEDUP_REMOVED lines=12> */
.L_x_2558:
[----:B------:R-:W-:Y:S02]  /*ff90*/  IMAD.MOV.U32 R50, RZ, RZ, R22 ;  /* 0x000000ffff327224 */ /* 0x000fe400078e0016 */
.L_x_2559:
[----:B------:R-:W-:Y:S05]  /*ffa0*/  BSYNC B0 ;  /* 0x0000000000007941 */ /* 0x000fea0003800000 */
.L_x_2557:
        /* <DEDUP_REMOVED lines=16> */
.L_x_2563:
[----:B------:R-:W-:Y:S05]  /*100b0*/  BSYNC B1 ;  /* 0x0000000000017941 */ /* 0x000fea0003800000 */
.L_x_2562:
        /* <DEDUP_REMOVED lines=42> */
.L_x_2561:
[----:B------:R-:W-:Y:S05]  /*10360*/  BSYNC B0 ;  /* 0x0000000000007941 */ /* 0x000fea0003800000 */
.L_x_2560:
        /* <DEDUP_REMOVED lines=13> */
.L_x_2564:
        /* <DEDUP_REMOVED lines=12> */
.L_x_2567:
[----:B------:R-:W-:Y:S02]  /*10500*/  IMAD.MOV.U32 R16, RZ, RZ, R22 ;  /* 0x000000ffff107224 */ /* 0x000fe400078e0016 */
.L_x_2568:
[----:B------:R-:W-:Y:S05]  /*10510*/  BSYNC B0 ;  /* 0x0000000000007941 */ /* 0x000fea0003800000 */
.L_x_2566:
        /* <DEDUP_REMOVED lines=16> */
.L_x_2572:
[----:B------:R-:W-:Y:S05]  /*10620*/  BSYNC B1 ;  /* 0x0000000000017941 */ /* 0x000fea0003800000 */
.L_x_2571:
        /* <DEDUP_REMOVED lines=42> */
.L_x_2570:
[----:B------:R-:W-:Y:S05]  /*108d0*/  BSYNC B0 ;  /* 0x0000000000007941 */ /* 0x000fea0003800000 */
.L_x_2569:
        /* <DEDUP_REMOVED lines=11> */
.L_x_2565:
        /* <DEDUP_REMOVED lines=12> */
.L_x_2574:
[----:B------:R-:W-:Y:S02]  /*10a50*/  IMAD.MOV.U32 R50, RZ, RZ, R22 ;  /* 0x000000ffff327224 */ /* 0x000fe400078e0016 */
.L_x_2575:
[----:B------:R-:W-:Y:S05]  /*10a60*/  BSYNC B0 ;  /* 0x0000000000007941 */ /* 0x000fea0003800000 */
.L_x_2573:
        /* <DEDUP_REMOVED lines=16> */
.L_x_2579:
[----:B------:R-:W-:Y:S05]  /*10b70*/  BSYNC B1 ;  /* 0x0000000000017941 */ /* 0x000fea0003800000 */
.L_x_2578:
        /* <DEDUP_REMOVED lines=42> */
.L_x_2577:
[----:B------:R-:W-:Y:S05]  /*10e20*/  BSYNC B0 ;  /* 0x0000000000007941 */ /* 0x000fea0003800000 */
.L_x_2576:
        /* <DEDUP_REMOVED lines=13> */
.L_x_2580:
        /* <DEDUP_REMOVED lines=12> */
.L_x_2583:
[----:B------:R-:W-:Y:S02]  /*10fc0*/  IMAD.MOV.U32 R17, RZ, RZ, R22 ;  /* 0x000000ffff117224 */ /* 0x000fe400078e0016 */
.L_x_2584:
[----:B------:R-:W-:Y:S05]  /*10fd0*/  BSYNC B0 ;  /* 0x0000000000007941 */ /* 0x000fea0003800000 */
.L_x_2582:
        /* <DEDUP_REMOVED lines=18> */
.L_x_2588:
[----:B------:R-:W-:Y:S05]  /*11100*/  BSYNC B1 ;  /* 0x0000000000017941 */ /* 0x000fea0003800000 */
.L_x_2587:
        /* <DEDUP_REMOVED lines=42> */
.L_x_2586:
[----:B------:R-:W-:Y:S05]  /*113b0*/  BSYNC B0 ;  /* 0x0000000000007941 */ /* 0x000fea0003800000 */
.L_x_2585:
        /* <DEDUP_REMOVED lines=11> */
.L_x_2581:
[----:B------:R-:W-:Y:S02]  /*11470*/  P2R R50, PR, RZ, 0x2 ;  /* 0x00000002ff327803 */ /* 0x000fe40000000000 */
[----:B------:R-:W-:Y:S02]  /*11480*/  ISETP.NE.AND P1, PT, R49, RZ, PT ;  /* 0x000000ff3100720c */ /* 0x000fe40003f25270 */
[----:B------:R-:W-:Y:S02]  /*11490*/  SEL R78, RZ, 0x1000000, P5 ;  /* 0x01000000ff4e7807 */ /* 0x000fe40002800000 */
[----:B------:R-:W-:Y:S02]  /*114a0*/  ISETP.NE.AND P5, PT, R71, RZ, PT ;  /* 0x000000ff4700720c */ /* 0x000fe40003fa5270 */
[----:B------:R-:W-:Y:S02]  /*114b0*/  SEL R77, RZ, 0x10000, P4 ;  /* 0x00010000ff4d7807 */ /* 0x000fe40002000000 */
[----:B------:R-:W-:-:S02]  /*114c0*/  SEL R76, RZ, 0x100, P3 ;  /* 0x00000100ff4c7807 */ /* 0x000fc40001800000 */
[----:B------:R-:W-:Y:S02]  /*114d0*/  ISETP.NE.AND P4, PT, R48, RZ, PT ;  /* 0x000000ff3000720c */ /* 0x000fe40003f85270 */
[----:B------:R-:W-:Y:S01]  /*114e0*/  ISETP.NE.AND P3, PT, R72, RZ, PT ;  /* 0x000000ff4800720c */ /* 0x000fe20003f65270 */
[----:B------:R-:W-:Y:S01]  /*114f0*/  IMAD.WIDE.U32 R72, R80, R122, c[0x0][0x188] ;  /* 0x0000620050487625 */ /* 0x000fe200078e007a */
[----:B------:R-:W-:Y:S02]  /*11500*/  SEL R71, RZ, 0x1, P1 ;  /* 0x00000001ff477807 */ /* 0x000fe40000800000 */
[----:B------:R-:W-:Y:S02]  /*11510*/  ISETP.NE.AND P1, PT, R50, RZ, PT ;  /* 0x000000ff3200720c */ /* 0x000fe40003f25270 */
[----:B------:R-:W-:Y:S02]  /*11520*/  F2FP.BF16.PACK_AB R51, R70, R69 ;  /* 0x000000454633723e */ /* 0x000fe400000010ff */
[----:B------:R-:W-:-:S02]  /*11530*/  F2FP.BF16.PACK_AB R50, R68, R67 ;  /* 0x000000434432723e */ /* 0x000fc400000010ff */
[----:B------:R-:W-:Y:S02]  /*11540*/  F2FP.BF16.PACK_AB R49, R66, R65 ;  /* 0x000000414231723e */ /* 0x000fe400000010ff */
[----:B------:R-:W-:Y:S02]  /*11550*/  F2FP.BF16.PACK_AB R48, R64, R63 ;  /* 0x0000003f4030723e */ /* 0x000fe400000010ff */
[----:B------:R-:W-:Y:S02]  /*11560*/  SEL R74, RZ, 0x1, P3 ;  /* 0x00000001ff4a7807 */ /* 0x000fe40001800000 */
[----:B------:R-:W-:Y:S01]  /*11570*/  SEL R75, RZ, 0x1, P4 ;  /* 0x00000001ff4b7807 */ /* 0x000fe20002000000 */
[----:B------:R0:W-:Y:S01]  /*11580*/  STG.E.128 [R72.64], R48 ;  /* 0x0000003048007986 */ /* 0x0001e2000c101d06 */
[----:B------:R-:W-:Y:S02]  /*11590*/  LOP3.LUT R76, R76, R78, R77, 0xfe, !PT ;  /* 0x0000004e4c4c7212 */ /* 0x000fe400078efe4d */
[----:B------:R-:W-:-:S02]  /*115a0*/  ISETP.NE.AND P6, PT, R20, RZ, PT ;  /* 0x000000ff1400720c */ /* 0x000fc40003fc5270 */
[----:B------:R-:W-:Y:S01]  /*115b0*/  SEL R77, RZ, 0x1, P2 ;  /* 0x00000001ff4d7807 */ /* 0x000fe20001000000 */
[----:B0-----:R-:W-:-:S04]  /*115c0*/  IMAD.WIDE.U32 R48, R71, 0x1000000, RZ ;  /* 0x0100000047307825 */ /* 0x001fc800078e00ff */
[----:B------:R-:W-:Y:S01]  /*115d0*/  IMAD.WIDE.U32 R50, R74, 0x10000, RZ ;  /* 0x000100004a327825 */ /* 0x000fe200078e00ff */
[----:B------:R-:W-:-:S03]  /*115e0*/  LOP3.LUT R71, R49, R76, R77, 0xfe, !PT ;  /* 0x0000004c31477212 */ /* 0x000fc600078efe4d */
[----:B------:R-:W-:Y:S01]  /*115f0*/  IMAD.WIDE.U32 R72, R75, 0x100, RZ ;  /* 0x000001004b487825 */ /* 0x000fe200078e00ff */
[----:B------:R-:W-:-:S04]  /*11600*/  SEL R75, RZ, 0x1, P5 ;  /* 0x00000001ff4b7807 */ /* 0x000fc80002800000 */
[----:B------:R-:W-:Y:S02]  /*11610*/  LOP3.LUT R74, R72, R48, R50, 0xfe, !PT ;  /* 0x00000030484a7212 */ /* 0x000fe400078efe32 */
[----:B------:R-:W-:Y:S01]  /*11620*/  LOP3.LUT R51, R73, R71, R51, 0xfe, !PT ;  /* 0x0000004749337212 */ /* 0x000fe200078efe33 */
[----:B------:R-:W-:Y:S01]  /*11630*/  IMAD.WIDE.U32 R72, R80, R123, c[0x0][0x190] ;  /* 0x0000640050487625 */ /* 0x000fe200078e007b */
[----:B------:R-:W-:Y:S02]  /*11640*/  LOP3.LUT R50, R74, R75, RZ, 0xfc, !PT ;  /* 0x0000004b4a327212 */ /* 0x000fe400078efcff */
[----:B------:R-:W-:-:S03]  /*11650*/  IADD3 R71, R6, 0x300, RZ ;  /* 0x0000030006477810 */ /* 0x000fc60007ffe0ff */
[----:B------:R0:W-:Y:S02]  /*11660*/  STG.E.64 [R72.64], R50 ;  /* 0x0000003248007986 */ /* 0x0001e4000c101b06 */
[----:B------:R-:W-:-:S04]  /*11670*/  @P6 IMAD.WIDE.U32 R48, R71, R122, c[0x0][0x178] ;  /* 0x00005e0047306625 */ /* 0x000fc800078e007a */
[----:B0-----:R-:W-:-:S04]  /*11680*/  @P0 IMAD.WIDE.U32 R50, R71, R122, c[0x0][0x180] ;  /* 0x0000600047320625 */ /* 0x001fc800078e007a */
[----:B------:R-:W-:Y:S01]  /*11690*/  IMAD.WIDE.U32 R72, R71, R122, c[0x0][0x170] ;  /* 0x00005c0047487625 */ /* 0x000fe200078e007a */
[----:B------:R-:W-:Y:S05]  /*116a0*/  @!P6 BRA `(.L_x_2589) ;  /* 0x000001300000e947 */ /* 0x000fea0003800000 */
[----:B------:R-:W-:Y:S01]  /*116b0*/  IMAD.U32 R74, R16, 0x10000, RZ ;  /* 0x00010000104a7824 */ /* 0x000fe200078e00ff */
        /* <DEDUP_REMOVED lines=14> */
[----:B------:R-:W-:Y:S02]  /*117a0*/  LOP3.LUT R79, R83, R79, RZ, 0xfc, !PT ;  /* 0x0000004f534f7212 */ /* 0x000fe400078efcff */
[----:B------:R-:W-:Y:S01]  /*117b0*/  LOP3.LUT R78, R75, 0xff, R8, 0xf8, !PT ;  /* 0x000000ff4b4e7812 */ /* 0x000fe200078ef808 */
[----:B------:R-:W-:-:S05]  /*117c0*/  IMAD.WIDE.U32 R74, R80, R123, c[0x0][0x198] ;  /* 0x00006600504a7625 */ /* 0x000fca00078e007b */
[----:B------:R0:W-:Y:S02]  /*117d0*/  STG.E.64 [R74.64], R78 ;  /* 0x0000004e4a007986 */ /* 0x0001e4000c101b06 */
.L_x_2589:
[----:B------:R1:W5:Y:S04]  /*117e0*/  @P6 LDG.E.128 R28, [R48.64] ;  /* 0x00000006301c6981 */ /* 0x000368000c1e1d00 */
        /* <DEDUP_REMOVED lines=14> */
.L_x_2591:
[----:B-1----:R-:W-:Y:S02]  /*118d0*/  IMAD.MOV.U32 R78, RZ, RZ, R22 ;  /* 0x000000ffff4e7224 */ /* 0x002fe400078e0016 */
.L_x_2592:
[----:B------:R-:W-:Y:S05]  /*118e0*/  BSYNC B0 ;  /* 0x0000000000007941 */ /* 0x000fea0003800000 */
.L_x_2590:
        /* <DEDUP_REMOVED lines=16> */
.L_x_2596:
[----:B------:R-:W-:Y:S05]  /*119f0*/  BSYNC B1 ;  /* 0x0000000000017941 */ /* 0x000fea0003800000 */
.L_x_2595:
        /* <DEDUP_REMOVED lines=42> */
.L_x_2594:
[----:B------:R-:W-:Y:S05]  /*11ca0*/  BSYNC B0 ;  /* 0x0000000000007941 */ /* 0x000fea0003800000 */
.L_x_2593:
[----:B------:R-:W0:Y:S01]  /*11cb0*/  I2F.U32 R72, R78 ;  /* 0x0000004e00487306 */ /* 0x000e220000201000 */
[----:B-----5:R-:W-:-:S05]  /*11cc0*/  PRMT R73, RZ, 0x5410, R48 ;  /* 0x00005410ff497816 */ /* 0x020fca0000000030 */
        /* <DEDUP_REMOVED lines=12> */
.L_x_2597:
        /* <DEDUP_REMOVED lines=12> */
.L_x_2600:
[----:B------:R-:W-:Y:S02]  /*11e50*/  IMAD.MOV.U32 R8, RZ, RZ, R22 ;  /* 0x000000ffff087224 */ /* 0x000fe400078e0016 */
.L_x_2601:
[----:B------:R-:W-:Y:S05]  /*11e60*/  BSYNC B0 ;  /* 0x0000000000007941 */ /* 0x000fea0003800000 */
.L_x_2599:
        /* <DEDUP_REMOVED lines=16> */
.L_x_2605:
[----:B------:R-:W-:Y:S05]  /*11f70*/  BSYNC B1 ;  /* 0x0000000000017941 */ /* 0x000fea0003800000 */
.L_x_2604:
        /* <DEDUP_REMOVED lines=42> */
.L_x_2603:
[----:B------:R-:W-:Y:S05]  /*12220*/  BSYNC B0 ;  /* 0x0000000000007941 */ /* 0x000fea0003800000 */
.L_x_2602:
        /* <DEDUP_REMOVED lines=11> */
.L_x_2598:
        /* <DEDUP_REMOVED lines=12> */
.L_x_2607:
[----:B------:R-:W-:Y:S02]  /*123a0*/  IMAD.MOV.U32 R73, RZ, RZ, R22 ;  /* 0x000000ffff497224 */ /* 0x000fe400078e0016 */
.L_x_2608:
[----:B------:R-:W-:Y:S05]  /*123b0*/  BSYNC B0 ;  /* 0x0000000000007941 */ /* 0x000fea0003800000 */
.L_x_2606:
        /* <DEDUP_REMOVED lines=16> */
.L_x_2612:
[----:B------:R-:W-:Y:S05]  /*124c0*/  BSYNC B1 ;  /* 0x0000000000017941 */ /* 0x000fea0003800000 */
.L_x_2611:
        /* <DEDUP_REMOVED lines=42> */
.L_x_2610:
[----:B------:R-:W-:Y:S05]  /*12770*/  BSYNC B0 ;  /* 0x0000000000007941 */ /* 0x000fea0003800000 */
.L_x_2609:
        /* <DEDUP_REMOVED lines=14> */
.L_x_2613:
        /* <DEDUP_REMOVED lines=12> */
.L_x_2616:
[----:B------:R-:W-:Y:S02]  /*12920*/  IMAD.MOV.U32 R10, RZ, RZ, R22 ;  /* 0x000000ffff0a7224 */ /* 0x000fe400078e0016 */
.L_x_2617:
[----:B------:R-:W-:Y:S05]  /*12930*/  BSYNC B0 ;  /* 0x0000000000007941 */ /* 0x000fea0003800000 */
.L_x_2615:
        /* <DEDUP_REMOVED lines=16> */
.L_x_2621:
[----:B------:R-:W-:Y:S05]  /*12a40*/  BSYNC B1 ;  /* 0x0000000000017941 */ /* 0x000fea0003800000 */
.L_x_2620:
        /* <DEDUP_REMOVED lines=42> */
.L_x_2619:
[----:B------:R-:W-:Y:S05]  /*12cf0*/  BSYNC B0 ;  /* 0x0000000000007941 */ /* 0x000fea0003800000 */
.L_x_2618:
        /* <DEDUP_REMOVED lines=11> */
.L_x_2614:
        /* <DEDUP_REMOVED lines=12> */
.L_x_2623:
[----:B------:R-:W-:Y:S02]  /*12e70*/  IMAD.MOV.U32 R48, RZ, RZ, R22 ;  /* 0x000000ffff307224 */ /* 0x000fe400078e0016 */
.L_x_2624:
[----:B------:R-:W-:Y:S05]  /*12e80*/  BSYNC B0 ;  /* 0x0000000000007941 */ /* 0x000fea0003800000 */
.L_x_2622:
        /* <DEDUP_REMOVED lines=16> */
.L_x_2628:
[----:B------:R-:W-:Y:S05]  /*12f90*/  BSYNC B1 ;  /* 0x0000000000017941 */ /* 0x000fea0003800000 */
.L_x_2627:
        /* <DEDUP_REMOVED lines=42> */
.L_x_2626:
[----:B------:R-:W-:Y:S05]  /*13240*/  BSYNC B0 ;  /* 0x0000000000007941 */ /* 0x000fea0003800000 */
.L_x_2625:
        /* <DEDUP_REMOVED lines=14> */
.L_x_2629:
        /* <DEDUP_REMOVED lines=12> */
.L_x_2632:
[----:B------:R-:W-:Y:S02]  /*133f0*/  IMAD.MOV.U32 R12, RZ, RZ, R22 ;  /* 0x000000ffff0c7224 */ /* 0x000fe400078e0016 */
.L_x_2633:
[----:B------:R-:W-:Y:S05]  /*13400*/  BSYNC B0 ;  /* 0x0000000000007941 */ /* 0x000fea0003800000 */
.L_x_2631:
        /* <DEDUP_REMOVED lines=16> */
.L_x_2637:
[----:B------:R-:W-:Y:S05]  /*13510*/  BSYNC B1 ;  /* 0x0000000000017941 */ /* 0x000fea0003800000 */
.L_x_2636:
        /* <DEDUP_REMOVED lines=42> */
.L_x_2635:
[----:B------:R-:W-:Y:S05]  /*137c0*/  BSYNC B0 ;  /* 0x0000000000007941 */ /* 0x000fea0003800000 */
.L_x_2634:
        /* <DEDUP_REMOVED lines=11> */
.L_x_2630:
        /* <DEDUP_REMOVED lines=12> */
.L_x_2639:
[----:B------:R-:W-:Y:S02]  /*13940*/  IMAD.MOV.U32 R48, RZ, RZ, R22 ;  /* 0x000000ffff307224 */ /* 0x000fe400078e0016 */
.L_x_2640:
[----:B------:R-:W-:Y:S05]  /*13950*/  BSYNC B0 ;  /* 0x0000000000007941 */ /* 0x000fea0003800000 */
.L_x_2638:
        /* <DEDUP_REMOVED lines=16> */
.L_x_2644:
[----:B------:R-:W-:Y:S05]  /*13a60*/  BSYNC B1 ;  /* 0x0000000000017941 */ /* 0x000fea0003800000 */
.L_x_2643:
        /* <DEDUP_REMOVED lines=42> */
.L_x_2642:
[----:B------:R-:W-:Y:S05]  /*13d10*/  BSYNC B0 ;  /* 0x0000000000007941 */ /* 0x000fea0003800000 */
.L_x_2641:
        /* <DEDUP_REMOVED lines=14> */
.L_x_2645:
        /* <DEDUP_REMOVED lines=12> */
.L_x_2648:
[----:B------:R-:W-:Y:S02]  /*13ec0*/  IMAD.MOV.U32 R13, RZ, RZ, R22 ;  /* 0x000000ffff0d7224 */ /* 0x000fe400078e0016 */
.L_x_2649:
[----:B------:R-:W-:Y:S05]  /*13ed0*/  BSYNC B0 ;  /* 0x0000000000007941 */ /* 0x000fea0003800000 */
.L_x_2647:
        /* <DEDUP_REMOVED lines=16> */
.L_x_2653:
[----:B------:R-:W-:Y:S05]  /*13fe0*/  BSYNC B1 ;  /* 0x0000000000017941 */ /* 0x000fea0003800000 */
.L_x_2652:
        /* <DEDUP_REMOVED lines=42> */
.L_x_2651:
[----:B------:R-:W-:Y:S05]  /*14290*/  BSYNC B0 ;  /* 0x0000000000007941 */ /* 0x000fea0003800000 */
.L_x_2650:
        /* <DEDUP_REMOVED lines=11> */
.L_x_2646:
        /* <DEDUP_REMOVED lines=12> */
.L_x_2655:
[----:B------:R-:W-:Y:S02]  /*14410*/  IMAD.MOV.U32 R75, RZ, RZ, R22 ;  /* 0x000000ffff4b7224 */ /* 0x000fe400078e0016 */
.L_x_2656:
[----:B------:R-:W-:Y:S05]  /*14420*/  BSYNC B0 ;  /* 0x0000000000007941 */ /* 0x000fea0003800000 */
.L_x_2654:
        /* <DEDUP_REMOVED lines=16> */
.L_x_2660:
[----:B------:R-:W-:Y:S05]  /*14530*/  BSYNC B1 ;  /* 0x0000000000017941 */ /* 0x000fea0003800000 */
.L_x_2659:
        /* <DEDUP_REMOVED lines=42> */
.L_x_2658:
[----:B------:R-:W-:Y:S05]  /*147e0*/  BSYNC B0 ;  /* 0x0000000000007941 */ /* 0x000fea0003800000 */
.L_x_2657:
        /* <DEDUP_REMOVED lines=13> */
.L_x_2661:
        /* <DEDUP_REMOVED lines=12> */
.L_x_2664:
[----:B------:R-:W-:Y:S02]  /*14980*/  IMAD.MOV.U32 R14, RZ, RZ, R22 ;  /* 0x000000ffff0e7224 */ /* 0x000fe400078e0016 */
.L_x_2665:
[----:B------:R-:W-:Y:S05]  /*14990*/  BSYNC B0 ;  /* 0x0000000000007941 */ /* 0x000fea0003800000 */
.L_x_2663:
        /* <DEDUP_REMOVED lines=16> */
.L_x_2669:
[----:B------:R-:W-:Y:S05]  /*14aa0*/  BSYNC B1 ;  /* 0x0000000000017941 */ /* 0x000fea0003800000 */
.L_x_2668:
        /* <DEDUP_REMOVED lines=42> */
.L_x_2667:
[----:B------:R-:W-:Y:S05]  /*14d50*/  BSYNC B0 ;  /* 0x0000000000007941 */ /* 0x000fea0003800000 */
.L_x_2666:
        /* <DEDUP_REMOVED lines=11> */
.L_x_2662:
        /* <DEDUP_REMOVED lines=12> */
.L_x_2671:
[----:B------:R-:W-:Y:S02]  /*14ed0*/  IMAD.MOV.U32 R77, RZ, RZ, R22 ;  /* 0x000000ffff4d7224 */ /* 0x000fe400078e0016 */
.L_x_2672:
[----:B------:R-:W-:Y:S05]  /*14ee0*/  BSYNC B0 ;  /* 0x0000000000007941 */ /* 0x000fea0003800000 */
.L_x_2670:
        /* <DEDUP_REMOVED lines=16> */
.L_x_2676:
[----:B------:R-:W-:Y:S05]  /*14ff0*/  BSYNC B1 ;  /* 0x0000000000017941 */ /* 0x000fea0003800000 */
.L_x_2675:
[----:B------:R-:W-:Y:S01]  /*15000*/  LOP3.LUT R22, R22, UR5, R5, 0x96, !PT ;  /* 0x0000000516167c12 */ /* 0x000fe2000f8e9605 */
[----:B------:R-:W-:-:S04]  /*15010*/  IMAD.HI.U32 R21, R2, -0x326172a9, RZ ;  /* 0xcd9e8d5702157827 */ /* 0x000fc800078e00ff */
        /* <DEDUP_REMOVED lines=35> */
[----:B------:R-:W-:-:S04]  /*15250*/  IMAD.WIDE.U32 R22, R23, -0x326172a9, RZ ;  /* 0xcd9e8d5717167825 */ /* 0x000fc800078e00ff */
[----:B------:R-:W-:Y:S01]  /*15260*/  IMAD.WIDE.U32 R82, R82, -0x2daee0ad, RZ ;  /* 0xd2511f5352527825 */ /* 0x000fe200078e00ff */
[----:B------:R-:W-:-:S04]  /*15270*/  LOP3.LUT R21, R23, UR25, R78, 0x96, !PT ;  /* 0x0000001917157c12 */ /* 0x000fc8000f8e964e */
[----:B------:R-:W-:Y:S01]  /*15280*/  LOP3.LUT R23, R83, UR26, R48, 0x96, !PT ;  /* 0x0000001a53177c12 */ /* 0x000fe2000f8e9630 */
[----:B------:R-:W-:Y:S02]  /*15290*/  IMAD.MOV.U32 R48, RZ, RZ, RZ ;  /* 0x000000ffff307224 */ /* 0x000fe400078e00ff */
.L_x_2674:
[----:B------:R-:W-:Y:S05]  /*152a0*/  BSYNC B0 ;  /* 0x0000000000007941 */ /* 0x000fea0003800000 */
.L_x_2673:
        /* <DEDUP_REMOVED lines=13> */
.L_x_2677:
        /* <DEDUP_REMOVED lines=12> */
.L_x_2680:
[----:B------:R-:W-:Y:S02]  /*15440*/  IMAD.MOV.U32 R15, RZ, RZ, R22 ;  /* 0x000000ffff0f7224 */ /* 0x000fe400078e0016 */
.L_x_2681:
[----:B------:R-:W-:Y:S05]  /*15450*/  BSYNC B0 ;  /* 0x0000000000007941 */ /* 0x000fea0003800000 */
.L_x_2679:
        /* <DEDUP_REMOVED lines=16> */
.L_x_2685:
[----:B------:R-:W-:Y:S05]  /*15560*/  BSYNC B1 ;  /* 0x0000000000017941 */ /* 0x000fea0003800000 */
.L_x_2684:
        /* <DEDUP_REMOVED lines=42> */
.L_x_2683:
[----:B------:R-:W-:Y:S05]  /*15810*/  BSYNC B0 ;  /* 0x0000000000007941 */ /* 0x000fea0003800000 */
.L_x_2682:
        /* <DEDUP_REMOVED lines=11> */
.L_x_2678:
        /* <DEDUP_REMOVED lines=12> */
.L_x_2687:
[----:B------:R-:W-:Y:S02]  /*15990*/  IMAD.MOV.U32 R50, RZ, RZ, R22 ;  /* 0x000000ffff327224 */ /* 0x000fe400078e0016 */
.L_x_2688:
[----:B------:R-:W-:Y:S05]  /*159a0*/  BSYNC B0 ;  /* 0x0000000000007941 */ /* 0x000fea0003800000 */
.L_x_2686:
        /* <DEDUP_REMOVED lines=16> */
.L_x_2692:
[----:B------:R-:W-:Y:S05]  /*15ab0*/  BSYNC B1 ;  /* 0x0000000000017941 */ /* 0x000fea0003800000 */
.L_x_2691:
        /* <DEDUP_REMOVED lines=40> */
[----:B------:R-:W-:Y:S01]  /*15d40*/  IMAD.MOV.U32 R82, RZ, RZ, R48 ;  /* 0x000000ffff527224 */ /* 0x000fe200078e0030 */
[----:B------:R-:W-:Y:S01]  /*15d50*/  LOP3.LUT R23, R49, UR26, R78, 0x96, !PT ;  /* 0x0000001a31177c12 */ /* 0x000fe2000f8e964e */
[----:B------:R-:W-:Y:S02]  /*15d60*/  IMAD.MOV.U32 R48, RZ, RZ, RZ ;  /* 0x000000ffff307224 */ /* 0x000fe400078e00ff */
.L_x_2690:
[----:B------:R-:W-:Y:S05]  /*15d70*/  BSYNC B0 ;  /* 0x0000000000007941 */ /* 0x000fea0003800000 */
.L_x_2689:
        /* <DEDUP_REMOVED lines=13> */
.L_x_2693:
        /* <DEDUP_REMOVED lines=12> */
.L_x_2696:
[----:B------:R-:W-:Y:S02]  /*15f10*/  IMAD.MOV.U32 R16, RZ, RZ, R22 ;  /* 0x000000ffff107224 */ /* 0x000fe400078e0016 */
.L_x_2697:
[----:B------:R-:W-:Y:S05]  /*15f20*/  BSYNC B0 ;  /* 0x0000000000007941 */ /* 0x000fea0003800000 */
.L_x_2695:
        /* <DEDUP_REMOVED lines=16> */
.L_x_2701:
[----:B------:R-:W-:Y:S05]  /*16030*/  BSYNC B1 ;  /* 0x0000000000017941 */ /* 0x000fea0003800000 */
.L_x_2700:
        /* <DEDUP_REMOVED lines=43> */
.L_x_2699:
[----:B------:R-:W-:Y:S05]  /*162f0*/  BSYNC B0 ;  /* 0x0000000000007941 */ /* 0x000fea0003800000 */
.L_x_2698:
        /* <DEDUP_REMOVED lines=11> */
.L_x_2694:
        /* <DEDUP_REMOVED lines=12> */
.L_x_2703:
[----:B------:R-:W-:Y:S02]  /*16470*/  IMAD.MOV.U32 R50, RZ, RZ, R22 ;  /* 0x000000ffff327224 */ /* 0x000fe400078e0016 */
.L_x_2704:
[----:B------:R-:W-:Y:S05]  /*16480*/  BSYNC B0 ;  /* 0x0000000000007941 */ /* 0x000fea0003800000 */
.L_x_2702:
        /* <DEDUP_REMOVED lines=16> */
.L_x_2708:
[----:B------:R-:W-:Y:S05]  /*16590*/  BSYNC B1 ;  /* 0x0000000000017941 */ /* 0x000fea0003800000 */
.L_x_2707:
[----:B------:R-:W-:Y:S01]  /*165a0*/  LOP3.LUT R22, R22, UR5, R5, 0x96, !PT ;  /* 0x0000000516167c12 */ /* 0x000fe2000f8e9605 */
[----:B------:R-:W-:-:S04]  /*165b0*/  IMAD.HI.U32 R21, R2, -0x326172a9, RZ ;  /* 0xcd9e8d5702157827 */ /* 0x000fc800078e00ff */
[----:B------:R-:W-:Y:S01]  /*165c0*/  IMAD R23, R2, -0x326172a9, RZ ;  /* 0xcd9e8d5702177824 */ /* 0x000fe200078e02ff */
[----:B------:R-:W-:Y:S01]  /*165d0*/  LOP3.LUT R21, R21, UR4, R4, 0x96, !PT ;  /* 0x0000000415157c12 */ /* 0x000fe2000f8e9604 */
[----:B------:R-:W-:-:S04]  /*165e0*/  IMAD.WIDE.U32 R78, R22, -0x326172a9, RZ ;  /* 0xcd9e8d57164e7825 */ /* 0x000fc800078e00ff */
[----:B------:R-:W-:Y:S01]  /*165f0*/  IMAD R49, R3, -0x2daee0ad, RZ ;  /* 0xd2511f5303317824 */ /* 0x000fe200078e02ff */
        /* <DEDUP_REMOVED lines=37> */
.L_x_2706:
[----:B------:R-:W-:Y:S05]  /*16850*/  BSYNC B0 ;  /* 0x0000000000007941 */ /* 0x000fea0003800000 */
.L_x_2705:
        /* <DEDUP_REMOVED lines=13> */
.L_x_2709:
        /* <DEDUP_REMOVED lines=12> */
.L_x_2712:
[----:B------:R-:W-:Y:S02]  /*169f0*/  IMAD.MOV.U32 R17, RZ, RZ, R22 ;  /* 0x000000ffff117224 */ /* 0x000fe400078e0016 */
.L_x_2713:
[----:B------:R-:W-:Y:S05]  /*16a00*/  BSYNC B0 ;  /* 0x0000000000007941 */ /* 0x000fea0003800000 */
.L_x_2711:
        /* <DEDUP_REMOVED lines=16> */
.L_x_2717:
[----:B------:R-:W-:Y:S05]  /*16b10*/  BSYNC B1 ;  /* 0x0000000000017941 */ /* 0x000fea0003800000 */
.L_x_2716:
        /* <DEDUP_REMOVED lines=42> */
.L_x_2715:
[----:B------:R-:W-:Y:S05]  /*16dc0*/  BSYNC B0 ;  /* 0x0000000000007941 */ /* 0x000fea0003800000 */
.L_x_2714:
        /* <DEDUP_REMOVED lines=11> */
.L_x_2710:
[----:B------:R-:W-:Y:S01]  /*16e80*/  ISETP.NE.AND P0, PT, R88, RZ, PT ;  /* 0x000000ff5800720c */ /* 0x000fe20003f05270 */
[----:B------:R-:W-:Y:S01]  /*16e90*/  IMAD.WIDE.U32 R78, R71, R122, c[0x0][0x188] ;  /* 0x00006200474e7625 */ /* 0x000fe200078e007a */
[----:B------:R-:W-:Y:S02]  /*16ea0*/  SEL R88, RZ, 0x1000000, P5 ;  /* 0x01000000ff587807 */ /* 0x000fe40002800000 */
[----:B------:R-:W-:Y:S02]  /*16eb0*/  ISETP.NE.AND P5, PT, R85, RZ, PT ;  /* 0x000000ff5500720c */ /* 0x000fe40003fa5270 */
[----:B------:R-:W-:Y:S02]  /*16ec0*/  F2FP.BF16.PACK_AB R51, R81, R80 ;  /* 0x000000505133723e */ /* 0x000fe400000010ff */
[----:B------:R-:W-:Y:S02]  /*16ed0*/  F2FP.BF16.PACK_AB R50, R77, R75 ;  /* 0x0000004b4d32723e */ /* 0x000fe400000010ff */
[----:B------:R-:W-:-:S02]  /*16ee0*/  F2FP.BF16.PACK_AB R49, R76, R74 ;  /* 0x0000004a4c31723e */ /* 0x000fc400000010ff */
[----:B------:R-:W-:Y:S02]  /*16ef0*/  F2FP.BF16.PACK_AB R48, R73, R72 ;  /* 0x000000484930723e */ /* 0x000fe400000010ff */
[----:B------:R-:W-:Y:S02]  /*16f00*/  SEL R85, RZ, 0x1, P5 ;  /* 0x00000001ff557807 */ /* 0x000fe40002800000 */
[----:B------:R-:W-:Y:S01]  /*16f10*/  ISETP.NE.AND P6, PT, R86, RZ, PT ;  /* 0x000000ff5600720c */ /* 0x000fe20003fc5270 */
[----:B------:R0:W-:Y:S01]  /*16f20*/  STG.E.128 [R78.64], R48 ;  /* 0x000000304e007986 */ /* 0x0001e2000c101d06 */
[----:B------:R-:W-:Y:S02]  /*16f30*/  ISETP.NE.AND P1, PT, R87, RZ, PT ;  /* 0x000000ff5700720c */ /* 0x000fe40003f25270 */
[----:B------:R-:W-:Y:S02]  /*16f40*/  SEL R87, RZ, 0x10000, P4 ;  /* 0x00010000ff577807 */ /* 0x000fe40002000000 */
[----:B------:R-:W-:-:S04]  /*16f50*/  SEL R86, RZ, 0x100, P3 ;  /* 0x00000100ff567807 */ /* 0x000fc80001800000 */
[----:B------:R-:W-:Y:S02]  /*16f60*/  LOP3.LUT R86, R86, R88, R87, 0xfe, !PT ;  /* 0x0000005856567212 */ /* 0x000fe400078efe57 */
[----:B------:R-:W-:Y:S01]  /*16f70*/  SEL R87, RZ, 0x1, P2 ;  /* 0x00000001ff577807 */ /* 0x000fe20001000000 */
[----:B0-----:R-:W-:Y:S01]  /*16f80*/  IMAD.WIDE.U32 R78, R85, 0x1000000, RZ ;  /* 0x01000000554e7825 */ /* 0x001fe200078e00ff */
[----:B------:R-:W-:Y:S02]  /*16f90*/  SEL R85, RZ, 0x1, P6 ;  /* 0x00000001ff557807 */ /* 0x000fe40003000000 */
[----:B------:R-:W-:Y:S01]  /*16fa0*/  ISETP.NE.AND P6, PT, R20, RZ, PT ;  /* 0x000000ff1400720c */ /* 0x000fe20003fc5270 */
[----:B------:R-:W-:Y:S01]  /*16fb0*/  FADD.FTZ R20, RZ, R7 ;  /* 0x00000007ff147221 */ /* 0x000fe20000010000 */
[----:B------:R-:W-:Y:S01]  /*16fc0*/  LOP3.LUT R87, R79, R86, R87, 0xfe, !PT ;  /* 0x000000564f577212 */ /* 0x000fe200078efe57 */
[----:B------:R-:W-:Y:S01]  /*16fd0*/  IMAD.WIDE.U32 R50, R85, 0x10000, RZ ;  /* 0x0001000055327825 */ /* 0x000fe200078e00ff */
[----:B------:R-:W-:-:S02]  /*16fe0*/  SEL R86, RZ, 0x1, P1 ;  /* 0x00000001ff567807 */ /* 0x000fc40000800000 */
[----:B------:R-:W-:Y:S01]  /*16ff0*/  LOP3.LUT P1, RZ, R84, 0xff, RZ, 0xc0, !PT ;  /* 0x000000ff54ff7812 */ /* 0x000fe2000782c0ff */
[----:B------:R-:W-:Y:S02]  /*17000*/  FADD.FTZ R20, R20, R9 ;  /* 0x0000000914147221 */ /* 0x000fe40000010000 */
[----:B------:R-:W-:-:S04]  /*17010*/  IMAD.WIDE.U32 R48, R86, 0x100, RZ ;  /* 0x0000010056307825 */ /* 0x000fc800078e00ff */
[----:B------:R-:W-:Y:S01]  /*17020*/  FADD.FTZ R79, R20, R11 ;  /* 0x0000000b144f7221 */ /* 0x000fe20000010000 */
[----:B------:R-:W-:Y:S02]  /*17030*/  LOP3.LUT R49, R49, R87, R51, 0xfe, !PT ;  /* 0x0000005731317212 */ /* 0x000fe400078efe33 */
[----:B------:R-:W-:Y:S01]  /*17040*/  LOP3.LUT R78, R48, R78, R50, 0xfe, !PT ;  /* 0x0000004e304e7212 */ /* 0x000fe200078efe32 */
[----:B------:R-:W-:Y:S01]  /*17050*/  FADD.FTZ R20, R79, R18 ;  /* 0x000000124f147221 */ /* 0x000fe20000010000 */
[----:B------:R-:W-:Y:S02]  /*17060*/  SEL R51, RZ, 0x1, P0 ;  /* 0x00000001ff337807 */ /* 0x000fe40000000000 */
[----:B------:R-:W-:Y:S01]  /*17070*/  LOP3.LUT P0, RZ, R124, 0x1f, RZ, 0xc0, !PT ;  /* 0x0000001f7cff7812 */ /* 0x000fe2000780c0ff */
[----:B------:R-:W-:Y:S01]  /*17080*/  FADD.FTZ R79, R20, R19 ;  /* 0x00000013144f7221 */ /* 0x000fe20000010000 */
[----:B------:R-:W-:Y:S01]  /*17090*/  LOP3.LUT R48, R78, R51, RZ, 0xfc, !PT ;  /* 0x000000334e307212 */ /* 0x000fe200078efcff */
[----:B------:R-:W-:-:S04]  /*170a0*/  IMAD.WIDE.U32 R50, R71, R123, c[0x0][0x190] ;  /* 0x0000640047327625 */ /* 0x000fc800078e007b */
[----:B------:R-:W-:Y:S01]  /*170b0*/  FADD.FTZ R20, R79, R52 ;  /* 0x000000344f147221 */ /* 0x000fe20000010000 */
[----:B------:R0:W-:Y:S03]  /*170c0*/  STG.E.64 [R50.64], R48 ;  /* 0x0000003032007986 */ /* 0x0001e6000c101b06 */
[----:B------:R-:W-:-:S04]  /*170d0*/  FADD.FTZ R79, R20, R53 ;  /* 0x00000035144f7221 */ /* 0x000fc80000010000 */
[----:B------:R-:W-:-:S04]  /*170e0*/  FADD.FTZ R20, R79, R54 ;  /* 0x000000364f147221 */ /* 0x000fc80000010000 */
[----:B------:R-:W-:-:S04]  /*170f0*/  FADD.FTZ R79, R20, R55 ;  /* 0x00000037144f7221 */ /* 0x000fc80000010000 */
[----:B------:R-:W-:-:S04]  /*17100*/  FADD.FTZ R20, R79, R56 ;  /* 0x000000384f147221 */ /* 0x000fc80000010000 */
[----:B0-----:R-:W-:-:S04]  /*17110*/  FADD.FTZ R49, R20, R57 ;  /* 0x0000003914317221 */ /* 0x001fc80000010000 */
        /* <DEDUP_REMOVED lines=18> */
[----:B------:R-:W-:-:S03]  /*17240*/  SHF.R.U32.HI R20, RZ, 0x5, R124 ;  /* 0x00000005ff147819 */ /* 0x000fc6000001167c */
[----:B------:R-:W-:Y:S01]  /*17250*/  FADD.FTZ R49, R48, R77 ;  /* 0x0000004d30317221 */ /* 0x000fe20000010000 */
[----:B------:R-:W-:-:S03]  /*17260*/  LOP3.LUT R20, R20, 0x7fffff8, RZ, 0xc0, !PT ;  /* 0x07fffff814147812 */ /* 0x000fc600078ec0ff */
[----:B------:R-:W-:Y:S01]  /*17270*/  FADD.FTZ R86, R49, R80 ;  /* 0x0000005031567221 */ /* 0x000fe20000010000 */
        /* <DEDUP_REMOVED lines=20> */
.L_x_2718:
[----:B------:R-:W-:Y:S01]  /*173c0*/  @!P1 IADD3 R20, R20, 0x8, RZ ;  /* 0x0000000814149810 */ /* 0x000fe20007ffe0ff */
[----:B------:R-:W-:Y:S01]  /*173d0*/  FADD.FTZ R85, R86, R81 ;  /* 0x0000005156557221 */ /* 0x000fe20000010000 */
[----:B------:R-:W-:Y:S05]  /*173e0*/  BRA.DIV ~URZ, `(.L_x_2719) ;  /* 0x000014927f007947 */ /* 0x000fea000b800000 */
[----:B0-----:R0:W1:Y:S02]  /*173f0*/  SHFL.BFLY PT, R49, R85, 0x1, 0x1f ;  /* 0x0c201f0055317f89 */ /* 0x00106400000e0000 */
.L_x_2723:
        /* <DEDUP_REMOVED lines=14> */
[----:B------:R-:W-:Y:S02]  /*174e0*/  FADD.FTZ R49, -R48, R11 ;  /* 0x0000000b30317221 */ /* 0x000fe40000010100 */
        /* <DEDUP_REMOVED lines=69> */
.L_x_2724:
[----:B------:R-:W-:Y:S01]  /*17940*/  SHF.R.U32.HI R51, RZ, 0x5, R124 ;  /* 0x00000005ff337819 */ /* 0x000fe2000001167c */
[----:B-1----:R-:W-:Y:S01]  /*17950*/  FADD.FTZ R49, R86, R85 ;  /* 0x0000005556317221 */ /* 0x002fe20000010000 */
[----:B------:R-:W-:Y:S01]  /*17960*/  WARPSYNC 0xffffffff ;  /* 0xffffffff00007948 */ /* 0x000fe20003800000 */
[----:B------:R-:W-:Y:S02]  /*17970*/  LOP3.LUT R79, R124, 0x1f, RZ, 0xc0, !PT ;  /* 0x0000001f7c4f7812 */ /* 0x000fe400078ec0ff */
[----:B------:R-:W-:Y:S02]  /*17980*/  LOP3.LUT R51, R51, 0x7, RZ, 0xc0, !PT ;  /* 0x0000000733337812 */ /* 0x000fe400078ec0ff */
[----:B------:R-:W-:-:S03]  /*17990*/  ISETP.GT.U32.AND P1, PT, R79, 0x7, PT ;  /* 0x000000074f00780c */ /* 0x000fc60003f24070 */
[----:B------:R-:W-:-:S05]  /*179a0*/  @!P0 IMAD.IADD R50, R20, 0x1, R51 ;  /* 0x0000000114328824 */ /* 0x000fca00078e0233 */
[----:B------:R1:W-:Y:S04]  /*179b0*/  @!P0 STS.64 [R50.X8], R48 ;  /* 0x0000003032008388 */ /* 0x0003e80000008a00 */
[----:B------:R-:W-:Y:S01]  /*179c0*/  BAR.SYNC.DEFER_BLOCKING 0x0 ;  /* 0x0000000000007b1d */ /* 0x000fe20000010000 */
[----:B------:R-:W-:Y:S01]  /*179d0*/  @!P1 IMAD.IADD R88, R20, 0x1, R79 ;  /* 0x0000000114589824 */ /* 0x000fe200078e024f */
[----:B------:R-:W-:Y:S01]  /*179e0*/  LOP3.LUT P0, RZ, R51, 0x1f, R124, 0xf8, !PT ;  /* 0x0000001f33ff7812 */ /* 0x000fe2000780f87c */
[----:B------:R-:W-:Y:S02]  /*179f0*/  IMAD.MOV.U32 R79, RZ, RZ, RZ ;  /* 0x000000ffff4f7224 */ /* 0x000fe400078e00ff */
[----:B------:R-:W-:Y:S01]  /*17a00*/  @!P1 IMAD.MOV.U32 R79, RZ, RZ, 0x400 ;  /* 0x00000400ff4f9424 */ /* 0x000fe200078e00ff */
[----:B-1----:R-:W-:-:S03]  /*17a10*/  CS2R R48, SRZ ;  /* 0x0000000000307805 */ /* 0x002fc6000001ff00 */
[----:B------:R-:W-:Y:S01]  /*17a20*/  I2F R87, R79 ;  /* 0x0000004f00577306 */ /* 0x000fe20000201400 */
[----:B------:R-:W1:Y:S04]  /*17a30*/  SHFL.DOWN PT, R86, R79, 0x4, 0x1f ;  /* 0x08801f004f567f89 */ /* 0x000e6800000e0000 */
[----:B------:R-:W-:Y:S01]  /*17a40*/  @!P1 LDS.64 R48, [R88.X8] ;  /* 0x0000000058309984 */ /* 0x000fe20000008a00 */
[----:B------:R-:W-:Y:S01]  /*17a50*/  ISETP.NE.AND P1, PT, RZ, UR8, PT ;  /* 0x00000008ff007c0c */ /* 0x000fe2000bf25270 */
[----:B-1----:R-:W-:Y:S02]  /*17a60*/  IMAD.IADD R78, R86, 0x1, R79 ;  /* 0x00000001564e7824 */ /* 0x002fe400078e024f */
[----:B------:R-:W-:Y:S03]  /*17a70*/  I2F R86, R86 ;  /* 0x0000005600567306 */ /* 0x000fe60000201400 */
[----:B0-----:R-:W0:Y:S05]  /*17a80*/  SHFL.DOWN PT, R85, R78, 0x2, 0x1f ;  /* 0x08401f004e557f89 */ /* 0x001e2a00000e0000 */
[----:B------:R-:W1:Y:S08]  /*17a90*/  I2F R20, R78 ;  /* 0x0000004e00147306 */ /* 0x000e700000201400 */
[----:B-1----:R-:W1:Y:S01]  /*17aa0*/  MUFU.RCP R50, R20 ;  /* 0x0000001400327308 */ /* 0x002e620000001000 */
[----:B0-----:R-:W-:Y:S01]  /*17ab0*/  IMAD.IADD R78, R78, 0x1, R85 ;  /* 0x000000014e4e7824 */ /* 0x001fe200078e0255 */
[----:B------:R-:W0:Y:S02]  /*17ac0*/  SHFL.DOWN PT, R89, R48, 0x4, 0x1f ;  /* 0x08801f0030597f89 */ /* 0x000e2400000e0000 */
[----:B0-----:R-:W-:-:S02]  /*17ad0*/  FMUL.FTZ R88, R89, R86 ;  /* 0x0000005659587220 */ /* 0x001fc40000410000 */
[----:B------:R-:W-:Y:S02]  /*17ae0*/  FADD.FTZ R89, -R89, R48 ;  /* 0x0000003059597221 */ /* 0x000fe40000010100 */
[----:B------:R-:W-:Y:S02]  /*17af0*/  FFMA.FTZ R123, R87, R48, R88 ;  /* 0x00000030577b7223 */ /* 0x000fe40000010058 */
[----:B------:R-:W0:Y:S01]  /*17b00*/  SHFL.DOWN PT, R88, R49, 0x4, 0x1f ;  /* 0x08801f0031587f89 */ /* 0x000e2200000e0000 */
[----:B------:R-:W-:Y:S01]  /*17b10*/  FMUL.FTZ R122, R89, R89 ;  /* 0x00000059597a7220 */ /* 0x000fe20000410000 */
[----:B------:R-:W2:Y:S01]  /*17b20*/  I2F R48, R85 ;  /* 0x0000005500307306 */ /* 0x000ea20000201400 */
[----:B-1----:R-:W-:Y:S02]  /*17b30*/  FMUL.FTZ R79, R50, R123 ;  /* 0x0000007b324f7220 */ /* 0x002fe40000410000 */
[----:B------:R-:W-:-:S03]  /*17b40*/  FMUL.FTZ R89, R122, R87 ;  /* 0x000000577a597220 */ /* 0x000fc60000410000 */
[----:B------:R-:W2:Y:S01]  /*17b50*/  SHFL.DOWN PT, R87, R79, 0x2, 0x1f ;  /* 0x08401f004f577f89 */ /* 0x000ea200000e0000 */
[----:B------:R-:W-:Y:S02]  /*17b60*/  FMUL.FTZ R86, R89, R86 ;  /* 0x0000005659567220 */ /* 0x000fe40000410000 */
[----:B0-----:R-:W-:Y:S02]  /*17b70*/  FADD.FTZ R89, R88, R49 ;  /* 0x0000003158597221 */ /* 0x001fe40000010000 */
[----:B------:R-:W0:Y:S02]  /*17b80*/  SHFL.DOWN PT, R49, R78, 0x1, 0x1f ;  /* 0x08201f004e317f89 */ /* 0x000e2400000e0000 */
[----:B------:R-:W-:Y:S02]  /*17b90*/  FFMA.FTZ R86, R50, R86, R89 ;  /* 0x0000005632567223 */ /* 0x000fe40000010059 */
[----:B------:R-:W1:Y:S01]  /*17ba0*/  I2F R50, R78 ;  /* 0x0000004e00327306 */ /* 0x000e620000201400 */
[----:B--2---:R-:W-:-:S02]  /*17bb0*/  FMUL.FTZ R89, R87, R48 ;  /* 0x0000003057597220 */ /* 0x004fc40000410000 */
[----:B------:R-:W-:Y:S02]  /*17bc0*/  FADD.FTZ R88, R79, -R87 ;  /* 0x800000574f587221 */ /* 0x000fe40000010000 */
[----:B------:R-:W-:Y:S01]  /*17bd0*/  FFMA.FTZ R122, R20, R79, R89 ;  /* 0x0000004f147a7223 */ /* 0x000fe20000010059 */
[----:B------:R-:W2:Y:S01]  /*17be0*/  SHFL.DOWN PT, R87, R86, 0x2, 0x1f ;  /* 0x08401f0056577f89 */ /* 0x000ea200000e0000 */
[----:B------:R-:W-:-:S04]  /*17bf0*/  FMUL.FTZ R85, R88, R88 ;  /* 0x0000005858557220 */ /* 0x000fc80000410000 */
[----:B------:R-:W-:Y:S01]  /*17c00*/  FMUL.FTZ R85, R20, R85 ;  /* 0x0000005514557220 */ /* 0x000fe20000410000 */
[----:B-1----:R-:W1:Y:S03]  /*17c10*/  MUFU.RCP R79, R50 ;  /* 0x00000032004f7308 */ /* 0x002e660000001000 */
[----:B------:R-:W-:Y:S02]  /*17c20*/  FMUL.FTZ R48, R85, R48 ;  /* 0x0000003055307220 */ /* 0x000fe40000410000 */
[----:B0-----:R-:W-:-:S03]  /*17c30*/  IMAD.IADD R89, R78, 0x1, R49 ;  /* 0x000000014e597824 */ /* 0x001fc600078e0231 */
[----:B------:R-:W-:Y:S01]  /*17c40*/  I2F R49, R49 ;  /* 0x0000003100317306 */ /* 0x000fe20000201400 */
[----:B--2---:R-:W-:-:S07]  /*17c50*/  FADD.FTZ R20, R86, R87 ;  /* 0x0000005756147221 */ /* 0x004fce0000010000 */
[----:B------:R-:W0:Y:S01]  /*17c60*/  I2F R89, R89 ;  /* 0x0000005900597306 */ /* 0x000e220000201400 */
[C---:B-1----:R-:W-:Y:S02]  /*17c70*/  FMUL.FTZ R85, R79.reuse, R122 ;  /* 0x0000007a4f557220 */ /* 0x042fe40000410000 */
[----:B------:R-:W-:-:S03]  /*17c80*/  FFMA.FTZ R79, R79, R48, R20 ;  /* 0x000000304f4f7223 */ /* 0x000fc60000010014 */
[----:B------:R-:W1:Y:S04]  /*17c90*/  SHFL.DOWN PT, R88, R85, 0x1, 0x1f ;  /* 0x08201f0055587f89 */ /* 0x000e6800000e0000 */
[----:B------:R-:W2:Y:S01]  /*17ca0*/  SHFL.DOWN PT, R48, R79, 0x1, 0x1f ;  /* 0x08201f004f307f89 */ /* 0x000ea200000e0000 */
[----:B0-----:R-:W0:Y:S01]  /*17cb0*/  MUFU.RCP R20, R89 ;  /* 0x0000005900147308 */ /* 0x001e220000001000 */
[----:B-1----:R-:W-:Y:S02]  /*17cc0*/  FMUL.FTZ R78, R88, R49 ;  /* 0x00000031584e7220 */ /* 0x002fe40000410000 */
[----:B------:R-:W-:Y:S02]  /*17cd0*/  FADD.FTZ R88, R85, -R88 ;  /* 0x8000005855587221 */ /* 0x000fe40000010000 */
[----:B------:R-:W-:-:S02]  /*17ce0*/  FFMA.FTZ R123, R50, R85, R78 ;  /* 0x00000055327b7223 */ /* 0x000fc4000001004e */
[----:B------:R-:W-:Y:S02]  /*17cf0*/  FMUL.FTZ R87, R88, R88 ;  /* 0x0000005858577220 */ /* 0x000fe40000410000 */
[----:B0-----:R-:W-:Y:S02]  /*17d00*/  FMUL.FTZ R123, R20, R123 ;  /* 0x0000007b147b7220 */ /* 0x001fe40000410000 */
[----:B------:R-:W-:Y:S02]  /*17d10*/  FMUL.FTZ R87, R50, R87 ;  /* 0x0000005732577220 */ /* 0x000fe40000410000 */
[----:B------:R-:W-:Y:S02]  /*17d20*/  IMAD.MOV.U32 R50, RZ, RZ, c[0x0][0x1e0] ;  /* 0x00007800ff327624 */ /* 0x000fe400078e00ff */
[----:B------:R-:W-:Y:S01]  /*17d30*/  FMUL.FTZ R87, R87, R49 ;  /* 0x0000003157577220 */ /* 0x000fe20000410000 */
[----:B------:R-:W0:Y:S01]  /*17d40*/  SHFL.IDX PT, R123, R123, RZ, 0x1f ;  /* 0x00001fff7b7b7589 */ /* 0x000e2200000e0000 */
[----:B--2---:R-:W-:-:S04]  /*17d50*/  FADD.FTZ R49, R79, R48 ;  /* 0x000000304f317221 */ /* 0x004fc80000010000 */
[----:B------:R-:W-:Y:S02]  /*17d60*/  FFMA.FTZ R87, R20, R87, R49 ;  /* 0x0000005714577223 */ /* 0x000fe40000010031 */
[----:B------:R-:W-:-:S04]  /*17d70*/  @!P0 IMAD.MOV.U32 R49, RZ, RZ, 0x4 ;  /* 0x00000004ff318424 */ /* 0x000fc800078e00ff */
[----:B------:R-:W1:Y:S01]  /*17d80*/  SHFL.IDX PT, R87, R87, RZ, 0x1f ;  /* 0x00001fff57577589 */ /* 0x000e6200000e0000 */
[----:B------:R-:W-:-:S04]  /*17d90*/  @!P0 IMAD.WIDE R48, R0, R49, c[0x0][0x1a0] ;  /* 0x0000680000308625 */ /* 0x000fc800078e0231 */
[C---:B0-----:R-:W-:Y:S01]  /*17da0*/  FMUL.FTZ R20, R123.reuse, R123 ;  /* 0x0000007b7b147220 */ /* 0x041fe20000410000 */
[----:B------:R0:W-:Y:S04]  /*17db0*/  @!P0 STG.E [R48.64], R123 ;  /* 0x0000007b30008986 */ /* 0x0001e8000c101906 */
[----:B------:R-:W-:Y:S02]  /*17dc0*/  FSEL R51, R20, RZ, P1 ;  /* 0x000000ff14337208 */ /* 0x000fe40000800000 */
[----:B------:R-:W-:Y:S01]  /*17dd0*/  FSEL R20, R123, RZ, !P1 ;  /* 0x000000ff7b147208 */ /* 0x000fe20004800000 */
[----:B-1----:R-:W-:Y:S02]  /*17de0*/  FFMA.FTZ R50, R87, R50, c[0x0][0x228] ;  /* 0x00008a0057327623 */ /* 0x002fe40000010032 */
[----:B0-----:R-:W-:-:S02]  /*17df0*/  @!P0 IMAD.MOV.U32 R48, RZ, RZ, 0x4 ;  /* 0x00000004ff308424 */ /* 0x001fc400078e00ff */
[----:B------:R-:W-:Y:S02]  /*17e00*/  FADD.FTZ R49, R50, R51 ;  /* 0x0000003332317221 */ /* 0x000fe40000010000 */
[C---:B------:R-:W-:Y:S02]  /*17e10*/  FADD.FTZ R50, -R20.reuse, R18 ;  /* 0x0000001214327221 */ /* 0x040fe40000010100 */
[----:B------:R-:W-:Y:S02]  /*17e20*/  FADD.FTZ R51, -R20, R19 ;  /* 0x0000001314337221 */ /* 0x000fe40000010100 */
[----:B------:R-:W0:Y:S01]  /*17e30*/  MUFU.RSQ R49, R49 ;  /* 0x0000003100317308 */ /* 0x000e220000001400 */
[C---:B------:R-:W-:Y:S01]  /*17e40*/  @!P0 IMAD.WIDE R18, R0.reuse, R48, c[0x0][0x1a8] ;  /* 0x00006a0000128625 */ /* 0x040fe200078e0230 */
[----:B------:R-:W-:Y:S02]  /*17e50*/  PRMT R48, RZ, 0x5410, R45 ;  /* 0x00005410ff307816 */ /* 0x000fe4000000002d */
[----:B------:R-:W-:Y:S01]  /*17e60*/  IADD3 R0, R0, c[0x0][0x160], RZ ;  /* 0x0000580000007a10 */ /* 0x000fe20007ffe0ff */
[----:B------:R-:W-:-:S02]  /*17e70*/  FADD.FTZ R54, -R20, R54 ;  /* 0x0000003614367221 */ /* 0x000fc40000010100 */
[C---:B------:R-:W-:Y:S02]  /*17e80*/  FADD.FTZ R11, -R20.reuse, R11 ;  /* 0x0000000b140b7221 */ /* 0x040fe40000010100 */
[C---:B------:R-:W-:Y:S02]  /*17e90*/  FADD.FTZ R52, -R20.reuse, R52 ;  /* 0x0000003414347221 */ /* 0x040fe40000010100 */
[C---:B------:R-:W-:Y:S02]  /*17ea0*/  FADD.FTZ R7, -R20.reuse, R7 ;  /* 0x0000000714077221 */ /* 0x040fe40000010100 */
[C---:B------:R-:W-:Y:S02]  /*17eb0*/  FADD.FTZ R9, -R20.reuse, R9 ;  /* 0x0000000914097221 */ /* 0x040fe40000010100 */
[----:B------:R-:W-:Y:S01]  /*17ec0*/  FADD.FTZ R61, -R20, R61 ;  /* 0x0000003d143d7221 */ /* 0x000fe20000010100 */
[----:B0-----:R0:W-:Y:S01]  /*17ed0*/  @!P0 STG.E [R18.64], R49 ;  /* 0x0000003112008986 */ /* 0x0011e2000c101906 */
[----:B------:R-:W-:-:S02]  /*17ee0*/  FMUL.FTZ R54, R49, R54 ;  /* 0x0000003631367220 */ /* 0x000fc40000410000 */
[C---:B------:R-:W-:Y:S02]  /*17ef0*/  FMUL.FTZ R11, R49.reuse, R11 ;  /* 0x0000000b310b7220 */ /* 0x040fe40000410000 */
[----:B------:R-:W-:Y:S02]  /*17f00*/  FMUL.FTZ R52, R49, R52 ;  /* 0x0000003431347220 */ /* 0x000fe40000410000 */
[----:B------:R-:W-:Y:S01]  /*17f10*/  FFMA.FTZ R11, R11, R48, R119 ;  /* 0x000000300b0b7223 */ /* 0x000fe20000010077 */
[----:B------:R-:W-:Y:S01]  /*17f20*/  PRMT R48, RZ, 0x5410, R44 ;  /* 0x00005410ff307816 */ /* 0x000fe2000000002c */
[C---:B------:R-:W-:Y:S02]  /*17f30*/  FMUL.FTZ R7, R49.reuse, R7 ;  /* 0x0000000731077220 */ /* 0x040fe40000410000 */
[----:B------:R-:W-:Y:S01]  /*17f40*/  FMUL.FTZ R9, R49, R9 ;  /* 0x0000000931097220 */ /* 0x000fe20000410000 */
[----:B0-----:R-:W-:Y:S01]  /*17f50*/  PRMT R19, RZ, 0x7610, R47 ;  /* 0x00007610ff137816 */ /* 0x001fe2000000002f */
[----:B------:R-:W-:Y:S01]  /*17f60*/  FFMA.FTZ R7, R7, R48, R121 ;  /* 0x0000003007077223 */ /* 0x000fe20000010079 */
[----:B------:R-:W-:Y:S01]  /*17f70*/  PRMT R48, RZ, 0x5410, R43 ;  /* 0x00005410ff307816 */ /* 0x000fe2000000002b */
[----:B------:R-:W-:Y:S01]  /*17f80*/  FMUL.FTZ R61, R49, R61 ;  /* 0x0000003d313d7220 */ /* 0x000fe20000410000 */
[----:B------:R-:W-:Y:S01]  /*17f90*/  PRMT R18, RZ, 0x5410, R47 ;  /* 0x00005410ff127816 */ /* 0x000fe2000000002f */
[----:B------:R-:W-:Y:S01]  /*17fa0*/  FFMA.FTZ R54, R54, R19, R114 ;  /* 0x0000001336367223 */ /* 0x000fe20000010072 */
[----:B------:R-:W-:Y:S01]  /*17fb0*/  PRMT R19, RZ, 0x7610, R46 ;  /* 0x00007610ff137816 */ /* 0x000fe2000000002e */
[----:B------:R-:W-:-:S02]  /*17fc0*/  FADD.FTZ R62, -R20, R62 ;  /* 0x0000003e143e7221 */ /* 0x000fc40000010100 */
[----:B------:R-:W-:Y:S02]  /*17fd0*/  FADD.FTZ R59, -R20, R59 ;  /* 0x0000003b143b7221 */ /* 0x000fe40000010100 */
[----:B------:R-:W-:Y:S01]  /*17fe0*/  FFMA.FTZ R52, R52, R19, R116 ;  /* 0x0000001334347223 */ /* 0x000fe20000010074 */
[----:B------:R-:W-:Y:S01]  /*17ff0*/  PRMT R19, RZ, 0x7610, R44 ;  /* 0x00007610ff137816 */ /* 0x000fe2000000002c */
[----:B------:R-:W-:Y:S01]  /*18000*/  FFMA.FTZ R61, R61, R48, R107 ;  /* 0x000000303d3d7223 */ /* 0x000fe2000001006b */
[----:B------:R-:W-:Y:S01]  /*18010*/  PRMT R48, RZ, 0x5410, R42 ;  /* 0x00005410ff307816 */ /* 0x000fe2000000002a */
[----:B------:R-:W-:Y:S02]  /*18020*/  FMUL.FTZ R62, R49, R62 ;  /* 0x0000003e313e7220 */ /* 0x000fe40000410000 */
[----:B------:R-:W-:Y:S01]  /*18030*/  FFMA.FTZ R9, R9, R19, R120 ;  /* 0x0000001309097223 */ /* 0x000fe20000010078 */
[----:B------:R-:W-:Y:S01]  /*18040*/  PRMT R19, RZ, 0x7610, R43 ;  /* 0x00007610ff137816 */ /* 0x000fe2000000002b */
[----:B------:R-:W-:-:S02]  /*18050*/  FMUL.FTZ R59, R49, R59 ;  /* 0x0000003b313b7220 */ /* 0x000fc40000410000 */
[C---:B------:R-:W-:Y:S02]  /*18060*/  FADD.FTZ R60, -R20.reuse, R60 ;  /* 0x0000003c143c7221 */ /* 0x040fe40000010100 */
[----:B------:R-:W-:Y:S02]  /*18070*/  FADD.FTZ R57, -R20, R57 ;  /* 0x0000003914397221 */ /* 0x000fe40000010100 */
[----:B------:R-:W-:Y:S01]  /*18080*/  FFMA.FTZ R62, R62, R19, R106 ;  /* 0x000000133e3e7223 */ /* 0x000fe2000001006a */
[----:B------:R-:W-:Y:S01]  /*18090*/  PRMT R19, RZ, 0x7610, R42 ;  /* 0x00007610ff137816 */ /* 0x000fe2000000002a */
[----:B------:R-:W-:Y:S01]  /*180a0*/  FFMA.FTZ R59, R59, R48, R109 ;  /* 0x000000303b3b7223 */ /* 0x000fe2000001006d */
[----:B------:R-:W-:Y:S01]  /*180b0*/  PRMT R48, RZ, 0x5410, R41 ;  /* 0x00005410ff307816 */ /* 0x000fe20000000029 */
[C---:B------:R-:W-:Y:S02]  /*180c0*/  FMUL.FTZ R60, R49.reuse, R60 ;  /* 0x0000003c313c7220 */ /* 0x040fe40000410000 */
        /* <DEDUP_REMOVED lines=9> */
[----:B------:R-:W-:Y:S02]  /*18160*/  FADD.FTZ R69, -R20, R69 ;  /* 0x0000004514457221 */ /* 0x000fe40000010100 */
[----:B------:R-:W-:Y:S02]  /*18170*/  FFMA.FTZ R58, R58, R19, R110 ;  /* 0x000000133a3a7223 */ /* 0x000fe4000001006e */
[----:B------:R-:W-:Y:S01]  /*18180*/  FFMA.FTZ R19, R55, R48, R113 ;  /* 0x0000003037137223 */ /* 0x000fe20000010071 */
[----:B------:R-:W-:Y:S01]  /*18190*/  PRMT R48, RZ, 0x5410, R39 ;  /* 0x00005410ff307816 */ /* 0x000fe20000000027 */
[----:B------:R-:W-:Y:S01]  /*181a0*/  FMUL.FTZ R69, R49, R69 ;  /* 0x0000004531457220 */ /* 0x000fe20000410000 */
[----:B------:R-:W-:Y:S01]  /*181b0*/  F2FP.BF16.PACK_AB R55, R62, R61 ;  /* 0x0000003d3e37723e */ /* 0x000fe200000010ff */
[C---:B------:R-:W-:Y:S02]  /*181c0*/  FADD.FTZ R53, -R20.reuse, R53 ;  /* 0x0000003514357221 */ /* 0x040fe40000010100 */
[----:B------:R-:W-:-:S02]  /*181d0*/  FADD.FTZ R67, -R20, R67 ;  /* 0x0000004314437221 */ /* 0x000fc40000010100 */
[----:B------:R-:W-:Y:S01]  /*181e0*/  FFMA.FTZ R69, R69, R48, R99 ;  /* 0x0000003045457223 */ /* 0x000fe20000010063 */
[----:B------:R-:W-:Y:S01]  /*181f0*/  PRMT R48, RZ, 0x5410, R38 ;  /* 0x00005410ff307816 */ /* 0x000fe20000000026 */
[C---:B------:R-:W-:Y:S02]  /*18200*/  FMUL.FTZ R53, R49.reuse, R53 ;  /* 0x0000003531357220 */ /* 0x040fe40000410000 */
[----:B------:R-:W-:Y:S02]  /*18210*/  FMUL.FTZ R67, R49, R67 ;  /* 0x0000004331437220 */ /* 0x000fe40000410000 */
[----:B------:R-:W-:Y:S02]  /*18220*/  FADD.FTZ R65, -R20, R65 ;  /* 0x0000004114417221 */ /* 0x000fe40000010100 */
[----:B------:R-:W-:Y:S01]  /*18230*/  FFMA.FTZ R53, R53, R18, R115 ;  /* 0x0000001235357223 */ /* 0x000fe20000010073 */
[----:B------:R-:W-:Y:S01]  /*18240*/  PRMT R18, RZ, 0x5410, R46 ;  /* 0x00005410ff127816 */ /* 0x000fe2000000002e */
[----:B------:R-:W-:Y:S01]  /*18250*/  FFMA.FTZ R67, R67, R48, R101 ;  /* 0x0000003043437223 */ /* 0x000fe20000010065 */
[----:B------:R-:W-:Y:S01]  /*18260*/  PRMT R48, RZ, 0x5410, R37 ;  /* 0x00005410ff307816 */ /* 0x000fe20000000025 */
[----:B------:R-:W-:-:S02]  /*18270*/  FMUL.FTZ R51, R49, R51 ;  /* 0x0000003331337220 */ /* 0x000fc40000410000 */
[----:B------:R-:W-:Y:S02]  /*18280*/  FMUL.FTZ R65, R49, R65 ;  /* 0x0000004131417220 */ /* 0x000fe40000410000 */
[C---:B------:R-:W-:Y:S02]  /*18290*/  FADD.FTZ R56, -R20.reuse, R56 ;  /* 0x0000003814387221 */ /* 0x040fe40000010100 */
        /* <DEDUP_REMOVED lines=14> */
[C---:B------:R-:W-:Y:S02]  /*18380*/  FMUL.FTZ R80, R49.reuse, R80 ;  /* 0x0000005031507220 */ /* 0x040fe40000410000 */
        /* <DEDUP_REMOVED lines=23> */
[C---:B------:R-:W-:Y:S01]  /*18500*/  FADD.FTZ R72, -R20.reuse, R72 ;  /* 0x0000004814487221 */ /* 0x040fe20000010100 */
[----:B------:R-:W-:Y:S01]  /*18510*/  F2FP.BF16.PACK_AB R62, R77, R75 ;  /* 0x0000004b4d3e723e */ /* 0x000fe200000010ff */
[C---:B------:R-:W-:Y:S02]  /*18520*/  FADD.FTZ R73, -R20.reuse, R73 ;  /* 0x0000004914497221 */ /* 0x040fe40000010100 */
[C---:B------:R-:W-:Y:S02]  /*18530*/  FADD.FTZ R76, -R20.reuse, R76 ;  /* 0x0000004c144c7221 */ /* 0x040fe40000010100 */
[C---:B------:R-:W-:Y:S02]  /*18540*/  FMUL.FTZ R74, R49.reuse, R74 ;  /* 0x0000004a314a7220 */ /* 0x040fe40000410000 */
[----:B------:R-:W-:Y:S02]  /*18550*/  FADD.FTZ R20, -R20, R81 ;  /* 0x0000005114147221 */ /* 0x000fe40000010100 */
[----:B------:R-:W-:Y:S01]  /*18560*/  FFMA.FTZ R64, R64, R51, R104 ;  /* 0x0000003340407223 */ /* 0x000fe20000010068 */
[----:B------:R-:W-:Y:S01]  /*18570*/  PRMT R51, RZ, 0x7610, R35 ;  /* 0x00007610ff337816 */ /* 0x000fe20000000023 */
[----:B------:R-:W-:Y:S01]  /*18580*/  FFMA.FTZ R74, R74, R48, R95 ;  /* 0x000000304a4a7223 */ /* 0x000fe2000001005f */
[----:B------:R-:W-:Y:S01]  /*18590*/  PRMT R48, RZ, 0x5410, R32 ;  /* 0x00005410ff307816 */ /* 0x000fe20000000020 */
[----:B------:R-:W-:-:S02]  /*185a0*/  FMUL.FTZ R20, R49, R20 ;  /* 0x0000001431147220 */ /* 0x000fc40000410000 */
[C---:B------:R-:W-:Y:S02]  /*185b0*/  FMUL.FTZ R72, R49.reuse, R72 ;  /* 0x0000004831487220 */ /* 0x040fe40000410000 */
[C---:B------:R-:W-:Y:S02]  /*185c0*/  FMUL.FTZ R50, R49.reuse, R50 ;  /* 0x0000003231327220 */ /* 0x040fe40000410000 */
[C---:B------:R-:W-:Y:S02]  /*185d0*/  FMUL.FTZ R73, R49.reuse, R73 ;  /* 0x0000004931497220 */ /* 0x040fe40000410000 */
[----:B------:R-:W-:Y:S01]  /*185e0*/  FMUL.FTZ R76, R49, R76 ;  /* 0x0000004c314c7220 */ /* 0x000fe20000410000 */
[----:B------:R-:W-:Y:S01]  /*185f0*/  PRMT R49, RZ, 0x7610, R45 ;  /* 0x00007610ff317816 */ /* 0x000fe2000000002d */
[----:B------:R-:W-:Y:S01]  /*18600*/  FFMA.FTZ R20, R20, R51, R90 ;  /* 0x0000003314147223 */ /* 0x000fe2000001005a */
[----:B------:R-:W-:Y:S01]  /*18610*/  PRMT R51, RZ, 0x7610, R33 ;  /* 0x00007610ff337816 */ /* 0x000fe20000000021 */
[----:B------:R-:W-:Y:S01]  /*18620*/  FFMA.FTZ R72, R72, R48, R97 ;  /* 0x0000003048487223 */ /* 0x000fe20000010061 */
[----:B------:R-:W-:Y:S01]  /*18630*/  PRMT R48, RZ, 0x7610, R32 ;  /* 0x00007610ff307816 */ /* 0x000fe20000000020 */
[----:B------:R-:W-:Y:S01]  /*18640*/  FFMA.FTZ R49, R50, R49, R118 ;  /* 0x0000003132317223 */ /* 0x000fe20000010076 */
[----:B------:R-:W-:Y:S01]  /*18650*/  F2FP.BF16.PACK_AB R50, R52, R18 ;  /* 0x000000123432723e */ /* 0x000fe200000010ff */
[----:B------:R-:W-:Y:S01]  /*18660*/  FFMA.FTZ R76, R76, R51, R94 ;  /* 0x000000334c4c7223 */ /* 0x000fe2000001005e */
[----:B------:R-:W-:Y:S01]  /*18670*/  F2FP.BF16.PACK_AB R51, R54, R53 ;  /* 0x000000353633723e */ /* 0x000fe200000010ff */
[----:B------:R-:W-:Y:S01]  /*18680*/  FFMA.FTZ R73, R73, R48, R96 ;  /* 0x0000003049497223 */ /* 0x000fe20000010060 */
[----:B------:R-:W-:-:S02]  /*18690*/  F2FP.BF16.PACK_AB R52, R56, R19 ;  /* 0x000000133834723e */ /* 0x000fc400000010ff */
[----:B------:R-:W-:Y:S02]  /*186a0*/  F2FP.BF16.PACK_AB R48, R9, R7 ;  /* 0x000000070930723e */ /* 0x000fe400000010ff */
[----:B------:R-:W-:Y:S02]  /*186b0*/  F2FP.BF16.PACK_AB R53, R58, R57 ;  /* 0x000000393a35723e */ /* 0x000fe400000010ff */
[----:B------:R-:W-:Y:S02]  /*186c0*/  F2FP.BF16.PACK_AB R56, R64, R63 ;  /* 0x0000003f4038723e */ /* 0x000fe400000010ff */
[----:B------:R-:W-:Y:S01]  /*186d0*/  F2FP.BF16.PACK_AB R58, R68, R67 ;  /* 0x00000043443a723e */ /* 0x000fe200000010ff */
[----:B------:R-:W-:Y:S01]  /*186e0*/  IMAD.MOV.U32 R67, RZ, RZ, 0x10 ;  /* 0x00000010ff437424 */ /* 0x000fe200078e00ff */
[----:B------:R-:W-:Y:S02]  /*186f0*/  F2FP.BF16.PACK_AB R57, R66, R65 ;  /* 0x000000414239723e */ /* 0x000fe400000010ff */
[----:B------:R-:W-:-:S02]  /*18700*/  LEA R64, P0, R6, c[0x0][0x208], 0x4 ;  /* 0x0000820006407a11 */ /* 0x000fc400078020ff */
[C---:B------:R-:W-:Y:S02]  /*18710*/  IADD3 R7, R6.reuse, 0x100, RZ ;  /* 0x0000010006077810 */ /* 0x040fe40007ffe0ff */
[C---:B------:R-:W-:Y:S02]  /*18720*/  IADD3 R66, R6.reuse, 0x200, RZ ;  /* 0x0000020006427810 */ /* 0x040fe40007ffe0ff */
[----:B------:R-:W-:Y:S02]  /*18730*/  LEA R18, P1, R71, c[0x0][0x208], 0x4 ;  /* 0x0000820047127a11 */ /* 0x000fe400078220ff */
[----:B------:R-:W-:Y:S02]  /*18740*/  F2FP.BF16.PACK_AB R49, R49, R11 ;  /* 0x0000000b3131723e */ /* 0x000fe400000010ff */
[----:B------:R-:W-:Y:S01]  /*18750*/  LEA.HI.X R65, R6, c[0x0][0x20c], RZ, 0x4, P0 ;  /* 0x0000830006417a11 */ /* 0x000fe200000f24ff */
[----:B------:R-:W-:Y:S01]  /*18760*/  IMAD.WIDE.U32 R6, R7, R67, c[0x0][0x208] ;  /* 0x0000820007067625 */ /* 0x000fe200078e0043 */
[----:B------:R-:W-:-:S02]  /*18770*/  F2FP.BF16.PACK_AB R54, R60, R59 ;  /* 0x0000003b3c36723e */ /* 0x000fc400000010ff */
[----:B------:R-:W-:Y:S01]  /*18780*/  F2FP.BF16.PACK_AB R59, R70, R69 ;  /* 0x00000045463b723e */ /* 0x000fe200000010ff */
[----:B------:R-:W-:Y:S01]  /*18790*/  IMAD.WIDE.U32 R66, R66, R67, c[0x0][0x208] ;  /* 0x0000820042427625 */ /* 0x000fe200078e0043 */
[----:B------:R-:W-:Y:S01]  /*187a0*/  F2FP.BF16.PACK_AB R63, R20, R80 ;  /* 0x00000050143f723e */ /* 0x000fe200000010ff */
[----:B------:R0:W-:Y:S01]  /*187b0*/  STG.E.128 [R64.64], R48 ;  /* 0x0000003040007986 */ /* 0x0001e2000c101d06 */
[----:B------:R-:W-:Y:S02]  /*187c0*/  F2FP.BF16.PACK_AB R61, R76, R74 ;  /* 0x0000004a4c3d723e */ /* 0x000fe400000010ff */
[----:B------:R-:W-:Y:S01]  /*187d0*/  F2FP.BF16.PACK_AB R60, R73, R72 ;  /* 0x00000048493c723e */ /* 0x000fe200000010ff */
[----:B------:R0:W-:Y:S01]  /*187e0*/  STG.E.128 [R6.64], R52 ;  /* 0x0000003406007986 */ /* 0x0001e2000c101d06 */
[----:B------:R-:W-:Y:S02]  /*187f0*/  LEA.HI.X R19, R71, c[0x0][0x20c], RZ, 0x4, P1 ;  /* 0x0000830047137a11 */ /* 0x000fe400008f24ff */
[----:B------:R-:W-:Y:S01]  /*18800*/  ISETP.GE.AND P0, PT, R0, c[0x0][0x164], PT ;  /* 0x0000590000007a0c */ /* 0x000fe20003f06270 */
[----:B------:R0:W-:Y:S01]  /*18810*/  STG.E.128 [R66.64], R56 ;  /* 0x0000003842007986 */ /* 0x0001e2000c101d06 */
[----:B------:R-:W-:-:S03]  /*18820*/  LOP3.LUT P1, RZ, R84, 0xff, RZ, 0xc0, !PT ;  /* 0x000000ff54ff7812 */ /* 0x000fc6000782c0ff */
[----:B------:R0:W-:Y:S01]  /*18830*/  STG.E.128 [R18.64], R60 ;  /* 0x0000003c12007986 */ /* 0x0001e2000c101d06 */
[----:B------:R-:W-:-:S07]  /*18840*/  SEL R84, RZ, 0x1, P1 ;  /* 0x00000001ff547807 */ /* 0x000fce0000800000 */
[----:B0-----:R-:W-:Y:S01]  /*18850*/  @P0 CALL.REL.NOINC `(.L_x_2721) ;  /* 0x0000001000000944 */ /* 0x001fe20003c00000 */
[----:B------:R-:W-:Y:S05]  /*18860*/  BRA `(.L_x_2722) ;  /* 0xfffe80d000007947 */ /* 0x000fea000383ffff */
.L_x_2721:
[----:B------:R-:W-:Y:S05]  /*18870*/  EXIT ;  /* 0x000000000000794d */ /* 0x000fea0003800000 */
.L_x_2719:
[----:B0-----:R-:W-:Y:S01]  /*18880*/  IMAD.MOV.U32 R79, RZ, RZ, 0x1 ;  /* 0x00000001ff4f7424 */ /* 0x001fe200078e00ff */
[----:B------:R-:W-:Y:S01]  /*18890*/  MOV R50, 0x188d0 ;  /* 0x000188d000327802 */ /* 0x000fe20000000f00 */
[----:B------:R-:W-:Y:S02]  /*188a0*/  IMAD.MOV.U32 R78, RZ, RZ, 0x1f ;  /* 0x0000001fff4e7424 */ /* 0x000fe400078e00ff */
[----:B------:R-:W-:Y:S02]  /*188b0*/  IMAD.MOV.U32 R49, RZ, RZ, -0x1 ;  /* 0xffffffffff317424 */ /* 0x000fe400078e00ff */
[----:B------:R-:W-:Y:S05]  /*188c0*/  CALL.REL.NOINC `($__internal_7_$__cuda_sm70_shflsync_bfly_p) ;  /* 0x0000079000007944 */ /* 0x000fea0003c00000 */
[----:B01----:R-:W-:Y:S05]  /*188d0*/  BRA `(.L_x_2723) ;  /* 0xffffeb2000007947 */ /* 0x003fea000383ffff */
.L_x_2720:
[----:B------:R-:W-:Y:S01]  /*188e0*/  IMAD.MOV.U32 R79, RZ, RZ, 0x2 ;  /* 0x00000002ff4f7424 */ /* 0x000fe200078e00ff */
[----:B------:R-:W-:Y:S01]  /*188f0*/  MOV R50, 0x18930 ;  /* 0x0001893000327802 */ /* 0x000fe20000000f00 */
[----:B------:R-:W-:Y:S02]  /*18900*/  IMAD.MOV.U32 R78, RZ, RZ, 0x1f ;  /* 0x0000001fff4e7424 */ /* 0x000fe400078e00ff */
[----:B------:R-:W-:Y:S02]  /*18910*/  IMAD.MOV.U32 R49, RZ, RZ, -0x1 ;  /* 0xffffffffff317424 */ /* 0x000fe400078e00ff */
[----:B------:R-:W-:Y:S05]  /*18920*/  CALL.REL.NOINC `($__internal_7_$__cuda_sm70_shflsync_bfly_p) ;  /* 0x0000073000007944 */ /* 0x000fea0003c00000 */
[----:B01----:R-:W-:Y:S01]  /*18930*/  FADD.FTZ R85, R85, R49 ;  /* 0x0000003155557221 */ /* 0x003fe20000010000 */
[----:B------:R-:W-:Y:S01]  /*18940*/  MOV R50, 0x18990 ;  /* 0x0001899000327802 */ /* 0x000fe20000000f00 */
[----:B------:R-:W-:-:S02]  /*18950*/  IMAD.MOV.U32 R79, RZ, RZ, 0x4 ;  /* 0x00000004ff4f7424 */ /* 0x000fc400078e00ff */
[----:B------:R-:W-:Y:S02]  /*18960*/  IMAD.MOV.U32 R78, RZ, RZ, 0x1f ;  /* 0x0000001fff4e7424 */ /* 0x000fe400078e00ff */
[----:B------:R-:W-:Y:S02]  /*18970*/  IMAD.MOV.U32 R49, RZ, RZ, -0x1 ;  /* 0xffffffffff317424 */ /* 0x000fe400078e00ff */
[----:B------:R-:W-:Y:S05]  /*18980*/  CALL.REL.NOINC `($__internal_7_$__cuda_sm70_shflsync_bfly_p) ;  /* 0x000006d000007944 */ /* 0x000fea0003c00000 */
[----:B01----:R-:W-:Y:S01]  /*18990*/  FADD.FTZ R85, R85, R49 ;  /* 0x0000003155557221 */ /* 0x003fe20000010000 */
[----:B------:R-:W-:Y:S01]  /*189a0*/  MOV R50, 0x189f0 ;  /* 0x000189f000327802 */ /* 0x000fe20000000f00 */
[----:B------:R-:W-:Y:S02]  /*189b0*/  IMAD.MOV.U32 R79, RZ, RZ, 0x8 ;  /* 0x00000008ff4f7424 */ /* 0x000fe400078e00ff */
        /* <DEDUP_REMOVED lines=9> */
[----:B-1----:R-:W-:Y:S02]  /*18a50*/  FADD.FTZ R48, R85, R49 ;  /* 0x0000003155307221 */ /* 0x002fe40000010000 */
[----:B0-----:R-:W-:Y:S02]  /*18a60*/  IMAD.MOV.U32 R79, RZ, RZ, 0x1 ;  /* 0x00000001ff4f7424 */ /* 0x001fe400078e00ff */
[----:B------:R-:W-:Y:S02]  /*18a70*/  FMUL.FTZ R48, R48, 0.0009765625 ;  /* 0x3a80000030307820 */ /* 0x000fe40000410000 */
[----:B------:R-:W-:Y:S02]  /*18a80*/  IMAD.MOV.U32 R78, RZ, RZ, 0x1f ;  /* 0x0000001fff4e7424 */ /* 0x000fe400078e00ff */
[----:B------:R-:W-:-:S02]  /*18a90*/  FADD.FTZ R49, -R48, R7 ;  /* 0x0000000730317221 */ /* 0x000fc40000010100 */
        /* <DEDUP_REMOVED lines=90> */
[----:B-1----:R-:W-:Y:S01]  /*19040*/  IMAD.MOV.U32 R86, RZ, RZ, R49 ;  /* 0x000000ffff567224 */ /* 0x002fe200078e0031 */
[----:B0-----:R-:W-:Y:S05]  /*19050*/  BRA `(.L_x_2724) ;  /* 0xffffe8e000007947 */ /* 0x001fea000383ffff */
        .weak           $__internal_7_$__cuda_sm70_shflsync_bfly_p
        .type           $__internal_7_$__cuda_sm70_shflsync_bfly_p,@function
        .size           $__internal_7_$__cuda_sm70_shflsync_bfly_p,(.L_x_26467 - $__internal_7_$__cuda_sm70_shflsync_bfly_p)
$__internal_7_$__cuda_sm70_shflsync_bfly_p:
[----:B------:R-:W-:Y:S01]  /*19060*/  IMAD.MOV.U32 R51, RZ, RZ, 0x0 ;  /* 0x00000000ff337424 */ /* 0x000fe200078e00ff */
[----:B------:R-:W-:Y:S04]  /*19070*/  WARPSYNC R49 ;  /* 0x0000003100007348 */ /* 0x000fe80003800000 */
[----:B------:R0:W1:Y:S01]  /*19080*/  SHFL.BFLY PT, R49, R85, R79, R78 ;  /* 0x0c00004f55317389 */ /* 0x00006200000e004e */
[----:B------:R-:W-:Y:S05]  /*19090*/  RET.REL.NODEC R50 `(_ZN10layer_norm31ln_parallel_residual_fwd_kernelINS_13Kernel_traitsI13__nv_bfloat16S2_S2_S2_fjLj8192ELj1ELj1ELj8ELj16ENS_18Kernel_traits_baseILj8192ES2_S2_S2_S2_fjLj256EEEEELb1ELb1ELb1EEEvNS_9FwdParamsE) ;  /* 0xfffe6f6032007950 */ /* 0x000fea0003c3ffff */
.L_x_2725:
        /* <DEDUP_REMOVED lines=14> */
.L_x_26467:


//--------------------- .text._ZN10layer_norm31ln_parallel_residual_fwd_kernelINS_13Kernel_traitsI6__halfS2_S2_S2_fjLj8192ELj1ELj1ELj8ELj16ENS_18Kernel_traits_baseILj8192ES2_S2_S2_S2_fjLj256EEEEELb0ELb0ELb0EEEvNS_9FwdParamsE --------------------------
	.section	.text._ZN10layer_norm31ln_parallel_residual_fwd_kernelINS_13Kernel_traitsI6__halfS2_S2_S2_fjLj8192ELj1ELj1ELj8ELj16ENS_18Kernel_traits_baseILj8192ES2_S2_S2_S2_fjLj256EEEEELb0ELb0ELb0EEEvNS_9FwdParamsE,"ax",@progbits
	.sectioninfo	@"SHI_REGISTERS=232"
	.align	128
        .global         _ZN10layer_norm31ln_parallel_residual_fwd_kernelINS_13Kernel_traitsI6__halfS2_S2_S2_fjLj8192ELj1ELj1ELj8ELj16ENS_18Kernel_traits_baseILj8192ES2_S2_S2_S2_fjLj256EEEEELb0ELb0ELb0EEEvNS_9FwdParamsE
        .type           _ZN10layer_norm31ln_parallel_residual_fwd_kernelINS_13Kernel_traitsI6__halfS2_S2_S2_fjLj8192ELj1ELj1ELj8ELj16ENS_18Kernel_traits_baseILj8192ES2_S2_S2_S2_fjLj256EEEEELb0ELb0ELb0EEEvNS_9FwdParamsE,@function
        .size           _ZN10layer_norm31ln_parallel_residual_fwd_kernelINS_13Kernel_traitsI6__halfS2_S2_S2_fjLj8192ELj1ELj1ELj8ELj16ENS_18Kernel_traits_baseILj8192ES2_S2_S2_S2_fjLj256EEEEELb0ELb0ELb0EEEvNS_9FwdParamsE,(.L_x_26468 - _ZN10layer_norm31ln_parallel_residual_fwd_kernelINS_13Kernel_traitsI6__halfS2_S2_S2_fjLj8192ELj1ELj1ELj8ELj16ENS_18Kernel_traits_baseILj8192ES2_S2_S2_S2_fjLj256EEEEELb0ELb0ELb0EEEvNS_9FwdParamsE)
        .other          _ZN10layer_norm31ln_parallel_residual_fwd_kernelINS_13Kernel_traitsI6__halfS2_S2_S2_fjLj8192ELj1ELj1ELj8ELj16ENS_18Kernel_traits_baseILj8192ES2_S2_S2_S2_fjLj256EEEEELb0ELb0ELb0EEEvNS_9FwdParamsE,@"STO_CUDA_ENTRY STV_DEFAULT"
_ZN10layer_norm31ln_parallel_residual_fwd_kernelINS_13Kernel_traitsI6__halfS2_S2_S2_fjLj8192ELj1ELj1ELj8ELj16ENS_18Kernel_traits_baseILj8192ES2_S2_S2_S2_fjLj256EEEEELb0ELb0ELb0EEEvNS_9FwdParamsE:
.text._ZN10layer_norm31ln_parallel_residual_fwd_kernelINS_13Kernel_traitsI6__halfS2_S2_S2_fjLj8192ELj1ELj1ELj8ELj16ENS_18Kernel_traits_baseILj8192ES2_S2_S2_S2_fjLj256EEEEELb0ELb0ELb0EEEvNS_9FwdParamsE:
[----:B------:R-:W-:Y:S02]  /*0000*/  MOV R1, c[0x0][0x28] ;  /* 0x00000a0000017a02 */ /* 0x000fe40000000f00 */
[----:B------:R-:W0:Y:S01]  /*0010*/  S2R R51, SR_TID.X ;  /* 0x0000000000337919 */ /* 0x000e220000002100 */
[----:B------:R-:W-:Y:S01]  /*0020*/  MOV R0, c[0x0][0x168] ;  /* 0x00005a0000007a02 */ /* 0x000fe20000000f00 */
[----:B------:R-:W-:Y:S01]  /*0030*/  ULDC.64 UR4, c[0x0][0x118] ;  /* 0x0000460000047ab9 */ /* 0x000fe20000000a00 */
[----:B------:R-:W-:Y:S02]  /*0040*/  BSSY B0, `(.L_x_2726) ;  /* 0x0000023000007945 */ /* 0x000fe40003800000 */
        /* <DEDUP_REMOVED lines=11> */
[----:B------:R-:W-:Y:S02]  /*0100*/  ISETP.NE.U32.AND P0, PT, RZ, c[0x0][0x218], PT ;  /* 0x00008600ff007a0c */ /* 0x000fe40003f05070 */
[----:B------:R-:W-:Y:S02]  /*0110*/  ISETP.NE.U32.AND P1, PT, RZ, c[0x0][0x220], PT ;  /* 0x00008800ff007a0c */ /* 0x000fe40003f25070 */
[----:B------:R-:W-:Y:S02]  /*0120*/  ISETP.NE.AND.EX P0, PT, RZ, c[0x0][0x21c], PT, P0 ;  /* 0x00008700ff007a0c */ /* 0x000fe40003f05300 */
[----:B------:R-:W-:Y:S02]  /*0130*/  ISETP.NE.AND.EX P1, PT, RZ, c[0x0][0x224], PT, P1 ;  /* 0x00008900ff007a0c */ /* 0x000fe40003f25310 */
[C---:B------:R-:W-:Y:S01]  /*0140*/  SHF.L.U32 R24, R60.reuse, 0x4, RZ ;  /* 0x000000043c187819 */ /* 0x040fe200000006ff */
[----:B------:R-:W-:Y:S01]  /*0150*/  HFMA2.MMA R3, -RZ, RZ, 0, 9.5367431640625e-07 ;  /* 0x00000010ff037435 */ /* 0x000fe200000001ff */
[----:B------:R-:W-:-:S07]  /*0160*/  SHF.L.U64.HI R0, R60, 0x4, RZ ;  /* 0x000000043c007819 */ /* 0x000fce00000102ff */
[----:B------:R-:W-:-:S04]  /*0170*/  @P0 LEA R14, P2, R60, c[0x0][0x218], 0x4 ;  /* 0x000086003c0e0a11 */ /* 0x000fc800078420ff */
[----:B------:R-:W-:Y:S02]  /*0180*/  @P0 LEA.HI.X R15, R60, c[0x0][0x21c], RZ, 0x4, P2 ;  /* 0x000087003c0f0a11 */ /* 0x000fe400010f24ff */
[----:B------:R-:W-:-:S04]  /*0190*/  @P1 IADD3 R6, P2, R24, c[0x0][0x220], RZ ;  /* 0x0000880018061a10 */ /* 0x000fc80007f5e0ff */
[----:B------:R-:W-:Y:S01]  /*01a0*/  @P1 IADD3.X R7, R0, c[0x0][0x224], RZ, P2, !PT ;  /* 0x0000890000071a10 */ /* 0x000fe200017fe4ff */
[----:B------:R-:W-:Y:S01]  /*01b0*/  IMAD.WIDE.U32 R2, R60, R3, c[0x0][0x1b0] ;  /* 0x00006c003c027625 */ /* 0x000fe200078e0003 */
[----:B------:R-:W-:Y:S01]  /*01c0*/  IADD3 R24, P2, R24, c[0x0][0x1b8], RZ ;  /* 0x00006e0018187a10 */ /* 0x000fe20007f5e0ff */
[----:B------:R-:W5:Y:S03]  /*01d0*/  @P0 LDG.E.128 R12, [R14.64] ;  /* 0x000000040e0c0981 */ /* 0x000f66000c1e1d00 */
        /* <DEDUP_REMOVED lines=9> */
.L_x_2727:
[----:B0-----:R-:W-:Y:S05]  /*0270*/  BSYNC B0 ;  /* 0x0000000000007941 */ /* 0x001fea0003800000 */
.L_x_2726:
[----:B------:R-:W-:Y:S01]  /*0280*/  BSSY B0, `(.L_x_2728) ;  /* 0x0000019000007945 */ /* 0x000fe20003800000 */
[----:B------:R-:W-:Y:S05]  /*0290*/  @!P6 BRA `(.L_x_2729) ;  /* 0x000001700000e947 */ /* 0x000fea0003800000 */
[----:B------:R-:W-:Y:S02]  /*02a0*/  ISETP.NE.U32.AND P0, PT, RZ, c[0x0][0x218], PT ;  /* 0x00008600ff007a0c */ /* 0x000fe40003f05070 */
[----:B------:R-:W-:-:S02]  /*02b0*/  ISETP.NE.U32.AND P1, PT, RZ, c[0x0][0x220], PT ;  /* 0x00008800ff007a0c */ /* 0x000fc40003f25070 */
[----:B------:R-:W-:Y:S02]  /*02c0*/  ISETP.NE.AND.EX P0, PT, RZ, c[0x0][0x21c], PT, P0 ;  /* 0x00008700ff007a0c */ /* 0x000fe40003f05300 */
[----:B------:R-:W-:Y:S02]  /*02d0*/  ISETP.NE.AND.EX P1, PT, RZ, c[0x0][0x224], PT, P1 ;  /* 0x00008900ff007a0c */ /* 0x000fe40003f25310 */
[C---:B------:R-:W-:Y:S02]  /*02e0*/  SHF.L.U32 R52, R60.reuse, 0x4, RZ ;  /* 0x000000043c347819 */ /* 0x040fe400000006ff */
[----:B------:R-:W-:-:S07]  /*02f0*/  SHF.L.U64.HI R0, R60, 0x4, RZ ;  /* 0x000000043c007819 */ /* 0x000fce00000102ff */
[----:B------:R-:W-:-:S04]  /*0300*/  @P0 LEA R94, P2, R60, c[0x0][0x218], 0x4 ;  /* 0x000086003c5e0a11 */ /* 0x000fc800078420ff */
[----:B------:R-:W-:Y:S02]  /*0310*/  @P0 LEA.HI.X R95, R60, c[0x0][0x21c], RZ, 0x4, P2 ;  /* 0x000087003c5f0a11 */ /* 0x000fe400010f24ff */
[----:B------:R-:W-:Y:S02]  /*0320*/  @P1 IADD3 R90, P2, R52, c[0x0][0x220], RZ ;  /* 0x00008800345a1a10 */ /* 0x000fe40007f5e0ff */
[----:B------:R-:W-:Y:S02]  /*0330*/  MOV R9, 0x10 ;  /* 0x0000001000097802 */ /* 0x000fe40000000f00 */
        /* <DEDUP_REMOVED lines=13> */
.L_x_2729:
[----:B------:R-:W-:Y:S05]  /*0410*/  BSYNC B0 ;  /* 0x0000000000007941 */ /* 0x000fea0003800000 */
.L_x_2728:
[----:B------:R-:W-:Y:S01]  /*0420*/  BSSY B0, `(.L_x_2730) ;  /* 0x0000019000007945 */ /* 0x000fe20003800000 */
[----:B------:R-:W-:Y:S05]  /*0430*/  @!P4 BRA `(.L_x_2731) ;  /* 0x000001700000c947 */ /* 0x000fea0003800000 */
[----:B------:R-:W-:Y:S02]  /*0440*/  ISETP.NE.U32.AND P0, PT, RZ, c[0x0][0x218], PT ;  /* 0x00008600ff007a0c */ /* 0x000fe40003f05070 */
[----:B------:R-:W-:-:S02]  /*0450*/  ISETP.NE.U32.AND P1, PT, RZ, c[0x0][0x220], PT ;  /* 0x00008800ff007a0c */ /* 0x000fc40003f25070 */
        /* <DEDUP_REMOVED lines=21> */
.L_x_2731:
[----:B------:R-:W-:Y:S05]  /*05b0*/  BSYNC B0 ;  /* 0x0000000000007941 */ /* 0x000fea0003800000 */
.L_x_2730:
[----:B------:R-:W-:Y:S01]  /*05c0*/  BSSY B0, `(.L_x_2732) ;  /* 0x0000018000007945 */ /* 0x000fe20003800000 */
[----:B------:R-:W-:Y:S05]  /*05d0*/  @!P3 BRA `(.L_x_2733) ;  /* 0x000001600000b947 */ /* 0x000fea0003800000 */
[----:B------:R-:W-:Y:S02]  /*05e0*/  ISETP.NE.U32.AND P0, PT, RZ, c[0x0][0x218], PT ;  /* 0x00008600ff007a0c */ /* 0x000fe40003f05070 */
[----:B------:R-:W-:-:S02]  /*05f0*/  ISETP.NE.U32.AND P1, PT, RZ, c[0x0][0x220], PT ;  /* 0x00008800ff007a0c */ /* 0x000fc40003f25070 */
[----:B------:R-:W-:Y:S02]  /*0600*/  ISETP.NE.AND.EX P0, PT, RZ, c[0x0][0x21c], PT, P0 ;  /* 0x00008700ff007a0c */ /* 0x000fe40003f05300 */
[----:B------:R-:W-:Y:S02]  /*0610*/  ISETP.NE.AND.EX P1, PT, RZ, c[0x0][0x224], PT, P1 ;  /* 0x00008900ff007a0c */ /* 0x000fe40003f25310 */
[----:B------:R-:W-:Y:S02]  /*0620*/  SHF.L.U32 R56, R60, 0x4, RZ ;  /* 0x000000043c387819 */ /* 0x000fe400000006ff */
[----:B------:R-:W-:-:S07]  /*0630*/  SHF.R.U32.HI R0, RZ, 0x1c, R60 ;  /* 0x0000001cff007819 */ /* 0x000fce000001163c */
[----:B------:R-:W-:-:S04]  /*0640*/  @P0 LEA R2, P2, R60, c[0x0][0x218], 0x4 ;  /* 0x000086003c020a11 */ /* 0x000fc800078420ff */
[----:B------:R-:W-:Y:S02]  /*0650*/  @P0 LEA.HI.X R3, R60, c[0x0][0x21c], RZ, 0x4, P2 ;  /* 0x000087003c030a11 */ /* 0x000fe400010f24ff */
[----:B------:R-:W-:Y:S02]  /*0660*/  @P1 IADD3 R66, P2, R56, c[0x0][0x220], RZ ;  /* 0x0000880038421a10 */ /* 0x000fe40007f5e0ff */
[----:B------:R-:W-:Y:S01]  /*0670*/  MOV R61, 0x10 ;  /* 0x00000010003d7802 */ /* 0x000fe20000000f00 */
        /* <DEDUP_REMOVED lines=12> */
.L_x_2733:
[----:B0-----:R-:W-:Y:S05]  /*0740*/  BSYNC B0 ;  /* 0x0000000000007941 */ /* 0x001fea0003800000 */
.L_x_2732:
[----:B------:R-:W0:Y:S01]  /*0750*/  S2UR UR6, SR_CTAID.X ;  /* 0x00000000000679c3 */ /* 0x000e220000002500 */
[----:B------:R-:W-:-:S02]  /*0760*/  MOV R0, c[0x0][0x180] ;  /* 0x0000600000007a02 */ /* 0x000fc40000000f00 */
[----:B------:R-:W-:Y:S02]  /*0770*/  MOV R2, c[0x0][0x184] ;  /* 0x0000610000027a02 */ /* 0x000fe40000000f00 */
[----:B------:R-:W-:-:S04]  /*0780*/  LOP3.LUT P2, RZ, R0, c[0x0][0x178], RZ, 0xfc, !PT ;  /* 0x00005e0000ff7a12 */ /* 0x000fc8000784fcff */
[----:B------:R-:W-:Y:S02]  /*0790*/  LOP3.LUT P2, RZ, R2, c[0x0][0x17c], RZ, 0xfc, P2 ;  /* 0x00005f0002ff7a12 */ /* 0x000fe4000104fcff */
[----:B0-----:R-:W-:-:S04]  /*07a0*/  LEA.HI R159, R51, UR6, RZ, 0x18 ;  /* 0x00000006339f7c11 */ /* 0x001fc8000f8fc0ff */
[----:B------:R-:W-:-:S13]  /*07b0*/  ISETP.GE.AND P0, PT, R159, c[0x0][0x164], PT ;  /* 0x000059009f007a0c */ /* 0x000fda0003f06270 */
[----:B------:R-:W-:Y:S05]  /*07c0*/  @P0 EXIT ;  /* 0x000000000000094d */ /* 0x000fea0003800000 */
[--C-:B-----5:R-:W-:Y:S01]  /*07d0*/  HADD2.F32 R104, -RZ, R86.reuse.H0_H0 ;  /* 0x20000056ff687230 */ /* 0x120fe20000004100 */
[----:B------:R-:W-:Y:S01]  /*07e0*/  HFMA2.MMA R158, -RZ, RZ, 0, 5.9604644775390625e-08 ;  /* 0x00000001ff9e7435 */ /* 0x000fe200000001ff */
[----:B------:R-:W-:Y:S01]  /*07f0*/  HADD2.F32 R109, -RZ, R86.H1_H1 ;  /* 0x30000056ff6d7230 */ /* 0x000fe20000004100 */
[----:B------:R-:W-:Y:S01]  /*0800*/  ULDC.U8 UR6, c[0x0][0x1f0] ;  /* 0x00007c0000067ab9 */ /* 0x000fe20000000000 */
[--C-:B------:R-:W-:Y:S02]  /*0810*/  HADD2.F32 R86, -RZ, R72.reuse.H0_H0 ;  /* 0x20000048ff567230 */ /* 0x100fe40000004100 */
[----:B------:R-:W-:Y:S01]  /*0820*/  HADD2.F32 R108, -RZ, R72.H1_H1 ;  /* 0x30000048ff6c7230 */ /* 0x000fe20000004100 */
[----:B------:R-:W-:Y:S01]  /*0830*/  SHF.R.S32.HI R72, RZ, 0x3, R118 ;  /* 0x00000003ff487819 */ /* 0x000fe20000011476 */
[--C-:B------:R-:W-:Y:S02]  /*0840*/  HADD2.F32 R107, -RZ, R87.reuse.H0_H0 ;  /* 0x20000057ff6b7230 */ /* 0x100fe40000004100 */
[----:B------:R-:W-:-:S02]  /*0850*/  HADD2.F32 R106, -RZ, R87.H1_H1 ;  /* 0x30000057ff6a7230 */ /* 0x000fc40000004100 */
[--C-:B------:R-:W-:Y:S02]  /*0860*/  HADD2.F32 R119, -RZ, R83.reuse.H0_H0 ;  /* 0x20000053ff777230 */ /* 0x100fe40000004100 */
[----:B------:R-:W-:Y:S02]  /*0870*/  HADD2.F32 R121, -RZ, R83.H1_H1 ;  /* 0x30000053ff797230 */ /* 0x000fe40000004100 */
[--C-:B------:R-:W-:Y:S02]  /*0880*/  HADD2.F32 R87, -RZ, R73.reuse.H0_H0 ;  /* 0x20000049ff577230 */ /* 0x100fe40000004100 */
[----:B------:R-:W-:Y:S01]  /*0890*/  HADD2.F32 R111, -RZ, R73.H1_H1 ;  /* 0x30000049ff6f7230 */ /* 0x000fe20000004100 */
[C---:B------:R-:W-:Y:S01]  /*08a0*/  LOP3.LUT R73, R51.reuse, 0xe0, RZ, 0xc0, !PT ;  /* 0x000000e033497812 */ /* 0x040fe200078ec0ff */
[--C-:B------:R-:W-:Y:S02]  /*08b0*/  HADD2.F32 R83, -RZ, R60.reuse.H0_H0 ;  /* 0x2000003cff537230 */ /* 0x100fe40000004100 */
[----:B------:R-:W-:Y:S01]  /*08c0*/  HADD2.F32 R120, -RZ, R60.H1_H1 ;  /* 0x3000003cff787230 */ /* 0x000fe20000004100 */
[----:B------:R-:W-:Y:S01]  /*08d0*/  LOP3.LUT R60, R72, 0xff, RZ, 0xc0, !PT ;  /* 0x000000ff483c7812 */ /* 0x000fe200078ec0ff */
[--C-:B------:R-:W-:Y:S01]  /*08e0*/  HADD2.F32 R118, -RZ, R61.reuse.H0_H0 ;  /* 0x2000003dff767230 */ /* 0x100fe20000004100 */
[----:B------:R-:W-:Y:S01]  /*08f0*/  SHF.R.U32.HI R72, RZ, 0x3, R72 ;  /* 0x00000003ff487819 */ /* 0x000fe20000011648 */
[----:B------:R-:W-:Y:S01]  /*0900*/  HADD2.F32 R123, -RZ, R61.H1_H1 ;  /* 0x3000003dff7b7230 */ /* 0x000fe20000004100 */
[----:B------:R-:W-:Y:S01]  /*0910*/  IADD3 R73, R60, -R73, RZ ;  /* 0x800000493c497210 */ /* 0x000fe20007ffe0ff */
[--C-:B------:R-:W-:Y:S01]  /*0920*/  HADD2.F32 R37, -RZ, R14.reuse.H0_H0 ;  /* 0x2000000eff257230 */ /* 0x100fe20000004100 */
[----:B------:R-:W-:Y:S01]  /*0930*/  LOP3.LUT R72, R72, 0x1fffffe0, RZ, 0xc0, !PT ;  /* 0x1fffffe048487812 */ /* 0x000fe200078ec0ff */
[----:B------:R-:W-:Y:S01]  /*0940*/  HADD2.F32 R36, -RZ, R14.H1_H1 ;  /* 0x3000000eff247230 */ /* 0x000fe20000004100 */
[----:B------:R-:W-:Y:S01]  /*0950*/  IMNMX R73, RZ, R73, !PT ;  /* 0x00000049ff497217 */ /* 0x000fe20007800200 */
[--C-:B------:R-:W-:Y:S01]  /*0960*/  HADD2.F32 R35, -RZ, R15.reuse.H0_H0 ;  /* 0x2000000fff237230 */ /* 0x100fe20000004100 */
[----:B------:R-:W-:Y:S01]  /*0970*/  SHF.L.U32 R61, R51, 0x5, RZ ;  /* 0x00000005333d7819 */ /* 0x000fe200000006ff */
[----:B------:R-:W-:Y:S01]  /*0980*/  HADD2.F32 R34, -RZ, R15.H1_H1 ;  /* 0x3000000fff227230 */ /* 0x000fe20000004100 */
[----:B------:R-:W-:Y:S01]  /*0990*/  IMNMX R73, R73, 0x20, PT ;  /* 0x0000002049497817 */ /* 0x000fe20003800200 */
[--C-:B------:R-:W-:Y:S01]  /*09a0*/  HADD2.F32 R16, -RZ, R8.reuse.H0_H0 ;  /* 0x20000008ff107230 */ /* 0x100fe20000004100 */
[----:B------:R-:W-:Y:S01]  /*09b0*/  LOP3.LUT R61, R61, 0x3e0, RZ, 0xc0, !PT ;  /* 0x000003e03d3d7812 */ /* 0x000fe200078ec0ff */
[----:B------:R-:W-:Y:S01]  /*09c0*/  HADD2.F32 R17, -RZ, R8.H1_H1 ;  /* 0x30000008ff117230 */ /* 0x000fe20000004100 */
[----:B------:R-:W-:Y:S01]  /*09d0*/  IADD3 R73, R73, R72, RZ ;  /* 0x0000004849497210 */ /* 0x000fe20007ffe0ff */
[--C-:B------:R-:W-:Y:S01]  /*09e0*/  HADD2.F32 R14, -RZ, R9.reuse.H0_H0 ;  /* 0x20000009ff0e7230 */ /* 0x100fe20000004100 */
[----:B------:R-:W-:Y:S01]  /*09f0*/  IADD3 R61, R60, -R61, RZ ;  /* 0x8000003d3c3d7210 */ /* 0x000fe20007ffe0ff */
[----:B------:R-:W-:Y:S01]  /*0a00*/  HADD2.F32 R15, -RZ, R9.H1_H1 ;  /* 0x30000009ff0f7230 */ /* 0x000fe20000004100 */
[----:B------:R-:W-:Y:S01]  /*0a10*/  SHF.L.U32 R73, R73, 0x3, RZ ;  /* 0x0000000349497819 */ /* 0x000fe200000006ff */
[--C-:B------:R-:W-:Y:S01]  /*0a20*/  HADD2.F32 R32, -RZ, R24.reuse.H0_H0 ;  /* 0x20000018ff207230 */ /* 0x100fe20000004100 */
[----:B------:R-:W-:Y:S01]  /*0a30*/  IMNMX R61, RZ, R61, !PT ;  /* 0x0000003dff3d7217 */ /* 0x000fe20007800200 */
[----:B------:R-:W-:-:S02]  /*0a40*/  HADD2.F32 R33, -RZ, R24.H1_H1 ;  /* 0x30000018ff217230 */ /* 0x000fc40000004100 */
[--C-:B------:R-:W-:Y:S01]  /*0a50*/  HADD2.F32 R30, -RZ, R25.reuse.H0_H0 ;  /* 0x20000019ff1e7230 */ /* 0x100fe20000004100 */
[----:B------:R-:W0:Y:S01]  /*0a60*/  I2F.U32 R73, R73 ;  /* 0x0000004900497306 */ /* 0x000e220000201000 */
[----:B------:R-:W-:Y:S01]  /*0a70*/  HADD2.F32 R31, -RZ, R25.H1_H1 ;  /* 0x30000019ff1f7230 */ /* 0x000fe20000004100 */
[----:B------:R-:W-:Y:S01]  /*0a80*/  IMNMX R61, R61, 0x20, PT ;  /* 0x000000203d3d7817 */ /* 0x000fe20003800200 */
[--C-:B------:R-:W-:Y:S02]  /*0a90*/  HADD2.F32 R21, -RZ, R6.reuse.H0_H0 ;  /* 0x20000006ff157230 */ /* 0x100fe40000004100 */
[----:B------:R-:W-:Y:S01]  /*0aa0*/  HADD2.F32 R20, -RZ, R6.H1_H1 ;  /* 0x30000006ff147230 */ /* 0x000fe20000004100 */
[----:B------:R-:W-:Y:S01]  /*0ab0*/  IADD3 R61, R72, R61, RZ ;  /* 0x0000003d483d7210 */ /* 0x000fe20007ffe0ff */
[--C-:B------:R-:W-:Y:S02]  /*0ac0*/  HADD2.F32 R19, -RZ, R7.reuse.H0_H0 ;  /* 0x20000007ff137230 */ /* 0x100fe40000004100 */
[----:B------:R-:W-:Y:S01]  /*0ad0*/  HADD2.F32 R18, -RZ, R7.H1_H1 ;  /* 0x30000007ff127230 */ /* 0x000fe20000004100 */
[----:B------:R-:W-:Y:S01]  /*0ae0*/  SHF.L.U32 R156, R61, 0x3, RZ ;  /* 0x000000033d9c7819 */ /* 0x000fe200000006ff */
[----:B------:R-:W-:-:S02]  /*0af0*/  HADD2.F32 R9, -RZ, R92.H0_H0 ;  /* 0x2000005cff097230 */ /* 0x000fc40000004100 */
[----:B------:R-:W-:Y:S02]  /*0b00*/  HADD2.F32 R8, -RZ, R92.H1_H1 ;  /* 0x3000005cff087230 */ /* 0x000fe40000004100 */
[--C-:B------:R-:W-:Y:S01]  /*0b10*/  HADD2.F32 R25, -RZ, R4.reuse.H0_H0 ;  /* 0x20000004ff197230 */ /* 0x100fe20000004100 */
[----:B0-----:R0:W1:Y:S01]  /*0b20*/  MUFU.RCP R148, R73 ;  /* 0x0000004900947308 */ /* 0x0010620000001000 */
[----:B------:R-:W-:Y:S02]  /*0b30*/  HADD2.F32 R24, -RZ, R4.H1_H1 ;  /* 0x30000004ff187230 */ /* 0x000fe40000004100 */
[--C-:B------:R-:W-:Y:S02]  /*0b40*/  HADD2.F32 R23, -RZ, R5.reuse.H0_H0 ;  /* 0x20000005ff177230 */ /* 0x100fe40000004100 */
[----:B------:R-:W-:Y:S02]  /*0b50*/  HADD2.F32 R22, -RZ, R5.H1_H1 ;  /* 0x30000005ff167230 */ /* 0x000fe40000004100 */
[----:B------:R-:W-:-:S02]  /*0b60*/  HADD2.F32 R7, -RZ, R93.H0_H0 ;  /* 0x2000005dff077230 */ /* 0x000fc40000004100 */
[----:B------:R-:W-:Y:S02]  /*0b70*/  HADD2.F32 R6, -RZ, R93.H1_H1 ;  /* 0x3000005dff067230 */ /* 0x000fe40000004100 */
[--C-:B------:R-:W-:Y:S02]  /*0b80*/  HADD2.F32 R0, -RZ, R52.reuse.H0_H0 ;  /* 0x20000034ff007230 */ /* 0x100fe40000004100 */
        /* <DEDUP_REMOVED lines=46> */
[----:B------:R-:W-:Y:S02]  /*0e70*/  HADD2.F32 R26, -RZ, R27.H0_H0 ;  /* 0x2000001bff1a7230 */ /* 0x000fe40000004100 */
[----:B------:R-:W-:Y:S02]  /*0e80*/  HADD2.F32 R10, -RZ, R11.H0_H0 ;  /* 0x2000000bff0a7230 */ /* 0x000fe40000004100 */
[----:B------:R-:W-:Y:S02]  /*0e90*/  HADD2.F32 R90, -RZ, R76.H0_H0 ;  /* 0x2000004cff5a7230 */ /* 0x000fe40000004100 */
[----:B------:R-:W-:Y:S02]  /*0ea0*/  HADD2.F32 R84, -RZ, R85.H0_H0 ;  /* 0x20000055ff547230 */ /* 0x000fe40000004100 */
[----:B------:R-:W-:Y:S02]  /*0eb0*/  HADD2.F32 R81, -RZ, R82.H0_H0 ;  /* 0x20000052ff517230 */ /* 0x000fe40000004100 */
[----:B------:R-:W-:-:S02]  /*0ec0*/  HADD2.F32 R43, -RZ, R43.H1_H1 ;  /* 0x3000002bff2b7230 */ /* 0x000fc40000004100 */
[----:B------:R-:W-:Y:S02]  /*0ed0*/  HADD2.F32 R27, -RZ, R27.H1_H1 ;  /* 0x3000001bff1b7230 */ /* 0x000fe40000004100 */
[----:B------:R-:W-:Y:S02]  /*0ee0*/  HADD2.F32 R11, -RZ, R11.H1_H1 ;  /* 0x3000000bff0b7230 */ /* 0x000fe40000004100 */
[----:B------:R-:W-:Y:S02]  /*0ef0*/  HADD2.F32 R76, -RZ, R76.H1_H1 ;  /* 0x3000004cff4c7230 */ /* 0x000fe40000004100 */
[----:B------:R-:W-:Y:S02]  /*0f00*/  HADD2.F32 R85, -RZ, R85.H1_H1 ;  /* 0x30000055ff557230 */ /* 0x000fe40000004100 */
[--C-:B------:R-:W-:Y:S02]  /*0f10*/  HADD2.F32 R110, -RZ, R74.reuse.H0_H0 ;  /* 0x2000004aff6e7230 */ /* 0x100fe40000004100 */
[----:B------:R-:W-:-:S02]  /*0f20*/  HADD2.F32 R113, -RZ, R74.H1_H1 ;  /* 0x3000004aff717230 */ /* 0x000fc40000004100 */
[--C-:B------:R-:W-:Y:S02]  /*0f30*/  HADD2.F32 R112, -RZ, R75.reuse.H0_H0 ;  /* 0x2000004bff707230 */ /* 0x100fe40000004100 */
[----:B------:R-:W-:Y:S02]  /*0f40*/  HADD2.F32 R114, -RZ, R75.H1_H1 ;  /* 0x3000004bff727230 */ /* 0x000fe40000004100 */
        /* <DEDUP_REMOVED lines=28> */
[----:B01----:R-:W-:Y:S02]  /*1110*/  HADD2.F32 R161, -RZ, R67.H1_H1 ;  /* 0x30000043ffa17230 */ /* 0x003fe40000004100 */
.L_x_2881:
[----:B------:R-:W-:Y:S01]  /*1120*/  IMAD R68, R159, c[0x0][0x168], RZ ;  /* 0x00005a009f447a24 */ /* 0x000fe200078e02ff */
[----:B------:R-:W-:Y:S01]  /*1130*/  LOP3.LUT R160, R51, 0xff, RZ, 0xc0, !PT ;  /* 0x000000ff33a07812 */ /* 0x000fe200078ec0ff */
[----:B------:R-:W-:Y:S03]  /*1140*/  BSSY B0, `(.L_x_2734) ;  /* 0x0000099000007945 */ /* 0x000fe60003800000 */
[----:B------:R-:W-:-:S04]  /*1150*/  SHF.R.S32.HI R69, RZ, 0x1f, R68 ;  /* 0x0000001fff457819 */ /* 0x000fc80000011444 */
[----:B------:R-:W-:-:S04]  /*1160*/  LEA.HI R69, R69, R68, RZ, 0x3 ;  /* 0x0000004445457211 */ /* 0x000fc800078f18ff */
[----:B------:R-:W-:-:S04]  /*1170*/  LEA.HI.SX32 R160, R69, R160, 0x1d ;  /* 0x000000a045a07211 */ /* 0x000fc800078feaff */
[----:B------:R-:W-:Y:S01]  /*1180*/  MOV R136, R160 ;  /* 0x000000a000887202 */ /* 0x000fe20000000f00 */
[----:B------:R-:W-:Y:S05]  /*1190*/  @!P5 BRA `(.L_x_2735) ;  /* 0x000009300000d947 */ /* 0x000fea0003800000 */
[----:B------:R-:W-:Y:S01]  /*11a0*/  ISETP.NE.U32.AND P0, PT, RZ, c[0x0][0x178], PT ;  /* 0x00005e00ff007a0c */ /* 0x000fe20003f05070 */
[----:B------:R-:W-:-:S03]  /*11b0*/  HFMA2.MMA R69, -RZ, RZ, 0, 9.5367431640625e-07 ;  /* 0x00000010ff457435 */ /* 0x000fc600000001ff */
[----:B------:R-:W-:-:S07]  /*11c0*/  ISETP.NE.AND.EX P0, PT, RZ, c[0x0][0x17c], PT, P0 ;  /* 0x00005f00ff007a0c */ /* 0x000fce0003f05300 */
[----:B------:R-:W-:-:S06]  /*11d0*/  IMAD.WIDE.U32 R68, R160, R69, c[0x0][0x170] ;  /* 0x00005c00a0447625 */ /* 0x000fcc00078e0045 */
[C---:B------:R-:W-:Y:S01]  /*11e0*/  @P0 LEA R74, P1, R160.reuse, c[0x0][0x178], 0x4 ;  /* 0x00005e00a04a0a11 */ /* 0x040fe200078220ff */
[----:B------:R-:W2:Y:S03]  /*11f0*/  LDG.E.128 R68, [R68.64] ;  /* 0x0000000444447981 */ /* 0x000ea6000c1e1d00 */
        /* <DEDUP_REMOVED lines=8> */
[----:B------:R-:W-:Y:S01]  /*1280*/  ISETP.NE.AND.EX P6, PT, RZ, c[0x0][0x17c], PT, P6 ;  /* 0x00005f00ff007a0c */ /* 0x000fe20003fc5360 */
[----:B--2---:R-:W-:-:S12]  /*1290*/  HADD2.F32 R157, -RZ, R68.H0_H0 ;  /* 0x20000044ff9d7230 */ /* 0x004fd80000004100 */
[----:B------:R-:W-:Y:S05]  /*12a0*/  @P6 BRA `(.L_x_2736) ;  /* 0x0000008000006947 */ /* 0x000fea0003800000 */
[----:B0-----:R-:W-:-:S04]  /*12b0*/  ISETP.NE.U32.AND P0, PT, RZ, c[0x0][0x180], PT ;  /* 0x00006000ff007a0c */ /* 0x001fc80003f05070 */
[----:B------:R-:W-:-:S13]  /*12c0*/  ISETP.NE.AND.EX P0, PT, RZ, c[0x0][0x184], PT, P0 ;  /* 0x00006100ff007a0c */ /* 0x000fda0003f05300 */
[----:B------:R-:W-:Y:S05]  /*12d0*/  @P0 BRA `(.L_x_2737) ;  /* 0x0000002000000947 */ /* 0x000fea0003800000 */
[----:B------:R-:W-:Y:S05]  /*12e0*/  @P2 BRA `(.L_x_2738) ;  /* 0x0000008000002947 */ /* 0x000fea0003800000 */
[----:B------:R-:W-:Y:S05]  /*12f0*/  BRA `(.L_x_2739) ;  /* 0x0000009000007947 */ /* 0x000fea0003800000 */
.L_x_2737:
[----:B-----5:R-:W-:-:S05]  /*1300*/  HADD2.F32 R72, -RZ, R60.H0_H0 ;  /* 0x2000003cff487230 */ /* 0x020fca0000004100 */
[----:B------:R-:W-:Y:S01]  /*1310*/  FADD.FTZ R157, R72, R157 ;  /* 0x0000009d489d7221 */ /* 0x000fe20000010000 */
[----:B------:R-:W-:Y:S05]  /*1320*/  BRA `(.L_x_2738) ;  /* 0x0000004000007947 */ /* 0x000fea0003800000 */
.L_x_2736:
[----:B0----5:R-:W-:Y:S02]  /*1330*/  HADD2.F32 R72, -RZ, R56.H0_H0 ;  /* 0x20000038ff487230 */ /* 0x021fe40000004100 */
[----:B------:R-:W-:-:S03]  /*1340*/  @P1 HADD2.F32 R74, -RZ, R60.H0_H0 ;  /* 0x2000003cff4a1230 */ /* 0x000fc60000004100 */
[----:B------:R-:W-:-:S04]  /*1350*/  FADD.FTZ R157, R72, R157 ;  /* 0x0000009d489d7221 */ /* 0x000fc80000010000 */
[----:B------:R-:W-:-:S05]  /*1360*/  @P1 FADD.FTZ R157, R74, R157 ;  /* 0x0000009d4a9d1221 */ /* 0x000fca0000010000 */
.L_x_2738:
[----:B------:R-:W-:-:S04]  /*1370*/  F2FP.PACK_AB R72, RZ, R157 ;  /* 0x0000009dff48723e */ /* 0x000fc800000000ff */
[----:B------:R-:W-:Y:S02]  /*1380*/  PRMT R64, R72, 0x7610, R64 ;  /* 0x0000761048407816 */ /* 0x000fe40000000040 */
.L_x_2739:
[----:B------:R-:W-:Y:S01]  /*1390*/  HADD2.F32 R177, -RZ, R68.H1_H1 ;  /* 0x30000044ffb17230 */ /* 0x000fe20000004100 */
[----:B------:R-:W-:Y:S05]  /*13a0*/  @P6 BRA `(.L_x_2740) ;  /* 0x0000008000006947 */ /* 0x000fea0003800000 */
[----:B------:R-:W-:-:S04]  /*13b0*/  ISETP.NE.U32.AND P0, PT, RZ, c[0x0][0x180], PT ;  /* 0x00006000ff007a0c */ /* 0x000fc80003f05070 */
[----:B------:R-:W-:-:S13]  /*13c0*/  ISETP.NE.AND.EX P0, PT, RZ, c[0x0][0x184], PT, P0 ;  /* 0x00006100ff007a0c */ /* 0x000fda0003f05300 */
[----:B------:R-:W-:Y:S05]  /*13d0*/  @P0 BRA `(.L_x_2741) ;  /* 0x0000002000000947 */ /* 0x000fea0003800000 */
[----:B------:R-:W-:Y:S05]  /*13e0*/  @P2 BRA `(.L_x_2742) ;  /* 0x0000008000002947 */ /* 0x000fea0003800000 */
[----:B------:R-:W-:Y:S05]  /*13f0*/  BRA `(.L_x_2743) ;  /* 0x0000009000007947 */ /* 0x000fea0003800000 */
.L_x_2741:
[----:B-----5:R-:W-:-:S05]  /*1400*/  HADD2.F32 R68, -RZ, R60.H1_H1 ;  /* 0x3000003cff447230 */ /* 0x020fca0000004100 */
[----:B------:R-:W-:Y:S01]  /*1410*/  FADD.FTZ R177, R68, R177 ;  /* 0x000000b144b17221 */ /* 0x000fe20000010000 */
[----:B------:R-:W-:Y:S05]  /*1420*/  BRA `(.L_x_2742) ;  /* 0x0000004000007947 */ /* 0x000fea0003800000 */
.L_x_2740:
[----:B-----5:R-:W-:Y:S02]  /*1430*/  HADD2.F32 R68, -RZ, R56.H1_H1 ;  /* 0x30000038ff447230 */ /* 0x020fe40000004100 */
[----:B------:R-:W-:-:S03]  /*1440*/  @P1 HADD2.F32 R72, -RZ, R60.H1_H1 ;  /* 0x3000003cff481230 */ /* 0x000fc60000004100 */
[----:B------:R-:W-:-:S04]  /*1450*/  FADD.FTZ R177, R68, R177 ;  /* 0x000000b144b17221 */ /* 0x000fc80000010000 */
[----:B------:R-:W-:-:S05]  /*1460*/  @P1 FADD.FTZ R177, R72, R177 ;  /* 0x000000b148b11221 */ /* 0x000fca0000010000 */
.L_x_2742:
[----:B------:R-:W-:-:S04]  /*1470*/  F2FP.PACK_AB R68, RZ, R177 ;  /* 0x000000b1ff44723e */ /* 0x000fc800000000ff */
[----:B------:R-:W-:Y:S02]  /*1480*/  PRMT R64, R64, 0x5410, R68 ;  /* 0x0000541040407816 */ /* 0x000fe40000000044 */
.L_x_2743:
[----:B------:R-:W-:Y:S01]  /*1490*/  HADD2.F32 R175, -RZ, R69.H0_H0 ;  /* 0x20000045ffaf7230 */ /* 0x000fe20000004100 */
[----:B------:R-:W-:Y:S05]  /*14a0*/  @P6 BRA `(.L_x_2744) ;  /* 0x0000008000006947 */ /* 0x000fea0003800000 */
[----:B------:R-:W-:-:S04]  /*14b0*/  ISETP.NE.U32.AND P0, PT, RZ, c[0x0][0x180], PT ;  /* 0x00006000ff007a0c */ /* 0x000fc80003f05070 */
[----:B------:R-:W-:-:S13]  /*14c0*/  ISETP.NE.AND.EX P0, PT, RZ, c[0x0][0x184], PT, P0 ;  /* 0x00006100ff007a0c */ /* 0x000fda0003f05300 */
[----:B------:R-:W-:Y:S05]  /*14d0*/  @P0 BRA `(.L_x_2745) ;  /* 0x0000002000000947 */ /* 0x000fea0003800000 */
[----:B------:R-:W-:Y:S05]  /*14e0*/  @P2 BRA `(.L_x_2746) ;  /* 0x0000008000002947 */ /* 0x000fea0003800000 */
[----:B------:R-:W-:Y:S05]  /*14f0*/  BRA `(.L_x_2747) ;  /* 0x0000009000007947 */ /* 0x000fea0003800000 */
.L_x_2745:
[----:B-----5:R-:W-:-:S05]  /*1500*/  HADD2.F32 R68, -RZ, R61.H0_H0 ;  /* 0x2000003dff447230 */ /* 0x020fca0000004100 */
[----:B------:R-:W-:Y:S01]  /*1510*/  FADD.FTZ R175, R68, R175 ;  /* 0x000000af44af7221 */ /* 0x000fe20000010000 */
[----:B------:R-:W-:Y:S05]  /*1520*/  BRA `(.L_x_2746) ;  /* 0x0000004000007947 */ /* 0x000fea0003800000 */
.L_x_2744:
[----:B-----5:R-:W-:Y:S02]  /*1530*/  HADD2.F32 R68, -RZ, R57.H0_H0 ;  /* 0x20000039ff447230 */ /* 0x020fe40000004100 */
[----:B------:R-:W-:-:S03]  /*1540*/  @P1 HADD2.F32 R72, -RZ, R61.H0_H0 ;  /* 0x2000003dff481230 */ /* 0x000fc60000004100 */
[----:B------:R-:W-:-:S04]  /*1550*/  FADD.FTZ R175, R68, R175 ;  /* 0x000000af44af7221 */ /* 0x000fc80000010000 */
[----:B------:R-:W-:-:S05]  /*1560*/  @P1 FADD.FTZ R175, R72, R175 ;  /* 0x000000af48af1221 */ /* 0x000fca0000010000 */
.L_x_2746:
[----:B------:R-:W-:-:S04]  /*1570*/  F2FP.PACK_AB R68, RZ, R175 ;  /* 0x000000afff44723e */ /* 0x000fc800000000ff */
[----:B------:R-:W-:Y:S02]  /*1580*/  PRMT R65, R68, 0x7610, R65 ;  /* 0x0000761044417816 */ /* 0x000fe40000000041 */
.L_x_2747:
[----:B------:R-:W-:Y:S01]  /*1590*/  HADD2.F32 R197, -RZ, R69.H1_H1 ;  /* 0x30000045ffc57230 */ /* 0x000fe20000004100 */
[----:B------:R-:W-:Y:S05]  /*15a0*/  @P6 BRA `(.L_x_2748) ;  /* 0x0000008000006947 */ /* 0x000fea0003800000 */
[----:B------:R-:W-:-:S04]  /*15b0*/  ISETP.NE.U32.AND P0, PT, RZ, c[0x0][0x180], PT ;  /* 0x00006000ff007a0c */ /* 0x000fc80003f05070 */
[----:B------:R-:W-:-:S13]  /*15c0*/  ISETP.NE.AND.EX P0, PT, RZ, c[0x0][0x184], PT, P0 ;  /* 0x00006100ff007a0c */ /* 0x000fda0003f05300 */
[----:B------:R-:W-:Y:S05]  /*15d0*/  @P0 BRA `(.L_x_2749) ;  /* 0x0000002000000947 */ /* 0x000fea0003800000 */
[----:B------:R-:W-:Y:S05]  /*15e0*/  @P2 BRA `(.L_x_2750) ;  /* 0x0000008000002947 */ /* 0x000fea0003800000 */
[----:B------:R-:W-:Y:S05]  /*15f0*/  BRA `(.L_x_2751) ;  /* 0x0000009000007947 */ /* 0x000fea0003800000 */
.L_x_2749:
[----:B-----5:R-:W-:-:S05]  /*1600*/  HADD2.F32 R68, -RZ, R61.H1_H1 ;  /* 0x3000003dff447230 */ /* 0x020fca0000004100 */
[----:B------:R-:W-:Y:S01]  /*1610*/  FADD.FTZ R197, R68, R197 ;  /* 0x000000c544c57221 */ /* 0x000fe20000010000 */
[----:B------:R-:W-:Y:S05]  /*1620*/  BRA `(.L_x_2750) ;  /* 0x0000004000007947 */ /* 0x000fea0003800000 */
.L_x_2748:
[----:B-----5:R-:W-:Y:S02]  /*1630*/  HADD2.F32 R68, -RZ, R57.H1_H1 ;  /* 0x30000039ff447230 */ /* 0x020fe40000004100 */
[----:B------:R-:W-:-:S03]  /*1640*/  @P1 HADD2.F32 R72, -RZ, R61.H1_H1 ;  /* 0x3000003dff481230 */ /* 0x000fc60000004100 */
[----:B------:R-:W-:-:S04]  /*1650*/  FADD.FTZ R197, R68, R197 ;  /* 0x000000c544c57221 */ /* 0x000fc80000010000 */
[----:B------:R-:W-:-:S05]  /*1660*/  @P1 FADD.FTZ R197, R72, R197 ;  /* 0x000000c548c51221 */ /* 0x000fca0000010000 */
.L_x_2750:
[----:B------:R-:W-:-:S04]  /*1670*/  F2FP.PACK_AB R68, RZ, R197 ;  /* 0x000000c5ff44723e */ /* 0x000fc800000000ff */
[----:B------:R-:W-:Y:S02]  /*1680*/  PRMT R65, R65, 0x5410, R68 ;  /* 0x0000541041417816 */ /* 0x000fe40000000044 */
.L_x_2751:
[----:B------:R-:W-:Y:S01]  /*1690*/  HADD2.F32 R195, -RZ, R70.H0_H0 ;  /* 0x20000046ffc37230 */ /* 0x000fe20000004100 */
[----:B------:R-:W-:Y:S05]  /*16a0*/  @P6 BRA `(.L_x_2752) ;  /* 0x0000008000006947 */ /* 0x000fea0003800000 */
[----:B------:R-:W-:-:S04]  /*16b0*/  ISETP.NE.U32.AND P0, PT, RZ, c[0x0][0x180], PT ;  /* 0x00006000ff007a0c */ /* 0x000fc80003f05070 */
[----:B------:R-:W-:-:S13]  /*16c0*/  ISETP.NE.AND.EX P0, PT, RZ, c[0x0][0x184], PT, P0 ;  /* 0x00006100ff007a0c */ /* 0x000fda0003f05300 */
[----:B------:R-:W-:Y:S05]  /*16d0*/  @P0 BRA `(.L_x_2753) ;  /* 0x0000002000000947 */ /* 0x000fea0003800000 */
[----:B------:R-:W-:Y:S05]  /*16e0*/  @P2 BRA `(.L_x_2754) ;  /* 0x0000008000002947 */ /* 0x000fea0003800000 */
[----:B------:R-:W-:Y:S05]  /*16f0*/  BRA `(.L_x_2755) ;  /* 0x0000009000007947 */ /* 0x000fea0003800000 */
.L_x_2753:
[----:B-----5:R-:W-:-:S05]  /*1700*/  HADD2.F32 R68, -RZ, R62.H0_H0 ;  /* 0x2000003eff447230 */ /* 0x020fca0000004100 */
[----:B------:R-:W-:Y:S01]  /*1710*/  FADD.FTZ R195, R68, R195 ;  /* 0x000000c344c37221 */ /* 0x000fe20000010000 */
[----:B------:R-:W-:Y:S05]  /*1720*/  BRA `(.L_x_2754) ;  /* 0x0000004000007947 */ /* 0x000fea0003800000 */
.L_x_2752:
[----:B-----5:R-:W-:Y:S02]  /*1730*/  HADD2.F32 R68, -RZ, R58.H0_H0 ;  /* 0x2000003aff447230 */ /* 0x020fe40000004100 */
[----:B------:R-:W-:-:S03]  /*1740*/  @P1 HADD2.F32 R72, -RZ, R62.H0_H0 ;  /* 0x2000003eff481230 */ /* 0x000fc60000004100 */
[----:B------:R-:W-:-:S04]  /*1750*/  FADD.FTZ R195, R68, R195 ;  /* 0x000000c344c37221 */ /* 0x000fc80000010000 */
[----:B------:R-:W-:-:S05]  /*1760*/  @P1 FADD.FTZ R195, R72, R195 ;  /* 0x000000c348c31221 */ /* 0x000fca0000010000 */
.L_x_2754:
[----:B------:R-:W-:-:S04]  /*1770*/  F2FP.PACK_AB R68, RZ, R195 ;  /* 0x000000c3ff44723e */ /* 0x000fc800000000ff */
[----:B------:R-:W-:Y:S02]  /*1780*/  PRMT R66, R68, 0x7610, R66 ;  /* 0x0000761044427816 */ /* 0x000fe40000000042 */
.L_x_2755:
[----:B------:R-:W-:Y:S01]  /*1790*/  HADD2.F32 R199, -RZ, R70.H1_H1 ;  /* 0x30000046ffc77230 */ /* 0x000fe20000004100 */
[----:B------:R-:W-:Y:S05]  /*17a0*/  @P6 BRA `(.L_x_2756) ;  /* 0x0000008000006947 */ /* 0x000fea0003800000 */
[----:B------:R-:W-:-:S04]  /*17b0*/  ISETP.NE.U32.AND P0, PT, RZ, c[0x0][0x180], PT ;  /* 0x00006000ff007a0c */ /* 0x000fc80003f05070 */
[----:B------:R-:W-:-:S13]  /*17c0*/  ISETP.NE.AND.EX P0, PT, RZ, c[0x0][0x184], PT, P0 ;  /* 0x00006100ff007a0c */ /* 0x000fda0003f05300 */
[----:B------:R-:W-:Y:S05]  /*17d0*/  @P0 BRA `(.L_x_2757) ;  /* 0x0000002000000947 */ /* 0x000fea0003800000 */
[----:B------:R-:W-:Y:S05]  /*17e0*/  @P2 BRA `(.L_x_2758) ;  /* 0x0000008000002947 */ /* 0x000fea0003800000 */
[----:B------:R-:W-:Y:S05]  /*17f0*/  BRA `(.L_x_2759) ;  /* 0x0000009000007947 */ /* 0x000fea0003800000 */
.L_x_2757:
[----:B-----5:R-:W-:-:S05]  /*1800*/  HADD2.F32 R68, -RZ, R62.H1_H1 ;  /* 0x3000003eff447230 */ /* 0x020fca0000004100 */
[----:B------:R-:W-:Y:S01]  /*1810*/  FADD.FTZ R199, R68, R199 ;  /* 0x000000c744c77221 */ /* 0x000fe20000010000 */
[----:B------:R-:W-:Y:S05]  /*1820*/  BRA `(.L_x_2758) ;  /* 0x0000004000007947 */ /* 0x000fea0003800000 */
.L_x_2756:
[----:B-----5:R-:W-:Y:S02]  /*1830*/  HADD2.F32 R68, -RZ, R58.H1_H1 ;  /* 0x3000003aff447230 */ /* 0x020fe40000004100 */
[----:B------:R-:W-:-:S03]  /*1840*/  @P1 HADD2.F32 R70, -RZ, R62.H1_H1 ;  /* 0x3000003eff461230 */ /* 0x000fc60000004100 */
[----:B------:R-:W-:-:S04]  /*1850*/  FADD.FTZ R199, R68, R199 ;  /* 0x000000c744c77221 */ /* 0x000fc80000010000 */
[----:B------:R-:W-:-:S05]  /*1860*/  @P1 FADD.FTZ R199, R70, R199 ;  /* 0x000000c746c71221 */ /* 0x000fca0000010000 */
.L_x_2758:
[----:B------:R-:W-:-:S04]  /*1870*/  F2FP.PACK_AB R68, RZ, R199 ;  /* 0x000000c7ff44723e */ /* 0x000fc800000000ff */
[----:B------:R-:W-:Y:S02]  /*1880*/  PRMT R66, R66, 0x5410, R68 ;  /* 0x0000541042427816 */ /* 0x000fe40000000044 */
.L_x_2759:
[----:B------:R-:W-:Y:S01]  /*1890*/  HADD2.F32 R201, -RZ, R71.H0_H0 ;  /* 0x20000047ffc97230 */ /* 0x000fe20000004100 */
[----:B------:R-:W-:Y:S05]  /*18a0*/  @P6 BRA `(.L_x_2760) ;  /* 0x0000008000006947 */ /* 0x000fea0003800000 */
[----:B------:R-:W-:-:S04]  /*18b0*/  ISETP.NE.U32.AND P0, PT, RZ, c[0x0][0x180], PT ;  /* 0x00006000ff007a0c */ /* 0x000fc80003f05070 */
[----:B------:R-:W-:-:S13]  /*18c0*/  ISETP.NE.AND.EX P0, PT, RZ, c[0x0][0x184], PT, P0 ;  /* 0x00006100ff007a0c */ /* 0x000fda0003f05300 */
[----:B------:R-:W-:Y:S05]  /*18d0*/  @P0 BRA `(.L_x_2761) ;  /* 0x0000002000000947 */ /* 0x000fea0003800000 */
[----:B------:R-:W-:Y:S05]  /*18e0*/  @P2 BRA `(.L_x_2762) ;  /* 0x0000008000002947 */ /* 0x000fea0003800000 */
[----:B------:R-:W-:Y:S05]  /*18f0*/  BRA `(.L_x_2763) ;  /* 0x0000009000007947 */ /* 0x000fea0003800000 */
.L_x_2761:
[----:B-----5:R-:W-:-:S05]  /*1900*/  HADD2.F32 R68, -RZ, R63.H0_H0 ;  /* 0x2000003fff447230 */ /* 0x020fca0000004100 */
[----:B------:R-:W-:Y:S01]  /*1910*/  FADD.FTZ R201, R68, R201 ;  /* 0x000000c944c97221 */ /* 0x000fe20000010000 */
[----:B------:R-:W-:Y:S05]  /*1920*/  BRA `(.L_x_2762) ;  /* 0x0000004000007947 */ /* 0x000fea0003800000 */
.L_x_2760:
[----:B-----5:R-:W-:Y:S02]  /*1930*/  HADD2.F32 R68, -RZ, R59.H0_H0 ;  /* 0x2000003bff447230 */ /* 0x020fe40000004100 */
[----:B------:R-:W-:-:S03]  /*1940*/  @P1 HADD2.F32 R70, -RZ, R63.H0_H0 ;  /* 0x2000003fff461230 */ /* 0x000fc60000004100 */
[----:B------:R-:W-:-:S04]  /*1950*/  FADD.FTZ R201, R68, R201 ;  /* 0x000000c944c97221 */ /* 0x000fc80000010000 */
[----:B------:R-:W-:-:S05]  /*1960*/  @P1 FADD.FTZ R201, R70, R201 ;  /* 0x000000c946c91221 */ /* 0x000fca0000010000 */
.L_x_2762:
[----:B------:R-:W-:-:S04]  /*1970*/  F2FP.PACK_AB R68, RZ, R201 ;  /* 0x000000c9ff44723e */ /* 0x000fc800000000ff */
[----:B------:R-:W-:Y:S02]  /*1980*/  PRMT R67, R68, 0x7610, R67 ;  /* 0x0000761044437816 */ /* 0x000fe40000000043 */
.L_x_2763:
[----:B------:R-:W-:Y:S01]  /*1990*/  HADD2.F32 R215, -RZ, R71.H1_H1 ;  /* 0x30000047ffd77230 */ /* 0x000fe20000004100 */
[----:B------:R-:W-:Y:S05]  /*19a0*/  @P6 BRA `(.L_x_2764) ;  /* 0x0000008000006947 */ /* 0x000fea0003800000 */
[----:B------:R-:W-:-:S04]  /*19b0*/  ISETP.NE.U32.AND P0, PT, RZ, c[0x0][0x180], PT ;  /* 0x00006000ff007a0c */ /* 0x000fc80003f05070 */
[----:B------:R-:W-:-:S13]  /*19c0*/  ISETP.NE.AND.EX P0, PT, RZ, c[0x0][0x184], PT, P0 ;  /* 0x00006100ff007a0c */ /* 0x000fda0003f05300 */
[----:B------:R-:W-:Y:S05]  /*19d0*/  @P0 BRA `(.L_x_2765) ;  /* 0x0000002000000947 */ /* 0x000fea0003800000 */
[----:B------:R-:W-:Y:S05]  /*19e0*/  @P2 BRA `(.L_x_2766) ;  /* 0x0000008000002947 */ /* 0x000fea0003800000 */
[----:B------:R-:W-:Y:S05]  /*19f0*/  BRA `(.L_x_2767) ;  /* 0x0000009000007947 */ /* 0x000fea0003800000 */
.L_x_2765:
[----:B-----5:R-:W-:-:S05]  /*1a00*/  HADD2.F32 R68, -RZ, R63.H1_H1 ;  /* 0x3000003fff447230 */ /* 0x020fca0000004100 */
[----:B------:R-:W-:Y:S01]  /*1a10*/  FADD.FTZ R215, R68, R215 ;  /* 0x000000d744d77221 */ /* 0x000fe20000010000 */
[----:B------:R-:W-:Y:S05]  /*1a20*/  BRA `(.L_x_2766) ;  /* 0x0000004000007947 */ /* 0x000fea0003800000 */
.L_x_2764:
[----:B-----5:R-:W-:Y:S02]  /*1a30*/  HADD2.F32 R68, -RZ, R59.H1_H1 ;  /* 0x3000003bff447230 */ /* 0x020fe40000004100 */
[----:B------:R-:W-:-:S03]  /*1a40*/  @P1 HADD2.F32 R70, -RZ, R63.H1_H1 ;  /* 0x3000003fff461230 */ /* 0x000fc60000004100 */
[----:B------:R-:W-:-:S04]  /*1a50*/  FADD.FTZ R215, R68, R215 ;  /* 0x000000d744d77221 */ /* 0x000fc80000010000 */
[----:B------:R-:W-:-:S05]  /*1a60*/  @P1 FADD.FTZ R215, R70, R215 ;  /* 0x000000d746d71221 */ /* 0x000fca0000010000 */
.L_x_2766:
[----:B------:R-:W-:-:S04]  /*1a70*/  F2FP.PACK_AB R68, RZ, R215 ;  /* 0x000000d7ff44723e */ /* 0x000fc800000000ff */
[----:B------:R-:W-:Y:S02]  /*1a80*/  PRMT R67, R67, 0x5410, R68 ;  /* 0x0000541043437816 */ /* 0x000fe40000000044 */
.L_x_2767:
[C---:B------:R-:W-:Y:S02]  /*1a90*/  @P2 LEA R68, P0, R160.reuse, c[0x0][0x188], 0x4 ;  /* 0x00006200a0442a11 */ /* 0x040fe400078020ff */
[C---:B------:R-:W-:Y:S02]  /*1aa0*/  IADD3 R136, R160.reuse, 0x100, RZ ;  /* 0x00000100a0887810 */ /* 0x040fe40007ffe0ff */
[----:B------:R-:W-:-:S05]  /*1ab0*/  @P2 LEA.HI.X R69, R160, c[0x0][0x18c], RZ, 0x4, P0 ;  /* 0x00006300a0452a11 */ /* 0x000fca00000f24ff */
[----:B------:R0:W-:Y:S04]  /*1ac0*/  @P2 STG.E.128 [R68.64], R64 ;  /* 0x0000004044002986 */ /* 0x0001e8000c101d04 */
.L_x_2735:
[----:B------:R-:W-:Y:S05]  /*1ad0*/  BSYNC B0 ;  /* 0x0000000000007941 */ /* 0x000fea0003800000 */
.L_x_2734:
[----:B------:R-:W-:Y:S01]  /*1ae0*/  ISETP.GE.U32.AND P0, PT, R50, 0x200, PT ;  /* 0x000002003200780c */ /* 0x000fe20003f06070 */
[----:B------:R-:W-:-:S12]  /*1af0*/  BSSY B0, `(.L_x_2768) ;  /* 0x0000095000007945 */ /* 0x000fd80003800000 */
[----:B------:R-:W-:Y:S05]  /*1b00*/  @!P0 BRA `(.L_x_2769) ;  /* 0x0000093000008947 */ /* 0x000fea0003800000 */
[----:B------:R-:W-:Y:S02]  /*1b10*/  ISETP.NE.U32.AND P0, PT, RZ, c[0x0][0x178], PT ;  /* 0x00005e00ff007a0c */ /* 0x000fe40003f05070 */
[----:B0-----:R-:W-:Y:S02]  /*1b20*/  MOV R69, 0x10 ;  /* 0x0000001000457802 */ /* 0x001fe40000000f00 */
[----:B------:R-:W-:-:S03]  /*1b30*/  ISETP.NE.AND.EX P0, PT, RZ, c[0x0][0x17c], PT, P0 ;  /* 0x00005f00ff007a0c */ /* 0x000fc60003f05300 */
[----:B------:R-:W-:-:S06]  /*1b40*/  IMAD.WIDE.U32 R68, R136, R69, c[0x0][0x170] ;  /* 0x00005c0088447625 */ /* 0x000fcc00078e0045 */
[----:B------:R-:W2:Y:S04]  /*1b50*/  LDG.E.128 R68, [R68.64] ;  /* 0x0000000444447981 */ /* 0x000ea8000c1e1d00 */
        /* <DEDUP_REMOVED lines=17> */
.L_x_2771:
[----:B-----5:R-:W-:-:S05]  /*1c70*/  HADD2.F32 R72, -RZ, R60.H0_H0 ;  /* 0x2000003cff487230 */ /* 0x020fca0000004100 */
[----:B------:R-:W-:Y:S01]  /*1c80*/  FADD.FTZ R155, R72, R155 ;  /* 0x0000009b489b7221 */ /* 0x000fe20000010000 */
[----:B------:R-:W-:Y:S05]  /*1c90*/  BRA `(.L_x_2772) ;  /* 0x0000004000007947 */ /* 0x000fea0003800000 */
.L_x_2770:
[----:B0----5:R-:W-:Y:S02]  /*1ca0*/  HADD2.F32 R72, -RZ, R56.H0_H0 ;  /* 0x20000038ff487230 */ /* 0x021fe40000004100 */
[----:B------:R-:W-:-:S03]  /*1cb0*/  @P1 HADD2.F32 R74, -RZ, R60.H0_H0 ;  /* 0x2000003cff4a1230 */ /* 0x000fc60000004100 */
[----:B------:R-:W-:-:S04]  /*1cc0*/  FADD.FTZ R155, R72, R155 ;  /* 0x0000009b489b7221 */ /* 0x000fc80000010000 */
[----:B------:R-:W-:-:S05]  /*1cd0*/  @P1 FADD.FTZ R155, R74, R155 ;  /* 0x0000009b4a9b1221 */ /* 0x000fca0000010000 */
.L_x_2772:
[----:B------:R-:W-:-:S04]  /*1ce0*/  F2FP.PACK_AB R72, RZ, R155 ;  /* 0x0000009bff48723e */ /* 0x000fc800000000ff */
[----:B------:R-:W-:Y:S02]  /*1cf0*/  PRMT R64, R72, 0x7610, R64 ;  /* 0x0000761048407816 */ /* 0x000fe40000000040 */
.L_x_2773:
[----:B------:R-:W-:Y:S01]  /*1d00*/  HADD2.F32 R173, -RZ, R68.H1_H1 ;  /* 0x30000044ffad7230 */ /* 0x000fe20000004100 */
[----:B------:R-:W-:Y:S05]  /*1d10*/  @P6 BRA `(.L_x_2774) ;  /* 0x0000008000006947 */ /* 0x000fea0003800000 */
[----:B------:R-:W-:-:S04]  /*1d20*/  ISETP.NE.U32.AND P0, PT, RZ, c[0x0][0x180], PT ;  /* 0x00006000ff007a0c */ /* 0x000fc80003f05070 */
[----:B------:R-:W-:-:S13]  /*1d30*/  ISETP.NE.AND.EX P0, PT, RZ, c[0x0][0x184], PT, P0 ;  /* 0x00006100ff007a0c */ /* 0x000fda0003f05300 */
[----:B------:R-:W-:Y:S05]  /*1d40*/  @P0 BRA `(.L_x_2775) ;  /* 0x0000002000000947 */ /* 0x000fea0003800000 */
[----:B------:R-:W-:Y:S05]  /*1d50*/  @P2 BRA `(.L_x_2776) ;  /* 0x0000008000002947 */ /* 0x000fea0003800000 */
[----:B------:R-:W-:Y:S05]  /*1d60*/  BRA `(.L_x_2777) ;  /* 0x0000009000007947 */ /* 0x000fea0003800000 */
.L_x_2775:
[----:B-----5:R-:W-:-:S05]  /*1d70*/  HADD2.F32 R68, -RZ, R60.H1_H1 ;  /* 0x3000003cff447230 */ /* 0x020fca0000004100 */
[----:B------:R-:W-:Y:S01]  /*1d80*/  FADD.FTZ R173, R68, R173 ;  /* 0x000000ad44ad7221 */ /* 0x000fe20000010000 */
[----:B------:R-:W-:Y:S05]  /*1d90*/  BRA `(.L_x_2776) ;  /* 0x0000004000007947 */ /* 0x000fea0003800000 */
.L_x_2774:
[----:B-----5:R-:W-:Y:S02]  /*1da0*/  HADD2.F32 R68, -RZ, R56.H1_H1 ;  /* 0x30000038ff447230 */ /* 0x020fe40000004100 */
[----:B------:R-:W-:-:S03]  /*1db0*/  @P1 HADD2.F32 R72, -RZ, R60.H1_H1 ;  /* 0x3000003cff481230 */ /* 0x000fc60000004100 */
[----:B------:R-:W-:-:S04]  /*1dc0*/  FADD.FTZ R173, R68, R173 ;  /* 0x000000ad44ad7221 */ /* 0x000fc80000010000 */
[----:B------:R-:W-:-:S05]  /*1dd0*/  @P1 FADD.FTZ R173, R72, R173 ;  /* 0x000000ad48ad1221 */ /* 0x000fca0000010000 */
.L_x_2776:
[----:B------:R-:W-:-:S04]  /*1de0*/  F2FP.PACK_AB R68, RZ, R173 ;  /* 0x000000adff44723e */ /* 0x000fc800000000ff */
[----:B------:R-:W-:Y:S02]  /*1df0*/  PRMT R64, R64, 0x5410, R68 ;  /* 0x0000541040407816 */ /* 0x000fe40000000044 */
.L_x_2777:
[----:B------:R-:W-:Y:S01]  /*1e00*/  HADD2.F32 R171, -RZ, R69.H0_H0 ;  /* 0x20000045ffab7230 */ /* 0x000fe20000004100 */
[----:B------:R-:W-:Y:S05]  /*1e10*/  @P6 BRA `(.L_x_2778) ;  /* 0x0000008000006947 */ /* 0x000fea0003800000 */
[----:B------:R-:W-:-:S04]  /*1e20*/  ISETP.NE.U32.AND P0, PT, RZ, c[0x0][0x180], PT ;  /* 0x00006000ff007a0c */ /* 0x000fc80003f05070 */
[----:B------:R-:W-:-:S13]  /*1e30*/  ISETP.NE.AND.EX P0, PT, RZ, c[0x0][0x184], PT, P0 ;  /* 0x00006100ff007a0c */ /* 0x000fda0003f05300 */
[----:B------:R-:W-:Y:S05]  /*1e40*/  @P0 BRA `(.L_x_2779) ;  /* 0x0000002000000947 */ /* 0x000fea0003800000 */
[----:B------:R-:W-:Y:S05]  /*1e50*/  @P2 BRA `(.L_x_2780) ;  /* 0x0000008000002947 */ /* 0x000fea0003800000 */
[----:B------:R-:W-:Y:S05]  /*1e60*/  BRA `(.L_x_2781) ;  /* 0x0000009000007947 */ /* 0x000fea0003800000 */
.L_x_2779:
[----:B-----5:R-:W-:-:S05]  /*1e70*/  HADD2.F32 R68, -RZ, R61.H0_H0 ;  /* 0x2000003dff447230 */ /* 0x020fca0000004100 */
[----:B------:R-:W-:Y:S01]  /*1e80*/  FADD.FTZ R171, R68, R171 ;  /* 0x000000ab44ab7221 */ /* 0x000fe20000010000 */
[----:B------:R-:W-:Y:S05]  /*1e90*/  BRA `(.L_x_2780) ;  /* 0x0000004000007947 */ /* 0x000fea0003800000 */
.L_x_2778:
[----:B-----5:R-:W-:Y:S02]  /*1ea0*/  HADD2.F32 R68, -RZ, R57.H0_H0 ;  /* 0x20000039ff447230 */ /* 0x020fe40000004100 */
[----:B------:R-:W-:-:S03]  /*1eb0*/  @P1 HADD2.F32 R72, -RZ, R61.H0_H0 ;  /* 0x2000003dff481230 */ /* 0x000fc60000004100 */
[----:B------:R-:W-:-:S04]  /*1ec0*/  FADD.FTZ R171, R68, R171 ;  /* 0x000000ab44ab7221 */ /* 0x000fc80000010000 */
[----:B------:R-:W-:-:S05]  /*1ed0*/  @P1 FADD.FTZ R171, R72, R171 ;  /* 0x000000ab48ab1221 */ /* 0x000fca0000010000 */
.L_x_2780:
[----:B------:R-:W-:-:S04]  /*1ee0*/  F2FP.PACK_AB R68, RZ, R171 ;  /* 0x000000abff44723e */ /* 0x000fc800000000ff */
[----:B------:R-:W-:Y:S02]  /*1ef0*/  PRMT R65, R68, 0x7610, R65 ;  /* 0x0000761044417816 */ /* 0x000fe40000000041 */
.L_x_2781:
[----:B------:R-:W-:Y:S01]  /*1f00*/  HADD2.F32 R193, -RZ, R69.H1_H1 ;  /* 0x30000045ffc17230 */ /* 0x000fe20000004100 */
[----:B------:R-:W-:Y:S05]  /*1f10*/  @P6 BRA `(.L_x_2782) ;  /* 0x0000008000006947 */ /* 0x000fea0003800000 */
[----:B------:R-:W-:-:S04]  /*1f20*/  ISETP.NE.U32.AND P0, PT, RZ, c[0x0][0x180], PT ;  /* 0x00006000ff007a0c */ /* 0x000fc80003f05070 */
[----:B------:R-:W-:-:S13]  /*1f30*/  ISETP.NE.AND.EX P0, PT, RZ, c[0x0][0x184], PT, P0 ;  /* 0x00006100ff007a0c */ /* 0x000fda0003f05300 */
[----:B------:R-:W-:Y:S05]  /*1f40*/  @P0 BRA `(.L_x_2783) ;  /* 0x0000002000000947 */ /* 0x000fea0003800000 */
[----:B------:R-:W-:Y:S05]  /*1f50*/  @P2 BRA `(.L_x_2784) ;  /* 0x0000008000002947 */ /* 0x000fea0003800000 */
[----:B------:R-:W-:Y:S05]  /*1f60*/  BRA `(.L_x_2785) ;  /* 0x0000009000007947 */ /* 0x000fea0003800000 */
.L_x_2783:
[----:B-----5:R-:W-:-:S05]  /*1f70*/  HADD2.F32 R68, -RZ, R61.H1_H1 ;  /* 0x3000003dff447230 */ /* 0x020fca0000004100 */
[----:B------:R-:W-:Y:S01]  /*1f80*/  FADD.FTZ R193, R68, R193 ;  /* 0x000000c144c17221 */ /* 0x000fe20000010000 */
[----:B------:R-:W-:Y:S05]  /*1f90*/  BRA `(.L_x_2784) ;  /* 0x0000004000007947 */ /* 0x000fea0003800000 */
.L_x_2782:
[----:B-----5:R-:W-:Y:S02]  /*1fa0*/  HADD2.F32 R68, -RZ, R57.H1_H1 ;  /* 0x30000039ff447230 */ /* 0x020fe40000004100 */
[----:B------:R-:W-:-:S03]  /*1fb0*/  @P1 HADD2.F32 R72, -RZ, R61.H1_H1 ;  /* 0x3000003dff481230 */ /* 0x000fc60000004100 */
[----:B------:R-:W-:-:S04]  /*1fc0*/  FADD.FTZ R193, R68, R193 ;  /* 0x000000c144c17221 */ /* 0x000fc80000010000 */
[----:B------:R-:W-:-:S05]  /*1fd0*/  @P1 FADD.FTZ R193, R72, R193 ;  /* 0x000000c148c11221 */ /* 0x000fca0000010000 */
.L_x_2784:
[----:B------:R-:W-:-:S04]  /*1fe0*/  F2FP.PACK_AB R68, RZ, R193 ;  /* 0x000000c1ff44723e */ /* 0x000fc800000000ff */
[----:B------:R-:W-:Y:S02]  /*1ff0*/  PRMT R65, R65, 0x5410, R68 ;  /* 0x0000541041417816 */ /* 0x000fe40000000044 */
.L_x_2785:
[----:B------:R-:W-:Y:S01]  /*2000*/  HADD2.F32 R191, -RZ, R70.H0_H0 ;  /* 0x20000046ffbf7230 */ /* 0x000fe20000004100 */
[----:B------:R-:W-:Y:S05]  /*2010*/  @P6 BRA `(.L_x_2786) ;  /* 0x0000008000006947 */ /* 0x000fea0003800000 */
[----:B------:R-:W-:-:S04]  /*2020*/  ISETP.NE.U32.AND P0, PT, RZ, c[0x0][0x180], PT ;  /* 0x00006000ff007a0c */ /* 0x000fc80003f05070 */
[----:B------:R-:W-:-:S13]  /*2030*/  ISETP.NE.AND.EX P0, PT, RZ, c[0x0][0x184], PT, P0 ;  /* 0x00006100ff007a0c */ /* 0x000fda0003f05300 */
[----:B------:R-:W-:Y:S05]  /*2040*/  @P0 BRA `(.L_x_2787) ;  /* 0x0000002000000947 */ /* 0x000fea0003800000 */
[----:B------:R-:W-:Y:S05]  /*2050*/  @P2 BRA `(.L_x_2788) ;  /* 0x0000008000002947 */ /* 0x000fea0003800000 */
[----:B------:R-:W-:Y:S05]  /*2060*/  BRA `(.L_x_2789) ;  /* 0x0000009000007947 */ /* 0x000fea0003800000 */
.L_x_2787:
[----:B-----5:R-:W-:-:S05]  /*2070*/  HADD2.F32 R68, -RZ, R62.H0_H0 ;  /* 0x2000003eff447230 */ /* 0x020fca0000004100 */
[----:B------:R-:W-:Y:S01]  /*2080*/  FADD.FTZ R191, R68, R191 ;  /* 0x000000bf44bf7221 */ /* 0x000fe20000010000 */
[----:B------:R-:W-:Y:S05]  /*2090*/  BRA `(.L_x_2788) ;  /* 0x0000004000007947 */ /* 0x000fea0003800000 */
.L_x_2786:
[----:B-----5:R-:W-:Y:S02]  /*20a0*/  HADD2.F32 R68, -RZ, R58.H0_H0 ;  /* 0x2000003aff447230 */ /* 0x020fe40000004100 */
[----:B------:R-:W-:-:S03]  /*20b0*/  @P1 HADD2.F32 R72, -RZ, R62.H0_H0 ;  /* 0x2000003eff481230 */ /* 0x000fc60000004100 */
[----:B------:R-:W-:-:S04]  /*20c0*/  FADD.FTZ R191, R68, R191 ;  /* 0x000000bf44bf7221 */ /* 0x000fc80000010000 */
[----:B------:R-:W-:-:S05]  /*20d0*/  @P1 FADD.FTZ R191, R72, R191 ;  /* 0x000000bf48bf1221 */ /* 0x000fca0000010000 */
.L_x_2788:
[----:B------:R-:W-:-:S04]  /*20e0*/  F2FP.PACK_AB R68, RZ, R191 ;  /* 0x000000bfff44723e */ /* 0x000fc800000000ff */
[----:B------:R-:W-:Y:S02]  /*20f0*/  PRMT R66, R68, 0x7610, R66 ;  /* 0x0000761044427816 */ /* 0x000fe40000000042 */
.L_x_2789:
[----:B------:R-:W-:Y:S01]  /*2100*/  HADD2.F32 R203, -RZ, R70.H1_H1 ;  /* 0x30000046ffcb7230 */ /* 0x000fe20000004100 */
[----:B------:R-:W-:Y:S05]  /*2110*/  @P6 BRA `(.L_x_2790) ;  /* 0x0000008000006947 */ /* 0x000fea0003800000 */
[----:B------:R-:W-:-:S04]  /*2120*/  ISETP.NE.U32.AND P0, PT, RZ, c[0x0][0x180], PT ;  /* 0x00006000ff007a0c */ /* 0x000fc80003f05070 */
[----:B------:R-:W-:-:S13]  /*2130*/  ISETP.NE.AND.EX P0, PT, RZ, c[0x0][0x184], PT, P0 ;  /* 0x00006100ff007a0c */ /* 0x000fda0003f05300 */
[----:B------:R-:W-:Y:S05]  /*2140*/  @P0 BRA `(.L_x_2791) ;  /* 0x0000002000000947 */ /* 0x000fea0003800000 */
[----:B------:R-:W-:Y:S05]  /*2150*/  @P2 BRA `(.L_x_2792) ;  /* 0x0000008000002947 */ /* 0x000fea0003800000 */
[----:B------:R-:W-:Y:S05]  /*2160*/  BRA `(.L_x_2793) ;  /* 0x0000009000007947 */ /* 0x000fea0003800000 */
.L_x_2791:
[----:B-----5:R-:W-:-:S05]  /*2170*/  HADD2.F32 R68, -RZ, R62.H1_H1 ;  /* 0x3000003eff447230 */ /* 0x020fca0000004100 */
[----:B------:R-:W-:Y:S01]  /*2180*/  FADD.FTZ R203, R68, R203 ;  /* 0x000000cb44cb7221 */ /* 0x000fe20000010000 */
[----:B------:R-:W-:Y:S05]  /*2190*/  BRA `(.L_x_2792) ;  /* 0x0000004000007947 */ /* 0x000fea0003800000 */
.L_x_2790:
[----:B-----5:R-:W-:Y:S02]  /*21a0*/  HADD2.F32 R68, -RZ, R58.H1_H1 ;  /* 0x3000003aff447230 */ /* 0x020fe40000004100 */
[----:B------:R-:W-:-:S03]  /*21b0*/  @P1 HADD2.F32 R70, -RZ, R62.H1_H1 ;  /* 0x3000003eff461230 */ /* 0x000fc60000004100 */
[----:B------:R-:W-:-:S04]  /*21c0*/  FADD.FTZ R203, R68, R203 ;  /* 0x000000cb44cb7221 */ /* 0x000fc80000010000 */
[----:B------:R-:W-:-:S05]  /*21d0*/  @P1 FADD.FTZ R203, R70, R203 ;  /* 0x000000cb46cb1221 */ /* 0x000fca0000010000 */
.L_x_2792:
[----:B------:R-:W-:-:S04]  /*21e0*/  F2FP.PACK_AB R68, RZ, R203 ;  /* 0x000000cbff44723e */ /* 0x000fc800000000ff */
[----:B------:R-:W-:Y:S02]  /*21f0*/  PRMT R66, R66, 0x5410, R68 ;  /* 0x0000541042427816 */ /* 0x000fe40000000044 */
.L_x_2793:
[----:B------:R-:W-:Y:S01]  /*2200*/  HADD2.F32 R205, -RZ, R71.H0_H0 ;  /* 0x20000047ffcd7230 */ /* 0x000fe20000004100 */
[----:B------:R-:W-:Y:S05]  /*2210*/  @P6 BRA `(.L_x_2794) ;  /* 0x0000008000006947 */ /* 0x000fea0003800000 */
[----:B------:R-:W-:-:S04]  /*2220*/  ISETP.NE.U32.AND P0, PT, RZ, c[0x0][0x180], PT ;  /* 0x00006000ff007a0c */ /* 0x000fc80003f05070 */
[----:B------:R-:W-:-:S13]  /*2230*/  ISETP.NE.AND.EX P0, PT, RZ, c[0x0][0x184], PT, P0 ;  /* 0x00006100ff007a0c */ /* 0x000fda0003f05300 */
[----:B------:R-:W-:Y:S05]  /*2240*/  @P0 BRA `(.L_x_2795) ;  /* 0x0000002000000947 */ /* 0x000fea0003800000 */
[----:B------:R-:W-:Y:S05]  /*2250*/  @P2 BRA `(.L_x_2796) ;  /* 0x0000008000002947 */ /* 0x000fea0003800000 */
[----:B------:R-:W-:Y:S05]  /*2260*/  BRA `(.L_x_2797) ;  /* 0x0000009000007947 */ /* 0x000fea0003800000 */
.L_x_2795:
[----:B-----5:R-:W-:-:S05]  /*2270*/  HADD2.F32 R68, -RZ, R63.H0_H0 ;  /* 0x2000003fff447230 */ /* 0x020fca0000004100 */
[----:B------:R-:W-:Y:S01]  /*2280*/  FADD.FTZ R205, R68, R205 ;  /* 0x000000cd44cd7221 */ /* 0x000fe20000010000 */
[----:B------:R-:W-:Y:S05]  /*2290*/  BRA `(.L_x_2796) ;  /* 0x0000004000007947 */ /* 0x000fea0003800000 */
.L_x_2794:
[----:B-----5:R-:W-:Y:S02]  /*22a0*/  HADD2.F32 R68, -RZ, R59.H0_H0 ;  /* 0x2000003bff447230 */ /* 0x020fe40000004100 */
[----:B------:R-:W-:-:S03]  /*22b0*/  @P1 HADD2.F32 R70, -RZ, R63.H0_H0 ;  /* 0x2000003fff461230 */ /* 0x000fc60000004100 */
[----:B------:R-:W-:-:S04]  /*22c0*/  FADD.FTZ R205, R68, R205 ;  /* 0x000000cd44cd7221 */ /* 0x000fc80000010000 */
[----:B------:R-:W-:-:S05]  /*22d0*/  @P1 FADD.FTZ R205, R70, R205 ;  /* 0x000000cd46cd1221 */ /* 0x000fca0000010000 */
.L_x_2796:
[----:B------:R-:W-:-:S04]  /*22e0*/  F2FP.PACK_AB R68, RZ, R205 ;  /* 0x000000cdff44723e */ /* 0x000fc800000000ff */
[----:B------:R-:W-:Y:S02]  /*22f0*/  PRMT R67, R68, 0x7610, R67 ;  /* 0x0000761044437816 */ /* 0x000fe40000000043 */
.L_x_2797:
[----:B------:R-:W-:Y:S01]  /*2300*/  HADD2.F32 R217, -RZ, R71.H1_H1 ;  /* 0x30000047ffd97230 */ /* 0x000fe20000004100 */
[----:B------:R-:W-:Y:S05]  /*2310*/  @P6 BRA `(.L_x_2798) ;  /* 0x0000008000006947 */ /* 0x000fea0003800000 */
[----:B------:R-:W-:-:S04]  /*2320*/  ISETP.NE.U32.AND P0, PT, RZ, c[0x0][0x180], PT ;  /* 0x00006000ff007a0c */ /* 0x000fc80003f05070 */
[----:B------:R-:W-:-:S13]  /*2330*/  ISETP.NE.AND.EX P0, PT, RZ, c[0x0][0x184], PT, P0 ;  /* 0x00006100ff007a0c */ /* 0x000fda0003f05300 */
[----:B------:R-:W-:Y:S05]  /*2340*/  @P0 BRA `(.L_x_2799) ;  /* 0x0000002000000947 */ /* 0x000fea0003800000 */
[----:B------:R-:W-:Y:S05]  /*2350*/  @P2 BRA `(.L_x_2800) ;  /* 0x0000008000002947 */ /* 0x000fea0003800000 */
[----:B------:R-:W-:Y:S05]  /*2360*/  BRA `(.L_x_2801) ;  /* 0x0000009000007947 */ /* 0x000fea0003800000 */
.L_x_2799:
[----:B-----5:R-:W-:-:S05]  /*2370*/  HADD2.F32 R68, -RZ, R63.H1_H1 ;  /* 0x3000003fff447230 */ /* 0x020fca0000004100 */
[----:B------:R-:W-:Y:S01]  /*2380*/  FADD.FTZ R217, R68, R217 ;  /* 0x000000d944d97221 */ /* 0x000fe20000010000 */
[----:B------:R-:W-:Y:S05]  /*2390*/  BRA `(.L_x_2800) ;  /* 0x0000004000007947 */ /* 0x000fea0003800000 */
.L_x_2798:
[----:B-----5:R-:W-:Y:S02]  /*23a0*/  HADD2.F32 R68, -RZ, R59.H1_H1 ;  /* 0x3000003bff447230 */ /* 0x020fe40000004100 */
[----:B------:R-:W-:-:S03]  /*23b0*/  @P1 HADD2.F32 R70, -RZ, R63.H1_H1 ;  /* 0x3000003fff461230 */ /* 0x000fc60000004100 */
[----:B------:R-:W-:-:S04]  /*23c0*/  FADD.FTZ R217, R68, R217 ;  /* 0x000000d944d97221 */ /* 0x000fc80000010000 */
[----:B------:R-:W-:-:S05]  /*23d0*/  @P1 FADD.FTZ R217, R70, R217 ;  /* 0x000000d946d91221 */ /* 0x000fca0000010000 */
.L_x_2800:
[----:B------:R-:W-:-:S04]  /*23e0*/  F2FP.PACK_AB R68, RZ, R217 ;  /* 0x000000d9ff44723e */ /* 0x000fc800000000ff */
[----:B------:R-:W-:Y:S02]  /*23f0*/  PRMT R67, R67, 0x5410, R68 ;  /* 0x0000541043437816 */ /* 0x000fe40000000044 */
.L_x_2801:
[----:B------:R-:W-:-:S04]  /*2400*/  @P2 LEA R68, P0, R136, c[0x0][0x188], 0x4 ;  /* 0x0000620088442a11 */ /* 0x000fc800078020ff */
[C---:B------:R-:W-:Y:S02]  /*2410*/  @P2 LEA.HI.X R69, R136.reuse, c[0x0][0x18c], RZ, 0x4, P0 ;  /* 0x0000630088452a11 */ /* 0x040fe400000f24ff */
[----:B------:R-:W-:-:S03]  /*2420*/  IADD3 R136, R136, 0x100, RZ ;  /* 0x0000010088887810 */ /* 0x000fc60007ffe0ff */
[----:B------:R0:W-:Y:S04]  /*2430*/  @P2 STG.E.128 [R68.64], R64 ;  /* 0x0000004044002986 */ /* 0x0001e8000c101d04 */
.L_x_2769:
[----:B------:R-:W-:Y:S05]  /*2440*/  BSYNC B0 ;  /* 0x0000000000007941 */ /* 0x000fea0003800000 */
.L_x_2768:
[----:B------:R-:W-:Y:S01]  /*2450*/  BSSY B0, `(.L_x_2802) ;  /* 0x0000095000007945 */ /* 0x000fe20003800000 */
[----:B------:R-:W-:Y:S05]  /*2460*/  @!P4 BRA `(.L_x_2803) ;  /* 0x000009300000c947 */ /* 0x000fea0003800000 */
[----:B------:R-:W-:Y:S01]  /*2470*/  ISETP.NE.U32.AND P0, PT, RZ, c[0x0][0x178], PT ;  /* 0x00005e00ff007a0c */ /* 0x000fe20003f05070 */
[----:B0-----:R-:W-:-:S03]  /*2480*/  HFMA2.MMA R69, -RZ, RZ, 0, 9.5367431640625e-07 ;  /* 0x00000010ff457435 */ /* 0x001fc600000001ff */
[----:B------:R-:W-:-:S07]  /*2490*/  ISETP.NE.AND.EX P0, PT, RZ, c[0x0][0x17c], PT, P0 ;  /* 0x00005f00ff007a0c */ /* 0x000fce0003f05300 */
[----:B------:R-:W-:-:S06]  /*24a0*/  IMAD.WIDE.U32 R68, R136, R69, c[0x0][0x170] ;  /* 0x00005c0088447625 */ /* 0x000fcc00078e0045 */
[C---:B------:R-:W-:Y:S01]  /*24b0*/  @P0 LEA R74, P1, R136.reuse, c[0x0][0x178], 0x4 ;  /* 0x00005e00884a0a11 */ /* 0x040fe200078220ff */
[----:B------:R-:W2:Y:S03]  /*24c0*/  LDG.E.128 R68, [R68.64] ;  /* 0x0000000444447981 */ /* 0x000ea6000c1e1d00 */
        /* <DEDUP_REMOVED lines=16> */
.L_x_2805:
[----:B-----5:R-:W-:-:S05]  /*25d0*/  HADD2.F32 R72, -RZ, R60.H0_H0 ;  /* 0x2000003cff487230 */ /* 0x020fca0000004100 */
[----:B------:R-:W-:Y:S01]  /*25e0*/  FADD.FTZ R163, R72, R163 ;  /* 0x000000a348a37221 */ /* 0x000fe20000010000 */
[----:B------:R-:W-:Y:S05]  /*25f0*/  BRA `(.L_x_2806) ;  /* 0x0000004000007947 */ /* 0x000fea0003800000 */
.L_x_2804:
[----:B0----5:R-:W-:Y:S02]  /*2600*/  HADD2.F32 R72, -RZ, R56.H0_H0 ;  /* 0x20000038ff487230 */ /* 0x021fe40000004100 */
[----:B------:R-:W-:-:S03]  /*2610*/  @P1 HADD2.F32 R74, -RZ, R60.H0_H0 ;  /* 0x2000003cff4a1230 */ /* 0x000fc60000004100 */
[----:B------:R-:W-:-:S04]  /*2620*/  FADD.FTZ R163, R72, R163 ;  /* 0x000000a348a37221 */ /* 0x000fc80000010000 */
[----:B------:R-:W-:-:S05]  /*2630*/  @P1 FADD.FTZ R163, R74, R163 ;  /* 0x000000a34aa31221 */ /* 0x000fca0000010000 */
.L_x_2806:
[----:B------:R-:W-:-:S04]  /*2640*/  F2FP.PACK_AB R72, RZ, R163 ;  /* 0x000000a3ff48723e */ /* 0x000fc800000000ff */
[----:B------:R-:W-:Y:S02]  /*2650*/  PRMT R64, R72, 0x7610, R64 ;  /* 0x0000761048407816 */ /* 0x000fe40000000040 */
.L_x_2807:
[----:B------:R-:W-:Y:S01]  /*2660*/  HADD2.F32 R169, -RZ, R68.H1_H1 ;  /* 0x30000044ffa97230 */ /* 0x000fe20000004100 */
[----:B------:R-:W-:Y:S05]  /*2670*/  @P6 BRA `(.L_x_2808) ;  /* 0x0000008000006947 */ /* 0x000fea0003800000 */
[----:B------:R-:W-:-:S04]  /*2680*/  ISETP.NE.U32.AND P0, PT, RZ, c[0x0][0x180], PT ;  /* 0x00006000ff007a0c */ /* 0x000fc80003f05070 */
[----:B------:R-:W-:-:S13]  /*2690*/  ISETP.NE.AND.EX P0, PT, RZ, c[0x0][0x184], PT, P0 ;  /* 0x00006100ff007a0c */ /* 0x000fda0003f05300 */
[----:B------:R-:W-:Y:S05]  /*26a0*/  @P0 BRA `(.L_x_2809) ;  /* 0x0000002000000947 */ /* 0x000fea0003800000 */
[----:B------:R-:W-:Y:S05]  /*26b0*/  @P2 BRA `(.L_x_2810) ;  /* 0x0000008000002947 */ /* 0x000fea0003800000 */
[----:B------:R-:W-:Y:S05]  /*26c0*/  BRA `(.L_x_2811) ;  /* 0x0000009000007947 */ /* 0x000fea0003800000 */
.L_x_2809:
[----:B-----5:R-:W-:-:S05]  /*26d0*/  HADD2.F32 R68, -RZ, R60.H1_H1 ;  /* 0x3000003cff447230 */ /* 0x020fca0000004100 */
[----:B------:R-:W-:Y:S01]  /*26e0*/  FADD.FTZ R169, R68, R169 ;  /* 0x000000a944a97221 */ /* 0x000fe20000010000 */
[----:B------:R-:W-:Y:S05]  /*26f0*/  BRA `(.L_x_2810) ;  /* 0x0000004000007947 */ /* 0x000fea0003800000 */
.L_x_2808:
[----:B-----5:R-:W-:Y:S02]  /*2700*/  HADD2.F32 R68, -RZ, R56.H1_H1 ;  /* 0x30000038ff447230 */ /* 0x020fe40000004100 */
[----:B------:R-:W-:-:S03]  /*2710*/  @P1 HADD2.F32 R72, -RZ, R60.H1_H1 ;  /* 0x3000003cff481230 */ /* 0x000fc60000004100 */
[----:B------:R-:W-:-:S04]  /*2720*/  FADD.FTZ R169, R68, R169 ;  /* 0x000000a944a97221 */ /* 0x000fc80000010000 */
[----:B------:R-:W-:-:S05]  /*2730*/  @P1 FADD.FTZ R169, R72, R169 ;  /* 0x000000a948a91221 */ /* 0x000fca0000010000 */
.L_x_2810:
[----:B------:R-:W-:-:S04]  /*2740*/  F2FP.PACK_AB R68, RZ, R169 ;  /* 0x000000a9ff44723e */ /* 0x000fc800000000ff */
[----:B------:R-:W-:Y:S02]  /*2750*/  PRMT R64, R64, 0x5410, R68 ;  /* 0x0000541040407816 */ /* 0x000fe40000000044 */
.L_x_2811:
[----:B------:R-:W-:Y:S01]  /*2760*/  HADD2.F32 R167, -RZ, R69.H0_H0 ;  /* 0x20000045ffa77230 */ /* 0x000fe20000004100 */
[----:B------:R-:W-:Y:S05]  /*2770*/  @P6 BRA `(.L_x_2812) ;  /* 0x0000008000006947 */ /* 0x000fea0003800000 */
[----:B------:R-:W-:-:S04]  /*2780*/  ISETP.NE.U32.AND P0, PT, RZ, c[0x0][0x180], PT ;  /* 0x00006000ff007a0c */ /* 0x000fc80003f05070 */
[----:B------:R-:W-:-:S13]  /*2790*/  ISETP.NE.AND.EX P0, PT, RZ, c[0x0][0x184], PT, P0 ;  /* 0x00006100ff007a0c */ /* 0x000fda0003f05300 */
[----:B------:R-:W-:Y:S05]  /*27a0*/  @P0 BRA `(.L_x_2813) ;  /* 0x0000002000000947 */ /* 0x000fea0003800000 */
[----:B------:R-:W-:Y:S05]  /*27b0*/  @P2 BRA `(.L_x_2814) ;  /* 0x0000008000002947 */ /* 0x000fea0003800000 */
[----:B------:R-:W-:Y:S05]  /*27c0*/  BRA `(.L_x_2815) ;  /* 0x0000009000007947 */ /* 0x000fea0003800000 */
.L_x_2813:
[----:B-----5:R-:W-:-:S05]  /*27d0*/  HADD2.F32 R68, -RZ, R61.H0_H0 ;  /* 0x2000003dff447230 */ /* 0x020fca0000004100 */
[----:B------:R-:W-:Y:S01]  /*27e0*/  FADD.FTZ R167, R68, R167 ;  /* 0x000000a744a77221 */ /* 0x000fe20000010000 */
[----:B------:R-:W-:Y:S05]  /*27f0*/  BRA `(.L_x_2814) ;  /* 0x0000004000007947 */ /* 0x000fea0003800000 */
.L_x_2812:
[----:B-----5:R-:W-:Y:S02]  /*2800*/  HADD2.F32 R68, -RZ, R57.H0_H0 ;  /* 0x20000039ff447230 */ /* 0x020fe40000004100 */
[----:B------:R-:W-:-:S03]  /*2810*/  @P1 HADD2.F32 R72, -RZ, R61.H0_H0 ;  /* 0x2000003dff481230 */ /* 0x000fc60000004100 */
[----:B------:R-:W-:-:S04]  /*2820*/  FADD.FTZ R167, R68, R167 ;  /* 0x000000a744a77221 */ /* 0x000fc80000010000 */
[----:B------:R-:W-:-:S05]  /*2830*/  @P1 FADD.FTZ R167, R72, R167 ;  /* 0x000000a748a71221 */ /* 0x000fca0000010000 */
.L_x_2814:
[----:B------:R-:W-:-:S04]  /*2840*/  F2FP.PACK_AB R68, RZ, R167 ;  /* 0x000000a7ff44723e */ /* 0x000fc800000000ff */
[----:B------:R-:W-:Y:S02]  /*2850*/  PRMT R65, R68, 0x7610, R65 ;  /* 0x0000761044417816 */ /* 0x000fe40000000041 */
.L_x_2815:
[----:B------:R-:W-:Y:S01]  /*2860*/  HADD2.F32 R189, -RZ, R69.H1_H1 ;  /* 0x30000045ffbd7230 */ /* 0x000fe20000004100 */
[----:B------:R-:W-:Y:S05]  /*2870*/  @P6 BRA `(.L_x_2816) ;  /* 0x0000008000006947 */ /* 0x000fea0003800000 */
[----:B------:R-:W-:-:S04]  /*2880*/  ISETP.NE.U32.AND P0, PT, RZ, c[0x0][0x180], PT ;  /* 0x00006000ff007a0c */ /* 0x000fc80003f05070 */
[----:B------:R-:W-:-:S13]  /*2890*/  ISETP.NE.AND.EX P0, PT, RZ, c[0x0][0x184], PT, P0 ;  /* 0x00006100ff007a0c */ /* 0x000fda0003f05300 */
[----:B------:R-:W-:Y:S05]  /*28a0*/  @P0 BRA `(.L_x_2817) ;  /* 0x0000002000000947 */ /* 0x000fea0003800000 */
[----:B------:R-:W-:Y:S05]  /*28b0*/  @P2 BRA `(.L_x_2818) ;  /* 0x0000008000002947 */ /* 0x000fea0003800000 */
[----:B------:R-:W-:Y:S05]  /*28c0*/  BRA `(.L_x_2819) ;  /* 0x0000009000007947 */ /* 0x000fea0003800000 */
.L_x_2817:
[----:B-----5:R-:W-:-:S05]  /*28d0*/  HADD2.F32 R68, -RZ, R61.H1_H1 ;  /* 0x3000003dff447230 */ /* 0x020fca0000004100 */
[----:B------:R-:W-:Y:S01]  /*28e0*/  FADD.FTZ R189, R68, R189 ;  /* 0x000000bd44bd7221 */ /* 0x000fe20000010000 */
[----:B------:R-:W-:Y:S05]  /*28f0*/  BRA `(.L_x_2818) ;  /* 0x0000004000007947 */ /* 0x000fea0003800000 */
.L_x_2816:
[----:B-----5:R-:W-:Y:S02]  /*2900*/  HADD2.F32 R68, -RZ, R57.H1_H1 ;  /* 0x30000039ff447230 */ /* 0x020fe40000004100 */
[----:B------:R-:W-:-:S03]  /*2910*/  @P1 HADD2.F32 R72, -RZ, R61.H1_H1 ;  /* 0x3000003dff481230 */ /* 0x000fc60000004100 */
[----:B------:R-:W-:-:S04]  /*2920*/  FADD.FTZ R189, R68, R189 ;  /* 0x000000bd44bd7221 */ /* 0x000fc80000010000 */
[----:B------:R-:W-:-:S05]  /*2930*/  @P1 FADD.FTZ R189, R72, R189 ;  /* 0x000000bd48bd1221 */ /* 0x000fca0000010000 */
.L_x_2818:
[----:B------:R-:W-:-:S04]  /*2940*/  F2FP.PACK_AB R68, RZ, R189 ;  /* 0x000000bdff44723e */ /* 0x000fc800000000ff */
[----:B------:R-:W-:Y:S02]  /*2950*/  PRMT R65, R65, 0x5410, R68 ;  /* 0x0000541041417816 */ /* 0x000fe40000000044 */
.L_x_2819:
[----:B------:R-:W-:Y:S01]  /*2960*/  HADD2.F32 R187, -RZ, R70.H0_H0 ;  /* 0x20000046ffbb7230 */ /* 0x000fe20000004100 */
[----:B------:R-:W-:Y:S05]  /*2970*/  @P6 BRA `(.L_x_2820) ;  /* 0x0000008000006947 */ /* 0x000fea0003800000 */
[----:B------:R-:W-:-:S04]  /*2980*/  ISETP.NE.U32.AND P0, PT, RZ, c[0x0][0x180], PT ;  /* 0x00006000ff007a0c */ /* 0x000fc80003f05070 */
[----:B------:R-:W-:-:S13]  /*2990*/  ISETP.NE.AND.EX P0, PT, RZ, c[0x0][0x184], PT, P0 ;  /* 0x00006100ff007a0c */ /* 0x000fda0003f05300 */
[----:B------:R-:W-:Y:S05]  /*29a0*/  @P0 BRA `(.L_x_2821) ;  /* 0x0000002000000947 */ /* 0x000fea0003800000 */
[----:B------:R-:W-:Y:S05]  /*29b0*/  @P2 BRA `(.L_x_2822) ;  /* 0x0000008000002947 */ /* 0x000fea0003800000 */
[----:B------:R-:W-:Y:S05]  /*29c0*/  BRA `(.L_x_2823) ;  /* 0x0000009000007947 */ /* 0x000fea0003800000 */
.L_x_2821:
[----:B-----5:R-:W-:-:S05]  /*29d0*/  HADD2.F32 R68, -RZ, R62.H0_H0 ;  /* 0x2000003eff447230 */ /* 0x020fca0000004100 */
[----:B------:R-:W-:Y:S01]  /*29e0*/  FADD.FTZ R187, R68, R187 ;  /* 0x000000bb44bb7221 */ /* 0x000fe20000010000 */
[----:B------:R-:W-:Y:S05]  /*29f0*/  BRA `(.L_x_2822) ;  /* 0x0000004000007947 */ /* 0x000fea0003800000 */
.L_x_2820:
[----:B-----5:R-:W-:Y:S02]  /*2a00*/  HADD2.F32 R68, -RZ, R58.H0_H0 ;  /* 0x2000003aff447230 */ /* 0x020fe40000004100 */
[----:B------:R-:W-:-:S03]  /*2a10*/  @P1 HADD2.F32 R72, -RZ, R62.H0_H0 ;  /* 0x2000003eff481230 */ /* 0x000fc60000004100 */
[----:B------:R-:W-:-:S04]  /*2a20*/  FADD.FTZ R187, R68, R187 ;  /* 0x000000bb44bb7221 */ /* 0x000fc80000010000 */
[----:B------:R-:W-:-:S05]  /*2a30*/  @P1 FADD.FTZ R187, R72, R187 ;  /* 0x000000bb48bb1221 */ /* 0x000fca0000010000 */
.L_x_2822:
[----:B------:R-:W-:-:S04]  /*2a40*/  F2FP.PACK_AB R68, RZ, R187 ;  /* 0x000000bbff44723e */ /* 0x000fc800000000ff */
[----:B------:R-:W-:Y:S02]  /*2a50*/  PRMT R66, R68, 0x7610, R66 ;  /* 0x0000761044427816 */ /* 0x000fe40000000042 */
.L_x_2823:
[----:B------:R-:W-:Y:S01]  /*2a60*/  HADD2.F32 R207, -RZ, R70.H1_H1 ;  /* 0x30000046ffcf7230 */ /* 0x000fe20000004100 */
[----:B------:R-:W-:Y:S05]  /*2a70*/  @P6 BRA `(.L_x_2824) ;  /* 0x0000008000006947 */ /* 0x000fea0003800000 */
[----:B------:R-:W-:-:S04]  /*2a80*/  ISETP.NE.U32.AND P0, PT, RZ, c[0x0][0x180], PT ;  /* 0x00006000ff007a0c */ /* 0x000fc80003f05070 */
[----:B------:R-:W-:-:S13]  /*2a90*/  ISETP.NE.AND.EX P0, PT, RZ, c[0x0][0x184], PT, P0 ;  /* 0x00006100ff007a0c */ /* 0x000fda0003f05300 */
[----:B------:R-:W-:Y:S05]  /*2aa0*/  @P0 BRA `(.L_x_2825) ;  /* 0x0000002000000947 */ /* 0x000fea0003800000 */
[----:B------:R-:W-:Y:S05]  /*2ab0*/  @P2 BRA `(.L_x_2826) ;  /* 0x0000008000002947 */ /* 0x000fea0003800000 */
[----:B------:R-:W-:Y:S05]  /*2ac0*/  BRA `(.L_x_2827) ;  /* 0x0000009000007947 */ /* 0x000fea0003800000 */
.L_x_2825:
[----:B-----5:R-:W-:-:S05]  /*2ad0*/  HADD2.F32 R68, -RZ, R62.H1_H1 ;  /* 0x3000003eff447230 */ /* 0x020fca0000004100 */
[----:B------:R-:W-:Y:S01]  /*2ae0*/  FADD.FTZ R207, R68, R207 ;  /* 0x000000cf44cf7221 */ /* 0x000fe20000010000 */
[----:B------:R-:W-:Y:S05]  /*2af0*/  BRA `(.L_x_2826) ;  /* 0x0000004000007947 */ /* 0x000fea0003800000 */
.L_x_2824:
[----:B-----5:R-:W-:Y:S02]  /*2b00*/  HADD2.F32 R68, -RZ, R58.H1_H1 ;  /* 0x3000003aff447230 */ /* 0x020fe40000004100 */
[----:B------:R-:W-:-:S03]  /*2b10*/  @P1 HADD2.F32 R70, -RZ, R62.H1_H1 ;  /* 0x3000003eff461230 */ /* 0x000fc60000004100 */
[----:B------:R-:W-:-:S04]  /*2b20*/  FADD.FTZ R207, R68, R207 ;  /* 0x000000cf44cf7221 */ /* 0x000fc80000010000 */
[----:B------:R-:W-:-:S05]  /*2b30*/  @P1 FADD.FTZ R207, R70, R207 ;  /* 0x000000cf46cf1221 */ /* 0x000fca0000010000 */
.L_x_2826:
[----:B------:R-:W-:-:S04]  /*2b40*/  F2FP.PACK_AB R68, RZ, R207 ;  /* 0x000000cfff44723e */ /* 0x000fc800000000ff */
[----:B------:R-:W-:Y:S02]  /*2b50*/  PRMT R66, R66, 0x5410, R68 ;  /* 0x0000541042427816 */ /* 0x000fe40000000044 */
.L_x_2827:
[----:B------:R-:W-:Y:S01]  /*2b60*/  HADD2.F32 R209, -RZ, R71.H0_H0 ;  /* 0x20000047ffd17230 */ /* 0x000fe20000004100 */
[----:B------:R-:W-:Y:S05]  /*2b70*/  @P6 BRA `(.L_x_2828) ;  /* 0x0000008000006947 */ /* 0x000fea0003800000 */
[----:B------:R-:W-:-:S04]  /*2b80*/  ISETP.NE.U32.AND P0, PT, RZ, c[0x0][0x180], PT ;  /* 0x00006000ff007a0c */ /* 0x000fc80003f05070 */
[----:B------:R-:W-:-:S13]  /*2b90*/  ISETP.NE.AND.EX P0, PT, RZ, c[0x0][0x184], PT, P0 ;  /* 0x00006100ff007a0c */ /* 0x000fda0003f05300 */
[----:B------:R-:W-:Y:S05]  /*2ba0*/  @P0 BRA `(.L_x_2829) ;  /* 0x0000002000000947 */ /* 0x000fea0003800000 */
[----:B------:R-:W-:Y:S05]  /*2bb0*/  @P2 BRA `(.L_x_2830) ;  /* 0x0000008000002947 */ /* 0x000fea0003800000 */
[----:B------:R-:W-:Y:S05]  /*2bc0*/  BRA `(.L_x_2831) ;  /* 0x0000009000007947 */ /* 0x000fea0003800000 */
.L_x_2829:
[----:B-----5:R-:W-:-:S05]  /*2bd0*/  HADD2.F32 R68, -RZ, R63.H0_H0 ;  /* 0x2000003fff447230 */ /* 0x020fca0000004100 */
[----:B------:R-:W-:Y:S01]  /*2be0*/  FADD.FTZ R209, R68, R209 ;  /* 0x000000d144d17221 */ /* 0x000fe20000010000 */
[----:B------:R-:W-:Y:S05]  /*2bf0*/  BRA `(.L_x_2830) ;  /* 0x0000004000007947 */ /* 0x000fea0003800000 */
.L_x_2828:
[----:B-----5:R-:W-:Y:S02]  /*2c00*/  HADD2.F32 R68, -RZ, R59.H0_H0 ;  /* 0x2000003bff447230 */ /* 0x020fe40000004100 */
[----:B------:R-:W-:-:S03]  /*2c10*/  @P1 HADD2.F32 R70, -RZ, R63.H0_H0 ;  /* 0x2000003fff461230 */ /* 0x000fc60000004100 */
[----:B------:R-:W-:-:S04]  /*2c20*/  FADD.FTZ R209, R68, R209 ;  /* 0x000000d144d17221 */ /* 0x000fc80000010000 */
[----:B------:R-:W-:-:S05]  /*2c30*/  @P1 FADD.FTZ R209, R70, R209 ;  /* 0x000000d146d11221 */ /* 0x000fca0000010000 */
.L_x_2830:
[----:B------:R-:W-:-:S04]  /*2c40*/  F2FP.PACK_AB R68, RZ, R209 ;  /* 0x000000d1ff44723e */ /* 0x000fc800000000ff */
[----:B------:R-:W-:Y:S02]  /*2c50*/  PRMT R67, R68, 0x7610, R67 ;  /* 0x0000761044437816 */ /* 0x000fe40000000043 */
.L_x_2831:
[----:B------:R-:W-:Y:S01]  /*2c60*/  HADD2.F32 R219, -RZ, R71.H1_H1 ;  /* 0x30000047ffdb7230 */ /* 0x000fe20000004100 */
[----:B------:R-:W-:Y:S05]  /*2c70*/  @P6 BRA `(.L_x_2832) ;  /* 0x0000008000006947 */ /* 0x000fea0003800000 */
[----:B------:R-:W-:-:S04]  /*2c80*/  ISETP.NE.U32.AND P0, PT, RZ, c[0x0][0x180], PT ;  /* 0x00006000ff007a0c */ /* 0x000fc80003f05070 */
[----:B------:R-:W-:-:S13]  /*2c90*/  ISETP.NE.AND.EX P0, PT, RZ, c[0x0][0x184], PT, P0 ;  /* 0x00006100ff007a0c */ /* 0x000fda0003f05300 */
[----:B------:R-:W-:Y:S05]  /*2ca0*/  @P0 BRA `(.L_x_2833) ;  /* 0x0000002000000947 */ /* 0x000fea0003800000 */
[----:B------:R-:W-:Y:S05]  /*2cb0*/  @P2 BRA `(.L_x_2834) ;  /* 0x0000008000002947 */ /* 0x000fea0003800000 */
[----:B------:R-:W-:Y:S05]  /*2cc0*/  BRA `(.L_x_2835) ;  /* 0x0000009000007947 */ /* 0x000fea0003800000 */
.L_x_2833:
[----:B-----5:R-:W-:-:S05]  /*2cd0*/  HADD2.F32 R68, -RZ, R63.H1_H1 ;  /* 0x3000003fff447230 */ /* 0x020fca0000004100 */
[----:B------:R-:W-:Y:S01]  /*2ce0*/  FADD.FTZ R219, R68, R219 ;  /* 0x000000db44db7221 */ /* 0x000fe20000010000 */
[----:B------:R-:W-:Y:S05]  /*2cf0*/  BRA `(.L_x_2834) ;  /* 0x0000004000007947 */ /* 0x000fea0003800000 */
.L_x_2832:
[----:B-----5:R-:W-:Y:S02]  /*2d00*/  HADD2.F32 R68, -RZ, R59.H1_H1 ;  /* 0x3000003bff447230 */ /* 0x020fe40000004100 */
[----:B------:R-:W-:-:S03]  /*2d10*/  @P1 HADD2.F32 R70, -RZ, R63.H1_H1 ;  /* 0x3000003fff461230 */ /* 0x000fc60000004100 */
[----:B------:R-:W-:-:S04]  /*2d20*/  FADD.FTZ R219, R68, R219 ;  /* 0x000000db44db7221 */ /* 0x000fc80000010000 */
[----:B------:R-:W-:-:S05]  /*2d30*/  @P1 FADD.FTZ R219, R70, R219 ;  /* 0x000000db46db1221 */ /* 0x000fca0000010000 */
.L_x_2834:
[----:B------:R-:W-:-:S04]  /*2d40*/  F2FP.PACK_AB R68, RZ, R219 ;  /* 0x000000dbff44723e */ /* 0x000fc800000000ff */
[----:B------:R-:W-:Y:S02]  /*2d50*/  PRMT R67, R67, 0x5410, R68 ;  /* 0x0000541043437816 */ /* 0x000fe40000000044 */
.L_x_2835:
[----:B------:R-:W-:-:S04]  /*2d60*/  @P2 LEA R68, P0, R136, c[0x0][0x188], 0x4 ;  /* 0x0000620088442a11 */ /* 0x000fc800078020ff */
[C---:B------:R-:W-:Y:S02]  /*2d70*/  @P2 LEA.HI.X R69, R136.reuse, c[0x0][0x18c], RZ, 0x4, P0 ;  /* 0x0000630088452a11 */ /* 0x040fe400000f24ff */
[----:B------:R-:W-:-:S03]  /*2d80*/  IADD3 R136, R136, 0x100, RZ ;  /* 0x0000010088887810 */ /* 0x000fc60007ffe0ff */
[----:B------:R0:W-:Y:S04]  /*2d90*/  @P2 STG.E.128 [R68.64], R64 ;  /* 0x0000004044002986 */ /* 0x0001e8000c101d04 */
.L_x_2803:
[----:B------:R-:W-:Y:S05]  /*2da0*/  BSYNC B0 ;  /* 0x0000000000007941 */ /* 0x000fea0003800000 */
.L_x_2802:
[----:B------:R-:W-:Y:S01]  /*2db0*/  BSSY B0, `(.L_x_2836) ;  /* 0x0000094000007945 */ /* 0x000fe20003800000 */
        /* <DEDUP_REMOVED lines=23> */
.L_x_2839:
[----:B-----5:R-:W-:-:S05]  /*2f30*/  HADD2.F32 R72, -RZ, R60.H0_H0 ;  /* 0x2000003cff487230 */ /* 0x020fca0000004100 */
[----:B------:R-:W-:Y:S01]  /*2f40*/  FADD.FTZ R165, R72, R165 ;  /* 0x000000a548a57221 */ /* 0x000fe20000010000 */
[----:B------:R-:W-:Y:S05]  /*2f50*/  BRA `(.L_x_2840) ;  /* 0x0000004000007947 */ /* 0x000fea0003800000 */
.L_x_2838:
[----:B0----5:R-:W-:Y:S02]  /*2f60*/  HADD2.F32 R72, -RZ, R56.H0_H0 ;  /* 0x20000038ff487230 */ /* 0x021fe40000004100 */
[----:B------:R-:W-:-:S03]  /*2f70*/  @P1 HADD2.F32 R74, -RZ, R60.H0_H0 ;  /* 0x2000003cff4a1230 */ /* 0x000fc60000004100 */
[----:B------:R-:W-:-:S04]  /*2f80*/  FADD.FTZ R165, R72, R165 ;  /* 0x000000a548a57221 */ /* 0x000fc80000010000 */
[----:B------:R-:W-:-:S05]  /*2f90*/  @P1 FADD.FTZ R165, R74, R165 ;  /* 0x000000a54aa51221 */ /* 0x000fca0000010000 */
.L_x_2840:
[----:B------:R-:W-:-:S04]  /*2fa0*/  F2FP.PACK_AB R72, RZ, R165 ;  /* 0x000000a5ff48723e */ /* 0x000fc800000000ff */
[----:B------:R-:W-:Y:S02]  /*2fb0*/  PRMT R64, R72, 0x7610, R64 ;  /* 0x0000761048407816 */ /* 0x000fe40000000040 */
.L_x_2841:
[----:B------:R-:W-:Y:S01]  /*2fc0*/  HADD2.F32 R179, -RZ, R68.H1_H1 ;  /* 0x30000044ffb37230 */ /* 0x000fe20000004100 */
[----:B------:R-:W-:Y:S05]  /*2fd0*/  @P6 BRA `(.L_x_2842) ;  /* 0x0000008000006947 */ /* 0x000fea0003800000 */
[----:B------:R-:W-:-:S04]  /*2fe0*/  ISETP.NE.U32.AND P0, PT, RZ, c[0x0][0x180], PT ;  /* 0x00006000ff007a0c */ /* 0x000fc80003f05070 */
[----:B------:R-:W-:-:S13]  /*2ff0*/  ISETP.NE.AND.EX P0, PT, RZ, c[0x0][0x184], PT, P0 ;  /* 0x00006100ff007a0c */ /* 0x000fda0003f05300 */
[----:B------:R-:W-:Y:S05]  /*3000*/  @P0 BRA `(.L_x_2843) ;  /* 0x0000002000000947 */ /* 0x000fea0003800000 */
[----:B------:R-:W-:Y:S05]  /*3010*/  @P2 BRA `(.L_x_2844) ;  /* 0x0000008000002947 */ /* 0x000fea0003800000 */
[----:B------:R-:W-:Y:S05]  /*3020*/  BRA `(.L_x_2845) ;  /* 0x0000009000007947 */ /* 0x000fea0003800000 */
.L_x_2843:
[----:B-----5:R-:W-:-:S05]  /*3030*/  HADD2.F32 R68, -RZ, R60.H1_H1 ;  /* 0x3000003cff447230 */ /* 0x020fca0000004100 */
[----:B------:R-:W-:Y:S01]  /*3040*/  FADD.FTZ R179, R68, R179 ;  /* 0x000000b344b37221 */ /* 0x000fe20000010000 */
[----:B------:R-:W-:Y:S05]  /*3050*/  BRA `(.L_x_2844) ;  /* 0x0000004000007947 */ /* 0x000fea0003800000 */
.L_x_2842:
[----:B-----5:R-:W-:Y:S02]  /*3060*/  HADD2.F32 R68, -RZ, R56.H1_H1 ;  /* 0x30000038ff447230 */ /* 0x020fe40000004100 */
[----:B------:R-:W-:-:S03]  /*3070*/  @P1 HADD2.F32 R72, -RZ, R60.H1_H1 ;  /* 0x3000003cff481230 */ /* 0x000fc60000004100 */
[----:B------:R-:W-:-:S04]  /*3080*/  FADD.FTZ R179, R68, R179 ;  /* 0x000000b344b37221 */ /* 0x000fc80000010000 */
[----:B------:R-:W-:-:S05]  /*3090*/  @P1 FADD.FTZ R179, R72, R179 ;  /* 0x000000b348b31221 */ /* 0x000fca0000010000 */
.L_x_2844:
[----:B------:R-:W-:-:S04]  /*30a0*/  F2FP.PACK_AB R68, RZ, R179 ;  /* 0x000000b3ff44723e */ /* 0x000fc800000000ff */
[----:B------:R-:W-:Y:S02]  /*30b0*/  PRMT R64, R64, 0x5410, R68 ;  /* 0x0000541040407816 */ /* 0x000fe40000000044 */
.L_x_2845:
[----:B------:R-:W-:Y:S01]  /*30c0*/  HADD2.F32 R181, -RZ, R69.H0_H0 ;  /* 0x20000045ffb57230 */ /* 0x000fe20000004100 */
[----:B------:R-:W-:Y:S05]  /*30d0*/  @P6 BRA `(.L_x_2846) ;  /* 0x0000008000006947 */ /* 0x000fea0003800000 */
[----:B------:R-:W-:-:S04]  /*30e0*/  ISETP.NE.U32.AND P0, PT, RZ, c[0x0][0x180], PT ;  /* 0x00006000ff007a0c */ /* 0x000fc80003f05070 */
[----:B------:R-:W-:-:S13]  /*30f0*/  ISETP.NE.AND.EX P0, PT, RZ, c[0x0][0x184], PT, P0 ;  /* 0x00006100ff007a0c */ /* 0x000fda0003f05300 */
[----:B------:R-:W-:Y:S05]  /*3100*/  @P0 BRA `(.L_x_2847) ;  /* 0x0000002000000947 */ /* 0x000fea0003800000 */
[----:B------:R-:W-:Y:S05]  /*3110*/  @P2 BRA `(.L_x_2848) ;  /* 0x0000008000002947 */ /* 0x000fea0003800000 */
[----:B------:R-:W-:Y:S05]  /*3120*/  BRA `(.L_x_2849) ;  /* 0x0000009000007947 */ /* 0x000fea0003800000 */
.L_x_2847:
[----:B-----5:R-:W-:-:S05]  /*3130*/  HADD2.F32 R68, -RZ, R61.H0_H0 ;  /* 0x2000003dff447230 */ /* 0x020fca0000004100 */
[----:B------:R-:W-:Y:S01]  /*3140*/  FADD.FTZ R181, R68, R181 ;  /* 0x000000b544b57221 */ /* 0x000fe20000010000 */
[----:B------:R-:W-:Y:S05]  /*3150*/  BRA `(.L_x_2848) ;  /* 0x0000004000007947 */ /* 0x000fea0003800000 */
.L_x_2846:
[----:B-----5:R-:W-:Y:S02]  /*3160*/  HADD2.F32 R68, -RZ, R57.H0_H0 ;  /* 0x20000039ff447230 */ /* 0x020fe40000004100 */
[----:B------:R-:W-:-:S03]  /*3170*/  @P1 HADD2.F32 R72, -RZ, R61.H0_H0 ;  /* 0x2000003dff481230 */ /* 0x000fc60000004100 */
[----:B------:R-:W-:-:S04]  /*3180*/  FADD.FTZ R181, R68, R181 ;  /* 0x000000b544b57221 */ /* 0x000fc80000010000 */
[----:B------:R-:W-:-:S05]  /*3190*/  @P1 FADD.FTZ R181, R72, R181 ;  /* 0x000000b548b51221 */ /* 0x000fca0000010000 */
.L_x_2848:
[----:B------:R-:W-:-:S04]  /*31a0*/  F2FP.PACK_AB R68, RZ, R181 ;  /* 0x000000b5ff44723e */ /* 0x000fc800000000ff */
[----:B------:R-:W-:Y:S02]  /*31b0*/  PRMT R65, R68, 0x7610, R65 ;  /* 0x0000761044417816 */ /* 0x000fe40000000041 */
.L_x_2849:
[----:B------:R-:W-:Y:S01]  /*31c0*/  HADD2.F32 R185, -RZ, R69.H1_H1 ;  /* 0x30000045ffb97230 */ /* 0x000fe20000004100 */
[----:B------:R-:W-:Y:S05]  /*31d0*/  @P6 BRA `(.L_x_2850) ;  /* 0x0000008000006947 */ /* 0x000fea0003800000 */
[----:B------:R-:W-:-:S04]  /*31e0*/  ISETP.NE.U32.AND P0, PT, RZ, c[0x0][0x180], PT ;  /* 0x00006000ff007a0c */ /* 0x000fc80003f05070 */
[----:B------:R-:W-:-:S13]  /*31f0*/  ISETP.NE.AND.EX P0, PT, RZ, c[0x0][0x184], PT, P0 ;  /* 0x00006100ff007a0c */ /* 0x000fda0003f05300 */
[----:B------:R-:W-:Y:S05]  /*3200*/  @P0 BRA `(.L_x_2851) ;  /* 0x0000002000000947 */ /* 0x000fea0003800000 */
[----:B------:R-:W-:Y:S05]  /*3210*/  @P2 BRA `(.L_x_2852) ;  /* 0x0000008000002947 */ /* 0x000fea0003800000 */
[----:B------:R-:W-:Y:S05]  /*3220*/  BRA `(.L_x_2853) ;  /* 0x0000009000007947 */ /* 0x000fea0003800000 */
.L_x_2851:
[----:B-----5:R-:W-:-:S05]  /*3230*/  HADD2.F32 R68, -RZ, R61.H1_H1 ;  /* 0x3000003dff447230 */ /* 0x020fca0000004100 */
[----:B------:R-:W-:Y:S01]  /*3240*/  FADD.FTZ R185, R68, R185 ;  /* 0x000000b944b97221 */ /* 0x000fe20000010000 */
[----:B------:R-:W-:Y:S05]  /*3250*/  BRA `(.L_x_2852) ;  /* 0x0000004000007947 */ /* 0x000fea0003800000 */
.L_x_2850:
[----:B-----5:R-:W-:Y:S02]  /*3260*/  HADD2.F32 R68, -RZ, R57.H1_H1 ;  /* 0x30000039ff447230 */ /* 0x020fe40000004100 */
[----:B------:R-:W-:-:S03]  /*3270*/  @P1 HADD2.F32 R72, -RZ, R61.H1_H1 ;  /* 0x3000003dff481230 */ /* 0x000fc60000004100 */
[----:B------:R-:W-:-:S04]  /*3280*/  FADD.FTZ R185, R68, R185 ;  /* 0x000000b944b97221 */ /* 0x000fc80000010000 */
[----:B------:R-:W-:-:S05]  /*3290*/  @P1 FADD.FTZ R185, R72, R185 ;  /* 0x000000b948b91221 */ /* 0x000fca0000010000 */
.L_x_2852:
[----:B------:R-:W-:-:S04]  /*32a0*/  F2FP.PACK_AB R68, RZ, R185 ;  /* 0x000000b9ff44723e */ /* 0x000fc800000000ff */
[----:B------:R-:W-:Y:S02]  /*32b0*/  PRMT R65, R65, 0x5410, R68 ;  /* 0x0000541041417816 */ /* 0x000fe40000000044 */
.L_x_2853:
[----:B------:R-:W-:Y:S01]  /*32c0*/  HADD2.F32 R183, -RZ, R70.H0_H0 ;  /* 0x20000046ffb77230 */ /* 0x000fe20000004100 */
[----:B------:R-:W-:Y:S05]  /*32d0*/  @P6 BRA `(.L_x_2854) ;  /* 0x0000008000006947 */ /* 0x000fea0003800000 */
[----:B------:R-:W-:-:S04]  /*32e0*/  ISETP.NE.U32.AND P0, PT, RZ, c[0x0][0x180], PT ;  /* 0x00006000ff007a0c */ /* 0x000fc80003f05070 */
[----:B------:R-:W-:-:S13]  /*32f0*/  ISETP.NE.AND.EX P0, PT, RZ, c[0x0][0x184], PT, P0 ;  /* 0x00006100ff007a0c */ /* 0x000fda0003f05300 */
[----:B------:R-:W-:Y:S05]  /*3300*/  @P0 BRA `(.L_x_2855) ;  /* 0x0000002000000947 */ /* 0x000fea0003800000 */
[----:B------:R-:W-:Y:S05]  /*3310*/  @P2 BRA `(.L_x_2856) ;  /* 0x0000008000002947 */ /* 0x000fea0003800000 */
[----:B------:R-:W-:Y:S05]  /*3320*/  BRA `(.L_x_2857) ;  /* 0x0000009000007947 */ /* 0x000fea0003800000 */
.L_x_2855:
[----:B-----5:R-:W-:-:S05]  /*3330*/  HADD2.F32 R68, -RZ, R62.H0_H0 ;  /* 0x2000003eff447230 */ /* 0x020fca0000004100 */
[----:B------:R-:W-:Y:S01]  /*3340*/  FADD.FTZ R183, R68, R183 ;  /* 0x000000b744b77221 */ /* 0x000fe20000010000 */
[----:B------:R-:W-:Y:S05]  /*3350*/  BRA `(.L_x_2856) ;  /* 0x0000004000007947 */ /* 0x000fea0003800000 */
.L_x_2854:
[----:B-----5:R-:W-:Y:S02]  /*3360*/  HADD2.F32 R68, -RZ, R58.H0_H0 ;  /* 0x2000003aff447230 */ /* 0x020fe40000004100 */
[----:B------:R-:W-:-:S03]  /*3370*/  @P1 HADD2.F32 R72, -RZ, R62.H0_H0 ;  /* 0x2000003eff481230 */ /* 0x000fc60000004100 */
[----:B------:R-:W-:-:S04]  /*3380*/  FADD.FTZ R183, R68, R183 ;  /* 0x000000b744b77221 */ /* 0x000fc80000010000 */
[----:B------:R-:W-:-:S05]  /*3390*/  @P1 FADD.FTZ R183, R72, R183 ;  /* 0x000000b748b71221 */ /* 0x000fca0000010000 */
.L_x_2856:
[----:B------:R-:W-:-:S04]  /*33a0*/  F2FP.PACK_AB R68, RZ, R183 ;  /* 0x000000b7ff44723e */ /* 0x000fc800000000ff */
[----:B------:R-:W-:Y:S02]  /*33b0*/  PRMT R66, R68, 0x7610, R66 ;  /* 0x0000761044427816 */ /* 0x000fe40000000042 */
.L_x_2857:
[----:B------:R-:W-:Y:S01]  /*33c0*/  HADD2.F32 R211, -RZ, R70.H1_H1 ;  /* 0x30000046ffd37230 */ /* 0x000fe20000004100 */
[----:B------:R-:W-:Y:S05]  /*33d0*/  @P6 BRA `(.L_x_2858) ;  /* 0x0000008000006947 */ /* 0x000fea0003800000 */
[----:B------:R-:W-:-:S04]  /*33e0*/  ISETP.NE.U32.AND P0, PT, RZ, c[0x0][0x180], PT ;  /* 0x00006000ff007a0c */ /* 0x000fc80003f05070 */
[----:B------:R-:W-:-:S13]  /*33f0*/  ISETP.NE.AND.EX P0, PT, RZ, c[0x0][0x184], PT, P0 ;  /* 0x00006100ff007a0c */ /* 0x000fda0003f05300 */
[----:B------:R-:W-:Y:S05]  /*3400*/  @P0 BRA `(.L_x_2859) ;  /* 0x0000002000000947 */ /* 0x000fea0003800000 */
[----:B------:R-:W-:Y:S05]  /*3410*/  @P2 BRA `(.L_x_2860) ;  /* 0x0000008000002947 */ /* 0x000fea0003800000 */
[----:B------:R-:W-:Y:S05]  /*3420*/  BRA `(.L_x_2861) ;  /* 0x0000009000007947 */ /* 0x000fea0003800000 */
.L_x_2859:
[----:B-----5:R-:W-:-:S05]  /*3430*/  HADD2.F32 R68, -RZ, R62.H1_H1 ;  /* 0x3000003eff447230 */ /* 0x020fca0000004100 */
[----:B------:R-:W-:Y:S01]  /*3440*/  FADD.FTZ R211, R68, R211 ;  /* 0x000000d344d37221 */ /* 0x000fe20000010000 */
[----:B------:R-:W-:Y:S05]  /*3450*/  BRA `(.L_x_2860) ;  /* 0x0000004000007947 */ /* 0x000fea0003800000 */
.L_x_2858:
[----:B-----5:R-:W-:Y:S02]  /*3460*/  HADD2.F32 R68, -RZ, R58.H1_H1 ;  /* 0x3000003aff447230 */ /* 0x020fe40000004100 */
[----:B------:R-:W-:-:S03]  /*3470*/  @P1 HADD2.F32 R70, -RZ, R62.H1_H1 ;  /* 0x3000003eff461230 */ /* 0x000fc60000004100 */
[----:B------:R-:W-:-:S04]  /*3480*/  FADD.FTZ R211, R68, R211 ;  /* 0x000000d344d37221 */ /* 0x000fc80000010000 */
[----:B------:R-:W-:-:S05]  /*3490*/  @P1 FADD.FTZ R211, R70, R211 ;  /* 0x000000d346d31221 */ /* 0x000fca0000010000 */
.L_x_2860:
[----:B------:R-:W-:-:S04]  /*34a0*/  F2FP.PACK_AB R68, RZ, R211 ;  /* 0x000000d3ff44723e */ /* 0x000fc800000000ff */
[----:B------:R-:W-:Y:S02]  /*34b0*/  PRMT R66, R66, 0x5410, R68 ;  /* 0x0000541042427816 */ /* 0x000fe40000000044 */
.L_x_2861:
[----:B------:R-:W-:Y:S01]  /*34c0*/  HADD2.F32 R213, -RZ, R71.H0_H0 ;  /* 0x20000047ffd57230 */ /* 0x000fe20000004100 */
[----:B------:R-:W-:Y:S05]  /*34d0*/  @P6 BRA `(.L_x_2862) ;  /* 0x0000008000006947 */ /* 0x000fea0003800000 */
[----:B------:R-:W-:-:S04]  /*34e0*/  ISETP.NE.U32.AND P0, PT, RZ, c[0x0][0x180], PT ;  /* 0x00006000ff007a0c */ /* 0x000fc80003f05070 */
[----:B------:R-:W-:-:S13]  /*34f0*/  ISETP.NE.AND.EX P0, PT, RZ, c[0x0][0x184], PT, P0 ;  /* 0x00006100ff007a0c */ /* 0x000fda0003f05300 */
[----:B------:R-:W-:Y:S05]  /*3500*/  @P0 BRA `(.L_x_2863) ;  /* 0x0000002000000947 */ /* 0x000fea0003800000 */
[----:B------:R-:W-:Y:S05]  /*3510*/  @P2 BRA `(.L_x_2864) ;  /* 0x0000008000002947 */ /* 0x000fea0003800000 */
[----:B------:R-:W-:Y:S05]  /*3520*/  BRA `(.L_x_2865) ;  /* 0x0000009000007947 */ /* 0x000fea0003800000 */
.L_x_2863:
[----:B-----5:R-:W-:-:S05]  /*3530*/  HADD2.F32 R68, -RZ, R63.H0_H0 ;  /* 0x2000003fff447230 */ /* 0x020fca0000004100 */
[----:B------:R-:W-:Y:S01]  /*3540*/  FADD.FTZ R213, R68, R213 ;  /* 0x000000d544d57221 */ /* 0x000fe20000010000 */
[----:B------:R-:W-:Y:S05]  /*3550*/  BRA `(.L_x_2864) ;  /* 0x0000004000007947 */ /* 0x000fea0003800000 */
.L_x_2862:
[----:B-----5:R-:W-:Y:S02]  /*3560*/  HADD2.F32 R68, -RZ, R59.H0_H0 ;  /* 0x2000003bff447230 */ /* 0x020fe40000004100 */
[----:B------:R-:W-:-:S03]  /*3570*/  @P1 HADD2.F32 R70, -RZ, R63.H0_H0 ;  /* 0x2000003fff461230 */ /* 0x000fc60000004100 */
[----:B------:R-:W-:-:S04]  /*3580*/  FADD.FTZ R213, R68, R213 ;  /* 0x000000d544d57221 */ /* 0x000fc80000010000 */
[----:B------:R-:W-:-:S05]  /*3590*/  @P1 FADD.FTZ R213, R70, R213 ;  /* 0x000000d546d51221 */ /* 0x000fca0000010000 */
.L_x_2864:
[----:B------:R-:W-:-:S04]  /*35a0*/  F2FP.PACK_AB R68, RZ, R213 ;  /* 0x000000d5ff44723e */ /* 0x000fc800000000ff */
[----:B------:R-:W-:Y:S02]  /*35b0*/  PRMT R67, R68, 0x7610, R67 ;  /* 0x0000761044437816 */ /* 0x000fe40000000043 */
.L_x_2865:
[----:B------:R-:W-:Y:S01]  /*35c0*/  HADD2.F32 R221, -RZ, R71.H1_H1 ;  /* 0x30000047ffdd7230 */ /* 0x000fe20000004100 */
[----:B------:R-:W-:Y:S05]  /*35d0*/  @P6 BRA `(.L_x_2866) ;  /* 0x0000008000006947 */ /* 0x000fea0003800000 */
[----:B------:R-:W-:-:S04]  /*35e0*/  ISETP.NE.U32.AND P0, PT, RZ, c[0x0][0x180], PT ;  /* 0x00006000ff007a0c */ /* 0x000fc80003f05070 */
[----:B------:R-:W-:-:S13]  /*35f0*/  ISETP.NE.AND.EX P0, PT, RZ, c[0x0][0x184], PT, P0 ;  /* 0x00006100ff007a0c */ /* 0x000fda0003f05300 */
[----:B------:R-:W-:Y:S05]  /*3600*/  @P0 BRA `(.L_x_2867) ;  /* 0x0000002000000947 */ /* 0x000fea0003800000 */
[----:B------:R-:W-:Y:S05]  /*3610*/  @P2 BRA `(.L_x_2868) ;  /* 0x0000008000002947 */ /* 0x000fea0003800000 */
[----:B------:R-:W-:Y:S05]  /*3620*/  BRA `(.L_x_2869) ;  /* 0x0000009000007947 */ /* 0x000fea0003800000 */
.L_x_2867:
[----:B-----5:R-:W-:-:S05]  /*3630*/  HADD2.F32 R68, -RZ, R63.H1_H1 ;  /* 0x3000003fff447230 */ /* 0x020fca0000004100 */
[----:B------:R-:W-:Y:S01]  /*3640*/  FADD.FTZ R221, R68, R221 ;  /* 0x000000dd44dd7221 */ /* 0x000fe20000010000 */
[----:B------:R-:W-:Y:S05]  /*3650*/  BRA `(.L_x_2868) ;  /* 0x0000004000007947 */ /* 0x000fea0003800000 */
.L_x_2866:
[----:B-----5:R-:W-:Y:S02]  /*3660*/  HADD2.F32 R68, -RZ, R59.H1_H1 ;  /* 0x3000003bff447230 */ /* 0x020fe40000004100 */
[----:B------:R-:W-:-:S03]  /*3670*/  @P1 HADD2.F32 R70, -RZ, R63.H1_H1 ;  /* 0x3000003fff461230 */ /* 0x000fc60000004100 */
[----:B------:R-:W-:-:S04]  /*3680*/  FADD.FTZ R221, R68, R221 ;  /* 0x000000dd44dd7221 */ /* 0x000fc80000010000 */
[----:B------:R-:W-:-:S05]  /*3690*/  @P1 FADD.FTZ R221, R70, R221 ;  /* 0x000000dd46dd1221 */ /* 0x000fca0000010000 */
.L_x_2868:
[----:B------:R-:W-:-:S04]  /*36a0*/  F2FP.PACK_AB R68, RZ, R221 ;  /* 0x000000ddff44723e */ /* 0x000fc800000000ff */
[----:B------:R-:W-:Y:S02]  /*36b0*/  PRMT R67, R67, 0x5410, R68 ;  /* 0x0000541043437816 */ /* 0x000fe40000000044 */
.L_x_2869:
[----:B------:R-:W-:-:S04]  /*36c0*/  @P2 LEA R68, P0, R136, c[0x0][0x188], 0x4 ;  /* 0x0000620088442a11 */ /* 0x000fc800078020ff */
[----:B------:R-:W-:-:S05]  /*36d0*/  @P2 LEA.HI.X R69, R136, c[0x0][0x18c], RZ, 0x4, P0 ;  /* 0x0000630088452a11 */ /* 0x000fca00000f24ff */
[----:B------:R0:W-:Y:S04]  /*36e0*/  @P2 STG.E.128 [R68.64], R64 ;  /* 0x0000004044002986 */ /* 0x0001e8000c101d04 */
.L_x_2837:
[----:B------:R-:W-:Y:S05]  /*36f0*/  BSYNC B0 ;  /* 0x0000000000007941 */ /* 0x000fea0003800000 */
.L_x_2836:
        /* <DEDUP_REMOVED lines=42> */
.L_x_2882:
        /* <DEDUP_REMOVED lines=85> */
.L_x_2883:
[C---:B------:R-:W-:Y:S01]  /*3ef0*/  LOP3.LUT P0, RZ, R51.reuse, 0x1f, RZ, 0xc0, !PT ;  /* 0x0000001f33ff7812 */ /* 0x040fe2000780c0ff */
[----:B-1----:R-:W-:Y:S01]  /*3f00*/  FADD.FTZ R69, R136, R75 ;  /* 0x0000004b88457221 */ /* 0x002fe20000010000 */
[----:B------:R-:W-:Y:S01]  /*3f10*/  SHF.R.U32.HI R70, RZ, 0x5, R51 ;  /* 0x00000005ff467819 */ /* 0x000fe20000011633 */
[----:B------:R-:W-:Y:S01]  /*3f20*/  WARPSYNC 0xffffffff ;  /* 0xffffffff00007948 */ /* 0x000fe20003800000 */
[----:B------:R-:W-:Y:S02]  /*3f30*/  LOP3.LUT R73, R51, 0x1f, RZ, 0xc0, !PT ;  /* 0x0000001f33497812 */ /* 0x000fe400078ec0ff */
[----:B------:R-:W-:-:S07]  /*3f40*/  LOP3.LUT R70, R70, 0x7, RZ, 0xc0, !PT ;  /* 0x0000000746467812 */ /* 0x000fce00078ec0ff */
[----:B------:R-:W-:-:S05]  /*3f50*/  @!P0 IADD3 R71, R72, R70, RZ ;  /* 0x0000004648478210 */ /* 0x000fca0007ffe0ff */
[----:B------:R1:W-:Y:S01]  /*3f60*/  @!P0 STS.64 [R71.X8], R68 ;  /* 0x0000004447008388 */ /* 0x0003e20000008a00 */
[----:B------:R-:W-:-:S11]  /*3f70*/  ISETP.GT.U32.AND P0, PT, R73, 0x7, PT ;  /* 0x000000074900780c */ /* 0x000fd60003f04070 */
[----:B------:R-:W-:Y:S01]  /*3f80*/  BAR.SYNC.DEFER_BLOCKING 0x0 ;  /* 0x0000000000007b1d */ /* 0x000fe20000010000 */
[----:B-1----:R-:W-:Y:S01]  /*3f90*/  CS2R R68, SRZ ;  /* 0x0000000000447805 */ /* 0x002fe2000001ff00 */
[----:B------:R-:W-:Y:S01]  /*3fa0*/  @!P0 IADD3 R72, R72, R73, RZ ;  /* 0x0000004948488210 */ /* 0x000fe20007ffe0ff */
[----:B------:R-:W-:Y:S01]  /*3fb0*/  HFMA2.MMA R71, -RZ, RZ, 0, 0 ;  /* 0x00000000ff477435 */ /* 0x000fe200000001ff */
[----:B------:R-:W-:Y:S02]  /*3fc0*/  ISETP.NE.AND P1, PT, RZ, UR6, PT ;  /* 0x00000006ff007c0c */ /* 0x000fe4000bf25270 */
[----:B------:R-:W-:Y:S03]  /*3fd0*/  BSSY B0, `(.L_x_2872) ;  /* 0x0000073000007945 */ /* 0x000fe60003800000 */
[----:B------:R-:W-:-:S04]  /*3fe0*/  @!P0 MOV R71, R156 ;  /* 0x0000009c00478202 */ /* 0x000fc80000000f00 */
[----:B------:R-:W-:Y:S01]  /*3ff0*/  I2F R138, R71 ;  /* 0x00000047008a7306 */ /* 0x000fe20000201400 */
[----:B------:R-:W1:Y:S04]  /*4000*/  SHFL.DOWN PT, R74, R71, 0x4, 0x1f ;  /* 0x08801f00474a7f89 */ /* 0x000e6800000e0000 */
[----:B------:R-:W2:Y:S01]  /*4010*/  @!P0 LDS.64 R68, [R72.X8] ;  /* 0x0000000048448984 */ /* 0x000ea20000008a00 */
[----:B------:R-:W-:Y:S02]  /*4020*/  LOP3.LUT P0, RZ, R70, 0x1f, R51, 0xf8, !PT ;  /* 0x0000001f46ff7812 */ /* 0x000fe4000780f833 */
[----:B01----:R-:W-:Y:S02]  /*4030*/  IADD3 R75, R74, R71, RZ ;  /* 0x000000474a4b7210 */ /* 0x003fe40007ffe0ff */
[----:B------:R-:W-:Y:S09]  /*4040*/  I2F R74, R74 ;  /* 0x0000004a004a7306 */ /* 0x000ff20000201400 */
[----:B------:R-:W-:Y:S01]  /*4050*/  @!P0 MOV R70, 0x4 ;  /* 0x0000000400468802 */ /* 0x000fe20000000f00 */
[----:B------:R-:W0:Y:S01]  /*4060*/  SHFL.DOWN PT, R162, R75, 0x2, 0x1f ;  /* 0x08401f004ba27f89 */ /* 0x000e2200000e0000 */
[----:B------:R-:W1:Y:S03]  /*4070*/  I2F R137, R75 ;  /* 0x0000004b00897306 */ /* 0x000e660000201400 */
[----:B--2---:R-:W2:Y:S05]  /*4080*/  SHFL.DOWN PT, R73, R68, 0x4, 0x1f ;  /* 0x08801f0044497f89 */ /* 0x004eaa00000e0000 */
[----:B-1----:R-:W1:Y:S01]  /*4090*/  MUFU.RCP R72, R137 ;  /* 0x0000008900487308 */ /* 0x002e620000001000 */
[----:B0-----:R-:W-:Y:S01]  /*40a0*/  IADD3 R164, R75, R162, RZ ;  /* 0x000000a24ba47210 */ /* 0x001fe20007ffe0ff */
[----:B------:R-:W0:Y:S06]  /*40b0*/  SHFL.DOWN PT, R136, R69, 0x4, 0x1f ;  /* 0x08801f0045887f89 */ /* 0x000e2c00000e0000 */
        /* <DEDUP_REMOVED lines=15> */
[----:B-1----:R-:W-:-:S04]  /*41b0*/  IADD3 R136, R164, R139, RZ ;  /* 0x0000008ba4887210 */ /* 0x002fc80007ffe0ff */
        /* <DEDUP_REMOVED lines=10> */
[----:B------:R-:W-:-:S04]  /*4260*/  FMUL.FTZ R68, R68, R162 ;  /* 0x000000a244447220 */ /* 0x000fc80000410000 */
        /* <DEDUP_REMOVED lines=12> */
[----:B------:R-:W-:Y:S01]  /*4330*/  FFMA.FTZ R69, R72, R138, R69 ;  /* 0x0000008a48457223 */ /* 0x000fe20000010045 */
[----:B------:R-:W-:Y:S01]  /*4340*/  MOV R72, c[0x0][0x1e0] ;  /* 0x0000780000487a02 */ /* 0x000fe20000000f00 */
[----:B0-----:R-:W-:-:S04]  /*4350*/  @!P0 IMAD.WIDE R70, R159, R70, c[0x0][0x1a8] ;  /* 0x00006a009f468625 */ /* 0x001fc800078e0246 */
[----:B------:R-:W0:Y:S01]  /*4360*/  SHFL.IDX PT, R69, R69, RZ, 0x1f ;  /* 0x00001fff45457589 */ /* 0x000e2200000e0000 */
[C---:B-1----:R-:W-:Y:S01]  /*4370*/  FMUL.FTZ R68, R75.reuse, R75 ;  /* 0x0000004b4b447220 */ /* 0x042fe20000410000 */
[----:B------:R-:W-:-:S04]  /*4380*/  FSEL R162, R75, RZ, !P1 ;  /* 0x000000ff4ba27208 */ /* 0x000fc80004800000 */
[----:B------:R-:W-:Y:S01]  /*4390*/  FSEL R73, R68, RZ, P1 ;  /* 0x000000ff44497208 */ /* 0x000fe20000800000 */
[----:B0-----:R-:W-:-:S04]  /*43a0*/  FFMA.FTZ R68, R69, R72, c[0x0][0x228] ;  /* 0x00008a0045447623 */ /* 0x001fc80000010048 */
[----:B------:R-:W-:Y:S01]  /*43b0*/  FADD.FTZ R73, R68, R73 ;  /* 0x0000004944497221 */ /* 0x000fe20000010000 */
[----:B------:R-:W-:-:S03]  /*43c0*/  @!P0 MOV R68, 0x4 ;  /* 0x0000000400448802 */ /* 0x000fc60000000f00 */
[----:B------:R-:W0:Y:S02]  /*43d0*/  MUFU.RSQ R223, R73 ;  /* 0x0000004900df7308 */ /* 0x000e240000001400 */
[----:B------:R-:W-:-:S05]  /*43e0*/  @!P0 IMAD.WIDE R68, R159, R68, c[0x0][0x1a0] ;  /* 0x000068009f448625 */ /* 0x000fca00078e0244 */
[----:B------:R1:W-:Y:S04]  /*43f0*/  @!P0 STG.E [R68.64], R75 ;  /* 0x0000004b44008986 */ /* 0x0003e8000c101904 */
[----:B0-----:R1:W-:Y:S01]  /*4400*/  @!P0 STG.E [R70.64], R223 ;  /* 0x000000df46008986 */ /* 0x0013e2000c101904 */
[----:B------:R-:W-:Y:S05]  /*4410*/  @!P5 BRA `(.L_x_2873) ;  /* 0x000002e00000d947 */ /* 0x000fea0003800000 */
[--C-:B-1----:R-:W-:Y:S01]  /*4420*/  FADD.FTZ R68, R157, -R162.reuse ;  /* 0x800000a29d447221 */ /* 0x102fe20000010000 */
[----:B------:R-:W-:Y:S01]  /*4430*/  MOV R229, 0x10 ;  /* 0x0000001000e57802 */ /* 0x000fe20000000f00 */
[--C-:B------:R-:W-:Y:S02]  /*4440*/  FADD.FTZ R70, R177, -R162.reuse ;  /* 0x800000a2b1467221 */ /* 0x100fe40000010000 */
[--C-:B------:R-:W-:Y:S02]  /*4450*/  FADD.FTZ R74, R175, -R162.reuse ;  /* 0x800000a2af4a7221 */ /* 0x100fe40000010000 */
[----:B------:R-:W-:-:S02]  /*4460*/  FADD.FTZ R136, R197, -R162 ;  /* 0x800000a2c5887221 */ /* 0x000fc40000010000 */
[--C-:B------:R-:W-:Y:S02]  /*4470*/  FADD.FTZ R138, R195, -R162.reuse ;  /* 0x800000a2c38a7221 */ /* 0x100fe40000010000 */
[--C-:B------:R-:W-:Y:S02]  /*4480*/  FADD.FTZ R164, R199, -R162.reuse ;  /* 0x800000a2c7a47221 */ /* 0x100fe40000010000 */
[--C-:B------:R-:W-:Y:S02]  /*4490*/  FADD.FTZ R166, R201, -R162.reuse ;  /* 0x800000a2c9a67221 */ /* 0x100fe40000010000 */
[----:B------:R-:W-:Y:S02]  /*44a0*/  FADD.FTZ R168, R215, -R162 ;  /* 0x800000a2d7a87221 */ /* 0x000fe40000010000 */
        /* <DEDUP_REMOVED lines=12> */
[----:B------:R-:W-:Y:S01]  /*4570*/  F2FP.PACK_AB R68, R69, R68 ;  /* 0x000000444544723e */ /* 0x000fe200000000ff */
[----:B------:R-:W-:Y:S02]  /*4580*/  FFMA.FTZ R136, R44, R138, R37 ;  /* 0x0000008a2c887223 */ /* 0x000fe40000010025 */
[----:B------:R-:W-:Y:S01]  /*4590*/  FFMA.FTZ R137, R45, R164, R36 ;  /* 0x000000a42d897223 */ /* 0x000fe20000010024 */
[----:B------:R-:W-:Y:S01]  /*45a0*/  F2FP.PACK_AB R69, R71, R70 ;  /* 0x000000464745723e */ /* 0x000fe200000000ff */
[----:B------:R-:W-:-:S02]  /*45b0*/  FFMA.FTZ R139, R42, R166, R35 ;  /* 0x000000a62a8b7223 */ /* 0x000fc40000010023 */
[----:B------:R-:W-:Y:S01]  /*45c0*/  FFMA.FTZ R170, R43, R168, R34 ;  /* 0x000000a82baa7223 */ /* 0x000fe20000010022 */
[----:B------:R-:W-:Y:S01]  /*45d0*/  F2FP.PACK_AB R70, R137, R136 ;  /* 0x000000888946723e */ /* 0x000fe200000000ff */
[----:B------:R-:W-:Y:S02]  /*45e0*/  FFMA.FTZ R72, R32, R72, R25 ;  /* 0x0000004820487223 */ /* 0x000fe40000010019 */
[----:B------:R-:W-:Y:S01]  /*45f0*/  FFMA.FTZ R136, R30, R74, R23 ;  /* 0x0000004a1e887223 */ /* 0x000fe20000010017 */
[----:B------:R-:W-:Y:S01]  /*4600*/  F2FP.PACK_AB R71, R170, R139 ;  /* 0x0000008baa47723e */ /* 0x000fe200000000ff */
[----:B------:R-:W-:Y:S02]  /*4610*/  FFMA.FTZ R139, R31, R75, R22 ;  /* 0x0000004b1f8b7223 */ /* 0x000fe40000010016 */
[----:B------:R-:W-:Y:S02]  /*4620*/  FFMA.FTZ R137, R33, R73, R24 ;  /* 0x0000004921897223 */ /* 0x000fe40000010018 */
[----:B------:R-:W-:Y:S01]  /*4630*/  FFMA.FTZ R74, R28, R138, R21 ;  /* 0x0000008a1c4a7223 */ /* 0x000fe20000010015 */
[----:B------:R-:W-:Y:S01]  /*4640*/  F2FP.PACK_AB R73, R139, R136 ;  /* 0x000000888b49723e */ /* 0x000fe200000000ff */
[----:B------:R-:W-:Y:S01]  /*4650*/  FFMA.FTZ R166, R26, R166, R19 ;  /* 0x000000a61aa67223 */ /* 0x000fe20000010013 */
[----:B------:R-:W-:Y:S01]  /*4660*/  F2FP.PACK_AB R72, R137, R72 ;  /* 0x000000488948723e */ /* 0x000fe200000000ff */
[----:B------:R-:W-:-:S02]  /*4670*/  FFMA.FTZ R227, R27, R168, R18 ;  /* 0x000000a81be37223 */ /* 0x000fc40000010012 */
[----:B------:R-:W-:Y:S02]  /*4680*/  FFMA.FTZ R225, R29, R164, R20 ;  /* 0x000000a41de17223 */ /* 0x000fe40000010014 */
[CC--:B------:R-:W-:Y:S01]  /*4690*/  IMAD.WIDE.U32 R136, R160.reuse, R229.reuse, c[0x0][0x208] ;  /* 0x00008200a0887625 */ /* 0x0c0fe200078e00e5 */
[----:B------:R-:W-:Y:S02]  /*46a0*/  F2FP.PACK_AB R75, R227, R166 ;  /* 0x000000a6e34b723e */ /* 0x000fe400000000ff */
[----:B------:R-:W-:Y:S01]  /*46b0*/  F2FP.PACK_AB R74, R225, R74 ;  /* 0x0000004ae14a723e */ /* 0x000fe200000000ff */
[C---:B------:R-:W-:Y:S01]  /*46c0*/  IMAD.WIDE.U32 R138, R160.reuse, R229, c[0x0][0x210] ;  /* 0x00008400a08a7625 */ /* 0x040fe200078e00e5 */
[----:B------:R0:W-:Y:S01]  /*46d0*/  STG.E.128 [R136.64], R68 ;  /* 0x0000004488007986 */ /* 0x0001e2000c101d04 */
[----:B------:R-:W-:-:S03]  /*46e0*/  IADD3 R160, R160, 0x100, RZ ;  /* 0x00000100a0a07810 */ /* 0x000fc60007ffe0ff */
[----:B------:R0:W-:Y:S04]  /*46f0*/  STG.E.128 [R138.64], R72 ;  /* 0x000000488a007986 */ /* 0x0001e8000c101d04 */
.L_x_2873:
[----:B------:R-:W-:Y:S05]  /*4700*/  BSYNC B0 ;  /* 0x0000000000007941 */ /* 0x000fea0003800000 */
.L_x_2872:
[----:B------:R-:W-:Y:S01]  /*4710*/  ISETP.GE.U32.AND P0, PT, R50, 0x200, PT ;  /* 0x000002003200780c */ /* 0x000fe20003f06070 */
[----:B------:R-:W-:-:S12]  /*4720*/  BSSY B0, `(.L_x_2874) ;  /* 0x0000030000007945 */ /* 0x000fd80003800000 */
[----:B------:R-:W-:Y:S05]  /*4730*/  @!P0 BRA `(.L_x_2875) ;  /* 0x000002e000008947 */ /* 0x000fea0003800000 */
[--C-:B01----:R-:W-:Y:S01]  /*4740*/  FADD.FTZ R68, R155, -R162.reuse ;  /* 0x800000a29b447221 */ /* 0x103fe20000010000 */
[----:B------:R-:W-:Y:S01]  /*4750*/  HFMA2.MMA R229, -RZ, RZ, 0, 9.5367431640625e-07 ;  /* 0x00000010ffe57435 */ /* 0x000fe200000001ff */
        /* <DEDUP_REMOVED lines=19> */
[----:B------:R-:W-:Y:S01]  /*4890*/  F2FP.PACK_AB R68, R69, R68 ;  /* 0x000000444544723e */ /* 0x000fe200000000ff */
        /* <DEDUP_REMOVED lines=24> */
.L_x_2875:
[----:B------:R-:W-:Y:S05]  /*4a20*/  BSYNC B0 ;  /* 0x0000000000007941 */ /* 0x000fea0003800000 */
.L_x_2874:
[----:B------:R-:W-:Y:S01]  /*4a30*/  BSSY B0, `(.L_x_2876) ;  /* 0x0000030000007945 */ /* 0x000fe20003800000 */
[----:B------:R-:W-:Y:S05]  /*4a40*/  @!P4 BRA `(.L_x_2877) ;  /* 0x000002e00000c947 */ /* 0x000fea0003800000 */
[--C-:B01----:R-:W-:Y:S01]  /*4a50*/  FADD.FTZ R68, R163, -R162.reuse ;  /* 0x800000a2a3447221 */ /* 0x103fe20000010000 */
[----:B------:R-:W-:Y:S01]  /*4a60*/  MOV R229, 0x10 ;  /* 0x0000001000e57802 */ /* 0x000fe20000000f00 */
        /* <DEDUP_REMOVED lines=44> */
.L_x_2877:
[----:B------:R-:W-:Y:S05]  /*4d30*/  BSYNC B0 ;  /* 0x0000000000007941 */ /* 0x000fea0003800000 */
.L_x_2876:
[----:B------:R-:W-:Y:S01]  /*4d40*/  BSSY B0, `(.L_x_2878) ;  /* 0x000002f000007945 */ /* 0x000fe20003800000 */
        /* <DEDUP_REMOVED lines=43> */
[----:B------:R-:W-:Y:S01]  /*5000*/  IMAD.WIDE.U32 R138, R160, R227, c[0x0][0x210] ;  /* 0x00008400a08a7625 */ /* 0x000fe200078e00e3 */
[----:B------:R0:W-:Y:S04]  /*5010*/  STG.E.128 [R136.64], R68 ;  /* 0x0000004488007986 */ /* 0x0001e8000c101d04 */
[----:B------:R0:W-:Y:S02]  /*5020*/  STG.E.128 [R138.64], R72 ;  /* 0x000000488a007986 */ /* 0x0001e4000c101d04 */
.L_x_2879:
[----:B------:R-:W-:Y:S05]  /*5030*/  BSYNC B0 ;  /* 0x0000000000007941 */ /* 0x000fea0003800000 */
.L_x_2878:
[----:B------:R-:W-:Y:S02]  /*5040*/  IADD3 R159, R159, c[0x0][0x160], RZ ;  /* 0x000058009f9f7a10 */ /* 0x000fe40007ffe0ff */
[----:B------:R-:W-:-:S02]  /*5050*/  LOP3.LUT P1, RZ, R158, 0xff, RZ, 0xc0, !PT ;  /* 0x000000ff9eff7812 */ /* 0x000fc4000782c0ff */
[----:B------:R-:W-:Y:S02]  /*5060*/  ISETP.GE.AND P0, PT, R159, c[0x0][0x164], PT ;  /* 0x000059009f007a0c */ /* 0x000fe40003f06270 */
[----:B------:R-:W-:-:S11]  /*5070*/  SEL R158, RZ, 0x1, P1 ;  /* 0x00000001ff9e7807 */ /* 0x000fd60000800000 */
[----:B01---5:R-:W-:Y:S01]  /*5080*/  @P0 CALL.REL.NOINC `(.L_x_2880) ;  /* 0x0000001000000944 */ /* 0x023fe20003c00000 */
[----:B------:R-:W-:Y:S05]  /*5090*/  BRA `(.L_x_2881) ;  /* 0xffffc08000007947 */ /* 0x000fea000383ffff */
.L_x_2880:
[----:B------:R-:W-:Y:S05]  /*50a0*/  EXIT ;  /* 0x000000000000794d */ /* 0x000fea0003800000 */
.L_x_2870:
[----:B------:R-:W-:Y:S01]  /*50b0*/  HFMA2.MMA R69, -RZ, RZ, 0, 5.9604644775390625e-08 ;  /* 0x00000001ff457435 */ /* 0x000fe200000001ff */
[----:B------:R-:W-:Y:S02]  /*50c0*/  MOV R74, R68 ;  /* 0x00000044004a7202 */ /* 0x000fe40000000f00 */
[----:B------:R-:W-:Y:S02]  /*50d0*/  MOV R73, 0x1f ;  /* 0x0000001f00497802 */ /* 0x000fe40000000f00 */
[----:B------:R-:W-:Y:S02]  /*50e0*/  MOV R136, 0xffffffff ;  /* 0xffffffff00887802 */ /* 0x000fe40000000f00 */
[----:B------:R-:W-:Y:S02]  /*50f0*/  MOV R70, 0x5110 ;  /* 0x0000511000467802 */ /* 0x000fe40000000f00 */
[----:B-----5:R-:W-:Y:S05]  /*5100*/  CALL.REL.NOINC `($__internal_8_$__cuda_sm70_shflsync_bfly_p) ;  /* 0x000007b000007944 */ /* 0x020fea0003c00000 */
[----:B01----:R-:W-:Y:S05]  /*5110*/  BRA `(.L_x_2882) ;  /* 0xffffe88000007947 */ /* 0x003fea000383ffff */
.L_x_2871:
[----:B------:R-:W-:Y:S01]  /*5120*/  HFMA2.MMA R69, -RZ, RZ, 0, 1.1920928955078125e-07 ;  /* 0x00000002ff457435 */ /* 0x000fe200000001ff */
[----:B------:R-:W-:Y:S02]  /*5130*/  MOV R73, 0x1f ;  /* 0x0000001f00497802 */ /* 0x000fe40000000f00 */
[----:B------:R-:W-:-:S02]  /*5140*/  MOV R136, 0xffffffff ;  /* 0xffffffff00887802 */ /* 0x000fc40000000f00 */
[----:B------:R-:W-:Y:S02]  /*5150*/  MOV R70, 0x5170 ;  /* 0x0000517000467802 */ /* 0x000fe40000000f00 */
[----:B0----5:R-:W-:Y:S05]  /*5160*/  CALL.REL.NOINC `($__internal_8_$__cuda_sm70_shflsync_bfly_p) ;  /* 0x0000075000007944 */ /* 0x021fea0003c00000 */
[----:B01----:R-:W-:Y:S01]  /*5170*/  FADD.FTZ R74, R74, R69 ;  /* 0x000000454a4a7221 */ /* 0x003fe20000010000 */
[----:B------:R-:W-:Y:S01]  /*5180*/  HFMA2.MMA R69, -RZ, RZ, 0, 2.384185791015625e-07 ;  /* 0x00000004ff457435 */ /* 0x000fe200000001ff */
[----:B------:R-:W-:Y:S02]  /*5190*/  MOV R73, 0x1f ;  /* 0x0000001f00497802 */ /* 0x000fe40000000f00 */
[----:B------:R-:W-:Y:S02]  /*51a0*/  MOV R136, 0xffffffff ;  /* 0xffffffff00887802 */ /* 0x000fe40000000f00 */
[----:B------:R-:W-:Y:S02]  /*51b0*/  MOV R70, 0x51d0 ;  /* 0x000051d000467802 */ /* 0x000fe40000000f00 */
[----:B------:R-:W-:Y:S05]  /*51c0*/  CALL.REL.NOINC `($__internal_8_$__cuda_sm70_shflsync_bfly_p) ;  /* 0x000006f000007944 */ /* 0x000fea0003c00000 */
[----:B01----:R-:W-:Y:S01]  /*51d0*/  FADD.FTZ R74, R74, R69 ;  /* 0x000000454a4a7221 */ /* 0x003fe20000010000 */
[----:B------:R-:W-:Y:S01]  /*51e0*/  HFMA2.MMA R69, -RZ, RZ, 0, 4.76837158203125e-07 ;  /* 0x00000008ff457435 */ /* 0x000fe200000001ff */
[----:B------:R-:W-:Y:S02]  /*51f0*/  MOV R73, 0x1f ;  /* 0x0000001f00497802 */ /* 0x000fe40000000f00 */
[----:B------:R-:W-:-:S02]  /*5200*/  MOV R136, 0xffffffff ;  /* 0xffffffff00887802 */ /* 0x000fc40000000f00 */
[----:B------:R-:W-:Y:S02]  /*5210*/  MOV R70, 0x5230 ;  /* 0x0000523000467802 */ /* 0x000fe40000000f00 */
[----:B------:R-:W-:Y:S05]  /*5220*/  CALL.REL.NOINC `($__internal_8_$__cuda_sm70_shflsync_bfly_p) ;  /* 0x0000069000007944 */ /* 0x000fea0003c00000 */
[----:B01----:R-:W-:Y:S01]  /*5230*/  FADD.FTZ R74, R74, R69 ;  /* 0x000000454a4a7221 */ /* 0x003fe20000010000 */
[----:B------:R-:W-:Y:S01]  /*5240*/  HFMA2.MMA R69, -RZ, RZ, 0, 9.5367431640625e-07 ;  /* 0x00000010ff457435 */ /* 0x000fe200000001ff */
[----:B------:R-:W-:Y:S02]  /*5250*/  MOV R73, 0x1f ;  /* 0x0000001f00497802 */ /* 0x000fe40000000f00 */
[----:B------:R-:W-:Y:S02]  /*5260*/  MOV R136, 0xffffffff ;  /* 0xffffffff00887802 */ /* 0x000fe40000000f00 */
[----:B------:R-:W-:Y:S02]  /*5270*/  MOV R70, 0x5290 ;  /* 0x0000529000467802 */ /* 0x000fe40000000f00 */
[----:B------:R-:W-:Y:S05]  /*5280*/  CALL.REL.NOINC `($__internal_8_$__cuda_sm70_shflsync_bfly_p) ;  /* 0x0000063000007944 */ /* 0x000fea0003c00000 */
[----:B-1----:R-:W-:Y:S01]  /*5290*/  FADD.FTZ R69, R74, R69 ;  /* 0x000000454a457221 */ /* 0x002fe20000010000 */
[----:B0-----:R-:W-:-:S03]  /*52a0*/  MOV R73, 0x1f ;  /* 0x0000001f00497802 */ /* 0x001fc60000000f00 */
        /* <DEDUP_REMOVED lines=51> */
[----:B------:R-:W-:Y:S01]  /*55e0*/  @P1 FFMA.FTZ R74, R70, R70, R69 ;  /* 0x00000046464a1223 */ /* 0x000fe20000010045 */
[----:B------:R-:W-:Y:S01]  /*55f0*/  HFMA2.MMA R69, -RZ, RZ, 0, 5.9604644775390625e-08 ;  /* 0x00000001ff457435 */ /* 0x000fe200000001ff */
        /* <DEDUP_REMOVED lines=12> */
[----:B------:R-:W-:Y:S01]  /*56c0*/  FFMA.FTZ R71, R136, R136, R71 ;  /* 0x0000008888477223 */ /* 0x000fe20000010047 */
[----:B------:R-:W-:-:S03]  /*56d0*/  MOV R136, 0xffffffff ;  /* 0xffffffff00887802 */ /* 0x000fc60000000f00 */
[----:B------:R-:W-:Y:S01]  /*56e0*/  @P6 FFMA.FTZ R74, R70, R70, R71 ;  /* 0x00000046464a6223 */ /* 0x000fe20000010047 */
[----:B------:R-:W-:Y:S02]  /*56f0*/  MOV R70, 0x5710 ;  /* 0x0000571000467802 */ /* 0x000fe40000000f00 */
[----:B------:R-:W-:Y:S05]  /*5700*/  CALL.REL.NOINC `($__internal_8_$__cuda_sm70_shflsync_bfly_p) ;  /* 0x000001b000007944 */ /* 0x000fea0003c00000 */
[----:B01----:R-:W-:Y:S01]  /*5710*/  FADD.FTZ R74, R74, R69 ;  /* 0x000000454a4a7221 */ /* 0x003fe20000010000 */
[----:B------:R-:W-:Y:S01]  /*5720*/  HFMA2.MMA R69, -RZ, RZ, 0, 1.1920928955078125e-07 ;  /* 0x00000002ff457435 */ /* 0x000fe200000001ff */
[----:B------:R-:W-:Y:S02]  /*5730*/  MOV R73, 0x1f ;  /* 0x0000001f00497802 */ /* 0x000fe40000000f00 */
[----:B------:R-:W-:Y:S02]  /*5740*/  MOV R136, 0xffffffff ;  /* 0xffffffff00887802 */ /* 0x000fe40000000f00 */
[----:B------:R-:W-:Y:S02]  /*5750*/  MOV R70, 0x5770 ;  /* 0x0000577000467802 */ /* 0x000fe40000000f00 */
[----:B------:R-:W-:Y:S05]  /*5760*/  CALL.REL.NOINC `($__internal_8_$__cuda_sm70_shflsync_bfly_p) ;  /* 0x0000015000007944 */ /* 0x000fea0003c00000 */
[----:B01----:R-:W-:Y:S01]  /*5770*/  FADD.FTZ R74, R74, R69 ;  /* 0x000000454a4a7221 */ /* 0x003fe20000010000 */
[----:B------:R-:W-:Y:S01]  /*5780*/  HFMA2.MMA R69, -RZ, RZ, 0, 2.384185791015625e-07 ;  /* 0x00000004ff457435 */ /* 0x000fe200000001ff */
[----:B------:R-:W-:Y:S02]  /*5790*/  MOV R73, 0x1f ;  /* 0x0000001f00497802 */ /* 0x000fe40000000f00 */
[----:B------:R-:W-:-:S02]  /*57a0*/  MOV R136, 0xffffffff ;  /* 0xffffffff00887802 */ /* 0x000fc40000000f00 */
[----:B------:R-:W-:Y:S02]  /*57b0*/  MOV R70, 0x57d0 ;  /* 0x000057d000467802 */ /* 0x000fe40000000f00 */
[----:B------:R-:W-:Y:S05]  /*57c0*/  CALL.REL.NOINC `($__internal_8_$__cuda_sm70_shflsync_bfly_p) ;  /* 0x000000f000007944 */ /* 0x000fea0003c00000 */
[----:B01----:R-:W-:Y:S01]  /*57d0*/  FADD.FTZ R74, R74, R69 ;  /* 0x000000454a4a7221 */ /* 0x003fe20000010000 */
[----:B------:R-:W-:Y:S01]  /*57e0*/  HFMA2.MMA R69, -RZ, RZ, 0, 4.76837158203125e-07 ;  /* 0x00000008ff457435 */ /* 0x000fe200000001ff */
[----:B------:R-:W-:Y:S02]  /*57f0*/  MOV R73, 0x1f ;  /* 0x0000001f00497802 */ /* 0x000fe40000000f00 */
[----:B------:R-:W-:Y:S02]  /*5800*/  MOV R136, 0xffffffff ;  /* 0xffffffff00887802 */ /* 0x000fe40000000f00 */
[----:B------:R-:W-:Y:S02]  /*5810*/  MOV R70, 0x5830 ;  /* 0x0000583000467802 */ /* 0x000fe40000000f00 */
[----:B------:R-:W-:Y:S05]  /*5820*/  CALL.REL.NOINC `($__internal_8_$__cuda_sm70_shflsync_bfly_p) ;  /* 0x0000009000007944 */ /* 0x000fea0003c00000 */
[----:B-1----:R-:W-:Y:S01]  /*5830*/  FADD.FTZ R75, R74, R69 ;  /* 0x000000454a4b7221 */ /* 0x002fe20000010000 */
[----:B------:R-:W-:Y:S01]  /*5840*/  HFMA2.MMA R69, -RZ, RZ, 0, 9.5367431640625e-07 ;  /* 0x00000010ff457435 */ /* 0x000fe200000001ff */
[----:B0-----:R-:W-:Y:S02]  /*5850*/  MOV R73, 0x1f ;  /* 0x0000001f00497802 */ /* 0x001fe40000000f00 */
[----:B------:R-:W-:-:S02]  /*5860*/  MOV R136, 0xffffffff ;  /* 0xffffffff00887802 */ /* 0x000fc40000000f00 */
[----:B------:R-:W-:Y:S02]  /*5870*/  MOV R74, R75 ;  /* 0x0000004b004a7202 */ /* 0x000fe40000000f00 */
[----:B------:R-:W-:Y:S02]  /*5880*/  MOV R70, 0x58a0 ;  /* 0x000058a000467802 */ /* 0x000fe40000000f00 */
[----:B------:R-:W-:Y:S05]  /*5890*/  CALL.REL.NOINC `($__internal_8_$__cuda_sm70_shflsync_bfly_p) ;  /* 0x0000002000007944 */ /* 0x000fea0003c00000 */
[----:B01----:R-:W-:Y:S01]  /*58a0*/  MOV R136, R69 ;  /* 0x0000004500887202 */ /* 0x003fe20000000f00 */
[----:B------:R-:W-:Y:S05]  /*58b0*/  BRA `(.L_x_2883) ;  /* 0xffffe63000007947 */ /* 0x000fea000383ffff */
        .weak           $__internal_8_$__cuda_sm70_shflsync_bfly_p
        .type           $__internal_8_$__cuda_sm70_shflsync_bfly_p,@function
        .size           $__internal_8_$__cuda_sm70_shflsync_bfly_p,(.L_x_26468 - $__internal_8_$__cuda_sm70_shflsync_bfly_p)
$__internal_8_$__cuda_sm70_shflsync_bfly_p:
[----:B------:R-:W-:Y:S01]  /*58c0*/  HFMA2.MMA R71, -RZ, RZ, 0, 0 ;  /* 0x00000000ff477435 */ /* 0x000fe200000001ff */
[----:B------:R-:W-:Y:S04]  /*58d0*/  WARPSYNC R136 ;  /* 0x0000008800007348 */ /* 0x000fe80003800000 */
[----:B------:R0:W1:Y:S01]  /*58e0*/  SHFL.BFLY PT, R69, R74, R69, R73 ;  /* 0x0c0000454a457389 */ /* 0x00006200000e0049 */
[----:B------:R-:W-:Y:S05]  /*58f0*/  RET.REL.NODEC R70 `(_ZN10layer_norm31ln_parallel_residual_fwd_kernelINS_13Kernel_traitsI6__halfS2_S2_S2_fjLj8192ELj1ELj1ELj8ELj16ENS_18Kernel_traits_baseILj8192ES2_S2_S2_S2_fjLj256EEEEELb0ELb0ELb0EEEvNS_9FwdParamsE) ;  /* 0xffffa70046007950 */ /* 0x000fea0003c3ffff */
.L_x_2884:
        /* <DEDUP_REMOVED lines=16> */
.L_x_26468:


//--------------------- .text._ZN10layer_norm31ln_parallel_residual_fwd_kernelINS_13Kernel_traitsI6__halfS2_S2_S2_fjLj8192ELj1ELj1ELj8ELj16ENS_18Kernel_traits_baseILj8192ES2_S2_S2_S2_fjLj256EEEEELb0ELb0ELb1EEEvNS_9FwdParamsE --------------------------
	.section	.text._ZN10layer_norm31ln_parallel_residual_fwd_kernelINS_13Kernel_traitsI6__halfS2_S2_S2_fjLj8192ELj1ELj1ELj8ELj16ENS_18Kernel_traits_baseILj8192ES2_S2_S2_S2_fjLj256EEEEELb0ELb0ELb1EEEvNS_9FwdParamsE,"ax",@progbits
	.sectioninfo	@"SHI_REGISTERS=198"
	.align	128
        .global         _ZN10layer_norm31ln_parallel_residual_fwd_kernelINS_13Kernel_traitsI6__halfS2_S2_S2_fjLj8192ELj1ELj1ELj8ELj16ENS_18Kernel_traits_baseILj8192ES2_S2_S2_S2_fjLj256EEEEELb0ELb0ELb1EEEvNS_9FwdParamsE
        .type           _ZN10layer_norm31ln_parallel_residual_fwd_kernelINS_13Kernel_traitsI6__halfS2_S2_S2_fjLj8192ELj1ELj1ELj8ELj16ENS_18Kernel_traits_baseILj8192ES2_S2_S2_S2_fjLj256EEEEELb0ELb0ELb1EEEvNS_9FwdParamsE,@function
        .size           _ZN10layer_norm31ln_parallel_residual_fwd_kernelINS_13Kernel_traitsI6__halfS2_S2_S2_fjLj8192ELj1ELj1ELj8ELj16ENS_18Kernel_traits_baseILj8192ES2_S2_S2_S2_fjLj256EEEEELb0ELb0ELb1EEEvNS_9FwdParamsE,(.L_x_26469 - _ZN10layer_norm31ln_parallel_residual_fwd_kernelINS_13Kernel_traitsI6__halfS2_S2_S2_fjLj8192ELj1ELj1ELj8ELj16ENS_18Kernel_traits_baseILj8192ES2_S2_S2_S2_fjLj256EEEEELb0ELb0ELb1EEEvNS_9FwdParamsE)
        .other          _ZN10layer_norm31ln_parallel_residual_fwd_kernelINS_13Kernel_traitsI6__halfS2_S2_S2_fjLj8192ELj1ELj1ELj8ELj16ENS_18Kernel_traits_baseILj8192ES2_S2_S2_S2_fjLj256EEEEELb0ELb0ELb1EEEvNS_9FwdParamsE,@"STO_CUDA_ENTRY STV_DEFAULT"
_ZN10layer_norm31ln_parallel_residual_fwd_kernelINS_13Kernel_traitsI6__halfS2_S2_S2_fjLj8192ELj1ELj1ELj8ELj16ENS_18Kernel_traits_baseILj8192ES2_S2_S2_S2_fjLj256EEEEELb0ELb0ELb1EEEvNS_9FwdParamsE:
.text._ZN10layer_norm31ln_parallel_residual_fwd_kernelINS_13Kernel_traitsI6__halfS2_S2_S2_fjLj8192ELj1ELj1ELj8ELj16ENS_18Kernel_traits_baseILj8192ES2_S2_S2_S2_fjLj256EEEEELb0ELb0ELb1EEEvNS_9FwdParamsE:
[----:B------:R-:W-:Y:S02]  /*0000*/  MOV R1, c[0x0][0x28] ;  /* 0x00000a0000017a02 */ /* 0x000fe40000000f00 */
[----:B------:R-:W0:Y:S01]  /*0010*/  S2R R101, SR_TID.X ;  /* 0x0000000000657919 */ /* 0x000e220000002100 */
[----:B------:R-:W-:Y:S01]  /*0020*/  ISETP.NE.U32.AND P2, PT, RZ, c[0x0][0x220], PT ;  /* 0x00008800ff007a0c */ /* 0x000fe20003f45070 */
[----:B------:R-:W-:Y:S01]  /*0030*/  ULDC.64 UR4, c[0x0][0x118] ;  /* 0x0000460000047ab9 */ /* 0x000fe20000000a00 */
[----:B------:R-:W-:Y:S02]  /*0040*/  ISETP.NE.U32.AND P1, PT, RZ, c[0x0][0x218], PT ;  /* 0x00008600ff007a0c */ /* 0x000fe40003f25070 */
[----:B------:R-:W-:Y:S01]  /*0050*/  ISETP.NE.AND.EX P2, PT, RZ, c[0x0][0x224], PT, P2 ;  /* 0x00008900ff007a0c */ /* 0x000fe20003f45320 */
[----:B------:R-:W1:Y:S01]  /*0060*/  S2UR UR6, SR_CTAID.X ;  /* 0x00000000000679c3 */ /* 0x000e620000002500 */
[----:B------:R-:W-:Y:S02]  /*0070*/  ISETP.NE.AND.EX P1, PT, RZ, c[0x0][0x21c], PT, P1 ;  /* 0x00008700ff007a0c */ /* 0x000fe40003f25310 */
[C---:B0-----:R-:W-:Y:S02]  /*0080*/  SHF.L.U32 R0, R101.reuse, 0x4, RZ ;  /* 0x0000000465007819 */ /* 0x041fe400000006ff */
[----:B------:R-:W-:-:S02]  /*0090*/  LOP3.LUT R100, R101, 0xff, RZ, 0xc0, !PT ;  /* 0x000000ff65647812 */ /* 0x000fc400078ec0ff */
[----:B------:R-:W-:Y:S02]  /*00a0*/  LOP3.LUT R0, R0, 0xff0, RZ, 0xc0, !PT ;  /* 0x00000ff000007812 */ /* 0x000fe400078ec0ff */
[----:B------:R-:W-:Y:S02]  /*00b0*/  SHF.L.U32 R48, R100, 0x4, RZ ;  /* 0x0000000464307819 */ /* 0x000fe400000006ff */
[----:B------:R-:W-:-:S04]  /*00c0*/  IADD3 R2, P0, R0, c[0x0][0x218], RZ ;  /* 0x0000860000027a10 */ /* 0x000fc80007f1e0ff */
[----:B------:R-:W-:Y:S02]  /*00d0*/  IADD3.X R3, RZ, c[0x0][0x21c], RZ, P0, !PT ;  /* 0x00008700ff037a10 */ /* 0x000fe400007fe4ff */
[----:B------:R-:W-:Y:S02]  /*00e0*/  IADD3 R4, P0, R48, c[0x0][0x220], RZ ;  /* 0x0000880030047a10 */ /* 0x000fe40007f1e0ff */
[----:B------:R-:W-:Y:S01]  /*00f0*/  SHF.R.U32.HI R126, RZ, 0x8, R101 ;  /* 0x00000008ff7e7819 */ /* 0x000fe20000011665 */
[----:B------:R0:W5:Y:S01]  /*0100*/  @P1 LDG.E.128 R52, [R2.64] ;  /* 0x0000000402341981 */ /* 0x000162000c1e1d00 */
[----:B------:R-:W-:-:S03]  /*0110*/  IADD3.X R5, RZ, c[0x0][0x224], RZ, P0, !PT ;  /* 0x00008900ff057a10 */ /* 0x000fc600007fe4ff */
        /* <DEDUP_REMOVED lines=9> */
[----:B------:R0:W5:Y:S03]  /*01b0*/  @P1 LDG.E.128 R104, [R2.64+0x3000] ;  /* 0x0030000402681981 */ /* 0x000166000c1e1d00 */
[----:B------:R-:W-:Y:S02]  /*01c0*/  IADD3.X R49, RZ, c[0x0][0x1bc], RZ, P4, !PT ;  /* 0x00006f00ff317a10 */ /* 0x000fe400027fe4ff */
[----:B0-----:R-:W-:-:S04]  /*01d0*/  IADD3 R2, P3, R0, c[0x0][0x1b0], RZ ;  /* 0x00006c0000027a10 */ /* 0x001fc80007f7e0ff */
[----:B------:R-:W-:Y:S01]  /*01e0*/  IADD3.X R3, RZ, c[0x0][0x1b4], RZ, P3, !PT ;  /* 0x00006d00ff037a10 */ /* 0x000fe20001ffe4ff */
[----:B------:R-:W-:Y:S08]  /*01f0*/  @P0 EXIT ;  /* 0x000000000000094d */ /* 0x000ff00003800000 */
[----:B--2---:R0:W2:Y:S04]  /*0200*/  LDG.E.128 R80, [R2.64+0x3000] ;  /* 0x0030000402507981 */ /* 0x0040a8000c1e1d00 */
[----:B------:R-:W3:Y:S04]  /*0210*/  LDG.E.128 R28, [R48.64+0x3000] ;  /* 0x00300004301c7981 */ /* 0x000ee8000c1e1d00 */
[----:B------:R1:W5:Y:S04]  /*0220*/  LDG.E.128 R12, [R48.64] ;  /* 0x00000004300c7981 */ /* 0x000368000c1e1d00 */
[----:B------:R1:W5:Y:S04]  /*0230*/  LDG.E.128 R8, [R48.64+0x1000] ;  /* 0x0010000430087981 */ /* 0x000368000c1e1d00 */
[----:B------:R1:W5:Y:S01]  /*0240*/  LDG.E.128 R4, [R48.64+0x2000] ;  /* 0x0020000430047981 */ /* 0x000362000c1e1d00 */
[----:B------:R-:W-:Y:S01]  /*0250*/  MOV R0, c[0x0][0x180] ;  /* 0x0000600000007a02 */ /* 0x000fe20000000f00 */
[----:B-----5:R-:W-:Y:S01]  /*0260*/  @!P1 CS2R R56, SRZ ;  /* 0x0000000000389805 */ /* 0x020fe2000001ff00 */
[----:B------:R-:W-:Y:S01]  /*0270*/  @!P1 CS2R R58, SRZ ;  /* 0x00000000003a9805 */ /* 0x000fe2000001ff00 */
[----:B------:R-:W-:Y:S01]  /*0280*/  @!P1 CS2R R60, SRZ ;  /* 0x00000000003c9805 */ /* 0x000fe2000001ff00 */
[----:B------:R-:W-:Y:S01]  /*0290*/  @!P1 CS2R R62, SRZ ;  /* 0x00000000003e9805 */ /* 0x000fe2000001ff00 */
[----:B------:R-:W-:Y:S01]  /*02a0*/  @!P1 CS2R R104, SRZ ;  /* 0x0000000000689805 */ /* 0x000fe2000001ff00 */
[----:B------:R-:W-:Y:S01]  /*02b0*/  @!P1 CS2R R106, SRZ ;  /* 0x00000000006a9805 */ /* 0x000fe2000001ff00 */
[----:B------:R-:W-:Y:S01]  /*02c0*/  LOP3.LUT P0, RZ, R0, c[0x0][0x178], RZ, 0xfc, !PT ;  /* 0x00005e0000ff7a12 */ /* 0x000fe2000780fcff */
        /* <DEDUP_REMOVED lines=10> */
[----:B------:R0:W5:Y:S01]  /*0370*/  LDG.E.128 R24, [R2.64] ;  /* 0x0000000402187981 */ /* 0x000162000c1e1d00 */
[----:B------:R-:W-:-:S03]  /*0380*/  MOV R0, c[0x0][0x184] ;  /* 0x0000610000007a02 */ /* 0x000fc60000000f00 */
[----:B------:R0:W5:Y:S01]  /*0390*/  LDG.E.128 R20, [R2.64+0x1000] ;  /* 0x0010000402147981 */ /* 0x000162000c1e1d00 */
[----:B------:R-:W-:-:S03]  /*03a0*/  HFMA2.MMA R134, -RZ, RZ, 0, 5.9604644775390625e-08 ;  /* 0x00000001ff867435 */ /* 0x000fc600000001ff */
[----:B------:R0:W5:Y:S01]  /*03b0*/  LDG.E.128 R16, [R2.64+0x2000] ;  /* 0x0020000402107981 */ /* 0x000162000c1e1d00 */
[----:B------:R-:W-:Y:S01]  /*03c0*/  LOP3.LUT P0, RZ, R0, c[0x0][0x17c], RZ, 0xfc, P0 ;  /* 0x00005f0000ff7a12 */ /* 0x000fe2000000fcff */
[--C-:B------:R-:W-:Y:S01]  /*03d0*/  HADD2.F32 R91, -RZ, R56.reuse.H0_H0 ;  /* 0x20000038ff5b7230 */ /* 0x100fe20000004100 */
[----:B------:R-:W-:Y:S01]  /*03e0*/  LEA R126, R126, 0x8, 0x3 ;  /* 0x000000087e7e7811 */ /* 0x000fe200078e18ff */
[----:B------:R-:W-:Y:S01]  /*03f0*/  HADD2.F32 R90, -RZ, R56.H1_H1 ;  /* 0x30000038ff5a7230 */ /* 0x000fe20000004100 */
[----:B------:R-:W-:Y:S01]  /*0400*/  LOP3.LUT R125, R101, 0x1f, RZ, 0xc0, !PT ;  /* 0x0000001f657d7812 */ /* 0x000fe200078ec0ff */
[--C-:B------:R-:W-:Y:S01]  /*0410*/  HADD2.F32 R89, -RZ, R57.reuse.H0_H0 ;  /* 0x20000039ff597230 */ /* 0x100fe20000004100 */
[----:B0-----:R-:W-:Y:S01]  /*0420*/  SHF.R.U32.HI R2, RZ, 0x5, R101 ;  /* 0x00000005ff027819 */ /* 0x001fe20000011665 */
        /* <DEDUP_REMOVED lines=60> */
[----:B------:R-:W-:Y:S01]  /*07f0*/  HADD2.F32 R128, -RZ, R35.H1_H1 ;  /* 0x30000023ff807230 */ /* 0x000fe20000004100 */
[----:B------:R-:W-:Y:S01]  /*0800*/  ULDC.U8 UR6, c[0x0][0x1f0] ;  /* 0x00007c0000067ab9 */ /* 0x000fe20000000000 */
[----:B--2---:R-:W-:-:S02]  /*0810*/  HADD2.F32 R130, -RZ, R82.H0_H0 ;  /* 0x20000052ff827230 */ /* 0x004fc40000004100 */
[----:B------:R-:W-:Y:S02]  /*0820*/  HADD2.F32 R129, -RZ, R82.H1_H1 ;  /* 0x30000052ff817230 */ /* 0x000fe40000004100 */
[--C-:B---3--:R-:W-:Y:S02]  /*0830*/  HADD2.F32 R82, -RZ, R29.reuse.H0_H0 ;  /* 0x2000001dff527230 */ /* 0x108fe40000004100 */
[----:B------:R-:W-:Y:S02]  /*0840*/  HADD2.F32 R132, -RZ, R29.H1_H1 ;  /* 0x3000001dff847230 */ /* 0x000fe40000004100 */
[--C-:B------:R-:W-:Y:S02]  /*0850*/  HADD2.F32 R124, -RZ, R81.reuse.H0_H0 ;  /* 0x20000051ff7c7230 */ /* 0x100fe40000004100 */
[--C-:B------:R-:W-:Y:S02]  /*0860*/  HADD2.F32 R29, -RZ, R30.reuse.H0_H0 ;  /* 0x2000001eff1d7230 */ /* 0x100fe40000004100 */
[----:B------:R-:W-:Y:S01]  /*0870*/  HADD2.F32 R131, -RZ, R30.H1_H1 ;  /* 0x3000001eff837230 */ /* 0x000fe20000004100 */
[----:B------:R-:W-:Y:S01]  /*0880*/  LOP3.LUT R30, R2, 0x7, RZ, 0xc0, !PT ;  /* 0x00000007021e7812 */ /* 0x000fe200078ec0ff */
[----:B------:R-:W-:-:S02]  /*0890*/  HADD2.F32 R81, -RZ, R81.H1_H1 ;  /* 0x30000051ff517230 */ /* 0x000fc40000004100 */
[----:B-1----:R-:W-:Y:S02]  /*08a0*/  HADD2.F32 R133, -RZ, R28.H1_H1 ;  /* 0x3000001cff857230 */ /* 0x002fe40000004100 */
.L_x_3016:
[----:B------:R-:W-:Y:S01]  /*08b0*/  IMAD R2, R127, c[0x0][0x168], RZ ;  /* 0x00005a007f027a24 */ /* 0x000fe200078e02ff */
[----:B------:R-:W-:Y:S02]  /*08c0*/  ISETP.NE.U32.AND P1, PT, RZ, c[0x0][0x178], PT ;  /* 0x00005e00ff007a0c */ /* 0x000fe40003f25070 */
[----:B------:R-:W-:Y:S02]  /*08d0*/  ISETP.NE.U32.AND P2, PT, RZ, c[0x0][0x180], PT ;  /* 0x00006000ff007a0c */ /* 0x000fe40003f45070 */
[----:B------:R-:W-:Y:S02]  /*08e0*/  SHF.R.S32.HI R3, RZ, 0x1f, R2 ;  /* 0x0000001fff037819 */ /* 0x000fe40000011402 */
[----:B------:R-:W-:Y:S02]  /*08f0*/  ISETP.NE.AND.EX P1, PT, RZ, c[0x0][0x17c], PT, P1 ;  /* 0x00005f00ff007a0c */ /* 0x000fe40003f25310 */
[----:B------:R-:W-:Y:S02]  /*0900*/  ISETP.NE.AND.EX P2, PT, RZ, c[0x0][0x184], PT, P2 ;  /* 0x00006100ff007a0c */ /* 0x000fe40003f45320 */
[----:B------:R-:W-:-:S02]  /*0910*/  LEA.HI R3, R3, R2, RZ, 0x3 ;  /* 0x0000000203037211 */ /* 0x000fc400078f18ff */
[----:B------:R-:W-:Y:S02]  /*0920*/  MOV R179, 0x10 ;  /* 0x0000001000b37802 */ /* 0x000fe40000000f00 */
[----:B------:R-:W-:-:S05]  /*0930*/  LEA.HI.SX32 R52, R3, R100, 0x1d ;  /* 0x0000006403347211 */ /* 0x000fca00078feaff */
[C---:B------:R-:W-:Y:S01]  /*0940*/  IMAD.WIDE.U32 R44, R52.reuse, R179, c[0x0][0x170] ;  /* 0x00005c00342c7625 */ /* 0x040fe200078e00b3 */
[C---:B------:R-:W-:Y:S02]  /*0950*/  @P1 LEA R2, P3, R52.reuse, c[0x0][0x178], 0x4 ;  /* 0x00005e0034021a11 */ /* 0x040fe400078620ff */
[C---:B------:R-:W-:Y:S02]  /*0960*/  @P2 LEA R48, P4, R52.reuse, c[0x0][0x180], 0x4 ;  /* 0x0000600034302a11 */ /* 0x040fe400078820ff */
[C---:B------:R-:W-:Y:S01]  /*0970*/  @P1 LEA.HI.X R3, R52.reuse, c[0x0][0x17c], RZ, 0x4, P3 ;  /* 0x00005f0034031a11 */ /* 0x040fe200018f24ff */
[----:B------:R-:W2:Y:S01]  /*0980*/  LDG.E.128 R44, [R44.64] ;  /* 0x000000042c2c7981 */ /* 0x000ea2000c1e1d00 */
[----:B------:R-:W-:-:S03]  /*0990*/  @P2 LEA.HI.X R49, R52, c[0x0][0x184], RZ, 0x4, P4 ;  /* 0x0000610034312a11 */ /* 0x000fc600020f24ff */
[----:B-----5:R0:W5:Y:S04]  /*09a0*/  @P1 LDG.E.128 R32, [R2.64] ;  /* 0x0000000402201981 */ /* 0x020168000c1e1d00 */
        /* <DEDUP_REMOVED lines=10> */
.L_x_2886:
[----:B-----5:R-:W-:-:S05]  /*0a50*/  HADD2.F32 R2, -RZ, R36.H0_H0 ;  /* 0x20000024ff027230 */ /* 0x020fca0000004100 */
[----:B------:R-:W-:Y:S01]  /*0a60*/  FADD.FTZ R53, R53, R2 ;  /* 0x0000000235357221 */ /* 0x000fe20000010000 */
[----:B------:R-:W-:Y:S05]  /*0a70*/  BRA `(.L_x_2887) ;  /* 0x0000004000007947 */ /* 0x000fea0003800000 */
.L_x_2885:
[----:B0----5:R-:W-:Y:S02]  /*0a80*/  HADD2.F32 R2, -RZ, R32.H0_H0 ;  /* 0x20000020ff027230 */ /* 0x021fe40000004100 */
[----:B------:R-:W-:-:S03]  /*0a90*/  @P2 HADD2.F32 R48, -RZ, R36.H0_H0 ;  /* 0x20000024ff302230 */ /* 0x000fc60000004100 */
[----:B------:R-:W-:-:S04]  /*0aa0*/  FADD.FTZ R53, R53, R2 ;  /* 0x0000000235357221 */ /* 0x000fc80000010000 */
[----:B------:R-:W-:-:S05]  /*0ab0*/  @P2 FADD.FTZ R53, R53, R48 ;  /* 0x0000003035352221 */ /* 0x000fca0000010000 */
.L_x_2887:
[----:B------:R-:W-:-:S04]  /*0ac0*/  F2FP.PACK_AB R2, RZ, R53 ;  /* 0x00000035ff02723e */ /* 0x000fc800000000ff */
[----:B------:R-:W-:Y:S02]  /*0ad0*/  PRMT R40, R2, 0x7610, R40 ;  /* 0x0000761002287816 */ /* 0x000fe40000000028 */
.L_x_2888:
[----:B------:R-:W-:Y:S01]  /*0ae0*/  HADD2.F32 R55, -RZ, R44.H1_H1 ;  /* 0x3000002cff377230 */ /* 0x000fe20000004100 */
[----:B------:R-:W-:Y:S05]  /*0af0*/  @P3 BRA `(.L_x_2889) ;  /* 0x0000008000003947 */ /* 0x000fea0003800000 */
[----:B------:R-:W-:-:S04]  /*0b00*/  ISETP.NE.U32.AND P4, PT, RZ, c[0x0][0x180], PT ;  /* 0x00006000ff007a0c */ /* 0x000fc80003f85070 */
[----:B------:R-:W-:-:S13]  /*0b10*/  ISETP.NE.AND.EX P4, PT, RZ, c[0x0][0x184], PT, P4 ;  /* 0x00006100ff007a0c */ /* 0x000fda0003f85340 */
[----:B------:R-:W-:Y:S05]  /*0b20*/  @P4 BRA `(.L_x_2890) ;  /* 0x0000002000004947 */ /* 0x000fea0003800000 */
[----:B------:R-:W-:Y:S05]  /*0b30*/  @P0 BRA `(.L_x_2891) ;  /* 0x0000008000000947 */ /* 0x000fea0003800000 */
[----:B------:R-:W-:Y:S05]  /*0b40*/  BRA `(.L_x_2892) ;  /* 0x0000009000007947 */ /* 0x000fea0003800000 */
.L_x_2890:
[----:B-----5:R-:W-:-:S05]  /*0b50*/  HADD2.F32 R2, -RZ, R36.H1_H1 ;  /* 0x30000024ff027230 */ /* 0x020fca0000004100 */
[----:B------:R-:W-:Y:S01]  /*0b60*/  FADD.FTZ R55, R55, R2 ;  /* 0x0000000237377221 */ /* 0x000fe20000010000 */
[----:B------:R-:W-:Y:S05]  /*0b70*/  BRA `(.L_x_2891) ;  /* 0x0000004000007947 */ /* 0x000fea0003800000 */
.L_x_2889:
[----:B-----5:R-:W-:Y:S02]  /*0b80*/  HADD2.F32 R2, -RZ, R32.H1_H1 ;  /* 0x30000020ff027230 */ /* 0x020fe40000004100 */
[----:B------:R-:W-:-:S03]  /*0b90*/  @P2 HADD2.F32 R44, -RZ, R36.H1_H1 ;  /* 0x30000024ff2c2230 */ /* 0x000fc60000004100 */
[----:B------:R-:W-:-:S04]  /*0ba0*/  FADD.FTZ R55, R55, R2 ;  /* 0x0000000237377221 */ /* 0x000fc80000010000 */
[----:B------:R-:W-:-:S05]  /*0bb0*/  @P2 FADD.FTZ R55, R55, R44 ;  /* 0x0000002c37372221 */ /* 0x000fca0000010000 */
.L_x_2891:
[----:B------:R-:W-:-:S04]  /*0bc0*/  F2FP.PACK_AB R2, RZ, R55 ;  /* 0x00000037ff02723e */ /* 0x000fc800000000ff */
[----:B------:R-:W-:Y:S02]  /*0bd0*/  PRMT R40, R40, 0x5410, R2 ;  /* 0x0000541028287816 */ /* 0x000fe40000000002 */
.L_x_2892:
[----:B------:R-:W-:Y:S01]  /*0be0*/  HADD2.F32 R135, -RZ, R45.H0_H0 ;  /* 0x2000002dff877230 */ /* 0x000fe20000004100 */
[----:B------:R-:W-:Y:S05]  /*0bf0*/  @P3 BRA `(.L_x_2893) ;  /* 0x0000008000003947 */ /* 0x000fea0003800000 */
[----:B------:R-:W-:-:S04]  /*0c00*/  ISETP.NE.U32.AND P4, PT, RZ, c[0x0][0x180], PT ;  /* 0x00006000ff007a0c */ /* 0x000fc80003f85070 */
[----:B------:R-:W-:-:S13]  /*0c10*/  ISETP.NE.AND.EX P4, PT, RZ, c[0x0][0x184], PT, P4 ;  /* 0x00006100ff007a0c */ /* 0x000fda0003f85340 */
[----:B------:R-:W-:Y:S05]  /*0c20*/  @P4 BRA `(.L_x_2894) ;  /* 0x0000002000004947 */ /* 0x000fea0003800000 */
[----:B------:R-:W-:Y:S05]  /*0c30*/  @P0 BRA `(.L_x_2895) ;  /* 0x0000008000000947 */ /* 0x000fea0003800000 */
[----:B------:R-:W-:Y:S05]  /*0c40*/  BRA `(.L_x_2896) ;  /* 0x0000009000007947 */ /* 0x000fea0003800000 */
.L_x_2894:
[----:B-----5:R-:W-:-:S05]  /*0c50*/  HADD2.F32 R2, -RZ, R37.H0_H0 ;  /* 0x20000025ff027230 */ /* 0x020fca0000004100 */
[----:B------:R-:W-:Y:S01]  /*0c60*/  FADD.FTZ R135, R135, R2 ;  /* 0x0000000287877221 */ /* 0x000fe20000010000 */
[----:B------:R-:W-:Y:S05]  /*0c70*/  BRA `(.L_x_2895) ;  /* 0x0000004000007947 */ /* 0x000fea0003800000 */
.L_x_2893:
[----:B-----5:R-:W-:Y:S02]  /*0c80*/  HADD2.F32 R2, -RZ, R33.H0_H0 ;  /* 0x20000021ff027230 */ /* 0x020fe40000004100 */
[----:B------:R-:W-:-:S03]  /*0c90*/  @P2 HADD2.F32 R44, -RZ, R37.H0_H0 ;  /* 0x20000025ff2c2230 */ /* 0x000fc60000004100 */
[----:B------:R-:W-:-:S04]  /*0ca0*/  FADD.FTZ R135, R135, R2 ;  /* 0x0000000287877221 */ /* 0x000fc80000010000 */
[----:B------:R-:W-:-:S05]  /*0cb0*/  @P2 FADD.FTZ R135, R135, R44 ;  /* 0x0000002c87872221 */ /* 0x000fca0000010000 */
.L_x_2895:
[----:B------:R-:W-:-:S04]  /*0cc0*/  F2FP.PACK_AB R2, RZ, R135 ;  /* 0x00000087ff02723e */ /* 0x000fc800000000ff */
[----:B------:R-:W-:Y:S02]  /*0cd0*/  PRMT R41, R2, 0x7610, R41 ;  /* 0x0000761002297816 */ /* 0x000fe40000000029 */
.L_x_2896:
[----:B------:R-:W-:Y:S01]  /*0ce0*/  HADD2.F32 R137, -RZ, R45.H1_H1 ;  /* 0x3000002dff897230 */ /* 0x000fe20000004100 */
[----:B------:R-:W-:Y:S05]  /*0cf0*/  @P3 BRA `(.L_x_2897) ;  /* 0x0000008000003947 */ /* 0x000fea0003800000 */
[----:B------:R-:W-:-:S04]  /*0d00*/  ISETP.NE.U32.AND P4, PT, RZ, c[0x0][0x180], PT ;  /* 0x00006000ff007a0c */ /* 0x000fc80003f85070 */
[----:B------:R-:W-:-:S13]  /*0d10*/  ISETP.NE.AND.EX P4, PT, RZ, c[0x0][0x184], PT, P4 ;  /* 0x00006100ff007a0c */ /* 0x000fda0003f85340 */
[----:B------:R-:W-:Y:S05]  /*0d20*/  @P4 BRA `(.L_x_2898) ;  /* 0x0000002000004947 */ /* 0x000fea0003800000 */
[----:B------:R-:W-:Y:S05]  /*0d30*/  @P0 BRA `(.L_x_2899) ;  /* 0x0000008000000947 */ /* 0x000fea0003800000 */
[----:B------:R-:W-:Y:S05]  /*0d40*/  BRA `(.L_x_2900) ;  /* 0x0000009000007947 */ /* 0x000fea0003800000 */
.L_x_2898:
[----:B-----5:R-:W-:-:S05]  /*0d50*/  HADD2.F32 R2, -RZ, R37.H1_H1 ;  /* 0x30000025ff027230 */ /* 0x020fca0000004100 */
[----:B------:R-:W-:Y:S01]  /*0d60*/  FADD.FTZ R137, R137, R2 ;  /* 0x0000000289897221 */ /* 0x000fe20000010000 */
[----:B------:R-:W-:Y:S05]  /*0d70*/  BRA `(.L_x_2899) ;  /* 0x0000004000007947 */ /* 0x000fea0003800000 */
.L_x_2897:
[----:B-----5:R-:W-:Y:S02]  /*0d80*/  HADD2.F32 R2, -RZ, R33.H1_H1 ;  /* 0x30000021ff027230 */ /* 0x020fe40000004100 */
[----:B------:R-:W-:-:S03]  /*0d90*/  @P2 HADD2.F32 R44, -RZ, R37.H1_H1 ;  /* 0x30000025ff2c2230 */ /* 0x000fc60000004100 */
[----:B------:R-:W-:-:S04]  /*0da0*/  FADD.FTZ R137, R137, R2 ;  /* 0x0000000289897221 */ /* 0x000fc80000010000 */
[----:B------:R-:W-:-:S05]  /*0db0*/  @P2 FADD.FTZ R137, R137, R44 ;  /* 0x0000002c89892221 */ /* 0x000fca0000010000 */
.L_x_2899:
[----:B------:R-:W-:-:S04]  /*0dc0*/  F2FP.PACK_AB R2, RZ, R137 ;  /* 0x00000089ff02723e */ /* 0x000fc800000000ff */
[----:B------:R-:W-:Y:S02]  /*0dd0*/  PRMT R41, R41, 0x5410, R2 ;  /* 0x0000541029297816 */ /* 0x000fe40000000002 */
.L_x_2900:
[----:B------:R-:W-:Y:S01]  /*0de0*/  HADD2.F32 R139, -RZ, R46.H0_H0 ;  /* 0x2000002eff8b7230 */ /* 0x000fe20000004100 */
[----:B------:R-:W-:Y:S05]  /*0df0*/  @P3 BRA `(.L_x_2901) ;  /* 0x0000008000003947 */ /* 0x000fea0003800000 */
[----:B------:R-:W-:-:S04]  /*0e00*/  ISETP.NE.U32.AND P4, PT, RZ, c[0x0][0x180], PT ;  /* 0x00006000ff007a0c */ /* 0x000fc80003f85070 */
[----:B------:R-:W-:-:S13]  /*0e10*/  ISETP.NE.AND.EX P4, PT, RZ, c[0x0][0x184], PT, P4 ;  /* 0x00006100ff007a0c */ /* 0x000fda0003f85340 */
[----:B------:R-:W-:Y:S05]  /*0e20*/  @P4 BRA `(.L_x_2902) ;  /* 0x0000002000004947 */ /* 0x000fea0003800000 */
[----:B------:R-:W-:Y:S05]  /*0e30*/  @P0 BRA `(.L_x_2903) ;  /* 0x0000008000000947 */ /* 0x000fea0003800000 */
[----:B------:R-:W-:Y:S05]  /*0e40*/  BRA `(.L_x_2904) ;  /* 0x0000009000007947 */ /* 0x000fea0003800000 */
.L_x_2902:
[----:B-----5:R-:W-:-:S05]  /*0e50*/  HADD2.F32 R2, -RZ, R38.H0_H0 ;  /* 0x20000026ff027230 */ /* 0x020fca0000004100 */
[----:B------:R-:W-:Y:S01]  /*0e60*/  FADD.FTZ R139, R139, R2 ;  /* 0x000000028b8b7221 */ /* 0x000fe20000010000 */
[----:B------:R-:W-:Y:S05]  /*0e70*/  BRA `(.L_x_2903) ;  /* 0x0000004000007947 */ /* 0x000fea0003800000 */
.L_x_2901:
[----:B-----5:R-:W-:Y:S02]  /*0e80*/  HADD2.F32 R2, -RZ, R34.H0_H0 ;  /* 0x20000022ff027230 */ /* 0x020fe40000004100 */
[----:B------:R-:W-:-:S03]  /*0e90*/  @P2 HADD2.F32 R44, -RZ, R38.H0_H0 ;  /* 0x20000026ff2c2230 */ /* 0x000fc60000004100 */
[----:B------:R-:W-:-:S04]  /*0ea0*/  FADD.FTZ R139, R139, R2 ;  /* 0x000000028b8b7221 */ /* 0x000fc80000010000 */
[----:B------:R-:W-:-:S05]  /*0eb0*/  @P2 FADD.FTZ R139, R139, R44 ;  /* 0x0000002c8b8b2221 */ /* 0x000fca0000010000 */
.L_x_2903:
[----:B------:R-:W-:-:S04]  /*0ec0*/  F2FP.PACK_AB R2, RZ, R139 ;  /* 0x0000008bff02723e */ /* 0x000fc800000000ff */
[----:B------:R-:W-:Y:S02]  /*0ed0*/  PRMT R42, R2, 0x7610, R42 ;  /* 0x00007610022a7816 */ /* 0x000fe4000000002a */
.L_x_2904:
[----:B------:R-:W-:Y:S01]  /*0ee0*/  HADD2.F32 R141, -RZ, R46.H1_H1 ;  /* 0x3000002eff8d7230 */ /* 0x000fe20000004100 */
[----:B------:R-:W-:Y:S05]  /*0ef0*/  @P3 BRA `(.L_x_2905) ;  /* 0x0000008000003947 */ /* 0x000fea0003800000 */
[----:B------:R-:W-:-:S04]  /*0f00*/  ISETP.NE.U32.AND P4, PT, RZ, c[0x0][0x180], PT ;  /* 0x00006000ff007a0c */ /* 0x000fc80003f85070 */
[----:B------:R-:W-:-:S13]  /*0f10*/  ISETP.NE.AND.EX P4, PT, RZ, c[0x0][0x184], PT, P4 ;  /* 0x00006100ff007a0c */ /* 0x000fda0003f85340 */
[----:B------:R-:W-:Y:S05]  /*0f20*/  @P4 BRA `(.L_x_2906) ;  /* 0x0000002000004947 */ /* 0x000fea0003800000 */
[----:B------:R-:W-:Y:S05]  /*0f30*/  @P0 BRA `(.L_x_2907) ;  /* 0x0000008000000947 */ /* 0x000fea0003800000 */
[----:B------:R-:W-:Y:S05]  /*0f40*/  BRA `(.L_x_2908) ;  /* 0x0000009000007947 */ /* 0x000fea0003800000 */
.L_x_2906:
[----:B-----5:R-:W-:-:S05]  /*0f50*/  HADD2.F32 R2, -RZ, R38.H1_H1 ;  /* 0x30000026ff027230 */ /* 0x020fca0000004100 */
[----:B------:R-:W-:Y:S01]  /*0f60*/  FADD.FTZ R141, R141, R2 ;  /* 0x000000028d8d7221 */ /* 0x000fe20000010000 */
[----:B------:R-:W-:Y:S05]  /*0f70*/  BRA `(.L_x_2907) ;  /* 0x0000004000007947 */ /* 0x000fea0003800000 */
.L_x_2905:
[----:B-----5:R-:W-:Y:S02]  /*0f80*/  HADD2.F32 R2, -RZ, R34.H1_H1 ;  /* 0x30000022ff027230 */ /* 0x020fe40000004100 */
[----:B------:R-:W-:-:S03]  /*0f90*/  @P2 HADD2.F32 R44, -RZ, R38.H1_H1 ;  /* 0x30000026ff2c2230 */ /* 0x000fc60000004100 */
[----:B------:R-:W-:-:S04]  /*0fa0*/  FADD.FTZ R141, R141, R2 ;  /* 0x000000028d8d7221 */ /* 0x000fc80000010000 */
[----:B------:R-:W-:-:S05]  /*0fb0*/  @P2 FADD.FTZ R141, R141, R44 ;  /* 0x0000002c8d8d2221 */ /* 0x000fca0000010000 */
.L_x_2907:
[----:B------:R-:W-:-:S04]  /*0fc0*/  F2FP.PACK_AB R2, RZ, R141 ;  /* 0x0000008dff02723e */ /* 0x000fc800000000ff */
[----:B------:R-:W-:Y:S02]  /*0fd0*/  PRMT R42, R42, 0x5410, R2 ;  /* 0x000054102a2a7816 */ /* 0x000fe40000000002 */
.L_x_2908:
[----:B------:R-:W-:Y:S01]  /*0fe0*/  HADD2.F32 R143, -RZ, R47.H0_H0 ;  /* 0x2000002fff8f7230 */ /* 0x000fe20000004100 */
[----:B------:R-:W-:Y:S05]  /*0ff0*/  @P3 BRA `(.L_x_2909) ;  /* 0x0000008000003947 */ /* 0x000fea0003800000 */
[----:B------:R-:W-:-:S04]  /*1000*/  ISETP.NE.U32.AND P4, PT, RZ, c[0x0][0x180], PT ;  /* 0x00006000ff007a0c */ /* 0x000fc80003f85070 */
[----:B------:R-:W-:-:S13]  /*1010*/  ISETP.NE.AND.EX P4, PT, RZ, c[0x0][0x184], PT, P4 ;  /* 0x00006100ff007a0c */ /* 0x000fda0003f85340 */
[----:B------:R-:W-:Y:S05]  /*1020*/  @P4 BRA `(.L_x_2910) ;  /* 0x0000002000004947 */ /* 0x000fea0003800000 */
[----:B------:R-:W-:Y:S05]  /*1030*/  @P0 BRA `(.L_x_2911) ;  /* 0x0000008000000947 */ /* 0x000fea0003800000 */
[----:B------:R-:W-:Y:S05]  /*1040*/  BRA `(.L_x_2912) ;  /* 0x0000009000007947 */ /* 0x000fea0003800000 */
.L_x_2910:
[----:B-----5:R-:W-:-:S05]  /*1050*/  HADD2.F32 R2, -RZ, R39.H0_H0 ;  /* 0x20000027ff027230 */ /* 0x020fca0000004100 */
[----:B------:R-:W-:Y:S01]  /*1060*/  FADD.FTZ R143, R143, R2 ;  /* 0x000000028f8f7221 */ /* 0x000fe20000010000 */
[----:B------:R-:W-:Y:S05]  /*1070*/  BRA `(.L_x_2911) ;  /* 0x0000004000007947 */ /* 0x000fea0003800000 */
.L_x_2909:
[----:B-----5:R-:W-:Y:S02]  /*1080*/  HADD2.F32 R2, -RZ, R35.H0_H0 ;  /* 0x20000023ff027230 */ /* 0x020fe40000004100 */
[----:B------:R-:W-:-:S03]  /*1090*/  @P2 HADD2.F32 R44, -RZ, R39.H0_H0 ;  /* 0x20000027ff2c2230 */ /* 0x000fc60000004100 */
[----:B------:R-:W-:-:S04]  /*10a0*/  FADD.FTZ R143, R143, R2 ;  /* 0x000000028f8f7221 */ /* 0x000fc80000010000 */
[----:B------:R-:W-:-:S05]  /*10b0*/  @P2 FADD.FTZ R143, R143, R44 ;  /* 0x0000002c8f8f2221 */ /* 0x000fca0000010000 */
.L_x_2911:
[----:B------:R-:W-:-:S04]  /*10c0*/  F2FP.PACK_AB R2, RZ, R143 ;  /* 0x0000008fff02723e */ /* 0x000fc800000000ff */
[----:B------:R-:W-:Y:S02]  /*10d0*/  PRMT R43, R2, 0x7610, R43 ;  /* 0x00007610022b7816 */ /* 0x000fe4000000002b */
.L_x_2912:
[----:B------:R-:W-:Y:S01]  /*10e0*/  HADD2.F32 R145, -RZ, R47.H1_H1 ;  /* 0x3000002fff917230 */ /* 0x000fe20000004100 */
[----:B------:R-:W-:Y:S05]  /*10f0*/  @P3 BRA `(.L_x_2913) ;  /* 0x0000008000003947 */ /* 0x000fea0003800000 */
[----:B------:R-:W-:-:S04]  /*1100*/  ISETP.NE.U32.AND P4, PT, RZ, c[0x0][0x180], PT ;  /* 0x00006000ff007a0c */ /* 0x000fc80003f85070 */
[----:B------:R-:W-:-:S13]  /*1110*/  ISETP.NE.AND.EX P4, PT, RZ, c[0x0][0x184], PT, P4 ;  /* 0x00006100ff007a0c */ /* 0x000fda0003f85340 */
[----:B------:R-:W-:Y:S05]  /*1120*/  @P4 BRA `(.L_x_2914) ;  /* 0x0000002000004947 */ /* 0x000fea0003800000 */
[----:B------:R-:W-:Y:S05]  /*1130*/  @P0 BRA `(.L_x_2915) ;  /* 0x0000008000000947 */ /* 0x000fea0003800000 */
[----:B------:R-:W-:Y:S05]  /*1140*/  BRA `(.L_x_2916) ;  /* 0x0000009000007947 */ /* 0x000fea0003800000 */
.L_x_2914:
[----:B-----5:R-:W-:-:S05]  /*1150*/  HADD2.F32 R2, -RZ, R39.H1_H1 ;  /* 0x30000027ff027230 */ /* 0x020fca0000004100 */
[----:B------:R-:W-:Y:S01]  /*1160*/  FADD.FTZ R145, R145, R2 ;  /* 0x0000000291917221 */ /* 0x000fe20000010000 */
[----:B------:R-:W-:Y:S05]  /*1170*/  BRA `(.L_x_2915) ;  /* 0x0000004000007947 */ /* 0x000fea0003800000 */
.L_x_2913:
[----:B-----5:R-:W-:Y:S02]  /*1180*/  HADD2.F32 R2, -RZ, R35.H1_H1 ;  /* 0x30000023ff027230 */ /* 0x020fe40000004100 */
[----:B------:R-:W-:-:S03]  /*1190*/  @P2 HADD2.F32 R44, -RZ, R39.H1_H1 ;  /* 0x30000027ff2c2230 */ /* 0x000fc60000004100 */
[----:B------:R-:W-:-:S04]  /*11a0*/  FADD.FTZ R145, R145, R2 ;  /* 0x0000000291917221 */ /* 0x000fc80000010000 */
[----:B------:R-:W-:-:S05]  /*11b0*/  @P2 FADD.FTZ R145, R145, R44 ;  /* 0x0000002c91912221 */ /* 0x000fca0000010000 */
.L_x_2915:
[----:B------:R-:W-:-:S04]  /*11c0*/  F2FP.PACK_AB R2, RZ, R145 ;  /* 0x00000091ff02723e */ /* 0x000fc800000000ff */
[----:B------:R-:W-:Y:S02]  /*11d0*/  PRMT R43, R43, 0x5410, R2 ;  /* 0x000054102b2b7816 */ /* 0x000fe40000000002 */
.L_x_2916:
        /* <DEDUP_REMOVED lines=12> */
[----:B--2---:R-:W-:Y:S01]  /*12a0*/  HADD2.F32 R147, -RZ, R44.H0_H0 ;  /* 0x2000002cff937230 */ /* 0x004fe20000004100 */
[----:B------:R-:W-:Y:S05]  /*12b0*/  @P3 BRA `(.L_x_2917) ;  /* 0x0000008000003947 */ /* 0x000fea0003800000 */
[----:B0-----:R-:W-:-:S04]  /*12c0*/  ISETP.NE.U32.AND P4, PT, RZ, c[0x0][0x180], PT ;  /* 0x00006000ff007a0c */ /* 0x001fc80003f85070 */
[----:B------:R-:W-:-:S13]  /*12d0*/  ISETP.NE.AND.EX P4, PT, RZ, c[0x0][0x184], PT, P4 ;  /* 0x00006100ff007a0c */ /* 0x000fda0003f85340 */
[----:B------:R-:W-:Y:S05]  /*12e0*/  @P4 BRA `(.L_x_2918) ;  /* 0x0000002000004947 */ /* 0x000fea0003800000 */
[----:B------:R-:W-:Y:S05]  /*12f0*/  @P0 BRA `(.L_x_2919) ;  /* 0x0000008000000947 */ /* 0x000fea0003800000 */
[----:B------:R-:W-:Y:S05]  /*1300*/  BRA `(.L_x_2920) ;  /* 0x0000009000007947 */ /* 0x000fea0003800000 */
.L_x_2918:
[----:B-----5:R-:W-:-:S05]  /*1310*/  HADD2.F32 R2, -RZ, R36.H0_H0 ;  /* 0x20000024ff027230 */ /* 0x020fca0000004100 */
[----:B------:R-:W-:Y:S01]  /*1320*/  FADD.FTZ R147, R2, R147 ;  /* 0x0000009302937221 */ /* 0x000fe20000010000 */
[----:B------:R-:W-:Y:S05]  /*1330*/  BRA `(.L_x_2919) ;  /* 0x0000004000007947 */ /* 0x000fea0003800000 */
.L_x_2917:
[----:B0----5:R-:W-:Y:S02]  /*1340*/  HADD2.F32 R2, -RZ, R32.H0_H0 ;  /* 0x20000020ff027230 */ /* 0x021fe40000004100 */
[----:B------:R-:W-:-:S03]  /*1350*/  @P2 HADD2.F32 R48, -RZ, R36.H0_H0 ;  /* 0x20000024ff302230 */ /* 0x000fc60000004100 */
[----:B------:R-:W-:-:S04]  /*1360*/  FADD.FTZ R147, R2, R147 ;  /* 0x0000009302937221 */ /* 0x000fc80000010000 */
[----:B------:R-:W-:-:S05]  /*1370*/  @P2 FADD.FTZ R147, R48, R147 ;  /* 0x0000009330932221 */ /* 0x000fca0000010000 */
.L_x_2919:
[----:B------:R-:W-:-:S04]  /*1380*/  F2FP.PACK_AB R2, RZ, R147 ;  /* 0x00000093ff02723e */ /* 0x000fc800000000ff */
[----:B------:R-:W-:Y:S02]  /*1390*/  PRMT R40, R2, 0x7610, R40 ;  /* 0x0000761002287816 */ /* 0x000fe40000000028 */
.L_x_2920:
[----:B------:R-:W-:Y:S01]  /*13a0*/  HADD2.F32 R149, -RZ, R44.H1_H1 ;  /* 0x3000002cff957230 */ /* 0x000fe20000004100 */
[----:B------:R-:W-:Y:S05]  /*13b0*/  @P3 BRA `(.L_x_2921) ;  /* 0x0000008000003947 */ /* 0x000fea0003800000 */
[----:B------:R-:W-:-:S04]  /*13c0*/  ISETP.NE.U32.AND P4, PT, RZ, c[0x0][0x180], PT ;  /* 0x00006000ff007a0c */ /* 0x000fc80003f85070 */
[----:B------:R-:W-:-:S13]  /*13d0*/  ISETP.NE.AND.EX P4, PT, RZ, c[0x0][0x184], PT, P4 ;  /* 0x00006100ff007a0c */ /* 0x000fda0003f85340 */
[----:B------:R-:W-:Y:S05]  /*13e0*/  @P4 BRA `(.L_x_2922) ;  /* 0x0000002000004947 */ /* 0x000fea0003800000 */
[----:B------:R-:W-:Y:S05]  /*13f0*/  @P0 BRA `(.L_x_2923) ;  /* 0x0000008000000947 */ /* 0x000fea0003800000 */
[----:B------:R-:W-:Y:S05]  /*1400*/  BRA `(.L_x_2924) ;  /* 0x0000009000007947 */ /* 0x000fea0003800000 */
.L_x_2922:
[----:B-----5:R-:W-:-:S05]  /*1410*/  HADD2.F32 R2, -RZ, R36.H1_H1 ;  /* 0x30000024ff027230 */ /* 0x020fca0000004100 */
[----:B------:R-:W-:Y:S01]  /*1420*/  FADD.FTZ R149, R2, R149 ;  /* 0x0000009502957221 */ /* 0x000fe20000010000 */
[----:B------:R-:W-:Y:S05]  /*1430*/  BRA `(.L_x_2923) ;  /* 0x0000004000007947 */ /* 0x000fea0003800000 */
.L_x_2921:
[----:B-----5:R-:W-:Y:S02]  /*1440*/  HADD2.F32 R2, -RZ, R32.H1_H1 ;  /* 0x30000020ff027230 */ /* 0x020fe40000004100 */
[----:B------:R-:W-:-:S03]  /*1450*/  @P2 HADD2.F32 R44, -RZ, R36.H1_H1 ;  /* 0x30000024ff2c2230 */ /* 0x000fc60000004100 */
[----:B------:R-:W-:-:S04]  /*1460*/  FADD.FTZ R149, R2, R149 ;  /* 0x0000009502957221 */ /* 0x000fc80000010000 */
[----:B------:R-:W-:-:S05]  /*1470*/  @P2 FADD.FTZ R149, R44, R149 ;  /* 0x000000952c952221 */ /* 0x000fca0000010000 */
.L_x_2923:
[----:B------:R-:W-:-:S04]  /*1480*/  F2FP.PACK_AB R2, RZ, R149 ;  /* 0x00000095ff02723e */ /* 0x000fc800000000ff */
[----:B------:R-:W-:Y:S02]  /*1490*/  PRMT R40, R40, 0x5410, R2 ;  /* 0x0000541028287816 */ /* 0x000fe40000000002 */
.L_x_2924:
[----:B------:R-:W-:Y:S01]  /*14a0*/  HADD2.F32 R151, -RZ, R45.H0_H0 ;  /* 0x2000002dff977230 */ /* 0x000fe20000004100 */
[----:B------:R-:W-:Y:S05]  /*14b0*/  @P3 BRA `(.L_x_2925) ;  /* 0x0000008000003947 */ /* 0x000fea0003800000 */
[----:B------:R-:W-:-:S04]  /*14c0*/  ISETP.NE.U32.AND P4, PT, RZ, c[0x0][0x180], PT ;  /* 0x00006000ff007a0c */ /* 0x000fc80003f85070 */
[----:B------:R-:W-:-:S13]  /*14d0*/  ISETP.NE.AND.EX P4, PT, RZ, c[0x0][0x184], PT, P4 ;  /* 0x00006100ff007a0c */ /* 0x000fda0003f85340 */
[----:B------:R-:W-:Y:S05]  /*14e0*/  @P4 BRA `(.L_x_2926) ;  /* 0x0000002000004947 */ /* 0x000fea0003800000 */
[----:B------:R-:W-:Y:S05]  /*14f0*/  @P0 BRA `(.L_x_2927) ;  /* 0x0000008000000947 */ /* 0x000fea0003800000 */
[----:B------:R-:W-:Y:S05]  /*1500*/  BRA `(.L_x_2928) ;  /* 0x0000009000007947 */ /* 0x000fea0003800000 */
.L_x_2926:
[----:B-----5:R-:W-:-:S05]  /*1510*/  HADD2.F32 R2, -RZ, R37.H0_H0 ;  /* 0x20000025ff027230 */ /* 0x020fca0000004100 */
[----:B------:R-:W-:Y:S01]  /*1520*/  FADD.FTZ R151, R2, R151 ;  /* 0x0000009702977221 */ /* 0x000fe20000010000 */
[----:B------:R-:W-:Y:S05]  /*1530*/  BRA `(.L_x_2927) ;  /* 0x0000004000007947 */ /* 0x000fea0003800000 */
.L_x_2925:
[----:B-----5:R-:W-:Y:S02]  /*1540*/  HADD2.F32 R2, -RZ, R33.H0_H0 ;  /* 0x20000021ff027230 */ /* 0x020fe40000004100 */
[----:B------:R-:W-:-:S03]  /*1550*/  @P2 HADD2.F32 R44, -RZ, R37.H0_H0 ;  /* 0x20000025ff2c2230 */ /* 0x000fc60000004100 */
[----:B------:R-:W-:-:S04]  /*1560*/  FADD.FTZ R151, R2, R151 ;  /* 0x0000009702977221 */ /* 0x000fc80000010000 */
[----:B------:R-:W-:-:S05]  /*1570*/  @P2 FADD.FTZ R151, R44, R151 ;  /* 0x000000972c972221 */ /* 0x000fca0000010000 */
.L_x_2927:
[----:B------:R-:W-:-:S04]  /*1580*/  F2FP.PACK_AB R2, RZ, R151 ;  /* 0x00000097ff02723e */ /* 0x000fc800000000ff */
[----:B------:R-:W-:Y:S02]  /*1590*/  PRMT R41, R2, 0x7610, R41 ;  /* 0x0000761002297816 */ /* 0x000fe40000000029 */
.L_x_2928:
[----:B------:R-:W-:Y:S01]  /*15a0*/  HADD2.F32 R153, -RZ, R45.H1_H1 ;  /* 0x3000002dff997230 */ /* 0x000fe20000004100 */
[----:B------:R-:W-:Y:S05]  /*15b0*/  @P3 BRA `(.L_x_2929) ;  /* 0x0000008000003947 */ /* 0x000fea0003800000 */
[----:B------:R-:W-:-:S04]  /*15c0*/  ISETP.NE.U32.AND P4, PT, RZ, c[0x0][0x180], PT ;  /* 0x00006000ff007a0c */ /* 0x000fc80003f85070 */
[----:B------:R-:W-:-:S13]  /*15d0*/  ISETP.NE.AND.EX P4, PT, RZ, c[0x0][0x184], PT, P4 ;  /* 0x00006100ff007a0c */ /* 0x000fda0003f85340 */
[----:B------:R-:W-:Y:S05]  /*15e0*/  @P4 BRA `(.L_x_2930) ;  /* 0x0000002000004947 */ /* 0x000fea0003800000 */
[----:B------:R-:W-:Y:S05]  /*15f0*/  @P0 BRA `(.L_x_2931) ;  /* 0x0000008000000947 */ /* 0x000fea0003800000 */
[----:B------:R-:W-:Y:S05]  /*1600*/  BRA `(.L_x_2932) ;  /* 0x0000009000007947 */ /* 0x000fea0003800000 */
.L_x_2930:
[----:B-----5:R-:W-:-:S05]  /*1610*/  HADD2.F32 R2, -RZ, R37.H1_H1 ;  /* 0x30000025ff027230 */ /* 0x020fca0000004100 */
[----:B------:R-:W-:Y:S01]  /*1620*/  FADD.FTZ R153, R2, R153 ;  /* 0x0000009902997221 */ /* 0x000fe20000010000 */
[----:B------:R-:W-:Y:S05]  /*1630*/  BRA `(.L_x_2931) ;  /* 0x0000004000007947 */ /* 0x000fea0003800000 */
.L_x_2929:
[----:B-----5:R-:W-:Y:S02]  /*1640*/  HADD2.F32 R2, -RZ, R33.H1_H1 ;  /* 0x30000021ff027230 */ /* 0x020fe40000004100 */
[----:B------:R-:W-:-:S03]  /*1650*/  @P2 HADD2.F32 R44, -RZ, R37.H1_H1 ;  /* 0x30000025ff2c2230 */ /* 0x000fc60000004100 */
[----:B------:R-:W-:-:S04]  /*1660*/  FADD.FTZ R153, R2, R153 ;  /* 0x0000009902997221 */ /* 0x000fc80000010000 */
[----:B------:R-:W-:-:S05]  /*1670*/  @P2 FADD.FTZ R153, R44, R153 ;  /* 0x000000992c992221 */ /* 0x000fca0000010000 */
.L_x_2931:
[----:B------:R-:W-:-:S04]  /*1680*/  F2FP.PACK_AB R2, RZ, R153 ;  /* 0x00000099ff02723e */ /* 0x000fc800000000ff */
[----:B------:R-:W-:Y:S02]  /*1690*/  PRMT R41, R41, 0x5410, R2 ;  /* 0x0000541029297816 */ /* 0x000fe40000000002 */
.L_x_2932:
[----:B------:R-:W-:Y:S01]  /*16a0*/  HADD2.F32 R155, -RZ, R46.H0_H0 ;  /* 0x2000002eff9b7230 */ /* 0x000fe20000004100 */
[----:B------:R-:W-:Y:S05]  /*16b0*/  @P3 BRA `(.L_x_2933) ;  /* 0x0000008000003947 */ /* 0x000fea0003800000 */
[----:B------:R-:W-:-:S04]  /*16c0*/  ISETP.NE.U32.AND P4, PT, RZ, c[0x0][0x180], PT ;  /* 0x00006000ff007a0c */ /* 0x000fc80003f85070 */
[----:B------:R-:W-:-:S13]  /*16d0*/  ISETP.NE.AND.EX P4, PT, RZ, c[0x0][0x184], PT, P4 ;  /* 0x00006100ff007a0c */ /* 0x000fda0003f85340 */
[----:B------:R-:W-:Y:S05]  /*16e0*/  @P4 BRA `(.L_x_2934) ;  /* 0x0000002000004947 */ /* 0x000fea0003800000 */
[----:B------:R-:W-:Y:S05]  /*16f0*/  @P0 BRA `(.L_x_2935) ;  /* 0x0000008000000947 */ /* 0x000fea0003800000 */
[----:B------:R-:W-:Y:S05]  /*1700*/  BRA `(.L_x_2936) ;  /* 0x0000009000007947 */ /* 0x000fea0003800000 */
.L_x_2934:
[----:B-----5:R-:W-:-:S05]  /*1710*/  HADD2.F32 R2, -RZ, R38.H0_H0 ;  /* 0x20000026ff027230 */ /* 0x020fca0000004100 */
[----:B------:R-:W-:Y:S01]  /*1720*/  FADD.FTZ R155, R2, R155 ;  /* 0x0000009b029b7221 */ /* 0x000fe20000010000 */
[----:B------:R-:W-:Y:S05]  /*1730*/  BRA `(.L_x_2935) ;  /* 0x0000004000007947 */ /* 0x000fea0003800000 */
.L_x_2933:
[----:B-----5:R-:W-:Y:S02]  /*1740*/  HADD2.F32 R2, -RZ, R34.H0_H0 ;  /* 0x20000022ff027230 */ /* 0x020fe40000004100 */
[----:B------:R-:W-:-:S03]  /*1750*/  @P2 HADD2.F32 R44, -RZ, R38.H0_H0 ;  /* 0x20000026ff2c2230 */ /* 0x000fc60000004100 */
[----:B------:R-:W-:-:S04]  /*1760*/  FADD.FTZ R155, R2, R155 ;  /* 0x0000009b029b7221 */ /* 0x000fc80000010000 */
[----:B------:R-:W-:-:S05]  /*1770*/  @P2 FADD.FTZ R155, R44, R155 ;  /* 0x0000009b2c9b2221 */ /* 0x000fca0000010000 */
.L_x_2935:
[----:B------:R-:W-:-:S04]  /*1780*/  F2FP.PACK_AB R2, RZ, R155 ;  /* 0x0000009bff02723e */ /* 0x000fc800000000ff */
[----:B------:R-:W-:Y:S02]  /*1790*/  PRMT R42, R2, 0x7610, R42 ;  /* 0x00007610022a7816 */ /* 0x000fe4000000002a */
.L_x_2936:
[----:B------:R-:W-:Y:S01]  /*17a0*/  HADD2.F32 R157, -RZ, R46.H1_H1 ;  /* 0x3000002eff9d7230 */ /* 0x000fe20000004100 */
[----:B------:R-:W-:Y:S05]  /*17b0*/  @P3 BRA `(.L_x_2937) ;  /* 0x0000008000003947 */ /* 0x000fea0003800000 */
[----:B------:R-:W-:-:S04]  /*17c0*/  ISETP.NE.U32.AND P4, PT, RZ, c[0x0][0x180], PT ;  /* 0x00006000ff007a0c */ /* 0x000fc80003f85070 */
[----:B------:R-:W-:-:S13]  /*17d0*/  ISETP.NE.AND.EX P4, PT, RZ, c[0x0][0x184], PT, P4 ;  /* 0x00006100ff007a0c */ /* 0x000fda0003f85340 */
[----:B------:R-:W-:Y:S05]  /*17e0*/  @P4 BRA `(.L_x_2938) ;  /* 0x0000002000004947 */ /* 0x000fea0003800000 */
[----:B------:R-:W-:Y:S05]  /*17f0*/  @P0 BRA `(.L_x_2939) ;  /* 0x0000008000000947 */ /* 0x000fea0003800000 */
[----:B------:R-:W-:Y:S05]  /*1800*/  BRA `(.L_x_2940) ;  /* 0x0000009000007947 */ /* 0x000fea0003800000 */
.L_x_2938:
[----:B-----5:R-:W-:-:S05]  /*1810*/  HADD2.F32 R2, -RZ, R38.H1_H1 ;  /* 0x30000026ff027230 */ /* 0x020fca0000004100 */
[----:B------:R-:W-:Y:S01]  /*1820*/  FADD.FTZ R157, R2, R157 ;  /* 0x0000009d029d7221 */ /* 0x000fe20000010000 */
[----:B------:R-:W-:Y:S05]  /*1830*/  BRA `(.L_x_2939) ;  /* 0x0000004000007947 */ /* 0x000fea0003800000 */
.L_x_2937:
[----:B-----5:R-:W-:Y:S02]  /*1840*/  HADD2.F32 R2, -RZ, R34.H1_H1 ;  /* 0x30000022ff027230 */ /* 0x020fe40000004100 */
[----:B------:R-:W-:-:S03]  /*1850*/  @P2 HADD2.F32 R44, -RZ, R38.H1_H1 ;  /* 0x30000026ff2c2230 */ /* 0x000fc60000004100 */
[----:B------:R-:W-:-:S04]  /*1860*/  FADD.FTZ R157, R2, R157 ;  /* 0x0000009d029d7221 */ /* 0x000fc80000010000 */
[----:B------:R-:W-:-:S05]  /*1870*/  @P2 FADD.FTZ R157, R44, R157 ;  /* 0x0000009d2c9d2221 */ /* 0x000fca0000010000 */
.L_x_2939:
[----:B------:R-:W-:-:S04]  /*1880*/  F2FP.PACK_AB R2, RZ, R157 ;  /* 0x0000009dff02723e */ /* 0x000fc800000000ff */
[----:B------:R-:W-:Y:S02]  /*1890*/  PRMT R42, R42, 0x5410, R2 ;  /* 0x000054102a2a7816 */ /* 0x000fe40000000002 */
.L_x_2940:
[----:B------:R-:W-:Y:S01]  /*18a0*/  HADD2.F32 R159, -RZ, R47.H0_H0 ;  /* 0x2000002fff9f7230 */ /* 0x000fe20000004100 */
[----:B------:R-:W-:Y:S05]  /*18b0*/  @P3 BRA `(.L_x_2941) ;  /* 0x0000008000003947 */ /* 0x000fea0003800000 */
[----:B------:R-:W-:-:S04]  /*18c0*/  ISETP.NE.U32.AND P4, PT, RZ, c[0x0][0x180], PT ;  /* 0x00006000ff007a0c */ /* 0x000fc80003f85070 */
[----:B------:R-:W-:-:S13]  /*18d0*/  ISETP.NE.AND.EX P4, PT, RZ, c[0x0][0x184], PT, P4 ;  /* 0x00006100ff007a0c */ /* 0x000fda0003f85340 */
[----:B------:R-:W-:Y:S05]  /*18e0*/  @P4 BRA `(.L_x_2942) ;  /* 0x0000002000004947 */ /* 0x000fea0003800000 */
[----:B------:R-:W-:Y:S05]  /*18f0*/  @P0 BRA `(.L_x_2943) ;  /* 0x0000008000000947 */ /* 0x000fea0003800000 */
[----:B------:R-:W-:Y:S05]  /*1900*/  BRA `(.L_x_2944) ;  /* 0x0000009000007947 */ /* 0x000fea0003800000 */
.L_x_2942:
[----:B-----5:R-:W-:-:S05]  /*1910*/  HADD2.F32 R2, -RZ, R39.H0_H0 ;  /* 0x20000027ff027230 */ /* 0x020fca0000004100 */
[----:B------:R-:W-:Y:S01]  /*1920*/  FADD.FTZ R159, R2, R159 ;  /* 0x0000009f029f7221 */ /* 0x000fe20000010000 */
[----:B------:R-:W-:Y:S05]  /*1930*/  BRA `(.L_x_2943) ;  /* 0x0000004000007947 */ /* 0x000fea0003800000 */
.L_x_2941:
[----:B-----5:R-:W-:Y:S02]  /*1940*/  HADD2.F32 R2, -RZ, R35.H0_H0 ;  /* 0x20000023ff027230 */ /* 0x020fe40000004100 */
[----:B------:R-:W-:-:S03]  /*1950*/  @P2 HADD2.F32 R44, -RZ, R39.H0_H0 ;  /* 0x20000027ff2c2230 */ /* 0x000fc60000004100 */
[----:B------:R-:W-:-:S04]  /*1960*/  FADD.FTZ R159, R2, R159 ;  /* 0x0000009f029f7221 */ /* 0x000fc80000010000 */
[----:B------:R-:W-:-:S05]  /*1970*/  @P2 FADD.FTZ R159, R44, R159 ;  /* 0x0000009f2c9f2221 */ /* 0x000fca0000010000 */
.L_x_2943:
[----:B------:R-:W-:-:S04]  /*1980*/  F2FP.PACK_AB R2, RZ, R159 ;  /* 0x0000009fff02723e */ /* 0x000fc800000000ff */
[----:B------:R-:W-:Y:S02]  /*1990*/  PRMT R43, R2, 0x7610, R43 ;  /* 0x00007610022b7816 */ /* 0x000fe4000000002b */
.L_x_2944:
[----:B------:R-:W-:Y:S01]  /*19a0*/  HADD2.F32 R161, -RZ, R47.H1_H1 ;  /* 0x3000002fffa17230 */ /* 0x000fe20000004100 */
[----:B------:R-:W-:Y:S05]  /*19b0*/  @P3 BRA `(.L_x_2945) ;  /* 0x0000008000003947 */ /* 0x000fea0003800000 */
[----:B------:R-:W-:-:S04]  /*19c0*/  ISETP.NE.U32.AND P4, PT, RZ, c[0x0][0x180], PT ;  /* 0x00006000ff007a0c */ /* 0x000fc80003f85070 */
[----:B------:R-:W-:-:S13]  /*19d0*/  ISETP.NE.AND.EX P4, PT, RZ, c[0x0][0x184], PT, P4 ;  /* 0x00006100ff007a0c */ /* 0x000fda0003f85340 */
[----:B------:R-:W-:Y:S05]  /*19e0*/  @P4 BRA `(.L_x_2946) ;  /* 0x0000002000004947 */ /* 0x000fea0003800000 */
[----:B------:R-:W-:Y:S05]  /*19f0*/  @P0 BRA `(.L_x_2947) ;  /* 0x0000008000000947 */ /* 0x000fea0003800000 */
[----:B------:R-:W-:Y:S05]  /*1a00*/  BRA `(.L_x_2948) ;  /* 0x0000009000007947 */ /* 0x000fea0003800000 */
.L_x_2946:
[----:B-----5:R-:W-:-:S05]  /*1a10*/  HADD2.F32 R2, -RZ, R39.H1_H1 ;  /* 0x30000027ff027230 */ /* 0x020fca0000004100 */
[----:B------:R-:W-:Y:S01]  /*1a20*/  FADD.FTZ R161, R2, R161 ;  /* 0x000000a102a17221 */ /* 0x000fe20000010000 */
[----:B------:R-:W-:Y:S05]  /*1a30*/  BRA `(.L_x_2947) ;  /* 0x0000004000007947 */ /* 0x000fea0003800000 */
.L_x_2945:
[----:B-----5:R-:W-:Y:S02]  /*1a40*/  HADD2.F32 R2, -RZ, R35.H1_H1 ;  /* 0x30000023ff027230 */ /* 0x020fe40000004100 */
[----:B------:R-:W-:-:S03]  /*1a50*/  @P2 HADD2.F32 R44, -RZ, R39.H1_H1 ;  /* 0x30000027ff2c2230 */ /* 0x000fc60000004100 */
[----:B------:R-:W-:-:S04]  /*1a60*/  FADD.FTZ R161, R2, R161 ;  /* 0x000000a102a17221 */ /* 0x000fc80000010000 */
[----:B------:R-:W-:-:S05]  /*1a70*/  @P2 FADD.FTZ R161, R44, R161 ;  /* 0x000000a12ca12221 */ /* 0x000fca0000010000 */
.L_x_2947:
[----:B------:R-:W-:-:S04]  /*1a80*/  F2FP.PACK_AB R2, RZ, R161 ;  /* 0x000000a1ff02723e */ /* 0x000fc800000000ff */
[----:B------:R-:W-:Y:S02]  /*1a90*/  PRMT R43, R43, 0x5410, R2 ;  /* 0x000054102b2b7816 */ /* 0x000fe40000000002 */
.L_x_2948:
        /* <DEDUP_REMOVED lines=19> */
.L_x_2950:
[----:B-----5:R-:W-:-:S05]  /*1bd0*/  HADD2.F32 R2, -RZ, R36.H0_H0 ;  /* 0x20000024ff027230 */ /* 0x020fca0000004100 */
[----:B------:R-:W-:Y:S01]  /*1be0*/  FADD.FTZ R163, R2, R163 ;  /* 0x000000a302a37221 */ /* 0x000fe20000010000 */
[----:B------:R-:W-:Y:S05]  /*1bf0*/  BRA `(.L_x_2951) ;  /* 0x0000004000007947 */ /* 0x000fea0003800000 */
.L_x_2949:
[----:B0----5:R-:W-:Y:S02]  /*1c00*/  HADD2.F32 R2, -RZ, R32.H0_H0 ;  /* 0x20000020ff027230 */ /* 0x021fe40000004100 */
[----:B------:R-:W-:-:S03]  /*1c10*/  @P2 HADD2.F32 R48, -RZ, R36.H0_H0 ;  /* 0x20000024ff302230 */ /* 0x000fc60000004100 */
[----:B------:R-:W-:-:S04]  /*1c20*/  FADD.FTZ R163, R2, R163 ;  /* 0x000000a302a37221 */ /* 0x000fc80000010000 */
[----:B------:R-:W-:-:S05]  /*1c30*/  @P2 FADD.FTZ R163, R48, R163 ;  /* 0x000000a330a32221 */ /* 0x000fca0000010000 */
.L_x_2951:
[----:B------:R-:W-:-:S04]  /*1c40*/  F2FP.PACK_AB R2, RZ, R163 ;  /* 0x000000a3ff02723e */ /* 0x000fc800000000ff */
[----:B------:R-:W-:Y:S02]  /*1c50*/  PRMT R40, R2, 0x7610, R40 ;  /* 0x0000761002287816 */ /* 0x000fe40000000028 */
.L_x_2952:
[----:B------:R-:W-:Y:S01]  /*1c60*/  HADD2.F32 R165, -RZ, R44.H1_H1 ;  /* 0x3000002cffa57230 */ /* 0x000fe20000004100 */
[----:B------:R-:W-:Y:S05]  /*1c70*/  @P3 BRA `(.L_x_2953) ;  /* 0x0000008000003947 */ /* 0x000fea0003800000 */
[----:B------:R-:W-:-:S04]  /*1c80*/  ISETP.NE.U32.AND P4, PT, RZ, c[0x0][0x180], PT ;  /* 0x00006000ff007a0c */ /* 0x000fc80003f85070 */
[----:B------:R-:W-:-:S13]  /*1c90*/  ISETP.NE.AND.EX P4, PT, RZ, c[0x0][0x184], PT, P4 ;  /* 0x00006100ff007a0c */ /* 0x000fda0003f85340 */
[----:B------:R-:W-:Y:S05]  /*1ca0*/  @P4 BRA `(.L_x_2954) ;  /* 0x0000002000004947 */ /* 0x000fea0003800000 */
[----:B------:R-:W-:Y:S05]  /*1cb0*/  @P0 BRA `(.L_x_2955) ;  /* 0x0000008000000947 */ /* 0x000fea0003800000 */
[----:B------:R-:W-:Y:S05]  /*1cc0*/  BRA `(.L_x_2956) ;  /* 0x0000009000007947 */ /* 0x000fea0003800000 */
.L_x_2954:
[----:B-----5:R-:W-:-:S05]  /*1cd0*/  HADD2.F32 R2, -RZ, R36.H1_H1 ;  /* 0x30000024ff027230 */ /* 0x020fca0000004100 */
[----:B------:R-:W-:Y:S01]  /*1ce0*/  FADD.FTZ R165, R2, R165 ;  /* 0x000000a502a57221 */ /* 0x000fe20000010000 */
[----:B------:R-:W-:Y:S05]  /*1cf0*/  BRA `(.L_x_2955) ;  /* 0x0000004000007947 */ /* 0x000fea0003800000 */
.L_x_2953:
[----:B-----5:R-:W-:Y:S02]  /*1d00*/  HADD2.F32 R2, -RZ, R32.H1_H1 ;  /* 0x30000020ff027230 */ /* 0x020fe40000004100 */
[----:B------:R-:W-:-:S03]  /*1d10*/  @P2 HADD2.F32 R44, -RZ, R36.H1_H1 ;  /* 0x30000024ff2c2230 */ /* 0x000fc60000004100 */
[----:B------:R-:W-:-:S04]  /*1d20*/  FADD.FTZ R165, R2, R165 ;  /* 0x000000a502a57221 */ /* 0x000fc80000010000 */
[----:B------:R-:W-:-:S05]  /*1d30*/  @P2 FADD.FTZ R165, R44, R165 ;  /* 0x000000a52ca52221 */ /* 0x000fca0000010000 */
.L_x_2955:
[----:B------:R-:W-:-:S04]  /*1d40*/  F2FP.PACK_AB R2, RZ, R165 ;  /* 0x000000a5ff02723e */ /* 0x000fc800000000ff */
[----:B------:R-:W-:Y:S02]  /*1d50*/  PRMT R40, R40, 0x5410, R2 ;  /* 0x0000541028287816 */ /* 0x000fe40000000002 */
.L_x_2956:
[----:B------:R-:W-:Y:S01]  /*1d60*/  HADD2.F32 R167, -RZ, R45.H0_H0 ;  /* 0x2000002dffa77230 */ /* 0x000fe20000004100 */
[----:B------:R-:W-:Y:S05]  /*1d70*/  @P3 BRA `(.L_x_2957) ;  /* 0x0000008000003947 */ /* 0x000fea0003800000 */
[----:B------:R-:W-:-:S04]  /*1d80*/  ISETP.NE.U32.AND P4, PT, RZ, c[0x0][0x180], PT ;  /* 0x00006000ff007a0c */ /* 0x000fc80003f85070 */
[----:B------:R-:W-:-:S13]  /*1d90*/  ISETP.NE.AND.EX P4, PT, RZ, c[0x0][0x184], PT, P4 ;  /* 0x00006100ff007a0c */ /* 0x000fda0003f85340 */
[----:B------:R-:W-:Y:S05]  /*1da0*/  @P4 BRA `(.L_x_2958) ;  /* 0x0000002000004947 */ /* 0x000fea0003800000 */
[----:B------:R-:W-:Y:S05]  /*1db0*/  @P0 BRA `(.L_x_2959) ;  /* 0x0000008000000947 */ /* 0x000fea0003800000 */
[----:B------:R-:W-:Y:S05]  /*1dc0*/  BRA `(.L_x_2960) ;  /* 0x0000009000007947 */ /* 0x000fea0003800000 */
.L_x_2958:
[----:B-----5:R-:W-:-:S05]  /*1dd0*/  HADD2.F32 R2, -RZ, R37.H0_H0 ;  /* 0x20000025ff027230 */ /* 0x020fca0000004100 */
[----:B------:R-:W-:Y:S01]  /*1de0*/  FADD.FTZ R167, R2, R167 ;  /* 0x000000a702a77221 */ /* 0x000fe20000010000 */
[----:B------:R-:W-:Y:S05]  /*1df0*/  BRA `(.L_x_2959) ;  /* 0x0000004000007947 */ /* 0x000fea0003800000 */
.L_x_2957:
[----:B-----5:R-:W-:Y:S02]  /*1e00*/  HADD2.F32 R2, -RZ, R33.H0_H0 ;  /* 0x20000021ff027230 */ /* 0x020fe40000004100 */
[----:B------:R-:W-:-:S03]  /*1e10*/  @P2 HADD2.F32 R44, -RZ, R37.H0_H0 ;  /* 0x20000025ff2c2230 */ /* 0x000fc60000004100 */
[----:B------:R-:W-:-:S04]  /*1e20*/  FADD.FTZ R167, R2, R167 ;  /* 0x000000a702a77221 */ /* 0x000fc80000010000 */
[----:B------:R-:W-:-:S05]  /*1e30*/  @P2 FADD.FTZ R167, R44, R167 ;  /* 0x000000a72ca72221 */ /* 0x000fca0000010000 */
.L_x_2959:
[----:B------:R-:W-:-:S04]  /*1e40*/  F2FP.PACK_AB R2, RZ, R167 ;  /* 0x000000a7ff02723e */ /* 0x000fc800000000ff */
[----:B------:R-:W-:Y:S02]  /*1e50*/  PRMT R41, R2, 0x7610, R41 ;  /* 0x0000761002297816 */ /* 0x000fe40000000029 */
.L_x_2960:
[----:B------:R-:W-:Y:S01]  /*1e60*/  HADD2.F32 R169, -RZ, R45.H1_H1 ;  /* 0x3000002dffa97230 */ /* 0x000fe20000004100 */
[----:B------:R-:W-:Y:S05]  /*1e70*/  @P3 BRA `(.L_x_2961) ;  /* 0x0000008000003947 */ /* 0x000fea0003800000 */
[----:B------:R-:W-:-:S04]  /*1e80*/  ISETP.NE.U32.AND P4, PT, RZ, c[0x0][0x180], PT ;  /* 0x00006000ff007a0c */ /* 0x000fc80003f85070 */
[----:B------:R-:W-:-:S13]  /*1e90*/  ISETP.NE.AND.EX P4, PT, RZ, c[0x0][0x184], PT, P4 ;  /* 0x00006100ff007a0c */ /* 0x000fda0003f85340 */
[----:B------:R-:W-:Y:S05]  /*1ea0*/  @P4 BRA `(.L_x_2962) ;  /* 0x0000002000004947 */ /* 0x000fea0003800000 */
[----:B------:R-:W-:Y:S05]  /*1eb0*/  @P0 BRA `(.L_x_2963) ;  /* 0x0000008000000947 */ /* 0x000fea0003800000 */
[----:B------:R-:W-:Y:S05]  /*1ec0*/  BRA `(.L_x_2964) ;  /* 0x0000009000007947 */ /* 0x000fea0003800000 */
.L_x_2962:
[----:B-----5:R-:W-:-:S05]  /*1ed0*/  HADD2.F32 R2, -RZ, R37.H1_H1 ;  /* 0x30000025ff027230 */ /* 0x020fca0000004100 */
[----:B------:R-:W-:Y:S01]  /*1ee0*/  FADD.FTZ R169, R2, R169 ;  /* 0x000000a902a97221 */ /* 0x000fe20000010000 */
[----:B------:R-:W-:Y:S05]  /*1ef0*/  BRA `(.L_x_2963) ;  /* 0x0000004000007947 */ /* 0x000fea0003800000 */
.L_x_2961:
[----:B-----5:R-:W-:Y:S02]  /*1f00*/  HADD2.F32 R2, -RZ, R33.H1_H1 ;  /* 0x30000021ff027230 */ /* 0x020fe40000004100 */
[----:B------:R-:W-:-:S03]  /*1f10*/  @P2 HADD2.F32 R44, -RZ, R37.H1_H1 ;  /* 0x30000025ff2c2230 */ /* 0x000fc60000004100 */
[----:B------:R-:W-:-:S04]  /*1f20*/  FADD.FTZ R169, R2, R169 ;  /* 0x000000a902a97221 */ /* 0x000fc80000010000 */
[----:B------:R-:W-:-:S05]  /*1f30*/  @P2 FADD.FTZ R169, R44, R169 ;  /* 0x000000a92ca92221 */ /* 0x000fca0000010000 */
.L_x_2963:
[----:B------:R-:W-:-:S04]  /*1f40*/  F2FP.PACK_AB R2, RZ, R169 ;  /* 0x000000a9ff02723e */ /* 0x000fc800000000ff */
[----:B------:R-:W-:Y:S02]  /*1f50*/  PRMT R41, R41, 0x5410, R2 ;  /* 0x0000541029297816 */ /* 0x000fe40000000002 */
.L_x_2964:
[----:B------:R-:W-:Y:S01]  /*1f60*/  HADD2.F32 R171, -RZ, R46.H0_H0 ;  /* 0x2000002effab7230 */ /* 0x000fe20000004100 */
[----:B------:R-:W-:Y:S05]  /*1f70*/  @P3 BRA `(.L_x_2965) ;  /* 0x0000008000003947 */ /* 0x000fea0003800000 */
[----:B------:R-:W-:-:S04]  /*1f80*/  ISETP.NE.U32.AND P4, PT, RZ, c[0x0][0x180], PT ;  /* 0x00006000ff007a0c */ /* 0x000fc80003f85070 */
[----:B------:R-:W-:-:S13]  /*1f90*/  ISETP.NE.AND.EX P4, PT, RZ, c[0x0][0x184], PT, P4 ;  /* 0x00006100ff007a0c */ /* 0x000fda0003f85340 */
[----:B------:R-:W-:Y:S05]  /*1fa0*/  @P4 BRA `(.L_x_2966) ;  /* 0x0000002000004947 */ /* 0x000fea0003800000 */
[----:B------:R-:W-:Y:S05]  /*1fb0*/  @P0 BRA `(.L_x_2967) ;  /* 0x0000008000000947 */ /* 0x000fea0003800000 */
[----:B------:R-:W-:Y:S05]  /*1fc0*/  BRA `(.L_x_2968) ;  /* 0x0000009000007947 */ /* 0x000fea0003800000 */
.L_x_2966:
[----:B-----5:R-:W-:-:S05]  /*1fd0*/  HADD2.F32 R2, -RZ, R38.H0_H0 ;  /* 0x20000026ff027230 */ /* 0x020fca0000004100 */
[----:B------:R-:W-:Y:S01]  /*1fe0*/  FADD.FTZ R171, R2, R171 ;  /* 0x000000ab02ab7221 */ /* 0x000fe20000010000 */
[----:B------:R-:W-:Y:S05]  /*1ff0*/  BRA `(.L_x_2967) ;  /* 0x0000004000007947 */ /* 0x000fea0003800000 */
.L_x_2965:
[----:B-----5:R-:W-:Y:S02]  /*2000*/  HADD2.F32 R2, -RZ, R34.H0_H0 ;  /* 0x20000022ff027230 */ /* 0x020fe40000004100 */
[----:B------:R-:W-:-:S03]  /*2010*/  @P2 HADD2.F32 R44, -RZ, R38.H0_H0 ;  /* 0x20000026ff2c2230 */ /* 0x000fc60000004100 */
[----:B------:R-:W-:-:S04]  /*2020*/  FADD.FTZ R171, R2, R171 ;  /* 0x000000ab02ab7221 */ /* 0x000fc80000010000 */
[----:B------:R-:W-:-:S05]  /*2030*/  @P2 FADD.FTZ R171, R44, R171 ;  /* 0x000000ab2cab2221 */ /* 0x000fca0000010000 */
.L_x_2967:
[----:B------:R-:W-:-:S04]  /*2040*/  F2FP.PACK_AB R2, RZ, R171 ;  /* 0x000000abff02723e */ /* 0x000fc800000000ff */
[----:B------:R-:W-:Y:S02]  /*2050*/  PRMT R42, R2, 0x7610, R42 ;  /* 0x00007610022a7816 */ /* 0x000fe4000000002a */
.L_x_2968:
[----:B------:R-:W-:Y:S01]  /*2060*/  HADD2.F32 R173, -RZ, R46.H1_H1 ;  /* 0x3000002effad7230 */ /* 0x000fe20000004100 */
[----:B------:R-:W-:Y:S05]  /*2070*/  @P3 BRA `(.L_x_2969) ;  /* 0x0000008000003947 */ /* 0x000fea0003800000 */
[----:B------:R-:W-:-:S04]  /*2080*/  ISETP.NE.U32.AND P4, PT, RZ, c[0x0][0x180], PT ;  /* 0x00006000ff007a0c */ /* 0x000fc80003f85070 */
[----:B------:R-:W-:-:S13]  /*2090*/  ISETP.NE.AND.EX P4, PT, RZ, c[0x0][0x184], PT, P4 ;  /* 0x00006100ff007a0c */ /* 0x000fda0003f85340 */
[----:B------:R-:W-:Y:S05]  /*20a0*/  @P4 BRA `(.L_x_2970) ;  /* 0x0000002000004947 */ /* 0x000fea0003800000 */
[----:B------:R-:W-:Y:S05]  /*20b0*/  @P0 BRA `(.L_x_2971) ;  /* 0x0000008000000947 */ /* 0x000fea0003800000 */
[----:B------:R-:W-:Y:S05]  /*20c0*/  BRA `(.L_x_2972) ;  /* 0x0000009000007947 */ /* 0x000fea0003800000 */
.L_x_2970:
[----:B-----5:R-:W-:-:S05]  /*20d0*/  HADD2.F32 R2, -RZ, R38.H1_H1 ;  /* 0x30000026ff027230 */ /* 0x020fca0000004100 */
[----:B------:R-:W-:Y:S01]  /*20e0*/  FADD.FTZ R173, R2, R173 ;  /* 0x000000ad02ad7221 */ /* 0x000fe20000010000 */
[----:B------:R-:W-:Y:S05]  /*20f0*/  BRA `(.L_x_2971) ;  /* 0x0000004000007947 */ /* 0x000fea0003800000 */
.L_x_2969:
[----:B-----5:R-:W-:Y:S02]  /*2100*/  HADD2.F32 R2, -RZ, R34.H1_H1 ;  /* 0x30000022ff027230 */ /* 0x020fe40000004100 */
[----:B------:R-:W-:-:S03]  /*2110*/  @P2 HADD2.F32 R44, -RZ, R38.H1_H1 ;  /* 0x30000026ff2c2230 */ /* 0x000fc60000004100 */
[----:B------:R-:W-:-:S04]  /*2120*/  FADD.FTZ R173, R2, R173 ;  /* 0x000000ad02ad7221 */ /* 0x000fc80000010000 */
[----:B------:R-:W-:-:S05]  /*2130*/  @P2 FADD.FTZ R173, R44, R173 ;  /* 0x000000ad2cad2221 */ /* 0x000fca0000010000 */
.L_x_2971:
[----:B------:R-:W-:-:S04]  /*2140*/  F2FP.PACK_AB R2, RZ, R173 ;  /* 0x000000adff02723e */ /* 0x000fc800000000ff */
[----:B------:R-:W-:Y:S02]  /*2150*/  PRMT R42, R42, 0x5410, R2 ;  /* 0x000054102a2a7816 */ /* 0x000fe40000000002 */
.L_x_2972:
[----:B------:R-:W-:Y:S01]  /*2160*/  HADD2.F32 R175, -RZ, R47.H0_H0 ;  /* 0x2000002fffaf7230 */ /* 0x000fe20000004100 */
[----:B------:R-:W-:Y:S05]  /*2170*/  @P3 BRA `(.L_x_2973) ;  /* 0x0000008000003947 */ /* 0x000fea0003800000 */
[----:B------:R-:W-:-:S04]  /*2180*/  ISETP.NE.U32.AND P4, PT, RZ, c[0x0][0x180], PT ;  /* 0x00006000ff007a0c */ /* 0x000fc80003f85070 */
[----:B------:R-:W-:-:S13]  /*2190*/  ISETP.NE.AND.EX P4, PT, RZ, c[0x0][0x184], PT, P4 ;  /* 0x00006100ff007a0c */ /* 0x000fda0003f85340 */
[----:B------:R-:W-:Y:S05]  /*21a0*/  @P4 BRA `(.L_x_2974) ;  /* 0x0000002000004947 */ /* 0x000fea0003800000 */
[----:B------:R-:W-:Y:S05]  /*21b0*/  @P0 BRA `(.L_x_2975) ;  /* 0x0000008000000947 */ /* 0x000fea0003800000 */
[----:B------:R-:W-:Y:S05]  /*21c0*/  BRA `(.L_x_2976) ;  /* 0x0000009000007947 */ /* 0x000fea0003800000 */
.L_x_2974:
[----:B-----5:R-:W-:-:S05]  /*21d0*/  HADD2.F32 R2, -RZ, R39.H0_H0 ;  /* 0x20000027ff027230 */ /* 0x020fca0000004100 */
[----:B------:R-:W-:Y:S01]  /*21e0*/  FADD.FTZ R175, R2, R175 ;  /* 0x000000af02af7221 */ /* 0x000fe20000010000 */
[----:B------:R-:W-:Y:S05]  /*21f0*/  BRA `(.L_x_2975) ;  /* 0x0000004000007947 */ /* 0x000fea0003800000 */
.L_x_2973:
[----:B-----5:R-:W-:Y:S02]  /*2200*/  HADD2.F32 R2, -RZ, R35.H0_H0 ;  /* 0x20000023ff027230 */ /* 0x020fe40000004100 */
[----:B------:R-:W-:-:S03]  /*2210*/  @P2 HADD2.F32 R44, -RZ, R39.H0_H0 ;  /* 0x20000027ff2c2230 */ /* 0x000fc60000004100 */
[----:B------:R-:W-:-:S04]  /*2220*/  FADD.FTZ R175, R2, R175 ;  /* 0x000000af02af7221 */ /* 0x000fc80000010000 */
[----:B------:R-:W-:-:S05]  /*2230*/  @P2 FADD.FTZ R175, R44, R175 ;  /* 0x000000af2caf2221 */ /* 0x000fca0000010000 */
.L_x_2975:
[----:B------:R-:W-:-:S04]  /*2240*/  F2FP.PACK_AB R2, RZ, R175 ;  /* 0x000000afff02723e */ /* 0x000fc800000000ff */
[----:B------:R-:W-:Y:S02]  /*2250*/  PRMT R43, R2, 0x7610, R43 ;  /* 0x00007610022b7816 */ /* 0x000fe4000000002b */
.L_x_2976:
[----:B------:R-:W-:Y:S01]  /*2260*/  HADD2.F32 R177, -RZ, R47.H1_H1 ;  /* 0x3000002fffb17230 */ /* 0x000fe20000004100 */
[----:B------:R-:W-:Y:S05]  /*2270*/  @P3 BRA `(.L_x_2977) ;  /* 0x0000008000003947 */ /* 0x000fea0003800000 */
[----:B------:R-:W-:-:S04]  /*2280*/  ISETP.NE.U32.AND P4, PT, RZ, c[0x0][0x180], PT ;  /* 0x00006000ff007a0c */ /* 0x000fc80003f85070 */
[----:B------:R-:W-:-:S13]  /*2290*/  ISETP.NE.AND.EX P4, PT, RZ, c[0x0][0x184], PT, P4 ;  /* 0x00006100ff007a0c */ /* 0x000fda0003f85340 */
[----:B------:R-:W-:Y:S05]  /*22a0*/  @P4 BRA `(.L_x_2978) ;  /* 0x0000002000004947 */ /* 0x000fea0003800000 */
[----:B------:R-:W-:Y:S05]  /*22b0*/  @P0 BRA `(.L_x_2979) ;  /* 0x0000008000000947 */ /* 0x000fea0003800000 */
[----:B------:R-:W-:Y:S05]  /*22c0*/  BRA `(.L_x_2980) ;  /* 0x0000009000007947 */ /* 0x000fea0003800000 */
.L_x_2978:
[----:B-----5:R-:W-:-:S05]  /*22d0*/  HADD2.F32 R2, -RZ, R39.H1_H1 ;  /* 0x30000027ff027230 */ /* 0x020fca0000004100 */
[----:B------:R-:W-:Y:S01]  /*22e0*/  FADD.FTZ R177, R2, R177 ;  /* 0x000000b102b17221 */ /* 0x000fe20000010000 */
[----:B------:R-:W-:Y:S05]  /*22f0*/  BRA `(.L_x_2979) ;  /* 0x0000004000007947 */ /* 0x000fea0003800000 */
.L_x_2977:
[----:B-----5:R-:W-:Y:S02]  /*2300*/  HADD2.F32 R2, -RZ, R35.H1_H1 ;  /* 0x30000023ff027230 */ /* 0x020fe40000004100 */
[----:B------:R-:W-:-:S03]  /*2310*/  @P2 HADD2.F32 R44, -RZ, R39.H1_H1 ;  /* 0x30000027ff2c2230 */ /* 0x000fc60000004100 */
[----:B------:R-:W-:-:S04]  /*2320*/  FADD.FTZ R177, R2, R177 ;  /* 0x000000b102b17221 */ /* 0x000fc80000010000 */
[----:B------:R-:W-:-:S05]  /*2330*/  @P2 FADD.FTZ R177, R44, R177 ;  /* 0x000000b12cb12221 */ /* 0x000fca0000010000 */
.L_x_2979:
[----:B------:R-:W-:-:S04]  /*2340*/  F2FP.PACK_AB R2, RZ, R177 ;  /* 0x000000b1ff02723e */ /* 0x000fc800000000ff */
[----:B------:R-:W-:Y:S02]  /*2350*/  PRMT R43, R43, 0x5410, R2 ;  /* 0x000054102b2b7816 */ /* 0x000fe40000000002 */
.L_x_2980:
        /* <DEDUP_REMOVED lines=19> */
.L_x_2982:
[----:B-----5:R-:W-:-:S05]  /*2490*/  HADD2.F32 R2, -RZ, R36.H0_H0 ;  /* 0x20000024ff027230 */ /* 0x020fca0000004100 */
[----:B------:R-:W-:Y:S01]  /*24a0*/  FADD.FTZ R179, R2, R179 ;  /* 0x000000b302b37221 */ /* 0x000fe20000010000 */
[----:B------:R-:W-:Y:S05]  /*24b0*/  BRA `(.L_x_2983) ;  /* 0x0000004000007947 */ /* 0x000fea0003800000 */
.L_x_2981:
[----:B0----5:R-:W-:-:S05]  /*24c0*/  HADD2.F32 R2, -RZ, R32.H0_H0 ;  /* 0x20000020ff027230 */ /* 0x021fca0000004100 */
[----:B------:R-:W-:Y:S01]  /*24d0*/  FADD.FTZ R179, R2, R179 ;  /* 0x000000b302b37221 */ /* 0x000fe20000010000 */
[----:B------:R-:W-:-:S05]  /*24e0*/  @P2 HADD2.F32 R2, -RZ, R36.H0_H0 ;  /* 0x20000024ff022230 */ /* 0x000fca0000004100 */
[----:B------:R-:W-:-:S05]  /*24f0*/  @P2 FADD.FTZ R179, R2, R179 ;  /* 0x000000b302b32221 */ /* 0x000fca0000010000 */
.L_x_2983:
[----:B------:R-:W-:-:S04]  /*2500*/  F2FP.PACK_AB R2, RZ, R179 ;  /* 0x000000b3ff02723e */ /* 0x000fc800000000ff */
[----:B------:R-:W-:Y:S02]  /*2510*/  PRMT R40, R2, 0x7610, R40 ;  /* 0x0000761002287816 */ /* 0x000fe40000000028 */
.L_x_2984:
[----:B------:R-:W-:Y:S01]  /*2520*/  HADD2.F32 R181, -RZ, R44.H1_H1 ;  /* 0x3000002cffb57230 */ /* 0x000fe20000004100 */
[----:B------:R-:W-:Y:S05]  /*2530*/  @P3 BRA `(.L_x_2985) ;  /* 0x0000008000003947 */ /* 0x000fea0003800000 */
[----:B------:R-:W-:-:S04]  /*2540*/  ISETP.NE.U32.AND P1, PT, RZ, c[0x0][0x180], PT ;  /* 0x00006000ff007a0c */ /* 0x000fc80003f25070 */
[----:B------:R-:W-:-:S13]  /*2550*/  ISETP.NE.AND.EX P1, PT, RZ, c[0x0][0x184], PT, P1 ;  /* 0x00006100ff007a0c */ /* 0x000fda0003f25310 */
[----:B------:R-:W-:Y:S05]  /*2560*/  @P1 BRA `(.L_x_2986) ;  /* 0x0000002000001947 */ /* 0x000fea0003800000 */
[----:B------:R-:W-:Y:S05]  /*2570*/  @P0 BRA `(.L_x_2987) ;  /* 0x0000008000000947 */ /* 0x000fea0003800000 */
[----:B------:R-:W-:Y:S05]  /*2580*/  BRA `(.L_x_2988) ;  /* 0x0000009000007947 */ /* 0x000fea0003800000 */
.L_x_2986:
[----:B-----5:R-:W-:-:S05]  /*2590*/  HADD2.F32 R2, -RZ, R36.H1_H1 ;  /* 0x30000024ff027230 */ /* 0x020fca0000004100 */
[----:B------:R-:W-:Y:S01]  /*25a0*/  FADD.FTZ R181, R2, R181 ;  /* 0x000000b502b57221 */ /* 0x000fe20000010000 */
[----:B------:R-:W-:Y:S05]  /*25b0*/  BRA `(.L_x_2987) ;  /* 0x0000004000007947 */ /* 0x000fea0003800000 */
.L_x_2985:
[----:B-----5:R-:W-:-:S05]  /*25c0*/  HADD2.F32 R2, -RZ, R32.H1_H1 ;  /* 0x30000020ff027230 */ /* 0x020fca0000004100 */
[----:B------:R-:W-:Y:S01]  /*25d0*/  FADD.FTZ R181, R2, R181 ;  /* 0x000000b502b57221 */ /* 0x000fe20000010000 */
[----:B------:R-:W-:-:S05]  /*25e0*/  @P2 HADD2.F32 R2, -RZ, R36.H1_H1 ;  /* 0x30000024ff022230 */ /* 0x000fca0000004100 */
[----:B------:R-:W-:-:S05]  /*25f0*/  @P2 FADD.FTZ R181, R2, R181 ;  /* 0x000000b502b52221 */ /* 0x000fca0000010000 */
.L_x_2987:
[----:B------:R-:W-:-:S04]  /*2600*/  F2FP.PACK_AB R2, RZ, R181 ;  /* 0x000000b5ff02723e */ /* 0x000fc800000000ff */
[----:B------:R-:W-:Y:S02]  /*2610*/  PRMT R40, R40, 0x5410, R2 ;  /* 0x0000541028287816 */ /* 0x000fe40000000002 */
.L_x_2988:
[----:B------:R-:W-:Y:S01]  /*2620*/  HADD2.F32 R183, -RZ, R45.H0_H0 ;  /* 0x2000002dffb77230 */ /* 0x000fe20000004100 */
[----:B------:R-:W-:Y:S05]  /*2630*/  @P3 BRA `(.L_x_2989) ;  /* 0x0000008000003947 */ /* 0x000fea0003800000 */
[----:B------:R-:W-:-:S04]  /*2640*/  ISETP.NE.U32.AND P1, PT, RZ, c[0x0][0x180], PT ;  /* 0x00006000ff007a0c */ /* 0x000fc80003f25070 */
[----:B------:R-:W-:-:S13]  /*2650*/  ISETP.NE.AND.EX P1, PT, RZ, c[0x0][0x184], PT, P1 ;  /* 0x00006100ff007a0c */ /* 0x000fda0003f25310 */
[----:B------:R-:W-:Y:S05]  /*2660*/  @P1 BRA `(.L_x_2990) ;  /* 0x0000002000001947 */ /* 0x000fea0003800000 */
[----:B------:R-:W-:Y:S05]  /*2670*/  @P0 BRA `(.L_x_2991) ;  /* 0x0000008000000947 */ /* 0x000fea0003800000 */
[----:B------:R-:W-:Y:S05]  /*2680*/  BRA `(.L_x_2992) ;  /* 0x0000009000007947 */ /* 0x000fea0003800000 */
.L_x_2990:
[----:B-----5:R-:W-:-:S05]  /*2690*/  HADD2.F32 R2, -RZ, R37.H0_H0 ;  /* 0x20000025ff027230 */ /* 0x020fca0000004100 */
[----:B------:R-:W-:Y:S01]  /*26a0*/  FADD.FTZ R183, R2, R183 ;  /* 0x000000b702b77221 */ /* 0x000fe20000010000 */
[----:B------:R-:W-:Y:S05]  /*26b0*/  BRA `(.L_x_2991) ;  /* 0x0000004000007947 */ /* 0x000fea0003800000 */
.L_x_2989:
[----:B-----5:R-:W-:-:S05]  /*26c0*/  HADD2.F32 R2, -RZ, R33.H0_H0 ;  /* 0x20000021ff027230 */ /* 0x020fca0000004100 */
[----:B------:R-:W-:Y:S01]  /*26d0*/  FADD.FTZ R183, R2, R183 ;  /* 0x000000b702b77221 */ /* 0x000fe20000010000 */
[----:B------:R-:W-:-:S05]  /*26e0*/  @P2 HADD2.F32 R2, -RZ, R37.H0_H0 ;  /* 0x20000025ff022230 */ /* 0x000fca0000004100 */
[----:B------:R-:W-:-:S05]  /*26f0*/  @P2 FADD.FTZ R183, R2, R183 ;  /* 0x000000b702b72221 */ /* 0x000fca0000010000 */
.L_x_2991:
[----:B------:R-:W-:-:S04]  /*2700*/  F2FP.PACK_AB R2, RZ, R183 ;  /* 0x000000b7ff02723e */ /* 0x000fc800000000ff */
[----:B------:R-:W-:Y:S02]  /*2710*/  PRMT R41, R2, 0x7610, R41 ;  /* 0x0000761002297816 */ /* 0x000fe40000000029 */
.L_x_2992:
[----:B------:R-:W-:Y:S01]  /*2720*/  HADD2.F32 R185, -RZ, R45.H1_H1 ;  /* 0x3000002dffb97230 */ /* 0x000fe20000004100 */
[----:B------:R-:W-:Y:S05]  /*2730*/  @P3 BRA `(.L_x_2993) ;  /* 0x0000008000003947 */ /* 0x000fea0003800000 */
[----:B------:R-:W-:-:S04]  /*2740*/  ISETP.NE.U32.AND P1, PT, RZ, c[0x0][0x180], PT ;  /* 0x00006000ff007a0c */ /* 0x000fc80003f25070 */
[----:B------:R-:W-:-:S13]  /*2750*/  ISETP.NE.AND.EX P1, PT, RZ, c[0x0][0x184], PT, P1 ;  /* 0x00006100ff007a0c */ /* 0x000fda0003f25310 */
[----:B------:R-:W-:Y:S05]  /*2760*/  @P1 BRA `(.L_x_2994) ;  /* 0x0000002000001947 */ /* 0x000fea0003800000 */
[----:B------:R-:W-:Y:S05]  /*2770*/  @P0 BRA `(.L_x_2995) ;  /* 0x0000008000000947 */ /* 0x000fea0003800000 */
[----:B------:R-:W-:Y:S05]  /*2780*/  BRA `(.L_x_2996) ;  /* 0x0000009000007947 */ /* 0x000fea0003800000 */
.L_x_2994:
[----:B-----5:R-:W-:-:S05]  /*2790*/  HADD2.F32 R2, -RZ, R37.H1_H1 ;  /* 0x30000025ff027230 */ /* 0x020fca0000004100 */
[----:B------:R-:W-:Y:S01]  /*27a0*/  FADD.FTZ R185, R2, R185 ;  /* 0x000000b902b97221 */ /* 0x000fe20000010000 */
[----:B------:R-:W-:Y:S05]  /*27b0*/  BRA `(.L_x_2995) ;  /* 0x0000004000007947 */ /* 0x000fea0003800000 */
.L_x_2993:
[----:B-----5:R-:W-:-:S05]  /*27c0*/  HADD2.F32 R2, -RZ, R33.H1_H1 ;  /* 0x30000021ff027230 */ /* 0x020fca0000004100 */
[----:B------:R-:W-:Y:S01]  /*27d0*/  FADD.FTZ R185, R2, R185 ;  /* 0x000000b902b97221 */ /* 0x000fe20000010000 */
[----:B------:R-:W-:-:S05]  /*27e0*/  @P2 HADD2.F32 R2, -RZ, R37.H1_H1 ;  /* 0x30000025ff022230 */ /* 0x000fca0000004100 */
[----:B------:R-:W-:-:S05]  /*27f0*/  @P2 FADD.FTZ R185, R2, R185 ;  /* 0x000000b902b92221 */ /* 0x000fca0000010000 */
.L_x_2995:
[----:B------:R-:W-:-:S04]  /*2800*/  F2FP.PACK_AB R2, RZ, R185 ;  /* 0x000000b9ff02723e */ /* 0x000fc800000000ff */
[----:B------:R-:W-:Y:S02]  /*2810*/  PRMT R41, R41, 0x5410, R2 ;  /* 0x0000541029297816 */ /* 0x000fe40000000002 */
.L_x_2996:
[----:B------:R-:W-:Y:S01]  /*2820*/  HADD2.F32 R187, -RZ, R46.H0_H0 ;  /* 0x2000002effbb7230 */ /* 0x000fe20000004100 */
[----:B------:R-:W-:Y:S05]  /*2830*/  @P3 BRA `(.L_x_2997) ;  /* 0x0000008000003947 */ /* 0x000fea0003800000 */
[----:B------:R-:W-:-:S04]  /*2840*/  ISETP.NE.U32.AND P1, PT, RZ, c[0x0][0x180], PT ;  /* 0x00006000ff007a0c */ /* 0x000fc80003f25070 */
[----:B------:R-:W-:-:S13]  /*2850*/  ISETP.NE.AND.EX P1, PT, RZ, c[0x0][0x184], PT, P1 ;  /* 0x00006100ff007a0c */ /* 0x000fda0003f25310 */
[----:B------:R-:W-:Y:S05]  /*2860*/  @P1 BRA `(.L_x_2998) ;  /* 0x0000002000001947 */ /* 0x000fea0003800000 */
[----:B------:R-:W-:Y:S05]  /*2870*/  @P0 BRA `(.L_x_2999) ;  /* 0x0000008000000947 */ /* 0x000fea0003800000 */
[----:B------:R-:W-:Y:S05]  /*2880*/  BRA `(.L_x_3000) ;  /* 0x0000009000007947 */ /* 0x000fea0003800000 */
.L_x_2998:
[----:B-----5:R-:W-:-:S05]  /*2890*/  HADD2.F32 R2, -RZ, R38.H0_H0 ;  /* 0x20000026ff027230 */ /* 0x020fca0000004100 */
[----:B------:R-:W-:Y:S01]  /*28a0*/  FADD.FTZ R187, R2, R187 ;  /* 0x000000bb02bb7221 */ /* 0x000fe20000010000 */
[----:B------:R-:W-:Y:S05]  /*28b0*/  BRA `(.L_x_2999) ;  /* 0x0000004000007947 */ /* 0x000fea0003800000 */
.L_x_2997:
[----:B-----5:R-:W-:-:S05]  /*28c0*/  HADD2.F32 R2, -RZ, R34.H0_H0 ;  /* 0x20000022ff027230 */ /* 0x020fca0000004100 */
[----:B------:R-:W-:Y:S01]  /*28d0*/  FADD.FTZ R187, R2, R187 ;  /* 0x000000bb02bb7221 */ /* 0x000fe20000010000 */
[----:B------:R-:W-:-:S05]  /*28e0*/  @P2 HADD2.F32 R2, -RZ, R38.H0_H0 ;  /* 0x20000026ff022230 */ /* 0x000fca0000004100 */
[----:B------:R-:W-:-:S05]  /*28f0*/  @P2 FADD.FTZ R187, R2, R187 ;  /* 0x000000bb02bb2221 */ /* 0x000fca0000010000 */
.L_x_2999:
[----:B------:R-:W-:-:S04]  /*2900*/  F2FP.PACK_AB R2, RZ, R187 ;  /* 0x000000bbff02723e */ /* 0x000fc800000000ff */
[----:B------:R-:W-:Y:S02]  /*2910*/  PRMT R42, R2, 0x7610, R42 ;  /* 0x00007610022a7816 */ /* 0x000fe4000000002a */
.L_x_3000:
[----:B------:R-:W-:Y:S01]  /*2920*/  HADD2.F32 R189, -RZ, R46.H1_H1 ;  /* 0x3000002effbd7230 */ /* 0x000fe20000004100 */
[----:B------:R-:W-:Y:S05]  /*2930*/  @P3 BRA `(.L_x_3001) ;  /* 0x0000008000003947 */ /* 0x000fea0003800000 */
[----:B------:R-:W-:-:S04]  /*2940*/  ISETP.NE.U32.AND P1, PT, RZ, c[0x0][0x180], PT ;  /* 0x00006000ff007a0c */ /* 0x000fc80003f25070 */
[----:B------:R-:W-:-:S13]  /*2950*/  ISETP.NE.AND.EX P1, PT, RZ, c[0x0][0x184], PT, P1 ;  /* 0x00006100ff007a0c */ /* 0x000fda0003f25310 */
[----:B------:R-:W-:Y:S05]  /*2960*/  @P1 BRA `(.L_x_3002) ;  /* 0x0000002000001947 */ /* 0x000fea0003800000 */
[----:B------:R-:W-:Y:S05]  /*2970*/  @P0 BRA `(.L_x_3003) ;  /* 0x0000008000000947 */ /* 0x000fea0003800000 */
[----:B------:R-:W-:Y:S05]  /*2980*/  BRA `(.L_x_3004) ;  /* 0x0000009000007947 */ /* 0x000fea0003800000 */
.L_x_3002:
[----:B-----5:R-:W-:-:S05]  /*2990*/  HADD2.F32 R2, -RZ, R38.H1_H1 ;  /* 0x30000026ff027230 */ /* 0x020fca0000004100 */
[----:B------:R-:W-:Y:S01]  /*29a0*/  FADD.FTZ R189, R2, R189 ;  /* 0x000000bd02bd7221 */ /* 0x000fe20000010000 */
[----:B------:R-:W-:Y:S05]  /*29b0*/  BRA `(.L_x_3003) ;  /* 0x0000004000007947 */ /* 0x000fea0003800000 */
.L_x_3001:
[----:B-----5:R-:W-:-:S05]  /*29c0*/  HADD2.F32 R2, -RZ, R34.H1_H1 ;  /* 0x30000022ff027230 */ /* 0x020fca0000004100 */
[----:B------:R-:W-:Y:S01]  /*29d0*/  FADD.FTZ R189, R2, R189 ;  /* 0x000000bd02bd7221 */ /* 0x000fe20000010000 */
[----:B------:R-:W-:-:S05]  /*29e0*/  @P2 HADD2.F32 R2, -RZ, R38.H1_H1 ;  /* 0x30000026ff022230 */ /* 0x000fca0000004100 */
[----:B------:R-:W-:-:S05]  /*29f0*/  @P2 FADD.FTZ R189, R2, R189 ;  /* 0x000000bd02bd2221 */ /* 0x000fca0000010000 */
.L_x_3003:
[----:B------:R-:W-:-:S04]  /*2a00*/  F2FP.PACK_AB R2, RZ, R189 ;  /* 0x000000bdff02723e */ /* 0x000fc800000000ff */
[----:B------:R-:W-:Y:S02]  /*2a10*/  PRMT R42, R42, 0x5410, R2 ;  /* 0x000054102a2a7816 */ /* 0x000fe40000000002 */
.L_x_3004:
[----:B------:R-:W-:Y:S01]  /*2a20*/  HADD2.F32 R191, -RZ, R47.H0_H0 ;  /* 0x2000002fffbf7230 */ /* 0x000fe20000004100 */
[----:B------:R-:W-:Y:S05]  /*2a30*/  @P3 BRA `(.L_x_3005) ;  /* 0x0000008000003947 */ /* 0x000fea0003800000 */
[----:B------:R-:W-:-:S04]  /*2a40*/  ISETP.NE.U32.AND P1, PT, RZ, c[0x0][0x180], PT ;  /* 0x00006000ff007a0c */ /* 0x000fc80003f25070 */
[----:B------:R-:W-:-:S13]  /*2a50*/  ISETP.NE.AND.EX P1, PT, RZ, c[0x0][0x184], PT, P1 ;  /* 0x00006100ff007a0c */ /* 0x000fda0003f25310 */
[----:B------:R-:W-:Y:S05]  /*2a60*/  @P1 BRA `(.L_x_3006) ;  /* 0x0000002000001947 */ /* 0x000fea0003800000 */
[----:B------:R-:W-:Y:S05]  /*2a70*/  @P0 BRA `(.L_x_3007) ;  /* 0x0000008000000947 */ /* 0x000fea0003800000 */
[----:B------:R-:W-:Y:S05]  /*2a80*/  BRA `(.L_x_3008) ;  /* 0x0000009000007947 */ /* 0x000fea0003800000 */
.L_x_3006:
[----:B-----5:R-:W-:-:S05]  /*2a90*/  HADD2.F32 R2, -RZ, R39.H0_H0 ;  /* 0x20000027ff027230 */ /* 0x020fca0000004100 */
[----:B------:R-:W-:Y:S01]  /*2aa0*/  FADD.FTZ R191, R2, R191 ;  /* 0x000000bf02bf7221 */ /* 0x000fe20000010000 */
[----:B------:R-:W-:Y:S05]  /*2ab0*/  BRA `(.L_x_3007) ;  /* 0x0000004000007947 */ /* 0x000fea0003800000 */
.L_x_3005:
[----:B-----5:R-:W-:-:S05]  /*2ac0*/  HADD2.F32 R2, -RZ, R35.H0_H0 ;  /* 0x20000023ff027230 */ /* 0x020fca0000004100 */
[----:B------:R-:W-:Y:S01]  /*2ad0*/  FADD.FTZ R191, R2, R191 ;  /* 0x000000bf02bf7221 */ /* 0x000fe20000010000 */
[----:B------:R-:W-:-:S05]  /*2ae0*/  @P2 HADD2.F32 R2, -RZ, R39.H0_H0 ;  /* 0x20000027ff022230 */ /* 0x000fca0000004100 */
[----:B------:R-:W-:-:S05]  /*2af0*/  @P2 FADD.FTZ R191, R2, R191 ;  /* 0x000000bf02bf2221 */ /* 0x000fca0000010000 */
.L_x_3007:
[----:B------:R-:W-:-:S04]  /*2b00*/  F2FP.PACK_AB R2, RZ, R191 ;  /* 0x000000bfff02723e */ /* 0x000fc800000000ff */
[----:B------:R-:W-:Y:S02]  /*2b10*/  PRMT R43, R2, 0x7610, R43 ;  /* 0x00007610022b7816 */ /* 0x000fe4000000002b */
.L_x_3008:
[----:B------:R-:W-:Y:S01]  /*2b20*/  HADD2.F32 R193, -RZ, R47.H1_H1 ;  /* 0x3000002fffc17230 */ /* 0x000fe20000004100 */
[----:B------:R-:W-:Y:S05]  /*2b30*/  @P3 BRA `(.L_x_3009) ;  /* 0x0000008000003947 */ /* 0x000fea0003800000 */
[----:B------:R-:W-:-:S04]  /*2b40*/  ISETP.NE.U32.AND P1, PT, RZ, c[0x0][0x180], PT ;  /* 0x00006000ff007a0c */ /* 0x000fc80003f25070 */
[----:B------:R-:W-:-:S13]  /*2b50*/  ISETP.NE.AND.EX P1, PT, RZ, c[0x0][0x184], PT, P1 ;  /* 0x00006100ff007a0c */ /* 0x000fda0003f25310 */
[----:B------:R-:W-:Y:S05]  /*2b60*/  @P1 BRA `(.L_x_3010) ;  /* 0x0000002000001947 */ /* 0x000fea0003800000 */
[----:B------:R-:W-:Y:S05]  /*2b70*/  @P0 BRA `(.L_x_3011) ;  /* 0x0000008000000947 */ /* 0x000fea0003800000 */
[----:B------:R-:W-:Y:S05]  /*2b80*/  BRA `(.L_x_3012) ;  /* 0x0000009000007947 */ /* 0x000fea0003800000 */
.L_x_3010:
[----:B-----5:R-:W-:-:S05]  /*2b90*/  HADD2.F32 R2, -RZ, R39.H1_H1 ;  /* 0x30000027ff027230 */ /* 0x020fca0000004100 */
[----:B------:R-:W-:Y:S01]  /*2ba0*/  FADD.FTZ R193, R2, R193 ;  /* 0x000000c102c17221 */ /* 0x000fe20000010000 */
[----:B------:R-:W-:Y:S05]  /*2bb0*/  BRA `(.L_x_3011) ;  /* 0x0000004000007947 */ /* 0x000fea0003800000 */
.L_x_3009:
[----:B-----5:R-:W-:-:S05]  /*2bc0*/  HADD2.F32 R2, -RZ, R35.H1_H1 ;  /* 0x30000023ff027230 */ /* 0x020fca0000004100 */
[----:B------:R-:W-:Y:S01]  /*2bd0*/  FADD.FTZ R193, R2, R193 ;  /* 0x000000c102c17221 */ /* 0x000fe20000010000 */
[----:B------:R-:W-:-:S05]  /*2be0*/  @P2 HADD2.F32 R2, -RZ, R39.H1_H1 ;  /* 0x30000027ff022230 */ /* 0x000fca0000004100 */
[----:B------:R-:W-:-:S05]  /*2bf0*/  @P2 FADD.FTZ R193, R2, R193 ;  /* 0x000000c102c12221 */ /* 0x000fca0000010000 */
.L_x_3011:
[----:B------:R-:W-:-:S04]  /*2c00*/  F2FP.PACK_AB R2, RZ, R193 ;  /* 0x000000c1ff02723e */ /* 0x000fc800000000ff */
[----:B------:R-:W-:Y:S02]  /*2c10*/  PRMT R43, R43, 0x5410, R2 ;  /* 0x000054102b2b7816 */ /* 0x000fe40000000002 */
.L_x_3012:
        /* <DEDUP_REMOVED lines=43> */
.L_x_3017:
        /* <DEDUP_REMOVED lines=84> */
.L_x_3018:
[----:B-1----:R-:W-:Y:S01]  /*3410*/  FADD.FTZ R3, R50, R49 ;  /* 0x0000003132037221 */ /* 0x002fe20000010000 */
[C---:B------:R-:W-:Y:S01]  /*3420*/  @!P2 IADD3 R47, R30.reuse, R46, RZ ;  /* 0x0000002e1e2fa210 */ /* 0x040fe20007ffe0ff */
[----:B------:R-:W-:Y:S01]  /*3430*/  WARPSYNC 0xffffffff ;  /* 0xffffffff00007948 */ /* 0x000fe20003800000 */
[----:B------:R-:W-:Y:S01]  /*3440*/  ISETP.GT.U32.AND P1, PT, R125, 0x7, PT ;  /* 0x000000077d00780c */ /* 0x000fe20003f24070 */
[----:B------:R-:W-:Y:S01]  /*3450*/  CS2R R44, SRZ ;  /* 0x00000000002c7805 */ /* 0x000fe2000001ff00 */
[----:B------:R-:W-:Y:S01]  /*3460*/  ISETP.NE.AND P3, PT, RZ, UR6, PT ;  /* 0x00000006ff007c0c */ /* 0x000fe2000bf65270 */
[----:B------:R-:W-:Y:S04]  /*3470*/  @!P2 STS.64 [R47.X8], R2 ;  /* 0x000000022f00a388 */ /* 0x000fe80000008a00 */
[----:B------:R-:W-:Y:S01]  /*3480*/  BAR.SYNC.DEFER_BLOCKING 0x0 ;  /* 0x0000000000007b1d */ /* 0x000fe20000010000 */
[----:B------:R-:W-:-:S05]  /*3490*/  LOP3.LUT P2, RZ, R30, 0x1f, R101, 0xf8, !PT ;  /* 0x0000001f1eff7812 */ /* 0x000fca000784f865 */
[----:B------:R-:W-:Y:S01]  /*34a0*/  @!P1 IADD3 R48, R125, R46, RZ ;  /* 0x0000002e7d309210 */ /* 0x000fe20007ffe0ff */
[----:B------:R-:W-:-:S06]  /*34b0*/  HFMA2.MMA R46, -RZ, RZ, 0, 0 ;  /* 0x00000000ff2e7435 */ /* 0x000fcc00000001ff */
[----:B------:R-:W-:-:S04]  /*34c0*/  @!P1 MOV R46, 0x400 ;  /* 0x00000400002e9802 */ /* 0x000fc80000000f00 */
[----:B------:R1:W-:Y:S01]  /*34d0*/  I2F R51, R46 ;  /* 0x0000002e00337306 */ /* 0x0003e20000201400 */
[----:B0-----:R-:W0:Y:S04]  /*34e0*/  SHFL.DOWN PT, R49, R46, 0x4, 0x1f ;  /* 0x08801f002e317f89 */ /* 0x001e2800000e0000 */
[----:B------:R-:W2:Y:S01]  /*34f0*/  @!P1 LDS.64 R44, [R48.X8] ;  /* 0x00000000302c9984 */ /* 0x000ea20000008a00 */
[----:B------:R-:W-:Y:S02]  /*3500*/  LOP3.LUT P1, RZ, R134, 0xff, RZ, 0xc0, !PT ;  /* 0x000000ff86ff7812 */ /* 0x000fe4000782c0ff */
[----:B0-----:R-:W-:Y:S02]  /*3510*/  IADD3 R47, R49, R46, RZ ;  /* 0x0000002e312f7210 */ /* 0x001fe40007ffe0ff */
        /* <DEDUP_REMOVED lines=8> */
[----:B------:R-:W-:Y:S01]  /*35a0*/  FMUL.FTZ R48, R2, R49 ;  /* 0x0000003102307220 */ /* 0x000fe20000410000 */
[----:B------:R-:W-:Y:S01]  /*35b0*/  IADD3 R49, R47, R46, RZ ;  /* 0x0000002e2f317210 */ /* 0x000fe20007ffe0ff */
[----:B------:R-:W0:Y:S01]  /*35c0*/  SHFL.DOWN PT, R2, R45, 0x4, 0x1f ;  /* 0x08801f002d027f89 */ /* 0x000e2200000e0000 */
        /* <DEDUP_REMOVED lines=18> */
[----:B0-----:R-:W-:Y:S01]  /*36f0*/  FFMA.FTZ R48, R3, R50, R48 ;  /* 0x0000003203307223 */ /* 0x001fe20000010030 */
[----:B--2---:R-:W-:Y:S01]  /*3700*/  IADD3 R47, R49, R46, RZ ;  /* 0x0000002e312f7210 */ /* 0x004fe20007ffe0ff */
[----:B------:R-:W-:Y:S01]  /*3710*/  FMUL.FTZ R3, R3, R134 ;  /* 0x0000008603037220 */ /* 0x000fe20000410000 */
[----:B------:R-:W0:Y:S04]  /*3720*/  I2F R46, R46 ;  /* 0x0000002e002e7306 */ /* 0x000e280000201400 */
[----:B------:R-:W1:Y:S04]  /*3730*/  SHFL.DOWN PT, R50, R3, 0x1, 0x1f ;  /* 0x08201f0003327f89 */ /* 0x000e6800000e0000 */
[----:B------:R-:W2:Y:S01]  /*3740*/  I2F R47, R47 ;  /* 0x0000002f002f7306 */ /* 0x000ea20000201400 */
[----:B-1----:R-:W-:-:S02]  /*3750*/  FADD.FTZ R45, R3, -R50 ;  /* 0x80000032032d7221 */ /* 0x002fc40000010000 */
[-C--:B0-----:R-:W-:Y:S02]  /*3760*/  FMUL.FTZ R50, R50, R46.reuse ;  /* 0x0000002e32327220 */ /* 0x081fe40000410000 */
[----:B------:R-:W-:Y:S02]  /*3770*/  FMUL.FTZ R45, R45, R45 ;  /* 0x0000002d2d2d7220 */ /* 0x000fe40000410000 */
[C---:B------:R-:W-:Y:S02]  /*3780*/  FFMA.FTZ R51, R2.reuse, R3, R50 ;  /* 0x0000000302337223 */ /* 0x040fe40000010032 */
[----:B------:R-:W-:Y:S02]  /*3790*/  FMUL.FTZ R45, R2, R45 ;  /* 0x0000002d022d7220 */ /* 0x000fe40000410000 */
[----:B--2---:R0:W1:Y:S02]  /*37a0*/  MUFU.RCP R2, R47 ;  /* 0x0000002f00027308 */ /* 0x0040640000001000 */
[----:B------:R-:W-:Y:S01]  /*37b0*/  FMUL.FTZ R44, R45, R46 ;  /* 0x0000002e2d2c7220 */ /* 0x000fe20000410000 */
[----:B------:R-:W-:Y:S01]  /*37c0*/  @!P2 MOV R46, 0x4 ;  /* 0x00000004002ea802 */ /* 0x000fe20000000f00 */
[----:B------:R-:W2:Y:S04]  /*37d0*/  SHFL.DOWN PT, R45, R48, 0x1, 0x1f ;  /* 0x08201f00302d7f89 */ /* 0x000ea800000e0000 */
[----:B0-----:R-:W-:-:S04]  /*37e0*/  @!P2 IMAD.WIDE R46, R127, R46, c[0x0][0x1a8] ;  /* 0x00006a007f2ea625 */ /* 0x001fc800078e022e */
[----:B-1----:R-:W-:-:S06]  /*37f0*/  FMUL.FTZ R51, R2, R51 ;  /* 0x0000003302337220 */ /* 0x002fcc0000410000 */
[----:B------:R-:W0:Y:S01]  /*3800*/  SHFL.IDX PT, R51, R51, RZ, 0x1f ;  /* 0x00001fff33337589 */ /* 0x000e2200000e0000 */
[----:B--2---:R-:W-:-:S04]  /*3810*/  FADD.FTZ R45, R48, R45 ;  /* 0x0000002d302d7221 */ /* 0x004fc80000010000 */
[----:B------:R-:W-:Y:S01]  /*3820*/  FFMA.FTZ R44, R2, R44, R45 ;  /* 0x0000002c022c7223 */ /* 0x000fe2000001002d */
[----:B------:R-:W-:-:S04]  /*3830*/  MOV R2, c[0x0][0x1e0] ;  /* 0x0000780000027a02 */ /* 0x000fc80000000f00 */
        /* <DEDUP_REMOVED lines=8> */
[C---:B------:R-:W-:Y:S02]  /*38c0*/  FADD.FTZ R148, -R134.reuse, R171 ;  /* 0x000000ab86947221 */ /* 0x040fe40000010100 */
[----:B--2---:R-:W-:Y:S01]  /*38d0*/  FFMA.FTZ R2, R45, R2, c[0x0][0x228] ;  /* 0x00008a002d027623 */ /* 0x004fe20000010002 */
[----:B------:R-:W-:Y:S01]  /*38e0*/  HADD2.F32 R45, -RZ, R24.H1_H1 ;  /* 0x30000018ff2d7230 */ /* 0x000fe20000004100 */
[----:B------:R-:W-:-:S02]  /*38f0*/  FADD.FTZ R150, -R134, R173 ;  /* 0x000000ad86967221 */ /* 0x000fc40000010100 */
[----:B------:R-:W-:Y:S01]  /*3900*/  FADD.FTZ R195, R2, R3 ;  /* 0x0000000302c37221 */ /* 0x000fe20000010000 */
[----:B------:R-:W-:Y:S01]  /*3910*/  @!P2 MOV R2, 0x4 ;  /* 0x000000040002a802 */ /* 0x000fe20000000f00 */
[C---:B------:R-:W-:Y:S02]  /*3920*/  FADD.FTZ R152, -R134.reuse, R175 ;  /* 0x000000af86987221 */ /* 0x040fe40000010100 */
        /* <DEDUP_REMOVED lines=10> */
[C---:B------:R-:W-:Y:S01]  /*39d0*/  FADD.FTZ R166, -R134.reuse, R193 ;  /* 0x000000c186a67221 */ /* 0x040fe20000010100 */
[----:B0-----:R0:W-:Y:S01]  /*39e0*/  @!P2 STG.E [R46.64], R195 ;  /* 0x000000c32e00a986 */ /* 0x0011e2000c101904 */
[C---:B------:R-:W-:Y:S01]  /*39f0*/  FMUL.FTZ R48, R195.reuse, R44 ;  /* 0x0000002cc3307220 */ /* 0x040fe20000410000 */
[----:B------:R-:W-:Y:S01]  /*3a00*/  HADD2.F32 R44, -RZ, R24.H0_H0 ;  /* 0x20000018ff2c7230 */ /* 0x000fe20000004100 */
[----:B-1----:R-:W-:Y:S01]  /*3a10*/  FADD.FTZ R2, -R134, R135 ;  /* 0x0000008786027221 */ /* 0x002fe20000010100 */
[----:B------:R-:W-:Y:S01]  /*3a20*/  HADD2.F32 R3, -RZ, R25.H1_H1 ;  /* 0x30000019ff037230 */ /* 0x000fe20000004100 */
[C---:B------:R-:W-:Y:S01]  /*3a30*/  FMUL.FTZ R49, R195.reuse, R50 ;  /* 0x00000032c3317220 */ /* 0x040fe20000410000 */
[----:B------:R-:W-:Y:S01]  /*3a40*/  HADD2.F32 R51, -RZ, R15.H0_H0 ;  /* 0x2000000fff337230 */ /* 0x000fe20000004100 */
[----:B------:R-:W-:Y:S01]  /*3a50*/  FMUL.FTZ R140, R195, R2 ;  /* 0x00000002c38c7220 */ /* 0x000fe20000410000 */
[----:B------:R-:W-:Y:S01]  /*3a60*/  HADD2.F32 R2, -RZ, R25.H0_H0 ;  /* 0x20000019ff027230 */ /* 0x000fe20000004100 */
[----:B------:R-:W-:-:S02]  /*3a70*/  FFMA.FTZ R44, R48, R44, R99 ;  /* 0x0000002c302c7223 */ /* 0x000fc40000010063 */
[----:B------:R-:W-:Y:S02]  /*3a80*/  FFMA.FTZ R45, R49, R45, R98 ;  /* 0x0000002d312d7223 */ /* 0x000fe40000010062 */
[----:B0-----:R-:W-:Y:S01]  /*3a90*/  FADD.FTZ R46, -R134, R137 ;  /* 0x00000089862e7221 */ /* 0x001fe20000010100 */
[----:B------:R-:W-:Y:S01]  /*3aa0*/  SHF.L.U32 R137, R52, 0x4, RZ ;  /* 0x0000000434897819 */ /* 0x000fe200000006ff */
[----:B------:R-:W-:Y:S01]  /*3ab0*/  FFMA.FTZ R2, R140, R2, R97 ;  /* 0x000000028c027223 */ /* 0x000fe20000010061 */
[----:B------:R-:W-:Y:S01]  /*3ac0*/  F2FP.PACK_AB R44, R45, R44 ;  /* 0x0000002c2d2c723e */ /* 0x000fe200000000ff */
[----:B------:R-:W-:Y:S02]  /*3ad0*/  FMUL.FTZ R53, R195, R46 ;  /* 0x0000002ec3357220 */ /* 0x000fe40000410000 */
[----:B------:R-:W-:Y:S02]  /*3ae0*/  FADD.FTZ R46, -R134, R141 ;  /* 0x0000008d862e7221 */ /* 0x000fe40000010100 */
[----:B------:R-:W-:-:S02]  /*3af0*/  FFMA.FTZ R3, R53, R3, R96 ;  /* 0x0000000335037223 */ /* 0x000fc40000010060 */
[C---:B------:R-:W-:Y:S02]  /*3b00*/  FMUL.FTZ R55, R195.reuse, R46 ;  /* 0x0000002ec3377220 */ /* 0x040fe40000410000 */
[----:B------:R-:W-:Y:S01]  /*3b10*/  FMUL.FTZ R135, R195, R144 ;  /* 0x00000090c3877220 */ /* 0x000fe20000410000 */
[----:B------:R-:W-:Y:S01]  /*3b20*/  F2FP.PACK_AB R45, R3, R2 ;  /* 0x00000002032d723e */ /* 0x000fe200000000ff */
[----:B------:R-:W-:Y:S01]  /*3b30*/  FADD.FTZ R2, -R134, R139 ;  /* 0x0000008b86027221 */ /* 0x000fe20000010100 */
[--C-:B------:R-:W-:Y:S01]  /*3b40*/  HADD2.F32 R3, -RZ, R26.reuse.H1_H1 ;  /* 0x3000001aff037230 */ /* 0x100fe20000004100 */
[----:B------:R-:W-:Y:S01]  /*3b50*/  SHF.R.U32.HI R139, RZ, 0x1c, R52 ;  /* 0x0000001cff8b7819 */ /* 0x000fe20000011634 */
[----:B------:R-:W-:Y:S01]  /*3b60*/  HADD2.F32 R52, -RZ, R15.H1_H1 ;  /* 0x3000000fff347230 */ /* 0x000fe20000004100 */
[----:B------:R-:W-:Y:S01]  /*3b70*/  FMUL.FTZ R50, R195, R2 ;  /* 0x00000002c3327220 */ /* 0x000fe20000410000 */
[----:B------:R-:W-:Y:S01]  /*3b80*/  HADD2.F32 R2, -RZ, R26.H0_H0 ;  /* 0x2000001aff027230 */ /* 0x000fe20000004100 */
[----:B------:R-:W-:-:S02]  /*3b90*/  FFMA.FTZ R3, R55, R3, R94 ;  /* 0x0000000337037223 */ /* 0x000fc4000001005e */
[----:B------:R-:W-:Y:S02]  /*3ba0*/  FADD.FTZ R144, -R134, R161 ;  /* 0x000000a186907221 */ /* 0x000fe40000010100 */
[----:B------:R-:W-:Y:S02]  /*3bb0*/  FFMA.FTZ R2, R50, R2, R95 ;  /* 0x0000000232027223 */ /* 0x000fe4000001005f */
[C---:B------:R-:W-:Y:S02]  /*3bc0*/  FMUL.FTZ R152, R195.reuse, R152 ;  /* 0x00000098c3987220 */ /* 0x040fe40000410000 */
[----:B------:R-:W-:Y:S01]  /*3bd0*/  FMUL.FTZ R141, R195, R150 ;  /* 0x00000096c38d7220 */ /* 0x000fe20000410000 */
[----:B------:R-:W-:Y:S01]  /*3be0*/  F2FP.PACK_AB R46, R3, R2 ;  /* 0x00000002032e723e */ /* 0x000fe200000000ff */
[----:B------:R-:W-:Y:S01]  /*3bf0*/  FADD.FTZ R2, -R134, R143 ;  /* 0x0000008f86027221 */ /* 0x000fe20000010100 */
[----:B------:R-:W-:Y:S01]  /*3c00*/  HADD2.F32 R3, -RZ, R27.H1_H1 ;  /* 0x3000001bff037230 */ /* 0x000fe20000004100 */
[C---:B------:R-:W-:Y:S01]  /*3c10*/  FMUL.FTZ R143, R195.reuse, R154 ;  /* 0x0000009ac38f7220 */ /* 0x040fe20000410000 */
[----:B------:R-:W-:Y:S01]  /*3c20*/  HADD2.F32 R150, -RZ, R31.H0_H0 ;  /* 0x2000001fff967230 */ /* 0x000fe20000004100 */
[----:B------:R-:W-:Y:S01]  /*3c30*/  FMUL.FTZ R142, R195, R2 ;  /* 0x00000002c38e7220 */ /* 0x000fe20000410000 */
[----:B------:R-:W-:Y:S01]  /*3c40*/  HADD2.F32 R2, -RZ, R27.H0_H0 ;  /* 0x2000001bff027230 */ /* 0x000fe20000004100 */
[----:B------:R-:W-:-:S02]  /*3c50*/  FFMA.FTZ R3, R135, R3, R92 ;  /* 0x0000000387037223 */ /* 0x000fc4000001005c */
[----:B------:R-:W-:Y:S01]  /*3c60*/  FFMA.FTZ R135, R135, R52, R56 ;  /* 0x0000003487877223 */ /* 0x000fe20000010038 */
[--C-:B------:R-:W-:Y:S01]  /*3c70*/  HADD2.F32 R52, -RZ, R14.reuse.H1_H1 ;  /* 0x3000000eff347230 */ /* 0x100fe20000004100 */
[C---:B------:R-:W-:Y:S02]  /*3c80*/  FFMA.FTZ R2, R142.reuse, R2, R93 ;  /* 0x000000028e027223 */ /* 0x040fe4000001005d */
[----:B------:R-:W-:Y:S01]  /*3c90*/  FFMA.FTZ R142, R142, R51, R57 ;  /* 0x000000338e8e7223 */ /* 0x000fe20000010039 */
[----:B------:R-:W-:Y:S01]  /*3ca0*/  HADD2.F32 R51, -RZ, R14.H0_H0 ;  /* 0x2000000eff337230 */ /* 0x000fe20000004100 */
[----:B------:R-:W-:Y:S01]  /*3cb0*/  FFMA.FTZ R55, R55, R52, R58 ;  /* 0x0000003437377223 */ /* 0x000fe2000001003a */
[----:B------:R-:W-:Y:S01]  /*3cc0*/  F2FP.PACK_AB R47, R3, R2 ;  /* 0x00000002032f723e */ /* 0x000fe200000000ff */
[----:B------:R-:W-:Y:S01]  /*3cd0*/  FMUL.FTZ R148, R195, R148 ;  /* 0x00000094c3947220 */ /* 0x000fe20000410000 */
[----:B------:R-:W-:Y:S01]  /*3ce0*/  IADD3 R2, P2, R137, c[0x0][0x208], RZ ;  /* 0x0000820089027a10 */ /* 0x000fe20007f5e0ff */
[----:B------:R-:W-:Y:S01]  /*3cf0*/  FFMA.FTZ R50, R50, R51, R59 ;  /* 0x0000003332327223 */ /* 0x000fe2000001003b */
[----:B------:R-:W-:Y:S01]  /*3d00*/  F2FP.PACK_AB R51, R135, R142 ;  /* 0x0000008e8733723e */ /* 0x000fe200000000ff */
[----:B------:R-:W-:Y:S01]  /*3d10*/  FADD.FTZ R142, -R134, R159 ;  /* 0x0000009f868e7221 */ /* 0x000fe20000010100 */
[----:B------:R-:W-:Y:S01]  /*3d20*/  IADD3.X R3, R139, c[0x0][0x20c], RZ, P2, !PT ;  /* 0x000083008b037a10 */ /* 0x000fe200017fe4ff */
[----:B------:R-:W-:Y:S01]  /*3d30*/  FMUL.FTZ R135, R195, R144 ;  /* 0x00000090c3877220 */ /* 0x000fe20000410000 */
[----:B------:R-:W-:Y:S01]  /*3d40*/  F2FP.PACK_AB R50, R55, R50 ;  /* 0x000000323732723e */ /* 0x000fe200000000ff */
[----:B------:R-:W-:-:S02]  /*3d50*/  FMUL.FTZ R142, R195, R142 ;  /* 0x0000008ec38e7220 */ /* 0x000fc40000410000 */
[----:B------:R0:W-:Y:S01]  /*3d60*/  STG.E.128 [R2.64], R44 ;  /* 0x0000002c02007986 */ /* 0x0001e2000c101d04 */
[----:B------:R-:W-:Y:S02]  /*3d70*/  FADD.FTZ R144, -R134, R167 ;  /* 0x000000a786907221 */ /* 0x000fe40000010100 */
[C---:B------:R-:W-:Y:S02]  /*3d80*/  FMUL.FTZ R156, R195.reuse, R156 ;  /* 0x0000009cc39c7220 */ /* 0x040fe40000410000 */
[C---:B------:R-:W-:Y:S02]  /*3d90*/  FMUL.FTZ R144, R195.reuse, R144 ;  /* 0x00000090c3907220 */ /* 0x040fe40000410000 */
[C---:B------:R-:W-:Y:S02]  /*3da0*/  FMUL.FTZ R160, R195.reuse, R160 ;  /* 0x000000a0c3a07220 */ /* 0x040fe40000410000 */
[C---:B------:R-:W-:Y:S02]  /*3db0*/  FMUL.FTZ R162, R195.reuse, R162 ;  /* 0x000000a2c3a27220 */ /* 0x040fe40000410000 */
[----:B------:R-:W-:-:S04]  /*3dc0*/  FMUL.FTZ R164, R195, R164 ;  /* 0x000000a4c3a47220 */ /* 0x000fc80000410000 */
[----:B------:R-:W-:Y:S01]  /*3dd0*/  FFMA.FTZ R150, R164, R150, R123 ;  /* 0x00000096a4967223 */ /* 0x000fe2000001007b */
[--C-:B0-----:R-:W-:Y:S01]  /*3de0*/  HADD2.F32 R2, -RZ, R13.reuse.H0_H0 ;  /* 0x2000000dff027230 */ /* 0x101fe20000004100 */
[C---:B------:R-:W-:Y:S01]  /*3df0*/  FADD.FTZ R44, -R134.reuse, R147 ;  /* 0x00000093862c7221 */ /* 0x040fe20000010100 */
[----:B------:R-:W-:Y:S01]  /*3e00*/  HADD2.F32 R3, -RZ, R13.H1_H1 ;  /* 0x3000000dff037230 */ /* 0x000fe20000004100 */
[----:B------:R-:W-:Y:S01]  /*3e10*/  FADD.FTZ R46, -R134, R149 ;  /* 0x00000095862e7221 */ /* 0x000fe20000010100 */
[----:B------:R-:W-:Y:S01]  /*3e20*/  HADD2.F32 R45, -RZ, R20.H0_H0 ;  /* 0x20000014ff2d7230 */ /* 0x000fe20000004100 */
[----:B------:R-:W-:Y:S01]  /*3e30*/  FFMA.FTZ R140, R140, R2, R61 ;  /* 0x000000028c8c7223 */ /* 0x000fe2000001003d */
[--C-:B------:R-:W-:Y:S01]  /*3e40*/  HADD2.F32 R2, -RZ, R12.reuse.H0_H0 ;  /* 0x2000000cff027230 */ /* 0x100fe20000004100 */
[----:B------:R-:W-:Y:S01]  /*3e50*/  FFMA.FTZ R53, R53, R3, R60 ;  /* 0x0000000335357223 */ /* 0x000fe2000001003c */
[----:B------:R-:W-:Y:S01]  /*3e60*/  HADD2.F32 R3, -RZ, R12.H1_H1 ;  /* 0x3000000cff037230 */ /* 0x000fe20000004100 */
[----:B------:R-:W-:Y:S01]  /*3e70*/  FMUL.FTZ R52, R195, R44 ;  /* 0x0000002cc3347220 */ /* 0x000fe20000410000 */
[----:B------:R-:W-:Y:S01]  /*3e80*/  HADD2.F32 R47, -RZ, R20.H1_H1 ;  /* 0x30000014ff2f7230 */ /* 0x000fe20000004100 */
[----:B------:R-:W-:Y:S01]  /*3e90*/  FFMA.FTZ R48, R48, R2, R63 ;  /* 0x0000000230307223 */ /* 0x000fe2000001003f */
[----:B------:R-:W-:Y:S01]  /*3ea0*/  IADD3 R2, P2, R137, c[0x0][0x210], RZ ;  /* 0x0000840089027a10 */ /* 0x000fe20007f5e0ff */
[----:B------:R-:W-:Y:S01]  /*3eb0*/  FFMA.FTZ R3, R49, R3, R62 ;  /* 0x0000000331037223 */ /* 0x000fe2000001003e */
[----:B------:R-:W-:Y:S01]  /*3ec0*/  F2FP.PACK_AB R49, R53, R140 ;  /* 0x0000008c3531723e */ /* 0x000fe200000000ff */
[----:B------:R-:W-:Y:S01]  /*3ed0*/  FMUL.FTZ R55, R195, R46 ;  /* 0x0000002ec3377220 */ /* 0x000fe20000410000 */
[--C-:B------:R-:W-:Y:S01]  /*3ee0*/  HADD2.F32 R53, -RZ, R23.reuse.H0_H0 ;  /* 0x20000017ff357230 */ /* 0x100fe20000004100 */
[----:B------:R-:W-:Y:S01]  /*3ef0*/  FADD.FTZ R46, -R134, R151 ;  /* 0x00000097862e7221 */ /* 0x000fe20000010100 */
[----:B------:R-:W-:Y:S01]  /*3f00*/  F2FP.PACK_AB R48, R3, R48 ;  /* 0x000000300330723e */ /* 0x000fe200000000ff */
[----:B------:R-:W-:Y:S01]  /*3f10*/  FFMA.FTZ R44, R52, R45, R91 ;  /* 0x0000002d342c7223 */ /* 0x000fe2000001005b */
[----:B------:R-:W-:Y:S01]  /*3f20*/  IADD3.X R3, R139, c[0x0][0x214], RZ, P2, !PT ;  /* 0x000085008b037a10 */ /* 0x000fe200017fe4ff */
[----:B------:R-:W-:Y:S01]  /*3f30*/  FFMA.FTZ R47, R55, R47, R90 ;  /* 0x0000002f372f7223 */ /* 0x000fe2000001005a */
[--C-:B------:R-:W-:Y:S01]  /*3f40*/  HADD2.F32 R45, -RZ, R22.reuse.H0_H0 ;  /* 0x20000016ff2d7230 */ /* 0x100fe20000004100 */
[----:B------:R-:W-:Y:S01]  /*3f50*/  FADD.FTZ R140, -R134, R157 ;  /* 0x0000009d868c7221 */ /* 0x000fe20000010100 */
[----:B------:R-:W-:Y:S01]  /*3f60*/  HADD2.F32 R137, -RZ, R23.H1_H1 ;  /* 0x30000017ff897230 */ /* 0x000fe20000004100 */
[----:B------:R0:W-:Y:S01]  /*3f70*/  STG.E.128 [R2.64], R48 ;  /* 0x0000003002007986 */ /* 0x0001e2000c101d04 */
[----:B------:R-:W-:Y:S01]  /*3f80*/  F2FP.PACK_AB R44, R47, R44 ;  /* 0x0000002c2f2c723e */ /* 0x000fe200000000ff */
[----:B------:R-:W-:Y:S01]  /*3f90*/  HADD2.F32 R47, -RZ, R22.H1_H1 ;  /* 0x30000016ff2f7230 */ /* 0x000fe20000004100 */
[----:B------:R-:W-:Y:S01]  /*3fa0*/  SHF.L.U32 R149, R54, 0x4, RZ ;  /* 0x0000000436957819 */ /* 0x000fe200000006ff */
[----:B------:R-:W-:Y:S01]  /*3fb0*/  FFMA.FTZ R53, R142, R53, R85 ;  /* 0x000000358e357223 */ /* 0x000fe20000010055 */
[----:B------:R-:W-:Y:S01]  /*3fc0*/  SHF.R.U32.HI R151, RZ, 0x1c, R54 ;  /* 0x0000001cff977819 */ /* 0x000fe20000011636 */
[----:B------:R-:W-:-:S02]  /*3fd0*/  FMUL.FTZ R139, R195, R146 ;  /* 0x00000092c38b7220 */ /* 0x000fc40000410000 */
[C---:B------:R-:W-:Y:S02]  /*3fe0*/  FADD.FTZ R54, -R134.reuse, R163 ;  /* 0x000000a386367221 */ /* 0x040fe40000010100 */
[C---:B0-----:R-:W-:Y:S01]  /*3ff0*/  FADD.FTZ R2, -R134.reuse, R153 ;  /* 0x0000009986027221 */ /* 0x041fe20000010100 */
[--C-:B------:R-:W-:Y:S01]  /*4000*/  HADD2.F32 R3, -RZ, R21.reuse.H1_H1 ;  /* 0x30000015ff037230 */ /* 0x100fe20000004100 */
[----:B------:R-:W-:Y:S02]  /*4010*/  FADD.FTZ R50, -R134, R155 ;  /* 0x0000009b86327221 */ /* 0x000fe40000010100 */
[C---:B------:R-:W-:Y:S01]  /*4020*/  FMUL.FTZ R49, R195.reuse, R2 ;  /* 0x00000002c3317220 */ /* 0x040fe20000410000 */
[----:B------:R-:W-:Y:S01]  /*4030*/  HADD2.F32 R2, -RZ, R21.H0_H0 ;  /* 0x20000015ff027230 */ /* 0x000fe20000004100 */
[C---:B------:R-:W-:Y:S02]  /*4040*/  FMUL.FTZ R48, R195.reuse, R46 ;  /* 0x0000002ec3307220 */ /* 0x040fe40000410000 */
[----:B------:R-:W-:-:S02]  /*4050*/  FMUL.FTZ R50, R195, R50 ;  /* 0x00000032c3327220 */ /* 0x000fc40000410000 */
[----:B------:R-:W-:Y:S02]  /*4060*/  FMUL.FTZ R51, R195, R140 ;  /* 0x0000008cc3337220 */ /* 0x000fe40000410000 */
[----:B------:R-:W-:Y:S02]  /*4070*/  FFMA.FTZ R2, R48, R2, R89 ;  /* 0x0000000230027223 */ /* 0x000fe40000010059 */
[----:B------:R-:W-:Y:S02]  /*4080*/  FFMA.FTZ R3, R49, R3, R88 ;  /* 0x0000000331037223 */ /* 0x000fe40000010058 */
[----:B------:R-:W-:Y:S02]  /*4090*/  FFMA.FTZ R46, R50, R45, R87 ;  /* 0x0000002d322e7223 */ /* 0x000fe40000010057 */
[----:B------:R-:W-:Y:S01]  /*40a0*/  FFMA.FTZ R47, R51, R47, R86 ;  /* 0x0000002f332f7223 */ /* 0x000fe20000010056 */
[----:B------:R-:W-:Y:S01]  /*40b0*/  F2FP.PACK_AB R45, R3, R2 ;  /* 0x00000002032d723e */ /* 0x000fe200000000ff */
[----:B------:R-:W-:Y:S01]  /*40c0*/  FFMA.FTZ R140, R135, R137, R84 ;  /* 0x00000089878c7223 */ /* 0x000fe20000010054 */
[----:B------:R-:W-:-:S02]  /*40d0*/  IADD3 R2, P2, R149, c[0x0][0x208], RZ ;  /* 0x0000820095027a10 */ /* 0x000fc40007f5e0ff */
[----:B------:R-:W-:Y:S02]  /*40e0*/  F2FP.PACK_AB R46, R47, R46 ;  /* 0x0000002e2f2e723e */ /* 0x000fe400000000ff */
[----:B------:R-:W-:Y:S01]  /*40f0*/  F2FP.PACK_AB R47, R140, R53 ;  /* 0x000000358c2f723e */ /* 0x000fe200000000ff */
[C---:B------:R-:W-:Y:S01]  /*4100*/  FADD.FTZ R140, -R134.reuse, R165 ;  /* 0x000000a5868c7221 */ /* 0x040fe20000010100 */
[----:B------:R-:W-:Y:S01]  /*4110*/  IADD3.X R3, R151, c[0x0][0x20c], RZ, P2, !PT ;  /* 0x0000830097037a10 */ /* 0x000fe200017fe4ff */
[C---:B------:R-:W-:Y:S02]  /*4120*/  FMUL.FTZ R53, R195.reuse, R158 ;  /* 0x0000009ec3357220 */ /* 0x040fe40000410000 */
[C---:B------:R-:W-:Y:S02]  /*4130*/  FMUL.FTZ R137, R195.reuse, R140 ;  /* 0x0000008cc3897220 */ /* 0x040fe40000410000 */
[----:B------:R0:W-:Y:S02]  /*4140*/  STG.E.128 [R2.64], R44 ;  /* 0x0000002c02007986 */ /* 0x0001e4000c101d04 */
[C---:B0-----:R-:W-:Y:S01]  /*4150*/  FADD.FTZ R44, -R134.reuse, R183 ;  /* 0x000000b7862c7221 */ /* 0x041fe20000010100 */
[--C-:B------:R-:W-:Y:S01]  /*4160*/  HADD2.F32 R2, -RZ, R11.reuse.H0_H0 ;  /* 0x2000000bff027230 */ /* 0x100fe20000004100 */
[----:B------:R-:W-:Y:S01]  /*4170*/  FADD.FTZ R46, -R134, R185 ;  /* 0x000000b9862e7221 */ /* 0x000fe20000010100 */
[----:B------:R-:W-:Y:S01]  /*4180*/  HADD2.F32 R3, -RZ, R11.H1_H1 ;  /* 0x3000000bff037230 */ /* 0x000fe20000004100 */
[C---:B------:R-:W-:Y:S01]  /*4190*/  FMUL.FTZ R146, R195.reuse, R44 ;  /* 0x0000002cc3927220 */ /* 0x040fe20000410000 */
[--C-:B------:R-:W-:Y:S01]  /*41a0*/  HADD2.F32 R44, -RZ, R10.reuse.H1_H1 ;  /* 0x3000000aff2c7230 */ /* 0x100fe20000004100 */
[----:B------:R-:W-:Y:S01]  /*41b0*/  FFMA.FTZ R47, R142, R2, R107 ;  /* 0x000000028e2f7223 */ /* 0x000fe2000001006b */
[----:B------:R-:W-:Y:S01]  /*41c0*/  HADD2.F32 R2, -RZ, R10.H0_H0 ;  /* 0x2000000aff027230 */ /* 0x000fe20000004100 */
[----:B------:R-:W-:-:S02]  /*41d0*/  FMUL.FTZ R134, R195, R54 ;  /* 0x00000036c3867220 */ /* 0x000fc40000410000 */
[----:B------:R-:W-:Y:S01]  /*41e0*/  FFMA.FTZ R54, R135, R3, R108 ;  /* 0x0000000387367223 */ /* 0x000fe2000001006c */
[--C-:B------:R-:W-:Y:S01]  /*41f0*/  HADD2.F32 R3, -RZ, R9.reuse.H0_H0 ;  /* 0x20000009ff037230 */ /* 0x100fe20000004100 */
[----:B------:R-:W-:Y:S02]  /*4200*/  FMUL.FTZ R147, R195, R46 ;  /* 0x0000002ec3937220 */ /* 0x000fe40000410000 */
[----:B------:R-:W-:Y:S01]  /*4210*/  FFMA.FTZ R51, R51, R44, R106 ;  /* 0x0000002c33337223 */ /* 0x000fe2000001006a */
[----:B------:R-:W-:Y:S01]  /*4220*/  HADD2.F32 R44, -RZ, R9.H1_H1 ;  /* 0x30000009ff2c7230 */ /* 0x000fe20000004100 */
[----:B------:R-:W-:Y:S01]  /*4230*/  FFMA.FTZ R46, R50, R2, R105 ;  /* 0x00000002322e7223 */ /* 0x000fe20000010069 */
[----:B------:R-:W-:Y:S01]  /*4240*/  HADD2.F32 R2, -RZ, R8.H1_H1 ;  /* 0x30000008ff027230 */ /* 0x000fe20000004100 */
[----:B------:R-:W-:Y:S01]  /*4250*/  FFMA.FTZ R45, R48, R3, R102 ;  /* 0x00000003302d7223 */ /* 0x000fe20000010066 */
[----:B------:R-:W-:Y:S01]  /*4260*/  HADD2.F32 R50, -RZ, R19.H1_H1 ;  /* 0x30000013ff327230 */ /* 0x000fe20000004100 */
[----:B------:R-:W-:Y:S01]  /*4270*/  FFMA.FTZ R48, R49, R44, R104 ;  /* 0x0000002c31307223 */ /* 0x000fe20000010068 */
[----:B------:R-:W-:Y:S01]  /*4280*/  HADD2.F32 R49, -RZ, R7.H0_H0 ;  /* 0x20000007ff317230 */ /* 0x000fe20000004100 */
[----:B------:R-:W-:Y:S01]  /*4290*/  FFMA.FTZ R44, R55, R2, R103 ;  /* 0x00000002372c7223 */ /* 0x000fe20000010067 */
[----:B------:R-:W-:Y:S01]  /*42a0*/  HADD2.F32 R2, -RZ, R19.H0_H0 ;  /* 0x20000013ff027230 */ /* 0x000fe20000004100 */
[----:B------:R-:W-:Y:S01]  /*42b0*/  FFMA.FTZ R145, R143, R50, R72 ;  /* 0x000000328f917223 */ /* 0x000fe20000010048 */
[----:B------:R-:W-:Y:S01]  /*42c0*/  HADD2.F32 R50, -RZ, R18.H1_H1 ;  /* 0x30000012ff327230 */ /* 0x000fe20000004100 */
[----:B------:R-:W-:Y:S01]  /*42d0*/  F2FP.PACK_AB R46, R51, R46 ;  /* 0x0000002e332e723e */ /* 0x000fe200000000ff */
[----:B------:R-:W-:Y:S01]  /*42e0*/  HADD2.F32 R51, -RZ, R6.H1_H1 ;  /* 0x30000006ff337230 */ /* 0x000fe20000004100 */
[C---:B------:R-:W-:Y:S01]  /*42f0*/  FFMA.FTZ R142, R152.reuse, R2, R73 ;  /* 0x00000002988e7223 */ /* 0x040fe20000010049 */
[----:B------:R-:W-:Y:S01]  /*4300*/  HADD2.F32 R2, -RZ, R18.H0_H0 ;  /* 0x20000012ff027230 */ /* 0x000fe20000004100 */
[----:B------:R-:W-:Y:S01]  /*4310*/  FFMA.FTZ R152, R152, R49, R115 ;  /* 0x0000003198987223 */ /* 0x000fe20000010073 */
[----:B------:R-:W-:Y:S01]  /*4320*/  F2FP.PACK_AB R45, R48, R45 ;  /* 0x0000002d302d723e */ /* 0x000fe200000000ff */
[C---:B------:R-:W-:Y:S01]  /*4330*/  FFMA.FTZ R140, R141.reuse, R50, R74 ;  /* 0x000000328d8c7223 */ /* 0x040fe2000001004a */
[----:B------:R-:W-:Y:S01]  /*4340*/  HADD2.F32 R49, -RZ, R6.H0_H0 ;  /* 0x20000006ff317230 */ /* 0x000fe20000004100 */
[----:B------:R-:W-:Y:S01]  /*4350*/  F2FP.PACK_AB R47, R54, R47 ;  /* 0x0000002f362f723e */ /* 0x000fe200000000ff */
[--C-:B------:R-:W-:Y:S01]  /*4360*/  HADD2.F32 R48, -RZ, R17.reuse.H0_H0 ;  /* 0x20000011ff307230 */ /* 0x100fe20000004100 */
[C---:B------:R-:W-:Y:S01]  /*4370*/  FFMA.FTZ R135, R148.reuse, R2, R75 ;  /* 0x0000000294877223 */ /* 0x040fe2000001004b */
[----:B------:R-:W-:Y:S01]  /*4380*/  HADD2.F32 R50, -RZ, R17.H1_H1 ;  /* 0x30000011ff327230 */ /* 0x000fe20000004100 */
[----:B------:R-:W-:Y:S01]  /*4390*/  FFMA.FTZ R141, R141, R51, R114 ;  /* 0x000000338d8d7223 */ /* 0x000fe20000010072 */
[----:B------:R-:W-:Y:S01]  /*43a0*/  HADD2.F32 R3, -RZ, R8.H0_H0 ;  /* 0x20000008ff037230 */ /* 0x000fe20000004100 */
[----:B------:R-:W-:Y:S01]  /*43b0*/  FFMA.FTZ R148, R148, R49, R113 ;  /* 0x0000003194947223 */ /* 0x000fe20000010071 */
[--C-:B------:R-:W-:Y:S01]  /*43c0*/  HADD2.F32 R51, -RZ, R5.reuse.H1_H1 ;  /* 0x30000005ff337230 */ /* 0x100fe20000004100 */
[----:B------:R-:W-:Y:S01]  /*43d0*/  FFMA.FTZ R54, R144, R48, R77 ;  /* 0x0000003090367223 */ /* 0x000fe2000001004d */
[----:B------:R-:W-:Y:S01]  /*43e0*/  HADD2.F32 R49, -RZ, R5.H0_H0 ;  /* 0x20000005ff317230 */ /* 0x000fe20000004100 */
[----:B------:R-:W-:Y:S01]  /*43f0*/  FFMA.FTZ R55, R139, R50, R76 ;  /* 0x000000328b377223 */ /* 0x000fe2000001004c */
[--C-:B------:R-:W-:Y:S01]  /*4400*/  HADD2.F32 R48, -RZ, R16.reuse.H0_H0 ;  /* 0x20000010ff307230 */ /* 0x100fe20000004100 */
[----:B------:R-:W-:Y:S01]  /*4410*/  FFMA.FTZ R3, R52, R3, R0 ;  /* 0x0000000334037223 */ /* 0x000fe20000010000 */
[----:B------:R-:W-:Y:S01]  /*4420*/  HADD2.F32 R50, -RZ, R16.H1_H1 ;  /* 0x30000010ff327230 */ /* 0x000fe20000004100 */
[----:B------:R-:W-:Y:S01]  /*4430*/  IADD3 R2, P2, R149, c[0x0][0x210], RZ ;  /* 0x0000840095027a10 */ /* 0x000fe20007f5e0ff */
[----:B------:R-:W-:Y:S01]  /*4440*/  HADD2.F32 R52, -RZ, R7.H1_H1 ;  /* 0x30000007ff347230 */ /* 0x000fe20000004100 */
[----:B------:R-:W-:Y:S01]  /*4450*/  FFMA.FTZ R139, R139, R51, R112 ;  /* 0x000000338b8b7223 */ /* 0x000fe20000010070 */
[----:B------:R-:W-:Y:S01]  /*4460*/  F2FP.PACK_AB R44, R44, R3 ;  /* 0x000000032c2c723e */ /* 0x000fe200000000ff */
[----:B------:R-:W-:Y:S01]  /*4470*/  FFMA.FTZ R144, R144, R49, R111 ;  /* 0x0000003190907223 */ /* 0x000fe2000001006f */
[----:B------:R-:W-:Y:S01]  /*4480*/  IADD3.X R3, R151, c[0x0][0x214], RZ, P2, !PT ;  /* 0x0000850097037a10 */ /* 0x000fe200017fe4ff */
[----:B------:R-:W-:Y:S01]  /*4490*/  FFMA.FTZ R48, R134, R48, R79 ;  /* 0x0000003086307223 */ /* 0x000fe2000001004f */
[--C-:B------:R-:W-:Y:S01]  /*44a0*/  HADD2.F32 R49, -RZ, R4.reuse.H0_H0 ;  /* 0x20000004ff317230 */ /* 0x100fe20000004100 */
[----:B------:R-:W-:Y:S01]  /*44b0*/  FFMA.FTZ R51, R137, R50, R78 ;  /* 0x0000003289337223 */ /* 0x000fe2000001004e */
[----:B------:R-:W-:Y:S01]  /*44c0*/  F2FP.PACK_AB R50, R140, R135 ;  /* 0x000000878c32723e */ /* 0x000fe200000000ff */
[----:B------:R-:W-:Y:S01]  /*44d0*/  FFMA.FTZ R143, R143, R52, R116 ;  /* 0x000000348f8f7223 */ /* 0x000fe20000010074 */
[----:B------:R-:W-:Y:S01]  /*44e0*/  HADD2.F32 R52, -RZ, R4.H1_H1 ;  /* 0x30000004ff347230 */ /* 0x000fe20000004100 */
[----:B------:R-:W-:Y:S01]  /*44f0*/  SHF.L.U32 R140, R136, 0x4, RZ ;  /* 0x00000004888c7819 */ /* 0x000fe200000006ff */
[----:B------:R0:W-:Y:S01]  /*4500*/  STG.E.128 [R2.64], R44 ;  /* 0x0000002c02007986 */ /* 0x0001e2000c101d04 */
[----:B------:R-:W-:Y:S01]  /*4510*/  F2FP.PACK_AB R48, R51, R48 ;  /* 0x000000303330723e */ /* 0x000fe200000000ff */
[----:B------:R-:W-:Y:S01]  /*4520*/  FFMA.FTZ R134, R134, R49, R109 ;  /* 0x0000003186867223 */ /* 0x000fe2000001006d */
[----:B------:R-:W-:Y:S01]  /*4530*/  F2FP.PACK_AB R51, R145, R142 ;  /* 0x0000008e9133723e */ /* 0x000fe200000000ff */
[----:B------:R-:W-:Y:S01]  /*4540*/  FFMA.FTZ R137, R137, R52, R110 ;  /* 0x0000003489897223 */ /* 0x000fe2000001006e */
[----:B------:R-:W-:Y:S01]  /*4550*/  F2FP.PACK_AB R49, R55, R54 ;  /* 0x000000363731723e */ /* 0x000fe200000000ff */
[----:B------:R-:W-:Y:S01]  /*4560*/  HADD2.F32 R54, -RZ, R80.H1_H1 ;  /* 0x30000050ff367230 */ /* 0x000fe20000004100 */
[----:B------:R-:W-:Y:S01]  /*4570*/  SHF.R.U32.HI R142, RZ, 0x1c, R136 ;  /* 0x0000001cff8e7819 */ /* 0x000fe20000011688 */
[----:B------:R-:W-:Y:S01]  /*4580*/  HADD2.F32 R149, -RZ, R83.H0_H0 ;  /* 0x20000053ff957230 */ /* 0x000fe20000004100 */
[----:B------:R-:W-:-:S02]  /*4590*/  FMUL.FTZ R195, R195, R166 ;  /* 0x000000a6c3c37220 */ /* 0x000fc40000410000 */
[----:B------:R-:W-:Y:S02]  /*45a0*/  FFMA.FTZ R55, R53, R54, R70 ;  /* 0x0000003635377223 */ /* 0x000fe40000010046 */
[----:B------:R-:W-:Y:S02]  /*45b0*/  FFMA.FTZ R149, R164, R149, R65 ;  /* 0x00000095a4957223 */ /* 0x000fe40000010041 */
[-C--:B------:R-:W-:Y:S02]  /*45c0*/  FFMA.FTZ R54, R124, R146.reuse, R69 ;  /* 0x000000927c367223 */ /* 0x080fe40000010045 */
[----:B------:R-:W-:Y:S01]  /*45d0*/  FFMA.FTZ R135, R81, R147, R68 ;  /* 0x0000009351877223 */ /* 0x000fe20000010044 */
[----:B0-----:R-:W-:Y:S01]  /*45e0*/  IADD3 R2, P2, R140, c[0x0][0x208], RZ ;  /* 0x000082008c027a10 */ /* 0x001fe20007f5e0ff */
[----:B------:R-:W-:Y:S01]  /*45f0*/  HADD2.F32 R44, -RZ, R80.H0_H0 ;  /* 0x20000050ff2c7230 */ /* 0x000fe20000004100 */
[----:B------:R-:W-:Y:S01]  /*4600*/  FFMA.FTZ R146, R82, R146, R119 ;  /* 0x0000009252927223 */ /* 0x000fe20000010077 */
[----:B------:R-:W-:Y:S01]  /*4610*/  HADD2.F32 R46, -RZ, R83.H1_H1 ;  /* 0x30000053ff2e7230 */ /* 0x000fe20000004100 */
[----:B------:R-:W-:Y:S01]  /*4620*/  IADD3.X R3, R142, c[0x0][0x20c], RZ, P2, !PT ;  /* 0x000083008e037a10 */ /* 0x000fe200017fe4ff */
[----:B------:R-:W-:Y:S01]  /*4630*/  HADD2.F32 R45, -RZ, R28.H0_H0 ;  /* 0x2000001cff2d7230 */ /* 0x000fe20000004100 */
[C---:B------:R-:W-:Y:S01]  /*4640*/  FFMA.FTZ R52, R156.reuse, R44, R71 ;  /* 0x0000002c9c347223 */ /* 0x040fe20000010047 */
[----:B------:R-:W-:Y:S01]  /*4650*/  F2FP.PACK_AB R44, R137, R134 ;  /* 0x00000086892c723e */ /* 0x000fe200000000ff */
[----:B------:R-:W-:Y:S01]  /*4660*/  FFMA.FTZ R136, R195, R46, R64 ;  /* 0x0000002ec3887223 */ /* 0x000fe20000010040 */
[----:B------:R-:W-:Y:S01]  /*4670*/  HADD2.F32 R47, -RZ, R31.H1_H1 ;  /* 0x3000001fff2f7230 */ /* 0x000fe20000004100 */
[----:B------:R-:W-:Y:S01]  /*4680*/  FFMA.FTZ R156, R156, R45, R117 ;  /* 0x0000002d9c9c7223 */ /* 0x000fe20000010075 */
[----:B------:R-:W-:Y:S01]  /*4690*/  F2FP.PACK_AB R45, R139, R144 ;  /* 0x000000908b2d723e */ /* 0x000fe200000000ff */
[----:B------:R-:W-:Y:S01]  /*46a0*/  FFMA.FTZ R134, R130, R160, R67 ;  /* 0x000000a082867223 */ /* 0x000fe20000010043 */
[----:B------:R0:W-:Y:S01]  /*46b0*/  STG.E.128 [R2.64], R48 ;  /* 0x0000003002007986 */ /* 0x0001e2000c101d04 */
[----:B------:R-:W-:Y:S01]  /*46c0*/  FFMA.FTZ R137, R129, R162, R66 ;  /* 0x000000a281897223 */ /* 0x000fe20000010042 */
[----:B------:R-:W-:Y:S01]  /*46d0*/  SHF.L.U32 R139, R138, 0x4, RZ ;  /* 0x000000048a8b7819 */ /* 0x000fe200000006ff */
[----:B------:R-:W-:Y:S01]  /*46e0*/  FFMA.FTZ R160, R29, R160, R120 ;  /* 0x000000a01da07223 */ /* 0x000fe20000010078 */
[----:B------:R-:W-:Y:S01]  /*46f0*/  F2FP.PACK_AB R46, R141, R148 ;  /* 0x000000948d2e723e */ /* 0x000fe200000000ff */
[----:B------:R-:W-:Y:S01]  /*4700*/  FFMA.FTZ R195, R195, R47, R128 ;  /* 0x0000002fc3c37223 */ /* 0x000fe20000010080 */
[----:B------:R-:W-:Y:S01]  /*4710*/  F2FP.PACK_AB R47, R143, R152 ;  /* 0x000000988f2f723e */ /* 0x000fe200000000ff */
[----:B------:R-:W-:-:S02]  /*4720*/  FFMA.FTZ R147, R132, R147, R121 ;  /* 0x0000009384937223 */ /* 0x000fc40000010079 */
[----:B0-----:R-:W-:Y:S01]  /*4730*/  FFMA.FTZ R3, R131, R162, R122 ;  /* 0x000000a283037223 */ /* 0x001fe2000001007a */
[----:B------:R-:W-:Y:S01]  /*4740*/  F2FP.PACK_AB R49, R135, R54 ;  /* 0x000000368731723e */ /* 0x000fe200000000ff */
[----:B------:R-:W-:Y:S01]  /*4750*/  FFMA.FTZ R135, R133, R53, R118 ;  /* 0x0000003585877223 */ /* 0x000fe20000010076 */
[----:B------:R-:W-:Y:S02]  /*4760*/  F2FP.PACK_AB R50, R137, R134 ;  /* 0x000000868932723e */ /* 0x000fe400000000ff */
[----:B------:R-:W-:Y:S02]  /*4770*/  F2FP.PACK_AB R51, R136, R149 ;  /* 0x000000958833723e */ /* 0x000fe400000000ff */
[----:B------:R-:W-:Y:S02]  /*4780*/  IADD3 R2, P2, R140, c[0x0][0x210], RZ ;  /* 0x000084008c027a10 */ /* 0x000fe40007f5e0ff */
[----:B------:R-:W-:Y:S02]  /*4790*/  SHF.R.U32.HI R134, RZ, 0x1c, R138 ;  /* 0x0000001cff867819 */ /* 0x000fe4000001168a */
[----:B------:R-:W-:-:S02]  /*47a0*/  IADD3 R136, P3, R139, c[0x0][0x208], RZ ;  /* 0x000082008b887a10 */ /* 0x000fc40007f7e0ff */
[----:B------:R-:W-:Y:S02]  /*47b0*/  IADD3 R138, P4, R139, c[0x0][0x210], RZ ;  /* 0x000084008b8a7a10 */ /* 0x000fe40007f9e0ff */
[----:B------:R-:W-:Y:S02]  /*47c0*/  F2FP.PACK_AB R54, R3, R160 ;  /* 0x000000a00336723e */ /* 0x000fe400000000ff */
[----:B------:R-:W-:Y:S02]  /*47d0*/  IADD3.X R3, R142, c[0x0][0x214], RZ, P2, !PT ;  /* 0x000085008e037a10 */ /* 0x000fe400017fe4ff */
[----:B------:R-:W-:Y:S02]  /*47e0*/  F2FP.PACK_AB R48, R55, R52 ;  /* 0x000000343730723e */ /* 0x000fe400000000ff */
[----:B------:R-:W-:Y:S01]  /*47f0*/  IADD3.X R137, R134, c[0x0][0x20c], RZ, P3, !PT ;  /* 0x0000830086897a10 */ /* 0x000fe20001ffe4ff */
[----:B------:R0:W-:Y:S01]  /*4800*/  STG.E.128 [R2.64], R44 ;  /* 0x0000002c02007986 */ /* 0x0001e2000c101d04 */
[----:B------:R-:W-:-:S02]  /*4810*/  F2FP.PACK_AB R55, R195, R150 ;  /* 0x00000096c337723e */ /* 0x000fc400000000ff */
[----:B------:R-:W-:Y:S01]  /*4820*/  F2FP.PACK_AB R53, R147, R146 ;  /* 0x000000929335723e */ /* 0x000fe200000000ff */
[----:B------:R0:W-:Y:S01]  /*4830*/  STG.E.128 [R136.64], R48 ;  /* 0x0000003088007986 */ /* 0x0001e2000c101d04 */
[----:B------:R-:W-:Y:S02]  /*4840*/  F2FP.PACK_AB R52, R135, R156 ;  /* 0x0000009c8734723e */ /* 0x000fe400000000ff */
[----:B------:R-:W-:Y:S02]  /*4850*/  IADD3.X R139, R134, c[0x0][0x214], RZ, P4, !PT ;  /* 0x00008500868b7a10 */ /* 0x000fe400027fe4ff */
[----:B------:R-:W-:Y:S02]  /*4860*/  ISETP.GE.AND P2, PT, R127, c[0x0][0x164], PT ;  /* 0x000059007f007a0c */ /* 0x000fe40003f46270 */
[----:B------:R-:W-:Y:S01]  /*4870*/  SEL R134, RZ, 0x1, P1 ;  /* 0x00000001ff867807 */ /* 0x000fe20000800000 */
[----:B------:R0:W-:Y:S10]  /*4880*/  STG.E.128 [R138.64], R52 ;  /* 0x000000348a007986 */ /* 0x0001f4000c101d04 */
[----:B0----5:R-:W-:Y:S01]  /*4890*/  @P2 CALL.REL.NOINC `(.L_x_3015) ;  /* 0x0000001000002944 */ /* 0x021fe20003c00000 */
[----:B------:R-:W-:Y:S05]  /*48a0*/  BRA `(.L_x_3016) ;  /* 0xffffc00000007947 */ /* 0x000fea000383ffff */
.L_x_3015:
[----:B------:R-:W-:Y:S05]  /*48b0*/  EXIT ;  /* 0x000000000000794d */ /* 0x000fea0003800000 */
.L_x_3013:
[----:B------:R-:W-:Y:S01]  /*48c0*/  HFMA2.MMA R50, -RZ, RZ, 0, 5.9604644775390625e-08 ;  /* 0x00000001ff327435 */ /* 0x000fe200000001ff */
[----:B------:R-:W-:-:S02]  /*48d0*/  MOV R3, 0x1f ;  /* 0x0000001f00037802 */ /* 0x000fc40000000f00 */
[----:B------:R-:W-:Y:S02]  /*48e0*/  MOV R48, 0xffffffff ;  /* 0xffffffff00307802 */ /* 0x000fe40000000f00 */
[----:B------:R-:W-:Y:S02]  /*48f0*/  MOV R44, 0x4910 ;  /* 0x00004910002c7802 */ /* 0x000fe40000000f00 */
[----:B-----5:R-:W-:Y:S05]  /*4900*/  CALL.REL.NOINC `($__internal_9_$__cuda_sm70_shflsync_bfly_p) ;  /* 0x0000079000007944 */ /* 0x020fea0003c00000 */
[----:B-1----:R-:W-:Y:S01]  /*4910*/  MOV R2, R50 ;  /* 0x0000003200027202 */ /* 0x002fe20000000f00 */
[----:B0-----:R-:W-:Y:S05]  /*4920*/  BRA `(.L_x_3017) ;  /* 0xffffe5a000007947 */ /* 0x001fea000383ffff */
.L_x_3014:
[----:B------:R-:W-:Y:S01]  /*4930*/  HFMA2.MMA R50, -RZ, RZ, 0, 1.1920928955078125e-07 ;  /* 0x00000002ff327435 */ /* 0x000fe200000001ff */
[----:B------:R-:W-:Y:S02]  /*4940*/  MOV R3, 0x1f ;  /* 0x0000001f00037802 */ /* 0x000fe40000000f00 */
[----:B------:R-:W-:Y:S02]  /*4950*/  MOV R48, 0xffffffff ;  /* 0xffffffff00307802 */ /* 0x000fe40000000f00 */
[----:B------:R-:W-:Y:S02]  /*4960*/  MOV R44, 0x4980 ;  /* 0x00004980002c7802 */ /* 0x000fe40000000f00 */
[----:B-----5:R-:W-:Y:S05]  /*4970*/  CALL.REL.NOINC `($__internal_9_$__cuda_sm70_shflsync_bfly_p) ;  /* 0x0000072000007944 */ /* 0x020fea0003c00000 */
[----:B01----:R-:W-:Y:S01]  /*4980*/  FADD.FTZ R49, R49, R50 ;  /* 0x0000003231317221 */ /* 0x003fe20000010000 */
[----:B------:R-:W-:Y:S01]  /*4990*/  HFMA2.MMA R50, -RZ, RZ, 0, 2.384185791015625e-07 ;  /* 0x00000004ff327435 */ /* 0x000fe200000001ff */
[----:B------:R-:W-:-:S02]  /*49a0*/  MOV R3, 0x1f ;  /* 0x0000001f00037802 */ /* 0x000fc40000000f00 */
[----:B------:R-:W-:Y:S02]  /*49b0*/  MOV R48, 0xffffffff ;  /* 0xffffffff00307802 */ /* 0x000fe40000000f00 */
[----:B------:R-:W-:Y:S02]  /*49c0*/  MOV R44, 0x49e0 ;  /* 0x000049e0002c7802 */ /* 0x000fe40000000f00 */
[----:B------:R-:W-:Y:S05]  /*49d0*/  CALL.REL.NOINC `($__internal_9_$__cuda_sm70_shflsync_bfly_p) ;  /* 0x000006c000007944 */ /* 0x000fea0003c00000 */
[----:B01----:R-:W-:Y:S01]  /*49e0*/  FADD.FTZ R49, R49, R50 ;  /* 0x0000003231317221 */ /* 0x003fe20000010000 */
[----:B------:R-:W-:Y:S01]  /*49f0*/  HFMA2.MMA R50, -RZ, RZ, 0, 4.76837158203125e-07 ;  /* 0x00000008ff327435 */ /* 0x000fe200000001ff */
[----:B------:R-:W-:Y:S02]  /*4a00*/  MOV R3, 0x1f ;  /* 0x0000001f00037802 */ /* 0x000fe40000000f00 */
[----:B------:R-:W-:Y:S02]  /*4a10*/  MOV R48, 0xffffffff ;  /* 0xffffffff00307802 */ /* 0x000fe40000000f00 */
[----:B------:R-:W-:Y:S02]  /*4a20*/  MOV R44, 0x4a40 ;  /* 0x00004a40002c7802 */ /* 0x000fe40000000f00 */
[----:B------:R-:W-:Y:S05]  /*4a30*/  CALL.REL.NOINC `($__internal_9_$__cuda_sm70_shflsync_bfly_p) ;  /* 0x0000066000007944 */ /* 0x000fea0003c00000 */
[----:B01----:R-:W-:Y:S01]  /*4a40*/  FADD.FTZ R49, R49, R50 ;  /* 0x0000003231317221 */ /* 0x003fe20000010000 */
[----:B------:R-:W-:Y:S01]  /*4a50*/  HFMA2.MMA R50, -RZ, RZ, 0, 9.5367431640625e-07 ;  /* 0x00000010ff327435 */ /* 0x000fe200000001ff */
[----:B------:R-:W-:-:S02]  /*4a60*/  MOV R3, 0x1f ;  /* 0x0000001f00037802 */ /* 0x000fc40000000f00 */
[----:B------:R-:W-:Y:S02]  /*4a70*/  MOV R48, 0xffffffff ;  /* 0xffffffff00307802 */ /* 0x000fe40000000f00 */
[----:B------:R-:W-:Y:S02]  /*4a80*/  MOV R44, 0x4aa0 ;  /* 0x00004aa0002c7802 */ /* 0x000fe40000000f00 */
[----:B------:R-:W-:Y:S05]  /*4a90*/  CALL.REL.NOINC `($__internal_9_$__cuda_sm70_shflsync_bfly_p) ;  /* 0x0000060000007944 */ /* 0x000fea0003c00000 */
[----:B-1----:R-:W-:Y:S01]  /*4aa0*/  FADD.FTZ R2, R49, R50 ;  /* 0x0000003231027221 */ /* 0x002fe20000010000 */
[----:B------:R-:W-:Y:S01]  /*4ab0*/  HFMA2.MMA R50, -RZ, RZ, 0, 5.9604644775390625e-08 ;  /* 0x00000001ff327435 */ /* 0x000fe200000001ff */
[----:B0-----:R-:W-:Y:S02]  /*4ac0*/  MOV R48, 0xffffffff ;  /* 0xffffffff00307802 */ /* 0x001fe40000000f00 */
[----:B------:R-:W-:-:S04]  /*4ad0*/  FMUL.FTZ R2, R2, 0.0009765625 ;  /* 0x3a80000002027820 */ /* 0x000fc80000410000 */
        /* <DEDUP_REMOVED lines=64> */
[----:B------:R-:W-:Y:S02]  /*4ee0*/  MOV R3, 0x1f ;  /* 0x0000001f00037802 */ /* 0x000fe40000000f00 */
[----:B------:R-:W-:Y:S02]  /*4ef0*/  MOV R44, 0x4f10 ;  /* 0x00004f10002c7802 */ /* 0x000fe40000000f00 */
[----:B------:R-:W-:Y:S05]  /*4f00*/  CALL.REL.NOINC `($__internal_9_$__cuda_sm70_shflsync_bfly_p) ;  /* 0x0000019000007944 */ /* 0x000fea0003c00000 */
[----:B01----:R-:W-:Y:S01]  /*4f10*/  FADD.FTZ R49, R49, R50 ;  /* 0x0000003231317221 */ /* 0x003fe20000010000 */
[----:B------:R-:W-:Y:S01]  /*4f20*/  HFMA2.MMA R50, -RZ, RZ, 0, 1.1920928955078125e-07 ;  /* 0x00000002ff327435 */ /* 0x000fe200000001ff */
[----:B------:R-:W-:Y:S02]  /*4f30*/  MOV R3, 0x1f ;  /* 0x0000001f00037802 */ /* 0x000fe40000000f00 */
[----:B------:R-:W-:Y:S02]  /*4f40*/  MOV R48, 0xffffffff ;  /* 0xffffffff00307802 */ /* 0x000fe40000000f00 */
[----:B------:R-:W-:Y:S02]  /*4f50*/  MOV R44, 0x4f70 ;  /* 0x00004f70002c7802 */ /* 0x000fe40000000f00 */
[----:B------:R-:W-:Y:S05]  /*4f60*/  CALL.REL.NOINC `($__internal_9_$__cuda_sm70_shflsync_bfly_p) ;  /* 0x0000013000007944 */ /* 0x000fea0003c00000 */
        /* <DEDUP_REMOVED lines=18> */
[----:B01----:R-:W-:Y:S05]  /*5090*/  BRA `(.L_x_3018) ;  /* 0xffffe37000007947 */ /* 0x003fea000383ffff */
        .weak           $__internal_9_$__cuda_sm70_shflsync_bfly_p
        .type           $__internal_9_$__cuda_sm70_shflsync_bfly_p,@function
        .size           $__internal_9_$__cuda_sm70_shflsync_bfly_p,(.L_x_26469 - $__internal_9_$__cuda_sm70_shflsync_bfly_p)
$__internal_9_$__cuda_sm70_shflsync_bfly_p:
[----:B------:R-:W-:Y:S01]  /*50a0*/  HFMA2.MMA R45, -RZ, RZ, 0, 0 ;  /* 0x00000000ff2d7435 */ /* 0x000fe200000001ff */
[----:B------:R-:W-:Y:S04]  /*50b0*/  WARPSYNC R48 ;  /* 0x0000003000007348 */ /* 0x000fe80003800000 */
[----:B------:R0:W1:Y:S01]  /*50c0*/  SHFL.BFLY PT, R50, R49, R50, R3 ;  /* 0x0c00003231327389 */ /* 0x00006200000e0003 */
[----:B------:R-:W-:Y:S05]  /*50d0*/  RET.REL.NODEC R44 `(_ZN10layer_norm31ln_parallel_residual_fwd_kernelINS_13Kernel_traitsI6__halfS2_S2_S2_fjLj8192ELj1ELj1ELj8ELj16ENS_18Kernel_traits_baseILj8192ES2_S2_S2_S2_fjLj256EEEEELb0ELb0ELb1EEEvNS_9FwdParamsE) ;  /* 0xffffaf202c007950 */ /* 0x000fea0003c3ffff */
.L_x_3019:
        /* <DEDUP_REMOVED lines=10> */
.L_x_26469:


//--------------------- .text._ZN10layer_norm31ln_parallel_residual_fwd_kernelINS_13Kernel_traitsI6__halfS2_S2_S2_fjLj8192ELj1ELj1ELj8ELj16ENS_18Kernel_traits_baseILj8192ES2_S2_S2_S2_fjLj256EEEEELb0ELb1ELb0EEEvNS_9FwdParamsE --------------------------
	.section	.text._ZN10layer_norm31ln_parallel_residual_fwd_kernelINS_13Kernel_traitsI6__halfS2_S2_S2_fjLj8192ELj1ELj1ELj8ELj16ENS_18Kernel_traits_baseILj8192ES2_S2_S2_S2_fjLj256EEEEELb0ELb1ELb0EEEvNS_9FwdParamsE,"ax",@progbits
	.sectioninfo	@"SHI_REGISTERS=128"
	.align	128
        .global         _ZN10layer_norm31ln_parallel_residual_fwd_kernelINS_13Kernel_traitsI6__halfS2_S2_S2_fjLj8192ELj1ELj1ELj8ELj16ENS_18Kernel_traits_baseILj8192ES2_S2_S2_S2_fjLj256EEEEELb0ELb1ELb0EEEvNS_9FwdParamsE
        .type           _ZN10layer_norm31ln_parallel_residual_fwd_kernelINS_13Kernel_traitsI6__halfS2_S2_S2_fjLj8192ELj1ELj1ELj8ELj16ENS_18Kernel_traits_baseILj8192ES2_S2_S2_S2_fjLj256EEEEELb0ELb1ELb0EEEvNS_9FwdParamsE,@function
        .size           _ZN10layer_norm31ln_parallel_residual_fwd_kernelINS_13Kernel_traitsI6__halfS2_S2_S2_fjLj8192ELj1ELj1ELj8ELj16ENS_18Kernel_traits_baseILj8192ES2_S2_S2_S2_fjLj256EEEEELb0ELb1ELb0EEEvNS_9FwdParamsE,(.L_x_26470 - _ZN10layer_norm31ln_parallel_residual_fwd_kernelINS_13Kernel_traitsI6__halfS2_S2_S2_fjLj8192ELj1ELj1ELj8ELj16ENS_18Kernel_traits_baseILj8192ES2_S2_S2_S2_fjLj256EEEEELb0ELb1ELb0EEEvNS_9FwdParamsE)
        .other          _ZN10layer_norm31ln_parallel_residual_fwd_kernelINS_13Kernel_traitsI6__halfS2_S2_S2_fjLj8192ELj1ELj1ELj8ELj16ENS_18Kernel_traits_baseILj8192ES2_S2_S2_S2_fjLj256EEEEELb0ELb1ELb0EEEvNS_9FwdParamsE,@"STO_CUDA_ENTRY STV_DEFAULT"
_ZN10layer_norm31ln_parallel_residual_fwd_kernelINS_13Kernel_traitsI6__halfS2_S2_S2_fjLj8192ELj1ELj1ELj8ELj16ENS_18Kernel_traits_baseILj8192ES2_S2_S2_S2_fjLj256EEEEELb0ELb1ELb0EEEvNS_9FwdParamsE:
.text._ZN10layer_norm31ln_parallel_residual_fwd_kernelINS_13Kernel_traitsI6__halfS2_S2_S2_fjLj8192ELj1ELj1ELj8ELj16ENS_18Kernel_traits_baseILj8192ES2_S2_S2_S2_fjLj256EEEEELb0ELb1ELb0EEEvNS_9FwdParamsE:
        /* <DEDUP_REMOVED lines=17> */
[----:B------:R-:W-:-:S03]  /*0110*/  HFMA2.MMA R9, -RZ, RZ, 0, 9.5367431640625e-07 ;  /* 0x00000010ff097435 */ /* 0x000fc600000001ff */
[----:B------:R-:W-:-:S13]  /*0120*/  ISETP.NE.AND.EX P0, PT, RZ, c[0x0][0x21c], PT, P0 ;  /* 0x00008700ff007a0c */ /* 0x000fda0003f05300 */
[C---:B------:R-:W-:Y:S01]  /*0130*/  @P0 LEA R4, P4, R28.reuse, c[0x0][0x218], 0x4 ;  /* 0x000086001c040a11 */ /* 0x040fe200078820ff */
[----:B------:R-:W-:-:S03]  /*0140*/  IMAD.WIDE.U32 R8, R28, R9, c[0x0][0x1b0] ;  /* 0x00006c001c087625 */ /* 0x000fc600078e0009 */
[----:B------:R-:W-:-:S03]  /*0150*/  @P0 LEA.HI.X R5, R28, c[0x0][0x21c], RZ, 0x4, P4 ;  /* 0x000087001c050a11 */ /* 0x000fc600020f24ff */
[----:B------:R-:W5:Y:S04]  /*0160*/  LDG.E.128 R8, [R8.64] ;  /* 0x0000000408087981 */ /* 0x000f68000c1e1d00 */
[----:B------:R0:W5:Y:S01]  /*0170*/  @P0 LDG.E.128 R16, [R4.64] ;  /* 0x0000000404100981 */ /* 0x000162000c1e1d00 */
[----:B------:R-:W-:Y:S01]  /*0180*/  LOP3.LUT R28, R28, 0x100, RZ, 0xfc, !PT ;  /* 0x000001001c1c7812 */ /* 0x000fe200078efcff */
[----:B------:R-:W-:Y:S01]  /*0190*/  @!P0 CS2R R16, SRZ ;  /* 0x0000000000108805 */ /* 0x000fe2000001ff00 */
[----:B------:R-:W-:Y:S02]  /*01a0*/  @!P0 CS2R R18, SRZ ;  /* 0x0000000000128805 */ /* 0x000fe4000001ff00 */
.L_x_3021:
[----:B0-----:R-:W-:Y:S05]  /*01b0*/  BSYNC B0 ;  /* 0x0000000000007941 */ /* 0x001fea0003800000 */
.L_x_3020:
[----:B------:R-:W-:Y:S01]  /*01c0*/  BSSY B0, `(.L_x_3022) ;  /* 0x000000d000007945 */ /* 0x000fe20003800000 */
[----:B------:R-:W-:Y:S05]  /*01d0*/  @!P5 BRA `(.L_x_3023) ;  /* 0x000000b00000d947 */ /* 0x000fea0003800000 */
[----:B------:R-:W-:Y:S02]  /*01e0*/  ISETP.NE.U32.AND P0, PT, RZ, c[0x0][0x218], PT ;  /* 0x00008600ff007a0c */ /* 0x000fe40003f05070 */
[----:B------:R-:W-:-:S02]  /*01f0*/  MOV R25, 0x10 ;  /* 0x0000001000197802 */ /* 0x000fc40000000f00 */
[----:B------:R-:W-:-:S03]  /*0200*/  ISETP.NE.AND.EX P0, PT, RZ, c[0x0][0x21c], PT, P0 ;  /* 0x00008700ff007a0c */ /* 0x000fc60003f05300 */
[----:B------:R-:W-:-:S06]  /*0210*/  IMAD.WIDE.U32 R24, R28, R25, c[0x0][0x1b0] ;  /* 0x00006c001c187625 */ /* 0x000fcc00078e0019 */
[----:B------:R-:W5:Y:S04]  /*0220*/  LDG.E.128 R24, [R24.64] ;  /* 0x0000000418187981 */ /* 0x000f68000c1e1d00 */
[----:B------:R-:W-:-:S04]  /*0230*/  @P0 LEA R4, P4, R28, c[0x0][0x218], 0x4 ;  /* 0x000086001c040a11 */ /* 0x000fc800078820ff */
[----:B------:R-:W-:-:S05]  /*0240*/  @P0 LEA.HI.X R5, R28, c[0x0][0x21c], RZ, 0x4, P4 ;  /* 0x000087001c050a11 */ /* 0x000fca00020f24ff */
[----:B------:R0:W5:Y:S01]  /*0250*/  @P0 LDG.E.128 R44, [R4.64] ;  /* 0x00000004042c0981 */ /* 0x000162000c1e1d00 */
[----:B------:R-:W-:Y:S01]  /*0260*/  IADD3 R28, R28, 0x100, RZ ;  /* 0x000001001c1c7810 */ /* 0x000fe20007ffe0ff */
[----:B------:R-:W-:Y:S01]  /*0270*/  @!P0 CS2R R44, SRZ ;  /* 0x00000000002c8805 */ /* 0x000fe2000001ff00 */
[----:B------:R-:W-:Y:S02]  /*0280*/  @!P0 CS2R R46, SRZ ;  /* 0x00000000002e8805 */ /* 0x000fe4000001ff00 */
.L_x_3023:
[----:B0-----:R-:W-:Y:S05]  /*0290*/  BSYNC B0 ;  /* 0x0000000000007941 */ /* 0x001fea0003800000 */
.L_x_3022:
[----:B------:R-:W-:Y:S01]  /*02a0*/  BSSY B0, `(.L_x_3024) ;  /* 0x000000d000007945 */ /* 0x000fe20003800000 */
        /* <DEDUP_REMOVED lines=9> */
[----:B------:R-:W-:Y:S01]  /*0340*/  IADD3 R28, R28, 0x100, RZ ;  /* 0x000001001c1c7810 */ /* 0x000fe20007ffe0ff */
[----:B------:R-:W-:Y:S01]  /*0350*/  @!P0 CS2R R40, SRZ ;  /* 0x0000000000288805 */ /* 0x000fe2000001ff00 */
[----:B------:R-:W-:Y:S02]  /*0360*/  @!P0 CS2R R42, SRZ ;  /* 0x00000000002a8805 */ /* 0x000fe4000001ff00 */
.L_x_3025:
[----:B0-----:R-:W-:Y:S05]  /*0370*/  BSYNC B0 ;  /* 0x0000000000007941 */ /* 0x001fea0003800000 */
.L_x_3024:
[----:B------:R-:W-:Y:S01]  /*0380*/  BSSY B0, `(.L_x_3026) ;  /* 0x000000c000007945 */ /* 0x000fe20003800000 */
[----:B------:R-:W-:Y:S05]  /*0390*/  @!P3 BRA `(.L_x_3027) ;  /* 0x000000a00000b947 */ /* 0x000fea0003800000 */
[----:B------:R-:W-:Y:S02]  /*03a0*/  ISETP.NE.U32.AND P0, PT, RZ, c[0x0][0x218], PT ;  /* 0x00008600ff007a0c */ /* 0x000fe40003f05070 */
[----:B------:R-:W-:-:S02]  /*03b0*/  MOV R29, 0x10 ;  /* 0x00000010001d7802 */ /* 0x000fc40000000f00 */
        /* <DEDUP_REMOVED lines=8> */
.L_x_3027:
[----:B0-----:R-:W-:Y:S05]  /*0440*/  BSYNC B0 ;  /* 0x0000000000007941 */ /* 0x001fea0003800000 */
.L_x_3026:
[----:B------:R-:W0:Y:S01]  /*0450*/  S2UR UR6, SR_CTAID.X ;  /* 0x00000000000679c3 */ /* 0x000e220000002500 */
[----:B------:R-:W-:Y:S02]  /*0460*/  MOV R3, c[0x0][0x180] ;  /* 0x0000600000037a02 */ /* 0x000fe40000000f00 */
[----:B------:R-:W-:Y:S02]  /*0470*/  MOV R4, c[0x0][0x184] ;  /* 0x0000610000047a02 */ /* 0x000fe40000000f00 */
[----:B------:R-:W-:-:S04]  /*0480*/  LOP3.LUT P4, RZ, R3, c[0x0][0x178], RZ, 0xfc, !PT ;  /* 0x00005e0003ff7a12 */ /* 0x000fc8000788fcff */
[----:B------:R-:W-:Y:S02]  /*0490*/  LOP3.LUT P4, RZ, R4, c[0x0][0x17c], RZ, 0xfc, P4 ;  /* 0x00005f0004ff7a12 */ /* 0x000fe4000208fcff */
[----:B0-----:R-:W-:-:S04]  /*04a0*/  LEA.HI R87, R0, UR6, RZ, 0x18 ;  /* 0x0000000600577c11 */ /* 0x001fc8000f8fc0ff */
[----:B------:R-:W-:-:S13]  /*04b0*/  ISETP.GE.AND P0, PT, R87, c[0x0][0x164], PT ;  /* 0x0000590057007a0c */ /* 0x000fda0003f06270 */
[----:B------:R-:W-:Y:S05]  /*04c0*/  @P0 EXIT ;  /* 0x000000000000094d */ /* 0x000fea0003800000 */
[--C-:B-----5:R-:W-:Y:S01]  /*04d0*/  HADD2.F32 R21, -RZ, R25.reuse.H0_H0 ;  /* 0x20000019ff157230 */ /* 0x120fe20000004100 */
[----:B------:R-:W-:Y:S01]  /*04e0*/  SHF.R.S32.HI R56, RZ, 0x3, R52 ;  /* 0x00000003ff387819 */ /* 0x000fe20000011434 */
[----:B------:R-:W-:Y:S01]  /*04f0*/  HADD2.F32 R23, -RZ, R25.H1_H1 ;  /* 0x30000019ff177230 */ /* 0x000fe20000004100 */
[C---:B------:R-:W-:Y:S01]  /*0500*/  LOP3.LUT R57, R0.reuse, 0xe0, RZ, 0xc0, !PT ;  /* 0x000000e000397812 */ /* 0x040fe200078ec0ff */
[--C-:B------:R-:W-:Y:S01]  /*0510*/  HADD2.F32 R25, -RZ, R44.reuse.H0_H0 ;  /* 0x2000002cff197230 */ /* 0x100fe20000004100 */
[----:B------:R-:W-:Y:S01]  /*0520*/  SHF.L.U32 R58, R0, 0x5, RZ ;  /* 0x00000005003a7819 */ /* 0x000fe200000006ff */
[----:B------:R-:W-:Y:S01]  /*0530*/  HADD2.F32 R48, -RZ, R44.H1_H1 ;  /* 0x3000002cff307230 */ /* 0x000fe20000004100 */
[----:B------:R-:W-:Y:S01]  /*0540*/  HFMA2.MMA R86, -RZ, RZ, 0, 5.9604644775390625e-08 ;  /* 0x00000001ff567435 */ /* 0x000fe200000001ff */
[--C-:B------:R-:W-:Y:S01]  /*0550*/  HADD2.F32 R44, -RZ, R45.reuse.H0_H0 ;  /* 0x2000002dff2c7230 */ /* 0x100fe20000004100 */
[----:B------:R-:W-:Y:S01]  /*0560*/  LOP3.LUT R61, R58, 0x3e0, RZ, 0xc0, !PT ;  /* 0x000003e03a3d7812 */ /* 0x000fe200078ec0ff */
[----:B------:R-:W-:Y:S01]  /*0570*/  HADD2.F32 R49, -RZ, R45.H1_H1 ;  /* 0x3000002dff317230 */ /* 0x000fe20000004100 */
[----:B------:R-:W-:Y:S01]  /*0580*/  ULDC.U8 UR6, c[0x0][0x1f0] ;  /* 0x00007c0000067ab9 */ /* 0x000fe20000000000 */
[----:B------:R-:W-:-:S02]  /*0590*/  HADD2.F32 R45, -RZ, R46.H0_H0 ;  /* 0x2000002eff2d7230 */ /* 0x000fc40000004100 */
[----:B------:R-:W-:Y:S02]  /*05a0*/  HADD2.F32 R50, -RZ, R46.H1_H1 ;  /* 0x3000002eff327230 */ /* 0x000fe40000004100 */
[--C-:B------:R-:W-:Y:S02]  /*05b0*/  HADD2.F32 R46, -RZ, R47.reuse.H0_H0 ;  /* 0x2000002fff2e7230 */ /* 0x100fe40000004100 */
[----:B------:R-:W-:Y:S02]  /*05c0*/  HADD2.F32 R51, -RZ, R47.H1_H1 ;  /* 0x3000002fff337230 */ /* 0x000fe40000004100 */
[--C-:B------:R-:W-:Y:S02]  /*05d0*/  HADD2.F32 R47, -RZ, R36.reuse.H0_H0 ;  /* 0x20000024ff2f7230 */ /* 0x100fe40000004100 */
[----:B------:R-:W-:Y:S01]  /*05e0*/  HADD2.F32 R53, -RZ, R36.H1_H1 ;  /* 0x30000024ff357230 */ /* 0x000fe20000004100 */
[----:B------:R-:W-:Y:S01]  /*05f0*/  LOP3.LUT R36, R56, 0xff, RZ, 0xc0, !PT ;  /* 0x000000ff38247812 */ /* 0x000fe200078ec0ff */
[----:B------:R-:W-:-:S02]  /*0600*/  HADD2.F32 R52, -RZ, R37.H0_H0 ;  /* 0x20000025ff347230 */ /* 0x000fc40000004100 */
[----:B------:R-:W-:Y:S01]  /*0610*/  HADD2.F32 R55, -RZ, R37.H1_H1 ;  /* 0x30000025ff377230 */ /* 0x000fe20000004100 */
[C---:B------:R-:W-:Y:S01]  /*0620*/  IADD3 R37, R36.reuse, -R57, RZ ;  /* 0x8000003924257210 */ /* 0x040fe20007ffe0ff */
[--C-:B------:R-:W-:Y:S01]  /*0630*/  HADD2.F32 R54, -RZ, R38.reuse.H0_H0 ;  /* 0x20000026ff367230 */ /* 0x100fe20000004100 */
[----:B------:R-:W-:Y:S01]  /*0640*/  IADD3 R36, R36, -R61, RZ ;  /* 0x8000003d24247210 */ /* 0x000fe20007ffe0ff */
[----:B------:R-:W-:Y:S01]  /*0650*/  HADD2.F32 R57, -RZ, R38.H1_H1 ;  /* 0x30000026ff397230 */ /* 0x000fe20000004100 */
[----:B------:R-:W-:Y:S01]  /*0660*/  SHF.R.U32.HI R38, RZ, 0x3, R56 ;  /* 0x00000003ff267819 */ /* 0x000fe20000011638 */
[--C-:B------:R-:W-:Y:S01]  /*0670*/  HADD2.F32 R68, -RZ, R29.reuse.H0_H0 ;  /* 0x2000001dff447230 */ /* 0x100fe20000004100 */
[----:B------:R-:W-:Y:S01]  /*0680*/  IMNMX R37, RZ, R37, !PT ;  /* 0x00000025ff257217 */ /* 0x000fe20007800200 */
[----:B------:R-:W-:Y:S01]  /*0690*/  HADD2.F32 R71, -RZ, R29.H1_H1 ;  /* 0x3000001dff477230 */ /* 0x000fe20000004100 */
[----:B------:R-:W-:Y:S01]  /*06a0*/  LOP3.LUT R38, R38, 0x1fffffe0, RZ, 0xc0, !PT ;  /* 0x1fffffe026267812 */ /* 0x000fe200078ec0ff */
[--C-:B------:R-:W-:Y:S01]  /*06b0*/  HADD2.F32 R3, -RZ, R8.reuse.H0_H0 ;  /* 0x20000008ff037230 */ /* 0x100fe20000004100 */
[----:B------:R-:W-:Y:S01]  /*06c0*/  IMNMX R37, R37, 0x20, PT ;  /* 0x0000002025257817 */ /* 0x000fe20003800200 */
[----:B------:R-:W-:Y:S01]  /*06d0*/  HADD2.F32 R4, -RZ, R8.H1_H1 ;  /* 0x30000008ff047230 */ /* 0x000fe20000004100 */
[----:B------:R-:W-:Y:S01]  /*06e0*/  IMNMX R36, RZ, R36, !PT ;  /* 0x00000024ff247217 */ /* 0x000fe20007800200 */
[--C-:B------:R-:W-:Y:S01]  /*06f0*/  HADD2.F32 R5, -RZ, R9.reuse.H0_H0 ;  /* 0x20000009ff057230 */ /* 0x100fe20000004100 */
[----:B------:R-:W-:Y:S01]  /*0700*/  IADD3 R37, R37, R38, RZ ;  /* 0x0000002625257210 */ /* 0x000fe20007ffe0ff */
[----:B------:R-:W-:Y:S01]  /*0710*/  HADD2.F32 R6, -RZ, R9.H1_H1 ;  /* 0x30000009ff067230 */ /* 0x000fe20000004100 */
[----:B------:R-:W-:Y:S01]  /*0720*/  IMNMX R29, R36, 0x20, PT ;  /* 0x00000020241d7817 */ /* 0x000fe20003800200 */
[--C-:B------:R-:W-:Y:S01]  /*0730*/  HADD2.F32 R7, -RZ, R10.reuse.H0_H0 ;  /* 0x2000000aff077230 */ /* 0x100fe20000004100 */
[----:B------:R-:W-:Y:S01]  /*0740*/  SHF.L.U32 R37, R37, 0x3, RZ ;  /* 0x0000000325257819 */ /* 0x000fe200000006ff */
[----:B------:R-:W-:Y:S01]  /*0750*/  HADD2.F32 R8, -RZ, R10.H1_H1 ;  /* 0x3000000aff087230 */ /* 0x000fe20000004100 */
[----:B------:R-:W-:Y:S01]  /*0760*/  IADD3 R29, R38, R29, RZ ;  /* 0x0000001d261d7210 */ /* 0x000fe20007ffe0ff */
[----:B------:R-:W-:-:S02]  /*0770*/  HADD2.F32 R9, -RZ, R11.H0_H0 ;  /* 0x2000000bff097230 */ /* 0x000fc40000004100 */
[----:B------:R-:W-:Y:S01]  /*0780*/  HADD2.F32 R10, -RZ, R11.H1_H1 ;  /* 0x3000000bff0a7230 */ /* 0x000fe20000004100 */
[----:B------:R-:W0:Y:S01]  /*0790*/  I2F.U32 R37, R37 ;  /* 0x0000002500257306 */ /* 0x000e220000201000 */
[--C-:B------:R-:W-:Y:S01]  /*07a0*/  HADD2.F32 R11, -RZ, R16.reuse.H0_H0 ;  /* 0x20000010ff0b7230 */ /* 0x100fe20000004100 */
[----:B------:R-:W-:Y:S01]  /*07b0*/  SHF.L.U32 R85, R29, 0x3, RZ ;  /* 0x000000031d557819 */ /* 0x000fe200000006ff */
[----:B------:R-:W-:Y:S02]  /*07c0*/  HADD2.F32 R12, -RZ, R16.H1_H1 ;  /* 0x30000010ff0c7230 */ /* 0x000fe40000004100 */
[--C-:B------:R-:W-:Y:S02]  /*07d0*/  HADD2.F32 R13, -RZ, R17.reuse.H0_H0 ;  /* 0x20000011ff0d7230 */ /* 0x100fe40000004100 */
[----:B------:R-:W-:Y:S02]  /*07e0*/  HADD2.F32 R14, -RZ, R17.H1_H1 ;  /* 0x30000011ff0e7230 */ /* 0x000fe40000004100 */
[----:B------:R-:W-:-:S02]  /*07f0*/  HADD2.F32 R15, -RZ, R18.H0_H0 ;  /* 0x20000012ff0f7230 */ /* 0x000fc40000004100 */
[----:B------:R-:W-:Y:S02]  /*0800*/  HADD2.F32 R16, -RZ, R18.H1_H1 ;  /* 0x30000012ff107230 */ /* 0x000fe40000004100 */
[--C-:B------:R-:W-:Y:S02]  /*0810*/  HADD2.F32 R17, -RZ, R19.reuse.H0_H0 ;  /* 0x20000013ff117230 */ /* 0x100fe40000004100 */
[----:B------:R-:W-:Y:S01]  /*0820*/  HADD2.F32 R18, -RZ, R19.H1_H1 ;  /* 0x30000013ff127230 */ /* 0x000fe20000004100 */
[----:B0-----:R0:W1:Y:S01]  /*0830*/  MUFU.RCP R76, R37 ;  /* 0x00000025004c7308 */ /* 0x0010620000001000 */
[--C-:B------:R-:W-:Y:S02]  /*0840*/  HADD2.F32 R19, -RZ, R24.reuse.H0_H0 ;  /* 0x20000018ff137230 */ /* 0x100fe40000004100 */
[----:B------:R-:W-:Y:S02]  /*0850*/  HADD2.F32 R20, -RZ, R24.H1_H1 ;  /* 0x30000018ff147230 */ /* 0x000fe40000004100 */
[----:B------:R-:W-:-:S02]  /*0860*/  HADD2.F32 R22, -RZ, R26.H0_H0 ;  /* 0x2000001aff167230 */ /* 0x000fc40000004100 */
        /* <DEDUP_REMOVED lines=26> */
[----:B01----:R-:W-:Y:S02]  /*0a10*/  HADD2.F32 R88, -RZ, R35.H1_H1 ;  /* 0x30000023ff587230 */ /* 0x003fe40000004100 */
.L_x_3175:
        /* <DEDUP_REMOVED lines=30> */
.L_x_3031:
[----:B-----5:R-:W-:-:S05]  /*0c00*/  HADD2.F32 R94, -RZ, R32.H0_H0 ;  /* 0x20000020ff5e7230 */ /* 0x020fca0000004100 */
[----:B------:R-:W-:Y:S01]  /*0c10*/  FADD.FTZ R83, R94, R83 ;  /* 0x000000535e537221 */ /* 0x000fe20000010000 */
[----:B------:R-:W-:Y:S05]  /*0c20*/  BRA `(.L_x_3032) ;  /* 0x0000004000007947 */ /* 0x000fea0003800000 */
.L_x_3030:
[----:B0----5:R-:W-:Y:S02]  /*0c30*/  HADD2.F32 R94, -RZ, R36.H0_H0 ;  /* 0x20000024ff5e7230 */ /* 0x021fe40000004100 */
[----:B------:R-:W-:-:S03]  /*0c40*/  @P5 HADD2.F32 R100, -RZ, R32.H0_H0 ;  /* 0x20000020ff645230 */ /* 0x000fc60000004100 */
[----:B------:R-:W-:-:S04]  /*0c50*/  FADD.FTZ R83, R94, R83 ;  /* 0x000000535e537221 */ /* 0x000fc80000010000 */
[----:B------:R-:W-:-:S05]  /*0c60*/  @P5 FADD.FTZ R83, R100, R83 ;  /* 0x0000005364535221 */ /* 0x000fca0000010000 */
.L_x_3032:
[----:B------:R-:W-:-:S04]  /*0c70*/  F2FP.PACK_AB R93, RZ, R83 ;  /* 0x00000053ff5d723e */ /* 0x000fc800000000ff */
[----:B------:R-:W-:Y:S02]  /*0c80*/  PRMT R28, R93, 0x7610, R28 ;  /* 0x000076105d1c7816 */ /* 0x000fe4000000001c */
.L_x_3033:
[----:B------:R-:W-:Y:S01]  /*0c90*/  HADD2.F32 R94, -RZ, R40.H1_H1 ;  /* 0x30000028ff5e7230 */ /* 0x000fe20000004100 */
[----:B------:R-:W-:Y:S05]  /*0ca0*/  @P6 BRA `(.L_x_3034) ;  /* 0x0000008000006947 */ /* 0x000fea0003800000 */
[----:B------:R-:W-:-:S04]  /*0cb0*/  ISETP.NE.U32.AND P0, PT, RZ, c[0x0][0x180], PT ;  /* 0x00006000ff007a0c */ /* 0x000fc80003f05070 */
[----:B------:R-:W-:-:S13]  /*0cc0*/  ISETP.NE.AND.EX P0, PT, RZ, c[0x0][0x184], PT, P0 ;  /* 0x00006100ff007a0c */ /* 0x000fda0003f05300 */
[----:B------:R-:W-:Y:S05]  /*0cd0*/  @P0 BRA `(.L_x_3035) ;  /* 0x0000002000000947 */ /* 0x000fea0003800000 */
[----:B------:R-:W-:Y:S05]  /*0ce0*/  @P4 BRA `(.L_x_3036) ;  /* 0x0000008000004947 */ /* 0x000fea0003800000 */
[----:B------:R-:W-:Y:S05]  /*0cf0*/  BRA `(.L_x_3037) ;  /* 0x0000009000007947 */ /* 0x000fea0003800000 */
.L_x_3035:
[----:B-----5:R-:W-:-:S05]  /*0d00*/  HADD2.F32 R93, -RZ, R32.H1_H1 ;  /* 0x30000020ff5d7230 */ /* 0x020fca0000004100 */
[----:B------:R-:W-:Y:S01]  /*0d10*/  FADD.FTZ R94, R93, R94 ;  /* 0x0000005e5d5e7221 */ /* 0x000fe20000010000 */
[----:B------:R-:W-:Y:S05]  /*0d20*/  BRA `(.L_x_3036) ;  /* 0x0000004000007947 */ /* 0x000fea0003800000 */
.L_x_3034:
[----:B-----5:R-:W-:Y:S02]  /*0d30*/  HADD2.F32 R93, -RZ, R36.H1_H1 ;  /* 0x30000024ff5d7230 */ /* 0x020fe40000004100 */
[----:B------:R-:W-:-:S03]  /*0d40*/  @P5 HADD2.F32 R101, -RZ, R32.H1_H1 ;  /* 0x30000020ff655230 */ /* 0x000fc60000004100 */
[----:B------:R-:W-:-:S04]  /*0d50*/  FADD.FTZ R94, R93, R94 ;  /* 0x0000005e5d5e7221 */ /* 0x000fc80000010000 */
[----:B------:R-:W-:-:S05]  /*0d60*/  @P5 FADD.FTZ R94, R101, R94 ;  /* 0x0000005e655e5221 */ /* 0x000fca0000010000 */
.L_x_3036:
[----:B------:R-:W-:-:S04]  /*0d70*/  F2FP.PACK_AB R40, RZ, R94 ;  /* 0x0000005eff28723e */ /* 0x000fc800000000ff */
[----:B------:R-:W-:Y:S02]  /*0d80*/  PRMT R28, R28, 0x5410, R40 ;  /* 0x000054101c1c7816 */ /* 0x000fe40000000028 */
.L_x_3037:
[----:B------:R-:W-:Y:S01]  /*0d90*/  HADD2.F32 R93, -RZ, R41.H0_H0 ;  /* 0x20000029ff5d7230 */ /* 0x000fe20000004100 */
[----:B------:R-:W-:Y:S05]  /*0da0*/  @P6 BRA `(.L_x_3038) ;  /* 0x0000008000006947 */ /* 0x000fea0003800000 */
[----:B------:R-:W-:-:S04]  /*0db0*/  ISETP.NE.U32.AND P0, PT, RZ, c[0x0][0x180], PT ;  /* 0x00006000ff007a0c */ /* 0x000fc80003f05070 */
[----:B------:R-:W-:-:S13]  /*0dc0*/  ISETP.NE.AND.EX P0, PT, RZ, c[0x0][0x184], PT, P0 ;  /* 0x00006100ff007a0c */ /* 0x000fda0003f05300 */
[----:B------:R-:W-:Y:S05]  /*0dd0*/  @P0 BRA `(.L_x_3039) ;  /* 0x0000002000000947 */ /* 0x000fea0003800000 */
[----:B------:R-:W-:Y:S05]  /*0de0*/  @P4 BRA `(.L_x_3040) ;  /* 0x0000008000004947 */ /* 0x000fea0003800000 */
[----:B------:R-:W-:Y:S05]  /*0df0*/  BRA `(.L_x_3041) ;  /* 0x0000009000007947 */ /* 0x000fea0003800000 */
.L_x_3039:
[----:B-----5:R-:W-:-:S05]  /*0e00*/  HADD2.F32 R40, -RZ, R33.H0_H0 ;  /* 0x20000021ff287230 */ /* 0x020fca0000004100 */
[----:B------:R-:W-:Y:S01]  /*0e10*/  FADD.FTZ R93, R40, R93 ;  /* 0x0000005d285d7221 */ /* 0x000fe20000010000 */
[----:B------:R-:W-:Y:S05]  /*0e20*/  BRA `(.L_x_3040) ;  /* 0x0000004000007947 */ /* 0x000fea0003800000 */
.L_x_3038:
[----:B-----5:R-:W-:-:S05]  /*0e30*/  HADD2.F32 R40, -RZ, R37.H0_H0 ;  /* 0x20000025ff287230 */ /* 0x020fca0000004100 */
[----:B------:R-:W-:Y:S01]  /*0e40*/  FADD.FTZ R93, R40, R93 ;  /* 0x0000005d285d7221 */ /* 0x000fe20000010000 */
[----:B------:R-:W-:-:S05]  /*0e50*/  @P5 HADD2.F32 R40, -RZ, R33.H0_H0 ;  /* 0x20000021ff285230 */ /* 0x000fca0000004100 */
[----:B------:R-:W-:-:S05]  /*0e60*/  @P5 FADD.FTZ R93, R40, R93 ;  /* 0x0000005d285d5221 */ /* 0x000fca0000010000 */
.L_x_3040:
[----:B------:R-:W-:-:S04]  /*0e70*/  F2FP.PACK_AB R40, RZ, R93 ;  /* 0x0000005dff28723e */ /* 0x000fc800000000ff */
[----:B------:R-:W-:Y:S02]  /*0e80*/  PRMT R29, R40, 0x7610, R29 ;  /* 0x00007610281d7816 */ /* 0x000fe4000000001d */
.L_x_3041:
[----:B------:R-:W-:Y:S01]  /*0e90*/  HADD2.F32 R100, -RZ, R41.H1_H1 ;  /* 0x30000029ff647230 */ /* 0x000fe20000004100 */
[----:B------:R-:W-:Y:S05]  /*0ea0*/  @P6 BRA `(.L_x_3042) ;  /* 0x0000008000006947 */ /* 0x000fea0003800000 */
[----:B------:R-:W-:-:S04]  /*0eb0*/  ISETP.NE.U32.AND P0, PT, RZ, c[0x0][0x180], PT ;  /* 0x00006000ff007a0c */ /* 0x000fc80003f05070 */
[----:B------:R-:W-:-:S13]  /*0ec0*/  ISETP.NE.AND.EX P0, PT, RZ, c[0x0][0x184], PT, P0 ;  /* 0x00006100ff007a0c */ /* 0x000fda0003f05300 */
[----:B------:R-:W-:Y:S05]  /*0ed0*/  @P0 BRA `(.L_x_3043) ;  /* 0x0000002000000947 */ /* 0x000fea0003800000 */
[----:B------:R-:W-:Y:S05]  /*0ee0*/  @P4 BRA `(.L_x_3044) ;  /* 0x0000008000004947 */ /* 0x000fea0003800000 */
[----:B------:R-:W-:Y:S05]  /*0ef0*/  BRA `(.L_x_3045) ;  /* 0x0000009000007947 */ /* 0x000fea0003800000 */
.L_x_3043:
[----:B-----5:R-:W-:-:S05]  /*0f00*/  HADD2.F32 R41, -RZ, R33.H1_H1 ;  /* 0x30000021ff297230 */ /* 0x020fca0000004100 */
[----:B------:R-:W-:Y:S01]  /*0f10*/  FADD.FTZ R100, R41, R100 ;  /* 0x0000006429647221 */ /* 0x000fe20000010000 */
[----:B------:R-:W-:Y:S05]  /*0f20*/  BRA `(.L_x_3044) ;  /* 0x0000004000007947 */ /* 0x000fea0003800000 */
.L_x_3042:
[----:B-----5:R-:W-:-:S05]  /*0f30*/  HADD2.F32 R41, -RZ, R37.H1_H1 ;  /* 0x30000025ff297230 */ /* 0x020fca0000004100 */
[----:B------:R-:W-:Y:S01]  /*0f40*/  FADD.FTZ R100, R41, R100 ;  /* 0x0000006429647221 */ /* 0x000fe20000010000 */
[----:B------:R-:W-:-:S05]  /*0f50*/  @P5 HADD2.F32 R41, -RZ, R33.H1_H1 ;  /* 0x30000021ff295230 */ /* 0x000fca0000004100 */
[----:B------:R-:W-:-:S05]  /*0f60*/  @P5 FADD.FTZ R100, R41, R100 ;  /* 0x0000006429645221 */ /* 0x000fca0000010000 */
.L_x_3044:
[----:B------:R-:W-:-:S04]  /*0f70*/  F2FP.PACK_AB R40, RZ, R100 ;  /* 0x00000064ff28723e */ /* 0x000fc800000000ff */
[----:B------:R-:W-:Y:S02]  /*0f80*/  PRMT R29, R29, 0x5410, R40 ;  /* 0x000054101d1d7816 */ /* 0x000fe40000000028 */
.L_x_3045:
[----:B------:R-:W-:Y:S01]  /*0f90*/  HADD2.F32 R101, -RZ, R42.H0_H0 ;  /* 0x2000002aff657230 */ /* 0x000fe20000004100 */
[----:B------:R-:W-:Y:S05]  /*0fa0*/  @P6 BRA `(.L_x_3046) ;  /* 0x0000008000006947 */ /* 0x000fea0003800000 */
[----:B------:R-:W-:-:S04]  /*0fb0*/  ISETP.NE.U32.AND P0, PT, RZ, c[0x0][0x180], PT ;  /* 0x00006000ff007a0c */ /* 0x000fc80003f05070 */
[----:B------:R-:W-:-:S13]  /*0fc0*/  ISETP.NE.AND.EX P0, PT, RZ, c[0x0][0x184], PT, P0 ;  /* 0x00006100ff007a0c */ /* 0x000fda0003f05300 */
[----:B------:R-:W-:Y:S05]  /*0fd0*/  @P0 BRA `(.L_x_3047) ;  /* 0x0000002000000947 */ /* 0x000fea0003800000 */
[----:B------:R-:W-:Y:S05]  /*0fe0*/  @P4 BRA `(.L_x_3048) ;  /* 0x0000008000004947 */ /* 0x000fea0003800000 */
[----:B------:R-:W-:Y:S05]  /*0ff0*/  BRA `(.L_x_3049) ;  /* 0x0000009000007947 */ /* 0x000fea0003800000 */
.L_x_3047:
[----:B-----5:R-:W-:-:S05]  /*1000*/  HADD2.F32 R40, -RZ, R34.H0_H0 ;  /* 0x20000022ff287230 */ /* 0x020fca0000004100 */
[----:B------:R-:W-:Y:S01]  /*1010*/  FADD.FTZ R101, R40, R101 ;  /* 0x0000006528657221 */ /* 0x000fe20000010000 */
[----:B------:R-:W-:Y:S05]  /*1020*/  BRA `(.L_x_3048) ;  /* 0x0000004000007947 */ /* 0x000fea0003800000 */
.L_x_3046:
[----:B-----5:R-:W-:-:S05]  /*1030*/  HADD2.F32 R40, -RZ, R38.H0_H0 ;  /* 0x20000026ff287230 */ /* 0x020fca0000004100 */
[----:B------:R-:W-:Y:S01]  /*1040*/  FADD.FTZ R101, R40, R101 ;  /* 0x0000006528657221 */ /* 0x000fe20000010000 */
[----:B------:R-:W-:-:S05]  /*1050*/  @P5 HADD2.F32 R40, -RZ, R34.H0_H0 ;  /* 0x20000022ff285230 */ /* 0x000fca0000004100 */
[----:B------:R-:W-:-:S05]  /*1060*/  @P5 FADD.FTZ R101, R40, R101 ;  /* 0x0000006528655221 */ /* 0x000fca0000010000 */
.L_x_3048:
[----:B------:R-:W-:-:S04]  /*1070*/  F2FP.PACK_AB R40, RZ, R101 ;  /* 0x00000065ff28723e */ /* 0x000fc800000000ff */
[----:B------:R-:W-:Y:S02]  /*1080*/  PRMT R30, R40, 0x7610, R30 ;  /* 0x00007610281e7816 */ /* 0x000fe4000000001e */
.L_x_3049:
[----:B------:R-:W-:Y:S01]  /*1090*/  HADD2.F32 R108, -RZ, R42.H1_H1 ;  /* 0x3000002aff6c7230 */ /* 0x000fe20000004100 */
[----:B------:R-:W-:Y:S05]  /*10a0*/  @P6 BRA `(.L_x_3050) ;  /* 0x0000008000006947 */ /* 0x000fea0003800000 */
[----:B------:R-:W-:-:S04]  /*10b0*/  ISETP.NE.U32.AND P0, PT, RZ, c[0x0][0x180], PT ;  /* 0x00006000ff007a0c */ /* 0x000fc80003f05070 */
[----:B------:R-:W-:-:S13]  /*10c0*/  ISETP.NE.AND.EX P0, PT, RZ, c[0x0][0x184], PT, P0 ;  /* 0x00006100ff007a0c */ /* 0x000fda0003f05300 */
[----:B------:R-:W-:Y:S05]  /*10d0*/  @P0 BRA `(.L_x_3051) ;  /* 0x0000002000000947 */ /* 0x000fea0003800000 */
[----:B------:R-:W-:Y:S05]  /*10e0*/  @P4 BRA `(.L_x_3052) ;  /* 0x0000008000004947 */ /* 0x000fea0003800000 */
[----:B------:R-:W-:Y:S05]  /*10f0*/  BRA `(.L_x_3053) ;  /* 0x0000009000007947 */ /* 0x000fea0003800000 */
.L_x_3051:
[----:B-----5:R-:W-:-:S05]  /*1100*/  HADD2.F32 R41, -RZ, R34.H1_H1 ;  /* 0x30000022ff297230 */ /* 0x020fca0000004100 */
[----:B------:R-:W-:Y:S01]  /*1110*/  FADD.FTZ R108, R41, R108 ;  /* 0x0000006c296c7221 */ /* 0x000fe20000010000 */
[----:B------:R-:W-:Y:S05]  /*1120*/  BRA `(.L_x_3052) ;  /* 0x0000004000007947 */ /* 0x000fea0003800000 */
.L_x_3050:
[----:B-----5:R-:W-:-:S05]  /*1130*/  HADD2.F32 R41, -RZ, R38.H1_H1 ;  /* 0x30000026ff297230 */ /* 0x020fca0000004100 */
[----:B------:R-:W-:Y:S01]  /*1140*/  FADD.FTZ R108, R41, R108 ;  /* 0x0000006c296c7221 */ /* 0x000fe20000010000 */
[----:B------:R-:W-:-:S05]  /*1150*/  @P5 HADD2.F32 R41, -RZ, R34.H1_H1 ;  /* 0x30000022ff295230 */ /* 0x000fca0000004100 */
[----:B------:R-:W-:-:S05]  /*1160*/  @P5 FADD.FTZ R108, R41, R108 ;  /* 0x0000006c296c5221 */ /* 0x000fca0000010000 */
.L_x_3052:
[----:B------:R-:W-:-:S04]  /*1170*/  F2FP.PACK_AB R40, RZ, R108 ;  /* 0x0000006cff28723e */ /* 0x000fc800000000ff */
[----:B------:R-:W-:Y:S02]  /*1180*/  PRMT R30, R30, 0x5410, R40 ;  /* 0x000054101e1e7816 */ /* 0x000fe40000000028 */
.L_x_3053:
[----:B------:R-:W-:Y:S01]  /*1190*/  HADD2.F32 R109, -RZ, R43.H0_H0 ;  /* 0x2000002bff6d7230 */ /* 0x000fe20000004100 */
[----:B------:R-:W-:Y:S05]  /*11a0*/  @P6 BRA `(.L_x_3054) ;  /* 0x0000008000006947 */ /* 0x000fea0003800000 */
[----:B------:R-:W-:-:S04]  /*11b0*/  ISETP.NE.U32.AND P0, PT, RZ, c[0x0][0x180], PT ;  /* 0x00006000ff007a0c */ /* 0x000fc80003f05070 */
[----:B------:R-:W-:-:S13]  /*11c0*/  ISETP.NE.AND.EX P0, PT, RZ, c[0x0][0x184], PT, P0 ;  /* 0x00006100ff007a0c */ /* 0x000fda0003f05300 */
[----:B------:R-:W-:Y:S05]  /*11d0*/  @P0 BRA `(.L_x_3055) ;  /* 0x0000002000000947 */ /* 0x000fea0003800000 */
[----:B------:R-:W-:Y:S05]  /*11e0*/  @P4 BRA `(.L_x_3056) ;  /* 0x0000008000004947 */ /* 0x000fea0003800000 */
[----:B------:R-:W-:Y:S05]  /*11f0*/  BRA `(.L_x_3057) ;  /* 0x0000009000007947 */ /* 0x000fea0003800000 */
.L_x_3055:
[----:B-----5:R-:W-:-:S05]  /*1200*/  HADD2.F32 R40, -RZ, R35.H0_H0 ;  /* 0x20000023ff287230 */ /* 0x020fca0000004100 */
[----:B------:R-:W-:Y:S01]  /*1210*/  FADD.FTZ R109, R40, R109 ;  /* 0x0000006d286d7221 */ /* 0x000fe20000010000 */
[----:B------:R-:W-:Y:S05]  /*1220*/  BRA `(.L_x_3056) ;  /* 0x0000004000007947 */ /* 0x000fea0003800000 */
.L_x_3054:
[----:B-----5:R-:W-:-:S05]  /*1230*/  HADD2.F32 R40, -RZ, R39.H0_H0 ;  /* 0x20000027ff287230 */ /* 0x020fca0000004100 */
[----:B------:R-:W-:Y:S01]  /*1240*/  FADD.FTZ R109, R40, R109 ;  /* 0x0000006d286d7221 */ /* 0x000fe20000010000 */
[----:B------:R-:W-:-:S05]  /*1250*/  @P5 HADD2.F32 R40, -RZ, R35.H0_H0 ;  /* 0x20000023ff285230 */ /* 0x000fca0000004100 */
[----:B------:R-:W-:-:S05]  /*1260*/  @P5 FADD.FTZ R109, R40, R109 ;  /* 0x0000006d286d5221 */ /* 0x000fca0000010000 */
.L_x_3056:
[----:B------:R-:W-:-:S04]  /*1270*/  F2FP.PACK_AB R40, RZ, R109 ;  /* 0x0000006dff28723e */ /* 0x000fc800000000ff */
[----:B------:R-:W-:Y:S02]  /*1280*/  PRMT R31, R40, 0x7610, R31 ;  /* 0x00007610281f7816 */ /* 0x000fe4000000001f */
.L_x_3057:
[----:B------:R-:W-:Y:S01]  /*1290*/  HADD2.F32 R116, -RZ, R43.H1_H1 ;  /* 0x3000002bff747230 */ /* 0x000fe20000004100 */
[----:B------:R-:W-:Y:S05]  /*12a0*/  @P6 BRA `(.L_x_3058) ;  /* 0x0000008000006947 */ /* 0x000fea0003800000 */
[----:B------:R-:W-:-:S04]  /*12b0*/  ISETP.NE.U32.AND P0, PT, RZ, c[0x0][0x180], PT ;  /* 0x00006000ff007a0c */ /* 0x000fc80003f05070 */
[----:B------:R-:W-:-:S13]  /*12c0*/  ISETP.NE.AND.EX P0, PT, RZ, c[0x0][0x184], PT, P0 ;  /* 0x00006100ff007a0c */ /* 0x000fda0003f05300 */
[----:B------:R-:W-:Y:S05]  /*12d0*/  @P0 BRA `(.L_x_3059) ;  /* 0x0000002000000947 */ /* 0x000fea0003800000 */
[----:B------:R-:W-:Y:S05]  /*12e0*/  @P4 BRA `(.L_x_3060) ;  /* 0x0000008000004947 */ /* 0x000fea0003800000 */
[----:B------:R-:W-:Y:S05]  /*12f0*/  BRA `(.L_x_3061) ;  /* 0x0000009000007947 */ /* 0x000fea0003800000 */
.L_x_3059:
[----:B-----5:R-:W-:-:S05]  /*1300*/  HADD2.F32 R41, -RZ, R35.H1_H1 ;  /* 0x30000023ff297230 */ /* 0x020fca0000004100 */
[----:B------:R-:W-:Y:S01]  /*1310*/  FADD.FTZ R116, R41, R116 ;  /* 0x0000007429747221 */ /* 0x000fe20000010000 */
[----:B------:R-:W-:Y:S05]  /*1320*/  BRA `(.L_x_3060) ;  /* 0x0000004000007947 */ /* 0x000fea0003800000 */
.L_x_3058:
[----:B-----5:R-:W-:-:S05]  /*1330*/  HADD2.F32 R41, -RZ, R39.H1_H1 ;  /* 0x30000027ff297230 */ /* 0x020fca0000004100 */
[----:B------:R-:W-:Y:S01]  /*1340*/  FADD.FTZ R116, R41, R116 ;  /* 0x0000007429747221 */ /* 0x000fe20000010000 */
[----:B------:R-:W-:-:S05]  /*1350*/  @P5 HADD2.F32 R41, -RZ, R35.H1_H1 ;  /* 0x30000023ff295230 */ /* 0x000fca0000004100 */
[----:B------:R-:W-:-:S05]  /*1360*/  @P5 FADD.FTZ R116, R41, R116 ;  /* 0x0000007429745221 */ /* 0x000fca0000010000 */
.L_x_3060:
[----:B------:R-:W-:-:S04]  /*1370*/  F2FP.PACK_AB R40, RZ, R116 ;  /* 0x00000074ff28723e */ /* 0x000fc800000000ff */
[----:B------:R-:W-:Y:S02]  /*1380*/  PRMT R31, R31, 0x5410, R40 ;  /* 0x000054101f1f7816 */ /* 0x000fe40000000028 */
.L_x_3061:
[C---:B------:R-:W-:Y:S02]  /*1390*/  @P4 LEA R40, P0, R84.reuse, c[0x0][0x188], 0x4 ;  /* 0x0000620054284a11 */ /* 0x040fe400078020ff */
[C---:B------:R-:W-:Y:S02]  /*13a0*/  IADD3 R120, R84.reuse, 0x100, RZ ;  /* 0x0000010054787810 */ /* 0x040fe40007ffe0ff */
[----:B------:R-:W-:-:S05]  /*13b0*/  @P4 LEA.HI.X R41, R84, c[0x0][0x18c], RZ, 0x4, P0 ;  /* 0x0000630054294a11 */ /* 0x000fca00000f24ff */
[----:B------:R0:W-:Y:S04]  /*13c0*/  @P4 STG.E.128 [R40.64], R28 ;  /* 0x0000001c28004986 */ /* 0x0001e8000c101d04 */
.L_x_3029:
[----:B------:R-:W-:Y:S05]  /*13d0*/  BSYNC B0 ;  /* 0x0000000000007941 */ /* 0x000fea0003800000 */
.L_x_3028:
[----:B------:R-:W-:Y:S01]  /*13e0*/  ISETP.GE.U32.AND P0, PT, R2, 0x200, PT ;  /* 0x000002000200780c */ /* 0x000fe20003f06070 */
[----:B------:R-:W-:-:S12]  /*13f0*/  BSSY B0, `(.L_x_3062) ;  /* 0x0000095000007945 */ /* 0x000fd80003800000 */
[----:B------:R-:W-:Y:S05]  /*1400*/  @!P0 BRA `(.L_x_3063) ;  /* 0x0000093000008947 */ /* 0x000fea0003800000 */
[----:B------:R-:W-:Y:S02]  /*1410*/  ISETP.NE.U32.AND P0, PT, RZ, c[0x0][0x178], PT ;  /* 0x00005e00ff007a0c */ /* 0x000fe40003f05070 */
[----:B0-----:R-:W-:Y:S02]  /*1420*/  MOV R41, 0x10 ;  /* 0x0000001000297802 */ /* 0x001fe40000000f00 */
[----:B------:R-:W-:-:S03]  /*1430*/  ISETP.NE.AND.EX P0, PT, RZ, c[0x0][0x17c], PT, P0 ;  /* 0x00005f00ff007a0c */ /* 0x000fc60003f05300 */
[----:B------:R-:W-:-:S10]  /*1440*/  IMAD.WIDE.U32 R40, R120, R41, c[0x0][0x170] ;  /* 0x00005c0078287625 */ /* 0x000fd400078e0029 */
        /* <DEDUP_REMOVED lines=18> */
.L_x_3065:
[----:B-----5:R-:W-:-:S05]  /*1570*/  HADD2.F32 R92, -RZ, R32.H0_H0 ;  /* 0x20000020ff5c7230 */ /* 0x020fca0000004100 */
[----:B------:R-:W-:Y:S01]  /*1580*/  FADD.FTZ R89, R92, R89 ;  /* 0x000000595c597221 */ /* 0x000fe20000010000 */
[----:B------:R-:W-:Y:S05]  /*1590*/  BRA `(.L_x_3066) ;  /* 0x0000004000007947 */ /* 0x000fea0003800000 */
.L_x_3064:
[----:B0----5:R-:W-:-:S05]  /*15a0*/  HADD2.F32 R92, -RZ, R36.H0_H0 ;  /* 0x20000024ff5c7230 */ /* 0x021fca0000004100 */
[----:B------:R-:W-:Y:S01]  /*15b0*/  FADD.FTZ R89, R92, R89 ;  /* 0x000000595c597221 */ /* 0x000fe20000010000 */
[----:B------:R-:W-:-:S05]  /*15c0*/  @P5 HADD2.F32 R92, -RZ, R32.H0_H0 ;  /* 0x20000020ff5c5230 */ /* 0x000fca0000004100 */
[----:B------:R-:W-:-:S05]  /*15d0*/  @P5 FADD.FTZ R89, R92, R89 ;  /* 0x000000595c595221 */ /* 0x000fca0000010000 */
.L_x_3066:
[----:B------:R-:W-:-:S04]  /*15e0*/  F2FP.PACK_AB R92, RZ, R89 ;  /* 0x00000059ff5c723e */ /* 0x000fc800000000ff */
[----:B------:R-:W-:Y:S02]  /*15f0*/  PRMT R28, R92, 0x7610, R28 ;  /* 0x000076105c1c7816 */ /* 0x000fe4000000001c */
.L_x_3067:
[----:B------:R-:W-:Y:S01]  /*1600*/  HADD2.F32 R92, -RZ, R40.H1_H1 ;  /* 0x30000028ff5c7230 */ /* 0x000fe20000004100 */
[----:B------:R-:W-:Y:S05]  /*1610*/  @P6 BRA `(.L_x_3068) ;  /* 0x0000008000006947 */ /* 0x000fea0003800000 */
[----:B------:R-:W-:-:S04]  /*1620*/  ISETP.NE.U32.AND P0, PT, RZ, c[0x0][0x180], PT ;  /* 0x00006000ff007a0c */ /* 0x000fc80003f05070 */
[----:B------:R-:W-:-:S13]  /*1630*/  ISETP.NE.AND.EX P0, PT, RZ, c[0x0][0x184], PT, P0 ;  /* 0x00006100ff007a0c */ /* 0x000fda0003f05300 */
[----:B------:R-:W-:Y:S05]  /*1640*/  @P0 BRA `(.L_x_3069) ;  /* 0x0000002000000947 */ /* 0x000fea0003800000 */
[----:B------:R-:W-:Y:S05]  /*1650*/  @P4 BRA `(.L_x_3070) ;  /* 0x0000008000004947 */ /* 0x000fea0003800000 */
[----:B------:R-:W-:Y:S05]  /*1660*/  BRA `(.L_x_3071) ;  /* 0x0000009000007947 */ /* 0x000fea0003800000 */
.L_x_3069:
[----:B-----5:R-:W-:-:S05]  /*1670*/  HADD2.F32 R95, -RZ, R32.H1_H1 ;  /* 0x30000020ff5f7230 */ /* 0x020fca0000004100 */
[----:B------:R-:W-:Y:S01]  /*1680*/  FADD.FTZ R92, R95, R92 ;  /* 0x0000005c5f5c7221 */ /* 0x000fe20000010000 */
[----:B------:R-:W-:Y:S05]  /*1690*/  BRA `(.L_x_3070) ;  /* 0x0000004000007947 */ /* 0x000fea0003800000 */
.L_x_3068:
[----:B-----5:R-:W-:-:S05]  /*16a0*/  HADD2.F32 R95, -RZ, R36.H1_H1 ;  /* 0x30000024ff5f7230 */ /* 0x020fca0000004100 */
[----:B------:R-:W-:Y:S01]  /*16b0*/  FADD.FTZ R92, R95, R92 ;  /* 0x0000005c5f5c7221 */ /* 0x000fe20000010000 */
[----:B------:R-:W-:-:S05]  /*16c0*/  @P5 HADD2.F32 R95, -RZ, R32.H1_H1 ;  /* 0x30000020ff5f5230 */ /* 0x000fca0000004100 */
[----:B------:R-:W-:-:S05]  /*16d0*/  @P5 FADD.FTZ R92, R95, R92 ;  /* 0x0000005c5f5c5221 */ /* 0x000fca0000010000 */
.L_x_3070:
[----:B------:R-:W-:-:S04]  /*16e0*/  F2FP.PACK_AB R40, RZ, R92 ;  /* 0x0000005cff28723e */ /* 0x000fc800000000ff */
[----:B------:R-:W-:Y:S02]  /*16f0*/  PRMT R28, R28, 0x5410, R40 ;  /* 0x000054101c1c7816 */ /* 0x000fe40000000028 */
.L_x_3071:
[----:B------:R-:W-:Y:S01]  /*1700*/  HADD2.F32 R95, -RZ, R41.H0_H0 ;  /* 0x20000029ff5f7230 */ /* 0x000fe20000004100 */
[----:B------:R-:W-:Y:S05]  /*1710*/  @P6 BRA `(.L_x_3072) ;  /* 0x0000008000006947 */ /* 0x000fea0003800000 */
[----:B------:R-:W-:-:S04]  /*1720*/  ISETP.NE.U32.AND P0, PT, RZ, c[0x0][0x180], PT ;  /* 0x00006000ff007a0c */ /* 0x000fc80003f05070 */
[----:B------:R-:W-:-:S13]  /*1730*/  ISETP.NE.AND.EX P0, PT, RZ, c[0x0][0x184], PT, P0 ;  /* 0x00006100ff007a0c */ /* 0x000fda0003f05300 */
[----:B------:R-:W-:Y:S05]  /*1740*/  @P0 BRA `(.L_x_3073) ;  /* 0x0000002000000947 */ /* 0x000fea0003800000 */
[----:B------:R-:W-:Y:S05]  /*1750*/  @P4 BRA `(.L_x_3074) ;  /* 0x0000008000004947 */ /* 0x000fea0003800000 */
[----:B------:R-:W-:Y:S05]  /*1760*/  BRA `(.L_x_3075) ;  /* 0x0000009000007947 */ /* 0x000fea0003800000 */
.L_x_3073:
[----:B-----5:R-:W-:-:S05]  /*1770*/  HADD2.F32 R40, -RZ, R33.H0_H0 ;  /* 0x20000021ff287230 */ /* 0x020fca0000004100 */
[----:B------:R-:W-:Y:S01]  /*1780*/  FADD.FTZ R95, R40, R95 ;  /* 0x0000005f285f7221 */ /* 0x000fe20000010000 */
[----:B------:R-:W-:Y:S05]  /*1790*/  BRA `(.L_x_3074) ;  /* 0x0000004000007947 */ /* 0x000fea0003800000 */
.L_x_3072:
[----:B-----5:R-:W-:-:S05]  /*17a0*/  HADD2.F32 R40, -RZ, R37.H0_H0 ;  /* 0x20000025ff287230 */ /* 0x020fca0000004100 */
[----:B------:R-:W-:Y:S01]  /*17b0*/  FADD.FTZ R95, R40, R95 ;  /* 0x0000005f285f7221 */ /* 0x000fe20000010000 */
[----:B------:R-:W-:-:S05]  /*17c0*/  @P5 HADD2.F32 R40, -RZ, R33.H0_H0 ;  /* 0x20000021ff285230 */ /* 0x000fca0000004100 */
[----:B------:R-:W-:-:S05]  /*17d0*/  @P5 FADD.FTZ R95, R40, R95 ;  /* 0x0000005f285f5221 */ /* 0x000fca0000010000 */
.L_x_3074:
[----:B------:R-:W-:-:S04]  /*17e0*/  F2FP.PACK_AB R40, RZ, R95 ;  /* 0x0000005fff28723e */ /* 0x000fc800000000ff */
[----:B------:R-:W-:Y:S02]  /*17f0*/  PRMT R29, R40, 0x7610, R29 ;  /* 0x00007610281d7816 */ /* 0x000fe4000000001d */
.L_x_3075:
[----:B------:R-:W-:Y:S01]  /*1800*/  HADD2.F32 R102, -RZ, R41.H1_H1 ;  /* 0x30000029ff667230 */ /* 0x000fe20000004100 */
[----:B------:R-:W-:Y:S05]  /*1810*/  @P6 BRA `(.L_x_3076) ;  /* 0x0000008000006947 */ /* 0x000fea0003800000 */
[----:B------:R-:W-:-:S04]  /*1820*/  ISETP.NE.U32.AND P0, PT, RZ, c[0x0][0x180], PT ;  /* 0x00006000ff007a0c */ /* 0x000fc80003f05070 */
[----:B------:R-:W-:-:S13]  /*1830*/  ISETP.NE.AND.EX P0, PT, RZ, c[0x0][0x184], PT, P0 ;  /* 0x00006100ff007a0c */ /* 0x000fda0003f05300 */
[----:B------:R-:W-:Y:S05]  /*1840*/  @P0 BRA `(.L_x_3077) ;  /* 0x0000002000000947 */ /* 0x000fea0003800000 */
[----:B------:R-:W-:Y:S05]  /*1850*/  @P4 BRA `(.L_x_3078) ;  /* 0x0000008000004947 */ /* 0x000fea0003800000 */
[----:B------:R-:W-:Y:S05]  /*1860*/  BRA `(.L_x_3079) ;  /* 0x0000009000007947 */ /* 0x000fea0003800000 */
.L_x_3077:
[----:B-----5:R-:W-:-:S05]  /*1870*/  HADD2.F32 R41, -RZ, R33.H1_H1 ;  /* 0x30000021ff297230 */ /* 0x020fca0000004100 */
[----:B------:R-:W-:Y:S01]  /*1880*/  FADD.FTZ R102, R41, R102 ;  /* 0x0000006629667221 */ /* 0x000fe20000010000 */
[----:B------:R-:W-:Y:S05]  /*1890*/  BRA `(.L_x_3078) ;  /* 0x0000004000007947 */ /* 0x000fea0003800000 */
.L_x_3076:
[----:B-----5:R-:W-:-:S05]  /*18a0*/  HADD2.F32 R41, -RZ, R37.H1_H1 ;  /* 0x30000025ff297230 */ /* 0x020fca0000004100 */
[----:B------:R-:W-:Y:S01]  /*18b0*/  FADD.FTZ R102, R41, R102 ;  /* 0x0000006629667221 */ /* 0x000fe20000010000 */
[----:B------:R-:W-:-:S05]  /*18c0*/  @P5 HADD2.F32 R41, -RZ, R33.H1_H1 ;  /* 0x30000021ff295230 */ /* 0x000fca0000004100 */
[----:B------:R-:W-:-:S05]  /*18d0*/  @P5 FADD.FTZ R102, R41, R102 ;  /* 0x0000006629665221 */ /* 0x000fca0000010000 */
.L_x_3078:
[----:B------:R-:W-:-:S04]  /*18e0*/  F2FP.PACK_AB R40, RZ, R102 ;  /* 0x00000066ff28723e */ /* 0x000fc800000000ff */
[----:B------:R-:W-:Y:S02]  /*18f0*/  PRMT R29, R29, 0x5410, R40 ;  /* 0x000054101d1d7816 */ /* 0x000fe40000000028 */
.L_x_3079:
[----:B------:R-:W-:Y:S01]  /*1900*/  HADD2.F32 R103, -RZ, R42.H0_H0 ;  /* 0x2000002aff677230 */ /* 0x000fe20000004100 */
[----:B------:R-:W-:Y:S05]  /*1910*/  @P6 BRA `(.L_x_3080) ;  /* 0x0000008000006947 */ /* 0x000fea0003800000 */
[----:B------:R-:W-:-:S04]  /*1920*/  ISETP.NE.U32.AND P0, PT, RZ, c[0x0][0x180], PT ;  /* 0x00006000ff007a0c */ /* 0x000fc80003f05070 */
[----:B------:R-:W-:-:S13]  /*1930*/  ISETP.NE.AND.EX P0, PT, RZ, c[0x0][0x184], PT, P0 ;  /* 0x00006100ff007a0c */ /* 0x000fda0003f05300 */
[----:B------:R-:W-:Y:S05]  /*1940*/  @P0 BRA `(.L_x_3081) ;  /* 0x0000002000000947 */ /* 0x000fea0003800000 */
[----:B------:R-:W-:Y:S05]  /*1950*/  @P4 BRA `(.L_x_3082) ;  /* 0x0000008000004947 */ /* 0x000fea0003800000 */
[----:B------:R-:W-:Y:S05]  /*1960*/  BRA `(.L_x_3083) ;  /* 0x0000009000007947 */ /* 0x000fea0003800000 */
.L_x_3081:
[----:B-----5:R-:W-:-:S05]  /*1970*/  HADD2.F32 R40, -RZ, R34.H0_H0 ;  /* 0x20000022ff287230 */ /* 0x020fca0000004100 */
[----:B------:R-:W-:Y:S01]  /*1980*/  FADD.FTZ R103, R40, R103 ;  /* 0x0000006728677221 */ /* 0x000fe20000010000 */
[----:B------:R-:W-:Y:S05]  /*1990*/  BRA `(.L_x_3082) ;  /* 0x0000004000007947 */ /* 0x000fea0003800000 */
.L_x_3080:
[----:B-----5:R-:W-:-:S05]  /*19a0*/  HADD2.F32 R40, -RZ, R38.H0_H0 ;  /* 0x20000026ff287230 */ /* 0x020fca0000004100 */
[----:B------:R-:W-:Y:S01]  /*19b0*/  FADD.FTZ R103, R40, R103 ;  /* 0x0000006728677221 */ /* 0x000fe20000010000 */
[----:B------:R-:W-:-:S05]  /*19c0*/  @P5 HADD2.F32 R40, -RZ, R34.H0_H0 ;  /* 0x20000022ff285230 */ /* 0x000fca0000004100 */
[----:B------:R-:W-:-:S05]  /*19d0*/  @P5 FADD.FTZ R103, R40, R103 ;  /* 0x0000006728675221 */ /* 0x000fca0000010000 */
.L_x_3082:
[----:B------:R-:W-:-:S04]  /*19e0*/  F2FP.PACK_AB R40, RZ, R103 ;  /* 0x00000067ff28723e */ /* 0x000fc800000000ff */
[----:B------:R-:W-:Y:S02]  /*19f0*/  PRMT R30, R40, 0x7610, R30 ;  /* 0x00007610281e7816 */ /* 0x000fe4000000001e */
.L_x_3083:
[----:B------:R-:W-:Y:S01]  /*1a00*/  HADD2.F32 R110, -RZ, R42.H1_H1 ;  /* 0x3000002aff6e7230 */ /* 0x000fe20000004100 */
[----:B------:R-:W-:Y:S05]  /*1a10*/  @P6 BRA `(.L_x_3084) ;  /* 0x0000008000006947 */ /* 0x000fea0003800000 */
[----:B------:R-:W-:-:S04]  /*1a20*/  ISETP.NE.U32.AND P0, PT, RZ, c[0x0][0x180], PT ;  /* 0x00006000ff007a0c */ /* 0x000fc80003f05070 */
[----:B------:R-:W-:-:S13]  /*1a30*/  ISETP.NE.AND.EX P0, PT, RZ, c[0x0][0x184], PT, P0 ;  /* 0x00006100ff007a0c */ /* 0x000fda0003f05300 */
[----:B------:R-:W-:Y:S05]  /*1a40*/  @P0 BRA `(.L_x_3085) ;  /* 0x0000002000000947 */ /* 0x000fea0003800000 */
[----:B------:R-:W-:Y:S05]  /*1a50*/  @P4 BRA `(.L_x_3086) ;  /* 0x0000008000004947 */ /* 0x000fea0003800000 */
[----:B------:R-:W-:Y:S05]  /*1a60*/  BRA `(.L_x_3087) ;  /* 0x0000009000007947 */ /* 0x000fea0003800000 */
.L_x_3085:
[----:B-----5:R-:W-:-:S05]  /*1a70*/  HADD2.F32 R41, -RZ, R34.H1_H1 ;  /* 0x30000022ff297230 */ /* 0x020fca0000004100 */
[----:B------:R-:W-:Y:S01]  /*1a80*/  FADD.FTZ R110, R41, R110 ;  /* 0x0000006e296e7221 */ /* 0x000fe20000010000 */
[----:B------:R-:W-:Y:S05]  /*1a90*/  BRA `(.L_x_3086) ;  /* 0x0000004000007947 */ /* 0x000fea0003800000 */
.L_x_3084:
[----:B-----5:R-:W-:-:S05]  /*1aa0*/  HADD2.F32 R41, -RZ, R38.H1_H1 ;  /* 0x30000026ff297230 */ /* 0x020fca0000004100 */
[----:B------:R-:W-:Y:S01]  /*1ab0*/  FADD.FTZ R110, R41, R110 ;  /* 0x0000006e296e7221 */ /* 0x000fe20000010000 */
[----:B------:R-:W-:-:S05]  /*1ac0*/  @P5 HADD2.F32 R41, -RZ, R34.H1_H1 ;  /* 0x30000022ff295230 */ /* 0x000fca0000004100 */
[----:B------:R-:W-:-:S05]  /*1ad0*/  @P5 FADD.FTZ R110, R41, R110 ;  /* 0x0000006e296e5221 */ /* 0x000fca0000010000 */
.L_x_3086:
[----:B------:R-:W-:-:S04]  /*1ae0*/  F2FP.PACK_AB R40, RZ, R110 ;  /* 0x0000006eff28723e */ /* 0x000fc800000000ff */
[----:B------:R-:W-:Y:S02]  /*1af0*/  PRMT R30, R30, 0x5410, R40 ;  /* 0x000054101e1e7816 */ /* 0x000fe40000000028 */
.L_x_3087:
[----:B------:R-:W-:Y:S01]  /*1b00*/  HADD2.F32 R111, -RZ, R43.H0_H0 ;  /* 0x2000002bff6f7230 */ /* 0x000fe20000004100 */
[----:B------:R-:W-:Y:S05]  /*1b10*/  @P6 BRA `(.L_x_3088) ;  /* 0x0000008000006947 */ /* 0x000fea0003800000 */
[----:B------:R-:W-:-:S04]  /*1b20*/  ISETP.NE.U32.AND P0, PT, RZ, c[0x0][0x180], PT ;  /* 0x00006000ff007a0c */ /* 0x000fc80003f05070 */
[----:B------:R-:W-:-:S13]  /*1b30*/  ISETP.NE.AND.EX P0, PT, RZ, c[0x0][0x184], PT, P0 ;  /* 0x00006100ff007a0c */ /* 0x000fda0003f05300 */
[----:B------:R-:W-:Y:S05]  /*1b40*/  @P0 BRA `(.L_x_3089) ;  /* 0x0000002000000947 */ /* 0x000fea0003800000 */
[----:B------:R-:W-:Y:S05]  /*1b50*/  @P4 BRA `(.L_x_3090) ;  /* 0x0000008000004947 */ /* 0x000fea0003800000 */
[----:B------:R-:W-:Y:S05]  /*1b60*/  BRA `(.L_x_3091) ;  /* 0x0000009000007947 */ /* 0x000fea0003800000 */
.L_x_3089:
[----:B-----5:R-:W-:-:S05]  /*1b70*/  HADD2.F32 R40, -RZ, R35.H0_H0 ;  /* 0x20000023ff287230 */ /* 0x020fca0000004100 */
[----:B------:R-:W-:Y:S01]  /*1b80*/  FADD.FTZ R111, R40, R111 ;  /* 0x0000006f286f7221 */ /* 0x000fe20000010000 */
[----:B------:R-:W-:Y:S05]  /*1b90*/  BRA `(.L_x_3090) ;  /* 0x0000004000007947 */ /* 0x000fea0003800000 */
.L_x_3088:
[----:B-----5:R-:W-:-:S05]  /*1ba0*/  HADD2.F32 R40, -RZ, R39.H0_H0 ;  /* 0x20000027ff287230 */ /* 0x020fca0000004100 */
[----:B------:R-:W-:Y:S01]  /*1bb0*/  FADD.FTZ R111, R40, R111 ;  /* 0x0000006f286f7221 */ /* 0x000fe20000010000 */
[----:B------:R-:W-:-:S05]  /*1bc0*/  @P5 HADD2.F32 R40, -RZ, R35.H0_H0 ;  /* 0x20000023ff285230 */ /* 0x000fca0000004100 */
[----:B------:R-:W-:-:S05]  /*1bd0*/  @P5 FADD.FTZ R111, R40, R111 ;  /* 0x0000006f286f5221 */ /* 0x000fca0000010000 */
.L_x_3090:
[----:B------:R-:W-:-:S04]  /*1be0*/  F2FP.PACK_AB R40, RZ, R111 ;  /* 0x0000006fff28723e */ /* 0x000fc800000000ff */
[----:B------:R-:W-:Y:S02]  /*1bf0*/  PRMT R31, R40, 0x7610, R31 ;  /* 0x00007610281f7816 */ /* 0x000fe4000000001f */
.L_x_3091:
[----:B------:R-:W-:Y:S01]  /*1c00*/  HADD2.F32 R117, -RZ, R43.H1_H1 ;  /* 0x3000002bff757230 */ /* 0x000fe20000004100 */
[----:B------:R-:W-:Y:S05]  /*1c10*/  @P6 BRA `(.L_x_3092) ;  /* 0x0000008000006947 */ /* 0x000fea0003800000 */
[----:B------:R-:W-:-:S04]  /*1c20*/  ISETP.NE.U32.AND P0, PT, RZ, c[0x0][0x180], PT ;  /* 0x00006000ff007a0c */ /* 0x000fc80003f05070 */
[----:B------:R-:W-:-:S13]  /*1c30*/  ISETP.NE.AND.EX P0, PT, RZ, c[0x0][0x184], PT, P0 ;  /* 0x00006100ff007a0c */ /* 0x000fda0003f05300 */
[----:B------:R-:W-:Y:S05]  /*1c40*/  @P0 BRA `(.L_x_3093) ;  /* 0x0000002000000947 */ /* 0x000fea0003800000 */
[----:B------:R-:W-:Y:S05]  /*1c50*/  @P4 BRA `(.L_x_3094) ;  /* 0x0000008000004947 */ /* 0x000fea0003800000 */
[----:B------:R-:W-:Y:S05]  /*1c60*/  BRA `(.L_x_3095) ;  /* 0x0000009000007947 */ /* 0x000fea0003800000 */
.L_x_3093:
[----:B-----5:R-:W-:-:S05]  /*1c70*/  HADD2.F32 R40, -RZ, R35.H1_H1 ;  /* 0x30000023ff287230 */ /* 0x020fca0000004100 */
[----:B------:R-:W-:Y:S01]  /*1c80*/  FADD.FTZ R117, R40, R117 ;  /* 0x0000007528757221 */ /* 0x000fe20000010000 */
[----:B------:R-:W-:Y:S05]  /*1c90*/  BRA `(.L_x_3094) ;  /* 0x0000004000007947 */ /* 0x000fea0003800000 */
.L_x_3092:
[----:B-----5:R-:W-:-:S05]  /*1ca0*/  HADD2.F32 R40, -RZ, R39.H1_H1 ;  /* 0x30000027ff287230 */ /* 0x020fca0000004100 */
[----:B------:R-:W-:Y:S01]  /*1cb0*/  FADD.FTZ R117, R40, R117 ;  /* 0x0000007528757221 */ /* 0x000fe20000010000 */
[----:B------:R-:W-:-:S05]  /*1cc0*/  @P5 HADD2.F32 R40, -RZ, R35.H1_H1 ;  /* 0x30000023ff285230 */ /* 0x000fca0000004100 */
[----:B------:R-:W-:-:S05]  /*1cd0*/  @P5 FADD.FTZ R117, R40, R117 ;  /* 0x0000007528755221 */ /* 0x000fca0000010000 */
.L_x_3094:
[----:B------:R-:W-:-:S04]  /*1ce0*/  F2FP.PACK_AB R40, RZ, R117 ;  /* 0x00000075ff28723e */ /* 0x000fc800000000ff */
[----:B------:R-:W-:Y:S02]  /*1cf0*/  PRMT R31, R31, 0x5410, R40 ;  /* 0x000054101f1f7816 */ /* 0x000fe40000000028 */
.L_x_3095:
[----:B------:R-:W-:-:S04]  /*1d00*/  @P4 LEA R40, P0, R120, c[0x0][0x188], 0x4 ;  /* 0x0000620078284a11 */ /* 0x000fc800078020ff */
[C---:B------:R-:W-:Y:S02]  /*1d10*/  @P4 LEA.HI.X R41, R120.reuse, c[0x0][0x18c], RZ, 0x4, P0 ;  /* 0x0000630078294a11 */ /* 0x040fe400000f24ff */
[----:B------:R-:W-:-:S03]  /*1d20*/  IADD3 R120, R120, 0x100, RZ ;  /* 0x0000010078787810 */ /* 0x000fc60007ffe0ff */
[----:B------:R0:W-:Y:S04]  /*1d30*/  @P4 STG.E.128 [R40.64], R28 ;  /* 0x0000001c28004986 */ /* 0x0001e8000c101d04 */
.L_x_3063:
[----:B------:R-:W-:Y:S05]  /*1d40*/  BSYNC B0 ;  /* 0x0000000000007941 */ /* 0x000fea0003800000 */
.L_x_3062:
[----:B------:R-:W-:Y:S01]  /*1d50*/  BSSY B0, `(.L_x_3096) ;  /* 0x0000095000007945 */ /* 0x000fe20003800000 */
[----:B------:R-:W-:Y:S05]  /*1d60*/  @!P2 BRA `(.L_x_3097) ;  /* 0x000009300000a947 */ /* 0x000fea0003800000 */
[----:B------:R-:W-:Y:S01]  /*1d70*/  ISETP.NE.U32.AND P0, PT, RZ, c[0x0][0x178], PT ;  /* 0x00005e00ff007a0c */ /* 0x000fe20003f05070 */
[----:B0-----:R-:W-:-:S03]  /*1d80*/  HFMA2.MMA R41, -RZ, RZ, 0, 9.5367431640625e-07 ;  /* 0x00000010ff297435 */ /* 0x001fc600000001ff */
[----:B------:R-:W-:-:S07]  /*1d90*/  ISETP.NE.AND.EX P0, PT, RZ, c[0x0][0x17c], PT, P0 ;  /* 0x00005f00ff007a0c */ /* 0x000fce0003f05300 */
[----:B------:R-:W-:-:S06]  /*1da0*/  IMAD.WIDE.U32 R40, R120, R41, c[0x0][0x170] ;  /* 0x00005c0078287625 */ /* 0x000fcc00078e0029 */
        /* <DEDUP_REMOVED lines=18> */
.L_x_3099:
[----:B-----5:R-:W-:-:S05]  /*1ed0*/  HADD2.F32 R97, -RZ, R32.H0_H0 ;  /* 0x20000020ff617230 */ /* 0x020fca0000004100 */
[----:B------:R-:W-:Y:S01]  /*1ee0*/  FADD.FTZ R90, R97, R90 ;  /* 0x0000005a615a7221 */ /* 0x000fe20000010000 */
[----:B------:R-:W-:Y:S05]  /*1ef0*/  BRA `(.L_x_3100) ;  /* 0x0000004000007947 */ /* 0x000fea0003800000 */
.L_x_3098:
[----:B0----5:R-:W-:-:S05]  /*1f00*/  HADD2.F32 R97, -RZ, R36.H0_H0 ;  /* 0x20000024ff617230 */ /* 0x021fca0000004100 */
[----:B------:R-:W-:Y:S01]  /*1f10*/  FADD.FTZ R90, R97, R90 ;  /* 0x0000005a615a7221 */ /* 0x000fe20000010000 */
[----:B------:R-:W-:-:S05]  /*1f20*/  @P5 HADD2.F32 R97, -RZ, R32.H0_H0 ;  /* 0x20000020ff615230 */ /* 0x000fca0000004100 */
[----:B------:R-:W-:-:S05]  /*1f30*/  @P5 FADD.FTZ R90, R97, R90 ;  /* 0x0000005a615a5221 */ /* 0x000fca0000010000 */
.L_x_3100:
[----:B------:R-:W-:-:S04]  /*1f40*/  F2FP.PACK_AB R96, RZ, R90 ;  /* 0x0000005aff60723e */ /* 0x000fc800000000ff */
[----:B------:R-:W-:Y:S02]  /*1f50*/  PRMT R28, R96, 0x7610, R28 ;  /* 0x00007610601c7816 */ /* 0x000fe4000000001c */
.L_x_3101:
[----:B------:R-:W-:Y:S01]  /*1f60*/  HADD2.F32 R96, -RZ, R40.H1_H1 ;  /* 0x30000028ff607230 */ /* 0x000fe20000004100 */
[----:B------:R-:W-:Y:S05]  /*1f70*/  @P6 BRA `(.L_x_3102) ;  /* 0x0000008000006947 */ /* 0x000fea0003800000 */
[----:B------:R-:W-:-:S04]  /*1f80*/  ISETP.NE.U32.AND P0, PT, RZ, c[0x0][0x180], PT ;  /* 0x00006000ff007a0c */ /* 0x000fc80003f05070 */
[----:B------:R-:W-:-:S13]  /*1f90*/  ISETP.NE.AND.EX P0, PT, RZ, c[0x0][0x184], PT, P0 ;  /* 0x00006100ff007a0c */ /* 0x000fda0003f05300 */
[----:B------:R-:W-:Y:S05]  /*1fa0*/  @P0 BRA `(.L_x_3103) ;  /* 0x0000002000000947 */ /* 0x000fea0003800000 */
[----:B------:R-:W-:Y:S05]  /*1fb0*/  @P4 BRA `(.L_x_3104) ;  /* 0x0000008000004947 */ /* 0x000fea0003800000 */
[----:B------:R-:W-:Y:S05]  /*1fc0*/  BRA `(.L_x_3105) ;  /* 0x0000009000007947 */ /* 0x000fea0003800000 */
.L_x_3103:
[----:B-----5:R-:W-:-:S05]  /*1fd0*/  HADD2.F32 R97, -RZ, R32.H1_H1 ;  /* 0x30000020ff617230 */ /* 0x020fca0000004100 */
[----:B------:R-:W-:Y:S01]  /*1fe0*/  FADD.FTZ R96, R97, R96 ;  /* 0x0000006061607221 */ /* 0x000fe20000010000 */
[----:B------:R-:W-:Y:S05]  /*1ff0*/  BRA `(.L_x_3104) ;  /* 0x0000004000007947 */ /* 0x000fea0003800000 */
.L_x_3102:
[----:B-----5:R-:W-:-:S05]  /*2000*/  HADD2.F32 R97, -RZ, R36.H1_H1 ;  /* 0x30000024ff617230 */ /* 0x020fca0000004100 */
[----:B------:R-:W-:Y:S01]  /*2010*/  FADD.FTZ R96, R97, R96 ;  /* 0x0000006061607221 */ /* 0x000fe20000010000 */
[----:B------:R-:W-:-:S05]  /*2020*/  @P5 HADD2.F32 R97, -RZ, R32.H1_H1 ;  /* 0x30000020ff615230 */ /* 0x000fca0000004100 */
[----:B------:R-:W-:-:S05]  /*2030*/  @P5 FADD.FTZ R96, R97, R96 ;  /* 0x0000006061605221 */ /* 0x000fca0000010000 */
.L_x_3104:
[----:B------:R-:W-:-:S04]  /*2040*/  F2FP.PACK_AB R40, RZ, R96 ;  /* 0x00000060ff28723e */ /* 0x000fc800000000ff */
[----:B------:R-:W-:Y:S02]  /*2050*/  PRMT R28, R28, 0x5410, R40 ;  /* 0x000054101c1c7816 */ /* 0x000fe40000000028 */
.L_x_3105:
[----:B------:R-:W-:Y:S01]  /*2060*/  HADD2.F32 R97, -RZ, R41.H0_H0 ;  /* 0x20000029ff617230 */ /* 0x000fe20000004100 */
[----:B------:R-:W-:Y:S05]  /*2070*/  @P6 BRA `(.L_x_3106) ;  /* 0x0000008000006947 */ /* 0x000fea0003800000 */
[----:B------:R-:W-:-:S04]  /*2080*/  ISETP.NE.U32.AND P0, PT, RZ, c[0x0][0x180], PT ;  /* 0x00006000ff007a0c */ /* 0x000fc80003f05070 */
[----:B------:R-:W-:-:S13]  /*2090*/  ISETP.NE.AND.EX P0, PT, RZ, c[0x0][0x184], PT, P0 ;  /* 0x00006100ff007a0c */ /* 0x000fda0003f05300 */
[----:B------:R-:W-:Y:S05]  /*20a0*/  @P0 BRA `(.L_x_3107) ;  /* 0x0000002000000947 */ /* 0x000fea0003800000 */
[----:B------:R-:W-:Y:S05]  /*20b0*/  @P4 BRA `(.L_x_3108) ;  /* 0x0000008000004947 */ /* 0x000fea0003800000 */
[----:B------:R-:W-:Y:S05]  /*20c0*/  BRA `(.L_x_3109) ;  /* 0x0000009000007947 */ /* 0x000fea0003800000 */
.L_x_3107:
[----:B-----5:R-:W-:-:S05]  /*20d0*/  HADD2.F32 R40, -RZ, R33.H0_H0 ;  /* 0x20000021ff287230 */ /* 0x020fca0000004100 */
[----:B------:R-:W-:Y:S01]  /*20e0*/  FADD.FTZ R97, R40, R97 ;  /* 0x0000006128617221 */ /* 0x000fe20000010000 */
[----:B------:R-:W-:Y:S05]  /*20f0*/  BRA `(.L_x_3108) ;  /* 0x0000004000007947 */ /* 0x000fea0003800000 */
.L_x_3106:
[----:B-----5:R-:W-:-:S05]  /*2100*/  HADD2.F32 R40, -RZ, R37.H0_H0 ;  /* 0x20000025ff287230 */ /* 0x020fca0000004100 */
[----:B------:R-:W-:Y:S01]  /*2110*/  FADD.FTZ R97, R40, R97 ;  /* 0x0000006128617221 */ /* 0x000fe20000010000 */
[----:B------:R-:W-:-:S05]  /*2120*/  @P5 HADD2.F32 R40, -RZ, R33.H0_H0 ;  /* 0x20000021ff285230 */ /* 0x000fca0000004100 */
[----:B------:R-:W-:-:S05]  /*2130*/  @P5 FADD.FTZ R97, R40, R97 ;  /* 0x0000006128615221 */ /* 0x000fca0000010000 */
.L_x_3108:
[----:B------:R-:W-:-:S04]  /*2140*/  F2FP.PACK_AB R40, RZ, R97 ;  /* 0x00000061ff28723e */ /* 0x000fc800000000ff */
[----:B------:R-:W-:Y:S02]  /*2150*/  PRMT R29, R40, 0x7610, R29 ;  /* 0x00007610281d7816 */ /* 0x000fe4000000001d */
.L_x_3109:
[----:B------:R-:W-:Y:S01]  /*2160*/  HADD2.F32 R104, -RZ, R41.H1_H1 ;  /* 0x30000029ff687230 */ /* 0x000fe20000004100 */
[----:B------:R-:W-:Y:S05]  /*2170*/  @P6 BRA `(.L_x_3110) ;  /* 0x0000008000006947 */ /* 0x000fea0003800000 */
[----:B------:R-:W-:-:S04]  /*2180*/  ISETP.NE.U32.AND P0, PT, RZ, c[0x0][0x180], PT ;  /* 0x00006000ff007a0c */ /* 0x000fc80003f05070 */
[----:B------:R-:W-:-:S13]  /*2190*/  ISETP.NE.AND.EX P0, PT, RZ, c[0x0][0x184], PT, P0 ;  /* 0x00006100ff007a0c */ /* 0x000fda0003f05300 */
[----:B------:R-:W-:Y:S05]  /*21a0*/  @P0 BRA `(.L_x_3111) ;  /* 0x0000002000000947 */ /* 0x000fea0003800000 */
[----:B------:R-:W-:Y:S05]  /*21b0*/  @P4 BRA `(.L_x_3112) ;  /* 0x0000008000004947 */ /* 0x000fea0003800000 */
[----:B------:R-:W-:Y:S05]  /*21c0*/  BRA `(.L_x_3113) ;  /* 0x0000009000007947 */ /* 0x000fea0003800000 */
.L_x_3111:
[----:B-----5:R-:W-:-:S05]  /*21d0*/  HADD2.F32 R41, -RZ, R33.H1_H1 ;  /* 0x30000021ff297230 */ /* 0x020fca0000004100 */
[----:B------:R-:W-:Y:S01]  /*21e0*/  FADD.FTZ R104, R41, R104 ;  /* 0x0000006829687221 */ /* 0x000fe20000010000 */
[----:B------:R-:W-:Y:S05]  /*21f0*/  BRA `(.L_x_3112) ;  /* 0x0000004000007947 */ /* 0x000fea0003800000 */
.L_x_3110:
[----:B-----5:R-:W-:-:S05]  /*2200*/  HADD2.F32 R41, -RZ, R37.H1_H1 ;  /* 0x30000025ff297230 */ /* 0x020fca0000004100 */
[----:B------:R-:W-:Y:S01]  /*2210*/  FADD.FTZ R104, R41, R104 ;  /* 0x0000006829687221 */ /* 0x000fe20000010000 */
[----:B------:R-:W-:-:S05]  /*2220*/  @P5 HADD2.F32 R41, -RZ, R33.H1_H1 ;  /* 0x30000021ff295230 */ /* 0x000fca0000004100 */
[----:B------:R-:W-:-:S05]  /*2230*/  @P5 FADD.FTZ R104, R41, R104 ;  /* 0x0000006829685221 */ /* 0x000fca0000010000 */
.L_x_3112:
[----:B------:R-:W-:-:S04]  /*2240*/  F2FP.PACK_AB R40, RZ, R104 ;  /* 0x00000068ff28723e */ /* 0x000fc800000000ff */
[----:B------:R-:W-:Y:S02]  /*2250*/  PRMT R29, R29, 0x5410, R40 ;  /* 0x000054101d1d7816 */ /* 0x000fe40000000028 */
.L_x_3113:
[----:B------:R-:W-:Y:S01]  /*2260*/  HADD2.F32 R105, -RZ, R42.H0_H0 ;  /* 0x2000002aff697230 */ /* 0x000fe20000004100 */
[----:B------:R-:W-:Y:S05]  /*2270*/  @P6 BRA `(.L_x_3114) ;  /* 0x0000008000006947 */ /* 0x000fea0003800000 */
[----:B------:R-:W-:-:S04]  /*2280*/  ISETP.NE.U32.AND P0, PT, RZ, c[0x0][0x180], PT ;  /* 0x00006000ff007a0c */ /* 0x000fc80003f05070 */
[----:B------:R-:W-:-:S13]  /*2290*/  ISETP.NE.AND.EX P0, PT, RZ, c[0x0][0x184], PT, P0 ;  /* 0x00006100ff007a0c */ /* 0x000fda0003f05300 */
[----:B------:R-:W-:Y:S05]  /*22a0*/  @P0 BRA `(.L_x_3115) ;  /* 0x0000002000000947 */ /* 0x000fea0003800000 */
[----:B------:R-:W-:Y:S05]  /*22b0*/  @P4 BRA `(.L_x_3116) ;  /* 0x0000008000004947 */ /* 0x000fea0003800000 */
[----:B------:R-:W-:Y:S05]  /*22c0*/  BRA `(.L_x_3117) ;  /* 0x0000009000007947 */ /* 0x000fea0003800000 */
.L_x_3115:
[----:B-----5:R-:W-:-:S05]  /*22d0*/  HADD2.F32 R40, -RZ, R34.H0_H0 ;  /* 0x20000022ff287230 */ /* 0x020fca0000004100 */
[----:B------:R-:W-:Y:S01]  /*22e0*/  FADD.FTZ R105, R40, R105 ;  /* 0x0000006928697221 */ /* 0x000fe20000010000 */
[----:B------:R-:W-:Y:S05]  /*22f0*/  BRA `(.L_x_3116) ;  /* 0x0000004000007947 */ /* 0x000fea0003800000 */
.L_x_3114:
[----:B-----5:R-:W-:-:S05]  /*2300*/  HADD2.F32 R40, -RZ, R38.H0_H0 ;  /* 0x20000026ff287230 */ /* 0x020fca0000004100 */
[----:B------:R-:W-:Y:S01]  /*2310*/  FADD.FTZ R105, R40, R105 ;  /* 0x0000006928697221 */ /* 0x000fe20000010000 */
[----:B------:R-:W-:-:S05]  /*2320*/  @P5 HADD2.F32 R40, -RZ, R34.H0_H0 ;  /* 0x20000022ff285230 */ /* 0x000fca0000004100 */
[----:B------:R-:W-:-:S05]  /*2330*/  @P5 FADD.FTZ R105, R40, R105 ;  /* 0x0000006928695221 */ /* 0x000fca0000010000 */
.L_x_3116:
[----:B------:R-:W-:-:S04]  /*2340*/  F2FP.PACK_AB R40, RZ, R105 ;  /* 0x00000069ff28723e */ /* 0x000fc800000000ff */
[----:B------:R-:W-:Y:S02]  /*2350*/  PRMT R30, R40, 0x7610, R30 ;  /* 0x00007610281e7816 */ /* 0x000fe4000000001e */
.L_x_3117:
[----:B------:R-:W-:Y:S01]  /*2360*/  HADD2.F32 R112, -RZ, R42.H1_H1 ;  /* 0x3000002aff707230 */ /* 0x000fe20000004100 */
[----:B------:R-:W-:Y:S05]  /*2370*/  @P6 BRA `(.L_x_3118) ;  /* 0x0000008000006947 */ /* 0x000fea0003800000 */
[----:B------:R-:W-:-:S04]  /*2380*/  ISETP.NE.U32.AND P0, PT, RZ, c[0x0][0x180], PT ;  /* 0x00006000ff007a0c */ /* 0x000fc80003f05070 */
[----:B------:R-:W-:-:S13]  /*2390*/  ISETP.NE.AND.EX P0, PT, RZ, c[0x0][0x184], PT, P0 ;  /* 0x00006100ff007a0c */ /* 0x000fda0003f05300 */
[----:B------:R-:W-:Y:S05]  /*23a0*/  @P0 BRA `(.L_x_3119) ;  /* 0x0000002000000947 */ /* 0x000fea0003800000 */
[----:B------:R-:W-:Y:S05]  /*23b0*/  @P4 BRA `(.L_x_3120) ;  /* 0x0000008000004947 */ /* 0x000fea0003800000 */
[----:B------:R-:W-:Y:S05]  /*23c0*/  BRA `(.L_x_3121) ;  /* 0x0000009000007947 */ /* 0x000fea0003800000 */
.L_x_3119:
[----:B-----5:R-:W-:-:S05]  /*23d0*/  HADD2.F32 R41, -RZ, R34.H1_H1 ;  /* 0x30000022ff297230 */ /* 0x020fca0000004100 */
[----:B------:R-:W-:Y:S01]  /*23e0*/  FADD.FTZ R112, R41, R112 ;  /* 0x0000007029707221 */ /* 0x000fe20000010000 */
[----:B------:R-:W-:Y:S05]  /*23f0*/  BRA `(.L_x_3120) ;  /* 0x0000004000007947 */ /* 0x000fea0003800000 */
.L_x_3118:
[----:B-----5:R-:W-:-:S05]  /*2400*/  HADD2.F32 R41, -RZ, R38.H1_H1 ;  /* 0x30000026ff297230 */ /* 0x020fca0000004100 */
[----:B------:R-:W-:Y:S01]  /*2410*/  FADD.FTZ R112, R41, R112 ;  /* 0x0000007029707221 */ /* 0x000fe20000010000 */
[----:B------:R-:W-:-:S05]  /*2420*/  @P5 HADD2.F32 R41, -RZ, R34.H1_H1 ;  /* 0x30000022ff295230 */ /* 0x000fca0000004100 */
[----:B------:R-:W-:-:S05]  /*2430*/  @P5 FADD.FTZ R112, R41, R112 ;  /* 0x0000007029705221 */ /* 0x000fca0000010000 */
.L_x_3120:
[----:B------:R-:W-:-:S04]  /*2440*/  F2FP.PACK_AB R40, RZ, R112 ;  /* 0x00000070ff28723e */ /* 0x000fc800000000ff */
[----:B------:R-:W-:Y:S02]  /*2450*/  PRMT R30, R30, 0x5410, R40 ;  /* 0x000054101e1e7816 */ /* 0x000fe40000000028 */
.L_x_3121:
[----:B------:R-:W-:Y:S01]  /*2460*/  HADD2.F32 R113, -RZ, R43.H0_H0 ;  /* 0x2000002bff717230 */ /* 0x000fe20000004100 */
[----:B------:R-:W-:Y:S05]  /*2470*/  @P6 BRA `(.L_x_3122) ;  /* 0x0000008000006947 */ /* 0x000fea0003800000 */
[----:B------:R-:W-:-:S04]  /*2480*/  ISETP.NE.U32.AND P0, PT, RZ, c[0x0][0x180], PT ;  /* 0x00006000ff007a0c */ /* 0x000fc80003f05070 */
[----:B------:R-:W-:-:S13]  /*2490*/  ISETP.NE.AND.EX P0, PT, RZ, c[0x0][0x184], PT, P0 ;  /* 0x00006100ff007a0c */ /* 0x000fda0003f05300 */
[----:B------:R-:W-:Y:S05]  /*24a0*/  @P0 BRA `(.L_x_3123) ;  /* 0x0000002000000947 */ /* 0x000fea0003800000 */
[----:B------:R-:W-:Y:S05]  /*24b0*/  @P4 BRA `(.L_x_3124) ;  /* 0x0000008000004947 */ /* 0x000fea0003800000 */
[----:B------:R-:W-:Y:S05]  /*24c0*/  BRA `(.L_x_3125) ;  /* 0x0000009000007947 */ /* 0x000fea0003800000 */
.L_x_3123:
[----:B-----5:R-:W-:-:S05]  /*24d0*/  HADD2.F32 R40, -RZ, R35.H0_H0 ;  /* 0x20000023ff287230 */ /* 0x020fca0000004100 */
[----:B------:R-:W-:Y:S01]  /*24e0*/  FADD.FTZ R113, R40, R113 ;  /* 0x0000007128717221 */ /* 0x000fe20000010000 */
[----:B------:R-:W-:Y:S05]  /*24f0*/  BRA `(.L_x_3124) ;  /* 0x0000004000007947 */ /* 0x000fea0003800000 */
.L_x_3122:
[----:B-----5:R-:W-:-:S05]  /*2500*/  HADD2.F32 R40, -RZ, R39.H0_H0 ;  /* 0x20000027ff287230 */ /* 0x020fca0000004100 */
[----:B------:R-:W-:Y:S01]  /*2510*/  FADD.FTZ R113, R40, R113 ;  /* 0x0000007128717221 */ /* 0x000fe20000010000 */
[----:B------:R-:W-:-:S05]  /*2520*/  @P5 HADD2.F32 R40, -RZ, R35.H0_H0 ;  /* 0x20000023ff285230 */ /* 0x000fca0000004100 */
[----:B------:R-:W-:-:S05]  /*2530*/  @P5 FADD.FTZ R113, R40, R113 ;  /* 0x0000007128715221 */ /* 0x000fca0000010000 */
.L_x_3124:
[----:B------:R-:W-:-:S04]  /*2540*/  F2FP.PACK_AB R40, RZ, R113 ;  /* 0x00000071ff28723e */ /* 0x000fc800000000ff */
[----:B------:R-:W-:Y:S02]  /*2550*/  PRMT R31, R40, 0x7610, R31 ;  /* 0x00007610281f7816 */ /* 0x000fe4000000001f */
.L_x_3125:
[----:B------:R-:W-:Y:S01]  /*2560*/  HADD2.F32 R118, -RZ, R43.H1_H1 ;  /* 0x3000002bff767230 */ /* 0x000fe20000004100 */
[----:B------:R-:W-:Y:S05]  /*2570*/  @P6 BRA `(.L_x_3126) ;  /* 0x0000008000006947 */ /* 0x000fea0003800000 */
[----:B------:R-:W-:-:S04]  /*2580*/  ISETP.NE.U32.AND P0, PT, RZ, c[0x0][0x180], PT ;  /* 0x00006000ff007a0c */ /* 0x000fc80003f05070 */
[----:B------:R-:W-:-:S13]  /*2590*/  ISETP.NE.AND.EX P0, PT, RZ, c[0x0][0x184], PT, P0 ;  /* 0x00006100ff007a0c */ /* 0x000fda0003f05300 */
[----:B------:R-:W-:Y:S05]  /*25a0*/  @P0 BRA `(.L_x_3127) ;  /* 0x0000002000000947 */ /* 0x000fea0003800000 */
[----:B------:R-:W-:Y:S05]  /*25b0*/  @P4 BRA `(.L_x_3128) ;  /* 0x0000008000004947 */ /* 0x000fea0003800000 */
[----:B------:R-:W-:Y:S05]  /*25c0*/  BRA `(.L_x_3129) ;  /* 0x0000009000007947 */ /* 0x000fea0003800000 */
.L_x_3127:
[----:B-----5:R-:W-:-:S05]  /*25d0*/  HADD2.F32 R41, -RZ, R35.H1_H1 ;  /* 0x30000023ff297230 */ /* 0x020fca0000004100 */
[----:B------:R-:W-:Y:S01]  /*25e0*/  FADD.FTZ R118, R41, R118 ;  /* 0x0000007629767221 */ /* 0x000fe20000010000 */
[----:B------:R-:W-:Y:S05]  /*25f0*/  BRA `(.L_x_3128) ;  /* 0x0000004000007947 */ /* 0x000fea0003800000 */
.L_x_3126:
[----:B-----5:R-:W-:-:S05]  /*2600*/  HADD2.F32 R41, -RZ, R39.H1_H1 ;  /* 0x30000027ff297230 */ /* 0x020fca0000004100 */
[----:B------:R-:W-:Y:S01]  /*2610*/  FADD.FTZ R118, R41, R118 ;  /* 0x0000007629767221 */ /* 0x000fe20000010000 */
[----:B------:R-:W-:-:S05]  /*2620*/  @P5 HADD2.F32 R41, -RZ, R35.H1_H1 ;  /* 0x30000023ff295230 */ /* 0x000fca0000004100 */
[----:B------:R-:W-:-:S05]  /*2630*/  @P5 FADD.FTZ R118, R41, R118 ;  /* 0x0000007629765221 */ /* 0x000fca0000010000 */
.L_x_3128:
[----:B------:R-:W-:-:S04]  /*2640*/  F2FP.PACK_AB R40, RZ, R118 ;  /* 0x00000076ff28723e */ /* 0x000fc800000000ff */
[----:B------:R-:W-:Y:S02]  /*2650*/  PRMT R31, R31, 0x5410, R40 ;  /* 0x000054101f1f7816 */ /* 0x000fe40000000028 */
.L_x_3129:
[----:B------:R-:W-:-:S04]  /*2660*/  @P4 LEA R40, P0, R120, c[0x0][0x188], 0x4 ;  /* 0x0000620078284a11 */ /* 0x000fc800078020ff */
[C---:B------:R-:W-:Y:S02]  /*2670*/  @P4 LEA.HI.X R41, R120.reuse, c[0x0][0x18c], RZ, 0x4, P0 ;  /* 0x0000630078294a11 */ /* 0x040fe400000f24ff */
[----:B------:R-:W-:-:S03]  /*2680*/  IADD3 R120, R120, 0x100, RZ ;  /* 0x0000010078787810 */ /* 0x000fc60007ffe0ff */
[----:B------:R0:W-:Y:S04]  /*2690*/  @P4 STG.E.128 [R40.64], R28 ;  /* 0x0000001c28004986 */ /* 0x0001e8000c101d04 */
.L_x_3097:
[----:B------:R-:W-:Y:S05]  /*26a0*/  BSYNC B0 ;  /* 0x0000000000007941 */ /* 0x000fea0003800000 */
.L_x_3096:
[----:B------:R-:W-:Y:S01]  /*26b0*/  BSSY B0, `(.L_x_3130) ;  /* 0x0000094000007945 */ /* 0x000fe20003800000 */
        /* <DEDUP_REMOVED lines=23> */
.L_x_3133:
[----:B-----5:R-:W-:-:S05]  /*2830*/  HADD2.F32 R98, -RZ, R32.H0_H0 ;  /* 0x20000020ff627230 */ /* 0x020fca0000004100 */
[----:B------:R-:W-:Y:S01]  /*2840*/  FADD.FTZ R91, R98, R91 ;  /* 0x0000005b625b7221 */ /* 0x000fe20000010000 */
[----:B------:R-:W-:Y:S05]  /*2850*/  BRA `(.L_x_3134) ;  /* 0x0000004000007947 */ /* 0x000fea0003800000 */
.L_x_3132:
[----:B0----5:R-:W-:-:S05]  /*2860*/  HADD2.F32 R98, -RZ, R36.H0_H0 ;  /* 0x20000024ff627230 */ /* 0x021fca0000004100 */
[----:B------:R-:W-:Y:S01]  /*2870*/  FADD.FTZ R91, R98, R91 ;  /* 0x0000005b625b7221 */ /* 0x000fe20000010000 */
[----:B------:R-:W-:-:S05]  /*2880*/  @P5 HADD2.F32 R98, -RZ, R32.H0_H0 ;  /* 0x20000020ff625230 */ /* 0x000fca0000004100 */
[----:B------:R-:W-:-:S05]  /*2890*/  @P5 FADD.FTZ R91, R98, R91 ;  /* 0x0000005b625b5221 */ /* 0x000fca0000010000 */
.L_x_3134:
[----:B------:R-:W-:-:S04]  /*28a0*/  F2FP.PACK_AB R98, RZ, R91 ;  /* 0x0000005bff62723e */ /* 0x000fc800000000ff */
[----:B------:R-:W-:Y:S02]  /*28b0*/  PRMT R28, R98, 0x7610, R28 ;  /* 0x00007610621c7816 */ /* 0x000fe4000000001c */
.L_x_3135:
[----:B------:R-:W-:Y:S01]  /*28c0*/  HADD2.F32 R98, -RZ, R40.H1_H1 ;  /* 0x30000028ff627230 */ /* 0x000fe20000004100 */
[----:B------:R-:W-:Y:S05]  /*28d0*/  @P6 BRA `(.L_x_3136) ;  /* 0x0000008000006947 */ /* 0x000fea0003800000 */
[----:B------:R-:W-:-:S04]  /*28e0*/  ISETP.NE.U32.AND P0, PT, RZ, c[0x0][0x180], PT ;  /* 0x00006000ff007a0c */ /* 0x000fc80003f05070 */
[----:B------:R-:W-:-:S13]  /*28f0*/  ISETP.NE.AND.EX P0, PT, RZ, c[0x0][0x184], PT, P0 ;  /* 0x00006100ff007a0c */ /* 0x000fda0003f05300 */
[----:B------:R-:W-:Y:S05]  /*2900*/  @P0 BRA `(.L_x_3137) ;  /* 0x0000002000000947 */ /* 0x000fea0003800000 */
[----:B------:R-:W-:Y:S05]  /*2910*/  @P4 BRA `(.L_x_3138) ;  /* 0x0000008000004947 */ /* 0x000fea0003800000 */
[----:B------:R-:W-:Y:S05]  /*2920*/  BRA `(.L_x_3139) ;  /* 0x0000009000007947 */ /* 0x000fea0003800000 */
.L_x_3137:
[----:B-----5:R-:W-:-:S05]  /*2930*/  HADD2.F32 R99, -RZ, R32.H1_H1 ;  /* 0x30000020ff637230 */ /* 0x020fca0000004100 */
[----:B------:R-:W-:Y:S01]  /*2940*/  FADD.FTZ R98, R99, R98 ;  /* 0x0000006263627221 */ /* 0x000fe20000010000 */
[----:B------:R-:W-:Y:S05]  /*2950*/  BRA `(.L_x_3138) ;  /* 0x0000004000007947 */ /* 0x000fea0003800000 */
.L_x_3136:
[----:B-----5:R-:W-:-:S05]  /*2960*/  HADD2.F32 R99, -RZ, R36.H1_H1 ;  /* 0x30000024ff637230 */ /* 0x020fca0000004100 */
[----:B------:R-:W-:Y:S01]  /*2970*/  FADD.FTZ R98, R99, R98 ;  /* 0x0000006263627221 */ /* 0x000fe20000010000 */
[----:B------:R-:W-:-:S05]  /*2980*/  @P5 HADD2.F32 R99, -RZ, R32.H1_H1 ;  /* 0x30000020ff635230 */ /* 0x000fca0000004100 */
[----:B------:R-:W-:-:S05]  /*2990*/  @P5 FADD.FTZ R98, R99, R98 ;  /* 0x0000006263625221 */ /* 0x000fca0000010000 */
.L_x_3138:
[----:B------:R-:W-:-:S04]  /*29a0*/  F2FP.PACK_AB R40, RZ, R98 ;  /* 0x00000062ff28723e */ /* 0x000fc800000000ff */
[----:B------:R-:W-:Y:S02]  /*29b0*/  PRMT R28, R28, 0x5410, R40 ;  /* 0x000054101c1c7816 */ /* 0x000fe40000000028 */
.L_x_3139:
[----:B------:R-:W-:Y:S01]  /*29c0*/  HADD2.F32 R99, -RZ, R41.H0_H0 ;  /* 0x20000029ff637230 */ /* 0x000fe20000004100 */
[----:B------:R-:W-:Y:S05]  /*29d0*/  @P6 BRA `(.L_x_3140) ;  /* 0x0000008000006947 */ /* 0x000fea0003800000 */
[----:B------:R-:W-:-:S04]  /*29e0*/  ISETP.NE.U32.AND P0, PT, RZ, c[0x0][0x180], PT ;  /* 0x00006000ff007a0c */ /* 0x000fc80003f05070 */
[----:B------:R-:W-:-:S13]  /*29f0*/  ISETP.NE.AND.EX P0, PT, RZ, c[0x0][0x184], PT, P0 ;  /* 0x00006100ff007a0c */ /* 0x000fda0003f05300 */
[----:B------:R-:W-:Y:S05]  /*2a00*/  @P0 BRA `(.L_x_3141) ;  /* 0x0000002000000947 */ /* 0x000fea0003800000 */
[----:B------:R-:W-:Y:S05]  /*2a10*/  @P4 BRA `(.L_x_3142) ;  /* 0x0000008000004947 */ /* 0x000fea0003800000 */
[----:B------:R-:W-:Y:S05]  /*2a20*/  BRA `(.L_x_3143) ;  /* 0x0000009000007947 */ /* 0x000fea0003800000 */
.L_x_3141:
[----:B-----5:R-:W-:-:S05]  /*2a30*/  HADD2.F32 R40, -RZ, R33.H0_H0 ;  /* 0x20000021ff287230 */ /* 0x020fca0000004100 */
[----:B------:R-:W-:Y:S01]  /*2a40*/  FADD.FTZ R99, R40, R99 ;  /* 0x0000006328637221 */ /* 0x000fe20000010000 */
[----:B------:R-:W-:Y:S05]  /*2a50*/  BRA `(.L_x_3142) ;  /* 0x0000004000007947 */ /* 0x000fea0003800000 */
.L_x_3140:
[----:B-----5:R-:W-:-:S05]  /*2a60*/  HADD2.F32 R40, -RZ, R37.H0_H0 ;  /* 0x20000025ff287230 */ /* 0x020fca0000004100 */
[----:B------:R-:W-:Y:S01]  /*2a70*/  FADD.FTZ R99, R40, R99 ;  /* 0x0000006328637221 */ /* 0x000fe20000010000 */
[----:B------:R-:W-:-:S05]  /*2a80*/  @P5 HADD2.F32 R40, -RZ, R33.H0_H0 ;  /* 0x20000021ff285230 */ /* 0x000fca0000004100 */
[----:B------:R-:W-:-:S05]  /*2a90*/  @P5 FADD.FTZ R99, R40, R99 ;  /* 0x0000006328635221 */ /* 0x000fca0000010000 */
.L_x_3142:
[----:B------:R-:W-:-:S04]  /*2aa0*/  F2FP.PACK_AB R40, RZ, R99 ;  /* 0x00000063ff28723e */ /* 0x000fc800000000ff */
[----:B------:R-:W-:Y:S02]  /*2ab0*/  PRMT R29, R40, 0x7610, R29 ;  /* 0x00007610281d7816 */ /* 0x000fe4000000001d */
.L_x_3143:
[----:B------:R-:W-:Y:S01]  /*2ac0*/  HADD2.F32 R106, -RZ, R41.H1_H1 ;  /* 0x30000029ff6a7230 */ /* 0x000fe20000004100 */
[----:B------:R-:W-:Y:S05]  /*2ad0*/  @P6 BRA `(.L_x_3144) ;  /* 0x0000008000006947 */ /* 0x000fea0003800000 */
[----:B------:R-:W-:-:S04]  /*2ae0*/  ISETP.NE.U32.AND P0, PT, RZ, c[0x0][0x180], PT ;  /* 0x00006000ff007a0c */ /* 0x000fc80003f05070 */
[----:B------:R-:W-:-:S13]  /*2af0*/  ISETP.NE.AND.EX P0, PT, RZ, c[0x0][0x184], PT, P0 ;  /* 0x00006100ff007a0c */ /* 0x000fda0003f05300 */
[----:B------:R-:W-:Y:S05]  /*2b00*/  @P0 BRA `(.L_x_3145) ;  /* 0x0000002000000947 */ /* 0x000fea0003800000 */
[----:B------:R-:W-:Y:S05]  /*2b10*/  @P4 BRA `(.L_x_3146) ;  /* 0x0000008000004947 */ /* 0x000fea0003800000 */
[----:B------:R-:W-:Y:S05]  /*2b20*/  BRA `(.L_x_3147) ;  /* 0x0000009000007947 */ /* 0x000fea0003800000 */
.L_x_3145:
[----:B-----5:R-:W-:-:S05]  /*2b30*/  HADD2.F32 R41, -RZ, R33.H1_H1 ;  /* 0x30000021ff297230 */ /* 0x020fca0000004100 */
[----:B------:R-:W-:Y:S01]  /*2b40*/  FADD.FTZ R106, R41, R106 ;  /* 0x0000006a296a7221 */ /* 0x000fe20000010000 */
[----:B------:R-:W-:Y:S05]  /*2b50*/  BRA `(.L_x_3146) ;  /* 0x0000004000007947 */ /* 0x000fea0003800000 */
.L_x_3144:
[----:B-----5:R-:W-:-:S05]  /*2b60*/  HADD2.F32 R41, -RZ, R37.H1_H1 ;  /* 0x30000025ff297230 */ /* 0x020fca0000004100 */
[----:B------:R-:W-:Y:S01]  /*2b70*/  FADD.FTZ R106, R41, R106 ;  /* 0x0000006a296a7221 */ /* 0x000fe20000010000 */
[----:B------:R-:W-:-:S05]  /*2b80*/  @P5 HADD2.F32 R41, -RZ, R33.H1_H1 ;  /* 0x30000021ff295230 */ /* 0x000fca0000004100 */
[----:B------:R-:W-:-:S05]  /*2b90*/  @P5 FADD.FTZ R106, R41, R106 ;  /* 0x0000006a296a5221 */ /* 0x000fca0000010000 */
.L_x_3146:
[----:B------:R-:W-:-:S04]  /*2ba0*/  F2FP.PACK_AB R40, RZ, R106 ;  /* 0x0000006aff28723e */ /* 0x000fc800000000ff */
[----:B------:R-:W-:Y:S02]  /*2bb0*/  PRMT R29, R29, 0x5410, R40 ;  /* 0x000054101d1d7816 */ /* 0x000fe40000000028 */
.L_x_3147:
[----:B------:R-:W-:Y:S01]  /*2bc0*/  HADD2.F32 R107, -RZ, R42.H0_H0 ;  /* 0x2000002aff6b7230 */ /* 0x000fe20000004100 */
[----:B------:R-:W-:Y:S05]  /*2bd0*/  @P6 BRA `(.L_x_3148) ;  /* 0x0000008000006947 */ /* 0x000fea0003800000 */
[----:B------:R-:W-:-:S04]  /*2be0*/  ISETP.NE.U32.AND P0, PT, RZ, c[0x0][0x180], PT ;  /* 0x00006000ff007a0c */ /* 0x000fc80003f05070 */
[----:B------:R-:W-:-:S13]  /*2bf0*/  ISETP.NE.AND.EX P0, PT, RZ, c[0x0][0x184], PT, P0 ;  /* 0x00006100ff007a0c */ /* 0x000fda0003f05300 */
[----:B------:R-:W-:Y:S05]  /*2c00*/  @P0 BRA `(.L_x_3149) ;  /* 0x0000002000000947 */ /* 0x000fea0003800000 */
[----:B------:R-:W-:Y:S05]  /*2c10*/  @P4 BRA `(.L_x_3150) ;  /* 0x0000008000004947 */ /* 0x000fea0003800000 */
[----:B------:R-:W-:Y:S05]  /*2c20*/  BRA `(.L_x_3151) ;  /* 0x0000009000007947 */ /* 0x000fea0003800000 */
.L_x_3149:
[----:B-----5:R-:W-:-:S05]  /*2c30*/  HADD2.F32 R40, -RZ, R34.H0_H0 ;  /* 0x20000022ff287230 */ /* 0x020fca0000004100 */
[----:B------:R-:W-:Y:S01]  /*2c40*/  FADD.FTZ R107, R40, R107 ;  /* 0x0000006b286b7221 */ /* 0x000fe20000010000 */
[----:B------:R-:W-:Y:S05]  /*2c50*/  BRA `(.L_x_3150) ;  /* 0x0000004000007947 */ /* 0x000fea0003800000 */
.L_x_3148:
[----:B-----5:R-:W-:-:S05]  /*2c60*/  HADD2.F32 R40, -RZ, R38.H0_H0 ;  /* 0x20000026ff287230 */ /* 0x020fca0000004100 */
[----:B------:R-:W-:Y:S01]  /*2c70*/  FADD.FTZ R107, R40, R107 ;  /* 0x0000006b286b7221 */ /* 0x000fe20000010000 */
[----:B------:R-:W-:-:S05]  /*2c80*/  @P5 HADD2.F32 R40, -RZ, R34.H0_H0 ;  /* 0x20000022ff285230 */ /* 0x000fca0000004100 */
[----:B------:R-:W-:-:S05]  /*2c90*/  @P5 FADD.FTZ R107, R40, R107 ;  /* 0x0000006b286b5221 */ /* 0x000fca0000010000 */
.L_x_3150:
[----:B------:R-:W-:-:S04]  /*2ca0*/  F2FP.PACK_AB R40, RZ, R107 ;  /* 0x0000006bff28723e */ /* 0x000fc800000000ff */
[----:B------:R-:W-:Y:S02]  /*2cb0*/  PRMT R30, R40, 0x7610, R30 ;  /* 0x00007610281e7816 */ /* 0x000fe4000000001e */
.L_x_3151:
[----:B------:R-:W-:Y:S01]  /*2cc0*/  HADD2.F32 R114, -RZ, R42.H1_H1 ;  /* 0x3000002aff727230 */ /* 0x000fe20000004100 */
[----:B------:R-:W-:Y:S05]  /*2cd0*/  @P6 BRA `(.L_x_3152) ;  /* 0x0000008000006947 */ /* 0x000fea0003800000 */
[----:B------:R-:W-:-:S04]  /*2ce0*/  ISETP.NE.U32.AND P0, PT, RZ, c[0x0][0x180], PT ;  /* 0x00006000ff007a0c */ /* 0x000fc80003f05070 */
[----:B------:R-:W-:-:S13]  /*2cf0*/  ISETP.NE.AND.EX P0, PT, RZ, c[0x0][0x184], PT, P0 ;  /* 0x00006100ff007a0c */ /* 0x000fda0003f05300 */
[----:B------:R-:W-:Y:S05]  /*2d00*/  @P0 BRA `(.L_x_3153) ;  /* 0x0000002000000947 */ /* 0x000fea0003800000 */
[----:B------:R-:W-:Y:S05]  /*2d10*/  @P4 BRA `(.L_x_3154) ;  /* 0x0000008000004947 */ /* 0x000fea0003800000 */
[----:B------:R-:W-:Y:S05]  /*2d20*/  BRA `(.L_x_3155) ;  /* 0x0000009000007947 */ /* 0x000fea0003800000 */
.L_x_3153:
[----:B-----5:R-:W-:-:S05]  /*2d30*/  HADD2.F32 R41, -RZ, R34.H1_H1 ;  /* 0x30000022ff297230 */ /* 0x020fca0000004100 */
[----:B------:R-:W-:Y:S01]  /*2d40*/  FADD.FTZ R114, R41, R114 ;  /* 0x0000007229727221 */ /* 0x000fe20000010000 */
[----:B------:R-:W-:Y:S05]  /*2d50*/  BRA `(.L_x_3154) ;  /* 0x0000004000007947 */ /* 0x000fea0003800000 */
.L_x_3152:
[----:B-----5:R-:W-:-:S05]  /*2d60*/  HADD2.F32 R41, -RZ, R38.H1_H1 ;  /* 0x30000026ff297230 */ /* 0x020fca0000004100 */
[----:B------:R-:W-:Y:S01]  /*2d70*/  FADD.FTZ R114, R41, R114 ;  /* 0x0000007229727221 */ /* 0x000fe20000010000 */
[----:B------:R-:W-:-:S05]  /*2d80*/  @P5 HADD2.F32 R41, -RZ, R34.H1_H1 ;  /* 0x30000022ff295230 */ /* 0x000fca0000004100 */
[----:B------:R-:W-:-:S05]  /*2d90*/  @P5 FADD.FTZ R114, R41, R114 ;  /* 0x0000007229725221 */ /* 0x000fca0000010000 */
.L_x_3154:
[----:B------:R-:W-:-:S04]  /*2da0*/  F2FP.PACK_AB R40, RZ, R114 ;  /* 0x00000072ff28723e */ /* 0x000fc800000000ff */
[----:B------:R-:W-:Y:S02]  /*2db0*/  PRMT R30, R30, 0x5410, R40 ;  /* 0x000054101e1e7816 */ /* 0x000fe40000000028 */
.L_x_3155:
[----:B------:R-:W-:Y:S01]  /*2dc0*/  HADD2.F32 R115, -RZ, R43.H0_H0 ;  /* 0x2000002bff737230 */ /* 0x000fe20000004100 */
[----:B------:R-:W-:Y:S05]  /*2dd0*/  @P6 BRA `(.L_x_3156) ;  /* 0x0000008000006947 */ /* 0x000fea0003800000 */
[----:B------:R-:W-:-:S04]  /*2de0*/  ISETP.NE.U32.AND P0, PT, RZ, c[0x0][0x180], PT ;  /* 0x00006000ff007a0c */ /* 0x000fc80003f05070 */
[----:B------:R-:W-:-:S13]  /*2df0*/  ISETP.NE.AND.EX P0, PT, RZ, c[0x0][0x184], PT, P0 ;  /* 0x00006100ff007a0c */ /* 0x000fda0003f05300 */
[----:B------:R-:W-:Y:S05]  /*2e00*/  @P0 BRA `(.L_x_3157) ;  /* 0x0000002000000947 */ /* 0x000fea0003800000 */
[----:B------:R-:W-:Y:S05]  /*2e10*/  @P4 BRA `(.L_x_3158) ;  /* 0x0000008000004947 */ /* 0x000fea0003800000 */
[----:B------:R-:W-:Y:S05]  /*2e20*/  BRA `(.L_x_3159) ;  /* 0x0000009000007947 */ /* 0x000fea0003800000 */
.L_x_3157:
[----:B-----5:R-:W-:-:S05]  /*2e30*/  HADD2.F32 R40, -RZ, R35.H0_H0 ;  /* 0x20000023ff287230 */ /* 0x020fca0000004100 */
[----:B------:R-:W-:Y:S01]  /*2e40*/  FADD.FTZ R115, R40, R115 ;  /* 0x0000007328737221 */ /* 0x000fe20000010000 */
[----:B------:R-:W-:Y:S05]  /*2e50*/  BRA `(.L_x_3158) ;  /* 0x0000004000007947 */ /* 0x000fea0003800000 */
.L_x_3156:
[----:B-----5:R-:W-:-:S05]  /*2e60*/  HADD2.F32 R40, -RZ, R39.H0_H0 ;  /* 0x20000027ff287230 */ /* 0x020fca0000004100 */
[----:B------:R-:W-:Y:S01]  /*2e70*/  FADD.FTZ R115, R40, R115 ;  /* 0x0000007328737221 */ /* 0x000fe20000010000 */
[----:B------:R-:W-:-:S05]  /*2e80*/  @P5 HADD2.F32 R40, -RZ, R35.H0_H0 ;  /* 0x20000023ff285230 */ /* 0x000fca0000004100 */
[----:B------:R-:W-:-:S05]  /*2e90*/  @P5 FADD.FTZ R115, R40, R115 ;  /* 0x0000007328735221 */ /* 0x000fca0000010000 */
.L_x_3158:
[----:B------:R-:W-:-:S04]  /*2ea0*/  F2FP.PACK_AB R40, RZ, R115 ;  /* 0x00000073ff28723e */ /* 0x000fc800000000ff */
[----:B------:R-:W-:Y:S02]  /*2eb0*/  PRMT R31, R40, 0x7610, R31 ;  /* 0x00007610281f7816 */ /* 0x000fe4000000001f */
.L_x_3159:
[----:B------:R-:W-:Y:S01]  /*2ec0*/  HADD2.F32 R119, -RZ, R43.H1_H1 ;  /* 0x3000002bff777230 */ /* 0x000fe20000004100 */
[----:B------:R-:W-:Y:S05]  /*2ed0*/  @P6 BRA `(.L_x_3160) ;  /* 0x0000008000006947 */ /* 0x000fea0003800000 */
[----:B------:R-:W-:-:S04]  /*2ee0*/  ISETP.NE.U32.AND P0, PT, RZ, c[0x0][0x180], PT ;  /* 0x00006000ff007a0c */ /* 0x000fc80003f05070 */
[----:B------:R-:W-:-:S13]  /*2ef0*/  ISETP.NE.AND.EX P0, PT, RZ, c[0x0][0x184], PT, P0 ;  /* 0x00006100ff007a0c */ /* 0x000fda0003f05300 */
[----:B------:R-:W-:Y:S05]  /*2f00*/  @P0 BRA `(.L_x_3161) ;  /* 0x0000002000000947 */ /* 0x000fea0003800000 */
[----:B------:R-:W-:Y:S05]  /*2f10*/  @P4 BRA `(.L_x_3162) ;  /* 0x0000008000004947 */ /* 0x000fea0003800000 */
[----:B------:R-:W-:Y:S05]  /*2f20*/  BRA `(.L_x_3163) ;  /* 0x0000009000007947 */ /* 0x000fea0003800000 */
.L_x_3161:
[----:B-----5:R-:W-:-:S05]  /*2f30*/  HADD2.F32 R40, -RZ, R35.H1_H1 ;  /* 0x30000023ff287230 */ /* 0x020fca0000004100 */
[----:B------:R-:W-:Y:S01]  /*2f40*/  FADD.FTZ R119, R40, R119 ;  /* 0x0000007728777221 */ /* 0x000fe20000010000 */
[----:B------:R-:W-:Y:S05]  /*2f50*/  BRA `(.L_x_3162) ;  /* 0x0000004000007947 */ /* 0x000fea0003800000 */
.L_x_3160:
[----:B-----5:R-:W-:-:S05]  /*2f60*/  HADD2.F32 R40, -RZ, R39.H1_H1 ;  /* 0x30000027ff287230 */ /* 0x020fca0000004100 */
[----:B------:R-:W-:Y:S01]  /*2f70*/  FADD.FTZ R119, R40, R119 ;  /* 0x0000007728777221 */ /* 0x000fe20000010000 */
[----:B------:R-:W-:-:S05]  /*2f80*/  @P5 HADD2.F32 R40, -RZ, R35.H1_H1 ;  /* 0x30000023ff285230 */ /* 0x000fca0000004100 */
[----:B------:R-:W-:-:S05]  /*2f90*/  @P5 FADD.FTZ R119, R40, R119 ;  /* 0x0000007728775221 */ /* 0x000fca0000010000 */
.L_x_3162:
[----:B------:R-:W-:-:S04]  /*2fa0*/  F2FP.PACK_AB R40, RZ, R119 ;  /* 0x00000077ff28723e */ /* 0x000fc800000000ff */
[----:B------:R-:W-:Y:S02]  /*2fb0*/  PRMT R31, R31, 0x5410, R40 ;  /* 0x000054101f1f7816 */ /* 0x000fe40000000028 */
.L_x_3163:
[----:B------:R-:W-:-:S04]  /*2fc0*/  @P4 LEA R40, P0, R120, c[0x0][0x188], 0x4 ;  /* 0x0000620078284a11 */ /* 0x000fc800078020ff */
[----:B------:R-:W-:-:S05]  /*2fd0*/  @P4 LEA.HI.X R41, R120, c[0x0][0x18c], RZ, 0x4, P0 ;  /* 0x0000630078294a11 */ /* 0x000fca00000f24ff */
[----:B------:R0:W-:Y:S04]  /*2fe0*/  @P4 STG.E.128 [R40.64], R28 ;  /* 0x0000001c28004986 */ /* 0x0001e8000c101d04 */
.L_x_3131:
[----:B------:R-:W-:Y:S05]  /*2ff0*/  BSYNC B0 ;  /* 0x0000000000007941 */ /* 0x000fea0003800000 */
.L_x_3130:
        /* <DEDUP_REMOVED lines=42> */
.L_x_3176:
        /* <DEDUP_REMOVED lines=85> */
.L_x_3177:
        /* <DEDUP_REMOVED lines=11> */
[----:B------:R-:W-:Y:S01]  /*38a0*/  @!P0 IADD3 R120, R120, R121, RZ ;  /* 0x0000007978788210 */ /* 0x000fe20007ffe0ff */
[----:B------:R-:W-:Y:S01]  /*38b0*/  HFMA2.MMA R122, -RZ, RZ, 0, 0 ;  /* 0x00000000ff7a7435 */ /* 0x000fe200000001ff */
[----:B------:R-:W-:Y:S02]  /*38c0*/  ISETP.NE.AND P5, PT, RZ, UR6, PT ;  /* 0x00000006ff007c0c */ /* 0x000fe4000bfa5270 */
[----:B------:R-:W-:Y:S03]  /*38d0*/  BSSY B0, `(.L_x_3166) ;  /* 0x0000065000007945 */ /* 0x000fe60003800000 */
[----:B------:R-:W-:-:S05]  /*38e0*/  @!P0 MOV R122, R85 ;  /* 0x00000055007a8202 */ /* 0x000fca0000000f00 */
[----:B------:R-:W0:Y:S04]  /*38f0*/  SHFL.DOWN PT, R123, R122, 0x4, 0x1f ;  /* 0x08801f007a7b7f89 */ /* 0x000e2800000e0000 */
[----:B------:R-:W1:Y:S01]  /*3900*/  @!P0 LDS.64 R40, [R120.X8] ;  /* 0x0000000078288984 */ /* 0x000e620000008a00 */
[----:B------:R-:W-:Y:S02]  /*3910*/  LOP3.LUT P0, RZ, R43, 0x1f, R0, 0xf8, !PT ;  /* 0x0000001f2bff7812 */ /* 0x000fe4000780f800 */
[----:B------:R-:W-:Y:S01]  /*3920*/  I2F R43, R122 ;  /* 0x0000007a002b7306 */ /* 0x000fe20000201400 */
[----:B0-----:R-:W-:-:S07]  /*3930*/  IADD3 R42, R123, R122, RZ ;  /* 0x0000007a7b2a7210 */ /* 0x001fce0007ffe0ff */
        /* <DEDUP_REMOVED lines=14> */
[----:B------:R-:W-:Y:S01]  /*3a20*/  FMUL.FTZ R121, R121, R43 ;  /* 0x0000002b79797220 */ /* 0x000fe20000410000 */
[----:B--2---:R-:W-:Y:S02]  /*3a30*/  IADD3 R43, R42, R123, RZ ;  /* 0x0000007b2a2b7210 */ /* 0x004fe40007ffe0ff */
[----:B------:R-:W0:Y:S01]  /*3a40*/  I2F R123, R123 ;  /* 0x0000007b007b7306 */ /* 0x000e220000201400 */
[----:B------:R-:W1:Y:S04]  /*3a50*/  SHFL.DOWN PT, R125, R120, 0x2, 0x1f ;  /* 0x08401f00787d7f89 */ /* 0x000e6800000e0000 */
[----:B------:R-:W2:Y:S01]  /*3a60*/  SHFL.DOWN PT, R122, R121, 0x2, 0x1f ;  /* 0x08401f00797a7f89 */ /* 0x000ea200000e0000 */
[----:B-1----:R-:W-:-:S02]  /*3a70*/  FADD.FTZ R125, R120, R125 ;  /* 0x0000007d787d7221 */ /* 0x002fc40000010000 */
[----:B--2---:R-:W-:Y:S02]  /*3a80*/  FADD.FTZ R124, R121, -R122 ;  /* 0x8000007a797c7221 */ /* 0x004fe40000010000 */
[----:B0-----:R-:W-:Y:S02]  /*3a90*/  FMUL.FTZ R122, R122, R123 ;  /* 0x0000007b7a7a7220 */ /* 0x001fe40000410000 */
[----:B------:R-:W-:Y:S02]  /*3aa0*/  FMUL.FTZ R41, R124, R124 ;  /* 0x0000007c7c297220 */ /* 0x000fe40000410000 */
[C---:B------:R-:W-:Y:S01]  /*3ab0*/  FFMA.FTZ R122, R40.reuse, R121, R122 ;  /* 0x00000079287a7223 */ /* 0x040fe2000001007a */
[----:B------:R-:W0:Y:S01]  /*3ac0*/  SHFL.DOWN PT, R124, R43, 0x1, 0x1f ;  /* 0x08201f002b7c7f89 */ /* 0x000e2200000e0000 */
[----:B------:R-:W-:Y:S02]  /*3ad0*/  FMUL.FTZ R41, R40, R41 ;  /* 0x0000002928297220 */ /* 0x000fe40000410000 */
[----:B------:R-:W1:Y:S02]  /*3ae0*/  I2F R40, R43 ;  /* 0x0000002b00287306 */ /* 0x000e640000201400 */
[----:B------:R-:W-:-:S06]  /*3af0*/  FMUL.FTZ R41, R41, R123 ;  /* 0x0000007b29297220 */ /* 0x000fcc0000410000 */
[----:B-1----:R-:W1:Y:S02]  /*3b00*/  MUFU.RCP R42, R40 ;  /* 0x00000028002a7308 */ /* 0x002e640000001000 */
[C---:B-1----:R-:W-:Y:S01]  /*3b10*/  FMUL.FTZ R121, R42.reuse, R122 ;  /* 0x0000007a2a797220 */ /* 0x042fe20000410000 */
[----:B0-----:R-:W-:Y:S01]  /*3b20*/  IADD3 R122, R43, R124, RZ ;  /* 0x0000007c2b7a7210 */ /* 0x001fe20007ffe0ff */
[----:B------:R-:W-:-:S04]  /*3b30*/  FFMA.FTZ R41, R42, R41, R125 ;  /* 0x000000292a297223 */ /* 0x000fc8000001007d */
[----:B------:R-:W-:Y:S01]  /*3b40*/  I2F R125, R124 ;  /* 0x0000007c007d7306 */ /* 0x000fe20000201400 */
[----:B------:R-:W0:Y:S07]  /*3b50*/  SHFL.DOWN PT, R42, R121, 0x1, 0x1f ;  /* 0x08201f00792a7f89 */ /* 0x000e2e00000e0000 */
[----:B------:R-:W1:Y:S08]  /*3b60*/  I2F R122, R122 ;  /* 0x0000007a007a7306 */ /* 0x000e700000201400 */
[----:B-1----:R-:W1:Y:S01]  /*3b70*/  MUFU.RCP R43, R122 ;  /* 0x0000007a002b7308 */ /* 0x002e620000001000 */
[----:B0-----:R-:W-:-:S02]  /*3b80*/  FADD.FTZ R123, R121, -R42 ;  /* 0x8000002a797b7221 */ /* 0x001fc40000010000 */
[----:B------:R-:W-:Y:S02]  /*3b90*/  FMUL.FTZ R42, R42, R125 ;  /* 0x0000007d2a2a7220 */ /* 0x000fe40000410000 */
[----:B------:R-:W-:Y:S02]  /*3ba0*/  FMUL.FTZ R123, R123, R123 ;  /* 0x0000007b7b7b7220 */ /* 0x000fe40000410000 */
[C---:B------:R-:W-:Y:S02]  /*3bb0*/  FFMA.FTZ R42, R40.reuse, R121, R42 ;  /* 0x00000079282a7223 */ /* 0x040fe4000001002a */
[----:B------:R-:W-:Y:S02]  /*3bc0*/  FMUL.FTZ R120, R40, R123 ;  /* 0x0000007b28787220 */ /* 0x000fe40000410000 */
[----:B------:R-:W0:Y:S02]  /*3bd0*/  SHFL.DOWN PT, R40, R41, 0x1, 0x1f ;  /* 0x08201f0029287f89 */ /* 0x000e2400000e0000 */
[----:B------:R-:W-:-:S02]  /*3be0*/  FMUL.FTZ R120, R120, R125 ;  /* 0x0000007d78787220 */ /* 0x000fc40000410000 */
[----:B-1----:R-:W-:Y:S02]  /*3bf0*/  FMUL.FTZ R42, R43, R42 ;  /* 0x0000002a2b2a7220 */ /* 0x002fe40000410000 */
[----:B0-----:R-:W-:-:S04]  /*3c00*/  FADD.FTZ R40, R41, R40 ;  /* 0x0000002829287221 */ /* 0x001fc80000010000 */
[----:B------:R-:W-:Y:S01]  /*3c10*/  FFMA.FTZ R120, R43, R120, R40 ;  /* 0x000000782b787223 */ /* 0x000fe20000010028 */
[----:B------:R-:W-:Y:S01]  /*3c20*/  MOV R40, c[0x0][0x1e0] ;  /* 0x0000780000287a02 */ /* 0x000fe20000000f00 */
[----:B------:R0:W1:Y:S04]  /*3c30*/  SHFL.IDX PT, R43, R42, RZ, 0x1f ;  /* 0x00001fff2a2b7589 */ /* 0x00006800000e0000 */
[----:B------:R2:W3:Y:S01]  /*3c40*/  SHFL.IDX PT, R123, R120, RZ, 0x1f ;  /* 0x00001fff787b7589 */ /* 0x0004e200000e0000 */
[----:B0-----:R-:W-:Y:S01]  /*3c50*/  @!P0 MOV R42, 0x4 ;  /* 0x00000004002a8802 */ /* 0x001fe20000000f00 */
[C---:B-1----:R-:W-:Y:S01]  /*3c60*/  FMUL.FTZ R121, R43.reuse, R43 ;  /* 0x0000002b2b797220 */ /* 0x042fe20000410000 */
[----:B--2---:R-:W-:Y:S01]  /*3c70*/  FSEL R120, R43, RZ, !P5 ;  /* 0x000000ff2b787208 */ /* 0x004fe20006800000 */
[----:B---3--:R-:W-:-:S03]  /*3c80*/  FFMA.FTZ R40, R123, R40, c[0x0][0x228] ;  /* 0x00008a007b287623 */ /* 0x008fc60000010028 */
[----:B------:R-:W-:-:S05]  /*3c90*/  FSEL R121, R121, RZ, P5 ;  /* 0x000000ff79797208 */ /* 0x000fca0002800000 */
[----:B------:R-:W-:Y:S01]  /*3ca0*/  FADD.FTZ R121, R40, R121 ;  /* 0x0000007928797221 */ /* 0x000fe20000010000 */
[----:B------:R-:W-:-:S05]  /*3cb0*/  @!P0 MOV R40, 0x4 ;  /* 0x0000000400288802 */ /* 0x000fca0000000f00 */
[----:B------:R-:W0:Y:S01]  /*3cc0*/  MUFU.RSQ R121, R121 ;  /* 0x0000007900797308 */ /* 0x000e220000001400 */
[----:B------:R-:W-:-:S05]  /*3cd0*/  @!P0 IMAD.WIDE R40, R87, R40, c[0x0][0x1a0] ;  /* 0x0000680057288625 */ /* 0x000fca00078e0228 */
        /* <DEDUP_REMOVED lines=16> */
[----:B------:R-:W-:Y:S01]  /*3de0*/  F2FP.PACK_AB R40, R41, R40 ;  /* 0x000000282928723e */ /* 0x000fe200000000ff */
[----:B------:R-:W-:-:S02]  /*3df0*/  FADD.FTZ R42, R101, -R120 ;  /* 0x80000078652a7221 */ /* 0x000fc40000010000 */
[--C-:B------:R-:W-:Y:S01]  /*3e00*/  FADD.FTZ R124, R116, -R120.reuse ;  /* 0x80000078747c7221 */ /* 0x100fe20000010000 */
[----:B------:R-:W-:Y:S01]  /*3e10*/  F2FP.PACK_AB R41, R43, R122 ;  /* 0x0000007a2b29723e */ /* 0x000fe200000000ff */
        /* <DEDUP_REMOVED lines=8> */
[----:B------:R-:W-:Y:S01]  /*3ea0*/  F2FP.PACK_AB R42, R43, R42 ;  /* 0x0000002a2b2a723e */ /* 0x000fe200000000ff */
[----:B------:R-:W-:Y:S02]  /*3eb0*/  FFMA.FTZ R43, R9, R122, R17 ;  /* 0x0000007a092b7223 */ /* 0x000fe40000010011 */
[----:B------:R-:W-:Y:S01]  /*3ec0*/  FFMA.FTZ R122, R10, R123, R18 ;  /* 0x0000007b0a7a7223 */ /* 0x000fe20000010012 */
[----:B------:R-:W-:-:S04]  /*3ed0*/  MOV R123, 0x10 ;  /* 0x00000010007b7802 */ /* 0x000fc80000000f00 */
[----:B------:R-:W-:Y:S01]  /*3ee0*/  F2FP.PACK_AB R43, R122, R43 ;  /* 0x0000002b7a2b723e */ /* 0x000fe200000000ff */
[C---:B------:R-:W-:Y:S01]  /*3ef0*/  IMAD.WIDE.U32 R122, R84.reuse, R123, c[0x0][0x208] ;  /* 0x00008200547a7625 */ /* 0x040fe200078e007b */
[----:B------:R-:W-:-:S04]  /*3f00*/  IADD3 R84, R84, 0x100, RZ ;  /* 0x0000010054547810 */ /* 0x000fc80007ffe0ff */
[----:B------:R0:W-:Y:S03]  /*3f10*/  STG.E.128 [R122.64], R40 ;  /* 0x000000287a007986 */ /* 0x0001e6000c101d04 */
.L_x_3167:
[----:B------:R-:W-:Y:S05]  /*3f20*/  BSYNC B0 ;  /* 0x0000000000007941 */ /* 0x000fea0003800000 */
.L_x_3166:
[----:B------:R-:W-:Y:S01]  /*3f30*/  ISETP.GE.U32.AND P0, PT, R2, 0x200, PT ;  /* 0x000002000200780c */ /* 0x000fe20003f06070 */
[----:B------:R-:W-:-:S12]  /*3f40*/  BSSY B0, `(.L_x_3168) ;  /* 0x0000022000007945 */ /* 0x000fd80003800000 */
[----:B------:R-:W-:Y:S05]  /*3f50*/  @!P0 BRA `(.L_x_3169) ;  /* 0x0000020000008947 */ /* 0x000fea0003800000 */
[--C-:B0-----:R-:W-:Y:S01]  /*3f60*/  FADD.FTZ R40, R89, -R120.reuse ;  /* 0x8000007859287221 */ /* 0x101fe20000010000 */
[----:B------:R-:W-:Y:S01]  /*3f70*/  HFMA2.MMA R123, -RZ, RZ, 0, 9.5367431640625e-07 ;  /* 0x00000010ff7b7435 */ /* 0x000fe200000001ff */
        /* <DEDUP_REMOVED lines=15> */
[----:B------:R-:W-:Y:S02]  /*4070*/  FADD.FTZ R122, R110, -R120 ;  /* 0x800000786e7a7221 */ /* 0x000fe40000010000 */
[C---:B------:R-:W-:Y:S02]  /*4080*/  FMUL.FTZ R42, R121.reuse, R42 ;  /* 0x0000002a792a7220 */ /* 0x040fe40000410000 */
[----:B------:R-:W-:Y:S02]  /*4090*/  FMUL.FTZ R43, R121, R122 ;  /* 0x0000007a792b7220 */ /* 0x000fe40000410000 */
[----:B------:R-:W-:Y:S02]  /*40a0*/  FFMA.FTZ R42, R22, R42, R45 ;  /* 0x0000002a162a7223 */ /* 0x000fe4000001002d */
[----:B------:R-:W-:-:S02]  /*40b0*/  FFMA.FTZ R43, R26, R43, R50 ;  /* 0x0000002b1a2b7223 */ /* 0x000fc40000010032 */
[----:B------:R-:W-:Y:S02]  /*40c0*/  FADD.FTZ R122, R111, -R120 ;  /* 0x800000786f7a7221 */ /* 0x000fe40000010000 */
[----:B------:R-:W-:Y:S01]  /*40d0*/  FMUL.FTZ R124, R121, R124 ;  /* 0x0000007c797c7220 */ /* 0x000fe20000410000 */
[----:B------:R-:W-:Y:S01]  /*40e0*/  F2FP.PACK_AB R42, R43, R42 ;  /* 0x0000002a2b2a723e */ /* 0x000fe200000000ff */
[----:B------:R-:W-:Y:S02]  /*40f0*/  FMUL.FTZ R43, R121, R122 ;  /* 0x0000007a792b7220 */ /* 0x000fe40000410000 */
[----:B------:R-:W-:Y:S02]  /*4100*/  FFMA.FTZ R124, R27, R124, R51 ;  /* 0x0000007c1b7c7223 */ /* 0x000fe40000010033 */
[----:B------:R-:W-:Y:S02]  /*4110*/  FFMA.FTZ R43, R24, R43, R46 ;  /* 0x0000002b182b7223 */ /* 0x000fe4000001002e */
[C---:B------:R-:W-:Y:S01]  /*4120*/  IMAD.WIDE.U32 R122, R84.reuse, R123, c[0x0][0x208] ;  /* 0x00008200547a7625 */ /* 0x040fe200078e007b */
[----:B------:R-:W-:-:S02]  /*4130*/  IADD3 R84, R84, 0x100, RZ ;  /* 0x0000010054547810 */ /* 0x000fc40007ffe0ff */
[----:B------:R-:W-:-:S05]  /*4140*/  F2FP.PACK_AB R43, R124, R43 ;  /* 0x0000002b7c2b723e */ /* 0x000fca00000000ff */
[----:B------:R0:W-:Y:S02]  /*4150*/  STG.E.128 [R122.64], R40 ;  /* 0x000000287a007986 */ /* 0x0001e4000c101d04 */
.L_x_3169:
[----:B------:R-:W-:Y:S05]  /*4160*/  BSYNC B0 ;  /* 0x0000000000007941 */ /* 0x000fea0003800000 */
.L_x_3168:
[----:B------:R-:W-:Y:S01]  /*4170*/  BSSY B0, `(.L_x_3170) ;  /* 0x0000022000007945 */ /* 0x000fe20003800000 */
[----:B------:R-:W-:Y:S05]  /*4180*/  @!P2 BRA `(.L_x_3171) ;  /* 0x000002000000a947 */ /* 0x000fea0003800000 */
[--C-:B0-----:R-:W-:Y:S01]  /*4190*/  FADD.FTZ R40, R90, -R120.reuse ;  /* 0x800000785a287221 */ /* 0x101fe20000010000 */
[----:B------:R-:W-:Y:S01]  /*41a0*/  MOV R123, 0x10 ;  /* 0x00000010007b7802 */ /* 0x000fe20000000f00 */
        /* <DEDUP_REMOVED lines=13> */
[----:B------:R-:W-:Y:S01]  /*4280*/  FADD.FTZ R122, R112, -R120 ;  /* 0x80000078707a7221 */ /* 0x000fe20000010000 */
[----:B------:R-:W-:Y:S01]  /*4290*/  F2FP.PACK_AB R41, R124, R43 ;  /* 0x0000002b7c29723e */ /* 0x000fe200000000ff */
[C---:B------:R-:W-:Y:S02]  /*42a0*/  FMUL.FTZ R43, R121.reuse, R42 ;  /* 0x0000002a792b7220 */ /* 0x040fe40000410000 */
[----:B------:R-:W-:Y:S02]  /*42b0*/  FMUL.FTZ R122, R121, R122 ;  /* 0x0000007a797a7220 */ /* 0x000fe40000410000 */
[----:B------:R-:W-:Y:S02]  /*42c0*/  FFMA.FTZ R42, R54, R43, R62 ;  /* 0x0000002b362a7223 */ /* 0x000fe4000001003e */
[----:B------:R-:W-:Y:S02]  /*42d0*/  FFMA.FTZ R43, R57, R122, R65 ;  /* 0x0000007a392b7223 */ /* 0x000fe40000010041 */
[----:B------:R-:W-:-:S02]  /*42e0*/  FADD.FTZ R122, R113, -R120 ;  /* 0x80000078717a7221 */ /* 0x000fc40000010000 */
[----:B------:R-:W-:Y:S01]  /*42f0*/  FADD.FTZ R124, R118, -R120 ;  /* 0x80000078767c7221 */ /* 0x000fe20000010000 */
[----:B------:R-:W-:Y:S01]  /*4300*/  F2FP.PACK_AB R42, R43, R42 ;  /* 0x0000002a2b2a723e */ /* 0x000fe200000000ff */
[C---:B------:R-:W-:Y:S02]  /*4310*/  FMUL.FTZ R43, R121.reuse, R122 ;  /* 0x0000007a792b7220 */ /* 0x040fe40000410000 */
[----:B------:R-:W-:Y:S02]  /*4320*/  FMUL.FTZ R124, R121, R124 ;  /* 0x0000007c797c7220 */ /* 0x000fe40000410000 */
[----:B------:R-:W-:Y:S02]  /*4330*/  FFMA.FTZ R43, R56, R43, R64 ;  /* 0x0000002b382b7223 */ /* 0x000fe40000010040 */
[----:B------:R-:W-:Y:S02]  /*4340*/  FFMA.FTZ R124, R59, R124, R66 ;  /* 0x0000007c3b7c7223 */ /* 0x000fe40000010042 */
[C---:B------:R-:W-:Y:S01]  /*4350*/  IMAD.WIDE.U32 R122, R84.reuse, R123, c[0x0][0x208] ;  /* 0x00008200547a7625 */ /* 0x040fe200078e007b */
[----:B------:R-:W-:-:S02]  /*4360*/  IADD3 R84, R84, 0x100, RZ ;  /* 0x0000010054547810 */ /* 0x000fc40007ffe0ff */
[----:B------:R-:W-:-:S05]  /*4370*/  F2FP.PACK_AB R43, R124, R43 ;  /* 0x0000002b7c2b723e */ /* 0x000fca00000000ff */
[----:B------:R0:W-:Y:S02]  /*4380*/  STG.E.128 [R122.64], R40 ;  /* 0x000000287a007986 */ /* 0x0001e4000c101d04 */
.L_x_3171:
[----:B------:R-:W-:Y:S05]  /*4390*/  BSYNC B0 ;  /* 0x0000000000007941 */ /* 0x000fea0003800000 */
.L_x_3170:
[----:B------:R-:W-:Y:S01]  /*43a0*/  BSSY B0, `(.L_x_3172) ;  /* 0x0000021000007945 */ /* 0x000fe20003800000 */
[----:B------:R-:W-:Y:S05]  /*43b0*/  @!P3 BRA `(.L_x_3173) ;  /* 0x000001f00000b947 */ /* 0x000fea0003800000 */
[--C-:B0-----:R-:W-:Y:S02]  /*43c0*/  FADD.FTZ R41, R91, -R120.reuse ;  /* 0x800000785b297221 */ /* 0x101fe40000010000 */
        /* <DEDUP_REMOVED lines=21> */
[----:B------:R-:W-:Y:S02]  /*4520*/  FFMA.FTZ R40, R69, R120, R78 ;  /* 0x0000007845287223 */ /* 0x000fe4000001004e */
[----:B------:R-:W-:Y:S02]  /*4530*/  FFMA.FTZ R123, R73, R42, R82 ;  /* 0x0000002a497b7223 */ /* 0x000fe40000010052 */
[----:B------:R-:W-:Y:S01]  /*4540*/  FFMA.FTZ R124, R71, R124, R80 ;  /* 0x0000007c477c7223 */ /* 0x000fe20000010050 */
[----:B------:R-:W-:Y:S01]  /*4550*/  F2FP.PACK_AB R40, R40, R121 ;  /* 0x000000792828723e */ /* 0x000fe200000000ff */
[----:B------:R-:W-:Y:S01]  /*4560*/  HFMA2.MMA R121, -RZ, RZ, 0, 9.5367431640625e-07 ;  /* 0x00000010ff797435 */ /* 0x000fe200000001ff */
[----:B------:R-:W-:-:S02]  /*4570*/  F2FP.PACK_AB R42, R123, R122 ;  /* 0x0000007a7b2a723e */ /* 0x000fc400000000ff */
[----:B------:R-:W-:-:S07]  /*4580*/  F2FP.PACK_AB R41, R124, R41 ;  /* 0x000000297c29723e */ /* 0x000fce00000000ff */
[----:B------:R-:W-:-:S05]  /*4590*/  IMAD.WIDE.U32 R120, R84, R121, c[0x0][0x208] ;  /* 0x0000820054787625 */ /* 0x000fca00078e0079 */
[----:B------:R0:W-:Y:S02]  /*45a0*/  STG.E.128 [R120.64], R40 ;  /* 0x0000002878007986 */ /* 0x0001e4000c101d04 */
.L_x_3173:
[----:B------:R-:W-:Y:S05]  /*45b0*/  BSYNC B0 ;  /* 0x0000000000007941 */ /* 0x000fea0003800000 */
.L_x_3172:
[----:B------:R-:W-:Y:S02]  /*45c0*/  IADD3 R87, R87, c[0x0][0x160], RZ ;  /* 0x0000580057577a10 */ /* 0x000fe40007ffe0ff */
[----:B------:R-:W-:Y:S02]  /*45d0*/  LOP3.LUT P5, RZ, R86, 0xff, RZ, 0xc0, !PT ;  /* 0x000000ff56ff7812 */ /* 0x000fe400078ac0ff */
[----:B------:R-:W-:Y:S02]  /*45e0*/  ISETP.GE.AND P0, PT, R87, c[0x0][0x164], PT ;  /* 0x0000590057007a0c */ /* 0x000fe40003f06270 */
[----:B------:R-:W-:-:S11]  /*45f0*/  SEL R86, RZ, 0x1, P5 ;  /* 0x00000001ff567807 */ /* 0x000fd60002800000 */
[----:B0----5:R-:W-:Y:S01]  /*4600*/  @P0 CALL.REL.NOINC `(.L_x_3174) ;  /* 0x0000001000000944 */ /* 0x021fe20003c00000 */
[----:B------:R-:W-:Y:S05]  /*4610*/  BRA `(.L_x_3175) ;  /* 0xffffc40000007947 */ /* 0x000fea000383ffff */
.L_x_3174:
[----:B------:R-:W-:Y:S05]  /*4620*/  EXIT ;  /* 0x000000000000794d */ /* 0x000fea0003800000 */
.L_x_3164:
[----:B------:R-:W-:Y:S01]  /*4630*/  HFMA2.MMA R122, -RZ, RZ, 0, 5.9604644775390625e-08 ;  /* 0x00000001ff7a7435 */ /* 0x000fe200000001ff */
[----:B------:R-:W-:Y:S02]  /*4640*/  MOV R121, R40 ;  /* 0x0000002800797202 */ /* 0x000fe40000000f00 */
[----:B------:R-:W-:Y:S02]  /*4650*/  MOV R43, 0x1f ;  /* 0x0000001f002b7802 */ /* 0x000fe40000000f00 */
[----:B------:R-:W-:Y:S02]  /*4660*/  MOV R41, 0xffffffff ;  /* 0xffffffff00297802 */ /* 0x000fe40000000f00 */
[----:B------:R-:W-:Y:S02]  /*4670*/  MOV R42, 0x4690 ;  /* 0x00004690002a7802 */ /* 0x000fe40000000f00 */
[----:B-----5:R-:W-:Y:S05]  /*4680*/  CALL.REL.NOINC `($__internal_10_$__cuda_sm70_shflsync_bfly_p) ;  /* 0x000007e000007944 */ /* 0x020fea0003c00000 */
[----:B-1----:R-:W-:Y:S05]  /*4690*/  BRA `(.L_x_3176) ;  /* 0xffffec0000007947 */ /* 0x002fea000383ffff */
.L_x_3165:
[----:B------:R-:W-:Y:S01]  /*46a0*/  HFMA2.MMA R122, -RZ, RZ, 0, 1.1920928955078125e-07 ;  /* 0x00000002ff7a7435 */ /* 0x000fe200000001ff */
[----:B------:R-:W-:Y:S02]  /*46b0*/  MOV R121, R40 ;  /* 0x0000002800797202 */ /* 0x000fe40000000f00 */
[----:B------:R-:W-:-:S02]  /*46c0*/  MOV R43, 0x1f ;  /* 0x0000001f002b7802 */ /* 0x000fc40000000f00 */
[----:B------:R-:W-:Y:S02]  /*46d0*/  MOV R41, 0xffffffff ;  /* 0xffffffff00297802 */ /* 0x000fe40000000f00 */
[----:B------:R-:W-:Y:S02]  /*46e0*/  MOV R42, 0x4700 ;  /* 0x00004700002a7802 */ /* 0x000fe40000000f00 */
[----:B-----5:R-:W-:Y:S05]  /*46f0*/  CALL.REL.NOINC `($__internal_10_$__cuda_sm70_shflsync_bfly_p) ;  /* 0x0000077000007944 */ /* 0x020fea0003c00000 */
[----:B-1----:R-:W-:Y:S01]  /*4700*/  FADD.FTZ R40, R40, R41 ;  /* 0x0000002928287221 */ /* 0x002fe20000010000 */
[----:B------:R-:W-:Y:S01]  /*4710*/  HFMA2.MMA R122, -RZ, RZ, 0, 2.384185791015625e-07 ;  /* 0x00000004ff7a7435 */ /* 0x000fe200000001ff */
[----:B------:R-:W-:Y:S02]  /*4720*/  MOV R43, 0x1f ;  /* 0x0000001f002b7802 */ /* 0x000fe40000000f00 */
[----:B------:R-:W-:Y:S02]  /*4730*/  MOV R41, 0xffffffff ;  /* 0xffffffff00297802 */ /* 0x000fe40000000f00 */
[----:B------:R-:W-:Y:S02]  /*4740*/  MOV R121, R40 ;  /* 0x0000002800797202 */ /* 0x000fe40000000f00 */
[----:B------:R-:W-:-:S02]  /*4750*/  MOV R42, 0x4770 ;  /* 0x00004770002a7802 */ /* 0x000fc40000000f00 */
[----:B------:R-:W-:Y:S05]  /*4760*/  CALL.REL.NOINC `($__internal_10_$__cuda_sm70_shflsync_bfly_p) ;  /* 0x0000070000007944 */ /* 0x000fea0003c00000 */
[----:B-1----:R-:W-:Y:S01]  /*4770*/  FADD.FTZ R40, R40, R41 ;  /* 0x0000002928287221 */ /* 0x002fe20000010000 */
[----:B------:R-:W-:Y:S01]  /*4780*/  HFMA2.MMA R122, -RZ, RZ, 0, 4.76837158203125e-07 ;  /* 0x00000008ff7a7435 */ /* 0x000fe200000001ff */
[----:B------:R-:W-:-:S02]  /*4790*/  MOV R43, 0x1f ;  /* 0x0000001f002b7802 */ /* 0x000fc40000000f00 */
[----:B------:R-:W-:Y:S02]  /*47a0*/  MOV R41, 0xffffffff ;  /* 0xffffffff00297802 */ /* 0x000fe40000000f00 */
[----:B------:R-:W-:Y:S02]  /*47b0*/  MOV R121, R40 ;  /* 0x0000002800797202 */ /* 0x000fe40000000f00 */
[----:B------:R-:W-:Y:S02]  /*47c0*/  MOV R42, 0x47e0 ;  /* 0x000047e0002a7802 */ /* 0x000fe40000000f00 */
[----:B------:R-:W-:Y:S05]  /*47d0*/  CALL.REL.NOINC `($__internal_10_$__cuda_sm70_shflsync_bfly_p) ;  /* 0x0000069000007944 */ /* 0x000fea0003c00000 */
[----:B-1----:R-:W-:Y:S01]  /*47e0*/  FADD.FTZ R40, R40, R41 ;  /* 0x0000002928287221 */ /* 0x002fe20000010000 */
[----:B------:R-:W-:Y:S01]  /*47f0*/  HFMA2.MMA R122, -RZ, RZ, 0, 9.5367431640625e-07 ;  /* 0x00000010ff7a7435 */ /* 0x000fe200000001ff */
[----:B------:R-:W-:Y:S02]  /*4800*/  MOV R43, 0x1f ;  /* 0x0000001f002b7802 */ /* 0x000fe40000000f00 */
[----:B------:R-:W-:Y:S02]  /*4810*/  MOV R41, 0xffffffff ;  /* 0xffffffff00297802 */ /* 0x000fe40000000f00 */
[----:B------:R-:W-:-:S02]  /*4820*/  MOV R121, R40 ;  /* 0x0000002800797202 */ /* 0x000fc40000000f00 */
[----:B------:R-:W-:Y:S02]  /*4830*/  MOV R42, 0x4850 ;  /* 0x00004850002a7802 */ /* 0x000fe40000000f00 */
[----:B------:R-:W-:Y:S05]  /*4840*/  CALL.REL.NOINC `($__internal_10_$__cuda_sm70_shflsync_bfly_p) ;  /* 0x0000062000007944 */ /* 0x000fea0003c00000 */
[----:B-1----:R-:W-:Y:S01]  /*4850*/  FADD.FTZ R41, R40, R41 ;  /* 0x0000002928297221 */ /* 0x002fe20000010000 */
[----:B------:R-:W-:Y:S01]  /*4860*/  HFMA2.MMA R122, -RZ, RZ, 0, 5.9604644775390625e-08 ;  /* 0x00000001ff7a7435 */ /* 0x000fe200000001ff */
[----:B------:R-:W-:Y:S02]  /*4870*/  MOV R43, 0x1f ;  /* 0x0000001f002b7802 */ /* 0x000fe40000000f00 */
        /* <DEDUP_REMOVED lines=66> */
[----:B------:R-:W-:Y:S02]  /*4ca0*/  MOV R41, 0xffffffff ;  /* 0xffffffff00297802 */ /* 0x000fe40000000f00 */
[----:B------:R-:W-:Y:S02]  /*4cb0*/  MOV R42, 0x4cd0 ;  /* 0x00004cd0002a7802 */ /* 0x000fe40000000f00 */
[----:B------:R-:W-:Y:S05]  /*4cc0*/  CALL.REL.NOINC `($__internal_10_$__cuda_sm70_shflsync_bfly_p) ;  /* 0x000001a000007944 */ /* 0x000fea0003c00000 */
[----:B------:R-:W-:Y:S01]  /*4cd0*/  HFMA2.MMA R122, -RZ, RZ, 0, 1.1920928955078125e-07 ;  /* 0x00000002ff7a7435 */ /* 0x000fe200000001ff */
[----:B-1----:R-:W-:Y:S01]  /*4ce0*/  FADD.FTZ R121, R121, R41 ;  /* 0x0000002979797221 */ /* 0x002fe20000010000 */
[----:B------:R-:W-:Y:S02]  /*4cf0*/  MOV R43, 0x1f ;  /* 0x0000001f002b7802 */ /* 0x000fe40000000f00 */
[----:B------:R-:W-:Y:S02]  /*4d00*/  MOV R41, 0xffffffff ;  /* 0xffffffff00297802 */ /* 0x000fe40000000f00 */
[----:B------:R-:W-:Y:S02]  /*4d10*/  MOV R42, 0x4d30 ;  /* 0x00004d30002a7802 */ /* 0x000fe40000000f00 */
[----:B------:R-:W-:Y:S05]  /*4d20*/  CALL.REL.NOINC `($__internal_10_$__cuda_sm70_shflsync_bfly_p) ;  /* 0x0000014000007944 */ /* 0x000fea0003c00000 */
[----:B------:R-:W-:Y:S01]  /*4d30*/  HFMA2.MMA R122, -RZ, RZ, 0, 2.384185791015625e-07 ;  /* 0x00000004ff7a7435 */ /* 0x000fe200000001ff */
[----:B-1----:R-:W-:Y:S01]  /*4d40*/  FADD.FTZ R121, R121, R41 ;  /* 0x0000002979797221 */ /* 0x002fe20000010000 */
[----:B------:R-:W-:-:S02]  /*4d50*/  MOV R43, 0x1f ;  /* 0x0000001f002b7802 */ /* 0x000fc40000000f00 */
[----:B------:R-:W-:Y:S02]  /*4d60*/  MOV R41, 0xffffffff ;  /* 0xffffffff00297802 */ /* 0x000fe40000000f00 */
[----:B------:R-:W-:Y:S02]  /*4d70*/  MOV R42, 0x4d90 ;  /* 0x00004d90002a7802 */ /* 0x000fe40000000f00 */
[----:B------:R-:W-:Y:S05]  /*4d80*/  CALL.REL.NOINC `($__internal_10_$__cuda_sm70_shflsync_bfly_p) ;  /* 0x000000e000007944 */ /* 0x000fea0003c00000 */
[----:B------:R-:W-:Y:S01]  /*4d90*/  HFMA2.MMA R122, -RZ, RZ, 0, 4.76837158203125e-07 ;  /* 0x00000008ff7a7435 */ /* 0x000fe200000001ff */
[----:B-1----:R-:W-:Y:S01]  /*4da0*/  FADD.FTZ R121, R121, R41 ;  /* 0x0000002979797221 */ /* 0x002fe20000010000 */
[----:B------:R-:W-:Y:S02]  /*4db0*/  MOV R43, 0x1f ;  /* 0x0000001f002b7802 */ /* 0x000fe40000000f00 */
[----:B------:R-:W-:Y:S02]  /*4dc0*/  MOV R41, 0xffffffff ;  /* 0xffffffff00297802 */ /* 0x000fe40000000f00 */
[----:B------:R-:W-:Y:S02]  /*4dd0*/  MOV R42, 0x4df0 ;  /* 0x00004df0002a7802 */ /* 0x000fe40000000f00 */
[----:B------:R-:W-:Y:S05]  /*4de0*/  CALL.REL.NOINC `($__internal_10_$__cuda_sm70_shflsync_bfly_p) ;  /* 0x0000008000007944 */ /* 0x000fea0003c00000 */
[----:B------:R-:W-:Y:S01]  /*4df0*/  HFMA2.MMA R122, -RZ, RZ, 0, 9.5367431640625e-07 ;  /* 0x00000010ff7a7435 */ /* 0x000fe200000001ff */
[----:B-1----:R-:W-:Y:S01]  /*4e00*/  FADD.FTZ R121, R121, R41 ;  /* 0x0000002979797221 */ /* 0x002fe20000010000 */
[----:B------:R-:W-:-:S02]  /*4e10*/  MOV R43, 0x1f ;  /* 0x0000001f002b7802 */ /* 0x000fc40000000f00 */
[----:B------:R-:W-:Y:S02]  /*4e20*/  MOV R41, 0xffffffff ;  /* 0xffffffff00297802 */ /* 0x000fe40000000f00 */
[----:B------:R-:W-:Y:S02]  /*4e30*/  MOV R42, 0x4e50 ;  /* 0x00004e50002a7802 */ /* 0x000fe40000000f00 */
[----:B------:R-:W-:Y:S05]  /*4e40*/  CALL.REL.NOINC `($__internal_10_$__cuda_sm70_shflsync_bfly_p) ;  /* 0x0000002000007944 */ /* 0x000fea0003c00000 */
[----:B-1----:R-:W-:Y:S01]  /*4e50*/  MOV R124, R41 ;  /* 0x00000029007c7202 */ /* 0x002fe20000000f00 */
[----:B------:R-:W-:Y:S05]  /*4e60*/  BRA `(.L_x_3177) ;  /* 0xffffe98000007947 */ /* 0x000fea000383ffff */
        .weak           $__internal_10_$__cuda_sm70_shflsync_bfly_p
        .type           $__internal_10_$__cuda_sm70_shflsync_bfly_p,@function
        .size           $__internal_10_$__cuda_sm70_shflsync_bfly_p,(.L_x_26470 - $__internal_10_$__cuda_sm70_shflsync_bfly_p)
$__internal_10_$__cuda_sm70_shflsync_bfly_p:
[----:B------:R-:W-:Y:S04]  /*4e70*/  WARPSYNC R41 ;  /* 0x0000002900007348 */ /* 0x000fe80003800000 */
[----:B------:R0:W1:Y:S02]  /*4e80*/  SHFL.BFLY PT, R41, R121, R122, R43 ;  /* 0x0c00007a79297389 */ /* 0x00006400000e002b */
[----:B0-----:R-:W-:-:S06]  /*4e90*/  HFMA2.MMA R43, -RZ, RZ, 0, 0 ;  /* 0x00000000ff2b7435 */ /* 0x001fcc00000001ff */
[----:B------:R-:W-:Y:S05]  /*4ea0*/  RET.REL.NODEC R42 `(_ZN10layer_norm31ln_parallel_residual_fwd_kernelINS_13Kernel_traitsI6__halfS2_S2_S2_fjLj8192ELj1ELj1ELj8ELj16ENS_18Kernel_traits_baseILj8192ES2_S2_S2_S2_fjLj256EEEEELb0ELb1ELb0EEEvNS_9FwdParamsE) ;  /* 0xffffb1502a007950 */ /* 0x000fea0003c3ffff */
.L_x_3178:
        /* <DEDUP_REMOVED lines=13> */
.L_x_26470:


//--------------------- .text._ZN10layer_norm31ln_parallel_residual_fwd_kernelINS_13Kernel_traitsI6__halfS2_S2_S2_fjLj8192ELj1ELj1ELj8ELj16ENS_18Kernel_traits_baseILj8192ES2_S2_S2_S2_fjLj256EEEEELb0ELb1ELb1EEEvNS_9FwdParamsE --------------------------
	.section	.text._ZN10layer_norm31ln_parallel_residual_fwd_kernelINS_13Kernel_traitsI6__halfS2_S2_S2_fjLj8192ELj1ELj1ELj8ELj16ENS_18Kernel_traits_baseILj8192ES2_S2_S2_S2_fjLj256EEEEELb0ELb1ELb1EEEvNS_9FwdParamsE,"ax",@progbits
	.sectioninfo	@"SHI_REGISTERS=128"
	.align	128
        .global         _ZN10layer_norm31ln_parallel_residual_fwd_kernelINS_13Kernel_traitsI6__halfS2_S2_S2_fjLj8192ELj1ELj1ELj8ELj16ENS_18Kernel_traits_baseILj8192ES2_S2_S2_S2_fjLj256EEEEELb0ELb1ELb1EEEvNS_9FwdParamsE
        .type           _ZN10layer_norm31ln_parallel_residual_fwd_kernelINS_13Kernel_traitsI6__halfS2_S2_S2_fjLj8192ELj1ELj1ELj8ELj16ENS_18Kernel_traits_baseILj8192ES2_S2_S2_S2_fjLj256EEEEELb0ELb1ELb1EEEvNS_9FwdParamsE,@function
        .size           _ZN10layer_norm31ln_parallel_residual_fwd_kernelINS_13Kernel_traitsI6__halfS2_S2_S2_fjLj8192ELj1ELj1ELj8ELj16ENS_18Kernel_traits_baseILj8192ES2_S2_S2_S2_fjLj256EEEEELb0ELb1ELb1EEEvNS_9FwdParamsE,(.L_x_26471 - _ZN10layer_norm31ln_parallel_residual_fwd_kernelINS_13Kernel_traitsI6__halfS2_S2_S2_fjLj8192ELj1ELj1ELj8ELj16ENS_18Kernel_traits_baseILj8192ES2_S2_S2_S2_fjLj256EEEEELb0ELb1ELb1EEEvNS_9FwdParamsE)
        .other          _ZN10layer_norm31ln_parallel_residual_fwd_kernelINS_13Kernel_traitsI6__halfS2_S2_S2_fjLj8192ELj1ELj1ELj8ELj16ENS_18Kernel_traits_baseILj8192ES2_S2_S2_S2_fjLj256EEEEELb0ELb1ELb1EEEvNS_9FwdParamsE,@"STO_CUDA_ENTRY STV_DEFAULT"
_ZN10layer_norm31ln_parallel_residual_fwd_kernelINS_13Kernel_traitsI6__halfS2_S2_S2_fjLj8192ELj1ELj1ELj8ELj16ENS_18Kernel_traits_baseILj8192ES2_S2_S2_S2_fjLj256EEEEELb0ELb1ELb1EEEvNS_9FwdParamsE:
.text._ZN10layer_norm31ln_parallel_residual_fwd_kernelINS_13Kernel_traitsI6__halfS2_S2_S2_fjLj8192ELj1ELj1ELj8ELj16ENS_18Kernel_traits_baseILj8192ES2_S2_S2_S2_fjLj256EEEEELb0ELb1ELb1EEEvNS_9FwdParamsE:
[----:B------:R-:W-:Y:S02]  /*0000*/  MOV R1, c[0x0][0x28] ;  /* 0x00000a0000017a02 */ /* 0x000fe40000000f00 */
[----:B------:R-:W0:Y:S01]  /*0010*/  S2R R41, SR_TID.X ;  /* 0x0000000000297919 */ /* 0x000e220000002100 */
[----:B------:R-:W-:Y:S01]  /*0020*/  ISETP.NE.U32.AND P1, PT, RZ, c[0x0][0x218], PT ;  /* 0x00008600ff007a0c */ /* 0x000fe20003f25070 */
[----:B------:R-:W-:Y:S01]  /*0030*/  ULDC.64 UR4, c[0x0][0x118] ;  /* 0x0000460000047ab9 */ /* 0x000fe20000000a00 */
[----:B------:R-:W-:Y:S02]  /*0040*/  IADD3 R1, R1, -0x8, RZ ;  /* 0xfffffff801017810 */ /* 0x000fe40007ffe0ff */
[----:B------:R-:W-:Y:S02]  /*0050*/  ISETP.NE.AND.EX P1, PT, RZ, c[0x0][0x21c], PT, P1 ;  /* 0x00008700ff007a0c */ /* 0x000fe40003f25310 */
[----:B0-----:R-:W-:-:S04]  /*0060*/  SHF.L.U32 R0, R41, 0x4, RZ ;  /* 0x0000000429007819 */ /* 0x001fc800000006ff */
        /* <DEDUP_REMOVED lines=9> */
[----:B------:R-:W-:-:S04]  /*0100*/  IADD3 R2, P2, R0, c[0x0][0x1b0], RZ ;  /* 0x00006c0000027a10 */ /* 0x000fc80007f5e0ff */
[----:B------:R-:W-:Y:S02]  /*0110*/  IADD3.X R3, RZ, c[0x0][0x1b4], RZ, P2, !PT ;  /* 0x00006d00ff037a10 */ /* 0x000fe400017fe4ff */
[----:B-1----:R-:W-:-:S04]  /*0120*/  IADD3 R79, R40, UR6, RZ ;  /* 0x00000006284f7c10 */ /* 0x002fc8000fffe0ff */
[----:B------:R-:W-:-:S13]  /*0130*/  ISETP.GE.AND P0, PT, R79, c[0x0][0x164], PT ;  /* 0x000059004f007a0c */ /* 0x000fda0003f06270 */
[----:B------:R-:W-:Y:S05]  /*0140*/  @P0 EXIT ;  /* 0x000000000000094d */ /* 0x000fea0003800000 */
[----:B0-----:R0:W2:Y:S04]  /*0150*/  LDG.E.128 R24, [R2.64] ;  /* 0x0000000402187981 */ /* 0x0010a8000c1e1d00 */
[----:B------:R0:W3:Y:S04]  /*0160*/  LDG.E.128 R28, [R2.64+0x1000] ;  /* 0x00100004021c7981 */ /* 0x0000e8000c1e1d00 */
[----:B------:R0:W4:Y:S04]  /*0170*/  LDG.E.128 R32, [R2.64+0x2000] ;  /* 0x0020000402207981 */ /* 0x000128000c1e1d00 */
[----:B------:R0:W3:Y:S01]  /*0180*/  LDG.E.128 R36, [R2.64+0x3000] ;  /* 0x0030000402247981 */ /* 0x0000e2000c1e1d00 */
[----:B------:R-:W-:Y:S01]  /*0190*/  MOV R0, c[0x0][0x180] ;  /* 0x0000600000007a02 */ /* 0x000fe20000000f00 */
[----:B-----5:R-:W-:Y:S01]  /*01a0*/  @!P1 CS2R R96, SRZ ;  /* 0x0000000000609805 */ /* 0x020fe2000001ff00 */
        /* <DEDUP_REMOVED lines=9> */
[--C-:B------:R-:W-:Y:S01]  /*0240*/  HADD2.F32 R0, -RZ, R96.reuse.H0_H0 ;  /* 0x20000060ff007230 */ /* 0x100fe20000004100 */
[----:B------:R-:W-:Y:S01]  /*0250*/  @!P1 CS2R R22, SRZ ;  /* 0x0000000000169805 */ /* 0x000fe2000001ff00 */
[----:B------:R-:W-:Y:S01]  /*0260*/  HADD2.F32 R118, -RZ, R96.H1_H1 ;  /* 0x30000060ff767230 */ /* 0x000fe20000004100 */
[----:B------:R-:W-:Y:S01]  /*0270*/  SHF.L.U32 R40, R40, 0x3, RZ ;  /* 0x0000000328287819 */ /* 0x000fe200000006ff */
[--C-:B------:R-:W-:Y:S01]  /*0280*/  HADD2.F32 R117, -RZ, R97.reuse.H0_H0 ;  /* 0x20000061ff757230 */ /* 0x100fe20000004100 */
[----:B------:R1:W-:Y:S01]  /*0290*/  STL [R1], R0 ;  /* 0x0000000001007387 */ /* 0x0003e20000100800 */
[----:B------:R-:W-:Y:S01]  /*02a0*/  HADD2.F32 R116, -RZ, R97.H1_H1 ;  /* 0x30000061ff747230 */ /* 0x000fe20000004100 */
[----:B------:R-:W-:Y:S01]  /*02b0*/  SHF.R.U32.HI R80, RZ, 0x5, R41 ;  /* 0x00000005ff507819 */ /* 0x000fe20000011629 */
[--C-:B------:R-:W-:Y:S01]  /*02c0*/  HADD2.F32 R111, -RZ, R98.reuse.H0_H0 ;  /* 0x20000062ff6f7230 */ /* 0x100fe20000004100 */
[----:B------:R-:W-:Y:S01]  /*02d0*/  HFMA2.MMA R81, -RZ, RZ, 0, 5.9604644775390625e-08 ;  /* 0x00000001ff517435 */ /* 0x000fe200000001ff */
[----:B------:R-:W-:Y:S01]  /*02e0*/  HADD2.F32 R110, -RZ, R98.H1_H1 ;  /* 0x30000062ff6e7230 */ /* 0x000fe20000004100 */
[----:B------:R-:W-:Y:S01]  /*02f0*/  LOP3.LUT R80, R80, 0x7, RZ, 0xc0, !PT ;  /* 0x0000000750507812 */ /* 0x000fe200078ec0ff */
[--C-:B------:R-:W-:Y:S01]  /*0300*/  HADD2.F32 R98, -RZ, R4.reuse.H0_H0 ;  /* 0x20000004ff627230 */ /* 0x100fe20000004100 */
[----:B------:R-:W-:Y:S01]  /*0310*/  ULDC.U8 UR6, c[0x0][0x1f0] ;  /* 0x00007c0000067ab9 */ /* 0x000fe20000000000 */
[----:B------:R-:W-:-:S02]  /*0320*/  HADD2.F32 R97, -RZ, R4.H1_H1 ;  /* 0x30000004ff617230 */ /* 0x000fc40000004100 */
[--C-:B------:R-:W-:Y:S02]  /*0330*/  HADD2.F32 R96, -RZ, R5.reuse.H0_H0 ;  /* 0x20000005ff607230 */ /* 0x100fe40000004100 */
[----:B------:R-:W-:Y:S02]  /*0340*/  HADD2.F32 R87, -RZ, R5.H1_H1 ;  /* 0x30000005ff577230 */ /* 0x000fe40000004100 */
[--C-:B-1----:R-:W-:Y:S02]  /*0350*/  HADD2.F32 R0, -RZ, R6.reuse.H0_H0 ;  /* 0x20000006ff007230 */ /* 0x102fe40000004100 */
[----:B0-----:R-:W-:Y:S02]  /*0360*/  HADD2.F32 R2, -RZ, R6.H1_H1 ;  /* 0x30000006ff027230 */ /* 0x001fe40000004100 */
[--C-:B------:R-:W-:Y:S02]  /*0370*/  HADD2.F32 R3, -RZ, R7.reuse.H0_H0 ;  /* 0x20000007ff037230 */ /* 0x100fe40000004100 */
[----:B------:R-:W-:-:S02]  /*0380*/  HADD2.F32 R4, -RZ, R7.H1_H1 ;  /* 0x30000007ff047230 */ /* 0x000fc40000004100 */
[--C-:B------:R-:W-:Y:S02]  /*0390*/  HADD2.F32 R5, -RZ, R12.reuse.H0_H0 ;  /* 0x2000000cff057230 */ /* 0x100fe40000004100 */
[----:B------:R-:W-:Y:S02]  /*03a0*/  HADD2.F32 R6, -RZ, R12.H1_H1 ;  /* 0x3000000cff067230 */ /* 0x000fe40000004100 */
[--C-:B------:R-:W-:Y:S02]  /*03b0*/  HADD2.F32 R7, -RZ, R13.reuse.H0_H0 ;  /* 0x2000000dff077230 */ /* 0x100fe40000004100 */
[----:B------:R-:W-:Y:S02]  /*03c0*/  HADD2.F32 R8, -RZ, R13.H1_H1 ;  /* 0x3000000dff087230 */ /* 0x000fe40000004100 */
        /* <DEDUP_REMOVED lines=14> */
[--C-:B--2---:R-:W-:Y:S02]  /*04b0*/  HADD2.F32 R109, -RZ, R24.reuse.H0_H0 ;  /* 0x20000018ff6d7230 */ /* 0x104fe40000004100 */
[----:B------:R-:W-:Y:S02]  /*04c0*/  HADD2.F32 R86, -RZ, R24.H1_H1 ;  /* 0x30000018ff567230 */ /* 0x000fe40000004100 */
[--C-:B------:R-:W-:Y:S02]  /*04d0*/  HADD2.F32 R85, -RZ, R25.reuse.H0_H0 ;  /* 0x20000019ff557230 */ /* 0x100fe40000004100 */
[----:B------:R-:W-:Y:S02]  /*04e0*/  HADD2.F32 R84, -RZ, R25.H1_H1 ;  /* 0x30000019ff547230 */ /* 0x000fe40000004100 */
[--C-:B------:R-:W-:Y:S02]  /*04f0*/  HADD2.F32 R21, -RZ, R26.reuse.H0_H0 ;  /* 0x2000001aff157230 */ /* 0x100fe40000004100 */
[----:B------:R-:W-:-:S02]  /*0500*/  HADD2.F32 R22, -RZ, R26.H1_H1 ;  /* 0x3000001aff167230 */ /* 0x000fc40000004100 */
[--C-:B------:R-:W-:Y:S02]  /*0510*/  HADD2.F32 R23, -RZ, R27.reuse.H0_H0 ;  /* 0x2000001bff177230 */ /* 0x100fe40000004100 */
[----:B------:R-:W-:Y:S02]  /*0520*/  HADD2.F32 R24, -RZ, R27.H1_H1 ;  /* 0x3000001bff187230 */ /* 0x000fe40000004100 */
[--C-:B---3--:R-:W-:Y:S02]  /*0530*/  HADD2.F32 R25, -RZ, R28.reuse.H0_H0 ;  /* 0x2000001cff197230 */ /* 0x108fe40000004100 */
[----:B------:R-:W-:Y:S01]  /*0540*/  HADD2.F32 R26, -RZ, R28.H1_H1 ;  /* 0x3000001cff1a7230 */ /* 0x000fe20000004100 */
[----:B------:R-:W-:Y:S01]  /*0550*/  IADD3 R28, R40, 0x8, RZ ;  /* 0x00000008281c7810 */ /* 0x000fe20007ffe0ff */
[--C-:B------:R-:W-:Y:S02]  /*0560*/  HADD2.F32 R27, -RZ, R29.reuse.H0_H0 ;  /* 0x2000001dff1b7230 */ /* 0x100fe40000004100 */
[----:B------:R-:W-:-:S02]  /*0570*/  HADD2.F32 R52, -RZ, R29.H1_H1 ;  /* 0x3000001dff347230 */ /* 0x000fc40000004100 */
[--C-:B------:R-:W-:Y:S02]  /*0580*/  HADD2.F32 R53, -RZ, R30.reuse.H0_H0 ;  /* 0x2000001eff357230 */ /* 0x100fe40000004100 */
[----:B------:R-:W-:Y:S02]  /*0590*/  HADD2.F32 R54, -RZ, R30.H1_H1 ;  /* 0x3000001eff367230 */ /* 0x000fe40000004100 */
[--C-:B------:R-:W-:Y:S02]  /*05a0*/  HADD2.F32 R55, -RZ, R31.reuse.H0_H0 ;  /* 0x2000001fff377230 */ /* 0x100fe40000004100 */
[----:B------:R-:W-:Y:S02]  /*05b0*/  HADD2.F32 R56, -RZ, R31.H1_H1 ;  /* 0x3000001fff387230 */ /* 0x000fe40000004100 */
[--C-:B----4-:R-:W-:Y:S02]  /*05c0*/  HADD2.F32 R57, -RZ, R32.reuse.H0_H0 ;  /* 0x20000020ff397230 */ /* 0x110fe40000004100 */
        /* <DEDUP_REMOVED lines=15> */
.L_x_3310:
[----:B------:R-:W0:Y:S01]  /*06c0*/  S2R R41, SR_TID.X ;  /* 0x0000000000297919 */ /* 0x000e220000002100 */
[----:B------:R-:W-:Y:S01]  /*06d0*/  IMAD R40, R79, c[0x0][0x168], RZ ;  /* 0x00005a004f287a24 */ /* 0x000fe200078e02ff */
[----:B------:R-:W-:Y:S02]  /*06e0*/  ISETP.NE.U32.AND P1, PT, RZ, c[0x0][0x178], PT ;  /* 0x00005e00ff007a0c */ /* 0x000fe40003f25070 */
[----:B------:R-:W-:Y:S02]  /*06f0*/  ISETP.NE.U32.AND P2, PT, RZ, c[0x0][0x180], PT ;  /* 0x00006000ff007a0c */ /* 0x000fe40003f45070 */
[----:B------:R-:W-:Y:S02]  /*0700*/  ISETP.NE.AND.EX P1, PT, RZ, c[0x0][0x17c], PT, P1 ;  /* 0x00005f00ff007a0c */ /* 0x000fe40003f25310 */
[----:B------:R-:W-:-:S02]  /*0710*/  ISETP.NE.AND.EX P2, PT, RZ, c[0x0][0x184], PT, P2 ;  /* 0x00006100ff007a0c */ /* 0x000fc40003f45320 */
[----:B------:R-:W-:Y:S02]  /*0720*/  MOV R112, 0x10 ;  /* 0x0000001000707802 */ /* 0x000fe40000000f00 */
        /* <DEDUP_REMOVED lines=21> */
.L_x_3180:
[----:B-----5:R-:W-:-:S05]  /*0880*/  HADD2.F32 R45, -RZ, R32.H0_H0 ;  /* 0x20000020ff2d7230 */ /* 0x020fca0000004100 */
[----:B------:R-:W-:Y:S01]  /*0890*/  FADD.FTZ R50, R50, R45 ;  /* 0x0000002d32327221 */ /* 0x000fe20000010000 */
[----:B------:R-:W-:Y:S05]  /*08a0*/  BRA `(.L_x_3181) ;  /* 0x0000004000007947 */ /* 0x000fea0003800000 */
.L_x_3179:
[----:B0----5:R-:W-:Y:S02]  /*08b0*/  HADD2.F32 R45, -RZ, R28.H0_H0 ;  /* 0x2000001cff2d7230 */ /* 0x021fe40000004100 */
[----:B------:R-:W-:-:S03]  /*08c0*/  @P2 HADD2.F32 R47, -RZ, R32.H0_H0 ;  /* 0x20000020ff2f2230 */ /* 0x000fc60000004100 */
[----:B------:R-:W-:-:S04]  /*08d0*/  FADD.FTZ R50, R50, R45 ;  /* 0x0000002d32327221 */ /* 0x000fc80000010000 */
[----:B------:R-:W-:-:S05]  /*08e0*/  @P2 FADD.FTZ R50, R50, R47 ;  /* 0x0000002f32322221 */ /* 0x000fca0000010000 */
.L_x_3181:
[----:B------:R-:W-:-:S04]  /*08f0*/  F2FP.PACK_AB R44, RZ, R50 ;  /* 0x00000032ff2c723e */ /* 0x000fc800000000ff */
[----:B------:R-:W-:Y:S02]  /*0900*/  PRMT R36, R44, 0x7610, R36 ;  /* 0x000076102c247816 */ /* 0x000fe40000000024 */
.L_x_3182:
[----:B------:R-:W-:Y:S01]  /*0910*/  HADD2.F32 R72, -RZ, R40.H1_H1 ;  /* 0x30000028ff487230 */ /* 0x000fe20000004100 */
[----:B------:R-:W-:Y:S05]  /*0920*/  @P3 BRA `(.L_x_3183) ;  /* 0x0000008000003947 */ /* 0x000fea0003800000 */
[----:B------:R-:W-:-:S04]  /*0930*/  ISETP.NE.U32.AND P4, PT, RZ, c[0x0][0x180], PT ;  /* 0x00006000ff007a0c */ /* 0x000fc80003f85070 */
[----:B------:R-:W-:-:S13]  /*0940*/  ISETP.NE.AND.EX P4, PT, RZ, c[0x0][0x184], PT, P4 ;  /* 0x00006100ff007a0c */ /* 0x000fda0003f85340 */
[----:B------:R-:W-:Y:S05]  /*0950*/  @P4 BRA `(.L_x_3184) ;  /* 0x0000002000004947 */ /* 0x000fea0003800000 */
[----:B------:R-:W-:Y:S05]  /*0960*/  @P0 BRA `(.L_x_3185) ;  /* 0x0000008000000947 */ /* 0x000fea0003800000 */
[----:B------:R-:W-:Y:S05]  /*0970*/  BRA `(.L_x_3186) ;  /* 0x0000009000007947 */ /* 0x000fea0003800000 */
.L_x_3184:
[----:B-----5:R-:W-:-:S05]  /*0980*/  HADD2.F32 R45, -RZ, R32.H1_H1 ;  /* 0x30000020ff2d7230 */ /* 0x020fca0000004100 */
[----:B------:R-:W-:Y:S01]  /*0990*/  FADD.FTZ R72, R72, R45 ;  /* 0x0000002d48487221 */ /* 0x000fe20000010000 */
[----:B------:R-:W-:Y:S05]  /*09a0*/  BRA `(.L_x_3185) ;  /* 0x0000004000007947 */ /* 0x000fea0003800000 */
.L_x_3183:
[----:B-----5:R-:W-:Y:S02]  /*09b0*/  HADD2.F32 R45, -RZ, R28.H1_H1 ;  /* 0x3000001cff2d7230 */ /* 0x020fe40000004100 */
[----:B------:R-:W-:-:S03]  /*09c0*/  @P2 HADD2.F32 R47, -RZ, R32.H1_H1 ;  /* 0x30000020ff2f2230 */ /* 0x000fc60000004100 */
[----:B------:R-:W-:-:S04]  /*09d0*/  FADD.FTZ R72, R72, R45 ;  /* 0x0000002d48487221 */ /* 0x000fc80000010000 */
[----:B------:R-:W-:-:S05]  /*09e0*/  @P2 FADD.FTZ R72, R72, R47 ;  /* 0x0000002f48482221 */ /* 0x000fca0000010000 */
.L_x_3185:
[----:B------:R-:W-:-:S04]  /*09f0*/  F2FP.PACK_AB R40, RZ, R72 ;  /* 0x00000048ff28723e */ /* 0x000fc800000000ff */
[----:B------:R-:W-:Y:S02]  /*0a00*/  PRMT R36, R36, 0x5410, R40 ;  /* 0x0000541024247816 */ /* 0x000fe40000000028 */
.L_x_3186:
[----:B------:R-:W-:Y:S01]  /*0a10*/  HADD2.F32 R51, -RZ, R41.H0_H0 ;  /* 0x20000029ff337230 */ /* 0x000fe20000004100 */
[----:B------:R-:W-:Y:S05]  /*0a20*/  @P3 BRA `(.L_x_3187) ;  /* 0x0000008000003947 */ /* 0x000fea0003800000 */
[----:B------:R-:W-:-:S04]  /*0a30*/  ISETP.NE.U32.AND P4, PT, RZ, c[0x0][0x180], PT ;  /* 0x00006000ff007a0c */ /* 0x000fc80003f85070 */
[----:B------:R-:W-:-:S13]  /*0a40*/  ISETP.NE.AND.EX P4, PT, RZ, c[0x0][0x184], PT, P4 ;  /* 0x00006100ff007a0c */ /* 0x000fda0003f85340 */
[----:B------:R-:W-:Y:S05]  /*0a50*/  @P4 BRA `(.L_x_3188) ;  /* 0x0000002000004947 */ /* 0x000fea0003800000 */
[----:B------:R-:W-:Y:S05]  /*0a60*/  @P0 BRA `(.L_x_3189) ;  /* 0x0000008000000947 */ /* 0x000fea0003800000 */
[----:B------:R-:W-:Y:S05]  /*0a70*/  BRA `(.L_x_3190) ;  /* 0x0000009000007947 */ /* 0x000fea0003800000 */
.L_x_3188:
[----:B-----5:R-:W-:-:S05]  /*0a80*/  HADD2.F32 R40, -RZ, R33.H0_H0 ;  /* 0x20000021ff287230 */ /* 0x020fca0000004100 */
[----:B------:R-:W-:Y:S01]  /*0a90*/  FADD.FTZ R51, R51, R40 ;  /* 0x0000002833337221 */ /* 0x000fe20000010000 */
[----:B------:R-:W-:Y:S05]  /*0aa0*/  BRA `(.L_x_3189) ;  /* 0x0000004000007947 */ /* 0x000fea0003800000 */
.L_x_3187:
[----:B-----5:R-:W-:Y:S02]  /*0ab0*/  HADD2.F32 R40, -RZ, R29.H0_H0 ;  /* 0x2000001dff287230 */ /* 0x020fe40000004100 */
[----:B------:R-:W-:-:S03]  /*0ac0*/  @P2 HADD2.F32 R44, -RZ, R33.H0_H0 ;  /* 0x20000021ff2c2230 */ /* 0x000fc60000004100 */
[----:B------:R-:W-:-:S04]  /*0ad0*/  FADD.FTZ R51, R51, R40 ;  /* 0x0000002833337221 */ /* 0x000fc80000010000 */
[----:B------:R-:W-:-:S05]  /*0ae0*/  @P2 FADD.FTZ R51, R51, R44 ;  /* 0x0000002c33332221 */ /* 0x000fca0000010000 */
.L_x_3189:
[----:B------:R-:W-:-:S04]  /*0af0*/  F2FP.PACK_AB R40, RZ, R51 ;  /* 0x00000033ff28723e */ /* 0x000fc800000000ff */
[----:B------:R-:W-:Y:S02]  /*0b00*/  PRMT R37, R40, 0x7610, R37 ;  /* 0x0000761028257816 */ /* 0x000fe40000000025 */
.L_x_3190:
[----:B------:R-:W-:Y:S01]  /*0b10*/  HADD2.F32 R74, -RZ, R41.H1_H1 ;  /* 0x30000029ff4a7230 */ /* 0x000fe20000004100 */
[----:B------:R-:W-:Y:S05]  /*0b20*/  @P3 BRA `(.L_x_3191) ;  /* 0x0000008000003947 */ /* 0x000fea0003800000 */
[----:B------:R-:W-:-:S04]  /*0b30*/  ISETP.NE.U32.AND P4, PT, RZ, c[0x0][0x180], PT ;  /* 0x00006000ff007a0c */ /* 0x000fc80003f85070 */
[----:B------:R-:W-:-:S13]  /*0b40*/  ISETP.NE.AND.EX P4, PT, RZ, c[0x0][0x184], PT, P4 ;  /* 0x00006100ff007a0c */ /* 0x000fda0003f85340 */
[----:B------:R-:W-:Y:S05]  /*0b50*/  @P4 BRA `(.L_x_3192) ;  /* 0x0000002000004947 */ /* 0x000fea0003800000 */
[----:B------:R-:W-:Y:S05]  /*0b60*/  @P0 BRA `(.L_x_3193) ;  /* 0x0000008000000947 */ /* 0x000fea0003800000 */
[----:B------:R-:W-:Y:S05]  /*0b70*/  BRA `(.L_x_3194) ;  /* 0x0000009000007947 */ /* 0x000fea0003800000 */
.L_x_3192:
[----:B-----5:R-:W-:-:S05]  /*0b80*/  HADD2.F32 R41, -RZ, R33.H1_H1 ;  /* 0x30000021ff297230 */ /* 0x020fca0000004100 */
[----:B------:R-:W-:Y:S01]  /*0b90*/  FADD.FTZ R74, R74, R41 ;  /* 0x000000294a4a7221 */ /* 0x000fe20000010000 */
[----:B------:R-:W-:Y:S05]  /*0ba0*/  BRA `(.L_x_3193) ;  /* 0x0000004000007947 */ /* 0x000fea0003800000 */
.L_x_3191:
[----:B-----5:R-:W-:Y:S02]  /*0bb0*/  HADD2.F32 R41, -RZ, R29.H1_H1 ;  /* 0x3000001dff297230 */ /* 0x020fe40000004100 */
[----:B------:R-:W-:-:S03]  /*0bc0*/  @P2 HADD2.F32 R45, -RZ, R33.H1_H1 ;  /* 0x30000021ff2d2230 */ /* 0x000fc60000004100 */
[----:B------:R-:W-:-:S04]  /*0bd0*/  FADD.FTZ R74, R74, R41 ;  /* 0x000000294a4a7221 */ /* 0x000fc80000010000 */
[----:B------:R-:W-:-:S05]  /*0be0*/  @P2 FADD.FTZ R74, R74, R45 ;  /* 0x0000002d4a4a2221 */ /* 0x000fca0000010000 */
.L_x_3193:
[----:B------:R-:W-:-:S04]  /*0bf0*/  F2FP.PACK_AB R40, RZ, R74 ;  /* 0x0000004aff28723e */ /* 0x000fc800000000ff */
[----:B------:R-:W-:Y:S02]  /*0c00*/  PRMT R37, R37, 0x5410, R40 ;  /* 0x0000541025257816 */ /* 0x000fe40000000028 */
.L_x_3194:
[----:B------:R-:W-:Y:S01]  /*0c10*/  HADD2.F32 R73, -RZ, R42.H0_H0 ;  /* 0x2000002aff497230 */ /* 0x000fe20000004100 */
[----:B------:R-:W-:Y:S05]  /*0c20*/  @P3 BRA `(.L_x_3195) ;  /* 0x0000008000003947 */ /* 0x000fea0003800000 */
[----:B------:R-:W-:-:S04]  /*0c30*/  ISETP.NE.U32.AND P4, PT, RZ, c[0x0][0x180], PT ;  /* 0x00006000ff007a0c */ /* 0x000fc80003f85070 */
[----:B------:R-:W-:-:S13]  /*0c40*/  ISETP.NE.AND.EX P4, PT, RZ, c[0x0][0x184], PT, P4 ;  /* 0x00006100ff007a0c */ /* 0x000fda0003f85340 */
[----:B------:R-:W-:Y:S05]  /*0c50*/  @P4 BRA `(.L_x_3196) ;  /* 0x0000002000004947 */ /* 0x000fea0003800000 */
[----:B------:R-:W-:Y:S05]  /*0c60*/  @P0 BRA `(.L_x_3197) ;  /* 0x0000008000000947 */ /* 0x000fea0003800000 */
[----:B------:R-:W-:Y:S05]  /*0c70*/  BRA `(.L_x_3198) ;  /* 0x0000009000007947 */ /* 0x000fea0003800000 */
.L_x_3196:
[----:B-----5:R-:W-:-:S05]  /*0c80*/  HADD2.F32 R40, -RZ, R34.H0_H0 ;  /* 0x20000022ff287230 */ /* 0x020fca0000004100 */
[----:B------:R-:W-:Y:S01]  /*0c90*/  FADD.FTZ R73, R73, R40 ;  /* 0x0000002849497221 */ /* 0x000fe20000010000 */
[----:B------:R-:W-:Y:S05]  /*0ca0*/  BRA `(.L_x_3197) ;  /* 0x0000004000007947 */ /* 0x000fea0003800000 */
.L_x_3195:
[----:B-----5:R-:W-:Y:S02]  /*0cb0*/  HADD2.F32 R40, -RZ, R30.H0_H0 ;  /* 0x2000001eff287230 */ /* 0x020fe40000004100 */
[----:B------:R-:W-:-:S03]  /*0cc0*/  @P2 HADD2.F32 R44, -RZ, R34.H0_H0 ;  /* 0x20000022ff2c2230 */ /* 0x000fc60000004100 */
[----:B------:R-:W-:-:S04]  /*0cd0*/  FADD.FTZ R73, R73, R40 ;  /* 0x0000002849497221 */ /* 0x000fc80000010000 */
[----:B------:R-:W-:-:S05]  /*0ce0*/  @P2 FADD.FTZ R73, R73, R44 ;  /* 0x0000002c49492221 */ /* 0x000fca0000010000 */
.L_x_3197:
[----:B------:R-:W-:-:S04]  /*0cf0*/  F2FP.PACK_AB R40, RZ, R73 ;  /* 0x00000049ff28723e */ /* 0x000fc800000000ff */
[----:B------:R-:W-:Y:S02]  /*0d00*/  PRMT R38, R40, 0x7610, R38 ;  /* 0x0000761028267816 */ /* 0x000fe40000000026 */
.L_x_3198:
[----:B------:R-:W-:Y:S01]  /*0d10*/  HADD2.F32 R77, -RZ, R42.H1_H1 ;  /* 0x3000002aff4d7230 */ /* 0x000fe20000004100 */
[----:B------:R-:W-:Y:S05]  /*0d20*/  @P3 BRA `(.L_x_3199) ;  /* 0x0000008000003947 */ /* 0x000fea0003800000 */
[----:B------:R-:W-:-:S04]  /*0d30*/  ISETP.NE.U32.AND P4, PT, RZ, c[0x0][0x180], PT ;  /* 0x00006000ff007a0c */ /* 0x000fc80003f85070 */
[----:B------:R-:W-:-:S13]  /*0d40*/  ISETP.NE.AND.EX P4, PT, RZ, c[0x0][0x184], PT, P4 ;  /* 0x00006100ff007a0c */ /* 0x000fda0003f85340 */
[----:B------:R-:W-:Y:S05]  /*0d50*/  @P4 BRA `(.L_x_3200) ;  /* 0x0000002000004947 */ /* 0x000fea0003800000 */
[----:B------:R-:W-:Y:S05]  /*0d60*/  @P0 BRA `(.L_x_3201) ;  /* 0x0000008000000947 */ /* 0x000fea0003800000 */
[----:B------:R-:W-:Y:S05]  /*0d70*/  BRA `(.L_x_3202) ;  /* 0x0000009000007947 */ /* 0x000fea0003800000 */
.L_x_3200:
[----:B-----5:R-:W-:-:S05]  /*0d80*/  HADD2.F32 R40, -RZ, R34.H1_H1 ;  /* 0x30000022ff287230 */ /* 0x020fca0000004100 */
[----:B------:R-:W-:Y:S01]  /*0d90*/  FADD.FTZ R77, R77, R40 ;  /* 0x000000284d4d7221 */ /* 0x000fe20000010000 */
[----:B------:R-:W-:Y:S05]  /*0da0*/  BRA `(.L_x_3201) ;  /* 0x0000004000007947 */ /* 0x000fea0003800000 */
.L_x_3199:
[----:B-----5:R-:W-:Y:S02]  /*0db0*/  HADD2.F32 R40, -RZ, R30.H1_H1 ;  /* 0x3000001eff287230 */ /* 0x020fe40000004100 */
[----:B------:R-:W-:-:S03]  /*0dc0*/  @P2 HADD2.F32 R42, -RZ, R34.H1_H1 ;  /* 0x30000022ff2a2230 */ /* 0x000fc60000004100 */
[----:B------:R-:W-:-:S04]  /*0dd0*/  FADD.FTZ R77, R77, R40 ;  /* 0x000000284d4d7221 */ /* 0x000fc80000010000 */
[----:B------:R-:W-:-:S05]  /*0de0*/  @P2 FADD.FTZ R77, R77, R42 ;  /* 0x0000002a4d4d2221 */ /* 0x000fca0000010000 */
.L_x_3201:
[----:B------:R-:W-:-:S04]  /*0df0*/  F2FP.PACK_AB R40, RZ, R77 ;  /* 0x0000004dff28723e */ /* 0x000fc800000000ff */
[----:B------:R-:W-:Y:S02]  /*0e00*/  PRMT R38, R38, 0x5410, R40 ;  /* 0x0000541026267816 */ /* 0x000fe40000000028 */
.L_x_3202:
[----:B------:R-:W-:Y:S01]  /*0e10*/  HADD2.F32 R76, -RZ, R43.H0_H0 ;  /* 0x2000002bff4c7230 */ /* 0x000fe20000004100 */
[----:B------:R-:W-:Y:S05]  /*0e20*/  @P3 BRA `(.L_x_3203) ;  /* 0x0000008000003947 */ /* 0x000fea0003800000 */
[----:B------:R-:W-:-:S04]  /*0e30*/  ISETP.NE.U32.AND P4, PT, RZ, c[0x0][0x180], PT ;  /* 0x00006000ff007a0c */ /* 0x000fc80003f85070 */
[----:B------:R-:W-:-:S13]  /*0e40*/  ISETP.NE.AND.EX P4, PT, RZ, c[0x0][0x184], PT, P4 ;  /* 0x00006100ff007a0c */ /* 0x000fda0003f85340 */
[----:B------:R-:W-:Y:S05]  /*0e50*/  @P4 BRA `(.L_x_3204) ;  /* 0x0000002000004947 */ /* 0x000fea0003800000 */
[----:B------:R-:W-:Y:S05]  /*0e60*/  @P0 BRA `(.L_x_3205) ;  /* 0x0000008000000947 */ /* 0x000fea0003800000 */
[----:B------:R-:W-:Y:S05]  /*0e70*/  BRA `(.L_x_3206) ;  /* 0x0000009000007947 */ /* 0x000fea0003800000 */
.L_x_3204:
[----:B-----5:R-:W-:-:S05]  /*0e80*/  HADD2.F32 R41, -RZ, R35.H0_H0 ;  /* 0x20000023ff297230 */ /* 0x020fca0000004100 */
[----:B------:R-:W-:Y:S01]  /*0e90*/  FADD.FTZ R76, R76, R41 ;  /* 0x000000294c4c7221 */ /* 0x000fe20000010000 */
[----:B------:R-:W-:Y:S05]  /*0ea0*/  BRA `(.L_x_3205) ;  /* 0x0000004000007947 */ /* 0x000fea0003800000 */
.L_x_3203:
[----:B-----5:R-:W-:Y:S02]  /*0eb0*/  HADD2.F32 R41, -RZ, R31.H0_H0 ;  /* 0x2000001fff297230 */ /* 0x020fe40000004100 */
[----:B------:R-:W-:-:S03]  /*0ec0*/  @P2 HADD2.F32 R45, -RZ, R35.H0_H0 ;  /* 0x20000023ff2d2230 */ /* 0x000fc60000004100 */
[----:B------:R-:W-:-:S04]  /*0ed0*/  FADD.FTZ R76, R76, R41 ;  /* 0x000000294c4c7221 */ /* 0x000fc80000010000 */
[----:B------:R-:W-:-:S05]  /*0ee0*/  @P2 FADD.FTZ R76, R76, R45 ;  /* 0x0000002d4c4c2221 */ /* 0x000fca0000010000 */
.L_x_3205:
[----:B------:R-:W-:-:S04]  /*0ef0*/  F2FP.PACK_AB R40, RZ, R76 ;  /* 0x0000004cff28723e */ /* 0x000fc800000000ff */
[----:B------:R-:W-:Y:S02]  /*0f00*/  PRMT R39, R40, 0x7610, R39 ;  /* 0x0000761028277816 */ /* 0x000fe40000000027 */
.L_x_3206:
[----:B------:R-:W-:Y:S01]  /*0f10*/  HADD2.F32 R82, -RZ, R43.H1_H1 ;  /* 0x3000002bff527230 */ /* 0x000fe20000004100 */
[----:B------:R-:W-:Y:S05]  /*0f20*/  @P3 BRA `(.L_x_3207) ;  /* 0x0000008000003947 */ /* 0x000fea0003800000 */
[----:B------:R-:W-:-:S04]  /*0f30*/  ISETP.NE.U32.AND P4, PT, RZ, c[0x0][0x180], PT ;  /* 0x00006000ff007a0c */ /* 0x000fc80003f85070 */
[----:B------:R-:W-:-:S13]  /*0f40*/  ISETP.NE.AND.EX P4, PT, RZ, c[0x0][0x184], PT, P4 ;  /* 0x00006100ff007a0c */ /* 0x000fda0003f85340 */
[----:B------:R-:W-:Y:S05]  /*0f50*/  @P4 BRA `(.L_x_3208) ;  /* 0x0000002000004947 */ /* 0x000fea0003800000 */
[----:B------:R-:W-:Y:S05]  /*0f60*/  @P0 BRA `(.L_x_3209) ;  /* 0x0000008000000947 */ /* 0x000fea0003800000 */
[----:B------:R-:W-:Y:S05]  /*0f70*/  BRA `(.L_x_3210) ;  /* 0x0000009000007947 */ /* 0x000fea0003800000 */
.L_x_3208:
[----:B-----5:R-:W-:-:S05]  /*0f80*/  HADD2.F32 R41, -RZ, R35.H1_H1 ;  /* 0x30000023ff297230 */ /* 0x020fca0000004100 */
[----:B------:R-:W-:Y:S01]  /*0f90*/  FADD.FTZ R82, R82, R41 ;  /* 0x0000002952527221 */ /* 0x000fe20000010000 */
[----:B------:R-:W-:Y:S05]  /*0fa0*/  BRA `(.L_x_3209) ;  /* 0x0000004000007947 */ /* 0x000fea0003800000 */
.L_x_3207:
[----:B-----5:R-:W-:Y:S02]  /*0fb0*/  HADD2.F32 R41, -RZ, R31.H1_H1 ;  /* 0x3000001fff297230 */ /* 0x020fe40000004100 */
[----:B------:R-:W-:-:S03]  /*0fc0*/  @P2 HADD2.F32 R43, -RZ, R35.H1_H1 ;  /* 0x30000023ff2b2230 */ /* 0x000fc60000004100 */
[----:B------:R-:W-:-:S04]  /*0fd0*/  FADD.FTZ R82, R82, R41 ;  /* 0x0000002952527221 */ /* 0x000fc80000010000 */
[----:B------:R-:W-:-:S05]  /*0fe0*/  @P2 FADD.FTZ R82, R82, R43 ;  /* 0x0000002b52522221 */ /* 0x000fca0000010000 */
.L_x_3209:
[----:B------:R-:W-:-:S04]  /*0ff0*/  F2FP.PACK_AB R40, RZ, R82 ;  /* 0x00000052ff28723e */ /* 0x000fc800000000ff */
[----:B------:R-:W-:Y:S02]  /*1000*/  PRMT R39, R39, 0x5410, R40 ;  /* 0x0000541027277816 */ /* 0x000fe40000000028 */
.L_x_3210:
        /* <DEDUP_REMOVED lines=12> */
[----:B--2---:R-:W-:Y:S01]  /*10d0*/  HADD2.F32 R88, -RZ, R40.H0_H0 ;  /* 0x20000028ff587230 */ /* 0x004fe20000004100 */
[----:B------:R-:W-:Y:S05]  /*10e0*/  @P3 BRA `(.L_x_3211) ;  /* 0x0000008000003947 */ /* 0x000fea0003800000 */
[----:B-1----:R-:W-:-:S04]  /*10f0*/  ISETP.NE.U32.AND P4, PT, RZ, c[0x0][0x180], PT ;  /* 0x00006000ff007a0c */ /* 0x002fc80003f85070 */
[----:B------:R-:W-:-:S13]  /*1100*/  ISETP.NE.AND.EX P4, PT, RZ, c[0x0][0x184], PT, P4 ;  /* 0x00006100ff007a0c */ /* 0x000fda0003f85340 */
[----:B------:R-:W-:Y:S05]  /*1110*/  @P4 BRA `(.L_x_3212) ;  /* 0x0000002000004947 */ /* 0x000fea0003800000 */
[----:B------:R-:W-:Y:S05]  /*1120*/  @P0 BRA `(.L_x_3213) ;  /* 0x0000008000000947 */ /* 0x000fea0003800000 */
[----:B------:R-:W-:Y:S05]  /*1130*/  BRA `(.L_x_3214) ;  /* 0x0000009000007947 */ /* 0x000fea0003800000 */
.L_x_3212:
[----:B-----5:R-:W-:-:S05]  /*1140*/  HADD2.F32 R45, -RZ, R32.H0_H0 ;  /* 0x20000020ff2d7230 */ /* 0x020fca0000004100 */
[----:B------:R-:W-:Y:S01]  /*1150*/  FADD.FTZ R88, R45, R88 ;  /* 0x000000582d587221 */ /* 0x000fe20000010000 */
[----:B------:R-:W-:Y:S05]  /*1160*/  BRA `(.L_x_3213) ;  /* 0x0000004000007947 */ /* 0x000fea0003800000 */
.L_x_3211:
[----:B-1---5:R-:W-:Y:S02]  /*1170*/  HADD2.F32 R45, -RZ, R28.H0_H0 ;  /* 0x2000001cff2d7230 */ /* 0x022fe40000004100 */
[----:B------:R-:W-:-:S03]  /*1180*/  @P2 HADD2.F32 R47, -RZ, R32.H0_H0 ;  /* 0x20000020ff2f2230 */ /* 0x000fc60000004100 */
[----:B------:R-:W-:-:S04]  /*1190*/  FADD.FTZ R88, R45, R88 ;  /* 0x000000582d587221 */ /* 0x000fc80000010000 */
[----:B------:R-:W-:-:S05]  /*11a0*/  @P2 FADD.FTZ R88, R47, R88 ;  /* 0x000000582f582221 */ /* 0x000fca0000010000 */
.L_x_3213:
[----:B------:R-:W-:-:S04]  /*11b0*/  F2FP.PACK_AB R44, RZ, R88 ;  /* 0x00000058ff2c723e */ /* 0x000fc800000000ff */
[----:B------:R-:W-:Y:S02]  /*11c0*/  PRMT R36, R44, 0x7610, R36 ;  /* 0x000076102c247816 */ /* 0x000fe40000000024 */
.L_x_3214:
[----:B------:R-:W-:Y:S01]  /*11d0*/  HADD2.F32 R90, -RZ, R40.H1_H1 ;  /* 0x30000028ff5a7230 */ /* 0x000fe20000004100 */
[----:B------:R-:W-:Y:S05]  /*11e0*/  @P3 BRA `(.L_x_3215) ;  /* 0x0000008000003947 */ /* 0x000fea0003800000 */
[----:B------:R-:W-:-:S04]  /*11f0*/  ISETP.NE.U32.AND P4, PT, RZ, c[0x0][0x180], PT ;  /* 0x00006000ff007a0c */ /* 0x000fc80003f85070 */
[----:B------:R-:W-:-:S13]  /*1200*/  ISETP.NE.AND.EX P4, PT, RZ, c[0x0][0x184], PT, P4 ;  /* 0x00006100ff007a0c */ /* 0x000fda0003f85340 */
[----:B------:R-:W-:Y:S05]  /*1210*/  @P4 BRA `(.L_x_3216) ;  /* 0x0000002000004947 */ /* 0x000fea0003800000 */
[----:B------:R-:W-:Y:S05]  /*1220*/  @P0 BRA `(.L_x_3217) ;  /* 0x0000008000000947 */ /* 0x000fea0003800000 */
[----:B------:R-:W-:Y:S05]  /*1230*/  BRA `(.L_x_3218) ;  /* 0x0000009000007947 */ /* 0x000fea0003800000 */
.L_x_3216:
[----:B-----5:R-:W-:-:S05]  /*1240*/  HADD2.F32 R45, -RZ, R32.H1_H1 ;  /* 0x30000020ff2d7230 */ /* 0x020fca0000004100 */
[----:B------:R-:W-:Y:S01]  /*1250*/  FADD.FTZ R90, R45, R90 ;  /* 0x0000005a2d5a7221 */ /* 0x000fe20000010000 */
[----:B------:R-:W-:Y:S05]  /*1260*/  BRA `(.L_x_3217) ;  /* 0x0000004000007947 */ /* 0x000fea0003800000 */
.L_x_3215:
[----:B-----5:R-:W-:Y:S02]  /*1270*/  HADD2.F32 R45, -RZ, R28.H1_H1 ;  /* 0x3000001cff2d7230 */ /* 0x020fe40000004100 */
[----:B------:R-:W-:-:S03]  /*1280*/  @P2 HADD2.F32 R47, -RZ, R32.H1_H1 ;  /* 0x30000020ff2f2230 */ /* 0x000fc60000004100 */
[----:B------:R-:W-:-:S04]  /*1290*/  FADD.FTZ R90, R45, R90 ;  /* 0x0000005a2d5a7221 */ /* 0x000fc80000010000 */
[----:B------:R-:W-:-:S05]  /*12a0*/  @P2 FADD.FTZ R90, R47, R90 ;  /* 0x0000005a2f5a2221 */ /* 0x000fca0000010000 */
.L_x_3217:
[----:B------:R-:W-:-:S04]  /*12b0*/  F2FP.PACK_AB R40, RZ, R90 ;  /* 0x0000005aff28723e */ /* 0x000fc800000000ff */
[----:B------:R-:W-:Y:S02]  /*12c0*/  PRMT R36, R36, 0x5410, R40 ;  /* 0x0000541024247816 */ /* 0x000fe40000000028 */
.L_x_3218:
[----:B------:R-:W-:Y:S01]  /*12d0*/  HADD2.F32 R89, -RZ, R41.H0_H0 ;  /* 0x20000029ff597230 */ /* 0x000fe20000004100 */
[----:B------:R-:W-:Y:S05]  /*12e0*/  @P3 BRA `(.L_x_3219) ;  /* 0x0000008000003947 */ /* 0x000fea0003800000 */
[----:B------:R-:W-:-:S04]  /*12f0*/  ISETP.NE.U32.AND P4, PT, RZ, c[0x0][0x180], PT ;  /* 0x00006000ff007a0c */ /* 0x000fc80003f85070 */
[----:B------:R-:W-:-:S13]  /*1300*/  ISETP.NE.AND.EX P4, PT, RZ, c[0x0][0x184], PT, P4 ;  /* 0x00006100ff007a0c */ /* 0x000fda0003f85340 */
[----:B------:R-:W-:Y:S05]  /*1310*/  @P4 BRA `(.L_x_3220) ;  /* 0x0000002000004947 */ /* 0x000fea0003800000 */
[----:B------:R-:W-:Y:S05]  /*1320*/  @P0 BRA `(.L_x_3221) ;  /* 0x0000008000000947 */ /* 0x000fea0003800000 */
[----:B------:R-:W-:Y:S05]  /*1330*/  BRA `(.L_x_3222) ;  /* 0x0000009000007947 */ /* 0x000fea0003800000 */
.L_x_3220:
[----:B-----5:R-:W-:-:S05]  /*1340*/  HADD2.F32 R40, -RZ, R33.H0_H0 ;  /* 0x20000021ff287230 */ /* 0x020fca0000004100 */
[----:B------:R-:W-:Y:S01]  /*1350*/  FADD.FTZ R89, R40, R89 ;  /* 0x0000005928597221 */ /* 0x000fe20000010000 */
[----:B------:R-:W-:Y:S05]  /*1360*/  BRA `(.L_x_3221) ;  /* 0x0000004000007947 */ /* 0x000fea0003800000 */
.L_x_3219:
[----:B-----5:R-:W-:Y:S02]  /*1370*/  HADD2.F32 R40, -RZ, R29.H0_H0 ;  /* 0x2000001dff287230 */ /* 0x020fe40000004100 */
[----:B------:R-:W-:-:S03]  /*1380*/  @P2 HADD2.F32 R44, -RZ, R33.H0_H0 ;  /* 0x20000021ff2c2230 */ /* 0x000fc60000004100 */
[----:B------:R-:W-:-:S04]  /*1390*/  FADD.FTZ R89, R40, R89 ;  /* 0x0000005928597221 */ /* 0x000fc80000010000 */
[----:B------:R-:W-:-:S05]  /*13a0*/  @P2 FADD.FTZ R89, R44, R89 ;  /* 0x000000592c592221 */ /* 0x000fca0000010000 */
.L_x_3221:
[----:B------:R-:W-:-:S04]  /*13b0*/  F2FP.PACK_AB R40, RZ, R89 ;  /* 0x00000059ff28723e */ /* 0x000fc800000000ff */
[----:B------:R-:W-:Y:S02]  /*13c0*/  PRMT R37, R40, 0x7610, R37 ;  /* 0x0000761028257816 */ /* 0x000fe40000000025 */
.L_x_3222:
[----:B------:R-:W-:Y:S01]  /*13d0*/  HADD2.F32 R92, -RZ, R41.H1_H1 ;  /* 0x30000029ff5c7230 */ /* 0x000fe20000004100 */
[----:B------:R-:W-:Y:S05]  /*13e0*/  @P3 BRA `(.L_x_3223) ;  /* 0x0000008000003947 */ /* 0x000fea0003800000 */
[----:B------:R-:W-:-:S04]  /*13f0*/  ISETP.NE.U32.AND P4, PT, RZ, c[0x0][0x180], PT ;  /* 0x00006000ff007a0c */ /* 0x000fc80003f85070 */
[----:B------:R-:W-:-:S13]  /*1400*/  ISETP.NE.AND.EX P4, PT, RZ, c[0x0][0x184], PT, P4 ;  /* 0x00006100ff007a0c */ /* 0x000fda0003f85340 */
[----:B------:R-:W-:Y:S05]  /*1410*/  @P4 BRA `(.L_x_3224) ;  /* 0x0000002000004947 */ /* 0x000fea0003800000 */
[----:B------:R-:W-:Y:S05]  /*1420*/  @P0 BRA `(.L_x_3225) ;  /* 0x0000008000000947 */ /* 0x000fea0003800000 */
[----:B------:R-:W-:Y:S05]  /*1430*/  BRA `(.L_x_3226) ;  /* 0x0000009000007947 */ /* 0x000fea0003800000 */
.L_x_3224:
[----:B-----5:R-:W-:-:S05]  /*1440*/  HADD2.F32 R41, -RZ, R33.H1_H1 ;  /* 0x30000021ff297230 */ /* 0x020fca0000004100 */
[----:B------:R-:W-:Y:S01]  /*1450*/  FADD.FTZ R92, R41, R92 ;  /* 0x0000005c295c7221 */ /* 0x000fe20000010000 */
[----:B------:R-:W-:Y:S05]  /*1460*/  BRA `(.L_x_3225) ;  /* 0x0000004000007947 */ /* 0x000fea0003800000 */
.L_x_3223:
[----:B-----5:R-:W-:Y:S02]  /*1470*/  HADD2.F32 R41, -RZ, R29.H1_H1 ;  /* 0x3000001dff297230 */ /* 0x020fe40000004100 */
[----:B------:R-:W-:-:S03]  /*1480*/  @P2 HADD2.F32 R45, -RZ, R33.H1_H1 ;  /* 0x30000021ff2d2230 */ /* 0x000fc60000004100 */
[----:B------:R-:W-:-:S04]  /*1490*/  FADD.FTZ R92, R41, R92 ;  /* 0x0000005c295c7221 */ /* 0x000fc80000010000 */
[----:B------:R-:W-:-:S05]  /*14a0*/  @P2 FADD.FTZ R92, R45, R92 ;  /* 0x0000005c2d5c2221 */ /* 0x000fca0000010000 */
.L_x_3225:
[----:B------:R-:W-:-:S04]  /*14b0*/  F2FP.PACK_AB R40, RZ, R92 ;  /* 0x0000005cff28723e */ /* 0x000fc800000000ff */
[----:B------:R-:W-:Y:S02]  /*14c0*/  PRMT R37, R37, 0x5410, R40 ;  /* 0x0000541025257816 */ /* 0x000fe40000000028 */
.L_x_3226:
[----:B------:R-:W-:Y:S01]  /*14d0*/  HADD2.F32 R91, -RZ, R42.H0_H0 ;  /* 0x2000002aff5b7230 */ /* 0x000fe20000004100 */
[----:B------:R-:W-:Y:S05]  /*14e0*/  @P3 BRA `(.L_x_3227) ;  /* 0x0000008000003947 */ /* 0x000fea0003800000 */
[----:B------:R-:W-:-:S04]  /*14f0*/  ISETP.NE.U32.AND P4, PT, RZ, c[0x0][0x180], PT ;  /* 0x00006000ff007a0c */ /* 0x000fc80003f85070 */
[----:B------:R-:W-:-:S13]  /*1500*/  ISETP.NE.AND.EX P4, PT, RZ, c[0x0][0x184], PT, P4 ;  /* 0x00006100ff007a0c */ /* 0x000fda0003f85340 */
[----:B------:R-:W-:Y:S05]  /*1510*/  @P4 BRA `(.L_x_3228) ;  /* 0x0000002000004947 */ /* 0x000fea0003800000 */
[----:B------:R-:W-:Y:S05]  /*1520*/  @P0 BRA `(.L_x_3229) ;  /* 0x0000008000000947 */ /* 0x000fea0003800000 */
[----:B------:R-:W-:Y:S05]  /*1530*/  BRA `(.L_x_3230) ;  /* 0x0000009000007947 */ /* 0x000fea0003800000 */
.L_x_3228:
[----:B-----5:R-:W-:-:S05]  /*1540*/  HADD2.F32 R40, -RZ, R34.H0_H0 ;  /* 0x20000022ff287230 */ /* 0x020fca0000004100 */
[----:B------:R-:W-:Y:S01]  /*1550*/  FADD.FTZ R91, R40, R91 ;  /* 0x0000005b285b7221 */ /* 0x000fe20000010000 */
[----:B------:R-:W-:Y:S05]  /*1560*/  BRA `(.L_x_3229) ;  /* 0x0000004000007947 */ /* 0x000fea0003800000 */
.L_x_3227:
[----:B-----5:R-:W-:Y:S02]  /*1570*/  HADD2.F32 R40, -RZ, R30.H0_H0 ;  /* 0x2000001eff287230 */ /* 0x020fe40000004100 */
[----:B------:R-:W-:-:S03]  /*1580*/  @P2 HADD2.F32 R44, -RZ, R34.H0_H0 ;  /* 0x20000022ff2c2230 */ /* 0x000fc60000004100 */
[----:B------:R-:W-:-:S04]  /*1590*/  FADD.FTZ R91, R40, R91 ;  /* 0x0000005b285b7221 */ /* 0x000fc80000010000 */
[----:B------:R-:W-:-:S05]  /*15a0*/  @P2 FADD.FTZ R91, R44, R91 ;  /* 0x0000005b2c5b2221 */ /* 0x000fca0000010000 */
.L_x_3229:
[----:B------:R-:W-:-:S04]  /*15b0*/  F2FP.PACK_AB R40, RZ, R91 ;  /* 0x0000005bff28723e */ /* 0x000fc800000000ff */
[----:B------:R-:W-:Y:S02]  /*15c0*/  PRMT R38, R40, 0x7610, R38 ;  /* 0x0000761028267816 */ /* 0x000fe40000000026 */
.L_x_3230:
[----:B------:R-:W-:Y:S01]  /*15d0*/  HADD2.F32 R94, -RZ, R42.H1_H1 ;  /* 0x3000002aff5e7230 */ /* 0x000fe20000004100 */
[----:B------:R-:W-:Y:S05]  /*15e0*/  @P3 BRA `(.L_x_3231) ;  /* 0x0000008000003947 */ /* 0x000fea0003800000 */
[----:B------:R-:W-:-:S04]  /*15f0*/  ISETP.NE.U32.AND P4, PT, RZ, c[0x0][0x180], PT ;  /* 0x00006000ff007a0c */ /* 0x000fc80003f85070 */
[----:B------:R-:W-:-:S13]  /*1600*/  ISETP.NE.AND.EX P4, PT, RZ, c[0x0][0x184], PT, P4 ;  /* 0x00006100ff007a0c */ /* 0x000fda0003f85340 */
[----:B------:R-:W-:Y:S05]  /*1610*/  @P4 BRA `(.L_x_3232) ;  /* 0x0000002000004947 */ /* 0x000fea0003800000 */
[----:B------:R-:W-:Y:S05]  /*1620*/  @P0 BRA `(.L_x_3233) ;  /* 0x0000008000000947 */ /* 0x000fea0003800000 */
[----:B------:R-:W-:Y:S05]  /*1630*/  BRA `(.L_x_3234) ;  /* 0x0000009000007947 */ /* 0x000fea0003800000 */
.L_x_3232:
[----:B-----5:R-:W-:-:S05]  /*1640*/  HADD2.F32 R41, -RZ, R34.H1_H1 ;  /* 0x30000022ff297230 */ /* 0x020fca0000004100 */
[----:B------:R-:W-:Y:S01]  /*1650*/  FADD.FTZ R94, R41, R94 ;  /* 0x0000005e295e7221 */ /* 0x000fe20000010000 */
[----:B------:R-:W-:Y:S05]  /*1660*/  BRA `(.L_x_3233) ;  /* 0x0000004000007947 */ /* 0x000fea0003800000 */
.L_x_3231:
[----:B-----5:R-:W-:Y:S02]  /*1670*/  HADD2.F32 R41, -RZ, R30.H1_H1 ;  /* 0x3000001eff297230 */ /* 0x020fe40000004100 */
[----:B------:R-:W-:-:S03]  /*1680*/  @P2 HADD2.F32 R45, -RZ, R34.H1_H1 ;  /* 0x30000022ff2d2230 */ /* 0x000fc60000004100 */
[----:B------:R-:W-:-:S04]  /*1690*/  FADD.FTZ R94, R41, R94 ;  /* 0x0000005e295e7221 */ /* 0x000fc80000010000 */
[----:B------:R-:W-:-:S05]  /*16a0*/  @P2 FADD.FTZ R94, R45, R94 ;  /* 0x0000005e2d5e2221 */ /* 0x000fca0000010000 */
.L_x_3233:
[----:B------:R-:W-:-:S04]  /*16b0*/  F2FP.PACK_AB R40, RZ, R94 ;  /* 0x0000005eff28723e */ /* 0x000fc800000000ff */
[----:B------:R-:W-:Y:S02]  /*16c0*/  PRMT R38, R38, 0x5410, R40 ;  /* 0x0000541026267816 */ /* 0x000fe40000000028 */
.L_x_3234:
[----:B------:R-:W-:Y:S01]  /*16d0*/  HADD2.F32 R93, -RZ, R43.H0_H0 ;  /* 0x2000002bff5d7230 */ /* 0x000fe20000004100 */
[----:B------:R-:W-:Y:S05]  /*16e0*/  @P3 BRA `(.L_x_3235) ;  /* 0x0000008000003947 */ /* 0x000fea0003800000 */
[----:B------:R-:W-:-:S04]  /*16f0*/  ISETP.NE.U32.AND P4, PT, RZ, c[0x0][0x180], PT ;  /* 0x00006000ff007a0c */ /* 0x000fc80003f85070 */
[----:B------:R-:W-:-:S13]  /*1700*/  ISETP.NE.AND.EX P4, PT, RZ, c[0x0][0x184], PT, P4 ;  /* 0x00006100ff007a0c */ /* 0x000fda0003f85340 */
[----:B------:R-:W-:Y:S05]  /*1710*/  @P4 BRA `(.L_x_3236) ;  /* 0x0000002000004947 */ /* 0x000fea0003800000 */
[----:B------:R-:W-:Y:S05]  /*1720*/  @P0 BRA `(.L_x_3237) ;  /* 0x0000008000000947 */ /* 0x000fea0003800000 */
[----:B------:R-:W-:Y:S05]  /*1730*/  BRA `(.L_x_3238) ;  /* 0x0000009000007947 */ /* 0x000fea0003800000 */
.L_x_3236:
[----:B-----5:R-:W-:-:S05]  /*1740*/  HADD2.F32 R40, -RZ, R35.H0_H0 ;  /* 0x20000023ff287230 */ /* 0x020fca0000004100 */
[----:B------:R-:W-:Y:S01]  /*1750*/  FADD.FTZ R93, R40, R93 ;  /* 0x0000005d285d7221 */ /* 0x000fe20000010000 */
[----:B------:R-:W-:Y:S05]  /*1760*/  BRA `(.L_x_3237) ;  /* 0x0000004000007947 */ /* 0x000fea0003800000 */
.L_x_3235:
[----:B-----5:R-:W-:Y:S02]  /*1770*/  HADD2.F32 R40, -RZ, R31.H0_H0 ;  /* 0x2000001fff287230 */ /* 0x020fe40000004100 */
[----:B------:R-:W-:-:S03]  /*1780*/  @P2 HADD2.F32 R42, -RZ, R35.H0_H0 ;  /* 0x20000023ff2a2230 */ /* 0x000fc60000004100 */
[----:B------:R-:W-:-:S04]  /*1790*/  FADD.FTZ R93, R40, R93 ;  /* 0x0000005d285d7221 */ /* 0x000fc80000010000 */
[----:B------:R-:W-:-:S05]  /*17a0*/  @P2 FADD.FTZ R93, R42, R93 ;  /* 0x0000005d2a5d2221 */ /* 0x000fca0000010000 */
.L_x_3237:
[----:B------:R-:W-:-:S04]  /*17b0*/  F2FP.PACK_AB R40, RZ, R93 ;  /* 0x0000005dff28723e */ /* 0x000fc800000000ff */
[----:B------:R-:W-:Y:S02]  /*17c0*/  PRMT R39, R40, 0x7610, R39 ;  /* 0x0000761028277816 */ /* 0x000fe40000000027 */
.L_x_3238:
[----:B------:R-:W-:Y:S01]  /*17d0*/  HADD2.F32 R95, -RZ, R43.H1_H1 ;  /* 0x3000002bff5f7230 */ /* 0x000fe20000004100 */
[----:B------:R-:W-:Y:S05]  /*17e0*/  @P3 BRA `(.L_x_3239) ;  /* 0x0000008000003947 */ /* 0x000fea0003800000 */
[----:B------:R-:W-:-:S04]  /*17f0*/  ISETP.NE.U32.AND P4, PT, RZ, c[0x0][0x180], PT ;  /* 0x00006000ff007a0c */ /* 0x000fc80003f85070 */
[----:B------:R-:W-:-:S13]  /*1800*/  ISETP.NE.AND.EX P4, PT, RZ, c[0x0][0x184], PT, P4 ;  /* 0x00006100ff007a0c */ /* 0x000fda0003f85340 */
[----:B------:R-:W-:Y:S05]  /*1810*/  @P4 BRA `(.L_x_3240) ;  /* 0x0000002000004947 */ /* 0x000fea0003800000 */
[----:B------:R-:W-:Y:S05]  /*1820*/  @P0 BRA `(.L_x_3241) ;  /* 0x0000008000000947 */ /* 0x000fea0003800000 */
[----:B------:R-:W-:Y:S05]  /*1830*/  BRA `(.L_x_3242) ;  /* 0x0000009000007947 */ /* 0x000fea0003800000 */
.L_x_3240:
[----:B-----5:R-:W-:-:S05]  /*1840*/  HADD2.F32 R40, -RZ, R35.H1_H1 ;  /* 0x30000023ff287230 */ /* 0x020fca0000004100 */
[----:B------:R-:W-:Y:S01]  /*1850*/  FADD.FTZ R95, R40, R95 ;  /* 0x0000005f285f7221 */ /* 0x000fe20000010000 */
[----:B------:R-:W-:Y:S05]  /*1860*/  BRA `(.L_x_3241) ;  /* 0x0000004000007947 */ /* 0x000fea0003800000 */
.L_x_3239:
[----:B-----5:R-:W-:Y:S02]  /*1870*/  HADD2.F32 R40, -RZ, R31.H1_H1 ;  /* 0x3000001fff287230 */ /* 0x020fe40000004100 */
[----:B------:R-:W-:-:S03]  /*1880*/  @P2 HADD2.F32 R42, -RZ, R35.H1_H1 ;  /* 0x30000023ff2a2230 */ /* 0x000fc60000004100 */
[----:B------:R-:W-:-:S04]  /*1890*/  FADD.FTZ R95, R40, R95 ;  /* 0x0000005f285f7221 */ /* 0x000fc80000010000 */
[----:B------:R-:W-:-:S05]  /*18a0*/  @P2 FADD.FTZ R95, R42, R95 ;  /* 0x0000005f2a5f2221 */ /* 0x000fca0000010000 */
.L_x_3241:
[----:B------:R-:W-:-:S04]  /*18b0*/  F2FP.PACK_AB R40, RZ, R95 ;  /* 0x0000005fff28723e */ /* 0x000fc800000000ff */
[----:B------:R-:W-:Y:S02]  /*18c0*/  PRMT R39, R39, 0x5410, R40 ;  /* 0x0000541027277816 */ /* 0x000fe40000000028 */
.L_x_3242:
        /* <DEDUP_REMOVED lines=19> */
.L_x_3244:
[----:B-----5:R-:W-:-:S05]  /*1a00*/  HADD2.F32 R45, -RZ, R32.H0_H0 ;  /* 0x20000020ff2d7230 */ /* 0x020fca0000004100 */
[----:B------:R-:W-:Y:S01]  /*1a10*/  FADD.FTZ R100, R45, R100 ;  /* 0x000000642d647221 */ /* 0x000fe20000010000 */
[----:B------:R-:W-:Y:S05]  /*1a20*/  BRA `(.L_x_3245) ;  /* 0x0000004000007947 */ /* 0x000fea0003800000 */
.L_x_3243:
[----:B-1---5:R-:W-:Y:S02]  /*1a30*/  HADD2.F32 R45, -RZ, R28.H0_H0 ;  /* 0x2000001cff2d7230 */ /* 0x022fe40000004100 */
[----:B------:R-:W-:-:S03]  /*1a40*/  @P2 HADD2.F32 R47, -RZ, R32.H0_H0 ;  /* 0x20000020ff2f2230 */ /* 0x000fc60000004100 */
[----:B------:R-:W-:-:S04]  /*1a50*/  FADD.FTZ R100, R45, R100 ;  /* 0x000000642d647221 */ /* 0x000fc80000010000 */
[----:B------:R-:W-:-:S05]  /*1a60*/  @P2 FADD.FTZ R100, R47, R100 ;  /* 0x000000642f642221 */ /* 0x000fca0000010000 */
.L_x_3245:
[----:B------:R-:W-:-:S04]  /*1a70*/  F2FP.PACK_AB R44, RZ, R100 ;  /* 0x00000064ff2c723e */ /* 0x000fc800000000ff */
[----:B------:R-:W-:Y:S02]  /*1a80*/  PRMT R36, R44, 0x7610, R36 ;  /* 0x000076102c247816 */ /* 0x000fe40000000024 */
.L_x_3246:
[----:B------:R-:W-:Y:S01]  /*1a90*/  HADD2.F32 R102, -RZ, R40.H1_H1 ;  /* 0x30000028ff667230 */ /* 0x000fe20000004100 */
[----:B------:R-:W-:Y:S05]  /*1aa0*/  @P3 BRA `(.L_x_3247) ;  /* 0x0000008000003947 */ /* 0x000fea0003800000 */
[----:B------:R-:W-:-:S04]  /*1ab0*/  ISETP.NE.U32.AND P4, PT, RZ, c[0x0][0x180], PT ;  /* 0x00006000ff007a0c */ /* 0x000fc80003f85070 */
[----:B------:R-:W-:-:S13]  /*1ac0*/  ISETP.NE.AND.EX P4, PT, RZ, c[0x0][0x184], PT, P4 ;  /* 0x00006100ff007a0c */ /* 0x000fda0003f85340 */
[----:B------:R-:W-:Y:S05]  /*1ad0*/  @P4 BRA `(.L_x_3248) ;  /* 0x0000002000004947 */ /* 0x000fea0003800000 */
[----:B------:R-:W-:Y:S05]  /*1ae0*/  @P0 BRA `(.L_x_3249) ;  /* 0x0000008000000947 */ /* 0x000fea0003800000 */
[----:B------:R-:W-:Y:S05]  /*1af0*/  BRA `(.L_x_3250) ;  /* 0x0000009000007947 */ /* 0x000fea0003800000 */
.L_x_3248:
[----:B-----5:R-:W-:-:S05]  /*1b00*/  HADD2.F32 R45, -RZ, R32.H1_H1 ;  /* 0x30000020ff2d7230 */ /* 0x020fca0000004100 */
[----:B------:R-:W-:Y:S01]  /*1b10*/  FADD.FTZ R102, R45, R102 ;  /* 0x000000662d667221 */ /* 0x000fe20000010000 */
[----:B------:R-:W-:Y:S05]  /*1b20*/  BRA `(.L_x_3249) ;  /* 0x0000004000007947 */ /* 0x000fea0003800000 */
.L_x_3247:
[----:B-----5:R-:W-:Y:S02]  /*1b30*/  HADD2.F32 R45, -RZ, R28.H1_H1 ;  /* 0x3000001cff2d7230 */ /* 0x020fe40000004100 */
[----:B------:R-:W-:-:S03]  /*1b40*/  @P2 HADD2.F32 R47, -RZ, R32.H1_H1 ;  /* 0x30000020ff2f2230 */ /* 0x000fc60000004100 */
[----:B------:R-:W-:-:S04]  /*1b50*/  FADD.FTZ R102, R45, R102 ;  /* 0x000000662d667221 */ /* 0x000fc80000010000 */
[----:B------:R-:W-:-:S05]  /*1b60*/  @P2 FADD.FTZ R102, R47, R102 ;  /* 0x000000662f662221 */ /* 0x000fca0000010000 */
.L_x_3249:
[----:B------:R-:W-:-:S04]  /*1b70*/  F2FP.PACK_AB R40, RZ, R102 ;  /* 0x00000066ff28723e */ /* 0x000fc800000000ff */
[----:B------:R-:W-:Y:S02]  /*1b80*/  PRMT R36, R36, 0x5410, R40 ;  /* 0x0000541024247816 */ /* 0x000fe40000000028 */
.L_x_3250:
[----:B------:R-:W-:Y:S01]  /*1b90*/  HADD2.F32 R101, -RZ, R41.H0_H0 ;  /* 0x20000029ff657230 */ /* 0x000fe20000004100 */
[----:B------:R-:W-:Y:S05]  /*1ba0*/  @P3 BRA `(.L_x_3251) ;  /* 0x0000008000003947 */ /* 0x000fea0003800000 */
[----:B------:R-:W-:-:S04]  /*1bb0*/  ISETP.NE.U32.AND P4, PT, RZ, c[0x0][0x180], PT ;  /* 0x00006000ff007a0c */ /* 0x000fc80003f85070 */
[----:B------:R-:W-:-:S13]  /*1bc0*/  ISETP.NE.AND.EX P4, PT, RZ, c[0x0][0x184], PT, P4 ;  /* 0x00006100ff007a0c */ /* 0x000fda0003f85340 */
[----:B------:R-:W-:Y:S05]  /*1bd0*/  @P4 BRA `(.L_x_3252) ;  /* 0x0000002000004947 */ /* 0x000fea0003800000 */
[----:B------:R-:W-:Y:S05]  /*1be0*/  @P0 BRA `(.L_x_3253) ;  /* 0x0000008000000947 */ /* 0x000fea0003800000 */
[----:B------:R-:W-:Y:S05]  /*1bf0*/  BRA `(.L_x_3254) ;  /* 0x0000009000007947 */ /* 0x000fea0003800000 */
.L_x_3252:
[----:B-----5:R-:W-:-:S05]  /*1c00*/  HADD2.F32 R40, -RZ, R33.H0_H0 ;  /* 0x20000021ff287230 */ /* 0x020fca0000004100 */
[----:B------:R-:W-:Y:S01]  /*1c10*/  FADD.FTZ R101, R40, R101 ;  /* 0x0000006528657221 */ /* 0x000fe20000010000 */
[----:B------:R-:W-:Y:S05]  /*1c20*/  BRA `(.L_x_3253) ;  /* 0x0000004000007947 */ /* 0x000fea0003800000 */
.L_x_3251:
[----:B-----5:R-:W-:Y:S02]  /*1c30*/  HADD2.F32 R40, -RZ, R29.H0_H0 ;  /* 0x2000001dff287230 */ /* 0x020fe40000004100 */
[----:B------:R-:W-:-:S03]  /*1c40*/  @P2 HADD2.F32 R44, -RZ, R33.H0_H0 ;  /* 0x20000021ff2c2230 */ /* 0x000fc60000004100 */
[----:B------:R-:W-:-:S04]  /*1c50*/  FADD.FTZ R101, R40, R101 ;  /* 0x0000006528657221 */ /* 0x000fc80000010000 */
[----:B------:R-:W-:-:S05]  /*1c60*/  @P2 FADD.FTZ R101, R44, R101 ;  /* 0x000000652c652221 */ /* 0x000fca0000010000 */
.L_x_3253:
[----:B------:R-:W-:-:S04]  /*1c70*/  F2FP.PACK_AB R40, RZ, R101 ;  /* 0x00000065ff28723e */ /* 0x000fc800000000ff */
[----:B------:R-:W-:Y:S02]  /*1c80*/  PRMT R37, R40, 0x7610, R37 ;  /* 0x0000761028257816 */ /* 0x000fe40000000025 */
.L_x_3254:
[----:B------:R-:W-:Y:S01]  /*1c90*/  HADD2.F32 R104, -RZ, R41.H1_H1 ;  /* 0x30000029ff687230 */ /* 0x000fe20000004100 */
[----:B------:R-:W-:Y:S05]  /*1ca0*/  @P3 BRA `(.L_x_3255) ;  /* 0x0000008000003947 */ /* 0x000fea0003800000 */
[----:B------:R-:W-:-:S04]  /*1cb0*/  ISETP.NE.U32.AND P4, PT, RZ, c[0x0][0x180], PT ;  /* 0x00006000ff007a0c */ /* 0x000fc80003f85070 */
[----:B------:R-:W-:-:S13]  /*1cc0*/  ISETP.NE.AND.EX P4, PT, RZ, c[0x0][0x184], PT, P4 ;  /* 0x00006100ff007a0c */ /* 0x000fda0003f85340 */
[----:B------:R-:W-:Y:S05]  /*1cd0*/  @P4 BRA `(.L_x_3256) ;  /* 0x0000002000004947 */ /* 0x000fea0003800000 */
[----:B------:R-:W-:Y:S05]  /*1ce0*/  @P0 BRA `(.L_x_3257) ;  /* 0x0000008000000947 */ /* 0x000fea0003800000 */
[----:B------:R-:W-:Y:S05]  /*1cf0*/  BRA `(.L_x_3258) ;  /* 0x0000009000007947 */ /* 0x000fea0003800000 */
.L_x_3256:
[----:B-----5:R-:W-:-:S05]  /*1d00*/  HADD2.F32 R41, -RZ, R33.H1_H1 ;  /* 0x30000021ff297230 */ /* 0x020fca0000004100 */
[----:B------:R-:W-:Y:S01]  /*1d10*/  FADD.FTZ R104, R41, R104 ;  /* 0x0000006829687221 */ /* 0x000fe20000010000 */
[----:B------:R-:W-:Y:S05]  /*1d20*/  BRA `(.L_x_3257) ;  /* 0x0000004000007947 */ /* 0x000fea0003800000 */
.L_x_3255:
[----:B-----5:R-:W-:Y:S02]  /*1d30*/  HADD2.F32 R41, -RZ, R29.H1_H1 ;  /* 0x3000001dff297230 */ /* 0x020fe40000004100 */
[----:B------:R-:W-:-:S03]  /*1d40*/  @P2 HADD2.F32 R45, -RZ, R33.H1_H1 ;  /* 0x30000021ff2d2230 */ /* 0x000fc60000004100 */
[----:B------:R-:W-:-:S04]  /*1d50*/  FADD.FTZ R104, R41, R104 ;  /* 0x0000006829687221 */ /* 0x000fc80000010000 */
[----:B------:R-:W-:-:S05]  /*1d60*/  @P2 FADD.FTZ R104, R45, R104 ;  /* 0x000000682d682221 */ /* 0x000fca0000010000 */
.L_x_3257:
[----:B------:R-:W-:-:S04]  /*1d70*/  F2FP.PACK_AB R40, RZ, R104 ;  /* 0x00000068ff28723e */ /* 0x000fc800000000ff */
[----:B------:R-:W-:Y:S02]  /*1d80*/  PRMT R37, R37, 0x5410, R40 ;  /* 0x0000541025257816 */ /* 0x000fe40000000028 */
.L_x_3258:
[----:B------:R-:W-:Y:S01]  /*1d90*/  HADD2.F32 R103, -RZ, R42.H0_H0 ;  /* 0x2000002aff677230 */ /* 0x000fe20000004100 */
[----:B------:R-:W-:Y:S05]  /*1da0*/  @P3 BRA `(.L_x_3259) ;  /* 0x0000008000003947 */ /* 0x000fea0003800000 */
[----:B------:R-:W-:-:S04]  /*1db0*/  ISETP.NE.U32.AND P4, PT, RZ, c[0x0][0x180], PT ;  /* 0x00006000ff007a0c */ /* 0x000fc80003f85070 */
[----:B------:R-:W-:-:S13]  /*1dc0*/  ISETP.NE.AND.EX P4, PT, RZ, c[0x0][0x184], PT, P4 ;  /* 0x00006100ff007a0c */ /* 0x000fda0003f85340 */
[----:B------:R-:W-:Y:S05]  /*1dd0*/  @P4 BRA `(.L_x_3260) ;  /* 0x0000002000004947 */ /* 0x000fea0003800000 */
[----:B------:R-:W-:Y:S05]  /*1de0*/  @P0 BRA `(.L_x_3261) ;  /* 0x0000008000000947 */ /* 0x000fea0003800000 */
[----:B------:R-:W-:Y:S05]  /*1df0*/  BRA `(.L_x_3262) ;  /* 0x0000009000007947 */ /* 0x000fea0003800000 */
.L_x_3260:
[----:B-----5:R-:W-:-:S05]  /*1e00*/  HADD2.F32 R40, -RZ, R34.H0_H0 ;  /* 0x20000022ff287230 */ /* 0x020fca0000004100 */
[----:B------:R-:W-:Y:S01]  /*1e10*/  FADD.FTZ R103, R40, R103 ;  /* 0x0000006728677221 */ /* 0x000fe20000010000 */
[----:B------:R-:W-:Y:S05]  /*1e20*/  BRA `(.L_x_3261) ;  /* 0x0000004000007947 */ /* 0x000fea0003800000 */
.L_x_3259:
[----:B-----5:R-:W-:Y:S02]  /*1e30*/  HADD2.F32 R40, -RZ, R30.H0_H0 ;  /* 0x2000001eff287230 */ /* 0x020fe40000004100 */
[----:B------:R-:W-:-:S03]  /*1e40*/  @P2 HADD2.F32 R44, -RZ, R34.H0_H0 ;  /* 0x20000022ff2c2230 */ /* 0x000fc60000004100 */
[----:B------:R-:W-:-:S04]  /*1e50*/  FADD.FTZ R103, R40, R103 ;  /* 0x0000006728677221 */ /* 0x000fc80000010000 */
[----:B------:R-:W-:-:S05]  /*1e60*/  @P2 FADD.FTZ R103, R44, R103 ;  /* 0x000000672c672221 */ /* 0x000fca0000010000 */
.L_x_3261:
[----:B------:R-:W-:-:S04]  /*1e70*/  F2FP.PACK_AB R40, RZ, R103 ;  /* 0x00000067ff28723e */ /* 0x000fc800000000ff */
[----:B------:R-:W-:Y:S02]  /*1e80*/  PRMT R38, R40, 0x7610, R38 ;  /* 0x0000761028267816 */ /* 0x000fe40000000026 */
.L_x_3262:
[----:B------:R-:W-:Y:S01]  /*1e90*/  HADD2.F32 R106, -RZ, R42.H1_H1 ;  /* 0x3000002aff6a7230 */ /* 0x000fe20000004100 */
[----:B------:R-:W-:Y:S05]  /*1ea0*/  @P3 BRA `(.L_x_3263) ;  /* 0x0000008000003947 */ /* 0x000fea0003800000 */
[----:B------:R-:W-:-:S04]  /*1eb0*/  ISETP.NE.U32.AND P4, PT, RZ, c[0x0][0x180], PT ;  /* 0x00006000ff007a0c */ /* 0x000fc80003f85070 */
[----:B------:R-:W-:-:S13]  /*1ec0*/  ISETP.NE.AND.EX P4, PT, RZ, c[0x0][0x184], PT, P4 ;  /* 0x00006100ff007a0c */ /* 0x000fda0003f85340 */
[----:B------:R-:W-:Y:S05]  /*1ed0*/  @P4 BRA `(.L_x_3264) ;  /* 0x0000002000004947 */ /* 0x000fea0003800000 */
[----:B------:R-:W-:Y:S05]  /*1ee0*/  @P0 BRA `(.L_x_3265) ;  /* 0x0000008000000947 */ /* 0x000fea0003800000 */
[----:B------:R-:W-:Y:S05]  /*1ef0*/  BRA `(.L_x_3266) ;  /* 0x0000009000007947 */ /* 0x000fea0003800000 */
.L_x_3264:
[----:B-----5:R-:W-:-:S05]  /*1f00*/  HADD2.F32 R41, -RZ, R34.H1_H1 ;  /* 0x30000022ff297230 */ /* 0x020fca0000004100 */
[----:B------:R-:W-:Y:S01]  /*1f10*/  FADD.FTZ R106, R41, R106 ;  /* 0x0000006a296a7221 */ /* 0x000fe20000010000 */
[----:B------:R-:W-:Y:S05]  /*1f20*/  BRA `(.L_x_3265) ;  /* 0x0000004000007947 */ /* 0x000fea0003800000 */
.L_x_3263:
[----:B-----5:R-:W-:Y:S02]  /*1f30*/  HADD2.F32 R41, -RZ, R30.H1_H1 ;  /* 0x3000001eff297230 */ /* 0x020fe40000004100 */
[----:B------:R-:W-:-:S03]  /*1f40*/  @P2 HADD2.F32 R45, -RZ, R34.H1_H1 ;  /* 0x30000022ff2d2230 */ /* 0x000fc60000004100 */
[----:B------:R-:W-:-:S04]  /*1f50*/  FADD.FTZ R106, R41, R106 ;  /* 0x0000006a296a7221 */ /* 0x000fc80000010000 */
[----:B------:R-:W-:-:S05]  /*1f60*/  @P2 FADD.FTZ R106, R45, R106 ;  /* 0x0000006a2d6a2221 */ /* 0x000fca0000010000 */
.L_x_3265:
[----:B------:R-:W-:-:S04]  /*1f70*/  F2FP.PACK_AB R40, RZ, R106 ;  /* 0x0000006aff28723e */ /* 0x000fc800000000ff */
[----:B------:R-:W-:Y:S02]  /*1f80*/  PRMT R38, R38, 0x5410, R40 ;  /* 0x0000541026267816 */ /* 0x000fe40000000028 */
.L_x_3266:
[----:B------:R-:W-:Y:S01]  /*1f90*/  HADD2.F32 R105, -RZ, R43.H0_H0 ;  /* 0x2000002bff697230 */ /* 0x000fe20000004100 */
[----:B------:R-:W-:Y:S05]  /*1fa0*/  @P3 BRA `(.L_x_3267) ;  /* 0x0000008000003947 */ /* 0x000fea0003800000 */
[----:B------:R-:W-:-:S04]  /*1fb0*/  ISETP.NE.U32.AND P4, PT, RZ, c[0x0][0x180], PT ;  /* 0x00006000ff007a0c */ /* 0x000fc80003f85070 */
[----:B------:R-:W-:-:S13]  /*1fc0*/  ISETP.NE.AND.EX P4, PT, RZ, c[0x0][0x184], PT, P4 ;  /* 0x00006100ff007a0c */ /* 0x000fda0003f85340 */
[----:B------:R-:W-:Y:S05]  /*1fd0*/  @P4 BRA `(.L_x_3268) ;  /* 0x0000002000004947 */ /* 0x000fea0003800000 */
[----:B------:R-:W-:Y:S05]  /*1fe0*/  @P0 BRA `(.L_x_3269) ;  /* 0x0000008000000947 */ /* 0x000fea0003800000 */
[----:B------:R-:W-:Y:S05]  /*1ff0*/  BRA `(.L_x_3270) ;  /* 0x0000009000007947 */ /* 0x000fea0003800000 */
.L_x_3268:
[----:B-----5:R-:W-:-:S05]  /*2000*/  HADD2.F32 R40, -RZ, R35.H0_H0 ;  /* 0x20000023ff287230 */ /* 0x020fca0000004100 */
[----:B------:R-:W-:Y:S01]  /*2010*/  FADD.FTZ R105, R40, R105 ;  /* 0x0000006928697221 */ /* 0x000fe20000010000 */
[----:B------:R-:W-:Y:S05]  /*2020*/  BRA `(.L_x_3269) ;  /* 0x0000004000007947 */ /* 0x000fea0003800000 */
.L_x_3267:
[----:B-----5:R-:W-:Y:S02]  /*2030*/  HADD2.F32 R40, -RZ, R31.H0_H0 ;  /* 0x2000001fff287230 */ /* 0x020fe40000004100 */
[----:B------:R-:W-:-:S03]  /*2040*/  @P2 HADD2.F32 R42, -RZ, R35.H0_H0 ;  /* 0x20000023ff2a2230 */ /* 0x000fc60000004100 */
[----:B------:R-:W-:-:S04]  /*2050*/  FADD.FTZ R105, R40, R105 ;  /* 0x0000006928697221 */ /* 0x000fc80000010000 */
[----:B------:R-:W-:-:S05]  /*2060*/  @P2 FADD.FTZ R105, R42, R105 ;  /* 0x000000692a692221 */ /* 0x000fca0000010000 */
.L_x_3269:
[----:B------:R-:W-:-:S04]  /*2070*/  F2FP.PACK_AB R40, RZ, R105 ;  /* 0x00000069ff28723e */ /* 0x000fc800000000ff */
[----:B------:R-:W-:Y:S02]  /*2080*/  PRMT R39, R40, 0x7610, R39 ;  /* 0x0000761028277816 */ /* 0x000fe40000000027 */
.L_x_3270:
[----:B------:R-:W-:Y:S01]  /*2090*/  HADD2.F32 R107, -RZ, R43.H1_H1 ;  /* 0x3000002bff6b7230 */ /* 0x000fe20000004100 */
[----:B------:R-:W-:Y:S05]  /*20a0*/  @P3 BRA `(.L_x_3271) ;  /* 0x0000008000003947 */ /* 0x000fea0003800000 */
[----:B------:R-:W-:-:S04]  /*20b0*/  ISETP.NE.U32.AND P4, PT, RZ, c[0x0][0x180], PT ;  /* 0x00006000ff007a0c */ /* 0x000fc80003f85070 */
[----:B------:R-:W-:-:S13]  /*20c0*/  ISETP.NE.AND.EX P4, PT, RZ, c[0x0][0x184], PT, P4 ;  /* 0x00006100ff007a0c */ /* 0x000fda0003f85340 */
[----:B------:R-:W-:Y:S05]  /*20d0*/  @P4 BRA `(.L_x_3272) ;  /* 0x0000002000004947 */ /* 0x000fea0003800000 */
[----:B------:R-:W-:Y:S05]  /*20e0*/  @P0 BRA `(.L_x_3273) ;  /* 0x0000008000000947 */ /* 0x000fea0003800000 */
[----:B------:R-:W-:Y:S05]  /*20f0*/  BRA `(.L_x_3274) ;  /* 0x0000009000007947 */ /* 0x000fea0003800000 */
.L_x_3272:
[----:B-----5:R-:W-:-:S05]  /*2100*/  HADD2.F32 R40, -RZ, R35.H1_H1 ;  /* 0x30000023ff287230 */ /* 0x020fca0000004100 */
[----:B------:R-:W-:Y:S01]  /*2110*/  FADD.FTZ R107, R40, R107 ;  /* 0x0000006b286b7221 */ /* 0x000fe20000010000 */
[----:B------:R-:W-:Y:S05]  /*2120*/  BRA `(.L_x_3273) ;  /* 0x0000004000007947 */ /* 0x000fea0003800000 */
.L_x_3271:
[----:B-----5:R-:W-:Y:S02]  /*2130*/  HADD2.F32 R40, -RZ, R31.H1_H1 ;  /* 0x3000001fff287230 */ /* 0x020fe40000004100 */
[----:B------:R-:W-:-:S03]  /*2140*/  @P2 HADD2.F32 R42, -RZ, R35.H1_H1 ;  /* 0x30000023ff2a2230 */ /* 0x000fc60000004100 */
[----:B------:R-:W-:-:S04]  /*2150*/  FADD.FTZ R107, R40, R107 ;  /* 0x0000006b286b7221 */ /* 0x000fc80000010000 */
[----:B------:R-:W-:-:S05]  /*2160*/  @P2 FADD.FTZ R107, R42, R107 ;  /* 0x0000006b2a6b2221 */ /* 0x000fca0000010000 */
.L_x_3273:
[----:B------:R-:W-:-:S04]  /*2170*/  F2FP.PACK_AB R40, RZ, R107 ;  /* 0x0000006bff28723e */ /* 0x000fc800000000ff */
[----:B------:R-:W-:Y:S02]  /*2180*/  PRMT R39, R39, 0x5410, R40 ;  /* 0x0000541027277816 */ /* 0x000fe40000000028 */
.L_x_3274:
        /* <DEDUP_REMOVED lines=19> */
.L_x_3276:
[----:B-----5:R-:W-:-:S05]  /*22c0*/  HADD2.F32 R45, -RZ, R32.H0_H0 ;  /* 0x20000020ff2d7230 */ /* 0x020fca0000004100 */
[----:B------:R-:W-:Y:S01]  /*22d0*/  FADD.FTZ R44, R45, R44 ;  /* 0x0000002c2d2c7221 */ /* 0x000fe20000010000 */
[----:B------:R-:W-:Y:S05]  /*22e0*/  BRA `(.L_x_3277) ;  /* 0x0000004000007947 */ /* 0x000fea0003800000 */
.L_x_3275:
[----:B-1---5:R-:W-:Y:S02]  /*22f0*/  HADD2.F32 R45, -RZ, R28.H0_H0 ;  /* 0x2000001cff2d7230 */ /* 0x022fe40000004100 */
[----:B------:R-:W-:-:S03]  /*2300*/  @P2 HADD2.F32 R47, -RZ, R32.H0_H0 ;  /* 0x20000020ff2f2230 */ /* 0x000fc60000004100 */
[----:B------:R-:W-:-:S04]  /*2310*/  FADD.FTZ R44, R45, R44 ;  /* 0x0000002c2d2c7221 */ /* 0x000fc80000010000 */
[----:B------:R-:W-:-:S05]  /*2320*/  @P2 FADD.FTZ R44, R47, R44 ;  /* 0x0000002c2f2c2221 */ /* 0x000fca0000010000 */
.L_x_3277:
[----:B------:R-:W-:-:S04]  /*2330*/  F2FP.PACK_AB R45, RZ, R44 ;  /* 0x0000002cff2d723e */ /* 0x000fc800000000ff */
[----:B------:R-:W-:Y:S02]  /*2340*/  PRMT R36, R45, 0x7610, R36 ;  /* 0x000076102d247816 */ /* 0x000fe40000000024 */
.L_x_3278:
[----:B------:R-:W-:Y:S01]  /*2350*/  HADD2.F32 R46, -RZ, R40.H1_H1 ;  /* 0x30000028ff2e7230 */ /* 0x000fe20000004100 */
[----:B------:R-:W-:Y:S05]  /*2360*/  @P3 BRA `(.L_x_3279) ;  /* 0x0000008000003947 */ /* 0x000fea0003800000 */
[----:B------:R-:W-:-:S04]  /*2370*/  ISETP.NE.U32.AND P1, PT, RZ, c[0x0][0x180], PT ;  /* 0x00006000ff007a0c */ /* 0x000fc80003f25070 */
[----:B------:R-:W-:-:S13]  /*2380*/  ISETP.NE.AND.EX P1, PT, RZ, c[0x0][0x184], PT, P1 ;  /* 0x00006100ff007a0c */ /* 0x000fda0003f25310 */
[----:B------:R-:W-:Y:S05]  /*2390*/  @P1 BRA `(.L_x_3280) ;  /* 0x0000002000001947 */ /* 0x000fea0003800000 */
[----:B------:R-:W-:Y:S05]  /*23a0*/  @P0 BRA `(.L_x_3281) ;  /* 0x0000008000000947 */ /* 0x000fea0003800000 */
[----:B------:R-:W-:Y:S05]  /*23b0*/  BRA `(.L_x_3282) ;  /* 0x0000009000007947 */ /* 0x000fea0003800000 */
.L_x_3280:
[----:B-----5:R-:W-:-:S05]  /*23c0*/  HADD2.F32 R45, -RZ, R32.H1_H1 ;  /* 0x30000020ff2d7230 */ /* 0x020fca0000004100 */
[----:B------:R-:W-:Y:S01]  /*23d0*/  FADD.FTZ R46, R45, R46 ;  /* 0x0000002e2d2e7221 */ /* 0x000fe20000010000 */
[----:B------:R-:W-:Y:S05]  /*23e0*/  BRA `(.L_x_3281) ;  /* 0x0000004000007947 */ /* 0x000fea0003800000 */
.L_x_3279:
[----:B-----5:R-:W-:Y:S02]  /*23f0*/  HADD2.F32 R45, -RZ, R28.H1_H1 ;  /* 0x3000001cff2d7230 */ /* 0x020fe40000004100 */
[----:B------:R-:W-:-:S03]  /*2400*/  @P2 HADD2.F32 R47, -RZ, R32.H1_H1 ;  /* 0x30000020ff2f2230 */ /* 0x000fc60000004100 */
[----:B------:R-:W-:-:S04]  /*2410*/  FADD.FTZ R46, R45, R46 ;  /* 0x0000002e2d2e7221 */ /* 0x000fc80000010000 */
[----:B------:R-:W-:-:S05]  /*2420*/  @P2 FADD.FTZ R46, R47, R46 ;  /* 0x0000002e2f2e2221 */ /* 0x000fca0000010000 */
.L_x_3281:
[----:B------:R-:W-:-:S04]  /*2430*/  F2FP.PACK_AB R40, RZ, R46 ;  /* 0x0000002eff28723e */ /* 0x000fc800000000ff */
[----:B------:R-:W-:Y:S02]  /*2440*/  PRMT R36, R36, 0x5410, R40 ;  /* 0x0000541024247816 */ /* 0x000fe40000000028 */
.L_x_3282:
[----:B------:R-:W-:Y:S01]  /*2450*/  HADD2.F32 R45, -RZ, R41.H0_H0 ;  /* 0x20000029ff2d7230 */ /* 0x000fe20000004100 */
[----:B------:R-:W-:Y:S05]  /*2460*/  @P3 BRA `(.L_x_3283) ;  /* 0x0000008000003947 */ /* 0x000fea0003800000 */
[----:B------:R-:W-:-:S04]  /*2470*/  ISETP.NE.U32.AND P1, PT, RZ, c[0x0][0x180], PT ;  /* 0x00006000ff007a0c */ /* 0x000fc80003f25070 */
[----:B------:R-:W-:-:S13]  /*2480*/  ISETP.NE.AND.EX P1, PT, RZ, c[0x0][0x184], PT, P1 ;  /* 0x00006100ff007a0c */ /* 0x000fda0003f25310 */
[----:B------:R-:W-:Y:S05]  /*2490*/  @P1 BRA `(.L_x_3284) ;  /* 0x0000002000001947 */ /* 0x000fea0003800000 */
[----:B------:R-:W-:Y:S05]  /*24a0*/  @P0 BRA `(.L_x_3285) ;  /* 0x0000008000000947 */ /* 0x000fea0003800000 */
[----:B------:R-:W-:Y:S05]  /*24b0*/  BRA `(.L_x_3286) ;  /* 0x0000009000007947 */ /* 0x000fea0003800000 */
.L_x_3284:
[----:B-----5:R-:W-:-:S05]  /*24c0*/  HADD2.F32 R40, -RZ, R33.H0_H0 ;  /* 0x20000021ff287230 */ /* 0x020fca0000004100 */
[----:B------:R-:W-:Y:S01]  /*24d0*/  FADD.FTZ R45, R40, R45 ;  /* 0x0000002d282d7221 */ /* 0x000fe20000010000 */
[----:B------:R-:W-:Y:S05]  /*24e0*/  BRA `(.L_x_3285) ;  /* 0x0000004000007947 */ /* 0x000fea0003800000 */
.L_x_3283:
[----:B-----5:R-:W-:Y:S02]  /*24f0*/  HADD2.F32 R40, -RZ, R29.H0_H0 ;  /* 0x2000001dff287230 */ /* 0x020fe40000004100 */
[----:B------:R-:W-:-:S03]  /*2500*/  @P2 HADD2.F32 R112, -RZ, R33.H0_H0 ;  /* 0x20000021ff702230 */ /* 0x000fc60000004100 */
[----:B------:R-:W-:-:S04]  /*2510*/  FADD.FTZ R45, R40, R45 ;  /* 0x0000002d282d7221 */ /* 0x000fc80000010000 */
[----:B------:R-:W-:-:S05]  /*2520*/  @P2 FADD.FTZ R45, R112, R45 ;  /* 0x0000002d702d2221 */ /* 0x000fca0000010000 */
.L_x_3285:
[----:B------:R-:W-:-:S04]  /*2530*/  F2FP.PACK_AB R40, RZ, R45 ;  /* 0x0000002dff28723e */ /* 0x000fc800000000ff */
[----:B------:R-:W-:Y:S02]  /*2540*/  PRMT R37, R40, 0x7610, R37 ;  /* 0x0000761028257816 */ /* 0x000fe40000000025 */
.L_x_3286:
[----:B------:R-:W-:Y:S01]  /*2550*/  HADD2.F32 R112, -RZ, R41.H1_H1 ;  /* 0x30000029ff707230 */ /* 0x000fe20000004100 */
[----:B------:R-:W-:Y:S05]  /*2560*/  @P3 BRA `(.L_x_3287) ;  /* 0x0000008000003947 */ /* 0x000fea0003800000 */
[----:B------:R-:W-:-:S04]  /*2570*/  ISETP.NE.U32.AND P1, PT, RZ, c[0x0][0x180], PT ;  /* 0x00006000ff007a0c */ /* 0x000fc80003f25070 */
[----:B------:R-:W-:-:S13]  /*2580*/  ISETP.NE.AND.EX P1, PT, RZ, c[0x0][0x184], PT, P1 ;  /* 0x00006100ff007a0c */ /* 0x000fda0003f25310 */
[----:B------:R-:W-:Y:S05]  /*2590*/  @P1 BRA `(.L_x_3288) ;  /* 0x0000002000001947 */ /* 0x000fea0003800000 */
[----:B------:R-:W-:Y:S05]  /*25a0*/  @P0 BRA `(.L_x_3289) ;  /* 0x0000008000000947 */ /* 0x000fea0003800000 */
[----:B------:R-:W-:Y:S05]  /*25b0*/  BRA `(.L_x_3290) ;  /* 0x0000009000007947 */ /* 0x000fea0003800000 */
.L_x_3288:
[----:B-----5:R-:W-:-:S05]  /*25c0*/  HADD2.F32 R41, -RZ, R33.H1_H1 ;  /* 0x30000021ff297230 */ /* 0x020fca0000004100 */
[----:B------:R-:W-:Y:S01]  /*25d0*/  FADD.FTZ R112, R41, R112 ;  /* 0x0000007029707221 */ /* 0x000fe20000010000 */
[----:B------:R-:W-:Y:S05]  /*25e0*/  BRA `(.L_x_3289) ;  /* 0x0000004000007947 */ /* 0x000fea0003800000 */
.L_x_3287:
[----:B-----5:R-:W-:Y:S02]  /*25f0*/  HADD2.F32 R41, -RZ, R29.H1_H1 ;  /* 0x3000001dff297230 */ /* 0x020fe40000004100 */
[----:B------:R-:W-:-:S03]  /*2600*/  @P2 HADD2.F32 R47, -RZ, R33.H1_H1 ;  /* 0x30000021ff2f2230 */ /* 0x000fc60000004100 */
[----:B------:R-:W-:-:S04]  /*2610*/  FADD.FTZ R112, R41, R112 ;  /* 0x0000007029707221 */ /* 0x000fc80000010000 */
[----:B------:R-:W-:-:S05]  /*2620*/  @P2 FADD.FTZ R112, R47, R112 ;  /* 0x000000702f702221 */ /* 0x000fca0000010000 */
.L_x_3289:
[----:B------:R-:W-:-:S04]  /*2630*/  F2FP.PACK_AB R40, RZ, R112 ;  /* 0x00000070ff28723e */ /* 0x000fc800000000ff */
[----:B------:R-:W-:Y:S02]  /*2640*/  PRMT R37, R37, 0x5410, R40 ;  /* 0x0000541025257816 */ /* 0x000fe40000000028 */
.L_x_3290:
[----:B------:R-:W-:Y:S01]  /*2650*/  HADD2.F32 R47, -RZ, R42.H0_H0 ;  /* 0x2000002aff2f7230 */ /* 0x000fe20000004100 */
[----:B------:R-:W-:Y:S05]  /*2660*/  @P3 BRA `(.L_x_3291) ;  /* 0x0000008000003947 */ /* 0x000fea0003800000 */
[----:B------:R-:W-:-:S04]  /*2670*/  ISETP.NE.U32.AND P1, PT, RZ, c[0x0][0x180], PT ;  /* 0x00006000ff007a0c */ /* 0x000fc80003f25070 */
[----:B------:R-:W-:-:S13]  /*2680*/  ISETP.NE.AND.EX P1, PT, RZ, c[0x0][0x184], PT, P1 ;  /* 0x00006100ff007a0c */ /* 0x000fda0003f25310 */
[----:B------:R-:W-:Y:S05]  /*2690*/  @P1 BRA `(.L_x_3292) ;  /* 0x0000002000001947 */ /* 0x000fea0003800000 */
[----:B------:R-:W-:Y:S05]  /*26a0*/  @P0 BRA `(.L_x_3293) ;  /* 0x0000008000000947 */ /* 0x000fea0003800000 */
[----:B------:R-:W-:Y:S05]  /*26b0*/  BRA `(.L_x_3294) ;  /* 0x0000009000007947 */ /* 0x000fea0003800000 */
.L_x_3292:
[----:B-----5:R-:W-:-:S05]  /*26c0*/  HADD2.F32 R40, -RZ, R34.H0_H0 ;  /* 0x20000022ff287230 */ /* 0x020fca0000004100 */
[----:B------:R-:W-:Y:S01]  /*26d0*/  FADD.FTZ R47, R40, R47 ;  /* 0x0000002f282f7221 */ /* 0x000fe20000010000 */
[----:B------:R-:W-:Y:S05]  /*26e0*/  BRA `(.L_x_3293) ;  /* 0x0000004000007947 */ /* 0x000fea0003800000 */
.L_x_3291:
[----:B-----5:R-:W-:Y:S02]  /*26f0*/  HADD2.F32 R40, -RZ, R30.H0_H0 ;  /* 0x2000001eff287230 */ /* 0x020fe40000004100 */
[----:B------:R-:W-:-:S03]  /*2700*/  @P2 HADD2.F32 R114, -RZ, R34.H0_H0 ;  /* 0x20000022ff722230 */ /* 0x000fc60000004100 */
[----:B------:R-:W-:-:S04]  /*2710*/  FADD.FTZ R47, R40, R47 ;  /* 0x0000002f282f7221 */ /* 0x000fc80000010000 */
[----:B------:R-:W-:-:S05]  /*2720*/  @P2 FADD.FTZ R47, R114, R47 ;  /* 0x0000002f722f2221 */ /* 0x000fca0000010000 */
.L_x_3293:
[----:B------:R-:W-:-:S04]  /*2730*/  F2FP.PACK_AB R40, RZ, R47 ;  /* 0x0000002fff28723e */ /* 0x000fc800000000ff */
[----:B------:R-:W-:Y:S02]  /*2740*/  PRMT R38, R40, 0x7610, R38 ;  /* 0x0000761028267816 */ /* 0x000fe40000000026 */
.L_x_3294:
[----:B------:R-:W-:Y:S01]  /*2750*/  HADD2.F32 R114, -RZ, R42.H1_H1 ;  /* 0x3000002aff727230 */ /* 0x000fe20000004100 */
[----:B------:R-:W-:Y:S05]  /*2760*/  @P3 BRA `(.L_x_3295) ;  /* 0x0000008000003947 */ /* 0x000fea0003800000 */
[----:B------:R-:W-:-:S04]  /*2770*/  ISETP.NE.U32.AND P1, PT, RZ, c[0x0][0x180], PT ;  /* 0x00006000ff007a0c */ /* 0x000fc80003f25070 */
[----:B------:R-:W-:-:S13]  /*2780*/  ISETP.NE.AND.EX P1, PT, RZ, c[0x0][0x184], PT, P1 ;  /* 0x00006100ff007a0c */ /* 0x000fda0003f25310 */
[----:B------:R-:W-:Y:S05]  /*2790*/  @P1 BRA `(.L_x_3296) ;  /* 0x0000002000001947 */ /* 0x000fea0003800000 */
[----:B------:R-:W-:Y:S05]  /*27a0*/  @P0 BRA `(.L_x_3297) ;  /* 0x0000008000000947 */ /* 0x000fea0003800000 */
[----:B------:R-:W-:Y:S05]  /*27b0*/  BRA `(.L_x_3298) ;  /* 0x0000009000007947 */ /* 0x000fea0003800000 */
.L_x_3296:
[----:B-----5:R-:W-:-:S05]  /*27c0*/  HADD2.F32 R41, -RZ, R34.H1_H1 ;  /* 0x30000022ff297230 */ /* 0x020fca0000004100 */
[----:B------:R-:W-:Y:S01]  /*27d0*/  FADD.FTZ R114, R41, R114 ;  /* 0x0000007229727221 */ /* 0x000fe20000010000 */
[----:B------:R-:W-:Y:S05]  /*27e0*/  BRA `(.L_x_3297) ;  /* 0x0000004000007947 */ /* 0x000fea0003800000 */
.L_x_3295:
[----:B-----5:R-:W-:Y:S02]  /*27f0*/  HADD2.F32 R41, -RZ, R30.H1_H1 ;  /* 0x3000001eff297230 */ /* 0x020fe40000004100 */
[----:B------:R-:W-:-:S03]  /*2800*/  @P2 HADD2.F32 R113, -RZ, R34.H1_H1 ;  /* 0x30000022ff712230 */ /* 0x000fc60000004100 */
[----:B------:R-:W-:-:S04]  /*2810*/  FADD.FTZ R114, R41, R114 ;  /* 0x0000007229727221 */ /* 0x000fc80000010000 */
[----:B------:R-:W-:-:S05]  /*2820*/  @P2 FADD.FTZ R114, R113, R114 ;  /* 0x0000007271722221 */ /* 0x000fca0000010000 */
.L_x_3297:
[----:B------:R-:W-:-:S04]  /*2830*/  F2FP.PACK_AB R40, RZ, R114 ;  /* 0x00000072ff28723e */ /* 0x000fc800000000ff */
[----:B------:R-:W-:Y:S02]  /*2840*/  PRMT R38, R38, 0x5410, R40 ;  /* 0x0000541026267816 */ /* 0x000fe40000000028 */
.L_x_3298:
[----:B------:R-:W-:Y:S01]  /*2850*/  HADD2.F32 R113, -RZ, R43.H0_H0 ;  /* 0x2000002bff717230 */ /* 0x000fe20000004100 */
[----:B------:R-:W-:Y:S05]  /*2860*/  @P3 BRA `(.L_x_3299) ;  /* 0x0000008000003947 */ /* 0x000fea0003800000 */
[----:B------:R-:W-:-:S04]  /*2870*/  ISETP.NE.U32.AND P1, PT, RZ, c[0x0][0x180], PT ;  /* 0x00006000ff007a0c */ /* 0x000fc80003f25070 */
[----:B------:R-:W-:-:S13]  /*2880*/  ISETP.NE.AND.EX P1, PT, RZ, c[0x0][0x184], PT, P1 ;  /* 0x00006100ff007a0c */ /* 0x000fda0003f25310 */
[----:B------:R-:W-:Y:S05]  /*2890*/  @P1 BRA `(.L_x_3300) ;  /* 0x0000002000001947 */ /* 0x000fea0003800000 */
[----:B------:R-:W-:Y:S05]  /*28a0*/  @P0 BRA `(.L_x_3301) ;  /* 0x0000008000000947 */ /* 0x000fea0003800000 */
[----:B------:R-:W-:Y:S05]  /*28b0*/  BRA `(.L_x_3302) ;  /* 0x0000009000007947 */ /* 0x000fea0003800000 */
.L_x_3300:
[----:B-----5:R-:W-:-:S05]  /*28c0*/  HADD2.F32 R40, -RZ, R35.H0_H0 ;  /* 0x20000023ff287230 */ /* 0x020fca0000004100 */
[----:B------:R-:W-:Y:S01]  /*28d0*/  FADD.FTZ R113, R40, R113 ;  /* 0x0000007128717221 */ /* 0x000fe20000010000 */
[----:B------:R-:W-:Y:S05]  /*28e0*/  BRA `(.L_x_3301) ;  /* 0x0000004000007947 */ /* 0x000fea0003800000 */
.L_x_3299:
[----:B-----5:R-:W-:Y:S02]  /*28f0*/  HADD2.F32 R40, -RZ, R31.H0_H0 ;  /* 0x2000001fff287230 */ /* 0x020fe40000004100 */
[----:B------:R-:W-:-:S03]  /*2900*/  @P2 HADD2.F32 R42, -RZ, R35.H0_H0 ;  /* 0x20000023ff2a2230 */ /* 0x000fc60000004100 */
[----:B------:R-:W-:-:S04]  /*2910*/  FADD.FTZ R113, R40, R113 ;  /* 0x0000007128717221 */ /* 0x000fc80000010000 */
[----:B------:R-:W-:-:S05]  /*2920*/  @P2 FADD.FTZ R113, R42, R113 ;  /* 0x000000712a712221 */ /* 0x000fca0000010000 */
.L_x_3301:
[----:B------:R-:W-:-:S04]  /*2930*/  F2FP.PACK_AB R40, RZ, R113 ;  /* 0x00000071ff28723e */ /* 0x000fc800000000ff */
[----:B------:R-:W-:Y:S02]  /*2940*/  PRMT R39, R40, 0x7610, R39 ;  /* 0x0000761028277816 */ /* 0x000fe40000000027 */
.L_x_3302:
[----:B------:R-:W-:Y:S01]  /*2950*/  HADD2.F32 R115, -RZ, R43.H1_H1 ;  /* 0x3000002bff737230 */ /* 0x000fe20000004100 */
[----:B------:R-:W-:Y:S05]  /*2960*/  @P3 BRA `(.L_x_3303) ;  /* 0x0000008000003947 */ /* 0x000fea0003800000 */
[----:B------:R-:W-:-:S04]  /*2970*/  ISETP.NE.U32.AND P1, PT, RZ, c[0x0][0x180], PT ;  /* 0x00006000ff007a0c */ /* 0x000fc80003f25070 */
[----:B------:R-:W-:-:S13]  /*2980*/  ISETP.NE.AND.EX P1, PT, RZ, c[0x0][0x184], PT, P1 ;  /* 0x00006100ff007a0c */ /* 0x000fda0003f25310 */
[----:B------:R-:W-:Y:S05]  /*2990*/  @P1 BRA `(.L_x_3304) ;  /* 0x0000002000001947 */ /* 0x000fea0003800000 */
[----:B------:R-:W-:Y:S05]  /*29a0*/  @P0 BRA `(.L_x_3305) ;  /* 0x0000008000000947 */ /* 0x000fea0003800000 */
[----:B------:R-:W-:Y:S05]  /*29b0*/  BRA `(.L_x_3306) ;  /* 0x0000009000007947 */ /* 0x000fea0003800000 */
.L_x_3304:
[----:B-----5:R-:W-:-:S05]  /*29c0*/  HADD2.F32 R40, -RZ, R35.H1_H1 ;  /* 0x30000023ff287230 */ /* 0x020fca0000004100 */
[----:B------:R-:W-:Y:S01]  /*29d0*/  FADD.FTZ R115, R40, R115 ;  /* 0x0000007328737221 */ /* 0x000fe20000010000 */
[----:B------:R-:W-:Y:S05]  /*29e0*/  BRA `(.L_x_3305) ;  /* 0x0000004000007947 */ /* 0x000fea0003800000 */
.L_x_3303:
[----:B-----5:R-:W-:Y:S02]  /*29f0*/  HADD2.F32 R40, -RZ, R31.H1_H1 ;  /* 0x3000001fff287230 */ /* 0x020fe40000004100 */
[----:B------:R-:W-:-:S03]  /*2a00*/  @P2 HADD2.F32 R42, -RZ, R35.H1_H1 ;  /* 0x30000023ff2a2230 */ /* 0x000fc60000004100 */
[----:B------:R-:W-:-:S04]  /*2a10*/  FADD.FTZ R115, R40, R115 ;  /* 0x0000007328737221 */ /* 0x000fc80000010000 */
[----:B------:R-:W-:-:S05]  /*2a20*/  @P2 FADD.FTZ R115, R42, R115 ;  /* 0x000000732a732221 */ /* 0x000fca0000010000 */
.L_x_3305:
[----:B------:R-:W-:-:S04]  /*2a30*/  F2FP.PACK_AB R40, RZ, R115 ;  /* 0x00000073ff28723e */ /* 0x000fc800000000ff */
[----:B------:R-:W-:Y:S02]  /*2a40*/  PRMT R39, R39, 0x5410, R40 ;  /* 0x0000541027277816 */ /* 0x000fe40000000028 */
.L_x_3306:
        /* <DEDUP_REMOVED lines=10> */
[----:B------:R-:W-:Y:S01]  /*2af0*/  FADD.FTZ R41, R41, R82 ;  /* 0x0000005229297221 */ /* 0x000fe20000010000 */
[----:B------:R-:W-:Y:S02]  /*2b00*/  SHF.L.U32 R120, R120, 0x3, RZ ;  /* 0x0000000378787819 */ /* 0x000fe400000006ff */
[----:B------:R-:W-:Y:S01]  /*2b10*/  ISETP.NE.AND P2, PT, R121, RZ, PT ;  /* 0x000000ff7900720c */ /* 0x000fe20003f45270 */
[----:B------:R-:W-:Y:S01]  /*2b20*/  FADD.FTZ R41, R41, R88 ;  /* 0x0000005829297221 */ /* 0x000fe20000010000 */
[----:B------:R-:W-:-:S03]  /*2b30*/  IADD3 R119, R120, 0x8, RZ ;  /* 0x0000000878777810 */ /* 0x000fc60007ffe0ff */
        /* <DEDUP_REMOVED lines=30> */
.L_x_3311:
        /* <DEDUP_REMOVED lines=84> */
.L_x_3312:
[----:B------:R-:W2:Y:S01]  /*3260*/  S2R R42, SR_TID.X ;  /* 0x00000000002a7919 */ /* 0x000ea20000002100 */
[----:B-1----:R-:W-:Y:S01]  /*3270*/  FADD.FTZ R41, R41, R120 ;  /* 0x0000007829297221 */ /* 0x002fe20000010000 */
[----:B0-----:R-:W-:Y:S01]  /*3280*/  @!P2 IADD3 R120, R80, R119, RZ ;  /* 0x000000775078a210 */ /* 0x001fe20007ffe0ff */
[----:B------:R-:W-:Y:S01]  /*3290*/  WARPSYNC 0xffffffff ;  /* 0xffffffff00007948 */ /* 0x000fe20003800000 */
[----:B------:R-:W-:-:S03]  /*32a0*/  HFMA2.MMA R124, -RZ, RZ, 0, 0 ;  /* 0x00000000ff7c7435 */ /* 0x000fc600000001ff */
[----:B------:R-:W-:Y:S01]  /*32b0*/  @!P2 STS.64 [R120.X8], R40 ;  /* 0x000000287800a388 */ /* 0x000fe20000008a00 */
[----:B--2---:R-:W-:Y:S02]  /*32c0*/  LOP3.LUT R121, R42, 0x1f, RZ, 0xc0, !PT ;  /* 0x0000001f2a797812 */ /* 0x004fe400078ec0ff */
[----:B------:R-:W-:Y:S01]  /*32d0*/  CS2R R42, SRZ ;  /* 0x00000000002a7805 */ /* 0x000fe2000001ff00 */
[----:B------:R-:W-:Y:S01]  /*32e0*/  BAR.SYNC.DEFER_BLOCKING 0x0 ;  /* 0x0000000000007b1d */ /* 0x000fe20000010000 */
[----:B------:R-:W-:-:S13]  /*32f0*/  ISETP.GT.U32.AND P1, PT, R121, 0x7, PT ;  /* 0x000000077900780c */ /* 0x000fda0003f24070 */
[----:B------:R-:W-:Y:S02]  /*3300*/  @!P1 IADD3 R119, R121, R119, RZ ;  /* 0x0000007779779210 */ /* 0x000fe40007ffe0ff */
[----:B------:R-:W-:-:S04]  /*3310*/  @!P1 MOV R124, 0x400 ;  /* 0x00000400007c9802 */ /* 0x000fc80000000f00 */
        /* <DEDUP_REMOVED lines=10> */
[----:B0-----:R-:W-:-:S07]  /*33c0*/  IADD3 R124, R124, R120, RZ ;  /* 0x000000787c7c7210 */ /* 0x001fce0007ffe0ff */
        /* <DEDUP_REMOVED lines=20> */
[----:B0-----:R-:W-:Y:S01]  /*3510*/  FMUL.FTZ R123, R43, R123 ;  /* 0x0000007b2b7b7220 */ /* 0x001fe20000410000 */
[----:B--2---:R-:W-:Y:S01]  /*3520*/  IADD3 R124, R124, R40, RZ ;  /* 0x000000287c7c7210 */ /* 0x004fe20007ffe0ff */
[----:B------:R-:W-:Y:S01]  /*3530*/  FMUL.FTZ R42, R119, R42 ;  /* 0x0000002a772a7220 */ /* 0x000fe20000410000 */
[----:B------:R-:W-:Y:S02]  /*3540*/  I2F R40, R40 ;  /* 0x0000002800287306 */ /* 0x000fe40000201400 */
[----:B------:R-:W0:Y:S01]  /*3550*/  SHFL.DOWN PT, R119, R123, 0x1, 0x1f ;  /* 0x08201f007b777f89 */ /* 0x000e2200000e0000 */
[----:B---3--:R-:W-:-:S02]  /*3560*/  FADD.FTZ R121, R122, R121 ;  /* 0x000000797a797221 */ /* 0x008fc40000010000 */
[----:B------:R-:W-:-:S03]  /*3570*/  FMUL.FTZ R42, R42, R120 ;  /* 0x000000782a2a7220 */ /* 0x000fc60000410000 */
[----:B------:R-:W2:Y:S01]  /*3580*/  I2F R124, R124 ;  /* 0x0000007c007c7306 */ /* 0x000ea20000201400 */
[----:B------:R-:W-:-:S05]  /*3590*/  FFMA.FTZ R42, R43, R42, R121 ;  /* 0x0000002a2b2a7223 */ /* 0x000fca0000010079 */
[----:B------:R-:W3:Y:S01]  /*35a0*/  SHFL.DOWN PT, R43, R42, 0x1, 0x1f ;  /* 0x08201f002a2b7f89 */ /* 0x000ee200000e0000 */
[----:B-1----:R-:W-:Y:S01]  /*35b0*/  LOP3.LUT P1, RZ, R80, 0x1f, R125, 0xf8, !PT ;  /* 0x0000001f50ff7812 */ /* 0x002fe2000782f87d */
[----:B--2---:R-:W1:Y:S01]  /*35c0*/  MUFU.RCP R124, R124 ;  /* 0x0000007c007c7308 */ /* 0x004e620000001000 */
[----:B0-----:R-:W-:Y:S02]  /*35d0*/  FADD.FTZ R120, R123, -R119 ;  /* 0x800000777b787221 */ /* 0x001fe40000010000 */
[----:B------:R-:W-:Y:S02]  /*35e0*/  FMUL.FTZ R119, R119, R40 ;  /* 0x0000002877777220 */ /* 0x000fe40000410000 */
[----:B------:R-:W-:Y:S02]  /*35f0*/  FMUL.FTZ R120, R120, R120 ;  /* 0x0000007878787220 */ /* 0x000fe40000410000 */
[C---:B------:R-:W-:Y:S02]  /*3600*/  FFMA.FTZ R119, R41.reuse, R123, R119 ;  /* 0x0000007b29777223 */ /* 0x040fe40000010077 */
[----:B------:R-:W-:-:S02]  /*3610*/  FMUL.FTZ R120, R41, R120 ;  /* 0x0000007829787220 */ /* 0x000fc40000410000 */
[----:B---3--:R-:W-:Y:S02]  /*3620*/  FADD.FTZ R42, R42, R43 ;  /* 0x0000002b2a2a7221 */ /* 0x008fe40000010000 */
[----:B------:R-:W-:Y:S02]  /*3630*/  FMUL.FTZ R41, R120, R40 ;  /* 0x0000002878297220 */ /* 0x000fe40000410000 */
[C---:B-1----:R-:W-:Y:S02]  /*3640*/  FMUL.FTZ R119, R124.reuse, R119 ;  /* 0x000000777c777220 */ /* 0x042fe40000410000 */
[----:B------:R-:W-:-:S03]  /*3650*/  FFMA.FTZ R122, R124, R41, R42 ;  /* 0x000000297c7a7223 */ /* 0x000fc6000001002a */
[----:B------:R-:W0:Y:S04]  /*3660*/  SHFL.IDX PT, R43, R119, RZ, 0x1f ;  /* 0x00001fff772b7589 */ /* 0x000e2800000e0000 */
[----:B------:R1:W2:Y:S04]  /*3670*/  SHFL.IDX PT, R121, R122, RZ, 0x1f ;  /* 0x00001fff7a797589 */ /* 0x0002a800000e0000 */
[----:B-1----:R-:W3:Y:S01]  /*3680*/  LDL R122, [R1] ;  /* 0x00000000017a7983 */ /* 0x002ee20000100800 */
[----:B------:R-:W-:Y:S02]  /*3690*/  @!P1 MOV R40, 0x4 ;  /* 0x0000000400289802 */ /* 0x000fe40000000f00 */
[----:B------:R-:W-:-:S02]  /*36a0*/  ISETP.NE.AND P2, PT, RZ, UR6, PT ;  /* 0x00000006ff007c0c */ /* 0x000fc4000bf45270 */
[----:B------:R-:W-:Y:S01]  /*36b0*/  MOV R42, c[0x0][0x1e0] ;  /* 0x00007800002a7a02 */ /* 0x000fe20000000f00 */
[----:B------:R-:W-:Y:S01]  /*36c0*/  @!P1 IMAD.WIDE R40, R79, R40, c[0x0][0x1a0] ;  /* 0x000068004f289625 */ /* 0x000fe200078e0228 */
[----:B------:R-:W-:-:S03]  /*36d0*/  @!P1 MOV R119, 0x4 ;  /* 0x0000000400779802 */ /* 0x000fc60000000f00 */
[----:B0-----:R-:W-:Y:S01]  /*36e0*/  FMUL.FTZ R120, R43, R43 ;  /* 0x0000002b2b787220 */ /* 0x001fe20000410000 */
[----:B------:R0:W-:Y:S01]  /*36f0*/  @!P1 STG.E [R40.64], R43 ;  /* 0x0000002b28009986 */ /* 0x0001e2000c101904 */
[----:B--2---:R-:W-:-:S03]  /*3700*/  FFMA.FTZ R121, R121, R42, c[0x0][0x228] ;  /* 0x00008a0079797623 */ /* 0x004fc6000001002a */
[----:B------:R-:W-:Y:S02]  /*3710*/  FSEL R120, R120, RZ, P2 ;  /* 0x000000ff78787208 */ /* 0x000fe40001000000 */
[----:B------:R-:W-:-:S05]  /*3720*/  FSEL R42, R43, RZ, !P2 ;  /* 0x000000ff2b2a7208 */ /* 0x000fca0005000000 */
[C---:B------:R-:W-:Y:S02]  /*3730*/  FADD.FTZ R74, -R42.reuse, R74 ;  /* 0x0000004a2a4a7221 */ /* 0x040fe40000010100 */
[----:B0-----:R-:W-:Y:S02]  /*3740*/  FADD.FTZ R43, R121, R120 ;  /* 0x00000078792b7221 */ /* 0x001fe40000010000 */
[C---:B------:R-:W-:Y:S01]  /*3750*/  @!P1 IMAD.WIDE R40, R79.reuse, R119, c[0x0][0x1a8] ;  /* 0x00006a004f289625 */ /* 0x040fe200078e0277 */
[----:B------:R-:W-:Y:S01]  /*3760*/  IADD3 R79, R79, c[0x0][0x160], RZ ;  /* 0x000058004f4f7a10 */ /* 0x000fe20007ffe0ff */
[----:B------:R-:W0:Y:S02]  /*3770*/  MUFU.RSQ R119, R43 ;  /* 0x0000002b00777308 */ /* 0x000e240000001400 */
[C---:B------:R-:W-:Y:S02]  /*3780*/  FADD.FTZ R76, -R42.reuse, R76 ;  /* 0x0000004c2a4c7221 */ /* 0x040fe40000010100 */
[----:B------:R-:W-:-:S02]  /*3790*/  FADD.FTZ R82, -R42, R82 ;  /* 0x000000522a527221 */ /* 0x000fc40000010100 */
[C---:B------:R-:W-:Y:S02]  /*37a0*/  FADD.FTZ R50, -R42.reuse, R50 ;  /* 0x000000322a327221 */ /* 0x040fe40000010100 */
        /* <DEDUP_REMOVED lines=8> */
[C---:B------:R-:W-:Y:S02]  /*3830*/  FMUL.FTZ R82, R119.reuse, R82 ;  /* 0x0000005277527220 */ /* 0x040fe40000410000 */
[----:B------:R-:W-:Y:S02]  /*3840*/  FADD.FTZ R120, -R42, R44 ;  /* 0x0000002c2a787221 */ /* 0x000fe40000010100 */
[C---:B------:R-:W-:Y:S02]  /*3850*/  FMUL.FTZ R50, R119.reuse, R50 ;  /* 0x0000003277327220 */ /* 0x040fe40000410000 */
[C---:B------:R-:W-:Y:S02]  /*3860*/  FMUL.FTZ R43, R119.reuse, R72 ;  /* 0x00000048772b7220 */ /* 0x040fe40000410000 */
[----:B------:R-:W-:-:S02]  /*3870*/  FMUL.FTZ R44, R119, R51 ;  /* 0x00000033772c7220 */ /* 0x000fc40000410000 */
        /* <DEDUP_REMOVED lines=21> */
[----:B------:R-:W-:Y:S02]  /*39d0*/  FADD.FTZ R115, -R42, R115 ;  /* 0x000000732a737221 */ /* 0x000fe40000010100 */
[C---:B------:R-:W-:Y:S02]  /*39e0*/  FMUL.FTZ R42, R119.reuse, R73 ;  /* 0x00000049772a7220 */ /* 0x040fe40000410000 */
[----:B------:R-:W-:-:S02]  /*39f0*/  FMUL.FTZ R77, R119, R77 ;  /* 0x0000004d774d7220 */ /* 0x000fc40000410000 */
[----:B0-----:R-:W-:Y:S01]  /*3a00*/  FFMA.FTZ R40, R23, R76, R108 ;  /* 0x0000004c17287223 */ /* 0x001fe2000001006c */
[----:B------:R-:W-:Y:S01]  /*3a10*/  LEA R76, P3, R83, c[0x0][0x208], 0x4 ;  /* 0x00008200534c7a11 */ /* 0x000fe200078620ff */
[----:B------:R-:W-:Y:S02]  /*3a20*/  FFMA.FTZ R41, R24, R82, R99 ;  /* 0x0000005218297223 */ /* 0x000fe40000010063 */
[----:B------:R-:W-:Y:S02]  /*3a30*/  FFMA.FTZ R72, R84, R45, R116 ;  /* 0x0000002d54487223 */ /* 0x000fe40000010074 */
[----:B------:R-:W-:Y:S01]  /*3a40*/  FFMA.FTZ R45, R86, R43, R118 ;  /* 0x0000002b562d7223 */ /* 0x000fe20000010076 */
[----:B------:R-:W-:Y:S01]  /*3a50*/  F2FP.PACK_AB R43, R41, R40 ;  /* 0x00000028292b723e */ /* 0x000fe200000000ff */
[----:B------:R-:W-:Y:S01]  /*3a60*/  FFMA.FTZ R51, R85, R44, R117 ;  /* 0x0000002c55337223 */ /* 0x000fe20000010075 */
[----:B------:R-:W-:Y:S01]  /*3a70*/  LEA R44, P1, R49, c[0x0][0x208], 0x4 ;  /* 0x00008200312c7a11 */ /* 0x000fe200078220ff */
[----:B------:R-:W-:-:S02]  /*3a80*/  FFMA.FTZ R42, R21, R42, R111 ;  /* 0x0000002a152a7223 */ /* 0x000fc4000001006f */
[----:B------:R-:W-:Y:S01]  /*3a90*/  FFMA.FTZ R77, R22, R77, R110 ;  /* 0x0000004d164d7223 */ /* 0x000fe2000001006e */
[----:B------:R-:W-:Y:S01]  /*3aa0*/  F2FP.PACK_AB R41, R72, R51 ;  /* 0x000000334829723e */ /* 0x000fe200000000ff */
[C---:B------:R-:W-:Y:S02]  /*3ab0*/  FMUL.FTZ R88, R119.reuse, R88 ;  /* 0x0000005877587220 */ /* 0x040fe40000410000 */
[----:B------:R-:W-:Y:S01]  /*3ac0*/  FMUL.FTZ R90, R119, R90 ;  /* 0x0000005a775a7220 */ /* 0x000fe20000410000 */
[----:B------:R-:W-:Y:S01]  /*3ad0*/  F2FP.PACK_AB R42, R77, R42 ;  /* 0x0000002a4d2a723e */ /* 0x000fe200000000ff */
[----:B------:R-:W-:Y:S02]  /*3ae0*/  FMUL.FTZ R107, R119, R107 ;  /* 0x0000006b776b7220 */ /* 0x000fe40000410000 */
[----:B------:R-:W-:Y:S02]  /*3af0*/  FFMA.FTZ R88, R25, R88, R98 ;  /* 0x0000005819587223 */ /* 0x000fe40000010062 */
[----:B------:R-:W-:-:S02]  /*3b00*/  FFMA.FTZ R107, R64, R107, R12 ;  /* 0x0000006b406b7223 */ /* 0x000fc4000001000c */
[C---:B------:R-:W-:Y:S02]  /*3b10*/  FMUL.FTZ R51, R119.reuse, R114 ;  /* 0x0000007277337220 */ /* 0x040fe40000410000 */
[C---:B------:R-:W-:Y:S02]  /*3b20*/  FMUL.FTZ R72, R119.reuse, R113 ;  /* 0x0000007177487220 */ /* 0x040fe40000410000 */
[C---:B------:R-:W-:Y:S02]  /*3b30*/  FMUL.FTZ R115, R119.reuse, R115 ;  /* 0x0000007377737220 */ /* 0x040fe40000410000 */
[C---:B------:R-:W-:Y:S02]  /*3b40*/  FMUL.FTZ R93, R119.reuse, R93 ;  /* 0x0000005d775d7220 */ /* 0x040fe40000410000 */
[C---:B------:R-:W-:Y:S02]  /*3b50*/  FMUL.FTZ R95, R119.reuse, R95 ;  /* 0x0000005f775f7220 */ /* 0x040fe40000410000 */
[----:B------:R-:W-:-:S02]  /*3b60*/  FMUL.FTZ R100, R119, R100 ;  /* 0x0000006477647220 */ /* 0x000fc40000410000 */
[----:B------:R-:W-:Y:S02]  /*3b70*/  FMUL.FTZ R102, R119, R102 ;  /* 0x0000006677667220 */ /* 0x000fe40000410000 */
[----:B------:R-:W-:Y:S02]  /*3b80*/  FFMA.FTZ R72, R71, R72, R19 ;  /* 0x0000004847487223 */ /* 0x000fe40000010013 */
[----:B------:R-:W-:Y:S02]  /*3b90*/  FFMA.FTZ R115, R78, R115, R20 ;  /* 0x000000734e737223 */ /* 0x000fe40000010014 */
[----:B------:R-:W-:Y:S02]  /*3ba0*/  FFMA.FTZ R77, R70, R51, R18 ;  /* 0x00000033464d7223 */ /* 0x000fe40000010012 */
[----:B------:R-:W-:Y:S01]  /*3bb0*/  FMUL.FTZ R89, R119, R89 ;  /* 0x0000005977597220 */ /* 0x000fe20000410000 */
[----:B------:R-:W-:Y:S01]  /*3bc0*/  F2FP.PACK_AB R51, R115, R72 ;  /* 0x000000487333723e */ /* 0x000fe200000000ff */
[----:B------:R-:W-:-:S02]  /*3bd0*/  FMUL.FTZ R92, R119, R92 ;  /* 0x0000005c775c7220 */ /* 0x000fc40000410000 */
[C---:B------:R-:W-:Y:S02]  /*3be0*/  FMUL.FTZ R91, R119.reuse, R91 ;  /* 0x0000005b775b7220 */ /* 0x040fe40000410000 */
[----:B------:R-:W-:Y:S02]  /*3bf0*/  FMUL.FTZ R94, R119, R94 ;  /* 0x0000005e775e7220 */ /* 0x000fe40000410000 */
[----:B------:R-:W-:Y:S02]  /*3c00*/  FFMA.FTZ R93, R55, R93, R3 ;  /* 0x0000005d375d7223 */ /* 0x000fe40000010003 */
[----:B------:R-:W-:Y:S02]  /*3c10*/  FFMA.FTZ R74, R56, R95, R4 ;  /* 0x0000005f384a7223 */ /* 0x000fe40000010004 */
[C---:B------:R-:W-:Y:S02]  /*3c20*/  FMUL.FTZ R101, R119.reuse, R101 ;  /* 0x0000006577657220 */ /* 0x040fe40000410000 */
[----:B------:R-:W-:-:S02]  /*3c30*/  FMUL.FTZ R104, R119, R104 ;  /* 0x0000006877687220 */ /* 0x000fc40000410000 */
[C---:B------:R-:W-:Y:S02]  /*3c40*/  FMUL.FTZ R103, R119.reuse, R103 ;  /* 0x0000006777677220 */ /* 0x040fe40000410000 */
[C---:B------:R-:W-:Y:S02]  /*3c50*/  FMUL.FTZ R106, R119.reuse, R106 ;  /* 0x0000006a776a7220 */ /* 0x040fe40000410000 */
[C---:B------:R-:W-:Y:S02]  /*3c60*/  FMUL.FTZ R120, R119.reuse, R120 ;  /* 0x0000007877787220 */ /* 0x040fe40000410000 */
[C---:B------:R-:W-:Y:S02]  /*3c70*/  FMUL.FTZ R121, R119.reuse, R121 ;  /* 0x0000007977797220 */ /* 0x040fe40000410000 */
[----:B------:R-:W-:Y:S02]  /*3c80*/  FMUL.FTZ R112, R119, R112 ;  /* 0x0000007077707220 */ /* 0x000fe40000410000 */
        /* <DEDUP_REMOVED lines=11> */
[----:B---3--:R-:W-:-:S05]  /*3d40*/  FFMA.FTZ R50, R109, R50, R122 ;  /* 0x000000326d327223 */ /* 0x008fca000001007a */
[----:B------:R-:W-:Y:S01]  /*3d50*/  F2FP.PACK_AB R40, R45, R50 ;  /* 0x000000322d28723e */ /* 0x000fe200000000ff */
[----:B------:R-:W-:Y:S01]  /*3d60*/  FMUL.FTZ R50, R119, R105 ;  /* 0x0000006977327220 */ /* 0x000fe20000410000 */
[----:B------:R-:W-:Y:S01]  /*3d70*/  LEA.HI.X R45, R49, c[0x0][0x20c], RZ, 0x4, P1 ;  /* 0x00008300312d7a11 */ /* 0x000fe200008f24ff */
[C---:B------:R-:W-:Y:S01]  /*3d80*/  FMUL.FTZ R49, R119.reuse, R46 ;  /* 0x0000002e77317220 */ /* 0x040fe20000410000 */
[----:B------:R-:W-:Y:S01]  /*3d90*/  LEA R72, P1, R48, c[0x0][0x208], 0x4 ;  /* 0x0000820030487a11 */ /* 0x000fe200078220ff */
[----:B------:R-:W-:Y:S02]  /*3da0*/  FMUL.FTZ R46, R119, R47 ;  /* 0x0000002f772e7220 */ /* 0x000fe40000410000 */
[----:B------:R-:W-:Y:S01]  /*3db0*/  FFMA.FTZ R47, R26, R90, R97 ;  /* 0x0000005a1a2f7223 */ /* 0x000fe20000010061 */
[----:B------:R0:W-:Y:S01]  /*3dc0*/  STG.E.128 [R44.64], R40 ;  /* 0x000000282c007986 */ /* 0x0001e2000c101d04 */
[----:B------:R-:W-:-:S03]  /*3dd0*/  FFMA.FTZ R50, R63, R50, R11 ;  /* 0x000000323f327223 */ /* 0x000fc6000001000b */
[----:B0-----:R-:W-:Y:S01]  /*3de0*/  F2FP.PACK_AB R40, R47, R88 ;  /* 0x000000582f28723e */ /* 0x001fe200000000ff */
[----:B------:R-:W-:Y:S01]  /*3df0*/  FFMA.FTZ R44, R57, R100, R5 ;  /* 0x00000064392c7223 */ /* 0x000fe20000010005 */
[----:B------:R-:W-:Y:S01]  /*3e00*/  F2FP.PACK_AB R47, R107, R50 ;  /* 0x000000326b2f723e */ /* 0x000fe200000000ff */
[----:B------:R-:W-:Y:S01]  /*3e10*/  FFMA.FTZ R50, R69, R46, R17 ;  /* 0x0000002e45327223 */ /* 0x000fe20000010011 */
[----:B------:R-:W-:Y:S01]  /*3e20*/  F2FP.PACK_AB R43, R74, R93 ;  /* 0x0000005d4a2b723e */ /* 0x000fe200000000ff */
[----:B------:R-:W-:Y:S01]  /*3e30*/  FFMA.FTZ R45, R58, R101, R7 ;  /* 0x000000653a2d7223 */ /* 0x000fe20000010007 */
[----:B------:R-:W-:Y:S02]  /*3e40*/  LEA R74, P2, R75, c[0x0][0x208], 0x4 ;  /* 0x000082004b4a7a11 */ /* 0x000fe400078420ff */
[----:B------:R-:W-:Y:S01]  /*3e50*/  F2FP.PACK_AB R50, R77, R50 ;  /* 0x000000324d32723e */ /* 0x000fe200000000ff */
[----:B------:R-:W-:Y:S01]  /*3e60*/  FFMA.FTZ R77, R66, R49, R14 ;  /* 0x00000031424d7223 */ /* 0x000fe2000001000e */
[----:B------:R-:W-:-:S02]  /*3e70*/  F2FP.PACK_AB R44, R73, R44 ;  /* 0x0000002c492c723e */ /* 0x000fc400000000ff */
[----:B------:R-:W-:Y:S02]  /*3e80*/  F2FP.PACK_AB R42, R94, R91 ;  /* 0x0000005b5e2a723e */ /* 0x000fe400000000ff */
[----:B------:R-:W-:Y:S02]  /*3e90*/  F2FP.PACK_AB R41, R92, R89 ;  /* 0x000000595c29723e */ /* 0x000fe400000000ff */
[----:B------:R-:W-:Y:S02]  /*3ea0*/  LEA.HI.X R73, R48, c[0x0][0x20c], RZ, 0x4, P1 ;  /* 0x0000830030497a11 */ /* 0x000fe400008f24ff */
[----:B------:R-:W-:Y:S02]  /*3eb0*/  F2FP.PACK_AB R46, R106, R103 ;  /* 0x000000676a2e723e */ /* 0x000fe400000000ff */
[----:B------:R-:W-:Y:S01]  /*3ec0*/  F2FP.PACK_AB R45, R104, R45 ;  /* 0x0000002d682d723e */ /* 0x000fe200000000ff */
[----:B------:R0:W-:Y:S01]  /*3ed0*/  STG.E.128 [R72.64], R40 ;  /* 0x0000002848007986 */ /* 0x0001e2000c101d04 */
[----:B------:R-:W-:-:S02]  /*3ee0*/  LEA.HI.X R75, R75, c[0x0][0x20c], RZ, 0x4, P2 ;  /* 0x000083004b4b7a11 */ /* 0x000fc400010f24ff */
[----:B------:R-:W-:Y:S02]  /*3ef0*/  F2FP.PACK_AB R48, R77, R120 ;  /* 0x000000784d30723e */ /* 0x000fe400000000ff */
[----:B------:R-:W-:Y:S01]  /*3f00*/  F2FP.PACK_AB R49, R112, R121 ;  /* 0x000000797031723e */ /* 0x000fe200000000ff */
[----:B------:R0:W-:Y:S01]  /*3f10*/  STG.E.128 [R74.64], R44 ;  /* 0x0000002c4a007986 */ /* 0x0001e2000c101d04 */
[----:B------:R-:W-:Y:S02]  /*3f20*/  LEA.HI.X R77, R83, c[0x0][0x20c], RZ, 0x4, P3 ;  /* 0x00008300534d7a11 */ /* 0x000fe400018f24ff */
[----:B------:R-:W-:Y:S02]  /*3f30*/  ISETP.GE.AND P1, PT, R79, c[0x0][0x164], PT ;  /* 0x000059004f007a0c */ /* 0x000fe40003f26270 */
[----:B------:R-:W-:Y:S01]  /*3f40*/  LOP3.LUT P2, RZ, R81, 0xff, RZ, 0xc0, !PT ;  /* 0x000000ff51ff7812 */ /* 0x000fe2000784c0ff */
[----:B------:R0:W-:Y:S03]  /*3f50*/  STG.E.128 [R76.64], R48 ;  /* 0x000000304c007986 */ /* 0x0001e6000c101d04 */
[----:B------:R-:W-:-:S07]  /*3f60*/  SEL R81, RZ, 0x1, P2 ;  /* 0x00000001ff517807 */ /* 0x000fce0001000000 */
[----:B0----5:R-:W-:Y:S01]  /*3f70*/  @P1 CALL.REL.NOINC `(.L_x_3309) ;  /* 0x0000001000001944 */ /* 0x021fe20003c00000 */
[----:B------:R-:W-:Y:S05]  /*3f80*/  BRA `(.L_x_3310) ;  /* 0xffffc73000007947 */ /* 0x000fea000383ffff */
.L_x_3309:
[----:B------:R-:W-:Y:S05]  /*3f90*/  EXIT ;  /* 0x000000000000794d */ /* 0x000fea0003800000 */
.L_x_3307:
[----:B------:R-:W-:Y:S01]  /*3fa0*/  HFMA2.MMA R41, -RZ, RZ, 0, 5.9604644775390625e-08 ;  /* 0x00000001ff297435 */ /* 0x000fe200000001ff */
[----:B------:R-:W-:Y:S02]  /*3fb0*/  MOV R120, R40 ;  /* 0x0000002800787202 */ /* 0x000fe40000000f00 */
[----:B------:R-:W-:Y:S02]  /*3fc0*/  MOV R121, 0x1f ;  /* 0x0000001f00797802 */ /* 0x000fe40000000f00 */
[----:B------:R-:W-:Y:S02]  /*3fd0*/  MOV R43, 0xffffffff ;  /* 0xffffffff002b7802 */ /* 0x000fe40000000f00 */
[----:B------:R-:W-:Y:S02]  /*3fe0*/  MOV R42, 0x4000 ;  /* 0x00004000002a7802 */ /* 0x000fe40000000f00 */
[----:B-----5:R-:W-:Y:S05]  /*3ff0*/  CALL.REL.NOINC `($__internal_11_$__cuda_sm70_shflsync_bfly_p) ;  /* 0x000007c000007944 */ /* 0x020fea0003c00000 */
[----:B-1----:R-:W-:Y:S05]  /*4000*/  BRA `(.L_x_3311) ;  /* 0xffffed1000007947 */ /* 0x002fea000383ffff */
.L_x_3308:
[----:B------:R-:W-:Y:S01]  /*4010*/  HFMA2.MMA R41, -RZ, RZ, 0, 1.1920928955078125e-07 ;  /* 0x00000002ff297435 */ /* 0x000fe200000001ff */
[----:B------:R-:W-:Y:S02]  /*4020*/  MOV R120, R40 ;  /* 0x0000002800787202 */ /* 0x000fe40000000f00 */
[----:B------:R-:W-:-:S02]  /*4030*/  MOV R121, 0x1f ;  /* 0x0000001f00797802 */ /* 0x000fc40000000f00 */
[----:B------:R-:W-:Y:S02]  /*4040*/  MOV R43, 0xffffffff ;  /* 0xffffffff002b7802 */ /* 0x000fe40000000f00 */
[----:B------:R-:W-:Y:S02]  /*4050*/  MOV R42, 0x4070 ;  /* 0x00004070002a7802 */ /* 0x000fe40000000f00 */
[----:B-----5:R-:W-:Y:S05]  /*4060*/  CALL.REL.NOINC `($__internal_11_$__cuda_sm70_shflsync_bfly_p) ;  /* 0x0000075000007944 */ /* 0x020fea0003c00000 */
[----:B-1----:R-:W-:Y:S01]  /*4070*/  FADD.FTZ R40, R40, R41 ;  /* 0x0000002928287221 */ /* 0x002fe20000010000 */
[----:B------:R-:W-:Y:S01]  /*4080*/  HFMA2.MMA R41, -RZ, RZ, 0, 2.384185791015625e-07 ;  /* 0x00000004ff297435 */ /* 0x000fe200000001ff */
[----:B------:R-:W-:Y:S02]  /*4090*/  MOV R121, 0x1f ;  /* 0x0000001f00797802 */ /* 0x000fe40000000f00 */
[----:B------:R-:W-:Y:S02]  /*40a0*/  MOV R43, 0xffffffff ;  /* 0xffffffff002b7802 */ /* 0x000fe40000000f00 */
[----:B------:R-:W-:Y:S02]  /*40b0*/  MOV R120, R40 ;  /* 0x0000002800787202 */ /* 0x000fe40000000f00 */
[----:B------:R-:W-:-:S02]  /*40c0*/  MOV R42, 0x40e0 ;  /* 0x000040e0002a7802 */ /* 0x000fc40000000f00 */
[----:B------:R-:W-:Y:S05]  /*40d0*/  CALL.REL.NOINC `($__internal_11_$__cuda_sm70_shflsync_bfly_p) ;  /* 0x000006e000007944 */ /* 0x000fea0003c00000 */
[----:B-1----:R-:W-:Y:S01]  /*40e0*/  FADD.FTZ R40, R40, R41 ;  /* 0x0000002928287221 */ /* 0x002fe20000010000 */
[----:B------:R-:W-:Y:S01]  /*40f0*/  HFMA2.MMA R41, -RZ, RZ, 0, 4.76837158203125e-07 ;  /* 0x00000008ff297435 */ /* 0x000fe200000001ff */
[----:B------:R-:W-:-:S02]  /*4100*/  MOV R121, 0x1f ;  /* 0x0000001f00797802 */ /* 0x000fc40000000f00 */
[----:B------:R-:W-:Y:S02]  /*4110*/  MOV R43, 0xffffffff ;  /* 0xffffffff002b7802 */ /* 0x000fe40000000f00 */
[----:B------:R-:W-:Y:S02]  /*4120*/  MOV R120, R40 ;  /* 0x0000002800787202 */ /* 0x000fe40000000f00 */
[----:B------:R-:W-:Y:S02]  /*4130*/  MOV R42, 0x4150 ;  /* 0x00004150002a7802 */ /* 0x000fe40000000f00 */
[----:B------:R-:W-:Y:S05]  /*4140*/  CALL.REL.NOINC `($__internal_11_$__cuda_sm70_shflsync_bfly_p) ;  /* 0x0000067000007944 */ /* 0x000fea0003c00000 */
[----:B-1----:R-:W-:Y:S01]  /*4150*/  FADD.FTZ R40, R40, R41 ;  /* 0x0000002928287221 */ /* 0x002fe20000010000 */
[----:B------:R-:W-:Y:S01]  /*4160*/  HFMA2.MMA R41, -RZ, RZ, 0, 9.5367431640625e-07 ;  /* 0x00000010ff297435 */ /* 0x000fe200000001ff */
[----:B------:R-:W-:Y:S02]  /*4170*/  MOV R121, 0x1f ;  /* 0x0000001f00797802 */ /* 0x000fe40000000f00 */
[----:B------:R-:W-:Y:S02]  /*4180*/  MOV R43, 0xffffffff ;  /* 0xffffffff002b7802 */ /* 0x000fe40000000f00 */
[----:B------:R-:W-:-:S02]  /*4190*/  MOV R120, R40 ;  /* 0x0000002800787202 */ /* 0x000fc40000000f00 */
[----:B------:R-:W-:Y:S02]  /*41a0*/  MOV R42, 0x41c0 ;  /* 0x000041c0002a7802 */ /* 0x000fe40000000f00 */
[----:B------:R-:W-:Y:S05]  /*41b0*/  CALL.REL.NOINC `($__internal_11_$__cuda_sm70_shflsync_bfly_p) ;  /* 0x0000060000007944 */ /* 0x000fea0003c00000 */
[----:B-1----:R-:W-:Y:S01]  /*41c0*/  FADD.FTZ R40, R40, R41 ;  /* 0x0000002928287221 */ /* 0x002fe20000010000 */
[----:B------:R-:W-:-:S03]  /*41d0*/  MOV R121, 0x1f ;  /* 0x0000001f00797802 */ /* 0x000fc60000000f00 */
        /* <DEDUP_REMOVED lines=59> */
[----:B------:R-:W-:Y:S01]  /*4590*/  FFMA.FTZ R120, R42, R42, R43 ;  /* 0x0000002a2a787223 */ /* 0x000fe2000001002b */
[----:B------:R-:W-:Y:S01]  /*45a0*/  MOV R43, 0xffffffff ;  /* 0xffffffff002b7802 */ /* 0x000fe20000000f00 */
[----:B------:R-:W-:-:S02]  /*45b0*/  FADD.FTZ R42, -R40, R113 ;  /* 0x00000071282a7221 */ /* 0x000fc40000010100 */
[----:B------:R-:W-:Y:S02]  /*45c0*/  FFMA.FTZ R41, R41, R41, R120 ;  /* 0x0000002929297223 */ /* 0x000fe40000010078 */
[----:B------:R-:W-:Y:S02]  /*45d0*/  FADD.FTZ R120, -R40, R115 ;  /* 0x0000007328787221 */ /* 0x000fe40000010100 */
[----:B------:R-:W-:Y:S01]  /*45e0*/  FFMA.FTZ R41, R42, R42, R41 ;  /* 0x0000002a2a297223 */ /* 0x000fe20000010029 */
[----:B------:R-:W-:-:S03]  /*45f0*/  MOV R42, 0x4630 ;  /* 0x00004630002a7802 */ /* 0x000fc60000000f00 */
[----:B------:R-:W-:Y:S01]  /*4600*/  FFMA.FTZ R120, R120, R120, R41 ;  /* 0x0000007878787223 */ /* 0x000fe20000010029 */
[----:B------:R-:W-:-:S06]  /*4610*/  HFMA2.MMA R41, -RZ, RZ, 0, 5.9604644775390625e-08 ;  /* 0x00000001ff297435 */ /* 0x000fcc00000001ff */
[----:B------:R-:W-:Y:S05]  /*4620*/  CALL.REL.NOINC `($__internal_11_$__cuda_sm70_shflsync_bfly_p) ;  /* 0x0000019000007944 */ /* 0x000fea0003c00000 */
[----:B-1----:R-:W-:Y:S01]  /*4630*/  FADD.FTZ R120, R120, R41 ;  /* 0x0000002978787221 */ /* 0x002fe20000010000 */
[----:B------:R-:W-:Y:S01]  /*4640*/  HFMA2.MMA R41, -RZ, RZ, 0, 1.1920928955078125e-07 ;  /* 0x00000002ff297435 */ /* 0x000fe200000001ff */
[----:B------:R-:W-:Y:S02]  /*4650*/  MOV R121, 0x1f ;  /* 0x0000001f00797802 */ /* 0x000fe40000000f00 */
[----:B------:R-:W-:Y:S02]  /*4660*/  MOV R43, 0xffffffff ;  /* 0xffffffff002b7802 */ /* 0x000fe40000000f00 */
[----:B------:R-:W-:Y:S02]  /*4670*/  MOV R42, 0x4690 ;  /* 0x00004690002a7802 */ /* 0x000fe40000000f00 */
[----:B------:R-:W-:Y:S05]  /*4680*/  CALL.REL.NOINC `($__internal_11_$__cuda_sm70_shflsync_bfly_p) ;  /* 0x0000013000007944 */ /* 0x000fea0003c00000 */
[----:B-1----:R-:W-:Y:S01]  /*4690*/  FADD.FTZ R120, R120, R41 ;  /* 0x0000002978787221 */ /* 0x002fe20000010000 */
[----:B------:R-:W-:Y:S01]  /*46a0*/  HFMA2.MMA R41, -RZ, RZ, 0, 2.384185791015625e-07 ;  /* 0x00000004ff297435 */ /* 0x000fe200000001ff */
[----:B------:R-:W-:Y:S02]  /*46b0*/  MOV R121, 0x1f ;  /* 0x0000001f00797802 */ /* 0x000fe40000000f00 */
[----:B------:R-:W-:-:S02]  /*46c0*/  MOV R43, 0xffffffff ;  /* 0xffffffff002b7802 */ /* 0x000fc40000000f00 */
[----:B------:R-:W-:Y:S02]  /*46d0*/  MOV R42, 0x46f0 ;  /* 0x000046f0002a7802 */ /* 0x000fe40000000f00 */
[----:B------:R-:W-:Y:S05]  /*46e0*/  CALL.REL.NOINC `($__internal_11_$__cuda_sm70_shflsync_bfly_p) ;  /* 0x000000d000007944 */ /* 0x000fea0003c00000 */
[----:B-1----:R-:W-:Y:S01]  /*46f0*/  FADD.FTZ R120, R120, R41 ;  /* 0x0000002978787221 */ /* 0x002fe20000010000 */
[----:B------:R-:W-:Y:S01]  /*4700*/  HFMA2.MMA R41, -RZ, RZ, 0, 4.76837158203125e-07 ;  /* 0x00000008ff297435 */ /* 0x000fe200000001ff */
[----:B------:R-:W-:Y:S02]  /*4710*/  MOV R121, 0x1f ;  /* 0x0000001f00797802 */ /* 0x000fe40000000f00 */
[----:B------:R-:W-:Y:S02]  /*4720*/  MOV R43, 0xffffffff ;  /* 0xffffffff002b7802 */ /* 0x000fe40000000f00 */
[----:B------:R-:W-:Y:S02]  /*4730*/  MOV R42, 0x4750 ;  /* 0x00004750002a7802 */ /* 0x000fe40000000f00 */
[----:B------:R-:W-:Y:S05]  /*4740*/  CALL.REL.NOINC `($__internal_11_$__cuda_sm70_shflsync_bfly_p) ;  /* 0x0000007000007944 */ /* 0x000fea0003c00000 */
[----:B-1----:R-:W-:Y:S01]  /*4750*/  FADD.FTZ R120, R120, R41 ;  /* 0x0000002978787221 */ /* 0x002fe20000010000 */
[----:B------:R-:W-:Y:S01]  /*4760*/  HFMA2.MMA R41, -RZ, RZ, 0, 9.5367431640625e-07 ;  /* 0x00000010ff297435 */ /* 0x000fe200000001ff */
[----:B------:R-:W-:Y:S02]  /*4770*/  MOV R121, 0x1f ;  /* 0x0000001f00797802 */ /* 0x000fe40000000f00 */
[----:B------:R-:W-:-:S02]  /*4780*/  MOV R43, 0xffffffff ;  /* 0xffffffff002b7802 */ /* 0x000fc40000000f00 */
[----:B------:R-:W-:Y:S02]  /*4790*/  MOV R42, 0x47b0 ;  /* 0x000047b0002a7802 */ /* 0x000fe40000000f00 */
[----:B------:R-:W-:Y:S05]  /*47a0*/  CALL.REL.NOINC `($__internal_11_$__cuda_sm70_shflsync_bfly_p) ;  /* 0x0000001000007944 */ /* 0x000fea0003c00000 */
[----:B-1----:R-:W-:Y:S05]  /*47b0*/  BRA `(.L_x_3312) ;  /* 0xffffeaa000007947 */ /* 0x002fea000383ffff */
        .weak           $__internal_11_$__cuda_sm70_shflsync_bfly_p
        .type           $__internal_11_$__cuda_sm70_shflsync_bfly_p,@function
        .size           $__internal_11_$__cuda_sm70_shflsync_bfly_p,(.L_x_26471 - $__internal_11_$__cuda_sm70_shflsync_bfly_p)
$__internal_11_$__cuda_sm70_shflsync_bfly_p:
[----:B------:R-:W-:Y:S04]  /*47c0*/  WARPSYNC R43 ;  /* 0x0000002b00007348 */ /* 0x000fe80003800000 */
[----:B------:R0:W1:Y:S02]  /*47d0*/  SHFL.BFLY PT, R41, R120, R41, R121 ;  /* 0x0c00002978297389 */ /* 0x00006400000e0079 */
[----:B0-----:R-:W-:-:S06]  /*47e0*/  HFMA2.MMA R43, -RZ, RZ, 0, 0 ;  /* 0x00000000ff2b7435 */ /* 0x001fcc00000001ff */
[----:B------:R-:W-:Y:S05]  /*47f0*/  RET.REL.NODEC R42 `(_ZN10layer_norm31ln_parallel_residual_fwd_kernelINS_13Kernel_traitsI6__halfS2_S2_S2_fjLj8192ELj1ELj1ELj8ELj16ENS_18Kernel_traits_baseILj8192ES2_S2_S2_S2_fjLj256EEEEELb0ELb1ELb1EEEvNS_9FwdParamsE) ;  /* 0xffffb8002a007950 */ /* 0x000fea0003c3ffff */
.L_x_3313:
        /* <DEDUP_REMOVED lines=16> */
.L_x_26471:


//--------------------- .text._ZN10layer_norm31ln_parallel_residual_fwd_kernelINS_13Kernel_traitsI6__halfS2_S2_S2_fjLj8192ELj1ELj1ELj8ELj16ENS_18Kernel_traits_baseILj8192ES2_S2_S2_S2_fjLj256EEEEELb1ELb0ELb0EEEvNS_9FwdParamsE --------------------------
	.section	.text._ZN10layer_norm31ln_parallel_residual_fwd_kernelINS_13Kernel_traitsI6__halfS2_S2_S2_fjLj8192ELj1ELj1ELj8ELj16ENS_18Kernel_traits_baseILj8192ES2_S2_S2_S2_fjLj256EEEEELb1ELb0ELb0EEEvNS_9FwdParamsE,"ax",@progbits
	.sectioninfo	@"SHI_REGISTERS=246"
	.align	128
        .global         _ZN10layer_norm31ln_parallel_residual_fwd_kernelINS_13Kernel_traitsI6__halfS2_S2_S2_fjLj8192ELj1ELj1ELj8ELj16ENS_18Kernel_traits_baseILj8192ES2_S2_S2_S2_fjLj256EEEEELb1ELb0ELb0EEEvNS_9FwdParamsE
        .type           _ZN10layer_norm31ln_parallel_residual_fwd_kernelINS_13Kernel_traitsI6__halfS2_S2_S2_fjLj8192ELj1ELj1ELj8ELj16ENS_18Kernel_traits_baseILj8192ES2_S2_S2_S2_fjLj256EEEEELb1ELb0ELb0EEEvNS_9FwdParamsE,@function
        .size           _ZN10layer_norm31ln_parallel_residual_fwd_kernelINS_13Kernel_traitsI6__halfS2_S2_S2_fjLj8192ELj1ELj1ELj8ELj16ENS_18Kernel_traits_baseILj8192ES2_S2_S2_S2_fjLj256EEEEELb1ELb0ELb0EEEvNS_9FwdParamsE,(.L_x_26472 - _ZN10layer_norm31ln_parallel_residual_fwd_kernelINS_13Kernel_traitsI6__halfS2_S2_S2_fjLj8192ELj1ELj1ELj8ELj16ENS_18Kernel_traits_baseILj8192ES2_S2_S2_S2_fjLj256EEEEELb1ELb0ELb0EEEvNS_9FwdParamsE)
        .other          _ZN10layer_norm31ln_parallel_residual_fwd_kernelINS_13Kernel_traitsI6__halfS2_S2_S2_fjLj8192ELj1ELj1ELj8ELj16ENS_18Kernel_traits_baseILj8192ES2_S2_S2_S2_fjLj256EEEEELb1ELb0ELb0EEEvNS_9FwdParamsE,@"STO_CUDA_ENTRY STV_DEFAULT"
_ZN10layer_norm31ln_parallel_residual_fwd_kernelINS_13Kernel_traitsI6__halfS2_S2_S2_fjLj8192ELj1ELj1ELj8ELj16ENS_18Kernel_traits_baseILj8192ES2_S2_S2_S2_fjLj256EEEEELb1ELb0ELb0EEEvNS_9FwdParamsE:
.text._ZN10layer_norm31ln_parallel_residual_fwd_kernelINS_13Kernel_traitsI6__halfS2_S2_S2_fjLj8192ELj1ELj1ELj8ELj16ENS_18Kernel_traits_baseILj8192ES2_S2_S2_S2_fjLj256EEEEELb1ELb0ELb0EEEvNS_9FwdParamsE:
        /* <DEDUP_REMOVED lines=118> */
.L_x_3315:
[----:B------:R-:W-:Y:S05]  /*0760*/  BSYNC B0 ;  /* 0x0000000000007941 */ /* 0x000fea0003800000 */
.L_x_3314:
        /* <DEDUP_REMOVED lines=25> */
.L_x_3317:
[----:B------:R-:W-:Y:S05]  /*0900*/  BSYNC B0 ;  /* 0x0000000000007941 */ /* 0x000fea0003800000 */
.L_x_3316:
        /* <DEDUP_REMOVED lines=25> */
.L_x_3319:
[----:B------:R-:W-:Y:S05]  /*0aa0*/  BSYNC B0 ;  /* 0x0000000000007941 */ /* 0x000fea0003800000 */
.L_x_3318:
        /* <DEDUP_REMOVED lines=24> */
.L_x_3321:
[----:B0-----:R-:W-:Y:S05]  /*0c30*/  BSYNC B0 ;  /* 0x0000000000007941 */ /* 0x001fea0003800000 */
.L_x_3320:
[----:B------:R-:W-:Y:S02]  /*0c40*/  ISETP.GE.AND P0, PT, R42, c[0x0][0x164], PT ;  /* 0x000059002a007a0c */ /* 0x000fe40003f06270 */
[----:B------:R-:W-:-:S02]  /*0c50*/  LOP3.LUT R166, R23, UR23, R12, 0x96, !PT ;  /* 0x0000001717a67c12 */ /* 0x000fc4000f8e960c */
[----:B------:R-:W-:-:S09]  /*0c60*/  LOP3.LUT R168, R21, UR24, R2, 0x96, !PT ;  /* 0x0000001815a87c12 */ /* 0x000fd2000f8e9602 */
[----:B------:R-:W-:Y:S05]  /*0c70*/  @P0 EXIT ;  /* 0x000000000000094d */ /* 0x000fea0003800000 */
[--C-:B-----5:R-:W-:Y:S01]  /*0c80*/  HADD2.F32 R121, -RZ, R83.reuse.H0_H0 ;  /* 0x20000053ff797230 */ /* 0x120fe20000004100 */
[----:B------:R-:W-:Y:S01]  /*0c90*/  IMAD R151, R151, -0x2daee0ad, RZ ;  /* 0xd2511f5397977824 */ /* 0x000fe200078e02ff */
[----:B------:R-:W-:Y:S01]  /*0ca0*/  HADD2.F32 R118, -RZ, R83.H1_H1 ;  /* 0x30000053ff767230 */ /* 0x000fe20000004100 */
[----:B------:R-:W-:Y:S01]  /*0cb0*/  IMAD R170, R150, -0x326172a9, RZ ;  /* 0xcd9e8d5796aa7824 */ /* 0x000fe200078e02ff */
[--C-:B------:R-:W-:Y:S01]  /*0cc0*/  HADD2.F32 R83, -RZ, R60.reuse.H0_H0 ;  /* 0x2000003cff537230 */ /* 0x100fe20000004100 */
[----:B------:R-:W-:Y:S01]  /*0cd0*/  HFMA2.MMA R163, -RZ, RZ, 0, 5.9604644775390625e-08 ;  /* 0x00000001ffa37435 */ /* 0x000fe200000001ff */
[----:B------:R-:W-:Y:S01]  /*0ce0*/  HADD2.F32 R122, -RZ, R60.H1_H1 ;  /* 0x3000003cff7a7230 */ /* 0x000fe20000004100 */
[----:B------:R-:W-:Y:S01]  /*0cf0*/  SHF.R.S32.HI R60, RZ, 0x3, R128 ;  /* 0x00000003ff3c7819 */ /* 0x000fe20000011480 */
[--C-:B------:R-:W-:Y:S01]  /*0d00*/  HADD2.F32 R120, -RZ, R61.reuse.H0_H0 ;  /* 0x2000003dff787230 */ /* 0x100fe20000004100 */
[----:B------:R-:W-:Y:S01]  /*0d10*/  LOP3.LUT R165, R152, 0x3, RZ, 0xc0, !PT ;  /* 0x0000000398a57812 */ /* 0x000fe200078ec0ff */
[----:B------:R-:W-:Y:S01]  /*0d20*/  HADD2.F32 R124, -RZ, R61.H1_H1 ;  /* 0x3000003dff7c7230 */ /* 0x000fe20000004100 */
[----:B------:R-:W-:Y:S01]  /*0d30*/  LOP3.LUT R61, R60, 0xff, RZ, 0xc0, !PT ;  /* 0x000000ff3c3d7812 */ /* 0x000fe200078ec0ff */
[--C-:B------:R-:W-:Y:S01]  /*0d40*/  HADD2.F32 R123, -RZ, R62.reuse.H0_H0 ;  /* 0x2000003eff7b7230 */ /* 0x100fe20000004100 */
[----:B------:R-:W-:Y:S01]  /*0d50*/  SHF.R.U32.HI R60, RZ, 0x3, R60 ;  /* 0x00000003ff3c7819 */ /* 0x000fe2000001163c */
[----:B------:R-:W-:Y:S01]  /*0d60*/  HADD2.F32 R126, -RZ, R62.H1_H1 ;  /* 0x3000003eff7e7230 */ /* 0x000fe20000004100 */
[----:B------:R-:W-:Y:S01]  /*0d70*/  LOP3.LUT R62, R47, 0xe0, RZ, 0xc0, !PT ;  /* 0x000000e02f3e7812 */ /* 0x000fe200078ec0ff */
[--C-:B------:R-:W-:Y:S01]  /*0d80*/  HADD2.F32 R125, -RZ, R63.reuse.H0_H0 ;  /* 0x2000003fff7d7230 */ /* 0x100fe20000004100 */
[----:B------:R-:W-:Y:S01]  /*0d90*/  IMAD.MOV.U32 R164, RZ, RZ, RZ ;  /* 0x000000ffffa47224 */ /* 0x000fe200078e00ff */
[----:B------:R-:W-:Y:S01]  /*0da0*/  HADD2.F32 R127, -RZ, R63.H1_H1 ;  /* 0x3000003fff7f7230 */ /* 0x000fe20000004100 */
[----:B------:R-:W-:Y:S01]  /*0db0*/  LOP3.LUT R63, R60, 0x1fffffe0, RZ, 0xc0, !PT ;  /* 0x1fffffe03c3f7812 */ /* 0x000fe200078ec0ff */
[----:B------:R-:W-:Y:S01]  /*0dc0*/  IMAD.IADD R62, R61, 0x1, -R62 ;  /* 0x000000013d3e7824 */ /* 0x000fe200078e0a3e */
[--C-:B------:R-:W-:Y:S01]  /*0dd0*/  HADD2.F32 R134, -RZ, R56.reuse.H0_H0 ;  /* 0x20000038ff867230 */ /* 0x100fe20000004100 */
[----:B------:R-:W-:Y:S01]  /*0de0*/  ULDC.U8 UR8, c[0x0][0x1f0] ;  /* 0x00007c0000087ab9 */ /* 0x000fe20000000000 */
[----:B------:R-:W-:Y:S01]  /*0df0*/  HADD2.F32 R138, -RZ, R56.H1_H1 ;  /* 0x30000038ff8a7230 */ /* 0x000fe20000004100 */
[----:B------:R-:W-:Y:S01]  /*0e00*/  IMAD.SHL.U32 R56, R47, 0x20, RZ ;  /* 0x000000202f387824 */ /* 0x000fe200078e00ff */
[----:B------:R-:W-:Y:S01]  /*0e10*/  IMNMX R62, RZ, R62, !PT ;  /* 0x0000003eff3e7217 */ /* 0x000fe20007800200 */
[----:B------:R-:W-:-:S02]  /*0e20*/  HADD2.F32 R101, -RZ, R92.H0_H0 ;  /* 0x2000005cff657230 */ /* 0x000fc40000004100 */
[----:B------:R-:W-:Y:S01]  /*0e30*/  HADD2.F32 R103, -RZ, R92.H1_H1 ;  /* 0x3000005cff677230 */ /* 0x000fe20000004100 */
[----:B------:R-:W-:Y:S01]  /*0e40*/  IMNMX R62, R62, 0x20, PT ;  /* 0x000000203e3e7817 */ /* 0x000fe20003800200 */
[--C-:B------:R-:W-:Y:S01]  /*0e50*/  HADD2.F32 R137, -RZ, R57.reuse.H0_H0 ;  /* 0x20000039ff897230 */ /* 0x100fe20000004100 */
[----:B------:R-:W-:Y:S01]  /*0e60*/  LOP3.LUT R56, R56, 0x3e0, RZ, 0xc0, !PT ;  /* 0x000003e038387812 */ /* 0x000fe200078ec0ff */
[----:B------:R-:W-:Y:S01]  /*0e70*/  HADD2.F32 R140, -RZ, R57.H1_H1 ;  /* 0x30000039ff8c7230 */ /* 0x000fe20000004100 */
[----:B------:R-:W-:Y:S01]  /*0e80*/  IMAD.HI.U32 R57, R168, -0x326172a9, RZ ;  /* 0xcd9e8d57a8397827 */ /* 0x000fe200078e00ff */
[--C-:B------:R-:W-:Y:S02]  /*0e90*/  HADD2.F32 R139, -RZ, R58.reuse.H0_H0 ;  /* 0x2000003aff8b7230 */ /* 0x100fe40000004100 */
[----:B------:R-:W-:Y:S01]  /*0ea0*/  HADD2.F32 R142, -RZ, R58.H1_H1 ;  /* 0x3000003aff8e7230 */ /* 0x000fe20000004100 */
[----:B------:R-:W-:Y:S01]  /*0eb0*/  IMAD.IADD R62, R62, 0x1, R63 ;  /* 0x000000013e3e7824 */ /* 0x000fe200078e023f */
[--C-:B------:R-:W-:Y:S01]  /*0ec0*/  HADD2.F32 R92, -RZ, R93.reuse.H0_H0 ;  /* 0x2000005dff5c7230 */ /* 0x100fe20000004100 */
[----:B------:R-:W-:Y:S01]  /*0ed0*/  IMAD.IADD R56, R61, 0x1, -R56 ;  /* 0x000000013d387824 */ /* 0x000fe200078e0a38 */
[----:B------:R-:W-:Y:S01]  /*0ee0*/  HADD2.F32 R100, -RZ, R93.H1_H1 ;  /* 0x3000005dff647230 */ /* 0x000fe20000004100 */
[----:B------:R-:W-:Y:S01]  /*0ef0*/  IMAD.SHL.U32 R62, R62, 0x8, RZ ;  /* 0x000000083e3e7824 */ /* 0x000fe200078e00ff */
[--C-:B------:R-:W-:Y:S01]  /*0f00*/  HADD2.F32 R113, -RZ, R87.reuse.H0_H0 ;  /* 0x20000057ff717230 */ /* 0x100fe20000004100 */
[----:B------:R-:W-:Y:S01]  /*0f10*/  IMAD.HI.U32 R58, R166, -0x2daee0ad, RZ ;  /* 0xd2511f53a63a7827 */ /* 0x000fe200078e00ff */
[----:B------:R-:W-:Y:S01]  /*0f20*/  IMNMX R56, RZ, R56, !PT ;  /* 0x00000038ff387217 */ /* 0x000fe20007800200 */
[----:B------:R-:W-:Y:S01]  /*0f30*/  HADD2.F32 R110, -RZ, R87.H1_H1 ;  /* 0x30000057ff6e7230 */ /* 0x000fe20000004100 */
[----:B------:R-:W-:Y:S01]  /*0f40*/  LOP3.LUT R170, R57, UR25, R170, 0x96, !PT ;  /* 0x0000001939aa7c12 */ /* 0x000fe2000f8e96aa */
[----:B------:R-:W0:Y:S01]  /*0f50*/  I2F.U32 R62, R62 ;  /* 0x0000003e003e7306 */ /* 0x000e220000201000 */
[----:B------:R-:W-:Y:S01]  /*0f60*/  IMNMX R56, R56, 0x20, PT ;  /* 0x0000002038387817 */ /* 0x000fe20003800200 */
[--C-:B------:R-:W-:Y:S01]  /*0f70*/  HADD2.F32 R40, -RZ, R32.reuse.H0_H0 ;  /* 0x20000020ff287230 */ /* 0x100fe20000004100 */
[----:B------:R-:W-:Y:S01]  /*0f80*/  LOP3.LUT R167, R58, UR26, R151, 0x96, !PT ;  /* 0x0000001a3aa77c12 */ /* 0x000fe2000f8e9697 */
[----:B------:R-:W-:Y:S01]  /*0f90*/  HADD2.F32 R41, -RZ, R32.H1_H1 ;  /* 0x30000020ff297230 */ /* 0x000fe20000004100 */
[----:B------:R-:W-:Y:S01]  /*0fa0*/  IMAD R168, R168, -0x326172a9, RZ ;  /* 0xcd9e8d57a8a87824 */ /* 0x000fe200078e02ff */
[--C-:B------:R-:W-:Y:S01]  /*0fb0*/  HADD2.F32 R38, -RZ, R33.reuse.H0_H0 ;  /* 0x20000021ff267230 */ /* 0x100fe20000004100 */
[----:B------:R-:W-:Y:S01]  /*0fc0*/  IMAD.IADD R56, R63, 0x1, R56 ;  /* 0x000000013f387824 */ /* 0x000fe200078e0238 */
[----:B------:R-:W-:Y:S01]  /*0fd0*/  HADD2.F32 R39, -RZ, R33.H1_H1 ;  /* 0x30000021ff277230 */ /* 0x000fe20000004100 */
[----:B------:R-:W-:Y:S01]  /*0fe0*/  IMAD R166, R166, -0x2daee0ad, RZ ;  /* 0xd2511f53a6a67824 */ /* 0x000fe200078e02ff */
[--C-:B------:R-:W-:Y:S01]  /*0ff0*/  HADD2.F32 R29, -RZ, R10.reuse.H0_H0 ;  /* 0x2000000aff1d7230 */ /* 0x100fe20000004100 */
[----:B------:R-:W-:Y:S01]  /*1000*/  IMAD.SHL.U32 R162, R56, 0x8, RZ ;  /* 0x0000000838a27824 */ /* 0x000fe200078e00ff */
[----:B------:R-:W-:-:S02]  /*1010*/  HADD2.F32 R28, -RZ, R10.H1_H1 ;  /* 0x3000000aff1c7230 */ /* 0x000fc40000004100 */
[--C-:B------:R-:W-:Y:S01]  /*1020*/  HADD2.F32 R27, -RZ, R11.reuse.H0_H0 ;  /* 0x2000000bff1b7230 */ /* 0x100fe20000004100 */
[----:B0-----:R0:W1:Y:S01]  /*1030*/  MUFU.RCP R169, R62 ;  /* 0x0000003e00a97308 */ /* 0x0010620000001000 */
        /* <DEDUP_REMOVED lines=53> */
[----:B------:R-:W-:Y:S02]  /*1390*/  HADD2.F32 R34, -RZ, R35.H0_H0 ;  /* 0x20000023ff227230 */ /* 0x000fe40000004100 */
[----:B------:R-:W-:Y:S02]  /*13a0*/  HADD2.F32 R18, -RZ, R19.H0_H0 ;  /* 0x20000013ff127230 */ /* 0x000fe40000004100 */
[----:B------:R-:W-:Y:S02]  /*13b0*/  HADD2.F32 R50, -RZ, R53.H0_H0 ;  /* 0x20000035ff327230 */ /* 0x000fe40000004100 */
[----:B------:R-:W-:Y:S02]  /*13c0*/  HADD2.F32 R54, -RZ, R55.H0_H0 ;  /* 0x20000037ff367230 */ /* 0x000fe40000004100 */
[----:B------:R-:W-:Y:S02]  /*13d0*/  HADD2.F32 R96, -RZ, R88.H0_H0 ;  /* 0x20000058ff607230 */ /* 0x000fe40000004100 */
[----:B------:R-:W-:-:S02]  /*13e0*/  HADD2.F32 R97, -RZ, R89.H0_H0 ;  /* 0x20000059ff617230 */ /* 0x000fc40000004100 */
        /* <DEDUP_REMOVED lines=8> */
[----:B------:R-:W-:Y:S02]  /*1470*/  HADD2.F32 R35, -RZ, R35.H1_H1 ;  /* 0x30000023ff237230 */ /* 0x000fe40000004100 */
[----:B------:R-:W-:Y:S02]  /*1480*/  HADD2.F32 R19, -RZ, R19.H1_H1 ;  /* 0x30000013ff137230 */ /* 0x000fe40000004100 */
[----:B------:R-:W-:Y:S02]  /*1490*/  HADD2.F32 R53, -RZ, R53.H1_H1 ;  /* 0x30000035ff357230 */ /* 0x000fe40000004100 */
[----:B------:R-:W-:-:S02]  /*14a0*/  HADD2.F32 R55, -RZ, R55.H1_H1 ;  /* 0x30000037ff377230 */ /* 0x000fc40000004100 */
[----:B------:R-:W-:Y:S02]  /*14b0*/  HADD2.F32 R88, -RZ, R88.H1_H1 ;  /* 0x30000058ff587230 */ /* 0x000fe40000004100 */
[----:B------:R-:W-:Y:S02]  /*14c0*/  HADD2.F32 R89, -RZ, R89.H1_H1 ;  /* 0x30000059ff597230 */ /* 0x000fe40000004100 */
        /* <DEDUP_REMOVED lines=25> */
[----:B01----:R-:W-:Y:S02]  /*1660*/  HADD2.F32 R171, -RZ, R67.H1_H1 ;  /* 0x30000043ffab7230 */ /* 0x003fe40000004100 */
.L_x_3856:
[----:B------:R-:W-:Y:S01]  /*1670*/  IMAD R64, R42, c[0x0][0x168], RZ ;  /* 0x00005a002a407a24 */ /* 0x000fe200078e02ff */
[----:B------:R-:W-:Y:S01]  /*1680*/  LOP3.LUT P0, RZ, R48, 0x20, RZ, 0xc0, !PT ;  /* 0x0000002030ff7812 */ /* 0x000fe2000780c0ff */
[----:B------:R-:W-:Y:S01]  /*1690*/  BSSY B0, `(.L_x_3322) ;  /* 0x00005c0000007945 */ /* 0x000fe20003800000 */
[----:B------:R-:W-:Y:S02]  /*16a0*/  LOP3.LUT R160, R47, 0xff, RZ, 0xc0, !PT ;  /* 0x000000ff2fa07812 */ /* 0x000fe400078ec0ff */
        /* <DEDUP_REMOVED lines=32> */
.L_x_3325:
[----:B0-----:R-:W-:Y:S02]  /*18b0*/  IMAD.MOV.U32 R178, RZ, RZ, R168 ;  /* 0x000000ffffb27224 */ /* 0x001fe400078e00a8 */
.L_x_3326:
[----:B------:R-:W-:Y:S05]  /*18c0*/  BSYNC B1 ;  /* 0x0000000000017941 */ /* 0x000fea0003800000 */
.L_x_3324:
        /* <DEDUP_REMOVED lines=16> */
.L_x_3330:
[----:B------:R-:W-:Y:S05]  /*19d0*/  BSYNC B2 ;  /* 0x0000000000027941 */ /* 0x000fea0003800000 */
.L_x_3329:
        /* <DEDUP_REMOVED lines=40> */
[----:B------:R-:W-:Y:S02]  /*1c60*/  LOP3.LUT R170, R71, UR25, R176, 0x96, !PT ;  /* 0x0000001947aa7c12 */ /* 0x000fe4000f8e96b0 */
[----:B------:R-:W-:Y:S02]  /*1c70*/  MOV R168, R70 ;  /* 0x0000004600a87202 */ /* 0x000fe40000000f00 */
[----:B------:R-:W-:Y:S02]  /*1c80*/  LOP3.LUT R167, R167, UR26, R68, 0x96, !PT ;  /* 0x0000001aa7a77c12 */ /* 0x000fe4000f8e9644 */
.L_x_3328:
[----:B------:R-:W-:Y:S05]  /*1c90*/  BSYNC B1 ;  /* 0x0000000000017941 */ /* 0x000fea0003800000 */
.L_x_3327:
[----:B------:R-:W0:Y:S01]  /*1ca0*/  I2F.U32 R69, R178 ;  /* 0x000000b200457306 */ /* 0x000e220000201000 */
[----:B------:R-:W-:Y:S01]  /*1cb0*/  IMAD.MOV.U32 R172, RZ, RZ, 0x2f800000 ;  /* 0x2f800000ffac7424 */ /* 0x000fe200078e00ff */
[----:B------:R-:W-:Y:S01]  /*1cc0*/  ISETP.NE.U32.AND P1, PT, RZ, c[0x0][0x178], PT ;  /* 0x00005e00ff007a0c */ /* 0x000fe20003f25070 */
[----:B-----5:R-:W-:Y:S01]  /*1cd0*/  HADD2.F32 R68, -RZ, R64.H0_H0 ;  /* 0x20000040ff447230 */ /* 0x020fe20000004100 */
[----:B------:R-:W-:Y:S02]  /*1ce0*/  LOP3.LUT R48, R48, 0xfffffff7, RZ, 0xc0, !PT ;  /* 0xfffffff730307812 */ /* 0x000fe400078ec0ff */
[----:B------:R-:W-:-:S02]  /*1cf0*/  ISETP.NE.AND.EX P1, PT, RZ, c[0x0][0x17c], PT, P1 ;  /* 0x00005f00ff007a0c */ /* 0x000fc40003f25310 */
        /* <DEDUP_REMOVED lines=8> */
[----:B------:R-:W-:Y:S01]  /*1d80*/  HADD2.F32 R70, -RZ, R60.H0_H0 ;  /* 0x2000003cff467230 */ /* 0x000fe20000004100 */
[----:B------:R-:W-:-:S04]  /*1d90*/  IMAD.MOV.U32 R68, RZ, RZ, R174 ;  /* 0x000000ffff447224 */ /* 0x000fc800078e00ae */
[----:B------:R-:W-:Y:S01]  /*1da0*/  FADD.FTZ R161, R70, R161 ;  /* 0x000000a146a17221 */ /* 0x000fe20000010000 */
[----:B------:R-:W-:Y:S05]  /*1db0*/  BRA `(.L_x_3332) ;  /* 0x0000055000007947 */ /* 0x000fea0003800000 */
.L_x_3331:
        /* <DEDUP_REMOVED lines=12> */
.L_x_3334:
[----:B------:R-:W-:Y:S02]  /*1e80*/  IMAD.MOV.U32 R165, RZ, RZ, R168 ;  /* 0x000000ffffa57224 */ /* 0x000fe400078e00a8 */
.L_x_3335:
[----:B------:R-:W-:Y:S05]  /*1e90*/  BSYNC B1 ;  /* 0x0000000000017941 */ /* 0x000fea0003800000 */
.L_x_3333:
        /* <DEDUP_REMOVED lines=16> */
.L_x_3339:
[----:B------:R-:W-:Y:S05]  /*1fa0*/  BSYNC B2 ;  /* 0x0000000000027941 */ /* 0x000fea0003800000 */
.L_x_3338:
        /* <DEDUP_REMOVED lines=41> */
[----:B------:R-:W-:Y:S01]  /*2240*/  LOP3.LUT R167, R167, UR26, R68, 0x96, !PT ;  /* 0x0000001aa7a77c12 */ /* 0x000fe2000f8e9644 */
[----:B------:R-:W-:Y:S02]  /*2250*/  IMAD.MOV.U32 R68, RZ, RZ, RZ ;  /* 0x000000ffff447224 */ /* 0x000fe400078e00ff */
.L_x_3337:
[----:B------:R-:W-:Y:S05]  /*2260*/  BSYNC B1 ;  /* 0x0000000000017941 */ /* 0x000fea0003800000 */
.L_x_3336:
[----:B------:R-:W0:Y:S01]  /*2270*/  I2F.U32 R69, R165 ;  /* 0x000000a500457306 */ /* 0x000e220000201000 */
[----:B------:R-:W-:Y:S02]  /*2280*/  HADD2.F32 R70, -RZ, R56.H0_H0 ;  /* 0x20000038ff467230 */ /* 0x000fe40000004100 */
[----:B------:R-:W-:-:S03]  /*2290*/  @P0 HADD2.F32 R174, -RZ, R60.H0_H0 ;  /* 0x2000003cffae0230 */ /* 0x000fc60000004100 */
[----:B------:R-:W-:Y:S02]  /*22a0*/  FMUL.FTZ R70, R70, c[0x0][0x1e8] ;  /* 0x00007a0046467a20 */ /* 0x000fe40000410000 */
[----:B0-----:R-:W-:-:S05]  /*22b0*/  FFMA.FTZ R69, R69, R172, 1.1641532182693481445e-10 ;  /* 0x2f00000045457423 */ /* 0x001fca00000100ac */
[----:B------:R-:W-:-:S04]  /*22c0*/  FSETP.GTU.FTZ.AND P2, PT, R69, c[0x0][0x1e4], PT ;  /* 0x0000790045007a0b */ /* 0x000fc80003f5c000 */
[----:B------:R-:W-:Y:S02]  /*22d0*/  FSEL R70, R70, RZ, !P2 ;  /* 0x000000ff46467208 */ /* 0x000fe40005000000 */
[----:B------:R-:W-:-:S03]  /*22e0*/  SEL R159, RZ, 0x1, P2 ;  /* 0x00000001ff9f7807 */ /* 0x000fc60001000000 */
[----:B------:R-:W-:-:S04]  /*22f0*/  FADD.FTZ R161, R70, R161 ;  /* 0x000000a146a17221 */ /* 0x000fc80000010000 */
[----:B------:R-:W-:Y:S02]  /*2300*/  @P0 FADD.FTZ R161, R174, R161 ;  /* 0x000000a1aea10221 */ /* 0x000fe40000010000 */
.L_x_3332:
        /* <DEDUP_REMOVED lines=12> */
.L_x_3341:
[----:B------:R-:W-:Y:S02]  /*23d0*/  IMAD.MOV.U32 R165, RZ, RZ, R168 ;  /* 0x000000ffffa57224 */ /* 0x000fe400078e00a8 */
.L_x_3342:
[----:B------:R-:W-:Y:S05]  /*23e0*/  BSYNC B1 ;  /* 0x0000000000017941 */ /* 0x000fea0003800000 */
.L_x_3340:
        /* <DEDUP_REMOVED lines=16> */
.L_x_3346:
[----:B------:R-:W-:Y:S05]  /*24f0*/  BSYNC B2 ;  /* 0x0000000000027941 */ /* 0x000fea0003800000 */
.L_x_3345:
        /* <DEDUP_REMOVED lines=43> */
.L_x_3344:
[----:B------:R-:W-:Y:S05]  /*27b0*/  BSYNC B1 ;  /* 0x0000000000017941 */ /* 0x000fea0003800000 */
.L_x_3343:
[----:B------:R-:W0:Y:S01]  /*27c0*/  I2F.U32 R71, R165 ;  /* 0x000000a500477306 */ /* 0x000e220000201000 */
[----:B------:R-:W-:Y:S01]  /*27d0*/  HADD2.F32 R64, -RZ, R64.H1_H1 ;  /* 0x30000040ff407230 */ /* 0x000fe20000004100 */
[----:B------:R-:W-:-:S04]  /*27e0*/  LOP3.LUT R48, R48, 0xfffffffb, RZ, 0xc0, !PT ;  /* 0xfffffffb30307812 */ /* 0x000fc800078ec0ff */
        /* <DEDUP_REMOVED lines=8> */
[----:B------:R-:W-:Y:S01]  /*2870*/  HADD2.F32 R68, -RZ, R60.H1_H1 ;  /* 0x3000003cff447230 */ /* 0x000fe20000004100 */
[----:B------:R-:W-:-:S04]  /*2880*/  MOV R64, R69 ;  /* 0x0000004500407202 */ /* 0x000fc80000000f00 */
[----:B------:R-:W-:Y:S01]  /*2890*/  FADD.FTZ R179, R68, R179 ;  /* 0x000000b344b37221 */ /* 0x000fe20000010000 */
[----:B------:R-:W-:Y:S05]  /*28a0*/  BRA `(.L_x_3348) ;  /* 0x0000055000007947 */ /* 0x000fea0003800000 */
.L_x_3347:
        /* <DEDUP_REMOVED lines=12> */
.L_x_3350:
[----:B------:R-:W-:Y:S02]  /*2970*/  IMAD.MOV.U32 R165, RZ, RZ, R168 ;  /* 0x000000ffffa57224 */ /* 0x000fe400078e00a8 */
.L_x_3351:
[----:B------:R-:W-:Y:S05]  /*2980*/  BSYNC B1 ;  /* 0x0000000000017941 */ /* 0x000fea0003800000 */
.L_x_3349:
        /* <DEDUP_REMOVED lines=16> */
.L_x_3355:
[----:B------:R-:W-:Y:S05]  /*2a90*/  BSYNC B2 ;  /* 0x0000000000027941 */ /* 0x000fea0003800000 */
.L_x_3354:
        /* <DEDUP_REMOVED lines=43> */
.L_x_3353:
[----:B------:R-:W-:Y:S05]  /*2d50*/  BSYNC B1 ;  /* 0x0000000000017941 */ /* 0x000fea0003800000 */
.L_x_3352:
[----:B------:R-:W0:Y:S01]  /*2d60*/  I2F.U32 R69, R165 ;  /* 0x000000a500457306 */ /* 0x000e220000201000 */
[----:B------:R-:W-:Y:S02]  /*2d70*/  HADD2.F32 R68, -RZ, R56.H1_H1 ;  /* 0x30000038ff447230 */ /* 0x000fe40000004100 */
[----:B------:R-:W-:-:S03]  /*2d80*/  @P0 HADD2.F32 R70, -RZ, R60.H1_H1 ;  /* 0x3000003cff460230 */ /* 0x000fc60000004100 */
[----:B------:R-:W-:Y:S02]  /*2d90*/  FMUL.FTZ R68, R68, c[0x0][0x1e8] ;  /* 0x00007a0044447a20 */ /* 0x000fe40000410000 */
[----:B0-----:R-:W-:-:S05]  /*2da0*/  FFMA.FTZ R69, R69, R172, 1.1641532182693481445e-10 ;  /* 0x2f00000045457423 */ /* 0x001fca00000100ac */
[----:B------:R-:W-:-:S04]  /*2db0*/  FSETP.GTU.FTZ.AND P2, PT, R69, c[0x0][0x1e4], PT ;  /* 0x0000790045007a0b */ /* 0x000fc80003f5c000 */
[----:B------:R-:W-:Y:S02]  /*2dc0*/  FSEL R68, R68, RZ, !P2 ;  /* 0x000000ff44447208 */ /* 0x000fe40005000000 */
[----:B------:R-:W-:-:S03]  /*2dd0*/  SEL R158, RZ, 0x1, P2 ;  /* 0x00000001ff9e7807 */ /* 0x000fc60001000000 */
[----:B------:R-:W-:-:S04]  /*2de0*/  FADD.FTZ R179, R68, R179 ;  /* 0x000000b344b37221 */ /* 0x000fc80000010000 */
[----:B------:R-:W-:Y:S02]  /*2df0*/  @P0 FADD.FTZ R179, R70, R179 ;  /* 0x000000b346b30221 */ /* 0x000fe40000010000 */
.L_x_3348:
        /* <DEDUP_REMOVED lines=10> */
[----:B------:R-:W-:Y:S01]  /*2ea0*/  MOV R165, R166 ;  /* 0x000000a600a57202 */ /* 0x000fe20000000f00 */
[----:B------:R-:W-:Y:S05]  /*2eb0*/  BRA `(.L_x_3358) ;  /* 0x0000001000007947 */ /* 0x000fea0003800000 */
.L_x_3357:
[----:B------:R-:W-:Y:S02]  /*2ec0*/  IMAD.MOV.U32 R165, RZ, RZ, R168 ;  /* 0x000000ffffa57224 */ /* 0x000fe400078e00a8 */
.L_x_3358:
[----:B------:R-:W-:Y:S05]  /*2ed0*/  BSYNC B1 ;  /* 0x0000000000017941 */ /* 0x000fea0003800000 */
.L_x_3356:
        /* <DEDUP_REMOVED lines=16> */
.L_x_3362:
[----:B------:R-:W-:Y:S05]  /*2fe0*/  BSYNC B2 ;  /* 0x0000000000027941 */ /* 0x000fea0003800000 */
.L_x_3361:
        /* <DEDUP_REMOVED lines=43> */
.L_x_3360:
[----:B------:R-:W-:Y:S05]  /*32a0*/  BSYNC B1 ;  /* 0x0000000000017941 */ /* 0x000fea0003800000 */
.L_x_3359:
[----:B------:R-:W0:Y:S01]  /*32b0*/  I2F.U32 R69, R165 ;  /* 0x000000a500457306 */ /* 0x000e220000201000 */
[----:B------:R-:W-:Y:S01]  /*32c0*/  HADD2.F32 R64, -RZ, R65.H0_H0 ;  /* 0x20000041ff407230 */ /* 0x000fe20000004100 */
        /* <DEDUP_REMOVED lines=13> */
.L_x_3363:
        /* <DEDUP_REMOVED lines=12> */
.L_x_3366:
[----:B------:R-:W-:Y:S02]  /*3460*/  MOV R64, R168 ;  /* 0x000000a800407202 */ /* 0x000fe40000000f00 */
.L_x_3367:
[----:B------:R-:W-:Y:S05]  /*3470*/  BSYNC B1 ;  /* 0x0000000000017941 */ /* 0x000fea0003800000 */
.L_x_3365:
        /* <DEDUP_REMOVED lines=16> */
.L_x_3371:
[----:B------:R-:W-:Y:S05]  /*3580*/  BSYNC B2 ;  /* 0x0000000000027941 */ /* 0x000fea0003800000 */
.L_x_3370:
        /* <DEDUP_REMOVED lines=43> */
.L_x_3369:
[----:B------:R-:W-:Y:S05]  /*3840*/  BSYNC B1 ;  /* 0x0000000000017941 */ /* 0x000fea0003800000 */
.L_x_3368:
        /* <DEDUP_REMOVED lines=10> */
.L_x_3364:
        /* <DEDUP_REMOVED lines=12> */
.L_x_3373:
[----:B------:R-:W-:Y:S02]  /*39b0*/  IMAD.MOV.U32 R64, RZ, RZ, R168 ;  /* 0x000000ffff407224 */ /* 0x000fe400078e00a8 */
.L_x_3374:
[----:B------:R-:W-:Y:S05]  /*39c0*/  BSYNC B1 ;  /* 0x0000000000017941 */ /* 0x000fea0003800000 */
.L_x_3372:
        /* <DEDUP_REMOVED lines=14> */
[----:B------:R-:W-:-:S05]  /*3ab0*/  @P3 IMAD.MOV R68, RZ, RZ, R164 ;  /* 0x000000ffff443224 */ /* 0x000fca00078e02a4 */
[----:B------:R-:W-:Y:S02]  /*3ac0*/  @!P2 MOV R164, R68 ;  /* 0x0000004400a4a202 */ /* 0x000fe40000000f00 */
.L_x_3378:
[----:B------:R-:W-:Y:S05]  /*3ad0*/  BSYNC B2 ;  /* 0x0000000000027941 */ /* 0x000fea0003800000 */
.L_x_3377:
        /* <DEDUP_REMOVED lines=43> */
.L_x_3376:
[----:B------:R-:W-:Y:S05]  /*3d90*/  BSYNC B1 ;  /* 0x0000000000017941 */ /* 0x000fea0003800000 */
.L_x_3375:
        /* <DEDUP_REMOVED lines=12> */
[----:B------:R-:W-:-:S04]  /*3e60*/  IMAD.MOV.U32 R64, RZ, RZ, R68 ;  /* 0x000000ffff407224 */ /* 0x000fc800078e0044 */
[----:B------:R-:W-:Y:S01]  /*3e70*/  FADD.FTZ R195, R70, R195 ;  /* 0x000000c346c37221 */ /* 0x000fe20000010000 */
[----:B------:R-:W-:Y:S05]  /*3e80*/  BRA `(.L_x_3380) ;  /* 0x0000055000007947 */ /* 0x000fea0003800000 */
.L_x_3379:
        /* <DEDUP_REMOVED lines=12> */
.L_x_3382:
[----:B------:R-:W-:Y:S02]  /*3f50*/  IMAD.MOV.U32 R165, RZ, RZ, R168 ;  /* 0x000000ffffa57224 */ /* 0x000fe400078e00a8 */
.L_x_3383:
[----:B------:R-:W-:Y:S05]  /*3f60*/  BSYNC B1 ;  /* 0x0000000000017941 */ /* 0x000fea0003800000 */
.L_x_3381:
        /* <DEDUP_REMOVED lines=16> */
.L_x_3387:
[----:B------:R-:W-:Y:S05]  /*4070*/  BSYNC B2 ;  /* 0x0000000000027941 */ /* 0x000fea0003800000 */
.L_x_3386:
        /* <DEDUP_REMOVED lines=43> */
.L_x_3385:
[----:B------:R-:W-:Y:S05]  /*4330*/  BSYNC B1 ;  /* 0x0000000000017941 */ /* 0x000fea0003800000 */
.L_x_3384:
        /* <DEDUP_REMOVED lines=10> */
.L_x_3380:
        /* <DEDUP_REMOVED lines=12> */
.L_x_3389:
[----:B------:R-:W-:Y:S02]  /*44a0*/  IMAD.MOV.U32 R165, RZ, RZ, R168 ;  /* 0x000000ffffa57224 */ /* 0x000fe400078e00a8 */
.L_x_3390:
[----:B------:R-:W-:Y:S05]  /*44b0*/  BSYNC B1 ;  /* 0x0000000000017941 */ /* 0x000fea0003800000 */
.L_x_3388:
        /* <DEDUP_REMOVED lines=16> */
.L_x_3394:
[----:B------:R-:W-:Y:S05]  /*45c0*/  BSYNC B2 ;  /* 0x0000000000027941 */ /* 0x000fea0003800000 */
.L_x_3393:
        /* <DEDUP_REMOVED lines=43> */
.L_x_3392:
[----:B------:R-:W-:Y:S05]  /*4880*/  BSYNC B1 ;  /* 0x0000000000017941 */ /* 0x000fea0003800000 */
.L_x_3391:
[----:B------:R-:W0:Y:S01]  /*4890*/  I2F.U32 R69, R165 ;  /* 0x000000a500457306 */ /* 0x000e220000201000 */
[----:B------:R-:W-:-:S05]  /*48a0*/  HADD2.F32 R64, -RZ, R66.H0_H0 ;  /* 0x20000042ff407230 */ /* 0x000fca0000004100 */
[----:B------:R-:W-:Y:S02]  /*48b0*/  FMUL.FTZ R64, R64, c[0x0][0x1e8] ;  /* 0x00007a0040407a20 */ /* 0x000fe40000410000 */
[----:B0-----:R-:W-:-:S05]  /*48c0*/  FFMA.FTZ R69, R69, R172, 1.1641532182693481445e-10 ;  /* 0x2f00000045457423 */ /* 0x001fca00000100ac */
[----:B------:R-:W-:-:S04]  /*48d0*/  FSETP.GTU.FTZ.AND P2, PT, R69, c[0x0][0x1e4], PT ;  /* 0x0000790045007a0b */ /* 0x000fc80003f5c000 */
[----:B------:R-:W-:Y:S01]  /*48e0*/  FSEL R193, R64, RZ, !P2 ;  /* 0x000000ff40c17208 */ /* 0x000fe20005000000 */
[----:B------:R-:W-:Y:S05]  /*48f0*/  @P1 BRA `(.L_x_3395) ;  /* 0x0000006000001947 */ /* 0x000fea0003800000 */
[----:B------:R-:W-:Y:S01]  /*4900*/  IMAD.MOV.U32 R64, RZ, RZ, R65 ;  /* 0x000000ffff407224 */ /* 0x000fe200078e0041 */
[----:B------:R-:W-:Y:S05]  /*4910*/  @!P0 BRA `(.L_x_3396) ;  /* 0x0000059000008947 */ /* 0x000fea0003800000 */
[----:B------:R-:W-:Y:S01]  /*4920*/  HADD2.F32 R68, -RZ, R62.H0_H0 ;  /* 0x2000003eff447230 */ /* 0x000fe20000004100 */
[----:B------:R-:W-:-:S04]  /*4930*/  MOV R64, R65 ;  /* 0x0000004100407202 */ /* 0x000fc80000000f00 */
[----:B------:R-:W-:Y:S01]  /*4940*/  FADD.FTZ R193, R68, R193 ;  /* 0x000000c144c17221 */ /* 0x000fe20000010000 */
[----:B------:R-:W-:Y:S05]  /*4950*/  BRA `(.L_x_3396) ;  /* 0x0000055000007947 */ /* 0x000fea0003800000 */
.L_x_3395:
        /* <DEDUP_REMOVED lines=12> */
.L_x_3398:
[----:B------:R-:W-:Y:S02]  /*4a20*/  IMAD.MOV.U32 R165, RZ, RZ, R168 ;  /* 0x000000ffffa57224 */ /* 0x000fe400078e00a8 */
.L_x_3399:
[----:B------:R-:W-:Y:S05]  /*4a30*/  BSYNC B1 ;  /* 0x0000000000017941 */ /* 0x000fea0003800000 */
.L_x_3397:
        /* <DEDUP_REMOVED lines=16> */
.L_x_3403:
[----:B------:R-:W-:Y:S05]  /*4b40*/  BSYNC B2 ;  /* 0x0000000000027941 */ /* 0x000fea0003800000 */
.L_x_3402:
        /* <DEDUP_REMOVED lines=43> */
.L_x_3401:
[----:B------:R-:W-:Y:S05]  /*4e00*/  BSYNC B1 ;  /* 0x0000000000017941 */ /* 0x000fea0003800000 */
.L_x_3400:
        /* <DEDUP_REMOVED lines=10> */
.L_x_3396:
        /* <DEDUP_REMOVED lines=12> */
.L_x_3405:
[----:B------:R-:W-:Y:S02]  /*4f70*/  IMAD.MOV.U32 R165, RZ, RZ, R168 ;  /* 0x000000ffffa57224 */ /* 0x000fe400078e00a8 */
.L_x_3406:
[----:B------:R-:W-:Y:S05]  /*4f80*/  BSYNC B1 ;  /* 0x0000000000017941 */ /* 0x000fea0003800000 */
.L_x_3404:
        /* <DEDUP_REMOVED lines=16> */
.L_x_3410:
[----:B------:R-:W-:Y:S05]  /*5090*/  BSYNC B2 ;  /* 0x0000000000027941 */ /* 0x000fea0003800000 */
.L_x_3409:
        /* <DEDUP_REMOVED lines=43> */
.L_x_3408:
[----:B------:R-:W-:Y:S05]  /*5350*/  BSYNC B1 ;  /* 0x0000000000017941 */ /* 0x000fea0003800000 */
.L_x_3407:
[----:B------:R-:W0:Y:S01]  /*5360*/  I2F.U32 R69, R165 ;  /* 0x000000a500457306 */ /* 0x000e220000201000 */
[----:B------:R-:W-:-:S05]  /*5370*/  HADD2.F32 R66, -RZ, R66.H1_H1 ;  /* 0x30000042ff427230 */ /* 0x000fca0000004100 */
[----:B------:R-:W-:Y:S02]  /*5380*/  FMUL.FTZ R66, R66, c[0x0][0x1e8] ;  /* 0x00007a0042427a20 */ /* 0x000fe40000410000 */
[----:B0-----:R-:W-:-:S05]  /*5390*/  FFMA.FTZ R69, R69, R172, 1.1641532182693481445e-10 ;  /* 0x2f00000045457423 */ /* 0x001fca00000100ac */
[----:B------:R-:W-:-:S04]  /*53a0*/  FSETP.GTU.FTZ.AND P3, PT, R69, c[0x0][0x1e4], PT ;  /* 0x0000790045007a0b */ /* 0x000fc80003f7c000 */
[----:B------:R-:W-:Y:S01]  /*53b0*/  FSEL R219, R66, RZ, !P3 ;  /* 0x000000ff42db7208 */ /* 0x000fe20005800000 */
[----:B------:R-:W-:Y:S05]  /*53c0*/  @P1 BRA `(.L_x_3411) ;  /* 0x0000006000001947 */ /* 0x000fea0003800000 */
[----:B------:R-:W-:Y:S01]  /*53d0*/  IMAD.MOV.U32 R64, RZ, RZ, R65 ;  /* 0x000000ffff407224 */ /* 0x000fe200078e0041 */
[----:B------:R-:W-:Y:S05]  /*53e0*/  @!P0 BRA `(.L_x_3412) ;  /* 0x0000059000008947 */ /* 0x000fea0003800000 */
[----:B------:R-:W-:Y:S01]  /*53f0*/  HADD2.F32 R66, -RZ, R62.H1_H1 ;  /* 0x3000003eff427230 */ /* 0x000fe20000004100 */
[----:B------:R-:W-:-:S04]  /*5400*/  IMAD.MOV.U32 R64, RZ, RZ, R65 ;  /* 0x000000ffff407224 */ /* 0x000fc800078e0041 */
[----:B------:R-:W-:Y:S01]  /*5410*/  FADD.FTZ R219, R66, R219 ;  /* 0x000000db42db7221 */ /* 0x000fe20000010000 */
[----:B------:R-:W-:Y:S05]  /*5420*/  BRA `(.L_x_3412) ;  /* 0x0000055000007947 */ /* 0x000fea0003800000 */
.L_x_3411:
        /* <DEDUP_REMOVED lines=12> */
.L_x_3414:
[----:B------:R-:W-:Y:S02]  /*54f0*/  MOV R66, R168 ;  /* 0x000000a800427202 */ /* 0x000fe40000000f00 */
.L_x_3415:
[----:B------:R-:W-:Y:S05]  /*5500*/  BSYNC B1 ;  /* 0x0000000000017941 */ /* 0x000fea0003800000 */
.L_x_3413:
        /* <DEDUP_REMOVED lines=16> */
.L_x_3419:
[----:B------:R-:W-:Y:S05]  /*5610*/  BSYNC B2 ;  /* 0x0000000000027941 */ /* 0x000fea0003800000 */
.L_x_3418:
        /* <DEDUP_REMOVED lines=43> */
.L_x_3417:
[----:B------:R-:W-:Y:S05]  /*58d0*/  BSYNC B1 ;  /* 0x0000000000017941 */ /* 0x000fea0003800000 */
.L_x_3416:
        /* <DEDUP_REMOVED lines=10> */
.L_x_3412:
        /* <DEDUP_REMOVED lines=12> */
.L_x_3421:
[----:B------:R-:W-:Y:S02]  /*5a40*/  IMAD.MOV.U32 R66, RZ, RZ, R168 ;  /* 0x000000ffff427224 */ /* 0x000fe400078e00a8 */
.L_x_3422:
[----:B------:R-:W-:Y:S05]  /*5a50*/  BSYNC B1 ;  /* 0x0000000000017941 */ /* 0x000fea0003800000 */
.L_x_3420:
        /* <DEDUP_REMOVED lines=16> */
.L_x_3426:
[----:B------:R-:W-:Y:S05]  /*5b60*/  BSYNC B2 ;  /* 0x0000000000027941 */ /* 0x000fea0003800000 */
.L_x_3425:
        /* <DEDUP_REMOVED lines=43> */
.L_x_3424:
[----:B------:R-:W-:Y:S05]  /*5e20*/  BSYNC B1 ;  /* 0x0000000000017941 */ /* 0x000fea0003800000 */
.L_x_3423:
        /* <DEDUP_REMOVED lines=10> */
[----:B------:R-:W-:-:S04]  /*5ed0*/  IMAD.MOV.U32 R64, RZ, RZ, R65 ;  /* 0x000000ffff407224 */ /* 0x000fc800078e0041 */
[----:B------:R-:W-:Y:S01]  /*5ee0*/  FADD.FTZ R217, R66, R217 ;  /* 0x000000d942d97221 */ /* 0x000fe20000010000 */
[----:B------:R-:W-:Y:S05]  /*5ef0*/  BRA `(.L_x_3428) ;  /* 0x0000055000007947 */ /* 0x000fea0003800000 */
.L_x_3427:
        /* <DEDUP_REMOVED lines=12> */
.L_x_3430:
[----:B------:R-:W-:Y:S02]  /*5fc0*/  IMAD.MOV.U32 R66, RZ, RZ, R168 ;  /* 0x000000ffff427224 */ /* 0x000fe400078e00a8 */
.L_x_3431:
[----:B------:R-:W-:Y:S05]  /*5fd0*/  BSYNC B1 ;  /* 0x0000000000017941 */ /* 0x000fea0003800000 */
.L_x_3429:
        /* <DEDUP_REMOVED lines=16> */
.L_x_3435:
[----:B------:R-:W-:Y:S05]  /*60e0*/  BSYNC B2 ;  /* 0x0000000000027941 */ /* 0x000fea0003800000 */
.L_x_3434:
        /* <DEDUP_REMOVED lines=43> */
.L_x_3433:
[----:B------:R-:W-:Y:S05]  /*63a0*/  BSYNC B1 ;  /* 0x0000000000017941 */ /* 0x000fea0003800000 */
.L_x_3432:
        /* <DEDUP_REMOVED lines=10> */
.L_x_3428:
        /* <DEDUP_REMOVED lines=12> */
.L_x_3437:
[----:B------:R-:W-:Y:S02]  /*6510*/  IMAD.MOV.U32 R66, RZ, RZ, R168 ;  /* 0x000000ffff427224 */ /* 0x000fe400078e00a8 */
.L_x_3438:
[----:B------:R-:W-:Y:S05]  /*6520*/  BSYNC B1 ;  /* 0x0000000000017941 */ /* 0x000fea0003800000 */
.L_x_3436:
        /* <DEDUP_REMOVED lines=16> */
.L_x_3442:
[----:B------:R-:W-:Y:S05]  /*6630*/  BSYNC B2 ;  /* 0x0000000000027941 */ /* 0x000fea0003800000 */
.L_x_3441:
        /* <DEDUP_REMOVED lines=43> */
.L_x_3440:
[----:B------:R-:W-:Y:S05]  /*68f0*/  BSYNC B1 ;  /* 0x0000000000017941 */ /* 0x000fea0003800000 */
.L_x_3439:
        /* <DEDUP_REMOVED lines=10> */
[----:B------:R-:W-:-:S04]  /*69a0*/  MOV R165, R65 ;  /* 0x0000004100a57202 */ /* 0x000fc80000000f00 */
[----:B------:R-:W-:Y:S01]  /*69b0*/  FADD.FTZ R225, R64, R225 ;  /* 0x000000e140e17221 */ /* 0x000fe20000010000 */
[----:B------:R-:W-:Y:S05]  /*69c0*/  BRA `(.L_x_3444) ;  /* 0x0000055000007947 */ /* 0x000fea0003800000 */
.L_x_3443:
        /* <DEDUP_REMOVED lines=12> */
.L_x_3446:
[----:B------:R-:W-:Y:S02]  /*6a90*/  IMAD.MOV.U32 R174, RZ, RZ, R168 ;  /* 0x000000ffffae7224 */ /* 0x000fe400078e00a8 */
.L_x_3447:
[----:B------:R-:W-:Y:S05]  /*6aa0*/  BSYNC B1 ;  /* 0x0000000000017941 */ /* 0x000fea0003800000 */
.L_x_3445:
        /* <DEDUP_REMOVED lines=16> */
.L_x_3451:
[----:B------:R-:W-:Y:S05]  /*6bb0*/  BSYNC B2 ;  /* 0x0000000000027941 */ /* 0x000fea0003800000 */
.L_x_3450:
        /* <DEDUP_REMOVED lines=43> */
.L_x_3449:
[----:B------:R-:W-:Y:S05]  /*6e70*/  BSYNC B1 ;  /* 0x0000000000017941 */ /* 0x000fea0003800000 */
.L_x_3448:
        /* <DEDUP_REMOVED lines=10> */
.L_x_3444:
        /* <DEDUP_REMOVED lines=24> */
[----:B------:R-:W-:Y:S02]  /*70a0*/  F2FP.PACK_AB R67, R225, R217 ;  /* 0x000000d9e143723e */ /* 0x000fe400000000ff */
[----:B------:R-:W-:Y:S02]  /*70b0*/  F2FP.PACK_AB R66, R219, R193 ;  /* 0x000000c1db42723e */ /* 0x000fe400000000ff */
[----:B------:R-:W-:Y:S02]  /*70c0*/  F2FP.PACK_AB R65, R195, R177 ;  /* 0x000000b1c341723e */ /* 0x000fe400000000ff */
[----:B------:R-:W-:-:S02]  /*70d0*/  F2FP.PACK_AB R64, R179, R161 ;  /* 0x000000a1b340723e */ /* 0x000fc400000000ff */
        /* <DEDUP_REMOVED lines=16> */
[----:B------:R-:W-:-:S03]  /*71e0*/  IMAD.WIDE.U32 R68, R68, 0x10000, RZ ;  /* 0x0001000044447825 */ /* 0x000fc600078e00ff */
[----:B------:R-:W-:Y:S01]  /*71f0*/  LOP3.LUT R65, R64, 0xff, R155, 0xf8, !PT ;  /* 0x000000ff40417812 */ /* 0x000fe200078ef89b */
[----:B------:R-:W-:Y:S01]  /*7200*/  IMAD.WIDE.U32 R66, R66, 0x100, RZ ;  /* 0x0000010042427825 */ /* 0x000fe200078e00ff */
[----:B------:R-:W-:Y:S02]  /*7210*/  IADD3 R64, P0, R172, c[0x0][0x198], RZ ;  /* 0x00006600ac407a10 */ /* 0x000fe40007f1e0ff */
[----:B------:R-:W-:Y:S02]  /*7220*/  LOP3.LUT R69, R69, R65, R71, 0xfe, !PT ;  /* 0x0000004145457212 */ /* 0x000fe400078efe47 */
[----:B------:R-:W-:Y:S02]  /*7230*/  LOP3.LUT R66, R66, R70, R68, 0xfe, !PT ;  /* 0x0000004642427212 */ /* 0x000fe400078efe44 */
[----:B------:R-:W-:Y:S02]  /*7240*/  IADD3.X R65, R174, c[0x0][0x19c], RZ, P0, !PT ;  /* 0x00006700ae417a10 */ /* 0x000fe400007fe4ff */
[----:B------:R-:W-:-:S02]  /*7250*/  LOP3.LUT R66, R66, 0xff, R159, 0xf8, !PT ;  /* 0x000000ff42427812 */ /* 0x000fc400078ef89f */
[----:B------:R-:W-:-:S05]  /*7260*/  LOP3.LUT R67, R69, R67, RZ, 0xfc, !PT ;  /* 0x0000004345437212 */ /* 0x000fca00078efcff */
[----:B------:R0:W-:Y:S02]  /*7270*/  STG.E.64 [R64.64], R66 ;  /* 0x0000004240007986 */ /* 0x0001e4000c101b06 */
.L_x_3452:
[----:B------:R-:W-:Y:S02]  /*7280*/  IADD3 R172, R160, 0x100, RZ ;  /* 0x00000100a0ac7810 */ /* 0x000fe40007ffe0ff */
.L_x_3323:
[----:B------:R-:W-:Y:S05]  /*7290*/  BSYNC B0 ;  /* 0x0000000000007941 */ /* 0x000fea0003800000 */
.L_x_3322:
[----:B------:R-:W-:Y:S01]  /*72a0*/  LOP3.LUT P0, RZ, R48, 0x100, RZ, 0xc0, !PT ;  /* 0x0000010030ff7812 */ /* 0x000fe2000780c0ff */
[----:B------:R-:W-:-:S12]  /*72b0*/  BSSY B0, `(.L_x_3453) ;  /* 0x00005bb000007945 */ /* 0x000fd80003800000 */
[----:B------:R-:W-:Y:S05]  /*72c0*/  @!P0 BRA `(.L_x_3454) ;  /* 0x00005b9000008947 */ /* 0x000fea0003800000 */
[----:B------:R-:W-:Y:S01]  /*72d0*/  ISETP.NE.U32.AND P0, PT, RZ, c[0x0][0x178], PT ;  /* 0x00005e00ff007a0c */ /* 0x000fe20003f05070 */
[----:B0-----:R-:W-:Y:S01]  /*72e0*/  HFMA2.MMA R65, -RZ, RZ, 0, 9.5367431640625e-07 ;  /* 0x00000010ff417435 */ /* 0x001fe200000001ff */
[----:B------:R-:W-:Y:S02]  /*72f0*/  LOP3.LUT R48, R48, 0xffffffef, RZ, 0xc0, !PT ;  /* 0xffffffef30307812 */ /* 0x000fe400078ec0ff */
[----:B------:R-:W-:Y:S02]  /*7300*/  ISETP.NE.AND.EX P2, PT, RZ, c[0x0][0x17c], PT, P0 ;  /* 0x00005f00ff007a0c */ /* 0x000fe40003f45300 */
[----:B------:R-:W-:-:S04]  /*7310*/  ISETP.NE.U32.AND P0, PT, RZ, c[0x0][0x180], PT ;  /* 0x00006000ff007a0c */ /* 0x000fc80003f05070 */
[----:B------:R-:W-:Y:S01]  /*7320*/  ISETP.NE.AND.EX P0, PT, RZ, c[0x0][0x184], PT, P0 ;  /* 0x00006100ff007a0c */ /* 0x000fe20003f05300 */
[----:B------:R-:W-:-:S06]  /*7330*/  IMAD.WIDE.U32 R64, R172, R65, c[0x0][0x170] ;  /* 0x00005c00ac407625 */ /* 0x000fcc00078e0041 */
[----:B------:R-:W-:Y:S01]  /*7340*/  @P2 LEA R70, P1, R172, c[0x0][0x178], 0x4 ;  /* 0x00005e00ac462a11 */ /* 0x000fe200078220ff */
[----:B------:R-:W5:Y:S01]  /*7350*/  LDG.E.128 R64, [R64.64] ;  /* 0x0000000640407981 */ /* 0x000f62000c1e1d00 */
[----:B------:R-:W-:Y:S01]  /*7360*/  BSSY B1, `(.L_x_3455) ;  /* 0x0000013000017945 */ /* 0x000fe20003800000 */
[----:B------:R-:W-:Y:S02]  /*7370*/  @P2 LOP3.LUT R48, R48, 0x10, RZ, 0xfc, !PT ;  /* 0x0000001030302812 */ /* 0x000fe400078efcff */
[C---:B------:R-:W-:Y:S02]  /*7380*/  @P2 LEA.HI.X R71, R172.reuse, c[0x0][0x17c], RZ, 0x4, P1 ;  /* 0x00005f00ac472a11 */ /* 0x040fe400008f24ff */
        /* <DEDUP_REMOVED lines=15> */
.L_x_3456:
[----:B0-----:R-:W-:Y:S02]  /*7480*/  IMAD.MOV.U32 R178, RZ, RZ, R168 ;  /* 0x000000ffffb27224 */ /* 0x001fe400078e00a8 */
.L_x_3457:
[----:B------:R-:W-:Y:S05]  /*7490*/  BSYNC B1 ;  /* 0x0000000000017941 */ /* 0x000fea0003800000 */
.L_x_3455:
        /* <DEDUP_REMOVED lines=16> */
.L_x_3461:
[----:B------:R-:W-:Y:S05]  /*75a0*/  BSYNC B2 ;  /* 0x0000000000027941 */ /* 0x000fea0003800000 */
.L_x_3460:
        /* <DEDUP_REMOVED lines=43> */
.L_x_3459:
[----:B------:R-:W-:Y:S05]  /*7860*/  BSYNC B1 ;  /* 0x0000000000017941 */ /* 0x000fea0003800000 */
.L_x_3458:
[----:B------:R-:W0:Y:S01]  /*7870*/  I2F.U32 R69, R178 ;  /* 0x000000b200457306 */ /* 0x000e220000201000 */
[----:B------:R-:W-:Y:S01]  /*7880*/  IMAD.MOV.U32 R174, RZ, RZ, 0x2f800000 ;  /* 0x2f800000ffae7424 */ /* 0x000fe200078e00ff */
[----:B------:R-:W-:Y:S01]  /*7890*/  ISETP.NE.U32.AND P1, PT, RZ, c[0x0][0x178], PT ;  /* 0x00005e00ff007a0c */ /* 0x000fe20003f25070 */
[----:B-----5:R-:W-:Y:S01]  /*78a0*/  HADD2.F32 R68, -RZ, R64.H0_H0 ;  /* 0x20000040ff447230 */ /* 0x020fe20000004100 */
[----:B------:R-:W-:Y:S02]  /*78b0*/  LOP3.LUT R48, R48, 0xfffffff7, RZ, 0xc0, !PT ;  /* 0xfffffff730307812 */ /* 0x000fe400078ec0ff */
[----:B------:R-:W-:Y:S02]  /*78c0*/  ISETP.NE.AND.EX P1, PT, RZ, c[0x0][0x17c], PT, P1 ;  /* 0x00005f00ff007a0c */ /* 0x000fe40003f25310 */
        /* <DEDUP_REMOVED lines=9> */
[----:B------:R-:W-:-:S04]  /*7960*/  MOV R68, R176 ;  /* 0x000000b000447202 */ /* 0x000fc80000000f00 */
[----:B------:R-:W-:Y:S01]  /*7970*/  FADD.FTZ R151, R70, R151 ;  /* 0x0000009746977221 */ /* 0x000fe20000010000 */
[----:B------:R-:W-:Y:S05]  /*7980*/  BRA `(.L_x_3463) ;  /* 0x0000055000007947 */ /* 0x000fea0003800000 */
.L_x_3462:
        /* <DEDUP_REMOVED lines=12> */
.L_x_3465:
[----:B------:R-:W-:Y:S02]  /*7a50*/  IMAD.MOV.U32 R165, RZ, RZ, R168 ;  /* 0x000000ffffa57224 */ /* 0x000fe400078e00a8 */
.L_x_3466:
[----:B------:R-:W-:Y:S05]  /*7a60*/  BSYNC B1 ;  /* 0x0000000000017941 */ /* 0x000fea0003800000 */
.L_x_3464:
        /* <DEDUP_REMOVED lines=16> */
.L_x_3470:
[----:B------:R-:W-:Y:S05]  /*7b70*/  BSYNC B2 ;  /* 0x0000000000027941 */ /* 0x000fea0003800000 */
.L_x_3469:
        /* <DEDUP_REMOVED lines=43> */
.L_x_3468:
[----:B------:R-:W-:Y:S05]  /*7e30*/  BSYNC B1 ;  /* 0x0000000000017941 */ /* 0x000fea0003800000 */
.L_x_3467:
        /* <DEDUP_REMOVED lines=10> */
.L_x_3463:
        /* <DEDUP_REMOVED lines=12> */
.L_x_3472:
[----:B------:R-:W-:Y:S02]  /*7fa0*/  IMAD.MOV.U32 R165, RZ, RZ, R168 ;  /* 0x000000ffffa57224 */ /* 0x000fe400078e00a8 */
.L_x_3473:
[----:B------:R-:W-:Y:S05]  /*7fb0*/  BSYNC B1 ;  /* 0x0000000000017941 */ /* 0x000fea0003800000 */
.L_x_3471:
        /* <DEDUP_REMOVED lines=16> */
.L_x_3477:
[----:B------:R-:W-:Y:S05]  /*80c0*/  BSYNC B2 ;  /* 0x0000000000027941 */ /* 0x000fea0003800000 */
.L_x_3476:
        /* <DEDUP_REMOVED lines=43> */
.L_x_3475:
[----:B------:R-:W-:Y:S05]  /*8380*/  BSYNC B1 ;  /* 0x0000000000017941 */ /* 0x000fea0003800000 */
.L_x_3474:
        /* <DEDUP_REMOVED lines=15> */
.L_x_3478:
        /* <DEDUP_REMOVED lines=12> */
.L_x_3481:
[----:B------:R-:W-:Y:S02]  /*8540*/  IMAD.MOV.U32 R64, RZ, RZ, R168 ;  /* 0x000000ffff407224 */ /* 0x000fe400078e00a8 */
.L_x_3482:
[----:B------:R-:W-:Y:S05]  /*8550*/  BSYNC B1 ;  /* 0x0000000000017941 */ /* 0x000fea0003800000 */
.L_x_3480:
        /* <DEDUP_REMOVED lines=16> */
.L_x_3486:
[----:B------:R-:W-:Y:S05]  /*8660*/  BSYNC B2 ;  /* 0x0000000000027941 */ /* 0x000fea0003800000 */
.L_x_3485:
        /* <DEDUP_REMOVED lines=43> */
.L_x_3484:
[----:B------:R-:W-:Y:S05]  /*8920*/  BSYNC B1 ;  /* 0x0000000000017941 */ /* 0x000fea0003800000 */
.L_x_3483:
        /* <DEDUP_REMOVED lines=10> */
.L_x_3479:
        /* <DEDUP_REMOVED lines=12> */
.L_x_3488:
[----:B------:R-:W-:Y:S02]  /*8a90*/  IMAD.MOV.U32 R64, RZ, RZ, R168 ;  /* 0x000000ffff407224 */ /* 0x000fe400078e00a8 */
.L_x_3489:
[----:B------:R-:W-:Y:S05]  /*8aa0*/  BSYNC B1 ;  /* 0x0000000000017941 */ /* 0x000fea0003800000 */
.L_x_3487:
        /* <DEDUP_REMOVED lines=16> */
.L_x_3493:
[----:B------:R-:W-:Y:S05]  /*8bb0*/  BSYNC B2 ;  /* 0x0000000000027941 */ /* 0x000fea0003800000 */
.L_x_3492:
        /* <DEDUP_REMOVED lines=43> */
.L_x_3491:
[----:B------:R-:W-:Y:S05]  /*8e70*/  BSYNC B1 ;  /* 0x0000000000017941 */ /* 0x000fea0003800000 */
.L_x_3490:
        /* <DEDUP_REMOVED lines=15> */
.L_x_3494:
        /* <DEDUP_REMOVED lines=12> */
.L_x_3497:
[----:B------:R-:W-:Y:S02]  /*9030*/  IMAD.MOV.U32 R64, RZ, RZ, R168 ;  /* 0x000000ffff407224 */ /* 0x000fe400078e00a8 */
.L_x_3498:
[----:B------:R-:W-:Y:S05]  /*9040*/  BSYNC B1 ;  /* 0x0000000000017941 */ /* 0x000fea0003800000 */
.L_x_3496:
        /* <DEDUP_REMOVED lines=16> */
.L_x_3502:
[----:B------:R-:W-:Y:S05]  /*9150*/  BSYNC B2 ;  /* 0x0000000000027941 */ /* 0x000fea0003800000 */
.L_x_3501:
        /* <DEDUP_REMOVED lines=43> */
.L_x_3500:
[----:B------:R-:W-:Y:S05]  /*9410*/  BSYNC B1 ;  /* 0x0000000000017941 */ /* 0x000fea0003800000 */
.L_x_3499:
        /* <DEDUP_REMOVED lines=10> */
.L_x_3495:
        /* <DEDUP_REMOVED lines=12> */
.L_x_3504:
[----:B------:R-:W-:Y:S02]  /*9580*/  IMAD.MOV.U32 R64, RZ, RZ, R168 ;  /* 0x000000ffff407224 */ /* 0x000fe400078e00a8 */
.L_x_3505:
[----:B------:R-:W-:Y:S05]  /*9590*/  BSYNC B1 ;  /* 0x0000000000017941 */ /* 0x000fea0003800000 */
.L_x_3503:
        /* <DEDUP_REMOVED lines=16> */
.L_x_3509:
[----:B------:R-:W-:Y:S05]  /*96a0*/  BSYNC B2 ;  /* 0x0000000000027941 */ /* 0x000fea0003800000 */
.L_x_3508:
        /* <DEDUP_REMOVED lines=43> */
.L_x_3507:
[----:B------:R-:W-:Y:S05]  /*9960*/  BSYNC B1 ;  /* 0x0000000000017941 */ /* 0x000fea0003800000 */
.L_x_3506:
        /* <DEDUP_REMOVED lines=15> */
.L_x_3510:
        /* <DEDUP_REMOVED lines=12> */
.L_x_3513:
[----:B------:R-:W-:Y:S02]  /*9b20*/  IMAD.MOV.U32 R165, RZ, RZ, R168 ;  /* 0x000000ffffa57224 */ /* 0x000fe400078e00a8 */
.L_x_3514:
[----:B------:R-:W-:Y:S05]  /*9b30*/  BSYNC B1 ;  /* 0x0000000000017941 */ /* 0x000fea0003800000 */
.L_x_3512:
        /* <DEDUP_REMOVED lines=16> */
.L_x_3518:
[----:B------:R-:W-:Y:S05]  /*9c40*/  BSYNC B2 ;  /* 0x0000000000027941 */ /* 0x000fea0003800000 */
.L_x_3517:
        /* <DEDUP_REMOVED lines=43> */
.L_x_3516:
[----:B------:R-:W-:Y:S05]  /*9f00*/  BSYNC B1 ;  /* 0x0000000000017941 */ /* 0x000fea0003800000 */
.L_x_3515:
        /* <DEDUP_REMOVED lines=10> */
.L_x_3511:
        /* <DEDUP_REMOVED lines=12> */
.L_x_3520:
[----:B------:R-:W-:Y:S02]  /*a070*/  IMAD.MOV.U32 R165, RZ, RZ, R168 ;  /* 0x000000ffffa57224 */ /* 0x000fe400078e00a8 */
.L_x_3521:
[----:B------:R-:W-:Y:S05]  /*a080*/  BSYNC B1 ;  /* 0x0000000000017941 */ /* 0x000fea0003800000 */
.L_x_3519:
        /* <DEDUP_REMOVED lines=16> */
.L_x_3525:
[----:B------:R-:W-:Y:S05]  /*a190*/  BSYNC B2 ;  /* 0x0000000000027941 */ /* 0x000fea0003800000 */
.L_x_3524:
        /* <DEDUP_REMOVED lines=35> */
[----:B------:R-:W-:Y:S01]  /*a3d0*/  LOP3.LUT R69, R65, UR24, R166, 0x96, !PT ;  /* 0x0000001841457c12 */ /* 0x000fe2000f8e96a6 */
[----:B------:R-:W-:-:S03]  /*a3e0*/  HFMA2.MMA R65, -RZ, RZ, 0, 0 ;  /* 0x00000000ff417435 */ /* 0x000fc600000001ff */
[----:B------:R-:W-:Y:S01]  /*a3f0*/  LOP3.LUT R166, R71, UR23, R68, 0x96, !PT ;  /* 0x0000001747a67c12 */ /* 0x000fe2000f8e9644 */
[----:B------:R-:W-:-:S04]  /*a400*/  IMAD.WIDE.U32 R68, R69, -0x326172a9, RZ ;  /* 0xcd9e8d5745447825 */ /* 0x000fc800078e00ff */
[----:B------:R-:W-:Y:S01]  /*a410*/  IMAD.WIDE.U32 R166, R166, -0x2daee0ad, RZ ;  /* 0xd2511f53a6a67825 */ /* 0x000fe200078e00ff */
[----:B------:R-:W-:-:S03]  /*a420*/  LOP3.LUT R170, R69, UR25, R70, 0x96, !PT ;  /* 0x0000001945aa7c12 */ /* 0x000fc6000f8e9646 */
[----:B------:R-:W-:Y:S01]  /*a430*/  IMAD.MOV.U32 R168, RZ, RZ, R68 ;  /* 0x000000ffffa87224 */ /* 0x000fe200078e0044 */
[----:B------:R-:W-:Y:S02]  /*a440*/  LOP3.LUT R167, R167, UR26, R64, 0x96, !PT ;  /* 0x0000001aa7a77c12 */ /* 0x000fe4000f8e9640 */
.L_x_3523:
[----:B------:R-:W-:Y:S05]  /*a450*/  BSYNC B1 ;  /* 0x0000000000017941 */ /* 0x000fea0003800000 */
.L_x_3522:
        /* <DEDUP_REMOVED lines=13> */
.L_x_3526:
        /* <DEDUP_REMOVED lines=12> */
.L_x_3529:
[----:B------:R-:W-:Y:S02]  /*a5f0*/  IMAD.MOV.U32 R165, RZ, RZ, R168 ;  /* 0x000000ffffa57224 */ /* 0x000fe400078e00a8 */
.L_x_3530:
[----:B------:R-:W-:Y:S05]  /*a600*/  BSYNC B1 ;  /* 0x0000000000017941 */ /* 0x000fea0003800000 */
.L_x_3528:
        /* <DEDUP_REMOVED lines=16> */
.L_x_3534:
[----:B------:R-:W-:Y:S05]  /*a710*/  BSYNC B2 ;  /* 0x0000000000027941 */ /* 0x000fea0003800000 */
.L_x_3533:
        /* <DEDUP_REMOVED lines=42> */
[----:B------:R-:W-:Y:S02]  /*a9c0*/  MOV R64, RZ ;  /* 0x000000ff00407202 */ /* 0x000fe40000000f00 */
.L_x_3532:
[----:B------:R-:W-:Y:S05]  /*a9d0*/  BSYNC B1 ;  /* 0x0000000000017941 */ /* 0x000fea0003800000 */
.L_x_3531:
        /* <DEDUP_REMOVED lines=10> */
.L_x_3527:
        /* <DEDUP_REMOVED lines=12> */
.L_x_3536:
[----:B------:R-:W-:Y:S02]  /*ab40*/  IMAD.MOV.U32 R165, RZ, RZ, R168 ;  /* 0x000000ffffa57224 */ /* 0x000fe400078e00a8 */
.L_x_3537:
[----:B------:R-:W-:Y:S05]  /*ab50*/  BSYNC B1 ;  /* 0x0000000000017941 */ /* 0x000fea0003800000 */
.L_x_3535:
        /* <DEDUP_REMOVED lines=16> */
.L_x_3541:
[----:B------:R-:W-:Y:S05]  /*ac60*/  BSYNC B2 ;  /* 0x0000000000027941 */ /* 0x000fea0003800000 */
.L_x_3540:
        /* <DEDUP_REMOVED lines=43> */
.L_x_3539:
[----:B------:R-:W-:Y:S05]  /*af20*/  BSYNC B1 ;  /* 0x0000000000017941 */ /* 0x000fea0003800000 */
.L_x_3538:
        /* <DEDUP_REMOVED lines=13> */
.L_x_3542:
        /* <DEDUP_REMOVED lines=12> */
.L_x_3545:
[----:B------:R-:W-:Y:S02]  /*b0c0*/  IMAD.MOV.U32 R66, RZ, RZ, R168 ;  /* 0x000000ffff427224 */ /* 0x000fe400078e00a8 */
.L_x_3546:
[----:B------:R-:W-:Y:S05]  /*b0d0*/  BSYNC B1 ;  /* 0x0000000000017941 */ /* 0x000fea0003800000 */
.L_x_3544:
        /* <DEDUP_REMOVED lines=16> */
.L_x_3550:
[----:B------:R-:W-:Y:S05]  /*b1e0*/  BSYNC B2 ;  /* 0x0000000000027941 */ /* 0x000fea0003800000 */
.L_x_3549:
        /* <DEDUP_REMOVED lines=43> */
.L_x_3548:
[----:B------:R-:W-:Y:S05]  /*b4a0*/  BSYNC B1 ;  /* 0x0000000000017941 */ /* 0x000fea0003800000 */
.L_x_3547:
        /* <DEDUP_REMOVED lines=10> */
.L_x_3543:
[C---:B------:R-:W-:Y:S01]  /*b550*/  ISETP.NE.AND P4, PT, R64.reuse, 0x1, PT ;  /* 0x000000014000780c */ /* 0x040fe20003f85270 */
[----:B------:R-:W-:Y:S01]  /*b560*/  BSSY B1, `(.L_x_3551) ;  /* 0x000000c000017945 */ /* 0x000fe20003800000 */
[----:B------:R-:W-:-:S11]  /*b570*/  IADD3 R65, R64, 0x1, RZ ;  /* 0x0000000140417810 */ /* 0x000fd60007ffe0ff */
[----:B------:R-:W-:Y:S05]  /*b580*/  @!P4 BRA `(.L_x_3552) ;  /* 0x000000800000c947 */ /* 0x000fea0003800000 */
[----:B------:R-:W-:Y:S01]  /*b590*/  ISETP.NE.AND P4, PT, R64, 0x2, PT ;  /* 0x000000024000780c */ /* 0x000fe20003f85270 */
[----:B------:R-:W-:-:S12]  /*b5a0*/  IMAD.MOV.U32 R66, RZ, RZ, R167 ;  /* 0x000000ffff427224 */ /* 0x000fd800078e00a7 */
[----:B------:R-:W-:Y:S05]  /*b5b0*/  @!P4 BRA `(.L_x_3553) ;  /* 0x000000600000c947 */ /* 0x000fea0003800000 */
[----:B------:R-:W-:Y:S02]  /*b5c0*/  ISETP.NE.AND P4, PT, R64, 0x3, PT ;  /* 0x000000034000780c */ /* 0x000fe40003f85270 */
[----:B------:R-:W-:-:S11]  /*b5d0*/  MOV R66, R170 ;  /* 0x000000aa00427202 */ /* 0x000fd60000000f00 */
[----:B------:R-:W-:Y:S05]  /*b5e0*/  @P4 BRA `(.L_x_3553) ;  /* 0x0000003000004947 */ /* 0x000fea0003800000 */
[----:B------:R-:W-:Y:S01]  /*b5f0*/  IMAD.MOV.U32 R66, RZ, RZ, R166 ;  /* 0x000000ffff427224 */ /* 0x000fe200078e00a6 */
[----:B------:R-:W-:Y:S05]  /*b600*/  BRA `(.L_x_3553) ;  /* 0x0000001000007947 */ /* 0x000fea0003800000 */
.L_x_3552:
[----:B------:R-:W-:Y:S02]  /*b610*/  IMAD.MOV.U32 R66, RZ, RZ, R168 ;  /* 0x000000ffff427224 */ /* 0x000fe400078e00a8 */
.L_x_3553:
[----:B------:R-:W-:Y:S05]  /*b620*/  BSYNC B1 ;  /* 0x0000000000017941 */ /* 0x000fea0003800000 */
.L_x_3551:
        /* <DEDUP_REMOVED lines=16> */
.L_x_3557:
[----:B------:R-:W-:Y:S05]  /*b730*/  BSYNC B2 ;  /* 0x0000000000027941 */ /* 0x000fea0003800000 */
.L_x_3556:
        /* <DEDUP_REMOVED lines=43> */
.L_x_3555:
[----:B------:R-:W-:Y:S05]  /*b9f0*/  BSYNC B1 ;  /* 0x0000000000017941 */ /* 0x000fea0003800000 */
.L_x_3554:
        /* <DEDUP_REMOVED lines=13> */
.L_x_3558:
        /* <DEDUP_REMOVED lines=12> */
.L_x_3561:
[----:B------:R-:W-:Y:S02]  /*bb90*/  IMAD.MOV.U32 R66, RZ, RZ, R168 ;  /* 0x000000ffff427224 */ /* 0x000fe400078e00a8 */
.L_x_3562:
[----:B------:R-:W-:Y:S05]  /*bba0*/  BSYNC B1 ;  /* 0x0000000000017941 */ /* 0x000fea0003800000 */
.L_x_3560:
        /* <DEDUP_REMOVED lines=16> */
.L_x_3566:
[----:B------:R-:W-:Y:S05]  /*bcb0*/  BSYNC B2 ;  /* 0x0000000000027941 */ /* 0x000fea0003800000 */
.L_x_3565:
        /* <DEDUP_REMOVED lines=43> */
.L_x_3564:
[----:B------:R-:W-:Y:S05]  /*bf70*/  BSYNC B1 ;  /* 0x0000000000017941 */ /* 0x000fea0003800000 */
.L_x_3563:
        /* <DEDUP_REMOVED lines=10> */
.L_x_3559:
        /* <DEDUP_REMOVED lines=12> */
.L_x_3568:
[----:B------:R-:W-:Y:S02]  /*c0e0*/  MOV R66, R168 ;  /* 0x000000a800427202 */ /* 0x000fe40000000f00 */
.L_x_3569:
[----:B------:R-:W-:Y:S05]  /*c0f0*/  BSYNC B1 ;  /* 0x0000000000017941 */ /* 0x000fea0003800000 */
.L_x_3567:
        /* <DEDUP_REMOVED lines=16> */
.L_x_3573:
[----:B------:R-:W-:Y:S05]  /*c200*/  BSYNC B2 ;  /* 0x0000000000027941 */ /* 0x000fea0003800000 */
.L_x_3572:
        /* <DEDUP_REMOVED lines=43> */
.L_x_3571:
[----:B------:R-:W-:Y:S05]  /*c4c0*/  BSYNC B1 ;  /* 0x0000000000017941 */ /* 0x000fea0003800000 */
.L_x_3570:
        /* <DEDUP_REMOVED lines=13> */
.L_x_3574:
        /* <DEDUP_REMOVED lines=12> */
.L_x_3577:
[----:B------:R-:W-:Y:S02]  /*c660*/  MOV R176, R168 ;  /* 0x000000a800b07202 */ /* 0x000fe40000000f00 */
.L_x_3578:
[----:B------:R-:W-:Y:S05]  /*c670*/  BSYNC B1 ;  /* 0x0000000000017941 */ /* 0x000fea0003800000 */
.L_x_3576:
        /* <DEDUP_REMOVED lines=16> */
.L_x_3582:
[----:B------:R-:W-:Y:S05]  /*c780*/  BSYNC B2 ;  /* 0x0000000000027941 */ /* 0x000fea0003800000 */
.L_x_3581:
        /* <DEDUP_REMOVED lines=43> */
.L_x_3580:
[----:B------:R-:W-:Y:S05]  /*ca40*/  BSYNC B1 ;  /* 0x0000000000017941 */ /* 0x000fea0003800000 */
.L_x_3579:
        /* <DEDUP_REMOVED lines=10> */
.L_x_3575:
        /* <DEDUP_REMOVED lines=54> */
.L_x_3583:
[----:B------:R-:W-:Y:S02]  /*ce50*/  IADD3 R172, R172, 0x100, RZ ;  /* 0x00000100acac7810 */ /* 0x000fe40007ffe0ff */
.L_x_3454:
[----:B------:R-:W-:Y:S05]  /*ce60*/  BSYNC B0 ;  /* 0x0000000000007941 */ /* 0x000fea0003800000 */
.L_x_3453:
        /* <DEDUP_REMOVED lines=28> */
[----:B------:R-:W-:Y:S01]  /*d030*/  MOV R178, R166 ;  /* 0x000000a600b27202 */ /* 0x000fe20000000f00 */
[----:B------:R-:W-:Y:S05]  /*d040*/  BRA `(.L_x_3588) ;  /* 0x0000001000007947 */ /* 0x000fea0003800000 */
.L_x_3587:
[----:B0-----:R-:W-:Y:S02]  /*d050*/  IMAD.MOV.U32 R178, RZ, RZ, R168 ;  /* 0x000000ffffb27224 */ /* 0x001fe400078e00a8 */
.L_x_3588:
[----:B------:R-:W-:Y:S05]  /*d060*/  BSYNC B1 ;  /* 0x0000000000017941 */ /* 0x000fea0003800000 */
.L_x_3586:
        /* <DEDUP_REMOVED lines=16> */
.L_x_3592:
[----:B------:R-:W-:Y:S05]  /*d170*/  BSYNC B2 ;  /* 0x0000000000027941 */ /* 0x000fea0003800000 */
.L_x_3591:
        /* <DEDUP_REMOVED lines=43> */
.L_x_3590:
[----:B------:R-:W-:Y:S05]  /*d430*/  BSYNC B1 ;  /* 0x0000000000017941 */ /* 0x000fea0003800000 */
.L_x_3589:
        /* <DEDUP_REMOVED lines=18> */
.L_x_3593:
        /* <DEDUP_REMOVED lines=12> */
.L_x_3596:
[----:B------:R-:W-:Y:S02]  /*d620*/  IMAD.MOV.U32 R165, RZ, RZ, R168 ;  /* 0x000000ffffa57224 */ /* 0x000fe400078e00a8 */
.L_x_3597:
[----:B------:R-:W-:Y:S05]  /*d630*/  BSYNC B1 ;  /* 0x0000000000017941 */ /* 0x000fea0003800000 */
.L_x_3595:
        /* <DEDUP_REMOVED lines=16> */
.L_x_3601:
[----:B------:R-:W-:Y:S05]  /*d740*/  BSYNC B2 ;  /* 0x0000000000027941 */ /* 0x000fea0003800000 */
.L_x_3600:
        /* <DEDUP_REMOVED lines=43> */
.L_x_3599:
[----:B------:R-:W-:Y:S05]  /*da00*/  BSYNC B1 ;  /* 0x0000000000017941 */ /* 0x000fea0003800000 */
.L_x_3598:
        /* <DEDUP_REMOVED lines=10> */
.L_x_3594:
        /* <DEDUP_REMOVED lines=12> */
.L_x_3603:
[----:B------:R-:W-:Y:S02]  /*db70*/  MOV R165, R168 ;  /* 0x000000a800a57202 */ /* 0x000fe40000000f00 */
.L_x_3604:
[----:B------:R-:W-:Y:S05]  /*db80*/  BSYNC B1 ;  /* 0x0000000000017941 */ /* 0x000fea0003800000 */
.L_x_3602:
        /* <DEDUP_REMOVED lines=16> */
.L_x_3608:
[----:B------:R-:W-:Y:S05]  /*dc90*/  BSYNC B2 ;  /* 0x0000000000027941 */ /* 0x000fea0003800000 */
.L_x_3607:
        /* <DEDUP_REMOVED lines=43> */
.L_x_3606:
[----:B------:R-:W-:Y:S05]  /*df50*/  BSYNC B1 ;  /* 0x0000000000017941 */ /* 0x000fea0003800000 */
.L_x_3605:
        /* <DEDUP_REMOVED lines=15> */
.L_x_3609:
        /* <DEDUP_REMOVED lines=12> */
.L_x_3612:
[----:B------:R-:W-:Y:S02]  /*e110*/  MOV R64, R168 ;  /* 0x000000a800407202 */ /* 0x000fe40000000f00 */
.L_x_3613:
[----:B------:R-:W-:Y:S05]  /*e120*/  BSYNC B1 ;  /* 0x0000000000017941 */ /* 0x000fea0003800000 */
.L_x_3611:
        /* <DEDUP_REMOVED lines=16> */
.L_x_3617:
[----:B------:R-:W-:Y:S05]  /*e230*/  BSYNC B2 ;  /* 0x0000000000027941 */ /* 0x000fea0003800000 */
.L_x_3616:
        /* <DEDUP_REMOVED lines=43> */
.L_x_3615:
[----:B------:R-:W-:Y:S05]  /*e4f0*/  BSYNC B1 ;  /* 0x0000000000017941 */ /* 0x000fea0003800000 */
.L_x_3614:
        /* <DEDUP_REMOVED lines=10> */
.L_x_3610:
        /* <DEDUP_REMOVED lines=12> */
.L_x_3619:
[----:B------:R-:W-:Y:S02]  /*e660*/  IMAD.MOV.U32 R64, RZ, RZ, R168 ;  /* 0x000000ffff407224 */ /* 0x000fe400078e00a8 */
.L_x_3620:
[----:B------:R-:W-:Y:S05]  /*e670*/  BSYNC B1 ;  /* 0x0000000000017941 */ /* 0x000fea0003800000 */
.L_x_3618:
        /* <DEDUP_REMOVED lines=10> */
[----:B------:R-:W-:Y:S02]  /*e720*/  @!P2 IADD3 R46, R46, 0x1, RZ ;  /* 0x000000012e2ea810 */ /* 0x000fe40007ffe0ff */
[----:B------:R-:W-:Y:S02]  /*e730*/  @!P2 IADD3 R68, R164, 0x1, RZ ;  /* 0x00000001a444a810 */ /* 0x000fe40007ffe0ff */
[----:B------:R-:W-:Y:S02]  /*e740*/  ISETP.NE.AND P3, PT, R46, RZ, !P2 ;  /* 0x000000ff2e00720c */ /* 0x000fe40005765270 */
[----:B------:R-:W-:-:S11]  /*e750*/  @!P2 MOV R44, RZ ;  /* 0x000000ff002ca202 */ /* 0x000fd60000000f00 */
[----:B------:R-:W-:-:S04]  /*e760*/  @P3 IMAD.MOV R68, RZ, RZ, R164 ;  /* 0x000000ffff443224 */ /* 0x000fc800078e02a4 */
[----:B------:R-:W-:Y:S02]  /*e770*/  @!P2 IMAD.MOV.U32 R164, RZ, RZ, R68 ;  /* 0x000000ffffa4a224 */ /* 0x000fe400078e0044 */
.L_x_3624:
[----:B------:R-:W-:Y:S05]  /*e780*/  BSYNC B2 ;  /* 0x0000000000027941 */ /* 0x000fea0003800000 */
.L_x_3623:
        /* <DEDUP_REMOVED lines=43> */
.L_x_3622:
[----:B------:R-:W-:Y:S05]  /*ea40*/  BSYNC B1 ;  /* 0x0000000000017941 */ /* 0x000fea0003800000 */
.L_x_3621:
        /* <DEDUP_REMOVED lines=15> */
.L_x_3625:
        /* <DEDUP_REMOVED lines=12> */
.L_x_3628:
[----:B------:R-:W-:Y:S02]  /*ec00*/  IMAD.MOV.U32 R64, RZ, RZ, R168 ;  /* 0x000000ffff407224 */ /* 0x000fe400078e00a8 */
.L_x_3629:
[----:B------:R-:W-:Y:S05]  /*ec10*/  BSYNC B1 ;  /* 0x0000000000017941 */ /* 0x000fea0003800000 */
.L_x_3627:
        /* <DEDUP_REMOVED lines=16> */
.L_x_3633:
[----:B------:R-:W-:Y:S05]  /*ed20*/  BSYNC B2 ;  /* 0x0000000000027941 */ /* 0x000fea0003800000 */
.L_x_3632:
        /* <DEDUP_REMOVED lines=43> */
.L_x_3631:
[----:B------:R-:W-:Y:S05]  /*efe0*/  BSYNC B1 ;  /* 0x0000000000017941 */ /* 0x000fea0003800000 */
.L_x_3630:
        /* <DEDUP_REMOVED lines=10> */
.L_x_3626:
        /* <DEDUP_REMOVED lines=12> */
.L_x_3635:
[----:B------:R-:W-:Y:S02]  /*f150*/  IMAD.MOV.U32 R64, RZ, RZ, R168 ;  /* 0x000000ffff407224 */ /* 0x000fe400078e00a8 */
.L_x_3636:
[----:B------:R-:W-:Y:S05]  /*f160*/  BSYNC B1 ;  /* 0x0000000000017941 */ /* 0x000fea0003800000 */
.L_x_3634:
        /* <DEDUP_REMOVED lines=16> */
.L_x_3640:
[----:B------:R-:W-:Y:S05]  /*f270*/  BSYNC B2 ;  /* 0x0000000000027941 */ /* 0x000fea0003800000 */
.L_x_3639:
        /* <DEDUP_REMOVED lines=40> */
[----:B------:R-:W-:Y:S02]  /*f500*/  LOP3.LUT R170, R71, UR25, R200, 0x96, !PT ;  /* 0x0000001947aa7c12 */ /* 0x000fe4000f8e96c8 */
[----:B------:R-:W-:Y:S02]  /*f510*/  MOV R168, R70 ;  /* 0x0000004600a87202 */ /* 0x000fe40000000f00 */
[----:B------:R-:W-:Y:S02]  /*f520*/  LOP3.LUT R167, R167, UR26, R68, 0x96, !PT ;  /* 0x0000001aa7a77c12 */ /* 0x000fe4000f8e9644 */
.L_x_3638:
[----:B------:R-:W-:Y:S05]  /*f530*/  BSYNC B1 ;  /* 0x0000000000017941 */ /* 0x000fea0003800000 */
.L_x_3637:
        /* <DEDUP_REMOVED lines=15> */
.L_x_3641:
        /* <DEDUP_REMOVED lines=12> */
.L_x_3644:
[----:B------:R-:W-:Y:S02]  /*f6f0*/  IMAD.MOV.U32 R165, RZ, RZ, R168 ;  /* 0x000000ffffa57224 */ /* 0x000fe400078e00a8 */
.L_x_3645:
[----:B------:R-:W-:Y:S05]  /*f700*/  BSYNC B1 ;  /* 0x0000000000017941 */ /* 0x000fea0003800000 */
.L_x_3643:
        /* <DEDUP_REMOVED lines=16> */
.L_x_3649:
[----:B------:R-:W-:Y:S05]  /*f810*/  BSYNC B2 ;  /* 0x0000000000027941 */ /* 0x000fea0003800000 */
.L_x_3648:
        /* <DEDUP_REMOVED lines=43> */
.L_x_3647:
[----:B------:R-:W-:Y:S05]  /*fad0*/  BSYNC B1 ;  /* 0x0000000000017941 */ /* 0x000fea0003800000 */
.L_x_3646:
        /* <DEDUP_REMOVED lines=10> */
.L_x_3642:
        /* <DEDUP_REMOVED lines=12> */
.L_x_3651:
[----:B------:R-:W-:Y:S02]  /*fc40*/  IMAD.MOV.U32 R165, RZ, RZ, R168 ;  /* 0x000000ffffa57224 */ /* 0x000fe400078e00a8 */
.L_x_3652:
[----:B------:R-:W-:Y:S05]  /*fc50*/  BSYNC B1 ;  /* 0x0000000000017941 */ /* 0x000fea0003800000 */
.L_x_3650:
        /* <DEDUP_REMOVED lines=16> */
.L_x_3656:
[----:B------:R-:W-:Y:S05]  /*fd60*/  BSYNC B2 ;  /* 0x0000000000027941 */ /* 0x000fea0003800000 */
.L_x_3655:
        /* <DEDUP_REMOVED lines=43> */
.L_x_3654:
[----:B------:R-:W-:Y:S05]  /*10020*/  BSYNC B1 ;  /* 0x0000000000017941 */ /* 0x000fea0003800000 */
.L_x_3653:
[----:B------:R-:W0:Y:S01]  /*10030*/  I2F.U32 R69, R165 ;  /* 0x000000a500457306 */ /* 0x000e220000201000 */
[----:B------:R-:W-:-:S05]  /*10040*/  HADD2.F32 R64, -RZ, R66.H0_H0 ;  /* 0x20000042ff407230 */ /* 0x000fca0000004100 */
[----:B------:R-:W-:Y:S02]  /*10050*/  FMUL.FTZ R64, R64, c[0x0][0x1e8] ;  /* 0x00007a0040407a20 */ /* 0x000fe40000410000 */
[----:B0-----:R-:W-:-:S05]  /*10060*/  FFMA.FTZ R69, R69, R174, 1.1641532182693481445e-10 ;  /* 0x2f00000045457423 */ /* 0x001fca00000100ae */
[----:B------:R-:W-:-:S04]  /*10070*/  FSETP.GTU.FTZ.AND P2, PT, R69, c[0x0][0x1e4], PT ;  /* 0x0000790045007a0b */ /* 0x000fc80003f5c000 */
[----:B------:R-:W-:Y:S01]  /*10080*/  FSEL R203, R64, RZ, !P2 ;  /* 0x000000ff40cb7208 */ /* 0x000fe20005000000 */
[----:B------:R-:W-:Y:S05]  /*10090*/  @P1 BRA `(.L_x_3657) ;  /* 0x0000006000001947 */ /* 0x000fea0003800000 */
[----:B------:R-:W-:Y:S01]  /*100a0*/  MOV R64, R65 ;  /* 0x0000004100407202 */ /* 0x000fe20000000f00 */
[----:B------:R-:W-:Y:S05]  /*100b0*/  @!P0 BRA `(.L_x_3658) ;  /* 0x0000059000008947 */ /* 0x000fea0003800000 */
[----:B------:R-:W-:Y:S01]  /*100c0*/  HADD2.F32 R68, -RZ, R62.H0_H0 ;  /* 0x2000003eff447230 */ /* 0x000fe20000004100 */
[----:B------:R-:W-:-:S04]  /*100d0*/  IMAD.MOV.U32 R64, RZ, RZ, R65 ;  /* 0x000000ffff407224 */ /* 0x000fc800078e0041 */
[----:B------:R-:W-:Y:S01]  /*100e0*/  FADD.FTZ R203, R68, R203 ;  /* 0x000000cb44cb7221 */ /* 0x000fe20000010000 */
[----:B------:R-:W-:Y:S05]  /*100f0*/  BRA `(.L_x_3658) ;  /* 0x0000055000007947 */ /* 0x000fea0003800000 */
.L_x_3657:
        /* <DEDUP_REMOVED lines=12> */
.L_x_3660:
[----:B------:R-:W-:Y:S02]  /*101c0*/  IMAD.MOV.U32 R165, RZ, RZ, R168 ;  /* 0x000000ffffa57224 */ /* 0x000fe400078e00a8 */
.L_x_3661:
[----:B------:R-:W-:Y:S05]  /*101d0*/  BSYNC B1 ;  /* 0x0000000000017941 */ /* 0x000fea0003800000 */
.L_x_3659:
        /* <DEDUP_REMOVED lines=16> */
.L_x_3665:
[----:B------:R-:W-:Y:S05]  /*102e0*/  BSYNC B2 ;  /* 0x0000000000027941 */ /* 0x000fea0003800000 */
.L_x_3664:
        /* <DEDUP_REMOVED lines=43> */
.L_x_3663:
[----:B------:R-:W-:Y:S05]  /*105a0*/  BSYNC B1 ;  /* 0x0000000000017941 */ /* 0x000fea0003800000 */
.L_x_3662:
        /* <DEDUP_REMOVED lines=10> */
.L_x_3658:
        /* <DEDUP_REMOVED lines=12> */
.L_x_3667:
[----:B------:R-:W-:Y:S02]  /*10710*/  IMAD.MOV.U32 R165, RZ, RZ, R168 ;  /* 0x000000ffffa57224 */ /* 0x000fe400078e00a8 */
.L_x_3668:
[----:B------:R-:W-:Y:S05]  /*10720*/  BSYNC B1 ;  /* 0x0000000000017941 */ /* 0x000fea0003800000 */
.L_x_3666:
        /* <DEDUP_REMOVED lines=16> */
.L_x_3672:
[----:B------:R-:W-:Y:S05]  /*10830*/  BSYNC B2 ;  /* 0x0000000000027941 */ /* 0x000fea0003800000 */
.L_x_3671:
        /* <DEDUP_REMOVED lines=43> */
.L_x_3670:
[----:B------:R-:W-:Y:S05]  /*10af0*/  BSYNC B1 ;  /* 0x0000000000017941 */ /* 0x000fea0003800000 */
.L_x_3669:
        /* <DEDUP_REMOVED lines=13> */
.L_x_3673:
        /* <DEDUP_REMOVED lines=12> */
.L_x_3676:
[----:B------:R-:W-:Y:S02]  /*10c90*/  IMAD.MOV.U32 R66, RZ, RZ, R168 ;  /* 0x000000ffff427224 */ /* 0x000fe400078e00a8 */
.L_x_3677:
[----:B------:R-:W-:Y:S05]  /*10ca0*/  BSYNC B1 ;  /* 0x0000000000017941 */ /* 0x000fea0003800000 */
.L_x_3675:
        /* <DEDUP_REMOVED lines=16> */
.L_x_3681:
[----:B------:R-:W-:Y:S05]  /*10db0*/  BSYNC B2 ;  /* 0x0000000000027941 */ /* 0x000fea0003800000 */
.L_x_3680:
        /* <DEDUP_REMOVED lines=43> */
.L_x_3679:
[----:B------:R-:W-:Y:S05]  /*11070*/  BSYNC B1 ;  /* 0x0000000000017941 */ /* 0x000fea0003800000 */
.L_x_3678:
        /* <DEDUP_REMOVED lines=10> */
.L_x_3674:
        /* <DEDUP_REMOVED lines=12> */
.L_x_3683:
[----:B------:R-:W-:Y:S02]  /*111e0*/  IMAD.MOV.U32 R66, RZ, RZ, R168 ;  /* 0x000000ffff427224 */ /* 0x000fe400078e00a8 */
.L_x_3684:
[----:B------:R-:W-:Y:S05]  /*111f0*/  BSYNC B1 ;  /* 0x0000000000017941 */ /* 0x000fea0003800000 */
.L_x_3682:
        /* <DEDUP_REMOVED lines=16> */
.L_x_3688:
[----:B------:R-:W-:Y:S05]  /*11300*/  BSYNC B2 ;  /* 0x0000000000027941 */ /* 0x000fea0003800000 */
.L_x_3687:
        /* <DEDUP_REMOVED lines=43> */
.L_x_3686:
[----:B------:R-:W-:Y:S05]  /*115c0*/  BSYNC B1 ;  /* 0x0000000000017941 */ /* 0x000fea0003800000 */
.L_x_3685:
        /* <DEDUP_REMOVED lines=13> */
.L_x_3689:
        /* <DEDUP_REMOVED lines=12> */
.L_x_3692:
[----:B------:R-:W-:Y:S02]  /*11760*/  IMAD.MOV.U32 R66, RZ, RZ, R168 ;  /* 0x000000ffff427224 */ /* 0x000fe400078e00a8 */
.L_x_3693:
[----:B------:R-:W-:Y:S05]  /*11770*/  BSYNC B1 ;  /* 0x0000000000017941 */ /* 0x000fea0003800000 */
.L_x_3691:
        /* <DEDUP_REMOVED lines=16> */
.L_x_3697:
[----:B------:R-:W-:Y:S05]  /*11880*/  BSYNC B2 ;  /* 0x0000000000027941 */ /* 0x000fea0003800000 */
.L_x_3696:
        /* <DEDUP_REMOVED lines=43> */
.L_x_3695:
[----:B------:R-:W-:Y:S05]  /*11b40*/  BSYNC B1 ;  /* 0x0000000000017941 */ /* 0x000fea0003800000 */
.L_x_3694:
        /* <DEDUP_REMOVED lines=10> */
.L_x_3690:
        /* <DEDUP_REMOVED lines=12> */
.L_x_3699:
[----:B------:R-:W-:Y:S02]  /*11cb0*/  IMAD.MOV.U32 R66, RZ, RZ, R168 ;  /* 0x000000ffff427224 */ /* 0x000fe400078e00a8 */
.L_x_3700:
[----:B------:R-:W-:Y:S05]  /*11cc0*/  BSYNC B1 ;  /* 0x0000000000017941 */ /* 0x000fea0003800000 */
.L_x_3698:
        /* <DEDUP_REMOVED lines=16> */
.L_x_3704:
[----:B------:R-:W-:Y:S05]  /*11dd0*/  BSYNC B2 ;  /* 0x0000000000027941 */ /* 0x000fea0003800000 */
.L_x_3703:
        /* <DEDUP_REMOVED lines=43> */
.L_x_3702:
[----:B------:R-:W-:Y:S05]  /*12090*/  BSYNC B1 ;  /* 0x0000000000017941 */ /* 0x000fea0003800000 */
.L_x_3701:
        /* <DEDUP_REMOVED lines=13> */
.L_x_3705:
        /* <DEDUP_REMOVED lines=12> */
.L_x_3708:
[----:B------:R-:W-:Y:S02]  /*12230*/  IMAD.MOV.U32 R176, RZ, RZ, R168 ;  /* 0x000000ffffb07224 */ /* 0x000fe400078e00a8 */
.L_x_3709:
[----:B------:R-:W-:Y:S05]  /*12240*/  BSYNC B1 ;  /* 0x0000000000017941 */ /* 0x000fea0003800000 */
.L_x_3707:
        /* <DEDUP_REMOVED lines=16> */
.L_x_3713:
[----:B------:R-:W-:Y:S05]  /*12350*/  BSYNC B2 ;  /* 0x0000000000027941 */ /* 0x000fea0003800000 */
.L_x_3712:
        /* <DEDUP_REMOVED lines=43> */
.L_x_3711:
[----:B------:R-:W-:Y:S05]  /*12610*/  BSYNC B1 ;  /* 0x0000000000017941 */ /* 0x000fea0003800000 */
.L_x_3710:
        /* <DEDUP_REMOVED lines=10> */
.L_x_3706:
        /* <DEDUP_REMOVED lines=54> */
.L_x_3714:
[----:B------:R-:W-:Y:S02]  /*12a20*/  IADD3 R172, R172, 0x100, RZ ;  /* 0x00000100acac7810 */ /* 0x000fe40007ffe0ff */
.L_x_3585:
[----:B------:R-:W-:Y:S05]  /*12a30*/  BSYNC B0 ;  /* 0x0000000000007941 */ /* 0x000fea0003800000 */
.L_x_3584:
        /* <DEDUP_REMOVED lines=30> */
.L_x_3718:
[----:B0-----:R-:W-:Y:S02]  /*12c20*/  MOV R178, R168 ;  /* 0x000000a800b27202 */ /* 0x001fe40000000f00 */
.L_x_3719:
[----:B------:R-:W-:Y:S05]  /*12c30*/  BSYNC B1 ;  /* 0x0000000000017941 */ /* 0x000fea0003800000 */
.L_x_3717:
        /* <DEDUP_REMOVED lines=16> */
.L_x_3723:
[----:B------:R-:W-:Y:S05]  /*12d40*/  BSYNC B2 ;  /* 0x0000000000027941 */ /* 0x000fea0003800000 */
.L_x_3722:
        /* <DEDUP_REMOVED lines=43> */
.L_x_3721:
[----:B------:R-:W-:Y:S05]  /*13000*/  BSYNC B1 ;  /* 0x0000000000017941 */ /* 0x000fea0003800000 */
.L_x_3720:
        /* <DEDUP_REMOVED lines=18> */
.L_x_3724:
        /* <DEDUP_REMOVED lines=12> */
.L_x_3727:
[----:B------:R-:W-:Y:S02]  /*131f0*/  IMAD.MOV.U32 R165, RZ, RZ, R168 ;  /* 0x000000ffffa57224 */ /* 0x000fe400078e00a8 */
.L_x_3728:
[----:B------:R-:W-:Y:S05]  /*13200*/  BSYNC B1 ;  /* 0x0000000000017941 */ /* 0x000fea0003800000 */
.L_x_3726:
        /* <DEDUP_REMOVED lines=16> */
.L_x_3732:
[----:B------:R-:W-:Y:S05]  /*13310*/  BSYNC B2 ;  /* 0x0000000000027941 */ /* 0x000fea0003800000 */
.L_x_3731:
        /* <DEDUP_REMOVED lines=43> */
.L_x_3730:
[----:B------:R-:W-:Y:S05]  /*135d0*/  BSYNC B1 ;  /* 0x0000000000017941 */ /* 0x000fea0003800000 */
.L_x_3729:
        /* <DEDUP_REMOVED lines=10> */
.L_x_3725:
        /* <DEDUP_REMOVED lines=12> */
.L_x_3734:
[----:B------:R-:W-:Y:S02]  /*13740*/  IMAD.MOV.U32 R165, RZ, RZ, R168 ;  /* 0x000000ffffa57224 */ /* 0x000fe400078e00a8 */
.L_x_3735:
[----:B------:R-:W-:Y:S05]  /*13750*/  BSYNC B1 ;  /* 0x0000000000017941 */ /* 0x000fea0003800000 */
.L_x_3733:
        /* <DEDUP_REMOVED lines=16> */
.L_x_3739:
[----:B------:R-:W-:Y:S05]  /*13860*/  BSYNC B2 ;  /* 0x0000000000027941 */ /* 0x000fea0003800000 */
.L_x_3738:
        /* <DEDUP_REMOVED lines=43> */
.L_x_3737:
[----:B------:R-:W-:Y:S05]  /*13b20*/  BSYNC B1 ;  /* 0x0000000000017941 */ /* 0x000fea0003800000 */
.L_x_3736:
        /* <DEDUP_REMOVED lines=15> */
.L_x_3740:
        /* <DEDUP_REMOVED lines=12> */
.L_x_3743:
[----:B------:R-:W-:Y:S02]  /*13ce0*/  IMAD.MOV.U32 R64, RZ, RZ, R168 ;  /* 0x000000ffff407224 */ /* 0x000fe400078e00a8 */
.L_x_3744:
[----:B------:R-:W-:Y:S05]  /*13cf0*/  BSYNC B1 ;  /* 0x0000000000017941 */ /* 0x000fea0003800000 */
.L_x_3742:
        /* <DEDUP_REMOVED lines=16> */
.L_x_3748:
[----:B------:R-:W-:Y:S05]  /*13e00*/  BSYNC B2 ;  /* 0x0000000000027941 */ /* 0x000fea0003800000 */
.L_x_3747:
        /* <DEDUP_REMOVED lines=43> */
.L_x_3746:
[----:B------:R-:W-:Y:S05]  /*140c0*/  BSYNC B1 ;  /* 0x0000000000017941 */ /* 0x000fea0003800000 */
.L_x_3745:
        /* <DEDUP_REMOVED lines=10> */
.L_x_3741:
        /* <DEDUP_REMOVED lines=12> */
.L_x_3750:
[----:B------:R-:W-:Y:S02]  /*14230*/  IMAD.MOV.U32 R64, RZ, RZ, R168 ;  /* 0x000000ffff407224 */ /* 0x000fe400078e00a8 */
.L_x_3751:
[----:B------:R-:W-:Y:S05]  /*14240*/  BSYNC B1 ;  /* 0x0000000000017941 */ /* 0x000fea0003800000 */
.L_x_3749:
        /* <DEDUP_REMOVED lines=16> */
.L_x_3755:
[----:B------:R-:W-:Y:S05]  /*14350*/  BSYNC B2 ;  /* 0x0000000000027941 */ /* 0x000fea0003800000 */
.L_x_3754:
        /* <DEDUP_REMOVED lines=43> */
.L_x_3753:
[----:B------:R-:W-:Y:S05]  /*14610*/  BSYNC B1 ;  /* 0x0000000000017941 */ /* 0x000fea0003800000 */
.L_x_3752:
        /* <DEDUP_REMOVED lines=15> */
.L_x_3756:
        /* <DEDUP_REMOVED lines=12> */
.L_x_3759:
[----:B------:R-:W-:Y:S02]  /*147d0*/  IMAD.MOV.U32 R64, RZ, RZ, R168 ;  /* 0x000000ffff407224 */ /* 0x000fe400078e00a8 */
.L_x_3760:
[----:B------:R-:W-:Y:S05]  /*147e0*/  BSYNC B1 ;  /* 0x0000000000017941 */ /* 0x000fea0003800000 */
.L_x_3758:
        /* <DEDUP_REMOVED lines=16> */
.L_x_3764:
[----:B------:R-:W-:Y:S05]  /*148f0*/  BSYNC B2 ;  /* 0x0000000000027941 */ /* 0x000fea0003800000 */
.L_x_3763:
        /* <DEDUP_REMOVED lines=43> */
.L_x_3762:
[----:B------:R-:W-:Y:S05]  /*14bb0*/  BSYNC B1 ;  /* 0x0000000000017941 */ /* 0x000fea0003800000 */
.L_x_3761:
        /* <DEDUP_REMOVED lines=10> */
.L_x_3757:
        /* <DEDUP_REMOVED lines=12> */
.L_x_3766:
[----:B------:R-:W-:Y:S02]  /*14d20*/  IMAD.MOV.U32 R64, RZ, RZ, R168 ;  /* 0x000000ffff407224 */ /* 0x000fe400078e00a8 */
.L_x_3767:
[----:B------:R-:W-:Y:S05]  /*14d30*/  BSYNC B1 ;  /* 0x0000000000017941 */ /* 0x000fea0003800000 */
.L_x_3765:
        /* <DEDUP_REMOVED lines=16> */
.L_x_3771:
[----:B------:R-:W-:Y:S05]  /*14e40*/  BSYNC B2 ;  /* 0x0000000000027941 */ /* 0x000fea0003800000 */
.L_x_3770:
        /* <DEDUP_REMOVED lines=43> */
.L_x_3769:
[----:B------:R-:W-:Y:S05]  /*15100*/  BSYNC B1 ;  /* 0x0000000000017941 */ /* 0x000fea0003800000 */
.L_x_3768:
        /* <DEDUP_REMOVED lines=15> */
.L_x_3772:
        /* <DEDUP_REMOVED lines=12> */
.L_x_3775:
[----:B------:R-:W-:Y:S02]  /*152c0*/  IMAD.MOV.U32 R165, RZ, RZ, R168 ;  /* 0x000000ffffa57224 */ /* 0x000fe400078e00a8 */
.L_x_3776:
[----:B------:R-:W-:Y:S05]  /*152d0*/  BSYNC B1 ;  /* 0x0000000000017941 */ /* 0x000fea0003800000 */
.L_x_3774:
        /* <DEDUP_REMOVED lines=16> */
.L_x_3780:
[----:B------:R-:W-:Y:S05]  /*153e0*/  BSYNC B2 ;  /* 0x0000000000027941 */ /* 0x000fea0003800000 */
.L_x_3779:
        /* <DEDUP_REMOVED lines=43> */
.L_x_3778:
[----:B------:R-:W-:Y:S05]  /*156a0*/  BSYNC B1 ;  /* 0x0000000000017941 */ /* 0x000fea0003800000 */
.L_x_3777:
        /* <DEDUP_REMOVED lines=10> */
.L_x_3773:
        /* <DEDUP_REMOVED lines=12> */
.L_x_3782:
[----:B------:R-:W-:Y:S02]  /*15810*/  IMAD.MOV.U32 R165, RZ, RZ, R168 ;  /* 0x000000ffffa57224 */ /* 0x000fe400078e00a8 */
.L_x_3783:
[----:B------:R-:W-:Y:S05]  /*15820*/  BSYNC B1 ;  /* 0x0000000000017941 */ /* 0x000fea0003800000 */
.L_x_3781:
        /* <DEDUP_REMOVED lines=16> */
.L_x_3787:
[----:B------:R-:W-:Y:S05]  /*15930*/  BSYNC B2 ;  /* 0x0000000000027941 */ /* 0x000fea0003800000 */
.L_x_3786:
        /* <DEDUP_REMOVED lines=43> */
.L_x_3785:
[----:B------:R-:W-:Y:S05]  /*15bf0*/  BSYNC B1 ;  /* 0x0000000000017941 */ /* 0x000fea0003800000 */
.L_x_3784:
        /* <DEDUP_REMOVED lines=13> */
.L_x_3788:
        /* <DEDUP_REMOVED lines=12> */
.L_x_3791:
[----:B------:R-:W-:Y:S02]  /*15d90*/  IMAD.MOV.U32 R165, RZ, RZ, R168 ;  /* 0x000000ffffa57224 */ /* 0x000fe400078e00a8 */
.L_x_3792:
[----:B------:R-:W-:Y:S05]  /*15da0*/  BSYNC B1 ;  /* 0x0000000000017941 */ /* 0x000fea0003800000 */
.L_x_3790:
        /* <DEDUP_REMOVED lines=16> */
.L_x_3796:
[----:B------:R-:W-:Y:S05]  /*15eb0*/  BSYNC B2 ;  /* 0x0000000000027941 */ /* 0x000fea0003800000 */
.L_x_3795:
        /* <DEDUP_REMOVED lines=43> */
.L_x_3794:
[----:B------:R-:W-:Y:S05]  /*16170*/  BSYNC B1 ;  /* 0x0000000000017941 */ /* 0x000fea0003800000 */
.L_x_3793:
        /* <DEDUP_REMOVED lines=10> */
.L_x_3789:
        /* <DEDUP_REMOVED lines=12> */
.L_x_3798:
[----:B------:R-:W-:Y:S02]  /*162e0*/  IMAD.MOV.U32 R165, RZ, RZ, R168 ;  /* 0x000000ffffa57224 */ /* 0x000fe400078e00a8 */
.L_x_3799:
[----:B------:R-:W-:Y:S05]  /*162f0*/  BSYNC B1 ;  /* 0x0000000000017941 */ /* 0x000fea0003800000 */
.L_x_3797:
        /* <DEDUP_REMOVED lines=16> */
.L_x_3803:
[----:B------:R-:W-:Y:S05]  /*16400*/  BSYNC B2 ;  /* 0x0000000000027941 */ /* 0x000fea0003800000 */
.L_x_3802:
        /* <DEDUP_REMOVED lines=43> */
.L_x_3801:
[----:B------:R-:W-:Y:S05]  /*166c0*/  BSYNC B1 ;  /* 0x0000000000017941 */ /* 0x000fea0003800000 */
.L_x_3800:
        /* <DEDUP_REMOVED lines=13> */
.L_x_3804:
        /* <DEDUP_REMOVED lines=12> */
.L_x_3807:
[----:B------:R-:W-:Y:S02]  /*16860*/  IMAD.MOV.U32 R66, RZ, RZ, R168 ;  /* 0x000000ffff427224 */ /* 0x000fe400078e00a8 */
.L_x_3808:
[----:B------:R-:W-:Y:S05]  /*16870*/  BSYNC B1 ;  /* 0x0000000000017941 */ /* 0x000fea0003800000 */
.L_x_3806:
        /* <DEDUP_REMOVED lines=16> */
.L_x_3812:
[----:B------:R-:W-:Y:S05]  /*16980*/  BSYNC B2 ;  /* 0x0000000000027941 */ /* 0x000fea0003800000 */
.L_x_3811:
        /* <DEDUP_REMOVED lines=43> */
.L_x_3810:
[----:B------:R-:W-:Y:S05]  /*16c40*/  BSYNC B1 ;  /* 0x0000000000017941 */ /* 0x000fea0003800000 */
.L_x_3809:
        /* <DEDUP_REMOVED lines=10> */
.L_x_3805:
        /* <DEDUP_REMOVED lines=12> */
.L_x_3814:
[----:B------:R-:W-:Y:S02]  /*16db0*/  MOV R66, R168 ;  /* 0x000000a800427202 */ /* 0x000fe40000000f00 */
.L_x_3815:
[----:B------:R-:W-:Y:S05]  /*16dc0*/  BSYNC B1 ;  /* 0x0000000000017941 */ /* 0x000fea0003800000 */
.L_x_3813:
        /* <DEDUP_REMOVED lines=16> */
.L_x_3819:
[----:B------:R-:W-:Y:S05]  /*16ed0*/  BSYNC B2 ;  /* 0x0000000000027941 */ /* 0x000fea0003800000 */
.L_x_3818:
        /* <DEDUP_REMOVED lines=43> */
.L_x_3817:
[----:B------:R-:W-:Y:S05]  /*17190*/  BSYNC B1 ;  /* 0x0000000000017941 */ /* 0x000fea0003800000 */
.L_x_3816:
        /* <DEDUP_REMOVED lines=13> */
.L_x_3820:
        /* <DEDUP_REMOVED lines=12> */
.L_x_3823:
[----:B------:R-:W-:Y:S02]  /*17330*/  MOV R66, R168 ;  /* 0x000000a800427202 */ /* 0x000fe40000000f00 */
.L_x_3824:
[----:B------:R-:W-:Y:S05]  /*17340*/  BSYNC B1 ;  /* 0x0000000000017941 */ /* 0x000fea0003800000 */
.L_x_3822:
        /* <DEDUP_REMOVED lines=16> */
.L_x_3828:
[----:B------:R-:W-:Y:S05]  /*17450*/  BSYNC B2 ;  /* 0x0000000000027941 */ /* 0x000fea0003800000 */
.L_x_3827:
        /* <DEDUP_REMOVED lines=43> */
.L_x_3826:
[----:B------:R-:W-:Y:S05]  /*17710*/  BSYNC B1 ;  /* 0x0000000000017941 */ /* 0x000fea0003800000 */
.L_x_3825:
        /* <DEDUP_REMOVED lines=10> */
.L_x_3821:
        /* <DEDUP_REMOVED lines=12> */
.L_x_3830:
[----:B------:R-:W-:Y:S02]  /*17880*/  IMAD.MOV.U32 R66, RZ, RZ, R168 ;  /* 0x000000ffff427224 */ /* 0x000fe400078e00a8 */
.L_x_3831:
[----:B------:R-:W-:Y:S05]  /*17890*/  BSYNC B1 ;  /* 0x0000000000017941 */ /* 0x000fea0003800000 */
.L_x_3829:
        /* <DEDUP_REMOVED lines=16> */
.L_x_3835:
[----:B------:R-:W-:Y:S05]  /*179a0*/  BSYNC B2 ;  /* 0x0000000000027941 */ /* 0x000fea0003800000 */
.L_x_3834:
        /* <DEDUP_REMOVED lines=43> */
.L_x_3833:
[----:B------:R-:W-:Y:S05]  /*17c60*/  BSYNC B1 ;  /* 0x0000000000017941 */ /* 0x000fea0003800000 */
.L_x_3832:
        /* <DEDUP_REMOVED lines=13> */
.L_x_3836:
        /* <DEDUP_REMOVED lines=12> */
.L_x_3839:
[----:B------:R-:W-:Y:S02]  /*17e00*/  IMAD.MOV.U32 R176, RZ, RZ, R168 ;  /* 0x000000ffffb07224 */ /* 0x000fe400078e00a8 */
.L_x_3840:
[----:B------:R-:W-:Y:S05]  /*17e10*/  BSYNC B1 ;  /* 0x0000000000017941 */ /* 0x000fea0003800000 */
.L_x_3838:
        /* <DEDUP_REMOVED lines=16> */
.L_x_3844:
[----:B------:R-:W-:Y:S05]  /*17f20*/  BSYNC B2 ;  /* 0x0000000000027941 */ /* 0x000fea0003800000 */
.L_x_3843:
        /* <DEDUP_REMOVED lines=43> */
.L_x_3842:
[----:B------:R-:W-:Y:S05]  /*181e0*/  BSYNC B1 ;  /* 0x0000000000017941 */ /* 0x000fea0003800000 */
.L_x_3841:
        /* <DEDUP_REMOVED lines=10> */
.L_x_3837:
        /* <DEDUP_REMOVED lines=54> */
.L_x_3716:
[----:B------:R-:W-:Y:S05]  /*185f0*/  BSYNC B0 ;  /* 0x0000000000007941 */ /* 0x000fea0003800000 */
.L_x_3715:
        /* <DEDUP_REMOVED lines=43> */
.L_x_3857:
        /* <DEDUP_REMOVED lines=86> */
.L_x_3858:
        /* <DEDUP_REMOVED lines=27> */
[----:B0-----:R-:W-:-:S03]  /*18fc0*/  IADD3 R67, R71, R178, RZ ;  /* 0x000000b247437210 */ /* 0x001fc60007ffe0ff */
        /* <DEDUP_REMOVED lines=87> */
[----:B------:R-:W-:Y:S02]  /*19540*/  FFMA.FTZ R233, R25, R69, R16 ;  /* 0x0000004519e97223 */ /* 0x000fe40000010010 */
[----:B------:R-:W-:Y:S01]  /*19550*/  FFMA.FTZ R70, R20, R176, R13 ;  /* 0x000000b014467223 */ /* 0x000fe2000001000d */
[----:B------:R-:W-:Y:S01]  /*19560*/  F2FP.PACK_AB R69, R235, R174 ;  /* 0x000000aeeb45723e */ /* 0x000fe200000000ff */
[----:B------:R-:W-:Y:S01]  /*19570*/  FFMA.FTZ R180, R18, R180, R11 ;  /* 0x000000b412b47223 */ /* 0x000fe2000001000b */
[----:B------:R-:W-:Y:S01]  /*19580*/  F2FP.PACK_AB R68, R233, R68 ;  /* 0x00000044e944723e */ /* 0x000fe200000000ff */
[----:B------:R-:W-:Y:S02]  /*19590*/  FFMA.FTZ R241, R19, R184, R10 ;  /* 0x000000b813f17223 */ /* 0x000fe4000001000a */
[----:B------:R-:W-:Y:S02]  /*195a0*/  FFMA.FTZ R239, R21, R178, R12 ;  /* 0x000000b215ef7223 */ /* 0x000fe4000001000c */
[----:B------:R-:W-:Y:S01]  /*195b0*/  IMAD.MOV.U32 R243, RZ, RZ, 0x10 ;  /* 0x00000010fff37424 */ /* 0x000fe200078e00ff */
[----:B------:R-:W-:-:S02]  /*195c0*/  F2FP.PACK_AB R71, R241, R180 ;  /* 0x000000b4f147723e */ /* 0x000fc400000000ff */
[----:B------:R-:W-:Y:S01]  /*195d0*/  F2FP.PACK_AB R70, R239, R70 ;  /* 0x00000046ef46723e */ /* 0x000fe200000000ff */
[----:B------:R-:W-:-:S04]  /*195e0*/  IMAD.WIDE.U32 R234, R160, R243, c[0x0][0x208] ;  /* 0x00008200a0ea7625 */ /* 0x000fc800078e00f3 */
[C---:B------:R-:W-:Y:S01]  /*195f0*/  IMAD.WIDE.U32 R232, R160.reuse, R243, c[0x0][0x210] ;  /* 0x00008400a0e87625 */ /* 0x040fe200078e00f3 */
[----:B------:R0:W-:Y:S01]  /*19600*/  STG.E.128 [R234.64], R64 ;  /* 0x00000040ea007986 */ /* 0x0001e2000c101d06 */
[----:B------:R-:W-:-:S03]  /*19610*/  IADD3 R160, R160, 0x100, RZ ;  /* 0x00000100a0a07810 */ /* 0x000fc60007ffe0ff */
[----:B------:R0:W-:Y:S04]  /*19620*/  STG.E.128 [R232.64], R68 ;  /* 0x00000044e8007986 */ /* 0x0001e8000c101d06 */
.L_x_3848:
[----:B------:R-:W-:Y:S05]  /*19630*/  BSYNC B0 ;  /* 0x0000000000007941 */ /* 0x000fea0003800000 */
.L_x_3847:
        /* <DEDUP_REMOVED lines=41> */
[----:B------:R-:W-:Y:S01]  /*198d0*/  IMAD.MOV.U32 R243, RZ, RZ, 0x10 ;  /* 0x00000010fff37424 */ /* 0x000fe200078e00ff */
[----:B------:R-:W-:Y:S02]  /*198e0*/  F2FP.PACK_AB R71, R241, R180 ;  /* 0x000000b4f147723e */ /* 0x000fe400000000ff */
[----:B------:R-:W-:Y:S01]  /*198f0*/  F2FP.PACK_AB R70, R239, R70 ;  /* 0x00000046ef46723e */ /* 0x000fe200000000ff */
[----:B------:R-:W-:-:S04]  /*19900*/  IMAD.WIDE.U32 R234, R160, R243, c[0x0][0x208] ;  /* 0x00008200a0ea7625 */ /* 0x000fc800078e00f3 */
[C---:B------:R-:W-:Y:S01]  /*19910*/  IMAD.WIDE.U32 R232, R160.reuse, R243, c[0x0][0x210] ;  /* 0x00008400a0e87625 */ /* 0x040fe200078e00f3 */
[----:B------:R0:W-:Y:S01]  /*19920*/  STG.E.128 [R234.64], R64 ;  /* 0x00000040ea007986 */ /* 0x0001e2000c101d06 */
[----:B------:R-:W-:-:S03]  /*19930*/  IADD3 R160, R160, 0x100, RZ ;  /* 0x00000100a0a07810 */ /* 0x000fc60007ffe0ff */
[----:B------:R0:W-:Y:S04]  /*19940*/  STG.E.128 [R232.64], R68 ;  /* 0x00000044e8007986 */ /* 0x0001e8000c101d06 */
.L_x_3850:
[----:B------:R-:W-:Y:S05]  /*19950*/  BSYNC B0 ;  /* 0x0000000000007941 */ /* 0x000fea0003800000 */
.L_x_3849:
        /* <DEDUP_REMOVED lines=49> */
.L_x_3852:
[----:B------:R-:W-:Y:S05]  /*19c70*/  BSYNC B0 ;  /* 0x0000000000007941 */ /* 0x000fea0003800000 */
.L_x_3851:
        /* <DEDUP_REMOVED lines=41> */
[----:B------:R-:W-:Y:S01]  /*19f10*/  IMAD.MOV.U32 R239, RZ, RZ, 0x10 ;  /* 0x00000010ffef7424 */ /* 0x000fe200078e00ff */
[----:B------:R-:W-:Y:S02]  /*19f20*/  F2FP.PACK_AB R71, R176, R71 ;  /* 0x00000047b047723e */ /* 0x000fe400000000ff */
[----:B------:R-:W-:Y:S01]  /*19f30*/  F2FP.PACK_AB R70, R237, R70 ;  /* 0x00000046ed46723e */ /* 0x000fe200000000ff */
[----:B------:R-:W-:-:S04]  /*19f40*/  IMAD.WIDE.U32 R232, R160, R239, c[0x0][0x208] ;  /* 0x00008200a0e87625 */ /* 0x000fc800078e00ef */
[----:B------:R-:W-:Y:S01]  /*19f50*/  IMAD.WIDE.U32 R234, R160, R239, c[0x0][0x210] ;  /* 0x00008400a0ea7625 */ /* 0x000fe200078e00ef */
[----:B------:R0:W-:Y:S04]  /*19f60*/  STG.E.128 [R232.64], R64 ;  /* 0x00000040e8007986 */ /* 0x0001e8000c101d06 */
[----:B------:R0:W-:Y:S02]  /*19f70*/  STG.E.128 [R234.64], R68 ;  /* 0x00000044ea007986 */ /* 0x0001e4000c101d06 */
.L_x_3854:
[----:B------:R-:W-:Y:S05]  /*19f80*/  BSYNC B0 ;  /* 0x0000000000007941 */ /* 0x000fea0003800000 */
.L_x_3853:
[----:B------:R-:W-:Y:S02]  /*19f90*/  IADD3 R42, R42, c[0x0][0x160], RZ ;  /* 0x000058002a2a7a10 */ /* 0x000fe40007ffe0ff */
[----:B------:R-:W-:Y:S02]  /*19fa0*/  LOP3.LUT P1, RZ, R163, 0xff, RZ, 0xc0, !PT ;  /* 0x000000ffa3ff7812 */ /* 0x000fe4000782c0ff */
[----:B------:R-:W-:Y:S02]  /*19fb0*/  ISETP.GE.AND P0, PT, R42, c[0x0][0x164], PT ;  /* 0x000059002a007a0c */ /* 0x000fe40003f06270 */
[----:B------:R-:W-:-:S11]  /*19fc0*/  SEL R163, RZ, 0x1, P1 ;  /* 0x00000001ffa37807 */ /* 0x000fd60000800000 */
[----:B01----:R-:W-:Y:S01]  /*19fd0*/  @P0 CALL.REL.NOINC `(.L_x_3855) ;  /* 0x0000001000000944 */ /* 0x003fe20003c00000 */
[----:B------:R-:W-:Y:S05]  /*19fe0*/  BRA `(.L_x_3856) ;  /* 0xfffe768000007947 */ /* 0x000fea000383ffff */
.L_x_3855:
[----:B------:R-:W-:Y:S05]  /*19ff0*/  EXIT ;  /* 0x000000000000794d */ /* 0x000fea0003800000 */
.L_x_3845:
[----:B------:R-:W-:Y:S01]  /*1a000*/  HFMA2.MMA R69, -RZ, RZ, 0, 1.847743988037109375e-06 ;  /* 0x0000001fff457435 */ /* 0x000fe200000001ff */
[----:B------:R-:W-:Y:S01]  /*1a010*/  IMAD.MOV.U32 R70, RZ, RZ, R64 ;  /* 0x000000ffff467224 */ /* 0x000fe200078e0040 */
[----:B------:R-:W-:Y:S01]  /*1a020*/  MOV R66, 0x1a060 ;  /* 0x0001a06000427802 */ /* 0x000fe20000000f00 */
[----:B------:R-:W-:Y:S02]  /*1a030*/  IMAD.MOV.U32 R65, RZ, RZ, 0x1 ;  /* 0x00000001ff417424 */ /* 0x000fe400078e00ff */
[----:B------:R-:W-:Y:S02]  /*1a040*/  IMAD.MOV.U32 R172, RZ, RZ, -0x1 ;  /* 0xffffffffffac7424 */ /* 0x000fe400078e00ff */
[----:B------:R-:W-:Y:S05]  /*1a050*/  CALL.REL.NOINC `($__internal_12_$__cuda_sm70_shflsync_bfly_p) ;  /* 0x000007c000007944 */ /* 0x000fea0003c00000 */
[----:B01----:R-:W-:Y:S05]  /*1a060*/  BRA `(.L_x_3857) ;  /* 0xffffe84000007947 */ /* 0x003fea000383ffff */
.L_x_3846:
[----:B------:R-:W-:Y:S01]  /*1a070*/  IMAD.MOV.U32 R65, RZ, RZ, 0x2 ;  /* 0x00000002ff417424 */ /* 0x000fe200078e00ff */
[----:B------:R-:W-:Y:S01]  /*1a080*/  MOV R66, 0x1a0c0 ;  /* 0x0001a0c000427802 */ /* 0x000fe20000000f00 */
[----:B------:R-:W-:Y:S02]  /*1a090*/  IMAD.MOV.U32 R69, RZ, RZ, 0x1f ;  /* 0x0000001fff457424 */ /* 0x000fe400078e00ff */
[----:B------:R-:W-:Y:S02]  /*1a0a0*/  IMAD.MOV.U32 R172, RZ, RZ, -0x1 ;  /* 0xffffffffffac7424 */ /* 0x000fe400078e00ff */
[----:B0-----:R-:W-:Y:S05]  /*1a0b0*/  CALL.REL.NOINC `($__internal_12_$__cuda_sm70_shflsync_bfly_p) ;  /* 0x0000076000007944 */ /* 0x001fea0003c00000 */
[----:B01----:R-:W-:Y:S01]  /*1a0c0*/  FADD.FTZ R70, R70, R65 ;  /* 0x0000004146467221 */ /* 0x003fe20000010000 */
[----:B------:R-:W-:Y:S01]  /*1a0d0*/  MOV R66, 0x1a120 ;  /* 0x0001a12000427802 */ /* 0x000fe20000000f00 */
[----:B------:R-:W-:-:S02]  /*1a0e0*/  IMAD.MOV.U32 R65, RZ, RZ, 0x4 ;  /* 0x00000004ff417424 */ /* 0x000fc400078e00ff */
[----:B------:R-:W-:Y:S02]  /*1a0f0*/  IMAD.MOV.U32 R69, RZ, RZ, 0x1f ;  /* 0x0000001fff457424 */ /* 0x000fe400078e00ff */
[----:B------:R-:W-:Y:S02]  /*1a100*/  IMAD.MOV.U32 R172, RZ, RZ, -0x1 ;  /* 0xffffffffffac7424 */ /* 0x000fe400078e00ff */
[----:B------:R-:W-:Y:S05]  /*1a110*/  CALL.REL.NOINC `($__internal_12_$__cuda_sm70_shflsync_bfly_p) ;  /* 0x0000070000007944 */ /* 0x000fea0003c00000 */
[----:B01----:R-:W-:Y:S01]  /*1a120*/  FADD.FTZ R70, R70, R65 ;  /* 0x0000004146467221 */ /* 0x003fe20000010000 */
[----:B------:R-:W-:Y:S01]  /*1a130*/  MOV R66, 0x1a180 ;  /* 0x0001a18000427802 */ /* 0x000fe20000000f00 */
[----:B------:R-:W-:Y:S02]  /*1a140*/  IMAD.MOV.U32 R65, RZ, RZ, 0x8 ;  /* 0x00000008ff417424 */ /* 0x000fe400078e00ff */
[----:B------:R-:W-:Y:S02]  /*1a150*/  IMAD.MOV.U32 R69, RZ, RZ, 0x1f ;  /* 0x0000001fff457424 */ /* 0x000fe400078e00ff */
[----:B------:R-:W-:Y:S02]  /*1a160*/  IMAD.MOV.U32 R172, RZ, RZ, -0x1 ;  /* 0xffffffffffac7424 */ /* 0x000fe400078e00ff */
[----:B------:R-:W-:Y:S05]  /*1a170*/  CALL.REL.NOINC `($__internal_12_$__cuda_sm70_shflsync_bfly_p) ;  /* 0x000006a000007944 */ /* 0x000fea0003c00000 */
[----:B01----:R-:W-:Y:S01]  /*1a180*/  FADD.FTZ R70, R70, R65 ;  /* 0x0000004146467221 */ /* 0x003fe20000010000 */
[----:B------:R-:W-:Y:S01]  /*1a190*/  MOV R65, 0x10 ;  /* 0x0000001000417802 */ /* 0x000fe20000000f00 */
[----:B------:R-:W-:Y:S01]  /*1a1a0*/  IMAD.MOV.U32 R69, RZ, RZ, 0x1f ;  /* 0x0000001fff457424 */ /* 0x000fe200078e00ff */
[----:B------:R-:W-:Y:S01]  /*1a1b0*/  MOV R66, 0x1a1e0 ;  /* 0x0001a1e000427802 */ /* 0x000fe20000000f00 */
[----:B------:R-:W-:-:S02]  /*1a1c0*/  IMAD.MOV.U32 R172, RZ, RZ, -0x1 ;  /* 0xffffffffffac7424 */ /* 0x000fc400078e00ff */
[----:B------:R-:W-:Y:S05]  /*1a1d0*/  CALL.REL.NOINC `($__internal_12_$__cuda_sm70_shflsync_bfly_p) ;  /* 0x0000064000007944 */ /* 0x000fea0003c00000 */
[----:B-1----:R-:W-:Y:S01]  /*1a1e0*/  FADD.FTZ R64, R70, R65 ;  /* 0x0000004146407221 */ /* 0x002fe20000010000 */
[----:B------:R-:W-:Y:S01]  /*1a1f0*/  LOP3.LUT P3, RZ, R48, 0x20, RZ, 0xc0, !PT ;  /* 0x0000002030ff7812 */ /* 0x000fe2000786c0ff */
[----:B0-----:R-:W-:-:S02]  /*1a200*/  IMAD.MOV.U32 R69, RZ, RZ, 0x1f ;  /* 0x0000001fff457424 */ /* 0x001fc400078e00ff */
        /* <DEDUP_REMOVED lines=80> */
[----:B------:R-:W-:-:S02]  /*1a710*/  IMAD.MOV.U32 R69, RZ, RZ, 0x1f ;  /* 0x0000001fff457424 */ /* 0x000fc400078e00ff */
[----:B------:R-:W-:Y:S05]  /*1a720*/  CALL.REL.NOINC `($__internal_12_$__cuda_sm70_shflsync_bfly_p) ;  /* 0x000000f000007944 */ /* 0x000fea0003c00000 */
[----:B01----:R-:W-:Y:S01]  /*1a730*/  FADD.FTZ R70, R70, R65 ;  /* 0x0000004146467221 */ /* 0x003fe20000010000 */
[----:B------:R-:W-:Y:S01]  /*1a740*/  MOV R66, 0x1a790 ;  /* 0x0001a79000427802 */ /* 0x000fe20000000f00 */
[----:B------:R-:W-:-:S02]  /*1a750*/  IMAD.MOV.U32 R65, RZ, RZ, 0x8 ;  /* 0x00000008ff417424 */ /* 0x000fc400078e00ff */
[----:B------:R-:W-:Y:S02]  /*1a760*/  IMAD.MOV.U32 R69, RZ, RZ, 0x1f ;  /* 0x0000001fff457424 */ /* 0x000fe400078e00ff */
[----:B------:R-:W-:Y:S02]  /*1a770*/  IMAD.MOV.U32 R172, RZ, RZ, -0x1 ;  /* 0xffffffffffac7424 */ /* 0x000fe400078e00ff */
[----:B------:R-:W-:Y:S05]  /*1a780*/  CALL.REL.NOINC `($__internal_12_$__cuda_sm70_shflsync_bfly_p) ;  /* 0x0000009000007944 */ /* 0x000fea0003c00000 */
[----:B-1----:R-:W-:Y:S01]  /*1a790*/  FADD.FTZ R71, R70, R65 ;  /* 0x0000004146477221 */ /* 0x002fe20000010000 */
[----:B------:R-:W-:Y:S01]  /*1a7a0*/  MOV R66, 0x1a800 ;  /* 0x0001a80000427802 */ /* 0x000fe20000000f00 */
[----:B------:R-:W-:Y:S02]  /*1a7b0*/  IMAD.MOV.U32 R65, RZ, RZ, 0x10 ;  /* 0x00000010ff417424 */ /* 0x000fe400078e00ff */
[----:B0-----:R-:W-:Y:S02]  /*1a7c0*/  IMAD.MOV.U32 R69, RZ, RZ, 0x1f ;  /* 0x0000001fff457424 */ /* 0x001fe400078e00ff */
[----:B------:R-:W-:Y:S02]  /*1a7d0*/  IMAD.MOV.U32 R172, RZ, RZ, -0x1 ;  /* 0xffffffffffac7424 */ /* 0x000fe400078e00ff */
[----:B------:R-:W-:-:S02]  /*1a7e0*/  IMAD.MOV.U32 R70, RZ, RZ, R71 ;  /* 0x000000ffff467224 */ /* 0x000fc400078e0047 */
[----:B------:R-:W-:Y:S05]  /*1a7f0*/  CALL.REL.NOINC `($__internal_12_$__cuda_sm70_shflsync_bfly_p) ;  /* 0x0000002000007944 */ /* 0x000fea0003c00000 */
[----:B01----:R-:W-:Y:S01]  /*1a800*/  IMAD.MOV.U32 R172, RZ, RZ, R65 ;  /* 0x000000ffffac7224 */ /* 0x003fe200078e0041 */
[----:B------:R-:W-:Y:S05]  /*1a810*/  BRA `(.L_x_3858) ;  /* 0xffffe5f000007947 */ /* 0x000fea000383ffff */
        .weak           $__internal_12_$__cuda_sm70_shflsync_bfly_p
        .type           $__internal_12_$__cuda_sm70_shflsync_bfly_p,@function
        .size           $__internal_12_$__cuda_sm70_shflsync_bfly_p,(.L_x_26472 - $__internal_12_$__cuda_sm70_shflsync_bfly_p)
$__internal_12_$__cuda_sm70_shflsync_bfly_p:
[----:B------:R-:W-:Y:S01]  /*1a820*/  IMAD.MOV.U32 R67, RZ, RZ, 0x0 ;  /* 0x00000000ff437424 */ /* 0x000fe200078e00ff */
[----:B------:R-:W-:Y:S04]  /*1a830*/  WARPSYNC R172 ;  /* 0x000000ac00007348 */ /* 0x000fe80003800000 */
[----:B------:R0:W1:Y:S01]  /*1a840*/  SHFL.BFLY PT, R65, R70, R65, R69 ;  /* 0x0c00004146417389 */ /* 0x00006200000e0045 */
[----:B------:R-:W-:Y:S05]  /*1a850*/  RET.REL.NODEC R66 `(_ZN10layer_norm31ln_parallel_residual_fwd_kernelINS_13Kernel_traitsI6__halfS2_S2_S2_fjLj8192ELj1ELj1ELj8ELj16ENS_18Kernel_traits_baseILj8192ES2_S2_S2_S2_fjLj256EEEEELb1ELb0ELb0EEEvNS_9FwdParamsE) ;  /* 0xfffe57a042007950 */ /* 0x000fea0003c3ffff */
.L_x_3859:
        /* <DEDUP_REMOVED lines=10> */
.L_x_26472:


//--------------------- .text._ZN10layer_norm31ln_parallel_residual_fwd_kernelINS_13Kernel_traitsI6__halfS2_S2_S2_fjLj8192ELj1ELj1ELj8ELj16ENS_18Kernel_traits_baseILj8192ES2_S2_S2_S2_fjLj256EEEEELb1ELb0ELb1EEEvNS_9FwdParamsE --------------------------
	.section	.text._ZN10layer_norm31ln_parallel_residual_fwd_kernelINS_13Kernel_traitsI6__halfS2_S2_S2_fjLj8192ELj1ELj1ELj8ELj16ENS_18Kernel_traits_baseILj8192ES2_S2_S2_S2_fjLj256EEEEELb1ELb0ELb1EEEvNS_9FwdParamsE,"ax",@progbits
	.sectioninfo	@"SHI_REGISTERS=221"
	.align	128
        .global         _ZN10layer_norm31ln_parallel_residual_fwd_kernelINS_13Kernel_traitsI6__halfS2_S2_S2_fjLj8192ELj1ELj1ELj8ELj16ENS_18Kernel_traits_baseILj8192ES2_S2_S2_S2_fjLj256EEEEELb1ELb0ELb1EEEvNS_9FwdParamsE
        .type           _ZN10layer_norm31ln_parallel_residual_fwd_kernelINS_13Kernel_traitsI6__halfS2_S2_S2_fjLj8192ELj1ELj1ELj8ELj16ENS_18Kernel_traits_baseILj8192ES2_S2_S2_S2_fjLj256EEEEELb1ELb0ELb1EEEvNS_9FwdParamsE,@function
        .size           _ZN10layer_norm31ln_parallel_residual_fwd_kernelINS_13Kernel_traitsI6__halfS2_S2_S2_fjLj8192ELj1ELj1ELj8ELj16ENS_18Kernel_traits_baseILj8192ES2_S2_S2_S2_fjLj256EEEEELb1ELb0ELb1EEEvNS_9FwdParamsE,(.L_x_26473 - _ZN10layer_norm31ln_parallel_residual_fwd_kernelINS_13Kernel_traitsI6__halfS2_S2_S2_fjLj8192ELj1ELj1ELj8ELj16ENS_18Kernel_traits_baseILj8192ES2_S2_S2_S2_fjLj256EEEEELb1ELb0ELb1EEEvNS_9FwdParamsE)
        .other          _ZN10layer_norm31ln_parallel_residual_fwd_kernelINS_13Kernel_traitsI6__halfS2_S2_S2_fjLj8192ELj1ELj1ELj8ELj16ENS_18Kernel_traits_baseILj8192ES2_S2_S2_S2_fjLj256EEEEELb1ELb0ELb1EEEvNS_9FwdParamsE,@"STO_CUDA_ENTRY STV_DEFAULT"
_ZN10layer_norm31ln_parallel_residual_fwd_kernelINS_13Kernel_traitsI6__halfS2_S2_S2_fjLj8192ELj1ELj1ELj8ELj16ENS_18Kernel_traits_baseILj8192ES2_S2_S2_S2_fjLj256EEEEELb1ELb0ELb1EEEvNS_9FwdParamsE:
.text._ZN10layer_norm31ln_parallel_residual_fwd_kernelINS_13Kernel_traitsI6__halfS2_S2_S2_fjLj8192ELj1ELj1ELj8ELj16ENS_18Kernel_traits_baseILj8192ES2_S2_S2_S2_fjLj256EEEEELb1ELb0ELb1EEEvNS_9FwdParamsE:
[----:B------:R-:W-:Y:S02]  /*0000*/  IMAD.MOV.U32 R1, RZ, RZ, c[0x0][0x28] ;  /* 0x00000a00ff017624 */ /* 0x000fe400078e00ff */
[----:B------:R-:W0:Y:S01]  /*0010*/  S2R R150, SR_TID.X ;  /* 0x0000000000967919 */ /* 0x000e220000002100 */
[----:B------:R-:W-:Y:S01]  /*0020*/  ULDC.U8 UR4, c[0x0][0x244] ;  /* 0x0000910000047ab9 */ /* 0x000fe20000000000 */
[----:B------:R-:W-:Y:S01]  /*0030*/  IMAD.MOV.U32 R172, RZ, RZ, c[0x0][0x238] ;  /* 0x00008e00ffac7624 */ /* 0x000fe200078e00ff */
[----:B------:R-:W-:Y:S01]  /*0040*/  ISETP.NE.AND P2, PT, RZ, UR4, PT ;  /* 0x00000004ff007c0c */ /* 0x000fe2000bf45270 */
[----:B------:R-:W-:Y:S01]  /*0050*/  IMAD.MOV.U32 R173, RZ, RZ, c[0x0][0x23c] ;  /* 0x00008f00ffad7624 */ /* 0x000fe200078e00ff */
[----:B------:R-:W-:Y:S01]  /*0060*/  ISETP.NE.U32.AND P1, PT, RZ, c[0x0][0x220], PT ;  /* 0x00008800ff007a0c */ /* 0x000fe20003f25070 */
[----:B------:R-:W-:-:S03]  /*0070*/  ULDC.64 UR4, c[0x0][0x118] ;  /* 0x0000460000047ab9 */ /* 0x000fc60000000a00 */
[----:B------:R-:W-:Y:S01]  /*0080*/  ISETP.NE.AND.EX P1, PT, RZ, c[0x0][0x224], PT, P1 ;  /* 0x00008900ff007a0c */ /* 0x000fe20003f25310 */
[----:B------:R-:W-:-:S06]  /*0090*/  IMAD.MOV.U32 R9, RZ, RZ, 0x10 ;  /* 0x00000010ff097424 */ /* 0x000fcc00078e00ff */
[----:B------:R-:W-:Y:S02]  /*00a0*/  @P2 IMAD.MOV.U32 R4, RZ, RZ, R172 ;  /* 0x000000ffff042224 */ /* 0x000fe400078e00ac */
[----:B------:R-:W-:-:S05]  /*00b0*/  @P2 IMAD.MOV.U32 R5, RZ, RZ, R173 ;  /* 0x000000ffff052224 */ /* 0x000fca00078e00ad */
[----:B------:R1:W5:Y:S01]  /*00c0*/  @P2 LDG.E.64 R10, [R4.64] ;  /* 0x00000004040a2981 */ /* 0x000362000c1e1b00 */
[----:B0-----:R-:W-:Y:S01]  /*00d0*/  LOP3.LUT R0, R150, 0xff, RZ, 0xc0, !PT ;  /* 0x000000ff96007812 */ /* 0x001fe200078ec0ff */
[----:B------:R-:W-:Y:S01]  /*00e0*/  IMAD.MOV.U32 R131, RZ, RZ, c[0x0][0x234] ;  /* 0x00008d00ff837624 */ /* 0x000fe200078e00ff */
[----:B------:R-:W-:-:S03]  /*00f0*/  MOV R130, c[0x0][0x230] ;  /* 0x00008c0000827a02 */ /* 0x000fc60000000f00 */
[C---:B------:R-:W-:Y:S02]  /*0100*/  IMAD.SHL.U32 R6, R0.reuse, 0x10, RZ ;  /* 0x0000001000067824 */ /* 0x040fe400078e00ff */
[-C--:B------:R-:W-:Y:S01]  /*0110*/  @P1 IMAD.WIDE.U32 R84, R0, R9.reuse, c[0x0][0x220] ;  /* 0x0000880000541625 */ /* 0x080fe200078e0009 */
[----:B------:R-:W5:Y:S01]  /*0120*/  @P2 LDG.E.64 R130, [R130.64] ;  /* 0x0000000482822981 */ /* 0x000f62000c1e1b00 */
[----:B------:R-:W-:Y:S02]  /*0130*/  ISETP.NE.U32.AND P0, PT, RZ, c[0x0][0x218], PT ;  /* 0x00008600ff007a0c */ /* 0x000fe40003f05070 */
[----:B-1----:R-:W-:Y:S01]  /*0140*/  IADD3 R4, P3, R6, c[0x0][0x220], RZ ;  /* 0x0000880006047a10 */ /* 0x002fe20007f7e0ff */
[----:B------:R-:W0:Y:S01]  /*0150*/  S2R R7, SR_CTAID.X ;  /* 0x0000000000077919 */ /* 0x000e220000002500 */
[----:B------:R-:W-:Y:S01]  /*0160*/  ISETP.NE.AND.EX P0, PT, RZ, c[0x0][0x21c], PT, P0 ;  /* 0x00008700ff007a0c */ /* 0x000fe20003f05300 */
[----:B------:R-:W-:Y:S02]  /*0170*/  IMAD.WIDE.U32 R2, R0, R9, c[0x0][0x218] ;  /* 0x0000860000027625 */ /* 0x000fe400078e0009 */
[----:B------:R-:W5:Y:S02]  /*0180*/  @P1 LDG.E.128 R84, [R84.64+0x3000] ;  /* 0x0030000454541981 */ /* 0x000f64000c1e1d00 */
[----:B------:R-:W-:-:S05]  /*0190*/  IMAD.X R5, RZ, RZ, c[0x0][0x224], P3 ;  /* 0x00008900ff057624 */ /* 0x000fca00018e06ff */
[----:B------:R1:W5:Y:S04]  /*01a0*/  @P1 LDG.E.128 R96, [R4.64] ;  /* 0x0000000404601981 */ /* 0x000368000c1e1d00 */
[----:B------:R1:W5:Y:S04]  /*01b0*/  @P1 LDG.E.128 R92, [R4.64+0x1000] ;  /* 0x00100004045c1981 */ /* 0x000368000c1e1d00 */
[----:B------:R1:W5:Y:S04]  /*01c0*/  @P1 LDG.E.128 R88, [R4.64+0x2000] ;  /* 0x0020000404581981 */ /* 0x000368000c1e1d00 */
[----:B------:R2:W5:Y:S01]  /*01d0*/  @P0 LDG.E.128 R24, [R2.64] ;  /* 0x0000000402180981 */ /* 0x000562000c1e1d00 */
[----:B0-----:R-:W-:-:S03]  /*01e0*/  LEA.HI R152, R150, R7, RZ, 0x18 ;  /* 0x0000000796987211 */ /* 0x001fc600078fc0ff */
[----:B------:R2:W5:Y:S01]  /*01f0*/  @P0 LDG.E.128 R32, [R2.64+0x1000] ;  /* 0x0010000402200981 */ /* 0x000562000c1e1d00 */
[----:B------:R-:W-:-:S03]  /*0200*/  ISETP.GE.AND P3, PT, R152, c[0x0][0x164], PT ;  /* 0x0000590098007a0c */ /* 0x000fc60003f66270 */
[----:B------:R2:W5:Y:S04]  /*0210*/  @P0 LDG.E.128 R40, [R2.64+0x2000] ;  /* 0x0020000402280981 */ /* 0x000568000c1e1d00 */
[----:B------:R2:W5:Y:S02]  /*0220*/  @P0 LDG.E.128 R48, [R2.64+0x3000] ;  /* 0x0030000402300981 */ /* 0x000564000c1e1d00 */
[----:B--2---:R-:W-:-:S05]  /*0230*/  IADD3 R2, P4, R6, c[0x0][0x1b8], RZ ;  /* 0x00006e0006027a10 */ /* 0x004fca0007f9e0ff */
[----:B------:R-:W-:Y:S01]  /*0240*/  IMAD.X R3, RZ, RZ, c[0x0][0x1bc], P4 ;  /* 0x00006f00ff037624 */ /* 0x000fe200020e06ff */
[----:B------:R-:W-:Y:S07]  /*0250*/  @P3 EXIT ;  /* 0x000000000000394d */ /* 0x000fee0003800000 */
[----:B-1---5:R-:W-:Y:S01]  /*0260*/  @P2 IADD3 R172, P3, R10, c[0x0][0x240], RZ ;  /* 0x000090000aac2a10 */ /* 0x022fe20007f7e0ff */
[----:B------:R-:W-:Y:S01]  /*0270*/  IMAD.WIDE.U32 R4, R0, R9, c[0x0][0x1b0] ;  /* 0x00006c0000047625 */ /* 0x000fe200078e0009 */
[----:B------:R0:W5:Y:S02]  /*0280*/  LDG.E.128 R80, [R2.64] ;  /* 0x0000000402507981 */ /* 0x000164000c1e1d00 */
[----:B------:R-:W-:Y:S01]  /*0290*/  @P2 IADD3.X R173, RZ, R11, RZ, P3, !PT ;  /* 0x0000000bffad2210 */ /* 0x000fe20001ffe4ff */
[----:B------:R-:W-:Y:S01]  /*02a0*/  IMAD R150, R7, c[0x0][0x0], R150 ;  /* 0x0000000007967a24 */ /* 0x000fe200078e0296 */
[----:B------:R0:W5:Y:S02]  /*02b0*/  LDG.E.128 R76, [R2.64+0x1000] ;  /* 0x00100004024c7981 */ /* 0x000164000c1e1d00 */
[--C-:B------:R-:W-:Y:S01]  /*02c0*/  SHF.R.U64 R151, R172, 0x2, R173.reuse ;  /* 0x00000002ac977819 */ /* 0x100fe200000012ad */
[----:B------:R-:W-:Y:S01]  /*02d0*/  IMAD.WIDE.U32 R8, R150, -0x326172a9, RZ ;  /* 0xcd9e8d5796087825 */ /* 0x000fe200078e00ff */
[----:B------:R-:W-:Y:S01]  /*02e0*/  SHF.R.U32.HI R153, RZ, 0x2, R173 ;  /* 0x00000002ff997819 */ /* 0x000fe200000116ad */
[----:B------:R0:W5:Y:S02]  /*02f0*/  LDG.E.128 R72, [R2.64+0x2000] ;  /* 0x0020000402487981 */ /* 0x000164000c1e1d00 */
[----:B------:R-:W-:Y:S01]  /*0300*/  IMAD.WIDE.U32 R6, R151, -0x2daee0ad, RZ ;  /* 0xd2511f5397067825 */ /* 0x000fe200078e00ff */
[----:B------:R-:W-:Y:S01]  /*0310*/  LOP3.LUT R10, R9, R153, R130, 0x96, !PT ;  /* 0x00000099090a7212 */ /* 0x000fe200078e9682 */
[----:B------:R0:W5:Y:S03]  /*0320*/  LDG.E.128 R68, [R2.64+0x3000] ;  /* 0x0030000402447981 */ /* 0x000166000c1e1d00 */
[----:B------:R-:W-:Y:S01]  /*0330*/  LOP3.LUT R12, R7, R131, RZ, 0x3c, !PT ;  /* 0x00000083070c7212 */ /* 0x000fe200078e3cff */
[----:B------:R-:W-:Y:S01]  /*0340*/  IMAD.WIDE.U32 R10, R10, -0x2daee0ad, RZ ;  /* 0xd2511f530a0a7825 */ /* 0x000fe200078e00ff */
[----:B------:R1:W5:Y:S03]  /*0350*/  LDG.E.128 R64, [R4.64] ;  /* 0x0000000404407981 */ /* 0x000366000c1e1d00 */
[----:B------:R-:W-:Y:S01]  /*0360*/  IMAD.WIDE.U32 R12, R12, -0x326172a9, RZ ;  /* 0xcd9e8d570c0c7825 */ /* 0x000fe200078e00ff */
[----:B------:R1:W5:Y:S01]  /*0370*/  LDG.E.128 R60, [R4.64+0x1000] ;  /* 0x00100004043c7981 */ /* 0x000362000c1e1d00 */
[----:B0-----:R-:W-:-:S02]  /*0380*/  IADD3 R2, R131, -0x4498517b, RZ ;  /* 0xbb67ae8583027810 */ /* 0x001fc40007ffe0ff */
[----:B------:R-:W-:Y:S01]  /*0390*/  IADD3 R3, R130, -0x61c88647, RZ ;  /* 0x9e3779b982037810 */ /* 0x000fe20007ffe0ff */
[----:B------:R1:W5:Y:S01]  /*03a0*/  LDG.E.128 R56, [R4.64+0x2000] ;  /* 0x0020000404387981 */ /* 0x000362000c1e1d00 */
[----:B------:R-:W-:Y:S02]  /*03b0*/  LOP3.LUT R14, R11, R6, R2, 0x96, !PT ;  /* 0x000000060b0e7212 */ /* 0x000fe400078e9602 */
[----:B------:R-:W-:Y:S01]  /*03c0*/  LOP3.LUT R8, R13, R3, R8, 0x96, !PT ;  /* 0x000000030d087212 */ /* 0x000fe200078e9608 */
[----:B------:R1:W5:Y:S01]  /*03d0*/  LDG.E.128 R52, [R4.64+0x3000] ;  /* 0x0030000404347981 */ /* 0x000362000c1e1d00 */
[C---:B------:R-:W-:Y:S01]  /*03e0*/  IADD3 R6, R131.reuse, 0x32370b8f, RZ ;  /* 0x32370b8f83067810 */ /* 0x040fe20007ffe0ff */
[----:B------:R-:W-:Y:S01]  /*03f0*/  IMAD.WIDE.U32 R14, R14, -0x326172a9, RZ ;  /* 0xcd9e8d570e0e7825 */ /* 0x000fe200078e00ff */
[----:B------:R-:W-:Y:S01]  /*0400*/  IADD3 R7, R130, -0x255992d5, RZ ;  /* 0xdaa66d2b82077810 */ /* 0x000fe20007ffe0ff */
[----:B------:R-:W-:Y:S01]  /*0410*/  @!P0 CS2R R24, SRZ ;  /* 0x0000000000188805 */ /* 0x000fe2000001ff00 */
[----:B------:R-:W-:Y:S01]  /*0420*/  @!P0 CS2R R26, SRZ ;  /* 0x00000000001a8805 */ /* 0x000fe2000001ff00 */
[----:B------:R-:W-:Y:S01]  /*0430*/  IMAD.WIDE.U32 R8, R8, -0x2daee0ad, RZ ;  /* 0xd2511f5308087825 */ /* 0x000fe200078e00ff */
[----:B------:R-:W-:Y:S01]  /*0440*/  @!P0 CS2R R32, SRZ ;  /* 0x0000000000208805 */ /* 0x000fe2000001ff00 */
[----:B------:R-:W-:Y:S01]  /*0450*/  @!P1 CS2R R84, SRZ ;  /* 0x0000000000549805 */ /* 0x000fe2000001ff00 */
[----:B------:R-:W-:Y:S01]  /*0460*/  @!P0 CS2R R34, SRZ ;  /* 0x0000000000228805 */ /* 0x000fe2000001ff00 */
[----:B-1----:R-:W-:Y:S01]  /*0470*/  IADD3 R4, R130, 0x3c6ef372, RZ ;  /* 0x3c6ef37282047810 */ /* 0x002fe20007ffe0ff */
[----:B------:R-:W-:Y:S01]  /*0480*/  @!P0 CS2R R40, SRZ ;  /* 0x0000000000288805 */ /* 0x000fe2000001ff00 */
[----:B------:R-:W-:Y:S01]  /*0490*/  IADD3 R5, R131, 0x76cf5d0a, RZ ;  /* 0x76cf5d0a83057810 */ /* 0x000fe20007ffe0ff */
[----:B------:R-:W-:Y:S01]  /*04a0*/  @!P0 CS2R R42, SRZ ;  /* 0x00000000002a8805 */ /* 0x000fe2000001ff00 */
[----:B------:R-:W-:Y:S01]  /*04b0*/  LOP3.LUT R11, R15, R12, R4, 0x96, !PT ;  /* 0x0000000c0f0b7212 */ /* 0x000fe200078e9604 */
[----:B------:R-:W-:Y:S01]  /*04c0*/  @!P0 CS2R R48, SRZ ;  /* 0x0000000000308805 */ /* 0x000fe2000001ff00 */
[----:B------:R-:W-:Y:S01]  /*04d0*/  LOP3.LUT R12, R9, R10, R5, 0x96, !PT ;  /* 0x0000000a090c7212 */ /* 0x000fe200078e9605 */
[----:B------:R-:W-:Y:S01]  /*04e0*/  @!P0 CS2R R50, SRZ ;  /* 0x0000000000328805 */ /* 0x000fe2000001ff00 */
[----:B------:R-:W-:Y:S01]  /*04f0*/  IADD3 R9, R131, -0x126145ec, RZ ;  /* 0xed9eba1483097810 */ /* 0x000fe20007ffe0ff */
[----:B------:R-:W-:Y:S01]  /*0500*/  IMAD.WIDE.U32 R10, R11, -0x2daee0ad, RZ ;  /* 0xd2511f530b0a7825 */ /* 0x000fe200078e00ff */
[--C-:B------:R-:W-:Y:S01]  /*0510*/  HADD2.F32 R28, -RZ, R33.reuse.H0_H0 ;  /* 0x20000021ff1c7230 */ /* 0x100fe20000004100 */
[----:B------:R-:W-:Y:S01]  /*0520*/  @!P1 CS2R R96, SRZ ;  /* 0x0000000000609805 */ /* 0x000fe2000001ff00 */
[----:B------:R-:W-:Y:S01]  /*0530*/  HADD2.F32 R29, -RZ, R33.H1_H1 ;  /* 0x30000021ff1d7230 */ /* 0x000fe20000004100 */
[----:B------:R-:W-:Y:S01]  /*0540*/  IMAD.WIDE.U32 R12, R12, -0x326172a9, RZ ;  /* 0xcd9e8d570c0c7825 */ /* 0x000fe200078e00ff */
[----:B------:R-:W-:Y:S01]  /*0550*/  LOP3.LUT R16, R11, R8, R6, 0x96, !PT ;  /* 0x000000080b107212 */ /* 0x000fe200078e9606 */
[----:B------:R-:W-:Y:S01]  /*0560*/  @!P1 CS2R R98, SRZ ;  /* 0x0000000000629805 */ /* 0x000fe2000001ff00 */
[----:B------:R-:W-:Y:S01]  /*0570*/  IADD3 R8, R130, 0x78dde6e4, RZ ;  /* 0x78dde6e482087810 */ /* 0x000fe20007ffe0ff */
[----:B------:R-:W-:Y:S01]  /*0580*/  @!P1 CS2R R92, SRZ ;  /* 0x00000000005c9805 */ /* 0x000fe2000001ff00 */
[----:B------:R-:W-:Y:S01]  /*0590*/  LOP3.LUT R14, R13, R14, R7, 0x96, !PT ;  /* 0x0000000e0d0e7212 */ /* 0x000fe200078e9607 */
[----:B------:R-:W-:Y:S01]  /*05a0*/  IMAD.WIDE.U32 R16, R16, -0x326172a9, RZ ;  /* 0xcd9e8d5710107825 */ /* 0x000fe200078e00ff */
[----:B------:R-:W-:Y:S01]  /*05b0*/  IADD3 R11, R130, 0x1715609d, RZ ;  /* 0x1715609d820b7810 */ /* 0x000fe20007ffe0ff */
[----:B------:R-:W-:Y:S01]  /*05c0*/  @!P1 CS2R R94, SRZ ;  /* 0x00000000005e9805 */ /* 0x000fe2000001ff00 */
[----:B------:R-:W-:Y:S01]  /*05d0*/  IADD3 R13, R131, 0x646e171e, RZ ;  /* 0x646e171e830d7810 */ /* 0x000fe20007ffe0ff */
[----:B------:R-:W-:Y:S01]  /*05e0*/  IMAD.WIDE.U32 R14, R14, -0x2daee0ad, RZ ;  /* 0xd2511f530e0e7825 */ /* 0x000fe200078e00ff */
[----:B------:R-:W-:Y:S01]  /*05f0*/  LOP3.LUT R18, R17, R12, R8, 0x96, !PT ;  /* 0x0000000c11127212 */ /* 0x000fe200078e9608 */
[----:B------:R-:W-:Y:S01]  /*0600*/  @!P1 CS2R R88, SRZ ;  /* 0x0000000000589805 */ /* 0x000fe2000001ff00 */
[----:B------:R-:W-:Y:S01]  /*0610*/  IADD3 R12, R130, -0x4ab325aa, RZ ;  /* 0xb54cda56820c7810 */ /* 0x000fe20007ffe0ff */
[----:B------:R-:W-:Y:S01]  /*0620*/  @!P1 CS2R R90, SRZ ;  /* 0x00000000005a9805 */ /* 0x000fe2000001ff00 */
[----:B------:R-:W-:Y:S01]  /*0630*/  LOP3.LUT R20, R15, R10, R9, 0x96, !PT ;  /* 0x0000000a0f147212 */ /* 0x000fe200078e9609 */
[----:B------:R-:W-:Y:S01]  /*0640*/  IMAD.WIDE.U32 R18, R18, -0x2daee0ad, RZ ;  /* 0xd2511f5312127825 */ /* 0x000fe200078e00ff */
[----:B------:R-:W-:Y:S01]  /*0650*/  IADD3 R10, R131, -0x56f99767, RZ ;  /* 0xa9066899830a7810 */ /* 0x000fe20007ffe0ff */
[----:B------:R-:W-:Y:S01]  /*0660*/  @!P1 CS2R R86, SRZ ;  /* 0x0000000000569805 */ /* 0x000fe2000001ff00 */
[----:B------:R-:W-:Y:S01]  /*0670*/  IADD3 R15, R130, 0x5384540f, RZ ;  /* 0x5384540f820f7810 */ /* 0x000fe20007ffe0ff */
[----:B------:R-:W-:Y:S01]  /*0680*/  IMAD.WIDE.U32 R20, R20, -0x326172a9, RZ ;  /* 0xcd9e8d5714147825 */ /* 0x000fe200078e00ff */
[----:B------:R-:W-:Y:S01]  /*0690*/  LOP3.LUT R22, R19, R14, R10, 0x96, !PT ;  /* 0x0000000e13167212 */ /* 0x000fe200078e960a */
[--C-:B------:R-:W-:Y:S01]  /*06a0*/  HADD2.F32 R140, -RZ, R84.reuse.H0_H0 ;  /* 0x20000054ff8c7230 */ /* 0x100fe20000004100 */
[----:B------:R-:W-:Y:S01]  /*06b0*/  IADD3 R14, R131, 0x1fd5c5a3, RZ ;  /* 0x1fd5c5a3830e7810 */ /* 0x000fe20007ffe0ff */
[----:B------:R-:W-:Y:S01]  /*06c0*/  HADD2.F32 R141, -RZ, R84.H1_H1 ;  /* 0x30000054ff8d7230 */ /* 0x000fe20000004100 */
[----:B------:R-:W-:Y:S01]  /*06d0*/  LOP3.LUT R16, R21, R16, R11, 0x96, !PT ;  /* 0x0000001015107212 */ /* 0x000fe200078e960b */
[----:B------:R-:W-:Y:S01]  /*06e0*/  IMAD.WIDE.U32 R22, R22, -0x326172a9, RZ ;  /* 0xcd9e8d5716167825 */ /* 0x000fe200078e00ff */
[--C-:B------:R-:W-:Y:S01]  /*06f0*/  HADD2.F32 R142, -RZ, R85.reuse.H0_H0 ;  /* 0x20000055ff8e7230 */ /* 0x100fe20000004100 */
[----:B------:R-:W-:Y:S01]  /*0700*/  IADD3 R146, R131, -0x695add53, RZ ;  /* 0x96a522ad83927810 */ /* 0x000fe20007ffe0ff */
[----:B------:R-:W-:Y:S01]  /*0710*/  HADD2.F32 R143, -RZ, R85.H1_H1 ;  /* 0x30000055ff8f7230 */ /* 0x000fe20000004100 */
[----:B------:R-:W-:Y:S01]  /*0720*/  IMAD.WIDE.U32 R16, R16, -0x2daee0ad, RZ ;  /* 0xd2511f5310107825 */ /* 0x000fe200078e00ff */
[----:B------:R-:W-:Y:S01]  /*0730*/  LOP3.LUT R19, R23, R20, R12, 0x96, !PT ;  /* 0x0000001417137212 */ /* 0x000fe200078e960c */
[----:B------:R-:W-:Y:S01]  /*0740*/  HADD2.F32 R23, -RZ, R26.H1_H1 ;  /* 0x3000001aff177230 */ /* 0x000fe20000004100 */
[----:B------:R-:W-:Y:S01]  /*0750*/  IADD3 R147, R130, -0x700cb87f, RZ ;  /* 0x8ff3478182937810 */ /* 0x000fe20007ffe0ff */
[--C-:B------:R-:W-:Y:S01]  /*0760*/  HADD2.F32 R30, -RZ, R34.reuse.H0_H0 ;  /* 0x20000022ff1e7230 */ /* 0x100fe20000004100 */
[----:B------:R-:W-:Y:S01]  /*0770*/  LOP3.LUT R20, R17, R18, R13, 0x96, !PT ;  /* 0x0000001211147212 */ /* 0x000fe200078e960d */
[----:B------:R-:W-:Y:S01]  /*0780*/  IMAD.WIDE.U32 R18, R19, -0x2daee0ad, RZ ;  /* 0xd2511f5313127825 */ /* 0x000fe200078e00ff */
[----:B------:R-:W-:Y:S01]  /*0790*/  IADD3 R17, R131, -0x24c28bd8, RZ ;  /* 0xdb3d742883117810 */ /* 0x000fe20007ffe0ff */
[----:B------:R-:W-:Y:S01]  /*07a0*/  HADD2.F32 R31, -RZ, R34.H1_H1 ;  /* 0x30000022ff1f7230 */ /* 0x000fe20000004100 */
[----:B------:R-:W-:Y:S01]  /*07b0*/  LOP3.LUT R172, R172, 0x3, RZ, 0xc0, !PT ;  /* 0x00000003acac7812 */ /* 0x000fe200078ec0ff */
[----:B------:R-:W-:Y:S01]  /*07c0*/  IMAD.WIDE.U32 R20, R20, -0x326172a9, RZ ;  /* 0xcd9e8d5714147825 */ /* 0x000fe200078e00ff */
[----:B------:R-:W-:Y:S01]  /*07d0*/  LOP3.LUT R166, R19, R16, R14, 0x96, !PT ;  /* 0x0000001013a67212 */ /* 0x000fe200078e960e */
[----:B------:R-:W-:Y:S01]  /*07e0*/  HADD2.F32 R33, -RZ, R35.H1_H1 ;  /* 0x30000023ff217230 */ /* 0x000fe20000004100 */
[----:B------:R-:W-:Y:S01]  /*07f0*/  IADD3 R16, R130, -0xe443238, RZ ;  /* 0xf1bbcdc882107810 */ /* 0x000fe20007ffe0ff */
[----:B------:R-:W-:Y:S01]  /*0800*/  HADD2.F32 R34, -RZ, R40.H0_H0 ;  /* 0x20000028ff227230 */ /* 0x000fe20000004100 */
[----:B------:R-:W-:Y:S01]  /*0810*/  LOP3.LUT R167, R21, R22, R15, 0x96, !PT ;  /* 0x0000001615a77212 */ /* 0x000fe200078e960f */
[----:B------:R-:W-:Y:S01]  /*0820*/  IMAD.HI.U32 R21, R166, -0x326172a9, RZ ;  /* 0xcd9e8d57a6157827 */ /* 0x000fe200078e00ff */
[----:B------:R-:W-:-:S02]  /*0830*/  HADD2.F32 R22, -RZ, R26.H0_H0 ;  /* 0x2000001aff167230 */ /* 0x000fc40000004100 */
[----:B------:R-:W-:Y:S01]  /*0840*/  HADD2.F32 R26, -RZ, R32.H0_H0 ;  /* 0x20000020ff1a7230 */ /* 0x000fe20000004100 */
[----:B------:R-:W-:Y:S01]  /*0850*/  IMAD.HI.U32 R19, R167, -0x2daee0ad, RZ ;  /* 0xd2511f53a7137827 */ /* 0x000fe200078e00ff */
[----:B------:R-:W-:Y:S01]  /*0860*/  LOP3.LUT R170, R21, R20, R16, 0x96, !PT ;  /* 0x0000001415aa7212 */ /* 0x000fe200078e9610 */
[--C-:B------:R-:W-:Y:S02]  /*0870*/  HADD2.F32 R20, -RZ, R25.reuse.H0_H0 ;  /* 0x20000019ff147230 */ /* 0x100fe40000004100 */
[----:B------:R-:W-:Y:S01]  /*0880*/  HADD2.F32 R21, -RZ, R25.H1_H1 ;  /* 0x30000019ff157230 */ /* 0x000fe20000004100 */
[----:B------:R-:W-:Y:S01]  /*0890*/  LOP3.LUT R168, R19, R18, R17, 0x96, !PT ;  /* 0x0000001213a87212 */ /* 0x000fe200078e9611 */
[--C-:B------:R-:W-:Y:S01]  /*08a0*/  HADD2.F32 R18, -RZ, R24.reuse.H0_H0 ;  /* 0x20000018ff127230 */ /* 0x100fe20000004100 */
[----:B------:R-:W-:Y:S01]  /*08b0*/  IMAD R166, R166, -0x326172a9, RZ ;  /* 0xcd9e8d57a6a67824 */ /* 0x000fe200078e02ff */
[----:B------:R-:W-:Y:S01]  /*08c0*/  HADD2.F32 R19, -RZ, R24.H1_H1 ;  /* 0x30000018ff137230 */ /* 0x000fe20000004100 */
[----:B------:R-:W-:Y:S01]  /*08d0*/  IMAD R167, R167, -0x2daee0ad, RZ ;  /* 0xd2511f53a7a77824 */ /* 0x000fe200078e02ff */
[--C-:B------:R-:W-:Y:S01]  /*08e0*/  HADD2.F32 R24, -RZ, R27.reuse.H0_H0 ;  /* 0x2000001bff187230 */ /* 0x100fe20000004100 */
[----:B------:R-:W-:Y:S01]  /*08f0*/  IMAD.HI.U32 R84, R170, -0x2daee0ad, RZ ;  /* 0xd2511f53aa547827 */ /* 0x000fe200078e00ff */
[----:B------:R-:W-:-:S02]  /*0900*/  HADD2.F32 R25, -RZ, R27.H1_H1 ;  /* 0x3000001bff197230 */ /* 0x000fc40000004100 */
[----:B------:R-:W-:Y:S01]  /*0910*/  HADD2.F32 R27, -RZ, R32.H1_H1 ;  /* 0x30000020ff1b7230 */ /* 0x000fe20000004100 */
[----:B------:R-:W-:Y:S01]  /*0920*/  IMAD.HI.U32 R85, R168, -0x326172a9, RZ ;  /* 0xcd9e8d57a8557827 */ /* 0x000fe200078e00ff */
[----:B------:R-:W-:Y:S01]  /*0930*/  HADD2.F32 R32, -RZ, R35.H0_H0 ;  /* 0x20000023ff207230 */ /* 0x000fe20000004100 */
[----:B------:R-:W-:Y:S01]  /*0940*/  LOP3.LUT R167, R84, R167, R146, 0x96, !PT ;  /* 0x000000a754a77212 */ /* 0x000fe200078e9692 */
[----:B------:R-:W-:Y:S01]  /*0950*/  HADD2.F32 R35, -RZ, R40.H1_H1 ;  /* 0x30000028ff237230 */ /* 0x000fe20000004100 */
[----:B------:R-:W-:Y:S01]  /*0960*/  IMAD.MOV.U32 R154, RZ, RZ, 0x1 ;  /* 0x00000001ff9a7424 */ /* 0x000fe200078e00ff */
[--C-:B------:R-:W-:Y:S01]  /*0970*/  HADD2.F32 R36, -RZ, R41.reuse.H0_H0 ;  /* 0x20000029ff247230 */ /* 0x100fe20000004100 */
[----:B------:R-:W-:Y:S01]  /*0980*/  LOP3.LUT R166, R85, R166, R147, 0x96, !PT ;  /* 0x000000a655a67212 */ /* 0x000fe200078e9693 */
[----:B------:R-:W-:Y:S01]  /*0990*/  HADD2.F32 R37, -RZ, R41.H1_H1 ;  /* 0x30000029ff257230 */ /* 0x000fe20000004100 */
[----:B------:R-:W-:Y:S01]  /*09a0*/  IMAD.MOV.U32 R155, RZ, RZ, RZ ;  /* 0x000000ffff9b7224 */ /* 0x000fe200078e00ff */
[--C-:B------:R-:W-:Y:S01]  /*09b0*/  HADD2.F32 R38, -RZ, R42.reuse.H0_H0 ;  /* 0x2000002aff267230 */ /* 0x100fe20000004100 */
[----:B------:R-:W-:Y:S01]  /*09c0*/  IMAD R170, R170, -0x2daee0ad, RZ ;  /* 0xd2511f53aaaa7824 */ /* 0x000fe200078e02ff */
[----:B------:R-:W-:Y:S01]  /*09d0*/  HADD2.F32 R39, -RZ, R42.H1_H1 ;  /* 0x3000002aff277230 */ /* 0x000fe20000004100 */
[----:B------:R-:W-:Y:S01]  /*09e0*/  IMAD R168, R168, -0x326172a9, RZ ;  /* 0xcd9e8d57a8a87824 */ /* 0x000fe200078e02ff */
        /* <DEDUP_REMOVED lines=38> */
.L_x_4379:
        /* <DEDUP_REMOVED lines=29> */
.L_x_3861:
[----:B------:R-:W-:Y:S02]  /*0e20*/  IMAD.MOV.U32 R104, RZ, RZ, R168 ;  /* 0x000000ffff687224 */ /* 0x000fe400078e00a8 */
.L_x_3862:
[----:B------:R-:W-:Y:S05]  /*0e30*/  BSYNC B0 ;  /* 0x0000000000007941 */ /* 0x000fea0003800000 */
.L_x_3860:
        /* <DEDUP_REMOVED lines=16> */
.L_x_3866:
[----:B------:R-:W-:Y:S05]  /*0f40*/  BSYNC B1 ;  /* 0x0000000000017941 */ /* 0x000fea0003800000 */
.L_x_3865:
        /* <DEDUP_REMOVED lines=42> */
.L_x_3864:
[----:B------:R-:W-:Y:S05]  /*11f0*/  BSYNC B0 ;  /* 0x0000000000007941 */ /* 0x000fea0003800000 */
.L_x_3863:
[----:B0-----:R-:W0:Y:S01]  /*1200*/  I2F.U32 R97, R104 ;  /* 0x0000006800617306 */ /* 0x001e220000201000 */
[----:B------:R-:W-:Y:S01]  /*1210*/  HFMA2.MMA R110, -RZ, RZ, 0.1171875, 0 ;  /* 0x2f800000ff6e7435 */ /* 0x000fe200000001ff */
[----:B------:R-:W-:Y:S01]  /*1220*/  ISETP.NE.U32.AND P1, PT, RZ, c[0x0][0x178], PT ;  /* 0x00005e00ff007a0c */ /* 0x000fe20003f25070 */
[----:B-----5:R-:W-:Y:S01]  /*1230*/  HADD2.F32 R96, -RZ, R92.H0_H0 ;  /* 0x2000005cff607230 */ /* 0x020fe20000004100 */
[----:B------:R-:W-:Y:S02]  /*1240*/  LOP3.LUT R156, R156, 0xffffffef, RZ, 0xc0, !PT ;  /* 0xffffffef9c9c7812 */ /* 0x000fe400078ec0ff */
[----:B------:R-:W-:Y:S02]  /*1250*/  ISETP.NE.AND.EX P1, PT, RZ, c[0x0][0x17c], PT, P1 ;  /* 0x00005f00ff007a0c */ /* 0x000fe40003f25310 */
[----:B------:R-:W-:-:S03]  /*1260*/  FMUL.FTZ R96, R96, c[0x0][0x1e8] ;  /* 0x00007a0060607a20 */ /* 0x000fc60000410000 */
        /* <DEDUP_REMOVED lines=11> */
.L_x_3867:
        /* <DEDUP_REMOVED lines=12> */
.L_x_3870:
[----:B------:R-:W-:Y:S02]  /*13e0*/  MOV R103, R168 ;  /* 0x000000a800677202 */ /* 0x000fe40000000f00 */
.L_x_3871:
[----:B------:R-:W-:Y:S05]  /*13f0*/  BSYNC B0 ;  /* 0x0000000000007941 */ /* 0x000fea0003800000 */
.L_x_3869:
        /* <DEDUP_REMOVED lines=16> */
.L_x_3875:
[----:B------:R-:W-:Y:S05]  /*1500*/  BSYNC B1 ;  /* 0x0000000000017941 */ /* 0x000fea0003800000 */
.L_x_3874:
        /* <DEDUP_REMOVED lines=42> */
.L_x_3873:
[----:B------:R-:W-:Y:S05]  /*17b0*/  BSYNC B0 ;  /* 0x0000000000007941 */ /* 0x000fea0003800000 */
.L_x_3872:
        /* <DEDUP_REMOVED lines=10> */
.L_x_3868:
        /* <DEDUP_REMOVED lines=12> */
.L_x_3877:
[----:B------:R-:W-:Y:S02]  /*1920*/  IMAD.MOV.U32 R103, RZ, RZ, R168 ;  /* 0x000000ffff677224 */ /* 0x000fe400078e00a8 */
.L_x_3878:
[----:B------:R-:W-:Y:S05]  /*1930*/  BSYNC B0 ;  /* 0x0000000000007941 */ /* 0x000fea0003800000 */
.L_x_3876:
        /* <DEDUP_REMOVED lines=16> */
.L_x_3882:
[----:B------:R-:W-:Y:S05]  /*1a40*/  BSYNC B1 ;  /* 0x0000000000017941 */ /* 0x000fea0003800000 */
.L_x_3881:
        /* <DEDUP_REMOVED lines=35> */
[----:B------:R-:W-:Y:S01]  /*1c80*/  LOP3.LUT R168, R97, R100, R17, 0x96, !PT ;  /* 0x0000006461a87212 */ /* 0x000fe200078e9611 */
[----:B------:R-:W-:-:S03]  /*1c90*/  HFMA2.MMA R97, -RZ, RZ, 0, 0 ;  /* 0x00000000ff617435 */ /* 0x000fc600000001ff */
[----:B------:R-:W-:Y:S01]  /*1ca0*/  LOP3.LUT R170, R167, R98, R16, 0x96, !PT ;  /* 0x00000062a7aa7212 */ /* 0x000fe200078e9610 */
[----:B------:R-:W-:-:S04]  /*1cb0*/  IMAD.WIDE.U32 R168, R168, -0x326172a9, RZ ;  /* 0xcd9e8d57a8a87825 */ /* 0x000fc800078e00ff */
[----:B------:R-:W-:Y:S01]  /*1cc0*/  IMAD.WIDE.U32 R170, R170, -0x2daee0ad, RZ ;  /* 0xd2511f53aaaa7825 */ /* 0x000fe200078e00ff */
[----:B------:R-:W-:-:S04]  /*1cd0*/  LOP3.LUT R166, R169, R166, R147, 0x96, !PT ;  /* 0x000000a6a9a67212 */ /* 0x000fc800078e9693 */
[----:B------:R-:W-:Y:S02]  /*1ce0*/  LOP3.LUT R167, R171, R96, R146, 0x96, !PT ;  /* 0x00000060aba77212 */ /* 0x000fe400078e9692 */
.L_x_3880:
[----:B------:R-:W-:Y:S05]  /*1cf0*/  BSYNC B0 ;  /* 0x0000000000007941 */ /* 0x000fea0003800000 */
.L_x_3879:
        /* <DEDUP_REMOVED lines=15> */
.L_x_3883:
        /* <DEDUP_REMOVED lines=12> */
.L_x_3886:
[----:B------:R-:W-:Y:S02]  /*1eb0*/  MOV R103, R168 ;  /* 0x000000a800677202 */ /* 0x000fe40000000f00 */
.L_x_3887:
[----:B------:R-:W-:Y:S05]  /*1ec0*/  BSYNC B0 ;  /* 0x0000000000007941 */ /* 0x000fea0003800000 */
.L_x_3885:
        /* <DEDUP_REMOVED lines=16> */
.L_x_3891:
[----:B------:R-:W-:Y:S05]  /*1fd0*/  BSYNC B1 ;  /* 0x0000000000017941 */ /* 0x000fea0003800000 */
.L_x_3890:
        /* <DEDUP_REMOVED lines=42> */
.L_x_3889:
[----:B------:R-:W-:Y:S05]  /*2280*/  BSYNC B0 ;  /* 0x0000000000007941 */ /* 0x000fea0003800000 */
.L_x_3888:
        /* <DEDUP_REMOVED lines=10> */
.L_x_3884:
        /* <DEDUP_REMOVED lines=12> */
.L_x_3893:
[----:B------:R-:W-:Y:S02]  /*23f0*/  IMAD.MOV.U32 R104, RZ, RZ, R168 ;  /* 0x000000ffff687224 */ /* 0x000fe400078e00a8 */
.L_x_3894:
[----:B------:R-:W-:Y:S05]  /*2400*/  BSYNC B0 ;  /* 0x0000000000007941 */ /* 0x000fea0003800000 */
.L_x_3892:
        /* <DEDUP_REMOVED lines=16> */
.L_x_3898:
[----:B------:R-:W-:Y:S05]  /*2510*/  BSYNC B1 ;  /* 0x0000000000017941 */ /* 0x000fea0003800000 */
.L_x_3897:
        /* <DEDUP_REMOVED lines=41> */
[----:B------:R-:W-:-:S06]  /*27b0*/  HFMA2.MMA R96, -RZ, RZ, 0, 0 ;  /* 0x00000000ff607435 */ /* 0x000fcc00000001ff */
.L_x_3896:
[----:B------:R-:W-:Y:S05]  /*27c0*/  BSYNC B0 ;  /* 0x0000000000007941 */ /* 0x000fea0003800000 */
.L_x_3895:
        /* <DEDUP_REMOVED lines=15> */
.L_x_3899:
        /* <DEDUP_REMOVED lines=12> */
.L_x_3902:
[----:B------:R-:W-:Y:S02]  /*2980*/  MOV R104, R168 ;  /* 0x000000a800687202 */ /* 0x000fe40000000f00 */
.L_x_3903:
[----:B------:R-:W-:Y:S05]  /*2990*/  BSYNC B0 ;  /* 0x0000000000007941 */ /* 0x000fea0003800000 */
.L_x_3901:
        /* <DEDUP_REMOVED lines=16> */
.L_x_3907:
[----:B------:R-:W-:Y:S05]  /*2aa0*/  BSYNC B1 ;  /* 0x0000000000017941 */ /* 0x000fea0003800000 */
.L_x_3906:
        /* <DEDUP_REMOVED lines=42> */
.L_x_3905:
[----:B------:R-:W-:Y:S05]  /*2d50*/  BSYNC B0 ;  /* 0x0000000000007941 */ /* 0x000fea0003800000 */
.L_x_3904:
        /* <DEDUP_REMOVED lines=10> */
.L_x_3900:
        /* <DEDUP_REMOVED lines=12> */
.L_x_3909:
[----:B------:R-:W-:Y:S02]  /*2ec0*/  IMAD.MOV.U32 R104, RZ, RZ, R168 ;  /* 0x000000ffff687224 */ /* 0x000fe400078e00a8 */
.L_x_3910:
[----:B------:R-:W-:Y:S05]  /*2ed0*/  BSYNC B0 ;  /* 0x0000000000007941 */ /* 0x000fea0003800000 */
.L_x_3908:
        /* <DEDUP_REMOVED lines=16> */
.L_x_3914:
[----:B------:R-:W-:Y:S05]  /*2fe0*/  BSYNC B1 ;  /* 0x0000000000017941 */ /* 0x000fea0003800000 */
.L_x_3913:
        /* <DEDUP_REMOVED lines=42> */
.L_x_3912:
[----:B------:R-:W-:Y:S05]  /*3290*/  BSYNC B0 ;  /* 0x0000000000007941 */ /* 0x000fea0003800000 */
.L_x_3911:
        /* <DEDUP_REMOVED lines=15> */
.L_x_3915:
        /* <DEDUP_REMOVED lines=12> */
.L_x_3918:
[----:B------:R-:W-:Y:S02]  /*3450*/  MOV R104, R168 ;  /* 0x000000a800687202 */ /* 0x000fe40000000f00 */
.L_x_3919:
[----:B------:R-:W-:Y:S05]  /*3460*/  BSYNC B0 ;  /* 0x0000000000007941 */ /* 0x000fea0003800000 */
.L_x_3917:
        /* <DEDUP_REMOVED lines=16> */
.L_x_3923:
[----:B------:R-:W-:Y:S05]  /*3570*/  BSYNC B1 ;  /* 0x0000000000017941 */ /* 0x000fea0003800000 */
.L_x_3922:
        /* <DEDUP_REMOVED lines=42> */
.L_x_3921:
[----:B------:R-:W-:Y:S05]  /*3820*/  BSYNC B0 ;  /* 0x0000000000007941 */ /* 0x000fea0003800000 */
.L_x_3920:
        /* <DEDUP_REMOVED lines=10> */
.L_x_3916:
        /* <DEDUP_REMOVED lines=12> */
.L_x_3925:
[----:B------:R-:W-:Y:S02]  /*3990*/  IMAD.MOV.U32 R104, RZ, RZ, R168 ;  /* 0x000000ffff687224 */ /* 0x000fe400078e00a8 */
.L_x_3926:
[----:B------:R-:W-:Y:S05]  /*39a0*/  BSYNC B0 ;  /* 0x0000000000007941 */ /* 0x000fea0003800000 */
.L_x_3924:
        /* <DEDUP_REMOVED lines=16> */
.L_x_3930:
[----:B------:R-:W-:Y:S05]  /*3ab0*/  BSYNC B1 ;  /* 0x0000000000017941 */ /* 0x000fea0003800000 */
.L_x_3929:
        /* <DEDUP_REMOVED lines=42> */
.L_x_3928:
[----:B------:R-:W-:Y:S05]  /*3d60*/  BSYNC B0 ;  /* 0x0000000000007941 */ /* 0x000fea0003800000 */
.L_x_3927:
        /* <DEDUP_REMOVED lines=13> */
.L_x_3931:
        /* <DEDUP_REMOVED lines=12> */
.L_x_3934:
[----:B------:R-:W-:Y:S02]  /*3f00*/  MOV R104, R168 ;  /* 0x000000a800687202 */ /* 0x000fe40000000f00 */
.L_x_3935:
[----:B------:R-:W-:Y:S05]  /*3f10*/  BSYNC B0 ;  /* 0x0000000000007941 */ /* 0x000fea0003800000 */
.L_x_3933:
        /* <DEDUP_REMOVED lines=16> */
.L_x_3939:
[----:B------:R-:W-:Y:S05]  /*4020*/  BSYNC B1 ;  /* 0x0000000000017941 */ /* 0x000fea0003800000 */
.L_x_3938:
        /* <DEDUP_REMOVED lines=42> */
.L_x_3937:
[----:B------:R-:W-:Y:S05]  /*42d0*/  BSYNC B0 ;  /* 0x0000000000007941 */ /* 0x000fea0003800000 */
.L_x_3936:
        /* <DEDUP_REMOVED lines=10> */
.L_x_3932:
        /* <DEDUP_REMOVED lines=12> */
.L_x_3941:
[----:B------:R-:W-:Y:S02]  /*4440*/  IMAD.MOV.U32 R104, RZ, RZ, R168 ;  /* 0x000000ffff687224 */ /* 0x000fe400078e00a8 */
.L_x_3942:
[----:B------:R-:W-:Y:S05]  /*4450*/  BSYNC B0 ;  /* 0x0000000000007941 */ /* 0x000fea0003800000 */
.L_x_3940:
        /* <DEDUP_REMOVED lines=16> */
.L_x_3946:
[----:B------:R-:W-:Y:S05]  /*4560*/  BSYNC B1 ;  /* 0x0000000000017941 */ /* 0x000fea0003800000 */
.L_x_3945:
        /* <DEDUP_REMOVED lines=42> */
.L_x_3944:
[----:B------:R-:W-:Y:S05]  /*4810*/  BSYNC B0 ;  /* 0x0000000000007941 */ /* 0x000fea0003800000 */
.L_x_3943:
        /* <DEDUP_REMOVED lines=13> */
.L_x_3947:
        /* <DEDUP_REMOVED lines=12> */
.L_x_3950:
[----:B------:R-:W-:Y:S02]  /*49b0*/  MOV R94, R168 ;  /* 0x000000a8005e7202 */ /* 0x000fe40000000f00 */
.L_x_3951:
[----:B------:R-:W-:Y:S05]  /*49c0*/  BSYNC B0 ;  /* 0x0000000000007941 */ /* 0x000fea0003800000 */
.L_x_3949:
        /* <DEDUP_REMOVED lines=16> */
.L_x_3955:
[----:B------:R-:W-:Y:S05]  /*4ad0*/  BSYNC B1 ;  /* 0x0000000000017941 */ /* 0x000fea0003800000 */
.L_x_3954:
        /* <DEDUP_REMOVED lines=42> */
.L_x_3953:
[----:B------:R-:W-:Y:S05]  /*4d80*/  BSYNC B0 ;  /* 0x0000000000007941 */ /* 0x000fea0003800000 */
.L_x_3952:
        /* <DEDUP_REMOVED lines=10> */
.L_x_3948:
        /* <DEDUP_REMOVED lines=12> */
.L_x_3957:
[----:B------:R-:W-:Y:S02]  /*4ef0*/  IMAD.MOV.U32 R94, RZ, RZ, R168 ;  /* 0x000000ffff5e7224 */ /* 0x000fe400078e00a8 */
.L_x_3958:
[----:B------:R-:W-:Y:S05]  /*4f00*/  BSYNC B0 ;  /* 0x0000000000007941 */ /* 0x000fea0003800000 */
.L_x_3956:
        /* <DEDUP_REMOVED lines=16> */
.L_x_3962:
[----:B------:R-:W-:Y:S05]  /*5010*/  BSYNC B1 ;  /* 0x0000000000017941 */ /* 0x000fea0003800000 */
.L_x_3961:
        /* <DEDUP_REMOVED lines=42> */
.L_x_3960:
[----:B------:R-:W-:Y:S05]  /*52c0*/  BSYNC B0 ;  /* 0x0000000000007941 */ /* 0x000fea0003800000 */
.L_x_3959:
        /* <DEDUP_REMOVED lines=13> */
.L_x_3963:
        /* <DEDUP_REMOVED lines=12> */
.L_x_3966:
[----:B------:R-:W-:Y:S02]  /*5460*/  MOV R94, R168 ;  /* 0x000000a8005e7202 */ /* 0x000fe40000000f00 */
.L_x_3967:
[----:B------:R-:W-:Y:S05]  /*5470*/  BSYNC B0 ;  /* 0x0000000000007941 */ /* 0x000fea0003800000 */
.L_x_3965:
        /* <DEDUP_REMOVED lines=16> */
.L_x_3971:
[----:B------:R-:W-:Y:S05]  /*5580*/  BSYNC B1 ;  /* 0x0000000000017941 */ /* 0x000fea0003800000 */
.L_x_3970:
        /* <DEDUP_REMOVED lines=42> */
.L_x_3969:
[----:B------:R-:W-:Y:S05]  /*5830*/  BSYNC B0 ;  /* 0x0000000000007941 */ /* 0x000fea0003800000 */
.L_x_3968:
        /* <DEDUP_REMOVED lines=10> */
.L_x_3964:
        /* <DEDUP_REMOVED lines=12> */
.L_x_3973:
[----:B------:R-:W-:Y:S02]  /*59a0*/  IMAD.MOV.U32 R94, RZ, RZ, R168 ;  /* 0x000000ffff5e7224 */ /* 0x000fe400078e00a8 */
.L_x_3974:
[----:B------:R-:W-:Y:S05]  /*59b0*/  BSYNC B0 ;  /* 0x0000000000007941 */ /* 0x000fea0003800000 */
.L_x_3972:
        /* <DEDUP_REMOVED lines=16> */
.L_x_3978:
[----:B------:R-:W-:Y:S05]  /*5ac0*/  BSYNC B1 ;  /* 0x0000000000017941 */ /* 0x000fea0003800000 */
.L_x_3977:
        /* <DEDUP_REMOVED lines=42> */
.L_x_3976:
[----:B------:R-:W-:Y:S05]  /*5d70*/  BSYNC B0 ;  /* 0x0000000000007941 */ /* 0x000fea0003800000 */
.L_x_3975:
        /* <DEDUP_REMOVED lines=13> */
.L_x_3979:
        /* <DEDUP_REMOVED lines=12> */
.L_x_3982:
[----:B------:R-:W-:Y:S02]  /*5f10*/  MOV R100, R168 ;  /* 0x000000a800647202 */ /* 0x000fe40000000f00 */
.L_x_3983:
[----:B------:R-:W-:Y:S05]  /*5f20*/  BSYNC B0 ;  /* 0x0000000000007941 */ /* 0x000fea0003800000 */
.L_x_3981:
        /* <DEDUP_REMOVED lines=18> */
.L_x_3987:
[----:B------:R-:W-:Y:S05]  /*6050*/  BSYNC B1 ;  /* 0x0000000000017941 */ /* 0x000fea0003800000 */
.L_x_3986:
        /* <DEDUP_REMOVED lines=42> */
.L_x_3985:
[----:B------:R-:W-:Y:S05]  /*6300*/  BSYNC B0 ;  /* 0x0000000000007941 */ /* 0x000fea0003800000 */
.L_x_3984:
        /* <DEDUP_REMOVED lines=10> */
.L_x_3980:
        /* <DEDUP_REMOVED lines=17> */
[----:B------:R-:W-:Y:S01]  /*64c0*/  F2FP.PACK_AB R95, R115, R111 ;  /* 0x0000006f735f723e */ /* 0x000fe200000000ff */
[----:B------:R-:W-:Y:S01]  /*64d0*/  IMAD.WIDE.U32 R172, R172, 0x100, RZ ;  /* 0x00000100acac7825 */ /* 0x000fe200078e00ff */
[----:B------:R-:W-:Y:S02]  /*64e0*/  LOP3.LUT R101, R99, R92, R101, 0xfe, !PT ;  /* 0x0000005c63657212 */ /* 0x000fe400078efe65 */
[----:B------:R-:W-:Y:S02]  /*64f0*/  SEL R99, RZ, 0x1, P5 ;  /* 0x00000001ff637807 */ /* 0x000fe40002800000 */
[----:B------:R-:W-:Y:S02]  /*6500*/  LOP3.LUT R98, R172, R98, R96, 0xfe, !PT ;  /* 0x00000062ac627212 */ /* 0x000fe400078efe60 */
[----:B------:R-:W-:Y:S02]  /*6510*/  F2FP.PACK_AB R94, R113, R107 ;  /* 0x0000006b715e723e */ /* 0x000fe400000000ff */
[----:B------:R-:W-:-:S02]  /*6520*/  F2FP.PACK_AB R93, R109, R103 ;  /* 0x000000676d5d723e */ /* 0x000fc400000000ff */
[----:B------:R-:W-:Y:S02]  /*6530*/  F2FP.PACK_AB R92, R105, R102 ;  /* 0x00000066695c723e */ /* 0x000fe400000000ff */
        /* <DEDUP_REMOVED lines=10> */
[----:B0-----:R-:W-:Y:S02]  /*65e0*/  SHF.L.U32 R93, R164, 0x10, RZ ;  /* 0x00000010a45d7819 */ /* 0x001fe400000006ff */
[----:B------:R-:W-:Y:S02]  /*65f0*/  LOP3.LUT R92, R163, 0xffff, RZ, 0xc0, !PT ;  /* 0x0000ffffa35c7812 */ /* 0x000fe400078ec0ff */
[----:B------:R-:W-:Y:S02]  /*6600*/  LOP3.LUT R95, R93, 0xff0000, RZ, 0xc0, !PT ;  /* 0x00ff00005d5f7812 */ /* 0x000fe400078ec0ff */
[----:B------:R-:W-:Y:S02]  /*6610*/  PRMT R93, R162, 0x7104, RZ ;  /* 0x00007104a25d7816 */ /* 0x000fe400000000ff */
[----:B------:R-:W-:Y:S02]  /*6620*/  PRMT R114, R95, 0x4210, R92 ;  /* 0x000042105f727816 */ /* 0x000fe4000000005c */
[----:B------:R-:W-:-:S02]  /*6630*/  LOP3.LUT R172, R160, 0xff, RZ, 0xc0, !PT ;  /* 0x000000ffa0ac7812 */ /* 0x000fc400078ec0ff */
[----:B------:R-:W-:Y:S02]  /*6640*/  LOP3.LUT R94, R159, 0xff, RZ, 0xc0, !PT ;  /* 0x000000ff9f5e7812 */ /* 0x000fe400078ec0ff */
[----:B------:R-:W-:Y:S01]  /*6650*/  LOP3.LUT R92, R158, 0xff, RZ, 0xc0, !PT ;  /* 0x000000ff9e5c7812 */ /* 0x000fe200078ec0ff */
[----:B------:R-:W-:Y:S01]  /*6660*/  IMAD.WIDE.U32 R172, R172, 0x1000000, RZ ;  /* 0x01000000acac7825 */ /* 0x000fe200078e00ff */
[----:B------:R-:W-:-:S03]  /*6670*/  LOP3.LUT R114, R114, 0xff00, R93, 0xf8, !PT ;  /* 0x0000ff0072727812 */ /* 0x000fc600078ef85d */
[----:B------:R-:W-:Y:S01]  /*6680*/  IMAD.WIDE.U32 R94, R94, 0x10000, RZ ;  /* 0x000100005e5e7825 */ /* 0x000fe200078e00ff */
[----:B------:R-:W-:-:S03]  /*6690*/  LOP3.LUT R169, R114, 0xff, R161, 0xf8, !PT ;  /* 0x000000ff72a97812 */ /* 0x000fc600078ef8a1 */
[----:B------:R-:W-:Y:S01]  /*66a0*/  IMAD.WIDE.U32 R92, R92, 0x100, RZ ;  /* 0x000001005c5c7825 */ /* 0x000fe200078e00ff */
[----:B------:R-:W-:-:S04]  /*66b0*/  LOP3.LUT R95, R95, R169, R173, 0xfe, !PT ;  /* 0x000000a95f5f7212 */ /* 0x000fc800078efead */
[----:B------:R-:W-:Y:S02]  /*66c0*/  LOP3.LUT R92, R92, R172, R94, 0xfe, !PT ;  /* 0x000000ac5c5c7212 */ /* 0x000fe400078efe5e */
[----:B------:R-:W-:Y:S01]  /*66d0*/  LOP3.LUT R93, R95, R93, RZ, 0xfc, !PT ;  /* 0x0000005d5f5d7212 */ /* 0x000fe200078efcff */
[----:B------:R-:W-:Y:S01]  /*66e0*/  IMAD.WIDE.U32 R94, R108, R104, c[0x0][0x198] ;  /* 0x000066006c5e7625 */ /* 0x000fe200078e0068 */
[----:B------:R-:W-:-:S05]  /*66f0*/  LOP3.LUT R92, R92, 0xff, R157, 0xf8, !PT ;  /* 0x000000ff5c5c7812 */ /* 0x000fca00078ef89d */
[----:B------:R0:W-:Y:S02]  /*6700*/  STG.E.64 [R94.64], R92 ;  /* 0x0000005c5e007986 */ /* 0x0001e4000c101b04 */
.L_x_3988:
        /* <DEDUP_REMOVED lines=15> */
.L_x_3990:
[----:B-1----:R-:W-:Y:S02]  /*6800*/  IMAD.MOV.U32 R172, RZ, RZ, R168 ;  /* 0x000000ffffac7224 */ /* 0x002fe400078e00a8 */
.L_x_3991:
[----:B------:R-:W-:Y:S05]  /*6810*/  BSYNC B0 ;  /* 0x0000000000007941 */ /* 0x000fea0003800000 */
.L_x_3989:
        /* <DEDUP_REMOVED lines=16> */
.L_x_3995:
[----:B------:R-:W-:Y:S05]  /*6920*/  BSYNC B1 ;  /* 0x0000000000017941 */ /* 0x000fea0003800000 */
.L_x_3994:
        /* <DEDUP_REMOVED lines=42> */
.L_x_3993:
[----:B------:R-:W-:Y:S05]  /*6bd0*/  BSYNC B0 ;  /* 0x0000000000007941 */ /* 0x000fea0003800000 */
.L_x_3992:
[----:B------:R-:W0:Y:S01]  /*6be0*/  I2F.U32 R97, R172 ;  /* 0x000000ac00617306 */ /* 0x000e220000201000 */
[----:B-----5:R-:W-:Y:S01]  /*6bf0*/  HADD2.F32 R96, -RZ, R92.H0_H0 ;  /* 0x2000005cff607230 */ /* 0x020fe20000004100 */
        /* <DEDUP_REMOVED lines=13> */
.L_x_3996:
        /* <DEDUP_REMOVED lines=12> */
.L_x_3999:
[----:B------:R-:W-:Y:S02]  /*6d90*/  IMAD.MOV.U32 R112, RZ, RZ, R168 ;  /* 0x000000ffff707224 */ /* 0x000fe400078e00a8 */
.L_x_4000:
[----:B------:R-:W-:Y:S05]  /*6da0*/  BSYNC B0 ;  /* 0x0000000000007941 */ /* 0x000fea0003800000 */
.L_x_3998:
        /* <DEDUP_REMOVED lines=16> */
.L_x_4004:
[----:B------:R-:W-:Y:S05]  /*6eb0*/  BSYNC B1 ;  /* 0x0000000000017941 */ /* 0x000fea0003800000 */
.L_x_4003:
        /* <DEDUP_REMOVED lines=39> */
[----:B------:R-:W-:Y:S02]  /*7130*/  LOP3.LUT R166, R99, R166, R147, 0x96, !PT ;  /* 0x000000a663a67212 */ /* 0x000fe400078e9693 */
[----:B------:R-:W-:Y:S02]  /*7140*/  MOV R168, R98 ;  /* 0x0000006200a87202 */ /* 0x000fe40000000f00 */
[----:B------:R-:W-:Y:S01]  /*7150*/  LOP3.LUT R167, R171, R96, R146, 0x96, !PT ;  /* 0x00000060aba77212 */ /* 0x000fe200078e9692 */
[----:B------:R-:W-:Y:S02]  /*7160*/  IMAD.MOV.U32 R96, RZ, RZ, RZ ;  /* 0x000000ffff607224 */ /* 0x000fe400078e00ff */
.L_x_4002:
[----:B------:R-:W-:Y:S05]  /*7170*/  BSYNC B0 ;  /* 0x0000000000007941 */ /* 0x000fea0003800000 */
.L_x_4001:
        /* <DEDUP_REMOVED lines=10> */
.L_x_3997:
        /* <DEDUP_REMOVED lines=12> */
.L_x_4006:
[----:B------:R-:W-:Y:S02]  /*72e0*/  IMAD.MOV.U32 R112, RZ, RZ, R168 ;  /* 0x000000ffff707224 */ /* 0x000fe400078e00a8 */
.L_x_4007:
[----:B------:R-:W-:Y:S05]  /*72f0*/  BSYNC B0 ;  /* 0x0000000000007941 */ /* 0x000fea0003800000 */
.L_x_4005:
        /* <DEDUP_REMOVED lines=16> */
.L_x_4011:
[----:B------:R-:W-:Y:S05]  /*7400*/  BSYNC B1 ;  /* 0x0000000000017941 */ /* 0x000fea0003800000 */
.L_x_4010:
        /* <DEDUP_REMOVED lines=43> */
.L_x_4009:
[----:B------:R-:W-:Y:S05]  /*76c0*/  BSYNC B0 ;  /* 0x0000000000007941 */ /* 0x000fea0003800000 */
.L_x_4008:
        /* <DEDUP_REMOVED lines=15> */
.L_x_4012:
        /* <DEDUP_REMOVED lines=12> */
.L_x_4015:
[----:B------:R-:W-:Y:S02]  /*7880*/  IMAD.MOV.U32 R112, RZ, RZ, R168 ;  /* 0x000000ffff707224 */ /* 0x000fe400078e00a8 */
.L_x_4016:
[----:B------:R-:W-:Y:S05]  /*7890*/  BSYNC B0 ;  /* 0x0000000000007941 */ /* 0x000fea0003800000 */
.L_x_4014:
        /* <DEDUP_REMOVED lines=16> */
.L_x_4020:
[----:B------:R-:W-:Y:S05]  /*79a0*/  BSYNC B1 ;  /* 0x0000000000017941 */ /* 0x000fea0003800000 */
.L_x_4019:
        /* <DEDUP_REMOVED lines=43> */
.L_x_4018:
[----:B------:R-:W-:Y:S05]  /*7c60*/  BSYNC B0 ;  /* 0x0000000000007941 */ /* 0x000fea0003800000 */
.L_x_4017:
        /* <DEDUP_REMOVED lines=10> */
.L_x_4013:
        /* <DEDUP_REMOVED lines=12> */
.L_x_4022:
[----:B------:R-:W-:Y:S02]  /*7dd0*/  IMAD.MOV.U32 R112, RZ, RZ, R168 ;  /* 0x000000ffff707224 */ /* 0x000fe400078e00a8 */
.L_x_4023:
[----:B------:R-:W-:Y:S05]  /*7de0*/  BSYNC B0 ;  /* 0x0000000000007941 */ /* 0x000fea0003800000 */
.L_x_4021:
        /* <DEDUP_REMOVED lines=16> */
.L_x_4027:
[----:B------:R-:W-:Y:S05]  /*7ef0*/  BSYNC B1 ;  /* 0x0000000000017941 */ /* 0x000fea0003800000 */
.L_x_4026:
        /* <DEDUP_REMOVED lines=42> */
[----:B------:R-:W-:-:S06]  /*81a0*/  HFMA2.MMA R96, -RZ, RZ, 0, 0 ;  /* 0x00000000ff607435 */ /* 0x000fcc00000001ff */
.L_x_4025:
[----:B------:R-:W-:Y:S05]  /*81b0*/  BSYNC B0 ;  /* 0x0000000000007941 */ /* 0x000fea0003800000 */
.L_x_4024:
        /* <DEDUP_REMOVED lines=15> */
.L_x_4028:
        /* <DEDUP_REMOVED lines=12> */
.L_x_4031:
[----:B------:R-:W-:Y:S02]  /*8370*/  MOV R112, R168 ;  /* 0x000000a800707202 */ /* 0x000fe40000000f00 */
.L_x_4032:
[----:B------:R-:W-:Y:S05]  /*8380*/  BSYNC B0 ;  /* 0x0000000000007941 */ /* 0x000fea0003800000 */
.L_x_4030:
        /* <DEDUP_REMOVED lines=16> */
.L_x_4036:
[----:B------:R-:W-:Y:S05]  /*8490*/  BSYNC B1 ;  /* 0x0000000000017941 */ /* 0x000fea0003800000 */
.L_x_4035:
[----:B------:R-:W-:Y:S01]  /*84a0*/  IMAD.HI.U32 R92, R150, -0x326172a9, RZ ;  /* 0xcd9e8d57965c7827 */ /* 0x000fe200078e00ff */
[----:B------:R-:W-:-:S03]  /*84b0*/  LOP3.LUT R96, R96, R155, R131, 0x96, !PT ;  /* 0x0000009b60607212 */ /* 0x000fc600078e9683 */
[----:B------:R-:W-:Y:S01]  /*84c0*/  IMAD R98, R150, -0x326172a9, RZ ;  /* 0xcd9e8d5796627824 */ /* 0x000fe200078e02ff */
[----:B------:R-:W-:Y:S01]  /*84d0*/  LOP3.LUT R92, R92, R153, R130, 0x96, !PT ;  /* 0x000000995c5c7212 */ /* 0x000fe200078e9682 */
[----:B------:R-:W-:-:S04]  /*84e0*/  IMAD.WIDE.U32 R96, R96, -0x326172a9, RZ ;  /* 0xcd9e8d5760607825 */ /* 0x000fc800078e00ff */
[----:B------:R-:W-:Y:S01]  /*84f0*/  IMAD R99, R151, -0x2daee0ad, RZ ;  /* 0xd2511f5397637824 */ /* 0x000fe200078e02ff */
[----:B------:R-:W-:Y:S01]  /*8500*/  LOP3.LUT R98, R97, R98, R3, 0x96, !PT ;  /* 0x0000006261627212 */ /* 0x000fe200078e9603 */
[----:B------:R-:W-:Y:S01]  /*8510*/  IMAD.WIDE.U32 R100, R92, -0x2daee0ad, RZ ;  /* 0xd2511f535c647825 */ /* 0x000fe200078e00ff */
[----:B------:R-:W-:-:S03]  /*8520*/  HFMA2.MMA R92, -RZ, RZ, 0, 0 ;  /* 0x00000000ff5c7435 */ /* 0x000fc600000001ff */
        /* <DEDUP_REMOVED lines=35> */
.L_x_4034:
[----:B------:R-:W-:Y:S05]  /*8760*/  BSYNC B0 ;  /* 0x0000000000007941 */ /* 0x000fea0003800000 */
.L_x_4033:
        /* <DEDUP_REMOVED lines=10> */
.L_x_4029:
        /* <DEDUP_REMOVED lines=12> */
.L_x_4038:
[----:B------:R-:W-:Y:S02]  /*88d0*/  IMAD.MOV.U32 R112, RZ, RZ, R168 ;  /* 0x000000ffff707224 */ /* 0x000fe400078e00a8 */
.L_x_4039:
[----:B------:R-:W-:Y:S05]  /*88e0*/  BSYNC B0 ;  /* 0x0000000000007941 */ /* 0x000fea0003800000 */
.L_x_4037:
        /* <DEDUP_REMOVED lines=16> */
.L_x_4043:
[----:B------:R-:W-:Y:S05]  /*89f0*/  BSYNC B1 ;  /* 0x0000000000017941 */ /* 0x000fea0003800000 */
.L_x_4042:
        /* <DEDUP_REMOVED lines=44> */
.L_x_4041:
[----:B------:R-:W-:Y:S05]  /*8cc0*/  BSYNC B0 ;  /* 0x0000000000007941 */ /* 0x000fea0003800000 */
.L_x_4040:
        /* <DEDUP_REMOVED lines=15> */
.L_x_4044:
        /* <DEDUP_REMOVED lines=12> */
.L_x_4047:
[----:B------:R-:W-:Y:S02]  /*8e80*/  IMAD.MOV.U32 R112, RZ, RZ, R168 ;  /* 0x000000ffff707224 */ /* 0x000fe400078e00a8 */
.L_x_4048:
[----:B------:R-:W-:Y:S05]  /*8e90*/  BSYNC B0 ;  /* 0x0000000000007941 */ /* 0x000fea0003800000 */
.L_x_4046:
        /* <DEDUP_REMOVED lines=16> */
.L_x_4052:
[----:B------:R-:W-:Y:S05]  /*8fa0*/  BSYNC B1 ;  /* 0x0000000000017941 */ /* 0x000fea0003800000 */
.L_x_4051:
        /* <DEDUP_REMOVED lines=44> */
.L_x_4050:
[----:B------:R-:W-:Y:S05]  /*9270*/  BSYNC B0 ;  /* 0x0000000000007941 */ /* 0x000fea0003800000 */
.L_x_4049:
        /* <DEDUP_REMOVED lines=10> */
.L_x_4045:
        /* <DEDUP_REMOVED lines=12> */
.L_x_4054:
[----:B------:R-:W-:Y:S02]  /*93e0*/  IMAD.MOV.U32 R112, RZ, RZ, R168 ;  /* 0x000000ffff707224 */ /* 0x000fe400078e00a8 */
.L_x_4055:
[----:B------:R-:W-:Y:S05]  /*93f0*/  BSYNC B0 ;  /* 0x0000000000007941 */ /* 0x000fea0003800000 */
.L_x_4053:
        /* <DEDUP_REMOVED lines=16> */
.L_x_4059:
[----:B------:R-:W-:Y:S05]  /*9500*/  BSYNC B1 ;  /* 0x0000000000017941 */ /* 0x000fea0003800000 */
.L_x_4058:
        /* <DEDUP_REMOVED lines=40> */
[----:B------:R-:W-:Y:S01]  /*9790*/  MOV R168, R98 ;  /* 0x0000006200a87202 */ /* 0x000fe20000000f00 */
[----:B------:R-:W-:Y:S01]  /*97a0*/  IMAD.MOV.U32 R170, RZ, RZ, R92 ;  /* 0x000000ffffaa7224 */ /* 0x000fe200078e005c */
[----:B------:R-:W-:Y:S01]  /*97b0*/  LOP3.LUT R167, R93, R96, R146, 0x96, !PT ;  /* 0x000000605da77212 */ /* 0x000fe200078e9692 */
[----:B------:R-:W-:Y:S02]  /*97c0*/  IMAD.MOV.U32 R93, RZ, RZ, RZ ;  /* 0x000000ffff5d7224 */ /* 0x000fe400078e00ff */
.L_x_4057:
[----:B------:R-:W-:Y:S05]  /*97d0*/  BSYNC B0 ;  /* 0x0000000000007941 */ /* 0x000fea0003800000 */
.L_x_4056:
        /* <DEDUP_REMOVED lines=13> */
.L_x_4060:
        /* <DEDUP_REMOVED lines=12> */
.L_x_4063:
[----:B------:R-:W-:Y:S02]  /*9970*/  IMAD.MOV.U32 R112, RZ, RZ, R168 ;  /* 0x000000ffff707224 */ /* 0x000fe400078e00a8 */
.L_x_4064:
[----:B------:R-:W-:Y:S05]  /*9980*/  BSYNC B0 ;  /* 0x0000000000007941 */ /* 0x000fea0003800000 */
.L_x_4062:
        /* <DEDUP_REMOVED lines=16> */
.L_x_4068:
[----:B------:R-:W-:Y:S05]  /*9a90*/  BSYNC B1 ;  /* 0x0000000000017941 */ /* 0x000fea0003800000 */
.L_x_4067:
        /* <DEDUP_REMOVED lines=44> */
.L_x_4066:
[----:B------:R-:W-:Y:S05]  /*9d60*/  BSYNC B0 ;  /* 0x0000000000007941 */ /* 0x000fea0003800000 */
.L_x_4065:
        /* <DEDUP_REMOVED lines=10> */
.L_x_4061:
        /* <DEDUP_REMOVED lines=12> */
.L_x_4070:
[----:B------:R-:W-:Y:S02]  /*9ed0*/  MOV R112, R168 ;  /* 0x000000a800707202 */ /* 0x000fe40000000f00 */
.L_x_4071:
[----:B------:R-:W-:Y:S05]  /*9ee0*/  BSYNC B0 ;  /* 0x0000000000007941 */ /* 0x000fea0003800000 */
.L_x_4069:
        /* <DEDUP_REMOVED lines=16> */
.L_x_4075:
[----:B------:R-:W-:Y:S05]  /*9ff0*/  BSYNC B1 ;  /* 0x0000000000017941 */ /* 0x000fea0003800000 */
.L_x_4074:
        /* <DEDUP_REMOVED lines=42> */
[----:B------:R-:W-:Y:S01]  /*a2a0*/  HFMA2.MMA R93, -RZ, RZ, 0, 0 ;  /* 0x00000000ff5d7435 */ /* 0x000fe200000001ff */
[----:B------:R-:W-:-:S05]  /*a2b0*/  IMAD.MOV.U32 R170, RZ, RZ, R92 ;  /* 0x000000ffffaa7224 */ /* 0x000fca00078e005c */
.L_x_4073:
[----:B------:R-:W-:Y:S05]  /*a2c0*/  BSYNC B0 ;  /* 0x0000000000007941 */ /* 0x000fea0003800000 */
.L_x_4072:
        /* <DEDUP_REMOVED lines=13> */
.L_x_4076:
        /* <DEDUP_REMOVED lines=12> */
.L_x_4079:
[----:B------:R-:W-:Y:S02]  /*a460*/  MOV R94, R168 ;  /* 0x000000a8005e7202 */ /* 0x000fe40000000f00 */
.L_x_4080:
[----:B------:R-:W-:Y:S05]  /*a470*/  BSYNC B0 ;  /* 0x0000000000007941 */ /* 0x000fea0003800000 */
.L_x_4078:
        /* <DEDUP_REMOVED lines=16> */
.L_x_4084:
[----:B------:R-:W-:Y:S05]  /*a580*/  BSYNC B1 ;  /* 0x0000000000017941 */ /* 0x000fea0003800000 */
.L_x_4083:
        /* <DEDUP_REMOVED lines=41> */
[----:B------:R-:W-:Y:S01]  /*a820*/  HFMA2.MMA R92, -RZ, RZ, 0, 0 ;  /* 0x00000000ff5c7435 */ /* 0x000fe200000001ff */
[----:B------:R-:W-:Y:S01]  /*a830*/  IMAD.MOV.U32 R168, RZ, RZ, R98 ;  /* 0x000000ffffa87224 */ /* 0x000fe200078e0062 */
[----:B------:R-:W-:-:S04]  /*a840*/  LOP3.LUT R167, R93, R96, R146, 0x96, !PT ;  /* 0x000000605da77212 */ /* 0x000fc800078e9692 */
.L_x_4082:
[----:B------:R-:W-:Y:S05]  /*a850*/  BSYNC B0 ;  /* 0x0000000000007941 */ /* 0x000fea0003800000 */
.L_x_4081:
        /* <DEDUP_REMOVED lines=10> */
.L_x_4077:
        /* <DEDUP_REMOVED lines=12> */
.L_x_4086:
[----:B------:R-:W-:Y:S02]  /*a9c0*/  IMAD.MOV.U32 R94, RZ, RZ, R168 ;  /* 0x000000ffff5e7224 */ /* 0x000fe400078e00a8 */
.L_x_4087:
[----:B------:R-:W-:Y:S05]  /*a9d0*/  BSYNC B0 ;  /* 0x0000000000007941 */ /* 0x000fea0003800000 */
.L_x_4085:
        /* <DEDUP_REMOVED lines=16> */
.L_x_4091:
[----:B------:R-:W-:Y:S05]  /*aae0*/  BSYNC B1 ;  /* 0x0000000000017941 */ /* 0x000fea0003800000 */
.L_x_4090:
        /* <DEDUP_REMOVED lines=44> */
.L_x_4089:
[----:B------:R-:W-:Y:S05]  /*adb0*/  BSYNC B0 ;  /* 0x0000000000007941 */ /* 0x000fea0003800000 */
.L_x_4088:
        /* <DEDUP_REMOVED lines=13> */
.L_x_4092:
        /* <DEDUP_REMOVED lines=12> */
.L_x_4095:
[----:B------:R-:W-:Y:S02]  /*af50*/  IMAD.MOV.U32 R94, RZ, RZ, R168 ;  /* 0x000000ffff5e7224 */ /* 0x000fe400078e00a8 */
.L_x_4096:
[----:B------:R-:W-:Y:S05]  /*af60*/  BSYNC B0 ;  /* 0x0000000000007941 */ /* 0x000fea0003800000 */
.L_x_4094:
        /* <DEDUP_REMOVED lines=16> */
.L_x_4100:
[----:B------:R-:W-:Y:S05]  /*b070*/  BSYNC B1 ;  /* 0x0000000000017941 */ /* 0x000fea0003800000 */
.L_x_4099:
        /* <DEDUP_REMOVED lines=44> */
.L_x_4098:
[----:B------:R-:W-:Y:S05]  /*b340*/  BSYNC B0 ;  /* 0x0000000000007941 */ /* 0x000fea0003800000 */
.L_x_4097:
        /* <DEDUP_REMOVED lines=10> */
.L_x_4093:
        /* <DEDUP_REMOVED lines=12> */
.L_x_4102:
[----:B------:R-:W-:Y:S02]  /*b4b0*/  IMAD.MOV.U32 R94, RZ, RZ, R168 ;  /* 0x000000ffff5e7224 */ /* 0x000fe400078e00a8 */
.L_x_4103:
[----:B------:R-:W-:Y:S05]  /*b4c0*/  BSYNC B0 ;  /* 0x0000000000007941 */ /* 0x000fea0003800000 */
.L_x_4101:
        /* <DEDUP_REMOVED lines=16> */
.L_x_4107:
[----:B------:R-:W-:Y:S05]  /*b5d0*/  BSYNC B1 ;  /* 0x0000000000017941 */ /* 0x000fea0003800000 */
.L_x_4106:
        /* <DEDUP_REMOVED lines=44> */
.L_x_4105:
[----:B------:R-:W-:Y:S05]  /*b8a0*/  BSYNC B0 ;  /* 0x0000000000007941 */ /* 0x000fea0003800000 */
.L_x_4104:
        /* <DEDUP_REMOVED lines=13> */
.L_x_4108:
        /* <DEDUP_REMOVED lines=12> */
.L_x_4111:
[----:B------:R-:W-:Y:S02]  /*ba40*/  IMAD.MOV.U32 R100, RZ, RZ, R168 ;  /* 0x000000ffff647224 */ /* 0x000fe400078e00a8 */
.L_x_4112:
[----:B------:R-:W-:Y:S05]  /*ba50*/  BSYNC B0 ;  /* 0x0000000000007941 */ /* 0x000fea0003800000 */
.L_x_4110:
        /* <DEDUP_REMOVED lines=18> */
.L_x_4116:
[----:B------:R-:W-:Y:S05]  /*bb80*/  BSYNC B1 ;  /* 0x0000000000017941 */ /* 0x000fea0003800000 */
.L_x_4115:
        /* <DEDUP_REMOVED lines=43> */
[----:B------:R-:W-:Y:S02]  /*be40*/  LOP3.LUT R167, R93, R94, R146, 0x96, !PT ;  /* 0x0000005e5da77212 */ /* 0x000fe400078e9692 */
.L_x_4114:
[----:B------:R-:W-:Y:S05]  /*be50*/  BSYNC B0 ;  /* 0x0000000000007941 */ /* 0x000fea0003800000 */
.L_x_4113:
        /* <DEDUP_REMOVED lines=10> */
.L_x_4109:
        /* <DEDUP_REMOVED lines=53> */
.L_x_4117:
        /* <DEDUP_REMOVED lines=13> */
[----:B------:R-:W-:Y:S01]  /*c320*/  MOV R114, R170 ;  /* 0x000000aa00727202 */ /* 0x000fe20000000f00 */
[----:B------:R-:W-:Y:S05]  /*c330*/  BRA `(.L_x_4120) ;  /* 0x0000001000007947 */ /* 0x000fea0003800000 */
.L_x_4119:
[----:B-1----:R-:W-:Y:S02]  /*c340*/  IMAD.MOV.U32 R114, RZ, RZ, R168 ;  /* 0x000000ffff727224 */ /* 0x002fe400078e00a8 */
.L_x_4120:
[----:B------:R-:W-:Y:S05]  /*c350*/  BSYNC B0 ;  /* 0x0000000000007941 */ /* 0x000fea0003800000 */
.L_x_4118:
        /* <DEDUP_REMOVED lines=16> */
.L_x_4124:
[----:B------:R-:W-:Y:S05]  /*c460*/  BSYNC B1 ;  /* 0x0000000000017941 */ /* 0x000fea0003800000 */
.L_x_4123:
        /* <DEDUP_REMOVED lines=44> */
.L_x_4122:
[----:B------:R-:W-:Y:S05]  /*c730*/  BSYNC B0 ;  /* 0x0000000000007941 */ /* 0x000fea0003800000 */
.L_x_4121:
        /* <DEDUP_REMOVED lines=15> */
.L_x_4125:
        /* <DEDUP_REMOVED lines=12> */
.L_x_4128:
[----:B------:R-:W-:Y:S02]  /*c8f0*/  IMAD.MOV.U32 R112, RZ, RZ, R168 ;  /* 0x000000ffff707224 */ /* 0x000fe400078e00a8 */
.L_x_4129:
[----:B------:R-:W-:Y:S05]  /*c900*/  BSYNC B0 ;  /* 0x0000000000007941 */ /* 0x000fea0003800000 */
.L_x_4127:
        /* <DEDUP_REMOVED lines=16> */
.L_x_4133:
[----:B------:R-:W-:Y:S05]  /*ca10*/  BSYNC B1 ;  /* 0x0000000000017941 */ /* 0x000fea0003800000 */
.L_x_4132:
        /* <DEDUP_REMOVED lines=42> */
[----:B------:R-:W-:Y:S01]  /*ccc0*/  IMAD.MOV.U32 R97, RZ, RZ, RZ ;  /* 0x000000ffff617224 */ /* 0x000fe200078e00ff */
[----:B------:R-:W-:Y:S02]  /*ccd0*/  MOV R170, R96 ;  /* 0x0000006000aa7202 */ /* 0x000fe40000000f00 */
.L_x_4131:
[----:B------:R-:W-:Y:S05]  /*cce0*/  BSYNC B0 ;  /* 0x0000000000007941 */ /* 0x000fea0003800000 */
.L_x_4130:
        /* <DEDUP_REMOVED lines=10> */
.L_x_4126:
        /* <DEDUP_REMOVED lines=12> */
.L_x_4135:
[----:B------:R-:W-:Y:S02]  /*ce50*/  IMAD.MOV.U32 R112, RZ, RZ, R168 ;  /* 0x000000ffff707224 */ /* 0x000fe400078e00a8 */
.L_x_4136:
[----:B------:R-:W-:Y:S05]  /*ce60*/  BSYNC B0 ;  /* 0x0000000000007941 */ /* 0x000fea0003800000 */
.L_x_4134:
        /* <DEDUP_REMOVED lines=16> */
.L_x_4140:
[----:B------:R-:W-:Y:S05]  /*cf70*/  BSYNC B1 ;  /* 0x0000000000017941 */ /* 0x000fea0003800000 */
.L_x_4139:
        /* <DEDUP_REMOVED lines=44> */
.L_x_4138:
[----:B------:R-:W-:Y:S05]  /*d240*/  BSYNC B0 ;  /* 0x0000000000007941 */ /* 0x000fea0003800000 */
.L_x_4137:
        /* <DEDUP_REMOVED lines=9> */
[----:B------:R-:W-:Y:S01]  /*d2e0*/  MOV R92, R96 ;  /* 0x00000060005c7202 */ /* 0x000fe20000000f00 */
[----:B------:R-:W-:Y:S05]  /*d2f0*/  @!P0 BRA `(.L_x_4142) ;  /* 0x000005a000008947 */ /* 0x000fea0003800000 */
[----:B------:R-:W-:Y:S01]  /*d300*/  HADD2.F32 R98, -RZ, R88.H1_H1 ;  /* 0x30000058ff627230 */ /* 0x000fe20000004100 */
[----:B------:R-:W-:-:S04]  /*d310*/  IMAD.MOV.U32 R92, RZ, RZ, R96 ;  /* 0x000000ffff5c7224 */ /* 0x000fc800078e0060 */
[----:B------:R-:W-:Y:S01]  /*d320*/  FADD.FTZ R189, R98, R189 ;  /* 0x000000bd62bd7221 */ /* 0x000fe20000010000 */
[----:B------:R-:W-:Y:S05]  /*d330*/  BRA `(.L_x_4142) ;  /* 0x0000056000007947 */ /* 0x000fea0003800000 */
.L_x_4141:
        /* <DEDUP_REMOVED lines=12> */
.L_x_4144:
[----:B------:R-:W-:Y:S02]  /*d400*/  IMAD.MOV.U32 R112, RZ, RZ, R168 ;  /* 0x000000ffff707224 */ /* 0x000fe400078e00a8 */
.L_x_4145:
[----:B------:R-:W-:Y:S05]  /*d410*/  BSYNC B0 ;  /* 0x0000000000007941 */ /* 0x000fea0003800000 */
.L_x_4143:
        /* <DEDUP_REMOVED lines=16> */
.L_x_4149:
[----:B------:R-:W-:Y:S05]  /*d520*/  BSYNC B1 ;  /* 0x0000000000017941 */ /* 0x000fea0003800000 */
.L_x_4148:
        /* <DEDUP_REMOVED lines=44> */
.L_x_4147:
[----:B------:R-:W-:Y:S05]  /*d7f0*/  BSYNC B0 ;  /* 0x0000000000007941 */ /* 0x000fea0003800000 */
.L_x_4146:
        /* <DEDUP_REMOVED lines=10> */
.L_x_4142:
        /* <DEDUP_REMOVED lines=12> */
.L_x_4151:
[----:B------:R-:W-:Y:S02]  /*d960*/  IMAD.MOV.U32 R112, RZ, RZ, R168 ;  /* 0x000000ffff707224 */ /* 0x000fe400078e00a8 */
.L_x_4152:
[----:B------:R-:W-:Y:S05]  /*d970*/  BSYNC B0 ;  /* 0x0000000000007941 */ /* 0x000fea0003800000 */
.L_x_4150:
        /* <DEDUP_REMOVED lines=16> */
.L_x_4156:
[----:B------:R-:W-:Y:S05]  /*da80*/  BSYNC B1 ;  /* 0x0000000000017941 */ /* 0x000fea0003800000 */
.L_x_4155:
        /* <DEDUP_REMOVED lines=44> */
.L_x_4154:
[----:B------:R-:W-:Y:S05]  /*dd50*/  BSYNC B0 ;  /* 0x0000000000007941 */ /* 0x000fea0003800000 */
.L_x_4153:
        /* <DEDUP_REMOVED lines=15> */
.L_x_4157:
        /* <DEDUP_REMOVED lines=12> */
.L_x_4160:
[----:B------:R-:W-:Y:S02]  /*df10*/  IMAD.MOV.U32 R112, RZ, RZ, R168 ;  /* 0x000000ffff707224 */ /* 0x000fe400078e00a8 */
.L_x_4161:
[----:B------:R-:W-:Y:S05]  /*df20*/  BSYNC B0 ;  /* 0x0000000000007941 */ /* 0x000fea0003800000 */
.L_x_4159:
        /* <DEDUP_REMOVED lines=16> */
.L_x_4165:
[----:B------:R-:W-:Y:S05]  /*e030*/  BSYNC B1 ;  /* 0x0000000000017941 */ /* 0x000fea0003800000 */
.L_x_4164:
        /* <DEDUP_REMOVED lines=44> */
.L_x_4163:
[----:B------:R-:W-:Y:S05]  /*e300*/  BSYNC B0 ;  /* 0x0000000000007941 */ /* 0x000fea0003800000 */
.L_x_4162:
        /* <DEDUP_REMOVED lines=10> */
.L_x_4158:
        /* <DEDUP_REMOVED lines=12> */
.L_x_4167:
[----:B------:R-:W-:Y:S02]  /*e470*/  IMAD.MOV.U32 R112, RZ, RZ, R168 ;  /* 0x000000ffff707224 */ /* 0x000fe400078e00a8 */
.L_x_4168:
[----:B------:R-:W-:Y:S05]  /*e480*/  BSYNC B0 ;  /* 0x0000000000007941 */ /* 0x000fea0003800000 */
.L_x_4166:
        /* <DEDUP_REMOVED lines=16> */
.L_x_4172:
[----:B------:R-:W-:Y:S05]  /*e590*/  BSYNC B1 ;  /* 0x0000000000017941 */ /* 0x000fea0003800000 */
.L_x_4171:
        /* <DEDUP_REMOVED lines=44> */
.L_x_4170:
[----:B------:R-:W-:Y:S05]  /*e860*/  BSYNC B0 ;  /* 0x0000000000007941 */ /* 0x000fea0003800000 */
.L_x_4169:
        /* <DEDUP_REMOVED lines=15> */
.L_x_4173:
        /* <DEDUP_REMOVED lines=12> */
.L_x_4176:
[----:B------:R-:W-:Y:S02]  /*ea20*/  IMAD.MOV.U32 R112, RZ, RZ, R168 ;  /* 0x000000ffff707224 */ /* 0x000fe400078e00a8 */
.L_x_4177:
[----:B------:R-:W-:Y:S05]  /*ea30*/  BSYNC B0 ;  /* 0x0000000000007941 */ /* 0x000fea0003800000 */
.L_x_4175:
        /* <DEDUP_REMOVED lines=16> */
.L_x_4181:
[----:B------:R-:W-:Y:S05]  /*eb40*/  BSYNC B1 ;  /* 0x0000000000017941 */ /* 0x000fea0003800000 */
.L_x_4180:
        /* <DEDUP_REMOVED lines=44> */
.L_x_4179:
[----:B------:R-:W-:Y:S05]  /*ee10*/  BSYNC B0 ;  /* 0x0000000000007941 */ /* 0x000fea0003800000 */
.L_x_4178:
        /* <DEDUP_REMOVED lines=10> */
.L_x_4174:
        /* <DEDUP_REMOVED lines=12> */
.L_x_4183:
[----:B------:R-:W-:Y:S02]  /*ef80*/  IMAD.MOV.U32 R112, RZ, RZ, R168 ;  /* 0x000000ffff707224 */ /* 0x000fe400078e00a8 */
.L_x_4184:
[----:B------:R-:W-:Y:S05]  /*ef90*/  BSYNC B0 ;  /* 0x0000000000007941 */ /* 0x000fea0003800000 */
.L_x_4182:
        /* <DEDUP_REMOVED lines=16> */
.L_x_4188:
[----:B------:R-:W-:Y:S05]  /*f0a0*/  BSYNC B1 ;  /* 0x0000000000017941 */ /* 0x000fea0003800000 */
.L_x_4187:
        /* <DEDUP_REMOVED lines=44> */
.L_x_4186:
[----:B------:R-:W-:Y:S05]  /*f370*/  BSYNC B0 ;  /* 0x0000000000007941 */ /* 0x000fea0003800000 */
.L_x_4185:
        /* <DEDUP_REMOVED lines=13> */
.L_x_4189:
        /* <DEDUP_REMOVED lines=12> */
.L_x_4192:
[----:B------:R-:W-:Y:S02]  /*f510*/  IMAD.MOV.U32 R112, RZ, RZ, R168 ;  /* 0x000000ffff707224 */ /* 0x000fe400078e00a8 */
.L_x_4193:
[----:B------:R-:W-:Y:S05]  /*f520*/  BSYNC B0 ;  /* 0x0000000000007941 */ /* 0x000fea0003800000 */
.L_x_4191:
        /* <DEDUP_REMOVED lines=16> */
.L_x_4197:
[----:B------:R-:W-:Y:S05]  /*f630*/  BSYNC B1 ;  /* 0x0000000000017941 */ /* 0x000fea0003800000 */
.L_x_4196:
        /* <DEDUP_REMOVED lines=44> */
.L_x_4195:
[----:B------:R-:W-:Y:S05]  /*f900*/  BSYNC B0 ;  /* 0x0000000000007941 */ /* 0x000fea0003800000 */
.L_x_4194:
        /* <DEDUP_REMOVED lines=10> */
.L_x_4190:
        /* <DEDUP_REMOVED lines=12> */
.L_x_4199:
[----:B------:R-:W-:Y:S02]  /*fa70*/  IMAD.MOV.U32 R112, RZ, RZ, R168 ;  /* 0x000000ffff707224 */ /* 0x000fe400078e00a8 */
.L_x_4200:
[----:B------:R-:W-:Y:S05]  /*fa80*/  BSYNC B0 ;  /* 0x0000000000007941 */ /* 0x000fea0003800000 */
.L_x_4198:
        /* <DEDUP_REMOVED lines=16> */
.L_x_4204:
[----:B------:R-:W-:Y:S05]  /*fb90*/  BSYNC B1 ;  /* 0x0000000000017941 */ /* 0x000fea0003800000 */
.L_x_4203:
        /* <DEDUP_REMOVED lines=44> */
.L_x_4202:
[----:B------:R-:W-:Y:S05]  /*fe60*/  BSYNC B0 ;  /* 0x0000000000007941 */ /* 0x000fea0003800000 */
.L_x_4201:
[----:B------:R-:W0:Y:S01]  /*fe70*/  I2F.U32 R97, R112 ;  /* 0x0000007000617306 */ /* 0x000e220000201000 */
[----:B------:R-:W-:-:S05]  /*fe80*/  HADD2.F32 R94, -RZ, R94.H1_H1 ;  /* 0x3000005eff5e7230 */ /* 0x000fca0000004100 */
[----:B------:R-:W-:Y:S02]  /*fe90*/  FMUL.FTZ R94, R94, c[0x0][0x1e8] ;  /* 0x00007a005e5e7a20 */ /* 0x000fe40000410000 */
[----:B0-----:R-:W-:-:S05]  /*fea0*/  FFMA.FTZ R97, R97, R110, 1.1641532182693481445e-10 ;  /* 0x2f00000061617423 */ /* 0x001fca000001006e */
[----:B------:R-:W-:-:S04]  /*feb0*/  FSETP.GTU.FTZ.AND P3, PT, R97, c[0x0][0x1e4], PT ;  /* 0x0000790061007a0b */ /* 0x000fc80003f7c000 */
[----:B------:R-:W-:Y:S01]  /*fec0*/  FSEL R197, R94, RZ, !P3 ;  /* 0x000000ff5ec57208 */ /* 0x000fe20005800000 */
[----:B------:R-:W-:Y:S05]  /*fed0*/  @P1 BRA `(.L_x_4205) ;  /* 0x0000006000001947 */ /* 0x000fea0003800000 */
[----:B------:R-:W-:Y:S01]  /*fee0*/  MOV R92, R93 ;  /* 0x0000005d005c7202 */ /* 0x000fe20000000f00 */
[----:B------:R-:W-:Y:S05]  /*fef0*/  @!P0 BRA `(.L_x_4206) ;  /* 0x000005a000008947 */ /* 0x000fea0003800000 */
[----:B------:R-:W-:Y:S01]  /*ff00*/  HADD2.F32 R94, -RZ, R90.H1_H1 ;  /* 0x3000005aff5e7230 */ /* 0x000fe20000004100 */
[----:B------:R-:W-:-:S04]  /*ff10*/  IMAD.MOV.U32 R92, RZ, RZ, R93 ;  /* 0x000000ffff5c7224 */ /* 0x000fc800078e005d */
[----:B------:R-:W-:Y:S01]  /*ff20*/  FADD.FTZ R197, R94, R197 ;  /* 0x000000c55ec57221 */ /* 0x000fe20000010000 */
[----:B------:R-:W-:Y:S05]  /*ff30*/  BRA `(.L_x_4206) ;  /* 0x0000056000007947 */ /* 0x000fea0003800000 */
.L_x_4205:
        /* <DEDUP_REMOVED lines=12> */
.L_x_4208:
[----:B------:R-:W-:Y:S02]  /*10000*/  MOV R94, R168 ;  /* 0x000000a8005e7202 */ /* 0x000fe40000000f00 */
.L_x_4209:
[----:B------:R-:W-:Y:S05]  /*10010*/  BSYNC B0 ;  /* 0x0000000000007941 */ /* 0x000fea0003800000 */
.L_x_4207:
        /* <DEDUP_REMOVED lines=16> */
.L_x_4213:
[----:B------:R-:W-:Y:S05]  /*10120*/  BSYNC B1 ;  /* 0x0000000000017941 */ /* 0x000fea0003800000 */
.L_x_4212:
        /* <DEDUP_REMOVED lines=44> */
.L_x_4211:
[----:B------:R-:W-:Y:S05]  /*103f0*/  BSYNC B0 ;  /* 0x0000000000007941 */ /* 0x000fea0003800000 */
.L_x_4210:
        /* <DEDUP_REMOVED lines=10> */
.L_x_4206:
        /* <DEDUP_REMOVED lines=12> */
.L_x_4215:
[----:B------:R-:W-:Y:S02]  /*10560*/  MOV R94, R168 ;  /* 0x000000a8005e7202 */ /* 0x000fe40000000f00 */
.L_x_4216:
[----:B------:R-:W-:Y:S05]  /*10570*/  BSYNC B0 ;  /* 0x0000000000007941 */ /* 0x000fea0003800000 */
.L_x_4214:
        /* <DEDUP_REMOVED lines=16> */
.L_x_4220:
[----:B------:R-:W-:Y:S05]  /*10680*/  BSYNC B1 ;  /* 0x0000000000017941 */ /* 0x000fea0003800000 */
.L_x_4219:
        /* <DEDUP_REMOVED lines=44> */
.L_x_4218:
[----:B------:R-:W-:Y:S05]  /*10950*/  BSYNC B0 ;  /* 0x0000000000007941 */ /* 0x000fea0003800000 */
.L_x_4217:
        /* <DEDUP_REMOVED lines=13> */
.L_x_4221:
        /* <DEDUP_REMOVED lines=12> */
.L_x_4224:
[----:B------:R-:W-:Y:S02]  /*10af0*/  IMAD.MOV.U32 R94, RZ, RZ, R168 ;  /* 0x000000ffff5e7224 */ /* 0x000fe400078e00a8 */
.L_x_4225:
[----:B------:R-:W-:Y:S05]  /*10b00*/  BSYNC B0 ;  /* 0x0000000000007941 */ /* 0x000fea0003800000 */
.L_x_4223:
        /* <DEDUP_REMOVED lines=16> */
.L_x_4229:
[----:B------:R-:W-:Y:S05]  /*10c10*/  BSYNC B1 ;  /* 0x0000000000017941 */ /* 0x000fea0003800000 */
.L_x_4228:
        /* <DEDUP_REMOVED lines=44> */
.L_x_4227:
[----:B------:R-:W-:Y:S05]  /*10ee0*/  BSYNC B0 ;  /* 0x0000000000007941 */ /* 0x000fea0003800000 */
.L_x_4226:
        /* <DEDUP_REMOVED lines=10> */
.L_x_4222:
        /* <DEDUP_REMOVED lines=12> */
.L_x_4231:
[----:B------:R-:W-:Y:S02]  /*11050*/  IMAD.MOV.U32 R94, RZ, RZ, R168 ;  /* 0x000000ffff5e7224 */ /* 0x000fe400078e00a8 */
.L_x_4232:
[----:B------:R-:W-:Y:S05]  /*11060*/  BSYNC B0 ;  /* 0x0000000000007941 */ /* 0x000fea0003800000 */
.L_x_4230:
        /* <DEDUP_REMOVED lines=16> */
.L_x_4236:
[----:B------:R-:W-:Y:S05]  /*11170*/  BSYNC B1 ;  /* 0x0000000000017941 */ /* 0x000fea0003800000 */
.L_x_4235:
        /* <DEDUP_REMOVED lines=44> */
.L_x_4234:
[----:B------:R-:W-:Y:S05]  /*11440*/  BSYNC B0 ;  /* 0x0000000000007941 */ /* 0x000fea0003800000 */
.L_x_4233:
        /* <DEDUP_REMOVED lines=13> */
.L_x_4237:
        /* <DEDUP_REMOVED lines=12> */
.L_x_4240:
[----:B------:R-:W-:Y:S02]  /*115e0*/  IMAD.MOV.U32 R100, RZ, RZ, R168 ;  /* 0x000000ffff647224 */ /* 0x000fe400078e00a8 */
.L_x_4241:
[----:B------:R-:W-:Y:S05]  /*115f0*/  BSYNC B0 ;  /* 0x0000000000007941 */ /* 0x000fea0003800000 */
.L_x_4239:
        /* <DEDUP_REMOVED lines=15> */
[----:B------:R-:W-:Y:S02]  /*116f0*/  @P0 IADD3 R94, R155, RZ, RZ ;  /* 0x000000ff9b5e0210 */ /* 0x000fe40007ffe0ff */
[----:B------:R-:W-:-:S03]  /*11700*/  ISETP.NE.AND P0, PT, R92, RZ, PT ;  /* 0x000000ff5c00720c */ /* 0x000fc60003f05270 */
[----:B------:R-:W-:-:S05]  /*11710*/  @!P6 IMAD.MOV.U32 R155, RZ, RZ, R94 ;  /* 0x000000ffff9be224 */ /* 0x000fca00078e005e */
.L_x_4245:
[----:B------:R-:W-:Y:S05]  /*11720*/  BSYNC B1 ;  /* 0x0000000000017941 */ /* 0x000fea0003800000 */
.L_x_4244:
[C---:B------:R-:W-:Y:S01]  /*11730*/  IMAD.HI.U32 R92, R150.reuse, -0x326172a9, RZ ;  /* 0xcd9e8d57965c7827 */ /* 0x040fe200078e00ff */
[----:B------:R-:W-:Y:S01]  /*11740*/  LOP3.LUT R93, R93, R155, R131, 0x96, !PT ;  /* 0x0000009b5d5d7212 */ /* 0x000fe200078e9683 */
[----:B------:R-:W-:Y:S02]  /*11750*/  HFMA2.MMA R112, -RZ, RZ, 0, 0 ;  /* 0x00000000ff707435 */ /* 0x000fe400000001ff */
        /* <DEDUP_REMOVED lines=41> */
.L_x_4243:
[----:B------:R-:W-:Y:S05]  /*119f0*/  BSYNC B0 ;  /* 0x0000000000007941 */ /* 0x000fea0003800000 */
.L_x_4242:
        /* <DEDUP_REMOVED lines=10> */
.L_x_4238:
        /* <DEDUP_REMOVED lines=53> */
.L_x_4246:
        /* <DEDUP_REMOVED lines=15> */
.L_x_4248:
[----:B-1----:R-:W-:Y:S02]  /*11ee0*/  MOV R114, R168 ;  /* 0x000000a800727202 */ /* 0x002fe40000000f00 */
.L_x_4249:
[----:B------:R-:W-:Y:S05]  /*11ef0*/  BSYNC B0 ;  /* 0x0000000000007941 */ /* 0x000fea0003800000 */
.L_x_4247:
        /* <DEDUP_REMOVED lines=16> */
.L_x_4253:
[----:B------:R-:W-:Y:S05]  /*12000*/  BSYNC B1 ;  /* 0x0000000000017941 */ /* 0x000fea0003800000 */
.L_x_4252:
        /* <DEDUP_REMOVED lines=44> */
.L_x_4251:
[----:B------:R-:W-:Y:S05]  /*122d0*/  BSYNC B0 ;  /* 0x0000000000007941 */ /* 0x000fea0003800000 */
.L_x_4250:
        /* <DEDUP_REMOVED lines=15> */
.L_x_4254:
        /* <DEDUP_REMOVED lines=12> */
.L_x_4257:
[----:B------:R-:W-:Y:S02]  /*12490*/  IMAD.MOV.U32 R112, RZ, RZ, R168 ;  /* 0x000000ffff707224 */ /* 0x000fe400078e00a8 */
.L_x_4258:
[----:B------:R-:W-:Y:S05]  /*124a0*/  BSYNC B0 ;  /* 0x0000000000007941 */ /* 0x000fea0003800000 */
.L_x_4256:
        /* <DEDUP_REMOVED lines=16> */
.L_x_4262:
[----:B------:R-:W-:Y:S05]  /*125b0*/  BSYNC B1 ;  /* 0x0000000000017941 */ /* 0x000fea0003800000 */
.L_x_4261:
        /* <DEDUP_REMOVED lines=44> */
.L_x_4260:
[----:B------:R-:W-:Y:S05]  /*12880*/  BSYNC B0 ;  /* 0x0000000000007941 */ /* 0x000fea0003800000 */
.L_x_4259:
        /* <DEDUP_REMOVED lines=10> */
.L_x_4255:
        /* <DEDUP_REMOVED lines=12> */
.L_x_4264:
[----:B------:R-:W-:Y:S02]  /*129f0*/  IMAD.MOV.U32 R112, RZ, RZ, R168 ;  /* 0x000000ffff707224 */ /* 0x000fe400078e00a8 */
.L_x_4265:
[----:B------:R-:W-:Y:S05]  /*12a00*/  BSYNC B0 ;  /* 0x0000000000007941 */ /* 0x000fea0003800000 */
.L_x_4263:
        /* <DEDUP_REMOVED lines=16> */
.L_x_4269:
[----:B------:R-:W-:Y:S05]  /*12b10*/  BSYNC B1 ;  /* 0x0000000000017941 */ /* 0x000fea0003800000 */
.L_x_4268:
        /* <DEDUP_REMOVED lines=44> */
.L_x_4267:
[----:B------:R-:W-:Y:S05]  /*12de0*/  BSYNC B0 ;  /* 0x0000000000007941 */ /* 0x000fea0003800000 */
.L_x_4266:
        /* <DEDUP_REMOVED lines=15> */
.L_x_4270:
        /* <DEDUP_REMOVED lines=12> */
.L_x_4273:
[----:B------:R-:W-:Y:S02]  /*12fa0*/  IMAD.MOV.U32 R112, RZ, RZ, R168 ;  /* 0x000000ffff707224 */ /* 0x000fe400078e00a8 */
.L_x_4274:
[----:B------:R-:W-:Y:S05]  /*12fb0*/  BSYNC B0 ;  /* 0x0000000000007941 */ /* 0x000fea0003800000 */
.L_x_4272:
        /* <DEDUP_REMOVED lines=16> */
.L_x_4278:
[----:B------:R-:W-:Y:S05]  /*130c0*/  BSYNC B1 ;  /* 0x0000000000017941 */ /* 0x000fea0003800000 */
.L_x_4277:
        /* <DEDUP_REMOVED lines=44> */
.L_x_4276:
[----:B------:R-:W-:Y:S05]  /*13390*/  BSYNC B0 ;  /* 0x0000000000007941 */ /* 0x000fea0003800000 */
.L_x_4275:
        /* <DEDUP_REMOVED lines=10> */
.L_x_4271:
        /* <DEDUP_REMOVED lines=12> */
.L_x_4280:
[----:B------:R-:W-:Y:S02]  /*13500*/  IMAD.MOV.U32 R112, RZ, RZ, R168 ;  /* 0x000000ffff707224 */ /* 0x000fe400078e00a8 */
.L_x_4281:
[----:B------:R-:W-:Y:S05]  /*13510*/  BSYNC B0 ;  /* 0x0000000000007941 */ /* 0x000fea0003800000 */
.L_x_4279:
        /* <DEDUP_REMOVED lines=16> */
.L_x_4285:
[----:B------:R-:W-:Y:S05]  /*13620*/  BSYNC B1 ;  /* 0x0000000000017941 */ /* 0x000fea0003800000 */
.L_x_4284:
        /* <DEDUP_REMOVED lines=42> */
[----:B------:R-:W-:Y:S01]  /*138d0*/  IMAD.MOV.U32 R168, RZ, RZ, R100 ;  /* 0x000000ffffa87224 */ /* 0x000fe200078e0064 */
[----:B------:R-:W-:Y:S02]  /*138e0*/  MOV R96, RZ ;  /* 0x000000ff00607202 */ /* 0x000fe40000000f00 */
.L_x_4283:
[----:B------:R-:W-:Y:S05]  /*138f0*/  BSYNC B0 ;  /* 0x0000000000007941 */ /* 0x000fea0003800000 */
.L_x_4282:
        /* <DEDUP_REMOVED lines=15> */
.L_x_4286:
        /* <DEDUP_REMOVED lines=12> */
.L_x_4289:
[----:B------:R-:W-:Y:S02]  /*13ab0*/  IMAD.MOV.U32 R112, RZ, RZ, R168 ;  /* 0x000000ffff707224 */ /* 0x000fe400078e00a8 */
.L_x_4290:
[----:B------:R-:W-:Y:S05]  /*13ac0*/  BSYNC B0 ;  /* 0x0000000000007941 */ /* 0x000fea0003800000 */
.L_x_4288:
        /* <DEDUP_REMOVED lines=16> */
.L_x_4294:
[----:B------:R-:W-:Y:S05]  /*13bd0*/  BSYNC B1 ;  /* 0x0000000000017941 */ /* 0x000fea0003800000 */
.L_x_4293:
        /* <DEDUP_REMOVED lines=44> */
.L_x_4292:
[----:B------:R-:W-:Y:S05]  /*13ea0*/  BSYNC B0 ;  /* 0x0000000000007941 */ /* 0x000fea0003800000 */
.L_x_4291:
        /* <DEDUP_REMOVED lines=10> */
.L_x_4287:
        /* <DEDUP_REMOVED lines=12> */
.L_x_4296:
[----:B------:R-:W-:Y:S02]  /*14010*/  IMAD.MOV.U32 R112, RZ, RZ, R168 ;  /* 0x000000ffff707224 */ /* 0x000fe400078e00a8 */
.L_x_4297:
[----:B------:R-:W-:Y:S05]  /*14020*/  BSYNC B0 ;  /* 0x0000000000007941 */ /* 0x000fea0003800000 */
.L_x_4295:
        /* <DEDUP_REMOVED lines=16> */
.L_x_4301:
[----:B------:R-:W-:Y:S05]  /*14130*/  BSYNC B1 ;  /* 0x0000000000017941 */ /* 0x000fea0003800000 */
.L_x_4300:
        /* <DEDUP_REMOVED lines=44> */
.L_x_4299:
[----:B------:R-:W-:Y:S05]  /*14400*/  BSYNC B0 ;  /* 0x0000000000007941 */ /* 0x000fea0003800000 */
.L_x_4298:
        /* <DEDUP_REMOVED lines=15> */
.L_x_4302:
        /* <DEDUP_REMOVED lines=12> */
.L_x_4305:
[----:B------:R-:W-:Y:S02]  /*145c0*/  IMAD.MOV.U32 R112, RZ, RZ, R168 ;  /* 0x000000ffff707224 */ /* 0x000fe400078e00a8 */
.L_x_4306:
[----:B------:R-:W-:Y:S05]  /*145d0*/  BSYNC B0 ;  /* 0x0000000000007941 */ /* 0x000fea0003800000 */
.L_x_4304:
        /* <DEDUP_REMOVED lines=16> */
.L_x_4310:
[----:B------:R-:W-:Y:S05]  /*146e0*/  BSYNC B1 ;  /* 0x0000000000017941 */ /* 0x000fea0003800000 */
.L_x_4309:
        /* <DEDUP_REMOVED lines=44> */
.L_x_4308:
[----:B------:R-:W-:Y:S05]  /*149b0*/  BSYNC B0 ;  /* 0x0000000000007941 */ /* 0x000fea0003800000 */
.L_x_4307:
        /* <DEDUP_REMOVED lines=10> */
.L_x_4303:
        /* <DEDUP_REMOVED lines=12> */
.L_x_4312:
[----:B------:R-:W-:Y:S02]  /*14b20*/  IMAD.MOV.U32 R112, RZ, RZ, R168 ;  /* 0x000000ffff707224 */ /* 0x000fe400078e00a8 */
.L_x_4313:
[----:B------:R-:W-:Y:S05]  /*14b30*/  BSYNC B0 ;  /* 0x0000000000007941 */ /* 0x000fea0003800000 */
.L_x_4311:
        /* <DEDUP_REMOVED lines=16> */
.L_x_4317:
[----:B------:R-:W-:Y:S05]  /*14c40*/  BSYNC B1 ;  /* 0x0000000000017941 */ /* 0x000fea0003800000 */
.L_x_4316:
        /* <DEDUP_REMOVED lines=44> */
.L_x_4315:
[----:B------:R-:W-:Y:S05]  /*14f10*/  BSYNC B0 ;  /* 0x0000000000007941 */ /* 0x000fea0003800000 */
.L_x_4314:
        /* <DEDUP_REMOVED lines=13> */
.L_x_4318:
        /* <DEDUP_REMOVED lines=12> */
.L_x_4321:
[----:B------:R-:W-:Y:S02]  /*150b0*/  MOV R112, R168 ;  /* 0x000000a800707202 */ /* 0x000fe40000000f00 */
.L_x_4322:
[----:B------:R-:W-:Y:S05]  /*150c0*/  BSYNC B0 ;  /* 0x0000000000007941 */ /* 0x000fea0003800000 */
.L_x_4320:
        /* <DEDUP_REMOVED lines=16> */
.L_x_4326:
[----:B------:R-:W-:Y:S05]  /*151d0*/  BSYNC B1 ;  /* 0x0000000000017941 */ /* 0x000fea0003800000 */
.L_x_4325:
        /* <DEDUP_REMOVED lines=44> */
.L_x_4324:
[----:B------:R-:W-:Y:S05]  /*154a0*/  BSYNC B0 ;  /* 0x0000000000007941 */ /* 0x000fea0003800000 */
.L_x_4323:
        /* <DEDUP_REMOVED lines=10> */
.L_x_4319:
        /* <DEDUP_REMOVED lines=12> */
.L_x_4328:
[----:B------:R-:W-:Y:S02]  /*15610*/  MOV R112, R168 ;  /* 0x000000a800707202 */ /* 0x000fe40000000f00 */
.L_x_4329:
[----:B------:R-:W-:Y:S05]  /*15620*/  BSYNC B0 ;  /* 0x0000000000007941 */ /* 0x000fea0003800000 */
.L_x_4327:
        /* <DEDUP_REMOVED lines=16> */
.L_x_4333:
[----:B------:R-:W-:Y:S05]  /*15730*/  BSYNC B1 ;  /* 0x0000000000017941 */ /* 0x000fea0003800000 */
.L_x_4332:
        /* <DEDUP_REMOVED lines=44> */
.L_x_4331:
[----:B------:R-:W-:Y:S05]  /*15a00*/  BSYNC B0 ;  /* 0x0000000000007941 */ /* 0x000fea0003800000 */
.L_x_4330:
        /* <DEDUP_REMOVED lines=13> */
.L_x_4334:
        /* <DEDUP_REMOVED lines=12> */
.L_x_4337:
[----:B------:R-:W-:Y:S02]  /*15ba0*/  IMAD.MOV.U32 R94, RZ, RZ, R168 ;  /* 0x000000ffff5e7224 */ /* 0x000fe400078e00a8 */
.L_x_4338:
[----:B------:R-:W-:Y:S05]  /*15bb0*/  BSYNC B0 ;  /* 0x0000000000007941 */ /* 0x000fea0003800000 */
.L_x_4336:
        /* <DEDUP_REMOVED lines=16> */
.L_x_4342:
[----:B------:R-:W-:Y:S05]  /*15cc0*/  BSYNC B1 ;  /* 0x0000000000017941 */ /* 0x000fea0003800000 */
.L_x_4341:
        /* <DEDUP_REMOVED lines=44> */
.L_x_4340:
[----:B------:R-:W-:Y:S05]  /*15f90*/  BSYNC B0 ;  /* 0x0000000000007941 */ /* 0x000fea0003800000 */
.L_x_4339:
        /* <DEDUP_REMOVED lines=10> */
.L_x_4335:
        /* <DEDUP_REMOVED lines=12> */
.L_x_4344:
[----:B------:R-:W-:Y:S02]  /*16100*/  IMAD.MOV.U32 R94, RZ, RZ, R168 ;  /* 0x000000ffff5e7224 */ /* 0x000fe400078e00a8 */
.L_x_4345:
[----:B------:R-:W-:Y:S05]  /*16110*/  BSYNC B0 ;  /* 0x0000000000007941 */ /* 0x000fea0003800000 */
.L_x_4343:
        /* <DEDUP_REMOVED lines=16> */
.L_x_4349:
[----:B------:R-:W-:Y:S05]  /*16220*/  BSYNC B1 ;  /* 0x0000000000017941 */ /* 0x000fea0003800000 */
.L_x_4348:
        /* <DEDUP_REMOVED lines=44> */
.L_x_4347:
[----:B------:R-:W-:Y:S05]  /*164f0*/  BSYNC B0 ;  /* 0x0000000000007941 */ /* 0x000fea0003800000 */
.L_x_4346:
        /* <DEDUP_REMOVED lines=13> */
.L_x_4350:
        /* <DEDUP_REMOVED lines=12> */
.L_x_4353:
[----:B------:R-:W-:Y:S02]  /*16690*/  IMAD.MOV.U32 R94, RZ, RZ, R168 ;  /* 0x000000ffff5e7224 */ /* 0x000fe400078e00a8 */
.L_x_4354:
[----:B------:R-:W-:Y:S05]  /*166a0*/  BSYNC B0 ;  /* 0x0000000000007941 */ /* 0x000fea0003800000 */
.L_x_4352:
        /* <DEDUP_REMOVED lines=16> */
.L_x_4358:
[----:B------:R-:W-:Y:S05]  /*167b0*/  BSYNC B1 ;  /* 0x0000000000017941 */ /* 0x000fea0003800000 */
.L_x_4357:
        /* <DEDUP_REMOVED lines=44> */
.L_x_4356:
[----:B------:R-:W-:Y:S05]  /*16a80*/  BSYNC B0 ;  /* 0x0000000000007941 */ /* 0x000fea0003800000 */
.L_x_4355:
        /* <DEDUP_REMOVED lines=10> */
.L_x_4351:
        /* <DEDUP_REMOVED lines=12> */
.L_x_4360:
[----:B------:R-:W-:Y:S02]  /*16bf0*/  IMAD.MOV.U32 R94, RZ, RZ, R168 ;  /* 0x000000ffff5e7224 */ /* 0x000fe400078e00a8 */
.L_x_4361:
[----:B------:R-:W-:Y:S05]  /*16c00*/  BSYNC B0 ;  /* 0x0000000000007941 */ /* 0x000fea0003800000 */
.L_x_4359:
        /* <DEDUP_REMOVED lines=16> */
.L_x_4365:
[----:B------:R-:W-:Y:S05]  /*16d10*/  BSYNC B1 ;  /* 0x0000000000017941 */ /* 0x000fea0003800000 */
.L_x_4364:
        /* <DEDUP_REMOVED lines=40> */
[----:B------:R-:W-:Y:S01]  /*16fa0*/  MOV R93, RZ ;  /* 0x000000ff005d7202 */ /* 0x000fe20000000f00 */
[----:B------:R-:W-:Y:S01]  /*16fb0*/  IMAD.MOV.U32 R168, RZ, RZ, R92 ;  /* 0x000000ffffa87224 */ /* 0x000fe200078e005c */
[----:B------:R-:W-:Y:S01]  /*16fc0*/  LOP3.LUT R167, R97, R100, R146, 0x96, !PT ;  /* 0x0000006461a77212 */ /* 0x000fe200078e9692 */
[----:B------:R-:W-:Y:S02]  /*16fd0*/  IMAD.MOV.U32 R170, RZ, RZ, R96 ;  /* 0x000000ffffaa7224 */ /* 0x000fe400078e0060 */
.L_x_4363:
[----:B------:R-:W-:Y:S05]  /*16fe0*/  BSYNC B0 ;  /* 0x0000000000007941 */ /* 0x000fea0003800000 */
.L_x_4362:
        /* <DEDUP_REMOVED lines=13> */
.L_x_4366:
        /* <DEDUP_REMOVED lines=12> */
.L_x_4369:
[----:B------:R-:W-:Y:S02]  /*17180*/  IMAD.MOV.U32 R100, RZ, RZ, R168 ;  /* 0x000000ffff647224 */ /* 0x000fe400078e00a8 */
.L_x_4370:
[----:B------:R-:W-:Y:S05]  /*17190*/  BSYNC B0 ;  /* 0x0000000000007941 */ /* 0x000fea0003800000 */
.L_x_4368:
        /* <DEDUP_REMOVED lines=16> */
.L_x_4374:
[----:B------:R-:W-:Y:S05]  /*172a0*/  BSYNC B1 ;  /* 0x0000000000017941 */ /* 0x000fea0003800000 */
.L_x_4373:
        /* <DEDUP_REMOVED lines=44> */
.L_x_4372:
[----:B------:R-:W-:Y:S05]  /*17570*/  BSYNC B0 ;  /* 0x0000000000007941 */ /* 0x000fea0003800000 */
.L_x_4371:
        /* <DEDUP_REMOVED lines=10> */
.L_x_4367:
        /* <DEDUP_REMOVED lines=47> */
[----:B------:R-:W-:Y:S02]  /*17910*/  F2FP.PACK_AB R95, R215, R213 ;  /* 0x000000d5d75f723e */ /* 0x000fe400000000ff */
[----:B------:R-:W-:Y:S01]  /*17920*/  F2FP.PACK_AB R94, R211, R209 ;  /* 0x000000d1d35e723e */ /* 0x000fe200000000ff */
[----:B------:R-:W-:Y:S01]  /*17930*/  FADD.FTZ R92, R98, R201 ;  /* 0x000000c9625c7221 */ /* 0x000fe20000010000 */
[----:B------:R-:W-:Y:S01]  /*17940*/  F2FP.PACK_AB R93, R207, R203 ;  /* 0x000000cbcf5d723e */ /* 0x000fe200000000ff */
[----:B------:R-:W-:-:S04]  /*17950*/  IMAD.WIDE.U32 R98, R165, R106, c[0x0][0x188] ;  /* 0x00006200a5627625 */ /* 0x000fc800078e006a */
[----:B------:R-:W-:Y:S01]  /*17960*/  FADD.FTZ R96, R92, R205 ;  /* 0x000000cd5c607221 */ /* 0x000fe20000010000 */
[----:B------:R-:W-:-:S03]  /*17970*/  F2FP.PACK_AB R92, R205, R201 ;  /* 0x000000c9cd5c723e */ /* 0x000fc600000000ff */
        /* <DEDUP_REMOVED lines=31> */
.L_x_4375:
[----:B------:R-:W-:Y:S01]  /*17b70*/  @!P1 IADD3 R106, R106, 0x8, RZ ;  /* 0x000000086a6a9810 */ /* 0x000fe20007ffe0ff */
[----:B0-----:R-:W-:Y:S01]  /*17b80*/  FADD.FTZ R98, R112, R215 ;  /* 0x000000d770627221 */ /* 0x001fe20000010000 */
[----:B------:R-:W-:Y:S05]  /*17b90*/  BRA.DIV ~URZ, `(.L_x_4376) ;  /* 0x00001ab27f007947 */ /* 0x000fea000b800000 */
[----:B------:R0:W1:Y:S02]  /*17ba0*/  SHFL.BFLY PT, R92, R98, 0x1, 0x1f ;  /* 0x0c201f00625c7f89 */ /* 0x00006400000e0000 */
.L_x_4380:
        /* <DEDUP_REMOVED lines=84> */
.L_x_4381:
[----:B------:R-:W2:Y:S01]  /*180f0*/  S2R R112, SR_TID.X ;  /* 0x0000000000707919 */ /* 0x000ea20000002100 */
[----:B------:R-:W-:Y:S01]  /*18100*/  @!P0 SHF.R.U32.HI R95, RZ, 0x5, R110 ;  /* 0x00000005ff5f8819 */ /* 0x000fe2000001166e */
[----:B-1----:R-:W-:Y:S01]  /*18110*/  FADD.FTZ R93, R97, R98 ;  /* 0x00000062615d7221 */ /* 0x002fe20000010000 */
[----:B------:R-:W-:Y:S01]  /*18120*/  WARPSYNC 0xffffffff ;  /* 0xffffffff00007948 */ /* 0x000fe20003800000 */
[----:B------:R-:W-:Y:S01]  /*18130*/  IMAD.MOV.U32 R97, RZ, RZ, RZ ;  /* 0x000000ffff617224 */ /* 0x000fe200078e00ff */
[----:B------:R-:W-:Y:S01]  /*18140*/  @!P0 LOP3.LUT R95, R95, 0x7, RZ, 0xc0, !PT ;  /* 0x000000075f5f8812 */ /* 0x000fe200078ec0ff */
[----:B------:R-:W-:Y:S01]  /*18150*/  ULDC.U8 UR6, c[0x0][0x1f0] ;  /* 0x00007c0000067ab9 */ /* 0x000fe20000000000 */
[----:B------:R-:W-:Y:S02]  /*18160*/  HADD2.F32 R180, -RZ, R65.H1_H1 ;  /* 0x30000041ffb47230 */ /* 0x000fe40000004100 */
[----:B------:R-:W-:Y:S01]  /*18170*/  HADD2.F32 R194, -RZ, R64.H1_H1 ;  /* 0x30000040ffc27230 */ /* 0x000fe20000004100 */
[----:B------:R-:W-:Y:S01]  /*18180*/  @!P0 IMAD.IADD R96, R106, 0x1, R95 ;  /* 0x000000016a608824 */ /* 0x000fe200078e025f */
[----:B------:R-:W-:Y:S01]  /*18190*/  HADD2.F32 R176, -RZ, R62.H0_H0 ;  /* 0x2000003effb07230 */ /* 0x000fe20000004100 */
[----:B------:R-:W-:Y:S01]  /*181a0*/  CS2R R94, SRZ ;  /* 0x00000000005e7805 */ /* 0x000fe2000001ff00 */
[----:B------:R-:W-:-:S02]  /*181b0*/  HADD2.F32 R200, -RZ, R61.H1_H1 ;  /* 0x3000003dffc87230 */ /* 0x000fc40000004100 */
[----:B------:R-:W-:Y:S01]  /*181c0*/  @!P0 STS.64 [R96.X8], R92 ;  /* 0x0000005c60008388 */ /* 0x000fe20000008a00 */
[----:B------:R-:W-:Y:S02]  /*181d0*/  HADD2.F32 R186, -RZ, R62.H1_H1 ;  /* 0x3000003effba7230 */ /* 0x000fe40000004100 */
[----:B------:R-:W-:Y:S02]  /*181e0*/  HADD2.F32 R206, -RZ, R60.H1_H1 ;  /* 0x3000003cffce7230 */ /* 0x000fe40000004100 */
[----:B------:R-:W-:Y:S02]  /*181f0*/  HADD2.F32 R202, -RZ, R76.H1_H1 ;  /* 0x3000004cffca7230 */ /* 0x000fe40000004100 */
[----:B------:R-:W-:Y:S01]  /*18200*/  HADD2.F32 R196, -RZ, R59.H1_H1 ;  /* 0x3000003bffc47230 */ /* 0x000fe20000004100 */
[----:B--2---:R-:W-:Y:S01]  /*18210*/  LOP3.LUT R99, R112, 0x1f, RZ, 0xc0, !PT ;  /* 0x0000001f70637812 */ /* 0x004fe200078ec0ff */
[----:B------:R-:W-:Y:S02]  /*18220*/  HADD2.F32 R204, -RZ, R58.H1_H1 ;  /* 0x3000003affcc7230 */ /* 0x000fe40000004100 */
[----:B------:R-:W-:Y:S01]  /*18230*/  HADD2.F32 R214, -RZ, R57.H1_H1 ;  /* 0x30000039ffd67230 */ /* 0x000fe20000004100 */
[----:B------:R-:W-:Y:S01]  /*18240*/  BAR.SYNC.DEFER_BLOCKING 0x0 ;  /* 0x0000000000007b1d */ /* 0x000fe20000010000 */
[----:B------:R-:W-:Y:S01]  /*18250*/  ISETP.GT.U32.AND P1, PT, R99, 0x7, PT ;  /* 0x000000076300780c */ /* 0x000fe20003f24070 */
[----:B------:R-:W-:-:S02]  /*18260*/  HADD2.F32 R216, -RZ, R56.H1_H1 ;  /* 0x30000038ffd87230 */ /* 0x000fc40000004100 */
[----:B------:R-:W-:Y:S02]  /*18270*/  HADD2.F32 R210, -RZ, R72.H1_H1 ;  /* 0x30000048ffd27230 */ /* 0x000fe40000004100 */
[----:B------:R-:W-:Y:S02]  /*18280*/  HADD2.F32 R212, -RZ, R53.H1_H1 ;  /* 0x30000035ffd47230 */ /* 0x000fe40000004100 */
[----:B------:R-:W-:-:S06]  /*18290*/  HADD2.F32 R208, -RZ, R54.H1_H1 ;  /* 0x30000036ffd07230 */ /* 0x000fcc0000004100 */
[----:B------:R-:W-:Y:S01]  /*182a0*/  @!P1 IADD3 R99, R106, R99, RZ ;  /* 0x000000636a639210 */ /* 0x000fe20007ffe0ff */
        /* <DEDUP_REMOVED lines=33> */
[----:B------:R-:W-:Y:S01]  /*184c0*/  FMUL.FTZ R97, R104, R97 ;  /* 0x0000006168617220 */ /* 0x000fe20000410000 */
[----:B------:R-:W-:Y:S01]  /*184d0*/  IADD3 R104, R99, R100, RZ ;  /* 0x0000006463687210 */ /* 0x000fe20007ffe0ff */
[----:B--2---:R-:W-:Y:S01]  /*184e0*/  FADD.FTZ R94, R92, R93 ;  /* 0x0000005d5c5e7221 */ /* 0x004fe20000010000 */
[----:B------:R-:W0:Y:S01]  /*184f0*/  SHFL.DOWN PT, R98, R101, 0x1, 0x1f ;  /* 0x08201f0065627f89 */ /* 0x000e2200000e0000 */
[----:B------:R-:W-:Y:S01]  /*18500*/  FMUL.FTZ R97, R97, R217 ;  /* 0x000000d961617220 */ /* 0x000fe20000410000 */
[----:B------:R-:W-:Y:S03]  /*18510*/  I2F R100, R100 ;  /* 0x0000006400647306 */ /* 0x000fe60000201400 */
[----:B------:R-:W-:-:S05]  /*18520*/  FFMA.FTZ R94, R95, R97, R94 ;  /* 0x000000615f5e7223 */ /* 0x000fca000001005e */
[----:B------:R-:W1:Y:S01]  /*18530*/  I2F R104, R104 ;  /* 0x0000006800687306 */ /* 0x000e620000201400 */
[----:B------:R-:W2:Y:S01]  /*18540*/  SHFL.DOWN PT, R93, R94, 0x1, 0x1f ;  /* 0x08201f005e5d7f89 */ /* 0x000ea200000e0000 */
[----:B0-----:R-:W-:-:S06]  /*18550*/  FADD.FTZ R95, R101, -R98 ;  /* 0x80000062655f7221 */ /* 0x001fcc0000010000 */
        /* <DEDUP_REMOVED lines=16> */
[----:B------:R-:W-:Y:S02]  /*18660*/  @!P0 IMAD.MOV.U32 R101, RZ, RZ, 0x4 ;  /* 0x00000004ff658424 */ /* 0x000fe400078e00ff */
[----:B------:R-:W-:-:S04]  /*18670*/  @!P0 IMAD.WIDE R94, R152, R95, c[0x0][0x1a0] ;  /* 0x00006800985e8625 */ /* 0x000fc800078e025f */
[----:B0-----:R-:W-:Y:S01]  /*18680*/  FMUL.FTZ R92, R99, R99 ;  /* 0x00000063635c7220 */ /* 0x001fe20000410000 */
[----:B------:R0:W-:Y:S04]  /*18690*/  @!P0 STG.E [R94.64], R99 ;  /* 0x000000635e008986 */ /* 0x0001e8000c101904 */
[----:B------:R-:W-:Y:S01]  /*186a0*/  FSEL R97, R92, RZ, P1 ;  /* 0x000000ff5c617208 */ /* 0x000fe20000800000 */
[----:B-1----:R-:W-:Y:S01]  /*186b0*/  FFMA.FTZ R92, R93, R96, c[0x0][0x228] ;  /* 0x00008a005d5c7623 */ /* 0x002fe20000010060 */
[----:B------:R-:W-:-:S03]  /*186c0*/  FSEL R96, R99, RZ, !P1 ;  /* 0x000000ff63607208 */ /* 0x000fc60004800000 */
[----:B------:R-:W-:Y:S02]  /*186d0*/  FADD.FTZ R97, R92, R97 ;  /* 0x000000615c617221 */ /* 0x000fe40000010000 */
[C---:B------:R-:W-:Y:S01]  /*186e0*/  @!P0 IMAD.WIDE R92, R152.reuse, R101, c[0x0][0x1a8] ;  /* 0x00006a00985c8625 */ /* 0x040fe200078e0265 */
[----:B------:R-:W-:Y:S01]  /*186f0*/  HADD2.F32 R101, -RZ, R66.H1_H1 ;  /* 0x30000042ff657230 */ /* 0x000fe20000004100 */
[----:B------:R-:W1:Y:S01]  /*18700*/  MUFU.RSQ R106, R97 ;  /* 0x00000061006a7308 */ /* 0x000e620000001400 */
[----:B------:R-:W-:Y:S01]  /*18710*/  IADD3 R152, R152, c[0x0][0x160], RZ ;  /* 0x0000580098987a10 */ /* 0x000fe20007ffe0ff */
[C---:B------:R-:W-:Y:S02]  /*18720*/  FADD.FTZ R107, -R96.reuse, R107 ;  /* 0x0000006b606b7221 */ /* 0x040fe40000010100 */
[C---:B------:R-:W-:Y:S02]  /*18730*/  FADD.FTZ R115, -R96.reuse, R115 ;  /* 0x0000007360737221 */ /* 0x040fe40000010100 */
[----:B------:R-:W-:-:S02]  /*18740*/  FADD.FTZ R111, -R96, R111 ;  /* 0x0000006f606f7221 */ /* 0x000fc40000010100 */
[C---:B------:R-:W-:Y:S02]  /*18750*/  FADD.FTZ R185, -R96.reuse, R185 ;  /* 0x000000b960b97221 */ /* 0x040fe40000010100 */
[C---:B------:R-:W-:Y:S02]  /*18760*/  FADD.FTZ R102, -R96.reuse, R102 ;  /* 0x0000006660667221 */ /* 0x040fe40000010100 */
[C---:B------:R-:W-:Y:S02]  /*18770*/  FADD.FTZ R169, -R96.reuse, R169 ;  /* 0x000000a960a97221 */ /* 0x040fe40000010100 */
[C---:B------:R-:W-:Y:S02]  /*18780*/  FADD.FTZ R110, -R96.reuse, R173 ;  /* 0x000000ad606e7221 */ /* 0x040fe40000010100 */
[C---:B------:R-:W-:Y:S01]  /*18790*/  FADD.FTZ R171, -R96.reuse, R171 ;  /* 0x000000ab60ab7221 */ /* 0x040fe20000010100 */
[----:B-1----:R1:W-:Y:S01]  /*187a0*/  @!P0 STG.E [R92.64], R106 ;  /* 0x0000006a5c008986 */ /* 0x0023e2000c101904 */
[----:B0-----:R-:W-:-:S02]  /*187b0*/  FADD.FTZ R94, -R96, R181 ;  /* 0x000000b5605e7221 */ /* 0x001fc40000010100 */
[C---:B------:R-:W-:Y:S02]  /*187c0*/  FADD.FTZ R183, -R96.reuse, R183 ;  /* 0x000000b760b77221 */ /* 0x040fe40000010100 */
[C---:B------:R-:W-:Y:S02]  /*187d0*/  FADD.FTZ R187, -R96.reuse, R187 ;  /* 0x000000bb60bb7221 */ /* 0x040fe40000010100 */
[C---:B------:R-:W-:Y:S02]  /*187e0*/  FADD.FTZ R99, -R96.reuse, R195 ;  /* 0x000000c360637221 */ /* 0x040fe40000010100 */
[C---:B------:R-:W-:Y:S02]  /*187f0*/  FADD.FTZ R105, -R96.reuse, R105 ;  /* 0x0000006960697221 */ /* 0x040fe40000010100 */
[C---:B------:R-:W-:Y:S01]  /*18800*/  FADD.FTZ R103, -R96.reuse, R103 ;  /* 0x0000006760677221 */ /* 0x040fe20000010100 */
[----:B-1----:R-:W-:Y:S01]  /*18810*/  HADD2.F32 R92, -RZ, R83.H0_H0 ;  /* 0x20000053ff5c7230 */ /* 0x002fe20000004100 */
[----:B------:R-:W-:-:S02]  /*18820*/  FADD.FTZ R109, -R96, R109 ;  /* 0x0000006d606d7221 */ /* 0x000fc40000010100 */
[C---:B------:R-:W-:Y:S02]  /*18830*/  FADD.FTZ R98, -R96.reuse, R113 ;  /* 0x0000007160627221 */ /* 0x040fe40000010100 */
[C---:B------:R-:W-:Y:S01]  /*18840*/  FADD.FTZ R198, -R96.reuse, R177 ;  /* 0x000000b160c67221 */ /* 0x040fe20000010100 */
[----:B------:R-:W-:Y:S01]  /*18850*/  HADD2.F32 R177, -RZ, R64.H0_H0 ;  /* 0x20000040ffb17230 */ /* 0x000fe20000004100 */
[C---:B------:R-:W-:Y:S02]  /*18860*/  FADD.FTZ R175, -R96.reuse, R175 ;  /* 0x000000af60af7221 */ /* 0x040fe40000010100 */
[C---:B------:R-:W-:Y:S02]  /*18870*/  FADD.FTZ R179, -R96.reuse, R179 ;  /* 0x000000b360b37221 */ /* 0x040fe40000010100 */
[C---:B------:R-:W-:Y:S01]  /*18880*/  FADD.FTZ R100, -R96.reuse, R189 ;  /* 0x000000bd60647221 */ /* 0x040fe20000010100 */
[----:B------:R-:W-:Y:S01]  /*18890*/  HADD2.F32 R189, -RZ, R78.H1_H1 ;  /* 0x3000004effbd7230 */ /* 0x000fe20000004100 */
[C---:B------:R-:W-:Y:S01]  /*188a0*/  FADD.FTZ R104, -R96.reuse, R193 ;  /* 0x000000c160687221 */ /* 0x040fe20000010100 */
[----:B------:R-:W-:Y:S01]  /*188b0*/  HADD2.F32 R193, -RZ, R58.H0_H0 ;  /* 0x2000003affc17230 */ /* 0x000fe20000004100 */
[----:B------:R-:W-:-:S02]  /*188c0*/  FADD.FTZ R191, -R96, R191 ;  /* 0x000000bf60bf7221 */ /* 0x000fc40000010100 */
[C---:B------:R-:W-:Y:S02]  /*188d0*/  FADD.FTZ R197, -R96.reuse, R197 ;  /* 0x000000c560c57221 */ /* 0x040fe40000010100 */
[C---:B------:R-:W-:Y:S01]  /*188e0*/  FADD.FTZ R112, -R96.reuse, R199 ;  /* 0x000000c760707221 */ /* 0x040fe20000010100 */
[----:B------:R-:W-:Y:S01]  /*188f0*/  HADD2.F32 R199, -RZ, R54.H0_H0 ;  /* 0x20000036ffc77230 */ /* 0x000fe20000004100 */
[C---:B------:R-:W-:Y:S02]  /*18900*/  FADD.FTZ R201, -R96.reuse, R201 ;  /* 0x000000c960c97221 */ /* 0x040fe40000010100 */
[C---:B------:R-:W-:Y:S02]  /*18910*/  FADD.FTZ R205, -R96.reuse, R205 ;  /* 0x000000cd60cd7221 */ /* 0x040fe40000010100 */
[C---:B------:R-:W-:Y:S02]  /*18920*/  FADD.FTZ R203, -R96.reuse, R203 ;  /* 0x000000cb60cb7221 */ /* 0x040fe40000010100 */
[C---:B------:R-:W-:Y:S01]  /*18930*/  FADD.FTZ R182, -R96.reuse, R207 ;  /* 0x000000cf60b67221 */ /* 0x040fe20000010100 */
[----:B------:R-:W-:Y:S01]  /*18940*/  HADD2.F32 R207, -RZ, R70.H1_H1 ;  /* 0x30000046ffcf7230 */ /* 0x000fe20000004100 */
[----:B------:R-:W-:-:S02]  /*18950*/  FADD.FTZ R209, -R96, R209 ;  /* 0x000000d160d17221 */ /* 0x000fc40000010100 */
[C---:B------:R-:W-:Y:S01]  /*18960*/  FADD.FTZ R184, -R96.reuse, R211 ;  /* 0x000000d360b87221 */ /* 0x040fe20000010100 */
[----:B------:R-:W-:Y:S01]  /*18970*/  SHF.R.U32.HI R211, RZ, 0x1c, R108 ;  /* 0x0000001cffd37819 */ /* 0x000fe2000001166c */
[C---:B------:R-:W-:Y:S02]  /*18980*/  FADD.FTZ R173, -R96.reuse, R213 ;  /* 0x000000d560ad7221 */ /* 0x040fe40000010100 */
[----:B------:R-:W-:Y:S01]  /*18990*/  FADD.FTZ R188, -R96, R215 ;  /* 0x000000d760bc7221 */ /* 0x000fe20000010100 */
[----:B------:R-:W-:Y:S01]  /*189a0*/  HADD2.F32 R96, -RZ, R82.H0_H0 ;  /* 0x20000052ff607230 */ /* 0x000fe20000004100 */
[C---:B------:R-:W-:Y:S01]  /*189b0*/  FMUL.FTZ R97, R106.reuse, R107 ;  /* 0x0000006b6a617220 */ /* 0x040fe20000410000 */
[----:B------:R-:W-:Y:S01]  /*189c0*/  HADD2.F32 R107, -RZ, R67.H0_H0 ;  /* 0x20000043ff6b7230 */ /* 0x000fe20000004100 */
        /* <DEDUP_REMOVED lines=9> */
[C---:B------:R-:W-:Y:S01]  /*18a60*/  FMUL.FTZ R111, R106.reuse, R99 ;  /* 0x000000636a6f7220 */ /* 0x040fe20000410000 */
[----:B------:R-:W-:Y:S01]  /*18a70*/  HADD2.F32 R99, -RZ, R83.H1_H1 ;  /* 0x30000053ff637230 */ /* 0x000fe20000004100 */
[C---:B------:R-:W-:Y:S01]  /*18a80*/  FMUL.FTZ R178, R106.reuse, R105 ;  /* 0x000000696ab27220 */ /* 0x040fe20000410000 */
[----:B------:R-:W-:Y:S01]  /*18a90*/  HADD2.F32 R105, -RZ, R65.H0_H0 ;  /* 0x20000041ff697230 */ /* 0x000fe20000004100 */
[C---:B------:R-:W-:Y:S02]  /*18aa0*/  FMUL.FTZ R103, R106.reuse, R103 ;  /* 0x000000676a677220 */ /* 0x040fe40000410000 */
[C---:B------:R-:W-:Y:S01]  /*18ab0*/  FMUL.FTZ R102, R106.reuse, R109 ;  /* 0x0000006d6a667220 */ /* 0x040fe20000410000 */
[----:B------:R-:W-:Y:S01]  /*18ac0*/  HADD2.F32 R109, -RZ, R81.H1_H1 ;  /* 0x30000051ff6d7230 */ /* 0x000fe20000004100 */
[C---:B------:R-:W-:Y:S01]  /*18ad0*/  FMUL.FTZ R114, R106.reuse, R98 ;  /* 0x000000626a727220 */ /* 0x040fe20000410000 */
[----:B------:R-:W-:Y:S01]  /*18ae0*/  HADD2.F32 R98, -RZ, R67.H1_H1 ;  /* 0x30000043ff627230 */ /* 0x000fe20000004100 */
[----:B------:R-:W-:-:S02]  /*18af0*/  FMUL.FTZ R110, R106, R110 ;  /* 0x0000006e6a6e7220 */ /* 0x000fc40000410000 */
[C---:B------:R-:W-:Y:S02]  /*18b00*/  FMUL.FTZ R198, R106.reuse, R198 ;  /* 0x000000c66ac67220 */ /* 0x040fe40000410000 */
[C---:B------:R-:W-:Y:S02]  /*18b10*/  FMUL.FTZ R175, R106.reuse, R175 ;  /* 0x000000af6aaf7220 */ /* 0x040fe40000410000 */
[C---:B------:R-:W-:Y:S02]  /*18b20*/  FMUL.FTZ R179, R106.reuse, R179 ;  /* 0x000000b36ab37220 */ /* 0x040fe40000410000 */
[C---:B------:R-:W-:Y:S02]  /*18b30*/  FMUL.FTZ R100, R106.reuse, R100 ;  /* 0x000000646a647220 */ /* 0x040fe40000410000 */
[C---:B------:R-:W-:Y:S02]  /*18b40*/  FMUL.FTZ R104, R106.reuse, R104 ;  /* 0x000000686a687220 */ /* 0x040fe40000410000 */
[C---:B------:R-:W-:Y:S01]  /*18b50*/  FMUL.FTZ R187, R106.reuse, R191 ;  /* 0x000000bf6abb7220 */ /* 0x040fe20000410000 */
[----:B------:R-:W-:Y:S01]  /*18b60*/  HADD2.F32 R191, -RZ, R61.H0_H0 ;  /* 0x2000003dffbf7230 */ /* 0x000fe20000004100 */
[C---:B------:R-:W-:Y:S01]  /*18b70*/  FMUL.FTZ R183, R106.reuse, R197 ;  /* 0x000000c56ab77220 */ /* 0x040fe20000410000 */
[----:B------:R-:W-:Y:S01]  /*18b80*/  HADD2.F32 R197, -RZ, R60.H0_H0 ;  /* 0x2000003cffc57230 */ /* 0x000fe20000004100 */
[----:B------:R-:W-:-:S02]  /*18b90*/  FMUL.FTZ R112, R106, R112 ;  /* 0x000000706a707220 */ /* 0x000fc40000410000 */
[C---:B------:R-:W-:Y:S01]  /*18ba0*/  FMUL.FTZ R93, R106.reuse, R201 ;  /* 0x000000c96a5d7220 */ /* 0x040fe20000410000 */
[----:B------:R-:W-:Y:S01]  /*18bb0*/  HADD2.F32 R201, -RZ, R71.H1_H1 ;  /* 0x30000047ffc97230 */ /* 0x000fe20000004100 */
[C---:B------:R-:W-:Y:S01]  /*18bc0*/  FMUL.FTZ R94, R106.reuse, R205 ;  /* 0x000000cd6a5e7220 */ /* 0x040fe20000410000 */
[----:B------:R-:W-:Y:S01]  /*18bd0*/  HADD2.F32 R205, -RZ, R56.H0_H0 ;  /* 0x20000038ffcd7230 */ /* 0x000fe20000004100 */
[C---:B------:R-:W-:Y:S01]  /*18be0*/  FMUL.FTZ R169, R106.reuse, R203 ;  /* 0x000000cb6aa97220 */ /* 0x040fe20000410000 */
[----:B------:R-:W-:Y:S01]  /*18bf0*/  HADD2.F32 R203, -RZ, R57.H0_H0 ;  /* 0x20000039ffcb7230 */ /* 0x000fe20000004100 */
[C---:B------:R-:W-:Y:S02]  /*18c00*/  FMUL.FTZ R182, R106.reuse, R182 ;  /* 0x000000b66ab67220 */ /* 0x040fe40000410000 */
[C---:B------:R-:W-:Y:S02]  /*18c10*/  FMUL.FTZ R171, R106.reuse, R209 ;  /* 0x000000d16aab7220 */ /* 0x040fe40000410000 */
[----:B------:R-:W-:-:S02]  /*18c20*/  FMUL.FTZ R184, R106, R184 ;  /* 0x000000b86ab87220 */ /* 0x000fc40000410000 */
[C---:B------:R-:W-:Y:S02]  /*18c30*/  FMUL.FTZ R173, R106.reuse, R173 ;  /* 0x000000ad6aad7220 */ /* 0x040fe40000410000 */
[----:B------:R-:W-:Y:S01]  /*18c40*/  FMUL.FTZ R188, R106, R188 ;  /* 0x000000bc6abc7220 */ /* 0x000fe20000410000 */
[----:B------:R-:W-:Y:S01]  /*18c50*/  HADD2.F32 R106, -RZ, R66.H0_H0 ;  /* 0x20000042ff6a7230 */ /* 0x000fe20000004100 */
[C---:B------:R-:W-:Y:S02]  /*18c60*/  FFMA.FTZ R107, R95.reuse, R107, R24 ;  /* 0x0000006b5f6b7223 */ /* 0x040fe40000010018 */
[----:B------:R-:W-:Y:S02]  /*18c70*/  FFMA.FTZ R95, R95, R92, R120 ;  /* 0x0000005c5f5f7223 */ /* 0x000fe40000010078 */
[----:B------:R-:W-:Y:S01]  /*18c80*/  FFMA.FTZ R92, R174, R99, R121 ;  /* 0x00000063ae5c7223 */ /* 0x000fe20000010079 */
[----:B------:R-:W-:Y:S01]  /*18c90*/  HADD2.F32 R99, -RZ, R81.H0_H0 ;  /* 0x20000051ff637230 */ /* 0x000fe20000004100 */
[----:B------:R-:W-:-:S02]  /*18ca0*/  FFMA.FTZ R106, R97, R106, R22 ;  /* 0x0000006a616a7223 */ /* 0x000fc40000010016 */
[----:B------:R-:W-:Y:S01]  /*18cb0*/  FFMA.FTZ R96, R97, R96, R118 ;  /* 0x0000006061607223 */ /* 0x000fe20000010076 */
[----:B------:R-:W-:Y:S01]  /*18cc0*/  HADD2.F32 R97, -RZ, R82.H1_H1 ;  /* 0x30000052ff617230 */ /* 0x000fe20000004100 */
[----:B------:R-:W-:Y:S01]  /*18cd0*/  FFMA.FTZ R180, R102, R180, R21 ;  /* 0x000000b466b47223 */ /* 0x000fe20000010015 */
[----:B------:R-:W-:Y:S01]  /*18ce0*/  F2FP.PACK_AB R95, R92, R95 ;  /* 0x0000005f5c5f723e */ /* 0x000fe200000000ff */
[C---:B------:R-:W-:Y:S02]  /*18cf0*/  FFMA.FTZ R105, R103.reuse, R105, R20 ;  /* 0x0000006967697223 */ /* 0x040fe40000010014 */
[----:B------:R-:W-:Y:S01]  /*18d00*/  FFMA.FTZ R99, R103, R99, R116 ;  /* 0x0000006367637223 */ /* 0x000fe20000010074 */
[--C-:B------:R-:W-:Y:S01]  /*18d10*/  HADD2.F32 R103, -RZ, R80.reuse.H0_H0 ;  /* 0x20000050ff677230 */ /* 0x100fe20000004100 */
[----:B------:R-:W-:Y:S01]  /*18d20*/  FFMA.FTZ R102, R102, R109, R117 ;  /* 0x0000006d66667223 */ /* 0x000fe20000010075 */
[----:B------:R-:W-:Y:S01]  /*18d30*/  HADD2.F32 R109, -RZ, R80.H1_H1 ;  /* 0x30000050ff6d7230 */ /* 0x000fe20000004100 */
[----:B------:R-:W-:Y:S01]  /*18d40*/  FFMA.FTZ R98, R174, R98, R25 ;  /* 0x00000062ae627223 */ /* 0x000fe20000010019 */
[----:B------:R-:W-:Y:S01]  /*18d50*/  HADD2.F32 R174, -RZ, R79.H0_H0 ;  /* 0x2000004fffae7230 */ /* 0x000fe20000004100 */
[----:B------:R-:W-:Y:S01]  /*18d60*/  FFMA.FTZ R101, R114, R101, R23 ;  /* 0x0000006572657223 */ /* 0x000fe20000010017 */
[----:B------:R-:W-:Y:S01]  /*18d70*/  F2FP.PACK_AB R105, R180, R105 ;  /* 0x00000069b469723e */ /* 0x000fe200000000ff */
[----:B------:R-:W-:Y:S01]  /*18d80*/  FFMA.FTZ R97, R114, R97, R119 ;  /* 0x0000006172617223 */ /* 0x000fe20000010077 */
[----:B------:R-:W-:Y:S01]  /*18d90*/  HADD2.F32 R114, -RZ, R63.H0_H0 ;  /* 0x2000003fff727230 */ /* 0x000fe20000004100 */
[C---:B------:R-:W-:Y:S01]  /*18da0*/  FFMA.FTZ R177, R113.reuse, R177, R18 ;  /* 0x000000b171b17223 */ /* 0x040fe20000010012 */
[----:B------:R-:W-:Y:S01]  /*18db0*/  F2FP.PACK_AB R107, R98, R107 ;  /* 0x0000006b626b723e */ /* 0x000fe200000000ff */
[C---:B------:R-:W-:Y:S01]  /*18dc0*/  FFMA.FTZ R194, R178.reuse, R194, R19 ;  /* 0x000000c2b2c27223 */ /* 0x040fe20000010013 */
[----:B------:R-:W-:Y:S01]  /*18dd0*/  HADD2.F32 R98, -RZ, R52.H0_H0 ;  /* 0x20000034ff627230 */ /* 0x000fe20000004100 */
[----:B------:R-:W-:Y:S01]  /*18de0*/  FFMA.FTZ R113, R113, R103, R50 ;  /* 0x0000006771717223 */ /* 0x000fe20000010032 */
[----:B------:R-:W-:Y:S01]  /*18df0*/  F2FP.PACK_AB R106, R101, R106 ;  /* 0x0000006a656a723e */ /* 0x000fe200000000ff */
[----:B------:R-:W-:-:S02]  /*18e00*/  FFMA.FTZ R178, R178, R109, R51 ;  /* 0x0000006db2b27223 */ /* 0x000fc40000010033 */
[C---:B------:R-:W-:Y:S01]  /*18e10*/  FFMA.FTZ R109, R179.reuse, R114, R32 ;  /* 0x00000072b36d7223 */ /* 0x040fe20000010020 */
[----:B------:R-:W-:Y:S01]  /*18e20*/  HADD2.F32 R114, -RZ, R79.H1_H1 ;  /* 0x3000004fff727230 */ /* 0x000fe20000004100 */
[----:B------:R-:W-:Y:S01]  /*18e30*/  FFMA.FTZ R103, R179, R174, R128 ;  /* 0x000000aeb3677223 */ /* 0x000fe20000010080 */
[----:B------:R-:W-:Y:S01]  /*18e40*/  HADD2.F32 R174, -RZ, R63.H1_H1 ;  /* 0x3000003fffae7230 */ /* 0x000fe20000004100 */
[C---:B------:R-:W-:Y:S01]  /*18e50*/  FFMA.FTZ R176, R175.reuse, R176, R30 ;  /* 0x000000b0afb07223 */ /* 0x040fe2000001001e */
[----:B------:R-:W-:Y:S01]  /*18e60*/  HADD2.F32 R179, -RZ, R78.H0_H0 ;  /* 0x2000004effb37230 */ /* 0x000fe20000004100 */
[----:B------:R-:W-:Y:S01]  /*18e70*/  FFMA.FTZ R114, R192, R114, R129 ;  /* 0x00000072c0727223 */ /* 0x000fe20000010081 */
[----:B------:R-:W-:Y:S01]  /*18e80*/  F2FP.PACK_AB R92, R178, R113 ;  /* 0x00000071b25c723e */ /* 0x000fe200000000ff */
[----:B------:R-:W-:Y:S01]  /*18e90*/  FFMA.FTZ R174, R192, R174, R33 ;  /* 0x000000aec0ae7223 */ /* 0x000fe20000010021 */
[----:B------:R-:W-:Y:S01]  /*18ea0*/  HADD2.F32 R192, -RZ, R77.H1_H1 ;  /* 0x3000004dffc07230 */ /* 0x000fe20000004100 */
[----:B------:R-:W-:Y:S01]  /*18eb0*/  FFMA.FTZ R200, R198, R200, R29 ;  /* 0x000000c8c6c87223 */ /* 0x000fe2000001001d */
[----:B------:R-:W-:Y:S01]  /*18ec0*/  IADD3 R178, R108, 0x100, RZ ;  /* 0x000001006cb27810 */ /* 0x000fe20007ffe0ff */
[----:B------:R-:W-:Y:S01]  /*18ed0*/  FFMA.FTZ R175, R175, R179, R126 ;  /* 0x000000b3afaf7223 */ /* 0x000fe2000001007e */
[----:B------:R-:W-:Y:S01]  /*18ee0*/  F2FP.PACK_AB R103, R114, R103 ;  /* 0x000000677267723e */ /* 0x000fe200000000ff */
[----:B------:R-:W-:Y:S01]  /*18ef0*/  FFMA.FTZ R198, R198, R192, R125 ;  /* 0x000000c0c6c67223 */ /* 0x000fe2000001007d */
[----:B------:R-:W-:Y:S01]  /*18f00*/  HADD2.F32 R192, -RZ, R75.H1_H1 ;  /* 0x3000004bffc07230 */ /* 0x000fe20000004100 */
[C---:B------:R-:W-:Y:S01]  /*18f10*/  FFMA.FTZ R179, R190.reuse, R186, R31 ;  /* 0x000000babeb37223 */ /* 0x040fe2000001001f */
[----:B------:R-:W-:Y:S01]  /*18f20*/  HADD2.F32 R186, -RZ, R76.H0_H0 ;  /* 0x2000004cffba7230 */ /* 0x000fe20000004100 */
[----:B------:R-:W-:Y:S01]  /*18f30*/  FFMA.FTZ R190, R190, R189, R127 ;  /* 0x000000bdbebe7223 */ /* 0x000fe2000001007f */
[----:B------:R-:W-:Y:S01]  /*18f40*/  HADD2.F32 R189, -RZ, R77.H0_H0 ;  /* 0x2000004dffbd7230 */ /* 0x000fe20000004100 */
[----:B------:R-:W-:-:S02]  /*18f50*/  FFMA.FTZ R206, R110, R206, R27 ;  /* 0x000000ce6ece7223 */ /* 0x000fc4000001001b */
[----:B------:R-:W-:Y:S01]  /*18f60*/  FFMA.FTZ R202, R110, R202, R123 ;  /* 0x000000ca6eca7223 */ /* 0x000fe2000001007b */
[--C-:B------:R-:W-:Y:S01]  /*18f70*/  HADD2.F32 R110, -RZ, R74.reuse.H0_H0 ;  /* 0x2000004aff6e7230 */ /* 0x100fe20000004100 */
[C---:B------:R-:W-:Y:S02]  /*18f80*/  FFMA.FTZ R196, R112.reuse, R196, R41 ;  /* 0x000000c470c47223 */ /* 0x040fe40000010029 */
[----:B------:R-:W-:Y:S01]  /*18f90*/  FFMA.FTZ R112, R112, R192, R139 ;  /* 0x000000c070707223 */ /* 0x000fe2000001008b */
[----:B------:R-:W-:Y:S01]  /*18fa0*/  HADD2.F32 R192, -RZ, R74.H1_H1 ;  /* 0x3000004affc07230 */ /* 0x000fe20000004100 */
[C---:B------:R-:W-:Y:S02]  /*18fb0*/  FFMA.FTZ R191, R181.reuse, R191, R28 ;  /* 0x000000bfb5bf7223 */ /* 0x040fe4000001001c */
[----:B------:R-:W-:Y:S01]  /*18fc0*/  FFMA.FTZ R181, R181, R189, R124 ;  /* 0x000000bdb5b57223 */ /* 0x000fe2000001007c */
[----:B------:R-:W-:Y:S01]  /*18fd0*/  HADD2.F32 R189, -RZ, R59.H0_H0 ;  /* 0x2000003bffbd7230 */ /* 0x000fe20000004100 */
[----:B------:R-:W-:-:S02]  /*18fe0*/  FFMA.FTZ R197, R195, R197, R26 ;  /* 0x000000c5c3c57223 */ /* 0x000fc4000001001a */
[----:B------:R-:W-:Y:S01]  /*18ff0*/  FFMA.FTZ R195, R195, R186, R122 ;  /* 0x000000bac3c37223 */ /* 0x000fe2000001007a */
[----:B------:R-:W-:Y:S01]  /*19000*/  HADD2.F32 R186, -RZ, R75.H0_H0 ;  /* 0x2000004bffba7230 */ /* 0x000fe20000004100 */
[C---:B------:R-:W-:Y:S02]  /*19010*/  FFMA.FTZ R193, R187.reuse, R193, R38 ;  /* 0x000000c1bbc17223 */ /* 0x040fe40000010026 */
[----:B------:R-:W-:Y:S01]  /*19020*/  FFMA.FTZ R110, R187, R110, R136 ;  /* 0x0000006ebb6e7223 */ /* 0x000fe20000010088 */
[----:B------:R-:W-:Y:S01]  /*19030*/  HADD2.F32 R187, -RZ, R72.H0_H0 ;  /* 0x20000048ffbb7230 */ /* 0x000fe20000004100 */
[C---:B------:R-:W-:Y:S02]  /*19040*/  FFMA.FTZ R204, R183.reuse, R204, R39 ;  /* 0x000000ccb7cc7223 */ /* 0x040fe40000010027 */
[----:B------:R-:W-:Y:S01]  /*19050*/  FFMA.FTZ R183, R183, R192, R138 ;  /* 0x000000c0b7b77223 */ /* 0x000fe2000001008a */
[----:B------:R-:W-:Y:S01]  /*19060*/  HADD2.F32 R192, -RZ, R73.H1_H1 ;  /* 0x30000049ffc07230 */ /* 0x000fe20000004100 */
[----:B------:R-:W-:-:S02]  /*19070*/  FFMA.FTZ R189, R111, R189, R40 ;  /* 0x000000bd6fbd7223 */ /* 0x000fc40000010028 */
[----:B------:R-:W-:Y:S01]  /*19080*/  FFMA.FTZ R111, R111, R186, R137 ;  /* 0x000000ba6f6f7223 */ /* 0x000fe20000010089 */
[----:B------:R-:W-:Y:S01]  /*19090*/  HADD2.F32 R186, -RZ, R73.H0_H0 ;  /* 0x20000049ffba7230 */ /* 0x000fe20000004100 */
[----:B------:R-:W-:Y:S01]  /*190a0*/  FFMA.FTZ R205, R115, R205, R34 ;  /* 0x000000cd73cd7223 */ /* 0x000fe20000010022 */
[----:B------:R-:W-:Y:S01]  /*190b0*/  F2FP.PACK_AB R110, R183, R110 ;  /* 0x0000006eb76e723e */ /* 0x000fe200000000ff */
[----:B------:R-:W-:Y:S01]  /*190c0*/  FFMA.FTZ R187, R115, R187, R132 ;  /* 0x000000bb73bb7223 */ /* 0x000fe20000010084 */
[----:B------:R-:W-:Y:S01]  /*190d0*/  HADD2.F32 R115, -RZ, R55.H0_H0 ;  /* 0x20000037ff737230 */ /* 0x000fe20000004100 */
[----:B------:R-:W-:Y:S01]  /*190e0*/  FFMA.FTZ R214, R104, R214, R37 ;  /* 0x000000d668d67223 */ /* 0x000fe20000010025 */
[----:B------:R-:W-:Y:S01]  /*190f0*/  F2FP.PACK_AB R111, R112, R111 ;  /* 0x0000006f706f723e */ /* 0x000fe200000000ff */
[----:B------:R-:W-:Y:S01]  /*19100*/  FFMA.FTZ R192, R104, R192, R135 ;  /* 0x000000c068c07223 */ /* 0x000fe20000010087 */
[----:B------:R-:W-:Y:S01]  /*19110*/  HADD2.F32 R104, -RZ, R71.H0_H0 ;  /* 0x20000047ff687230 */ /* 0x000fe20000004100 */
[----:B------:R-:W-:-:S02]  /*19120*/  FFMA.FTZ R203, R185, R203, R36 ;  /* 0x000000cbb9cb7223 */ /* 0x000fc40000010024 */
[----:B------:R-:W-:Y:S01]  /*19130*/  FFMA.FTZ R185, R185, R186, R134 ;  /* 0x000000bab9b97223 */ /* 0x000fe20000010086 */
[----:B------:R-:W-:Y:S01]  /*19140*/  HADD2.F32 R186, -RZ, R55.H1_H1 ;  /* 0x30000037ffba7230 */ /* 0x000fe20000004100 */
        /* <DEDUP_REMOVED lines=9> */
[C---:B------:R-:W-:Y:S01]  /*191e0*/  FFMA.FTZ R199, R171.reuse, R199, R46 ;  /* 0x000000c7abc77223 */ /* 0x040fe2000001002e */
[----:B------:R-:W-:Y:S01]  /*191f0*/  F2FP.PACK_AB R115, R186, R115 ;  /* 0x00000073ba73723e */ /* 0x000fe200000000ff */
[----:B------:R-:W-:Y:S01]  /*19200*/  FFMA.FTZ R171, R171, R100, R144 ;  /* 0x00000064abab7223 */ /* 0x000fe20000010090 */
[----:B------:R-:W-:Y:S01]  /*19210*/  HADD2.F32 R100, -RZ, R69.H0_H0 ;  /* 0x20000045ff647230 */ /* 0x000fe20000004100 */
[----:B------:R-:W-:Y:S02]  /*19220*/  FFMA.FTZ R212, R182, R212, R45 ;  /* 0x000000d4b6d47223 */ /* 0x000fe4000001002d */
[----:B------:R-:W-:Y:S02]  /*19230*/  FFMA.FTZ R208, R184, R208, R47 ;  /* 0x000000d0b8d07223 */ /* 0x000fe4000001002f */
[----:B------:R-:W-:Y:S01]  /*19240*/  FFMA.FTZ R182, R182, R104, R143 ;  /* 0x00000068b6b67223 */ /* 0x000fe2000001008f */
[----:B------:R-:W-:Y:S01]  /*19250*/  F2FP.PACK_AB R104, R194, R177 ;  /* 0x000000b1c268723e */ /* 0x000fe200000000ff */
[----:B------:R-:W-:Y:S01]  /*19260*/  FFMA.FTZ R184, R184, R207, R145 ;  /* 0x000000cfb8b87223 */ /* 0x000fe20000010091 */
[----:B------:R-:W-:Y:S01]  /*19270*/  HADD2.F32 R177, -RZ, R52.H1_H1 ;  /* 0x30000034ffb17230 */ /* 0x000fe20000004100 */
[----:B------:R-:W-:Y:S01]  /*19280*/  IMAD.SHL.U32 R180, R108, 0x10, RZ ;  /* 0x000000106cb47824 */ /* 0x000fe200078e00ff */
[--C-:B------:R-:W-:Y:S01]  /*19290*/  HADD2.F32 R207, -RZ, R68.reuse.H1_H1 ;  /* 0x30000044ffcf7230 */ /* 0x100fe20000004100 */
[C---:B------:R-:W-:Y:S01]  /*192a0*/  FFMA.FTZ R201, R169.reuse, R201, R44 ;  /* 0x000000c9a9c97223 */ /* 0x040fe2000001002c */
[----:B------:R-:W-:Y:S01]  /*192b0*/  HADD2.F32 R194, -RZ, R68.H0_H0 ;  /* 0x20000044ffc27230 */ /* 0x000fe20000004100 */
[----:B------:R-:W-:Y:S01]  /*192c0*/  FFMA.FTZ R169, R169, R100, R142 ;  /* 0x00000064a9a97223 */ /* 0x000fe2000001008e */
[----:B------:R-:W-:Y:S01]  /*192d0*/  IADD3 R100, P0, R180, c[0x0][0x208], RZ ;  /* 0x00008200b4647a10 */ /* 0x000fe20007f1e0ff */
[----:B------:R-:W-:Y:S01]  /*192e0*/  FFMA.FTZ R218, R94, R177, R43 ;  /* 0x000000b15eda7223 */ /* 0x000fe2000001002b */
[----:B------:R-:W-:Y:S01]  /*192f0*/  F2FP.PACK_AB R113, R212, R201 ;  /* 0x000000c9d471723e */ /* 0x000fe200000000ff */
[----:B------:R-:W-:Y:S01]  /*19300*/  FFMA.FTZ R207, R94, R207, R141 ;  /* 0x000000cf5ecf7223 */ /* 0x000fe2000001008d */
[----:B------:R-:W-:Y:S01]  /*19310*/  F2FP.PACK_AB R94, R97, R96 ;  /* 0x00000060615e723e */ /* 0x000fe200000000ff */
[C---:B------:R-:W-:Y:S01]  /*19320*/  FFMA.FTZ R209, R93.reuse, R98, R42 ;  /* 0x000000625dd17223 */ /* 0x040fe2000001002a */
[----:B------:R-:W-:Y:S01]  /*19330*/  F2FP.PACK_AB R97, R200, R191 ;  /* 0x000000bfc861723e */ /* 0x000fe200000000ff */
[----:B------:R-:W-:Y:S01]  /*19340*/  FFMA.FTZ R194, R93, R194, R140 ;  /* 0x000000c25dc27223 */ /* 0x000fe2000001008c */
[----:B------:R-:W-:Y:S01]  /*19350*/  F2FP.PACK_AB R93, R102, R99 ;  /* 0x00000063665d723e */ /* 0x000fe200000000ff */
[----:B------:R-:W-:Y:S01]  /*19360*/  HFMA2.MMA R191, -RZ, RZ, 0, 9.5367431640625e-07 ;  /* 0x00000010ffbf7435 */ /* 0x000fe200000001ff */
[----:B------:R-:W-:-:S02]  /*19370*/  IADD3.X R101, R211, c[0x0][0x20c], RZ, P0, !PT ;  /* 0x00008300d3657a10 */ /* 0x000fc400007fe4ff */
[----:B------:R-:W-:Y:S02]  /*19380*/  F2FP.PACK_AB R99, R174, R109 ;  /* 0x0000006dae63723e */ /* 0x000fe400000000ff */
[----:B------:R-:W-:Y:S01]  /*19390*/  IADD3 R174, P0, R180, c[0x0][0x210], RZ ;  /* 0x00008400b4ae7a10 */ /* 0x000fe20007f1e0ff */
[----:B------:R0:W-:Y:S01]  /*193a0*/  STG.E.128 [R100.64], R104 ;  /* 0x0000006864007986 */ /* 0x0001e2000c101d04 */
[----:B------:R-:W-:Y:S02]  /*193b0*/  F2FP.PACK_AB R102, R190, R175 ;  /* 0x000000afbe66723e */ /* 0x000fe400000000ff */
[----:B------:R-:W-:Y:S02]  /*193c0*/  IADD3.X R175, R211, c[0x0][0x214], RZ, P0, !PT ;  /* 0x00008500d3af7a10 */ /* 0x000fe400007fe4ff */
[----:B------:R-:W-:Y:S02]  /*193d0*/  F2FP.PACK_AB R96, R206, R197 ;  /* 0x000000c5ce60723e */ /* 0x000fe400000000ff */
[----:B------:R-:W-:Y:S01]  /*193e0*/  F2FP.PACK_AB R98, R179, R176 ;  /* 0x000000b0b362723e */ /* 0x000fe200000000ff */
[----:B------:R1:W-:Y:S01]  /*193f0*/  STG.E.128 [R174.64], R92 ;  /* 0x0000005cae007986 */ /* 0x0003e2000c101d04 */
[----:B------:R-:W-:-:S02]  /*19400*/  IADD3 R190, R108, 0x200, RZ ;  /* 0x000002006cbe7810 */ /* 0x000fc40007ffe0ff */
[----:B------:R-:W-:Y:S02]  /*19410*/  F2FP.PACK_AB R109, R192, R185 ;  /* 0x000000b9c06d723e */ /* 0x000fe400000000ff */
[----:B------:R-:W-:Y:S01]  /*19420*/  F2FP.PACK_AB R108, R210, R187 ;  /* 0x000000bbd26c723e */ /* 0x000fe200000000ff */
[----:B------:R-:W-:Y:S01]  /*19430*/  IMAD.WIDE.U32 R176, R190, R191, c[0x0][0x208] ;  /* 0x00008200beb07625 */ /* 0x000fe200078e00bf */
[----:B------:R-:W-:Y:S02]  /*19440*/  F2FP.PACK_AB R112, R218, R209 ;  /* 0x000000d1da70723e */ /* 0x000fe400000000ff */
[----:B------:R-:W-:Y:S02]  /*19450*/  F2FP.PACK_AB R114, R208, R199 ;  /* 0x000000c7d072723e */ /* 0x000fe400000000ff */
[----:B0-----:R-:W-:Y:S01]  /*19460*/  F2FP.PACK_AB R101, R198, R181 ;  /* 0x000000b5c665723e */ /* 0x001fe200000000ff */
[----:B------:R-:W-:Y:S01]  /*19470*/  IMAD.WIDE.U32 R180, R178, R191, c[0x0][0x208] ;  /* 0x00008200b2b47625 */ /* 0x000fe200078e00bf */
[----:B------:R-:W-:-:S02]  /*19480*/  F2FP.PACK_AB R100, R202, R195 ;  /* 0x000000c3ca64723e */ /* 0x000fc400000000ff */
[----:B------:R-:W-:Y:S01]  /*19490*/  F2FP.PACK_AB R104, R216, R205 ;  /* 0x000000cdd868723e */ /* 0x000fe200000000ff */
[----:B------:R-:W-:Y:S01]  /*194a0*/  IMAD.WIDE.U32 R178, R178, R191, c[0x0][0x210] ;  /* 0x00008400b2b27625 */ /* 0x000fe200078e00bf */
[----:B------:R0:W-:Y:S01]  /*194b0*/  STG.E.128 [R180.64], R96 ;  /* 0x00000060b4007986 */ /* 0x0001e2000c101d04 */
[----:B------:R-:W-:Y:S02]  /*194c0*/  F2FP.PACK_AB R105, R214, R203 ;  /* 0x000000cbd669723e */ /* 0x000fe400000000ff */
[----:B-1----:R-:W-:Y:S01]  /*194d0*/  IMAD.SHL.U32 R92, R165, 0x10, RZ ;  /* 0x00000010a55c7824 */ /* 0x002fe200078e00ff */
[----:B------:R-:W-:Y:S01]  /*194e0*/  SHF.R.U32.HI R165, RZ, 0x1c, R165 ;  /* 0x0000001cffa57819 */ /* 0x000fe200000116a5 */
[----:B------:R1:W-:Y:S01]  /*194f0*/  STG.E.128 [R178.64], R100 ;  /* 0x00000064b2007986 */ /* 0x0003e2000c101d04 */
[----:B------:R-:W-:Y:S02]  /*19500*/  F2FP.PACK_AB R106, R204, R193 ;  /* 0x000000c1cc6a723e */ /* 0x000fe400000000ff */
[----:B------:R-:W-:-:S02]  /*19510*/  F2FP.PACK_AB R107, R196, R189 ;  /* 0x000000bdc46b723e */ /* 0x000fc400000000ff */
[----:B------:R-:W-:Y:S02]  /*19520*/  F2FP.PACK_AB R95, R188, R173 ;  /* 0x000000adbc5f723e */ /* 0x000fe400000000ff */
[----:B------:R-:W-:Y:S01]  /*19530*/  F2FP.PACK_AB R94, R184, R171 ;  /* 0x000000abb85e723e */ /* 0x000fe200000000ff */
[----:B------:R2:W-:Y:S01]  /*19540*/  STG.E.128 [R176.64], R104 ;  /* 0x00000068b0007986 */ /* 0x0005e2000c101d04 */
[----:B------:R-:W-:Y:S02]  /*19550*/  F2FP.PACK_AB R93, R182, R169 ;  /* 0x000000a9b65d723e */ /* 0x000fe400000000ff */
[C---:B0-----:R-:W-:Y:S02]  /*19560*/  IADD3 R98, P0, R92.reuse, c[0x0][0x208], RZ ;  /* 0x000082005c627a10 */ /* 0x041fe40007f1e0ff */
[----:B------:R-:W-:Y:S02]  /*19570*/  IADD3 R96, P1, R92, c[0x0][0x210], RZ ;  /* 0x000084005c607a10 */ /* 0x000fe40007f3e0ff */
[C---:B------:R-:W-:Y:S01]  /*19580*/  IADD3.X R99, R165.reuse, c[0x0][0x20c], RZ, P0, !PT ;  /* 0x00008300a5637a10 */ /* 0x040fe200007fe4ff */
[----:B-1----:R-:W-:Y:S01]  /*19590*/  IMAD.WIDE.U32 R100, R190, R191, c[0x0][0x210] ;  /* 0x00008400be647625 */ /* 0x002fe200078e00bf */
[----:B------:R-:W-:-:S02]  /*195a0*/  IADD3.X R97, R165, c[0x0][0x214], RZ, P1, !PT ;  /* 0x00008500a5617a10 */ /* 0x000fc40000ffe4ff */
[----:B------:R-:W-:Y:S02]  /*195b0*/  F2FP.PACK_AB R92, R207, R194 ;  /* 0x000000c2cf5c723e */ /* 0x000fe400000000ff */
        /* <DEDUP_REMOVED lines=8> */
.L_x_4378:
[----:B------:R-:W-:Y:S05]  /*19640*/  EXIT ;  /* 0x000000000000794d */ /* 0x000fea0003800000 */
.L_x_4376:
[----:B------:R-:W-:Y:S01]  /*19650*/  IMAD.MOV.U32 R97, RZ, RZ, 0x1 ;  /* 0x00000001ff617424 */ /* 0x000fe200078e00ff */
[----:B------:R-:W-:Y:S01]  /*19660*/  MOV R94, 0x196a0 ;  /* 0x000196a0005e7802 */ /* 0x000fe20000000f00 */
[----:B------:R-:W-:-:S02]  /*19670*/  IMAD.MOV.U32 R93, RZ, RZ, 0x1f ;  /* 0x0000001fff5d7424 */ /* 0x000fc400078e00ff */
[----:B------:R-:W-:Y:S02]  /*19680*/  IMAD.MOV.U32 R96, RZ, RZ, -0x1 ;  /* 0xffffffffff607424 */ /* 0x000fe400078e00ff */
[----:B------:R-:W-:Y:S05]  /*19690*/  CALL.REL.NOINC `($__internal_13_$__cuda_sm70_shflsync_bfly_p) ;  /* 0x0000079000007944 */ /* 0x000fea0003c00000 */
[----:B-1----:R-:W-:Y:S01]  /*196a0*/  MOV R92, R97 ;  /* 0x00000061005c7202 */ /* 0x002fe20000000f00 */
[----:B0-----:R-:W-:Y:S05]  /*196b0*/  BRA `(.L_x_4380) ;  /* 0xffffe4f000007947 */ /* 0x001fea000383ffff */
.L_x_4377:
[----:B------:R-:W-:Y:S01]  /*196c0*/  IMAD.MOV.U32 R97, RZ, RZ, 0x2 ;  /* 0x00000002ff617424 */ /* 0x000fe200078e00ff */
[----:B------:R-:W-:Y:S01]  /*196d0*/  MOV R94, 0x19710 ;  /* 0x00019710005e7802 */ /* 0x000fe20000000f00 */
[----:B------:R-:W-:Y:S02]  /*196e0*/  IMAD.MOV.U32 R93, RZ, RZ, 0x1f ;  /* 0x0000001fff5d7424 */ /* 0x000fe400078e00ff */
[----:B------:R-:W-:Y:S02]  /*196f0*/  IMAD.MOV.U32 R96, RZ, RZ, -0x1 ;  /* 0xffffffffff607424 */ /* 0x000fe400078e00ff */
[----:B------:R-:W-:Y:S05]  /*19700*/  CALL.REL.NOINC `($__internal_13_$__cuda_sm70_shflsync_bfly_p) ;  /* 0x0000072000007944 */ /* 0x000fea0003c00000 */
[----:B0-----:R-:W-:Y:S01]  /*19710*/  HFMA2.MMA R93, -RZ, RZ, 0, 1.847743988037109375e-06 ;  /* 0x0000001fff5d7435 */ /* 0x001fe200000001ff */
[----:B-1----:R-:W-:Y:S01]  /*19720*/  FADD.FTZ R98, R98, R97 ;  /* 0x0000006162627221 */ /* 0x002fe20000010000 */
[----:B------:R-:W-:Y:S01]  /*19730*/  MOV R94, 0x19770 ;  /* 0x00019770005e7802 */ /* 0x000fe20000000f00 */
[----:B------:R-:W-:Y:S02]  /*19740*/  IMAD.MOV.U32 R97, RZ, RZ, 0x4 ;  /* 0x00000004ff617424 */ /* 0x000fe400078e00ff */
[----:B------:R-:W-:-:S02]  /*19750*/  IMAD.MOV.U32 R96, RZ, RZ, -0x1 ;  /* 0xffffffffff607424 */ /* 0x000fc400078e00ff */
[----:B------:R-:W-:Y:S05]  /*19760*/  CALL.REL.NOINC `($__internal_13_$__cuda_sm70_shflsync_bfly_p) ;  /* 0x000006c000007944 */ /* 0x000fea0003c00000 */
[----:B01----:R-:W-:Y:S01]  /*19770*/  FADD.FTZ R98, R98, R97 ;  /* 0x0000006162627221 */ /* 0x003fe20000010000 */
[----:B------:R-:W-:Y:S01]  /*19780*/  MOV R94, 0x197d0 ;  /* 0x000197d0005e7802 */ /* 0x000fe20000000f00 */
[----:B------:R-:W-:-:S02]  /*19790*/  IMAD.MOV.U32 R97, RZ, RZ, 0x8 ;  /* 0x00000008ff617424 */ /* 0x000fc400078e00ff */
[----:B------:R-:W-:Y:S02]  /*197a0*/  IMAD.MOV.U32 R93, RZ, RZ, 0x1f ;  /* 0x0000001fff5d7424 */ /* 0x000fe400078e00ff */
[----:B------:R-:W-:Y:S02]  /*197b0*/  IMAD.MOV.U32 R96, RZ, RZ, -0x1 ;  /* 0xffffffffff607424 */ /* 0x000fe400078e00ff */
[----:B------:R-:W-:Y:S05]  /*197c0*/  CALL.REL.NOINC `($__internal_13_$__cuda_sm70_shflsync_bfly_p) ;  /* 0x0000066000007944 */ /* 0x000fea0003c00000 */
[----:B01----:R-:W-:Y:S01]  /*197d0*/  FADD.FTZ R98, R98, R97 ;  /* 0x0000006162627221 */ /* 0x003fe20000010000 */
[----:B------:R-:W-:Y:S01]  /*197e0*/  MOV R97, 0x10 ;  /* 0x0000001000617802 */ /* 0x000fe20000000f00 */
[----:B------:R-:W-:Y:S01]  /*197f0*/  IMAD.MOV.U32 R93, RZ, RZ, 0x1f ;  /* 0x0000001fff5d7424 */ /* 0x000fe200078e00ff */
[----:B------:R-:W-:Y:S01]  /*19800*/  MOV R94, 0x19830 ;  /* 0x00019830005e7802 */ /* 0x000fe20000000f00 */
[----:B------:R-:W-:Y:S02]  /*19810*/  IMAD.MOV.U32 R96, RZ, RZ, -0x1 ;  /* 0xffffffffff607424 */ /* 0x000fe400078e00ff */
[----:B------:R-:W-:Y:S05]  /*19820*/  CALL.REL.NOINC `($__internal_13_$__cuda_sm70_shflsync_bfly_p) ;  /* 0x0000060000007944 */ /* 0x000fea0003c00000 */
[----:B-1----:R-:W-:Y:S02]  /*19830*/  FADD.FTZ R92, R98, R97 ;  /* 0x00000061625c7221 */ /* 0x002fe40000010000 */
[----:B------:R-:W-:Y:S02]  /*19840*/  IMAD.MOV.U32 R97, RZ, RZ, 0x1 ;  /* 0x00000001ff617424 */ /* 0x000fe400078e00ff */
        /* <DEDUP_REMOVED lines=63> */
[----:B------:R-:W-:Y:S01]  /*19c40*/  FFMA.FTZ R93, R96, R96, R93 ;  /* 0x00000060605d7223 */ /* 0x000fe2000001005d */
[----:B------:R-:W-:-:S03]  /*19c50*/  MOV R96, 0xffffffff ;  /* 0xffffffff00607802 */ /* 0x000fc60000000f00 */
[----:B------:R-:W-:Y:S01]  /*19c60*/  FFMA.FTZ R98, R94, R94, R93 ;  /* 0x0000005e5e627223 */ /* 0x000fe2000001005d */
[----:B------:R-:W-:Y:S01]  /*19c70*/  MOV R94, 0x19ca0 ;  /* 0x00019ca0005e7802 */ /* 0x000fe20000000f00 */
[----:B------:R-:W-:Y:S02]  /*19c80*/  IMAD.MOV.U32 R93, RZ, RZ, 0x1f ;  /* 0x0000001fff5d7424 */ /* 0x000fe400078e00ff */
[----:B------:R-:W-:Y:S05]  /*19c90*/  CALL.REL.NOINC `($__internal_13_$__cuda_sm70_shflsync_bfly_p) ;  /* 0x0000019000007944 */ /* 0x000fea0003c00000 */
[----:B01----:R-:W-:Y:S01]  /*19ca0*/  FADD.FTZ R98, R98, R97 ;  /* 0x0000006162627221 */ /* 0x003fe20000010000 */
[----:B------:R-:W-:Y:S01]  /*19cb0*/  MOV R94, 0x19d00 ;  /* 0x00019d00005e7802 */ /* 0x000fe20000000f00 */
[----:B------:R-:W-:Y:S02]  /*19cc0*/  IMAD.MOV.U32 R97, RZ, RZ, 0x2 ;  /* 0x00000002ff617424 */ /* 0x000fe400078e00ff */
[----:B------:R-:W-:Y:S02]  /*19cd0*/  IMAD.MOV.U32 R93, RZ, RZ, 0x1f ;  /* 0x0000001fff5d7424 */ /* 0x000fe400078e00ff */
[----:B------:R-:W-:Y:S02]  /*19ce0*/  IMAD.MOV.U32 R96, RZ, RZ, -0x1 ;  /* 0xffffffffff607424 */ /* 0x000fe400078e00ff */
[----:B------:R-:W-:Y:S05]  /*19cf0*/  CALL.REL.NOINC `($__internal_13_$__cuda_sm70_shflsync_bfly_p) ;  /* 0x0000013000007944 */ /* 0x000fea0003c00000 */
[----:B0-----:R-:W-:Y:S01]  /*19d00*/  HFMA2.MMA R93, -RZ, RZ, 0, 1.847743988037109375e-06 ;  /* 0x0000001fff5d7435 */ /* 0x001fe200000001ff */
[----:B-1----:R-:W-:Y:S01]  /*19d10*/  FADD.FTZ R98, R98, R97 ;  /* 0x0000006162627221 */ /* 0x002fe20000010000 */
[----:B------:R-:W-:Y:S01]  /*19d20*/  MOV R94, 0x19d60 ;  /* 0x00019d60005e7802 */ /* 0x000fe20000000f00 */
[----:B------:R-:W-:-:S02]  /*19d30*/  IMAD.MOV.U32 R97, RZ, RZ, 0x4 ;  /* 0x00000004ff617424 */ /* 0x000fc400078e00ff */
[----:B------:R-:W-:Y:S02]  /*19d40*/  IMAD.MOV.U32 R96, RZ, RZ, -0x1 ;  /* 0xffffffffff607424 */ /* 0x000fe400078e00ff */
[----:B------:R-:W-:Y:S05]  /*19d50*/  CALL.REL.NOINC `($__internal_13_$__cuda_sm70_shflsync_bfly_p) ;  /* 0x000000d000007944 */ /* 0x000fea0003c00000 */
[----:B01----:R-:W-:Y:S01]  /*19d60*/  FADD.FTZ R98, R98, R97 ;  /* 0x0000006162627221 */ /* 0x003fe20000010000 */
[----:B------:R-:W-:Y:S01]  /*19d70*/  MOV R94, 0x19dc0 ;  /* 0x00019dc0005e7802 */ /* 0x000fe20000000f00 */
[----:B------:R-:W-:Y:S02]  /*19d80*/  IMAD.MOV.U32 R97, RZ, RZ, 0x8 ;  /* 0x00000008ff617424 */ /* 0x000fe400078e00ff */
[----:B------:R-:W-:Y:S02]  /*19d90*/  IMAD.MOV.U32 R93, RZ, RZ, 0x1f ;  /* 0x0000001fff5d7424 */ /* 0x000fe400078e00ff */
[----:B------:R-:W-:Y:S02]  /*19da0*/  IMAD.MOV.U32 R96, RZ, RZ, -0x1 ;  /* 0xffffffffff607424 */ /* 0x000fe400078e00ff */
[----:B------:R-:W-:Y:S05]  /*19db0*/  CALL.REL.NOINC `($__internal_13_$__cuda_sm70_shflsync_bfly_p) ;  /* 0x0000007000007944 */ /* 0x000fea0003c00000 */
[----:B01----:R-:W-:Y:S01]  /*19dc0*/  FADD.FTZ R98, R98, R97 ;  /* 0x0000006162627221 */ /* 0x003fe20000010000 */
[----:B------:R-:W-:Y:S01]  /*19dd0*/  MOV R97, 0x10 ;  /* 0x0000001000617802 */ /* 0x000fe20000000f00 */
[----:B------:R-:W-:Y:S01]  /*19de0*/  IMAD.MOV.U32 R93, RZ, RZ, 0x1f ;  /* 0x0000001fff5d7424 */ /* 0x000fe200078e00ff */
[----:B------:R-:W-:Y:S01]  /*19df0*/  MOV R94, 0x19e20 ;  /* 0x00019e20005e7802 */ /* 0x000fe20000000f00 */
[----:B------:R-:W-:-:S02]  /*19e00*/  IMAD.MOV.U32 R96, RZ, RZ, -0x1 ;  /* 0xffffffffff607424 */ /* 0x000fc400078e00ff */
[----:B------:R-:W-:Y:S05]  /*19e10*/  CALL.REL.NOINC `($__internal_13_$__cuda_sm70_shflsync_bfly_p) ;  /* 0x0000001000007944 */ /* 0x000fea0003c00000 */
[----:B01----:R-:W-:Y:S05]  /*19e20*/  BRA `(.L_x_4381) ;  /* 0xffffe2c000007947 */ /* 0x003fea000383ffff */
        .weak           $__internal_13_$__cuda_sm70_shflsync_bfly_p
        .type           $__internal_13_$__cuda_sm70_shflsync_bfly_p,@function
        .size           $__internal_13_$__cuda_sm70_shflsync_bfly_p,(.L_x_26473 - $__internal_13_$__cuda_sm70_shflsync_bfly_p)
$__internal_13_$__cuda_sm70_shflsync_bfly_p:
[----:B------:R-:W-:Y:S01]  /*19e30*/  IMAD.MOV.U32 R95, RZ, RZ, 0x0 ;  /* 0x00000000ff5f7424 */ /* 0x000fe200078e00ff */
[----:B------:R-:W-:Y:S04]  /*19e40*/  WARPSYNC R96 ;  /* 0x0000006000007348 */ /* 0x000fe80003800000 */
[----:B------:R0:W1:Y:S01]  /*19e50*/  SHFL.BFLY PT, R97, R98, R97, R93 ;  /* 0x0c00006162617389 */ /* 0x00006200000e005d */
[----:B------:R-:W-:Y:S05]  /*19e60*/  RET.REL.NODEC R94 `(_ZN10layer_norm31ln_parallel_residual_fwd_kernelINS_13Kernel_traitsI6__halfS2_S2_S2_fjLj8192ELj1ELj1ELj8ELj16ENS_18Kernel_traits_baseILj8192ES2_S2_S2_S2_fjLj256EEEEELb1ELb0ELb1EEEvNS_9FwdParamsE) ;  /* 0xfffe61905e007950 */ /* 0x000fea0003c3ffff */
.L_x_4382:
        /* <DEDUP_REMOVED lines=9> */
.L_x_26473:


//--------------------- .text._ZN10layer_norm31ln_parallel_residual_fwd_kernelINS_13Kernel_traitsI6__halfS2_S2_S2_fjLj8192ELj1ELj1ELj8ELj16ENS_18Kernel_traits_baseILj8192ES2_S2_S2_S2_fjLj256EEEEELb1ELb1ELb0EEEvNS_9FwdParamsE --------------------------
	.section	.text._ZN10layer_norm31ln_parallel_residual_fwd_kernelINS_13Kernel_traitsI6__halfS2_S2_S2_fjLj8192ELj1ELj1ELj8ELj16ENS_18Kernel_traits_baseILj8192ES2_S2_S2_S2_fjLj256EEEEELb1ELb1ELb0EEEvNS_9FwdParamsE,"ax",@progbits
	.sectioninfo	@"SHI_REGISTERS=186"
	.align	128
        .global         _ZN10layer_norm31ln_parallel_residual_fwd_kernelINS_13Kernel_traitsI6__halfS2_S2_S2_fjLj8192ELj1ELj1ELj8ELj16ENS_18Kernel_traits_baseILj8192ES2_S2_S2_S2_fjLj256EEEEELb1ELb1ELb0EEEvNS_9FwdParamsE
        .type           _ZN10layer_norm31ln_parallel_residual_fwd_kernelINS_13Kernel_traitsI6__halfS2_S2_S2_fjLj8192ELj1ELj1ELj8ELj16ENS_18Kernel_traits_baseILj8192ES2_S2_S2_S2_fjLj256EEEEELb1ELb1ELb0EEEvNS_9FwdParamsE,@function
        .size           _ZN10layer_norm31ln_parallel_residual_fwd_kernelINS_13Kernel_traitsI6__halfS2_S2_S2_fjLj8192ELj1ELj1ELj8ELj16ENS_18Kernel_traits_baseILj8192ES2_S2_S2_S2_fjLj256EEEEELb1ELb1ELb0EEEvNS_9FwdParamsE,(.L_x_26474 - _ZN10layer_norm31ln_parallel_residual_fwd_kernelINS_13Kernel_traitsI6__halfS2_S2_S2_fjLj8192ELj1ELj1ELj8ELj16ENS_18Kernel_traits_baseILj8192ES2_S2_S2_S2_fjLj256EEEEELb1ELb1ELb0EEEvNS_9FwdParamsE)
        .other          _ZN10layer_norm31ln_parallel_residual_fwd_kernelINS_13Kernel_traitsI6__halfS2_S2_S2_fjLj8192ELj1ELj1ELj8ELj16ENS_18Kernel_traits_baseILj8192ES2_S2_S2_S2_fjLj256EEEEELb1ELb1ELb0EEEvNS_9FwdParamsE,@"STO_CUDA_ENTRY STV_DEFAULT"
_ZN10layer_norm31ln_parallel_residual_fwd_kernelINS_13Kernel_traitsI6__halfS2_S2_S2_fjLj8192ELj1ELj1ELj8ELj16ENS_18Kernel_traits_baseILj8192ES2_S2_S2_S2_fjLj256EEEEELb1ELb1ELb0EEEvNS_9FwdParamsE:
.text._ZN10layer_norm31ln_parallel_residual_fwd_kernelINS_13Kernel_traitsI6__halfS2_S2_S2_fjLj8192ELj1ELj1ELj8ELj16ENS_18Kernel_traits_baseILj8192ES2_S2_S2_S2_fjLj256EEEEELb1ELb1ELb0EEEvNS_9FwdParamsE:
        /* <DEDUP_REMOVED lines=32> */
[----:B------:R-:W-:Y:S01]  /*0200*/  IMAD.WIDE.U32 R6, R6, -0x2daee0ad, RZ ;  /* 0xd2511f5306067825 */ /* 0x000fe200078e00ff */
[----:B------:R-:W-:Y:S02]  /*0210*/  MOV R3, c[0x0][0x168] ;  /* 0x00005a0000037a02 */ /* 0x000fe40000000f00 */
[----:B------:R-:W-:Y:S01]  /*0220*/  IADD3 R49, R105, 0x76cf5d0a, RZ ;  /* 0x76cf5d0a69317810 */ /* 0x000fe20007ffe0ff */
[----:B------:R-:W-:Y:S01]  /*0230*/  IMAD.WIDE.U32 R8, R8, -0x326172a9, RZ ;  /* 0xcd9e8d5708087825 */ /* 0x000fe200078e00ff */
[----:B------:R-:W-:Y:S02]  /*0240*/  SHF.R.S32.HI R3, RZ, 0x1f, R3 ;  /* 0x0000001fff037819 */ /* 0x000fe40000011403 */
[----:B------:R-:W-:-:S02]  /*0250*/  LOP3.LUT R5, R7, R2, R52, 0x96, !PT ;  /* 0x0000000207057212 */ /* 0x000fc400078e9634 */
[----:B------:R-:W-:Y:S02]  /*0260*/  LEA.HI R85, R3, c[0x0][0x168], RZ, 0x3 ;  /* 0x00005a0003557a11 */ /* 0x000fe400078f18ff */
[----:B------:R-:W-:Y:S01]  /*0270*/  LOP3.LUT R2, R9, R51, R4, 0x96, !PT ;  /* 0x0000003309027212 */ /* 0x000fe200078e9604 */
[----:B------:R-:W-:Y:S01]  /*0280*/  IMAD.WIDE.U32 R4, R5, -0x326172a9, RZ ;  /* 0xcd9e8d5705047825 */ /* 0x000fe200078e00ff */
[----:B------:R-:W-:Y:S02]  /*0290*/  LEA.HI.SX32 R47, R85, R12, 0x1d ;  /* 0x0000000c552f7211 */ /* 0x000fe400078feaff */
[----:B------:R-:W-:Y:S01]  /*02a0*/  IADD3 R46, R105, 0x32370b8f, RZ ;  /* 0x32370b8f692e7810 */ /* 0x000fe20007ffe0ff */
        /* <DEDUP_REMOVED lines=8> */
[----:B------:R-:W-:Y:S02]  /*0330*/  IADD3 R45, R104, -0x255992d5, RZ ;  /* 0xdaa66d2b682d7810 */ /* 0x000fe40007ffe0ff */
[----:B------:R-:W-:Y:S01]  /*0340*/  @P2 LOP3.LUT R0, R0, 0x20, RZ, 0xfc, !PT ;  /* 0x0000002000002812 */ /* 0x000fe200078efcff */
[----:B------:R-:W-:Y:S01]  /*0350*/  IMAD.WIDE.U32 R10, R10, -0x326172a9, RZ ;  /* 0xcd9e8d570a0a7825 */ /* 0x000fe200078e00ff */
[----:B------:R-:W-:-:S02]  /*0360*/  LOP3.LUT R88, R9, R2, R46, 0x96, !PT ;  /* 0x0000000209587212 */ /* 0x000fc400078e962e */
[----:B------:R-:W-:Y:S02]  /*0370*/  LOP3.LUT R0, R0, 0xfffffeff, RZ, 0xc0, !PT ;  /* 0xfffffeff00007812 */ /* 0x000fe400078ec0ff */
[----:B------:R-:W-:Y:S01]  /*0380*/  LOP3.LUT R86, R11, R4, R45, 0x96, !PT ;  /* 0x000000040b567212 */ /* 0x000fe200078e962d */
[----:B------:R-:W-:Y:S01]  /*0390*/  IMAD.WIDE.U32 R88, R88, -0x326172a9, RZ ;  /* 0xcd9e8d5758587825 */ /* 0x000fe200078e00ff */
[----:B------:R-:W-:Y:S02]  /*03a0*/  @P5 LOP3.LUT R0, R0, 0x100, RZ, 0xfc, !PT ;  /* 0x0000010000005812 */ /* 0x000fe400078efcff */
[----:B------:R-:W-:Y:S02]  /*03b0*/  IADD3 R44, R104, 0x78dde6e4, RZ ;  /* 0x78dde6e4682c7810 */ /* 0x000fe40007ffe0ff */
        /* <DEDUP_REMOVED lines=16> */
.L_x_4384:
[----:B0-----:R-:W-:Y:S05]  /*04c0*/  BSYNC B0 ;  /* 0x0000000000007941 */ /* 0x001fea0003800000 */
.L_x_4383:
        /* <DEDUP_REMOVED lines=13> */
.L_x_4386:
[----:B0-----:R-:W-:Y:S05]  /*05a0*/  BSYNC B0 ;  /* 0x0000000000007941 */ /* 0x001fea0003800000 */
.L_x_4385:
        /* <DEDUP_REMOVED lines=13> */
.L_x_4388:
[----:B0-----:R-:W-:Y:S05]  /*0680*/  BSYNC B0 ;  /* 0x0000000000007941 */ /* 0x001fea0003800000 */
.L_x_4387:
        /* <DEDUP_REMOVED lines=12> */
.L_x_4390:
[----:B0-----:R-:W-:Y:S05]  /*0750*/  BSYNC B0 ;  /* 0x0000000000007941 */ /* 0x001fea0003800000 */
.L_x_4389:
[----:B------:R-:W-:Y:S01]  /*0760*/  LOP3.LUT R81, R89, R10, R44, 0x96, !PT ;  /* 0x0000000a59517212 */ /* 0x000fe200078e962c */
[----:B------:R-:W-:Y:S01]  /*0770*/  IMAD.WIDE.U32 R86, R86, -0x2daee0ad, RZ ;  /* 0xd2511f5356567825 */ /* 0x000fe200078e00ff */
[----:B------:R-:W-:Y:S01]  /*0780*/  IADD3 R42, R105, -0x126145ec, RZ ;  /* 0xed9eba14692a7810 */ /* 0x000fe20007ffe0ff */
[----:B------:R-:W-:Y:S06]  /*0790*/  @P1 EXIT ;  /* 0x000000000000194d */ /* 0x000fec0003800000 */
[----:B------:R-:W-:Y:S01]  /*07a0*/  LOP3.LUT R83, R87, R8, R42, 0x96, !PT ;  /* 0x0000000857537212 */ /* 0x000fe200078e962a */
[--C-:B-----5:R-:W-:Y:S01]  /*07b0*/  HADD2.F32 R25, -RZ, R17.reuse.H0_H0 ;  /* 0x20000011ff197230 */ /* 0x120fe20000004100 */
[C---:B------:R-:W-:Y:S01]  /*07c0*/  IADD3 R77, R105.reuse, -0x56f99767, RZ ;  /* 0xa9066899694d7810 */ /* 0x040fe20007ffe0ff */
[----:B------:R-:W-:Y:S01]  /*07d0*/  HADD2.F32 R22, -RZ, R17.H1_H1 ;  /* 0x30000011ff167230 */ /* 0x000fe20000004100 */
[C---:B------:R-:W-:Y:S01]  /*07e0*/  IADD3 R76, R104.reuse, 0x1715609d, RZ ;  /* 0x1715609d684c7810 */ /* 0x040fe20007ffe0ff */
[--C-:B------:R-:W-:Y:S01]  /*07f0*/  HADD2.F32 R23, -RZ, R18.reuse.H0_H0 ;  /* 0x20000012ff177230 */ /* 0x100fe20000004100 */
[----:B------:R-:W-:Y:S01]  /*0800*/  SHF.R.S32.HI R85, RZ, 0x3, R85 ;  /* 0x00000003ff557819 */ /* 0x000fe20000011455 */
[----:B------:R-:W-:Y:S01]  /*0810*/  HADD2.F32 R20, -RZ, R18.H1_H1 ;  /* 0x30000012ff147230 */ /* 0x000fe20000004100 */
[C---:B------:R-:W-:Y:S01]  /*0820*/  IADD3 R91, R104.reuse, -0x4ab325aa, RZ ;  /* 0xb54cda56685b7810 */ /* 0x040fe20007ffe0ff */
[--C-:B------:R-:W-:Y:S01]  /*0830*/  HADD2.F32 R18, -RZ, R4.reuse.H0_H0 ;  /* 0x20000004ff127230 */ /* 0x100fe20000004100 */
[C---:B------:R-:W-:Y:S01]  /*0840*/  IADD3 R90, R105.reuse, 0x646e171e, RZ ;  /* 0x646e171e695a7810 */ /* 0x040fe20007ffe0ff */
[----:B------:R-:W-:Y:S01]  /*0850*/  HADD2.F32 R17, -RZ, R4.H1_H1 ;  /* 0x30000004ff117230 */ /* 0x000fe20000004100 */
[C---:B------:R-:W-:Y:S01]  /*0860*/  IADD3 R89, R105.reuse, 0x1fd5c5a3, RZ ;  /* 0x1fd5c5a369597810 */ /* 0x040fe20007ffe0ff */
[--C-:B------:R-:W-:Y:S01]  /*0870*/  HADD2.F32 R4, -RZ, R75.reuse.H0_H0 ;  /* 0x2000004bff047230 */ /* 0x100fe20000004100 */
[C---:B------:R-:W-:Y:S01]  /*0880*/  IADD3 R87, R105.reuse, -0x24c28bd8, RZ ;  /* 0xdb3d742869577810 */ /* 0x040fe20007ffe0ff */
[----:B------:R-:W-:Y:S01]  /*0890*/  HADD2.F32 R3, -RZ, R75.H1_H1 ;  /* 0x3000004bff037230 */ /* 0x000fe20000004100 */
[----:B------:R-:W-:Y:S01]  /*08a0*/  IADD3 R122, R105, -0x695add53, RZ ;  /* 0x96a522ad697a7810 */ /* 0x000fe20007ffe0ff */
[--C-:B------:R-:W-:Y:S01]  /*08b0*/  HADD2.F32 R11, -RZ, R72.reuse.H0_H0 ;  /* 0x20000048ff0b7230 */ /* 0x100fe20000004100 */
[----:B------:R-:W-:Y:S01]  /*08c0*/  IADD3 R121, R104, -0x700cb87f, RZ ;  /* 0x8ff3478168797810 */ /* 0x000fe20007ffe0ff */
[----:B------:R-:W-:Y:S01]  /*08d0*/  HADD2.F32 R9, -RZ, R72.H1_H1 ;  /* 0x30000048ff097230 */ /* 0x000fe20000004100 */
[----:B------:R-:W-:Y:S01]  /*08e0*/  IMAD.MOV.U32 R115, RZ, RZ, 0x1 ;  /* 0x00000001ff737424 */ /* 0x000fe200078e00ff */
[--C-:B------:R-:W-:Y:S01]  /*08f0*/  HADD2.F32 R75, -RZ, R60.reuse.H0_H0 ;  /* 0x2000003cff4b7230 */ /* 0x100fe20000004100 */
[----:B------:R-:W-:Y:S01]  /*0900*/  LOP3.LUT R116, R116, 0x3, RZ, 0xc0, !PT ;  /* 0x0000000374747812 */ /* 0x000fe200078ec0ff */
[----:B------:R-:W-:Y:S01]  /*0910*/  HADD2.F32 R80, -RZ, R60.H1_H1 ;  /* 0x3000003cff507230 */ /* 0x000fe20000004100 */
[----:B------:R-:W-:Y:S01]  /*0920*/  IMAD.MOV.U32 R117, RZ, RZ, RZ ;  /* 0x000000ffff757224 */ /* 0x000fe200078e00ff */
[--C-:B------:R-:W-:Y:S01]  /*0930*/  HADD2.F32 R79, -RZ, R61.reuse.H0_H0 ;  /* 0x2000003dff4f7230 */ /* 0x100fe20000004100 */
[----:B------:R-:W-:Y:S01]  /*0940*/  ULDC.U8 UR6, c[0x0][0x1f0] ;  /* 0x00007c0000067ab9 */ /* 0x000fe20000000000 */
[----:B------:R-:W-:Y:S01]  /*0950*/  HADD2.F32 R82, -RZ, R61.H1_H1 ;  /* 0x3000003dff527230 */ /* 0x000fe20000004100 */
[----:B------:R-:W-:Y:S01]  /*0960*/  IMAD.WIDE.U32 R60, R81, -0x2daee0ad, RZ ;  /* 0xd2511f53513c7825 */ /* 0x000fe200078e00ff */
[----:B------:R-:W-:-:S02]  /*0970*/  HADD2.F32 R43, -RZ, R32.H0_H0 ;  /* 0x20000020ff2b7230 */ /* 0x000fc40000004100 */
[----:B------:R-:W-:Y:S02]  /*0980*/  HADD2.F32 R40, -RZ, R32.H1_H1 ;  /* 0x30000020ff287230 */ /* 0x000fe40000004100 */
[--C-:B------:R-:W-:Y:S02]  /*0990*/  HADD2.F32 R2, -RZ, R68.reuse.H0_H0 ;  /* 0x20000044ff027230 */ /* 0x100fe40000004100 */
[----:B------:R-:W-:Y:S02]  /*09a0*/  HADD2.F32 R58, -RZ, R68.H1_H1 ;  /* 0x30000044ff3a7230 */ /* 0x000fe40000004100 */
[--C-:B------:R-:W-:Y:S02]  /*09b0*/  HADD2.F32 R57, -RZ, R69.reuse.H0_H0 ;  /* 0x20000045ff397230 */ /* 0x100fe40000004100 */
[----:B------:R-:W-:Y:S01]  /*09c0*/  HADD2.F32 R72, -RZ, R69.H1_H1 ;  /* 0x30000045ff487230 */ /* 0x000fe20000004100 */
[----:B------:R-:W-:Y:S01]  /*09d0*/  IMAD.WIDE.U32 R68, R83, -0x326172a9, RZ ;  /* 0xcd9e8d5753447825 */ /* 0x000fe200078e00ff */
        /* <DEDUP_REMOVED lines=15> */
[----:B------:R-:W-:Y:S01]  /*0ad0*/  HADD2.F32 R74, -RZ, R70.H1_H1 ;  /* 0x30000046ff4a7230 */ /* 0x000fe20000004100 */
[----:B------:R-:W-:Y:S01]  /*0ae0*/  LOP3.LUT R70, R61, R86, R77, 0x96, !PT ;  /* 0x000000563d467212 */ /* 0x000fe200078e964d */
[--C-:B------:R-:W-:Y:S01]  /*0af0*/  HADD2.F32 R41, -RZ, R33.reuse.H0_H0 ;  /* 0x20000021ff297230 */ /* 0x100fe20000004100 */
[C---:B------:R-:W-:Y:S01]  /*0b00*/  LOP3.LUT R86, R56.reuse, 0xe0, RZ, 0xc0, !PT ;  /* 0x000000e038567812 */ /* 0x040fe200078ec0ff */
[----:B------:R-:W-:Y:S01]  /*0b10*/  HADD2.F32 R38, -RZ, R33.H1_H1 ;  /* 0x30000021ff267230 */ /* 0x000fe20000004100 */
[----:B------:R-:W-:Y:S01]  /*0b20*/  IMAD.SHL.U32 R61, R56, 0x20, RZ ;  /* 0x00000020383d7824 */ /* 0x000fe200078e00ff */
[----:B------:R-:W-:-:S02]  /*0b30*/  HADD2.F32 R39, -RZ, R34.H0_H0 ;  /* 0x20000022ff277230 */ /* 0x000fc40000004100 */
[----:B------:R-:W-:Y:S02]  /*0b40*/  HADD2.F32 R36, -RZ, R34.H1_H1 ;  /* 0x30000022ff247230 */ /* 0x000fe40000004100 */
[--C-:B------:R-:W-:Y:S02]  /*0b50*/  HADD2.F32 R81, -RZ, R62.reuse.H0_H0 ;  /* 0x2000003eff517230 */ /* 0x100fe40000004100 */
[----:B------:R-:W-:Y:S01]  /*0b60*/  HADD2.F32 R84, -RZ, R62.H1_H1 ;  /* 0x3000003eff547230 */ /* 0x000fe20000004100 */
[----:B------:R-:W-:Y:S01]  /*0b70*/  LOP3.LUT R62, R69, R88, R76, 0x96, !PT ;  /* 0x00000058453e7212 */ /* 0x000fe200078e964c */
[--C-:B------:R-:W-:Y:S01]  /*0b80*/  HADD2.F32 R34, -RZ, R12.reuse.H0_H0 ;  /* 0x2000000cff227230 */ /* 0x100fe20000004100 */
[----:B------:R-:W-:Y:S01]  /*0b90*/  LOP3.LUT R69, R85, 0xff, RZ, 0xc0, !PT ;  /* 0x000000ff55457812 */ /* 0x000fe200078ec0ff */
[----:B------:R-:W-:Y:S01]  /*0ba0*/  HADD2.F32 R33, -RZ, R12.H1_H1 ;  /* 0x3000000cff217230 */ /* 0x000fe20000004100 */
[----:B------:R-:W-:Y:S01]  /*0bb0*/  LOP3.LUT R88, R61, 0x3e0, RZ, 0xc0, !PT ;  /* 0x000003e03d587812 */ /* 0x000fe200078ec0ff */
[--C-:B------:R-:W-:Y:S01]  /*0bc0*/  HADD2.F32 R12, -RZ, R7.reuse.H0_H0 ;  /* 0x20000007ff0c7230 */ /* 0x100fe20000004100 */
[----:B------:R-:W-:Y:S01]  /*0bd0*/  SHF.R.U32.HI R85, RZ, 0x3, R85 ;  /* 0x00000003ff557819 */ /* 0x000fe20000011655 */
[----:B------:R-:W-:Y:S01]  /*0be0*/  HADD2.F32 R10, -RZ, R7.H1_H1 ;  /* 0x30000007ff0a7230 */ /* 0x000fe20000004100 */
[----:B------:R-:W-:Y:S01]  /*0bf0*/  IMAD.IADD R86, R69, 0x1, -R86 ;  /* 0x0000000145567824 */ /* 0x000fe200078e0a56 */
[----:B------:R-:W-:-:S02]  /*0c00*/  HADD2.F32 R8, -RZ, R73.H0_H0 ;  /* 0x20000049ff087230 */ /* 0x000fc40000004100 */
[----:B------:R-:W-:Y:S02]  /*0c10*/  HADD2.F32 R7, -RZ, R73.H1_H1 ;  /* 0x30000049ff077230 */ /* 0x000fe40000004100 */
[--C-:B------:R-:W-:Y:S01]  /*0c20*/  HADD2.F32 R73, -RZ, R71.reuse.H0_H0 ;  /* 0x20000047ff497230 */ /* 0x100fe20000004100 */
[----:B------:R-:W-:Y:S01]  /*0c30*/  IMNMX R86, RZ, R86, !PT ;  /* 0x00000056ff567217 */ /* 0x000fe20007800200 */
[----:B------:R-:W-:Y:S01]  /*0c40*/  HADD2.F32 R78, -RZ, R71.H1_H1 ;  /* 0x30000047ff4e7230 */ /* 0x000fe20000004100 */
[----:B------:R-:W-:Y:S01]  /*0c50*/  IMAD.WIDE.U32 R70, R70, -0x326172a9, RZ ;  /* 0xcd9e8d5746467825 */ /* 0x000fe200078e00ff */
[--C-:B------:R-:W-:Y:S01]  /*0c60*/  HADD2.F32 R83, -RZ, R63.reuse.H0_H0 ;  /* 0x2000003fff537230 */ /* 0x100fe20000004100 */
[----:B------:R-:W-:Y:S01]  /*0c70*/  IMNMX R86, R86, 0x20, PT ;  /* 0x0000002056567817 */ /* 0x000fe20003800200 */
[----:B------:R-:W-:Y:S01]  /*0c80*/  HADD2.F32 R92, -RZ, R63.H1_H1 ;  /* 0x3000003fff5c7230 */ /* 0x000fe20000004100 */
[----:B------:R-:W-:Y:S01]  /*0c90*/  IMAD.WIDE.U32 R62, R62, -0x2daee0ad, RZ ;  /* 0xd2511f533e3e7825 */ /* 0x000fe200078e00ff */
[----:B------:R-:W-:Y:S01]  /*0ca0*/  LOP3.LUT R61, R71, R68, R91, 0x96, !PT ;  /* 0x00000044473d7212 */ /* 0x000fe200078e965b */
[----:B------:R-:W-:-:S02]  /*0cb0*/  HADD2.F32 R93, -RZ, R64.H1_H1 ;  /* 0x30000040ff5d7230 */ /* 0x000fc40000004100 */
[----:B------:R-:W-:Y:S01]  /*0cc0*/  IMAD.IADD R71, R69, 0x1, -R88 ;  /* 0x0000000145477824 */ /* 0x000fe200078e0a58 */
[----:B------:R-:W-:Y:S01]  /*0cd0*/  LOP3.LUT R68, R63, R60, R90, 0x96, !PT ;  /* 0x0000003c3f447212 */ /* 0x000fe200078e965a */
[----:B------:R-:W-:Y:S01]  /*0ce0*/  IMAD.WIDE.U32 R60, R61, -0x2daee0ad, RZ ;  /* 0xd2511f533d3c7825 */ /* 0x000fe200078e00ff */
[----:B------:R-:W-:Y:S01]  /*0cf0*/  LOP3.LUT R63, R85, 0x1fffffe0, RZ, 0xc0, !PT ;  /* 0x1fffffe0553f7812 */ /* 0x000fe200078ec0ff */
[--C-:B------:R-:W-:Y:S01]  /*0d00*/  HADD2.F32 R96, -RZ, R66.reuse.H0_H0 ;  /* 0x20000042ff607230 */ /* 0x100fe20000004100 */
[----:B------:R-:W-:Y:S01]  /*0d10*/  IADD3 R88, R104, 0x5384540f, RZ ;  /* 0x5384540f68587810 */ /* 0x000fe20007ffe0ff */
[----:B------:R-:W-:Y:S01]  /*0d20*/  IMAD.WIDE.U32 R68, R68, -0x326172a9, RZ ;  /* 0xcd9e8d5744447825 */ /* 0x000fe200078e00ff */
[----:B------:R-:W-:Y:S01]  /*0d30*/  LOP3.LUT R118, R61, R62, R89, 0x96, !PT ;  /* 0x0000003e3d767212 */ /* 0x000fe200078e9659 */
[----:B------:R-:W-:Y:S01]  /*0d40*/  HADD2.F32 R97, -RZ, R66.H1_H1 ;  /* 0x30000042ff617230 */ /* 0x000fe20000004100 */
[----:B------:R-:W-:Y:S01]  /*0d50*/  IADD3 R85, R104, -0xe443238, RZ ;  /* 0xf1bbcdc868557810 */ /* 0x000fe20007ffe0ff */
[----:B------:R-:W-:Y:S01]  /*0d60*/  IMAD.IADD R61, R86, 0x1, R63 ;  /* 0x00000001563d7824 */ /* 0x000fe200078e023f */
[----:B------:R-:W-:Y:S01]  /*0d70*/  HADD2.F32 R86, -RZ, R64.H0_H0 ;  /* 0x20000040ff567230 */ /* 0x000fe20000004100 */
[----:B------:R-:W-:Y:S01]  /*0d80*/  LOP3.LUT R70, R69, R70, R88, 0x96, !PT ;  /* 0x0000004645467212 */ /* 0x000fe200078e9658 */
[----:B------:R-:W-:Y:S01]  /*0d90*/  IMAD.HI.U32 R62, R118, -0x326172a9, RZ ;  /* 0xcd9e8d57763e7827 */ /* 0x000fe200078e00ff */
[----:B------:R-:W-:Y:S01]  /*0da0*/  IMNMX R71, RZ, R71, !PT ;  /* 0x00000047ff477217 */ /* 0x000fe20007800200 */
[----:B------:R-:W-:Y:S01]  /*0db0*/  HADD2.F32 R37, -RZ, R35.H0_H0 ;  /* 0x20000023ff257230 */ /* 0x000fe20000004100 */
[----:B------:R-:W-:Y:S01]  /*0dc0*/  SHF.L.U32 R64, R61, 0x3, RZ ;  /* 0x000000033d407819 */ /* 0x000fe200000006ff */
[----:B------:R-:W-:Y:S01]  /*0dd0*/  IMAD.HI.U32 R61, R70, -0x2daee0ad, RZ ;  /* 0xd2511f53463d7827 */ /* 0x000fe200078e00ff */
[----:B------:R-:W-:Y:S01]  /*0de0*/  LOP3.LUT R62, R62, R68, R85, 0x96, !PT ;  /* 0x000000443e3e7212 */ /* 0x000fe200078e9655 */
[----:B------:R-:W-:Y:S01]  /*0df0*/  HADD2.F32 R21, -RZ, R19.H0_H0 ;  /* 0x20000013ff157230 */ /* 0x000fe20000004100 */
[----:B------:R-:W-:Y:S01]  /*0e00*/  IMNMX R66, R71, 0x20, PT ;  /* 0x0000002047427817 */ /* 0x000fe20003800200 */
[----:B------:R-:W-:Y:S01]  /*0e10*/  IMAD R119, R70, -0x2daee0ad, RZ ;  /* 0xd2511f5346777824 */ /* 0x000fe200078e02ff */
[----:B------:R-:W0:Y:S01]  /*0e20*/  I2F.U32 R64, R64 ;  /* 0x0000004000407306 */ /* 0x000e220000201000 */
[----:B------:R-:W-:Y:S01]  /*0e30*/  LOP3.LUT R112, R61, R60, R87, 0x96, !PT ;  /* 0x0000003c3d707212 */ /* 0x000fe200078e9657 */
[----:B------:R-:W-:Y:S01]  /*0e40*/  IMAD.HI.U32 R60, R62, -0x2daee0ad, RZ ;  /* 0xd2511f533e3c7827 */ /* 0x000fe200078e00ff */
[----:B------:R-:W-:-:S02]  /*0e50*/  HADD2.F32 R35, -RZ, R35.H1_H1 ;  /* 0x30000023ff237230 */ /* 0x000fc40000004100 */
[----:B------:R-:W-:Y:S01]  /*0e60*/  HADD2.F32 R19, -RZ, R19.H1_H1 ;  /* 0x30000013ff137230 */ /* 0x000fe20000004100 */
[----:B------:R-:W-:Y:S01]  /*0e70*/  IMAD R118, R118, -0x326172a9, RZ ;  /* 0xcd9e8d5776767824 */ /* 0x000fe200078e02ff */
[--C-:B------:R-:W-:Y:S01]  /*0e80*/  HADD2.F32 R94, -RZ, R65.reuse.H0_H0 ;  /* 0x20000041ff5e7230 */ /* 0x100fe20000004100 */
[----:B------:R-:W-:Y:S01]  /*0e90*/  IMAD.HI.U32 R61, R112, -0x326172a9, RZ ;  /* 0xcd9e8d57703d7827 */ /* 0x000fe200078e00ff */
[----:B------:R-:W-:Y:S01]  /*0ea0*/  HADD2.F32 R95, -RZ, R65.H1_H1 ;  /* 0x30000041ff5f7230 */ /* 0x000fe20000004100 */
[----:B------:R-:W-:Y:S01]  /*0eb0*/  LOP3.LUT R119, R60, R119, R122, 0x96, !PT ;  /* 0x000000773c777212 */ /* 0x000fe200078e967a */
[--C-:B------:R-:W-:Y:S01]  /*0ec0*/  HADD2.F32 R98, -RZ, R67.reuse.H0_H0 ;  /* 0x20000043ff627230 */ /* 0x100fe20000004100 */
[----:B------:R-:W-:Y:S01]  /*0ed0*/  IMAD.IADD R66, R63, 0x1, R66 ;  /* 0x000000013f427824 */ /* 0x000fe200078e0242 */
[----:B------:R-:W-:Y:S01]  /*0ee0*/  HADD2.F32 R123, -RZ, R67.H1_H1 ;  /* 0x30000043ff7b7230 */ /* 0x000fe20000004100 */
[----:B------:R-:W-:Y:S01]  /*0ef0*/  LOP3.LUT R118, R61, R118, R121, 0x96, !PT ;  /* 0x000000763d767212 */ /* 0x000fe200078e9679 */
[----:B------:R-:W-:Y:S01]  /*0f00*/  IMAD R114, R62, -0x2daee0ad, RZ ;  /* 0xd2511f533e727824 */ /* 0x000fe200078e02ff */
[----:B0-----:R0:W1:Y:S01]  /*0f10*/  MUFU.RCP R120, R64 ;  /* 0x0000004000787308 */ /* 0x0010620000001000 */
[----:B------:R-:W-:-:S02]  /*0f20*/  IMAD.SHL.U32 R113, R66, 0x8, RZ ;  /* 0x0000000842717824 */ /* 0x000fc400078e00ff */
[----:B------:R-:W-:-:S05]  /*0f30*/  IMAD R112, R112, -0x326172a9, RZ ;  /* 0xcd9e8d5770707824 */ /* 0x000fca00078e02ff */
.L_x_4925:
[----:B------:R-:W-:Y:S01]  /*0f40*/  IMAD R68, R48, c[0x0][0x168], RZ ;  /* 0x00005a0030447a24 */ /* 0x000fe200078e02ff */
[----:B------:R-:W-:Y:S01]  /*0f50*/  LOP3.LUT P0, RZ, R0, 0x20, RZ, 0xc0, !PT ;  /* 0x0000002000ff7812 */ /* 0x000fe2000780c0ff */
[----:B------:R-:W-:Y:S03]  /*0f60*/  BSSY B0, `(.L_x_4391) ;  /* 0x00005d0000007945 */ /* 0x000fe60003800000 */
[----:B------:R-:W-:-:S04]  /*0f70*/  SHF.R.S32.HI R69, RZ, 0x1f, R68 ;  /* 0x0000001fff457819 */ /* 0x000fc80000011444 */
[----:B------:R-:W-:Y:S02]  /*0f80*/  LEA.HI R69, R69, R68, RZ, 0x3 ;  /* 0x0000004445457211 */ /* 0x000fe400078f18ff */
[----:B------:R-:W-:-:S04]  /*0f90*/  LOP3.LUT R68, R56, 0xff, RZ, 0xc0, !PT ;  /* 0x000000ff38447812 */ /* 0x000fc800078ec0ff */
        /* <DEDUP_REMOVED lines=11> */
[C---:B------:R-:W-:Y:S01]  /*1050*/  @P2 LEA R134, P1, R111.reuse, c[0x0][0x178], 0x4 ;  /* 0x00005e006f862a11 */ /* 0x040fe200078220ff */
[----:B------:R-:W-:Y:S01]  /*1060*/  BSSY B1, `(.L_x_4393) ;  /* 0x0000013000017945 */ /* 0x000fe20003800000 */
[----:B------:R-:W-:Y:S02]  /*1070*/  @P2 LOP3.LUT R0, R0, 0x10, RZ, 0xfc, !PT ;  /* 0x0000001000002812 */ /* 0x000fe400078efcff */
[----:B------:R-:W-:-:S02]  /*1080*/  @P2 LEA.HI.X R135, R111, c[0x0][0x17c], RZ, 0x4, P1 ;  /* 0x00005f006f872a11 */ /* 0x000fc400008f24ff */
[----:B------:R-:W-:-:S03]  /*1090*/  @P0 LEA R132, P1, R111, c[0x0][0x180], 0x4 ;  /* 0x000060006f840a11 */ /* 0x000fc600078220ff */
[----:B0-----:R0:W5:Y:S01]  /*10a0*/  @P2 LDG.E.128 R64, [R134.64] ;  /* 0x0000000486402981 */ /* 0x001162000c1e1d00 */
        /* <DEDUP_REMOVED lines=13> */
.L_x_4394:
[----:B0-----:R-:W-:Y:S02]  /*1180*/  IMAD.MOV.U32 R131, RZ, RZ, R112 ;  /* 0x000000ffff837224 */ /* 0x001fe400078e0070 */
.L_x_4395:
[----:B------:R-:W-:Y:S05]  /*1190*/  BSYNC B1 ;  /* 0x0000000000017941 */ /* 0x000fea0003800000 */
.L_x_4393:
        /* <DEDUP_REMOVED lines=16> */
.L_x_4399:
[----:B------:R-:W-:Y:S05]  /*12a0*/  BSYNC B2 ;  /* 0x0000000000027941 */ /* 0x000fea0003800000 */
.L_x_4398:
        /* <DEDUP_REMOVED lines=44> */
.L_x_4397:
[----:B------:R-:W-:Y:S05]  /*1570*/  BSYNC B1 ;  /* 0x0000000000017941 */ /* 0x000fea0003800000 */
.L_x_4396:
[----:B------:R-:W0:Y:S01]  /*1580*/  I2F.U32 R131, R131 ;  /* 0x0000008300837306 */ /* 0x000e220000201000 */
[----:B------:R-:W-:Y:S01]  /*1590*/  IMAD.MOV.U32 R136, RZ, RZ, 0x2f800000 ;  /* 0x2f800000ff887424 */ /* 0x000fe200078e00ff */
[----:B------:R-:W-:Y:S01]  /*15a0*/  ISETP.NE.U32.AND P1, PT, RZ, c[0x0][0x178], PT ;  /* 0x00005e00ff007a0c */ /* 0x000fe20003f25070 */
[----:B-----5:R-:W-:Y:S01]  /*15b0*/  HADD2.F32 R116, -RZ, R68.H0_H0 ;  /* 0x20000044ff747230 */ /* 0x020fe20000004100 */
[----:B------:R-:W-:Y:S02]  /*15c0*/  LOP3.LUT R0, R0, 0xfffffff7, RZ, 0xc0, !PT ;  /* 0xfffffff700007812 */ /* 0x000fe400078ec0ff */
[----:B------:R-:W-:Y:S02]  /*15d0*/  ISETP.NE.AND.EX P1, PT, RZ, c[0x0][0x17c], PT, P1 ;  /* 0x00005f00ff007a0c */ /* 0x000fe40003f25310 */
[----:B------:R-:W-:-:S02]  /*15e0*/  FMUL.FTZ R116, R116, c[0x0][0x1e8] ;  /* 0x00007a0074747a20 */ /* 0x000fc40000410000 */
[----:B0-----:R-:W-:-:S05]  /*15f0*/  FFMA.FTZ R110, R131, R136, 1.1641532182693481445e-10 ;  /* 0x2f000000836e7423 */ /* 0x001fca0000010088 */
[----:B------:R-:W-:-:S04]  /*1600*/  FSETP.GTU.FTZ.AND P2, PT, R110, c[0x0][0x1e4], PT ;  /* 0x000079006e007a0b */ /* 0x000fc80003f5c000 */
[----:B------:R-:W-:-:S09]  /*1610*/  FSEL R110, R116, RZ, !P2 ;  /* 0x000000ff746e7208 */ /* 0x000fd20005000000 */
[----:B------:R-:W-:Y:S01]  /*1620*/  @P2 LOP3.LUT R0, R0, 0x8, RZ, 0xfc, !PT ;  /* 0x0000000800002812 */ /* 0x000fe200078efcff */
[----:B------:R-:W-:Y:S05]  /*1630*/  @P1 BRA `(.L_x_4400) ;  /* 0x0000006000001947 */ /* 0x000fea0003800000 */
[----:B------:R-:W-:Y:S01]  /*1640*/  MOV R116, R129 ;  /* 0x0000008100747202 */ /* 0x000fe20000000f00 */
[----:B------:R-:W-:Y:S05]  /*1650*/  @!P0 BRA `(.L_x_4401) ;  /* 0x000005a000008947 */ /* 0x000fea0003800000 */
[----:B------:R-:W-:Y:S01]  /*1660*/  HADD2.F32 R131, -RZ, R60.H0_H0 ;  /* 0x2000003cff837230 */ /* 0x000fe20000004100 */
[----:B------:R-:W-:-:S04]  /*1670*/  IMAD.MOV.U32 R116, RZ, RZ, R129 ;  /* 0x000000ffff747224 */ /* 0x000fc800078e0081 */
[----:B------:R-:W-:Y:S01]  /*1680*/  FADD.FTZ R110, R131, R110 ;  /* 0x0000006e836e7221 */ /* 0x000fe20000010000 */
[----:B------:R-:W-:Y:S05]  /*1690*/  BRA `(.L_x_4401) ;  /* 0x0000056000007947 */ /* 0x000fea0003800000 */
.L_x_4400:
        /* <DEDUP_REMOVED lines=12> */
.L_x_4403:
[----:B------:R-:W-:Y:S02]  /*1760*/  IMAD.MOV.U32 R131, RZ, RZ, R112 ;  /* 0x000000ffff837224 */ /* 0x000fe400078e0070 */
.L_x_4404:
[----:B------:R-:W-:Y:S05]  /*1770*/  BSYNC B1 ;  /* 0x0000000000017941 */ /* 0x000fea0003800000 */
.L_x_4402:
        /* <DEDUP_REMOVED lines=16> */
.L_x_4408:
[----:B------:R-:W-:Y:S05]  /*1880*/  BSYNC B2 ;  /* 0x0000000000027941 */ /* 0x000fea0003800000 */
.L_x_4407:
        /* <DEDUP_REMOVED lines=44> */
.L_x_4406:
[----:B------:R-:W-:Y:S05]  /*1b50*/  BSYNC B1 ;  /* 0x0000000000017941 */ /* 0x000fea0003800000 */
.L_x_4405:
        /* <DEDUP_REMOVED lines=10> */
.L_x_4401:
        /* <DEDUP_REMOVED lines=12> */
.L_x_4410:
[----:B------:R-:W-:Y:S02]  /*1cc0*/  IMAD.MOV.U32 R137, RZ, RZ, R112 ;  /* 0x000000ffff897224 */ /* 0x000fe400078e0070 */
.L_x_4411:
[----:B------:R-:W-:Y:S05]  /*1cd0*/  BSYNC B1 ;  /* 0x0000000000017941 */ /* 0x000fea0003800000 */
.L_x_4409:
        /* <DEDUP_REMOVED lines=16> */
.L_x_4415:
[----:B------:R-:W-:Y:S05]  /*1de0*/  BSYNC B2 ;  /* 0x0000000000027941 */ /* 0x000fea0003800000 */
.L_x_4414:
        /* <DEDUP_REMOVED lines=44> */
.L_x_4413:
[----:B------:R-:W-:Y:S05]  /*20b0*/  BSYNC B1 ;  /* 0x0000000000017941 */ /* 0x000fea0003800000 */
.L_x_4412:
        /* <DEDUP_REMOVED lines=15> */
.L_x_4416:
        /* <DEDUP_REMOVED lines=12> */
.L_x_4419:
[----:B------:R-:W-:Y:S02]  /*2270*/  MOV R116, R112 ;  /* 0x0000007000747202 */ /* 0x000fe40000000f00 */
.L_x_4420:
[----:B------:R-:W-:Y:S05]  /*2280*/  BSYNC B1 ;  /* 0x0000000000017941 */ /* 0x000fea0003800000 */
.L_x_4418:
        /* <DEDUP_REMOVED lines=16> */
.L_x_4424:
[----:B------:R-:W-:Y:S05]  /*2390*/  BSYNC B2 ;  /* 0x0000000000027941 */ /* 0x000fea0003800000 */
.L_x_4423:
        /* <DEDUP_REMOVED lines=44> */
.L_x_4422:
[----:B------:R-:W-:Y:S05]  /*2660*/  BSYNC B1 ;  /* 0x0000000000017941 */ /* 0x000fea0003800000 */
.L_x_4421:
        /* <DEDUP_REMOVED lines=10> */
.L_x_4417:
        /* <DEDUP_REMOVED lines=12> */
.L_x_4426:
[----:B------:R-:W-:Y:S02]  /*27d0*/  IMAD.MOV.U32 R137, RZ, RZ, R112 ;  /* 0x000000ffff897224 */ /* 0x000fe400078e0070 */
.L_x_4427:
[----:B------:R-:W-:Y:S05]  /*27e0*/  BSYNC B1 ;  /* 0x0000000000017941 */ /* 0x000fea0003800000 */
.L_x_4425:
        /* <DEDUP_REMOVED lines=16> */
.L_x_4431:
[----:B------:R-:W-:Y:S05]  /*28f0*/  BSYNC B2 ;  /* 0x0000000000027941 */ /* 0x000fea0003800000 */
.L_x_4430:
        /* <DEDUP_REMOVED lines=44> */
.L_x_4429:
[----:B------:R-:W-:Y:S05]  /*2bc0*/  BSYNC B1 ;  /* 0x0000000000017941 */ /* 0x000fea0003800000 */
.L_x_4428:
        /* <DEDUP_REMOVED lines=15> */
.L_x_4432:
        /* <DEDUP_REMOVED lines=12> */
.L_x_4435:
[----:B------:R-:W-:Y:S02]  /*2d80*/  IMAD.MOV.U32 R137, RZ, RZ, R112 ;  /* 0x000000ffff897224 */ /* 0x000fe400078e0070 */
.L_x_4436:
[----:B------:R-:W-:Y:S05]  /*2d90*/  BSYNC B1 ;  /* 0x0000000000017941 */ /* 0x000fea0003800000 */
.L_x_4434:
        /* <DEDUP_REMOVED lines=16> */
.L_x_4440:
[----:B------:R-:W-:Y:S05]  /*2ea0*/  BSYNC B2 ;  /* 0x0000000000027941 */ /* 0x000fea0003800000 */
.L_x_4439:
        /* <DEDUP_REMOVED lines=43> */
[----:B------:R-:W-:Y:S02]  /*3160*/  MOV R114, R132 ;  /* 0x0000008400727202 */ /* 0x000fe40000000f00 */
.L_x_4438:
[----:B------:R-:W-:Y:S05]  /*3170*/  BSYNC B1 ;  /* 0x0000000000017941 */ /* 0x000fea0003800000 */
.L_x_4437:
        /* <DEDUP_REMOVED lines=10> */
.L_x_4433:
        /* <DEDUP_REMOVED lines=12> */
.L_x_4442:
[----:B------:R-:W-:Y:S02]  /*32e0*/  IMAD.MOV.U32 R137, RZ, RZ, R112 ;  /* 0x000000ffff897224 */ /* 0x000fe400078e0070 */
.L_x_4443:
[----:B------:R-:W-:Y:S05]  /*32f0*/  BSYNC B1 ;  /* 0x0000000000017941 */ /* 0x000fea0003800000 */
.L_x_4441:
        /* <DEDUP_REMOVED lines=16> */
.L_x_4447:
[----:B------:R-:W-:Y:S05]  /*3400*/  BSYNC B2 ;  /* 0x0000000000027941 */ /* 0x000fea0003800000 */
.L_x_4446:
        /* <DEDUP_REMOVED lines=44> */
.L_x_4445:
[----:B------:R-:W-:Y:S05]  /*36d0*/  BSYNC B1 ;  /* 0x0000000000017941 */ /* 0x000fea0003800000 */
.L_x_4444:
        /* <DEDUP_REMOVED lines=15> */
.L_x_4448:
        /* <DEDUP_REMOVED lines=12> */
.L_x_4451:
[----:B------:R-:W-:Y:S02]  /*3890*/  IMAD.MOV.U32 R137, RZ, RZ, R112 ;  /* 0x000000ffff897224 */ /* 0x000fe400078e0070 */
.L_x_4452:
[----:B------:R-:W-:Y:S05]  /*38a0*/  BSYNC B1 ;  /* 0x0000000000017941 */ /* 0x000fea0003800000 */
.L_x_4450:
        /* <DEDUP_REMOVED lines=16> */
.L_x_4456:
[----:B------:R-:W-:Y:S05]  /*39b0*/  BSYNC B2 ;  /* 0x0000000000027941 */ /* 0x000fea0003800000 */
.L_x_4455:
        /* <DEDUP_REMOVED lines=44> */
.L_x_4454:
[----:B------:R-:W-:Y:S05]  /*3c80*/  BSYNC B1 ;  /* 0x0000000000017941 */ /* 0x000fea0003800000 */
.L_x_4453:
        /* <DEDUP_REMOVED lines=10> */
.L_x_4449:
        /* <DEDUP_REMOVED lines=12> */
.L_x_4458:
[----:B------:R-:W-:Y:S02]  /*3df0*/  MOV R116, R112 ;  /* 0x0000007000747202 */ /* 0x000fe40000000f00 */
.L_x_4459:
[----:B------:R-:W-:Y:S05]  /*3e00*/  BSYNC B1 ;  /* 0x0000000000017941 */ /* 0x000fea0003800000 */
.L_x_4457:
        /* <DEDUP_REMOVED lines=16> */
.L_x_4463:
[----:B------:R-:W-:Y:S05]  /*3f10*/  BSYNC B2 ;  /* 0x0000000000027941 */ /* 0x000fea0003800000 */
.L_x_4462:
        /* <DEDUP_REMOVED lines=44> */
.L_x_4461:
[----:B------:R-:W-:Y:S05]  /*41e0*/  BSYNC B1 ;  /* 0x0000000000017941 */ /* 0x000fea0003800000 */
.L_x_4460:
        /* <DEDUP_REMOVED lines=13> */
.L_x_4464:
        /* <DEDUP_REMOVED lines=12> */
.L_x_4467:
[----:B------:R-:W-:Y:S02]  /*4380*/  IMAD.MOV.U32 R116, RZ, RZ, R112 ;  /* 0x000000ffff747224 */ /* 0x000fe400078e0070 */
.L_x_4468:
[----:B------:R-:W-:Y:S05]  /*4390*/  BSYNC B1 ;  /* 0x0000000000017941 */ /* 0x000fea0003800000 */
.L_x_4466:
        /* <DEDUP_REMOVED lines=16> */
.L_x_4472:
[----:B------:R-:W-:Y:S05]  /*44a0*/  BSYNC B2 ;  /* 0x0000000000027941 */ /* 0x000fea0003800000 */
.L_x_4471:
        /* <DEDUP_REMOVED lines=44> */
.L_x_4470:
[----:B------:R-:W-:Y:S05]  /*4770*/  BSYNC B1 ;  /* 0x0000000000017941 */ /* 0x000fea0003800000 */
.L_x_4469:
[----:B------:R-:W0:Y:S01]  /*4780*/  I2F.U32 R69, R116 ;  /* 0x0000007400457306 */ /* 0x000e220000201000 */
[----:B------:R-:W-:-:S05]  /*4790*/  HADD2.F32 R103, -RZ, R66.H0_H0 ;  /* 0x20000042ff677230 */ /* 0x000fca0000004100 */
[----:B------:R-:W-:Y:S02]  /*47a0*/  FMUL.FTZ R103, R103, c[0x0][0x1e8] ;  /* 0x00007a0067677a20 */ /* 0x000fe40000410000 */
[----:B0-----:R-:W-:-:S05]  /*47b0*/  FFMA.FTZ R69, R69, R136, 1.1641532182693481445e-10 ;  /* 0x2f00000045457423 */ /* 0x001fca0000010088 */
[----:B------:R-:W-:-:S04]  /*47c0*/  FSETP.GTU.FTZ.AND P3, PT, R69, c[0x0][0x1e4], PT ;  /* 0x0000790045007a0b */ /* 0x000fc80003f7c000 */
[----:B------:R-:W-:Y:S02]  /*47d0*/  FSEL R132, R103, RZ, !P3 ;  /* 0x000000ff67847208 */ /* 0x000fe40005800000 */
[----:B------:R-:W-:-:S03]  /*47e0*/  SEL R103, RZ, 0x1, P3 ;  /* 0x00000001ff677807 */ /* 0x000fc60001800000 */
[----:B------:R-:W-:Y:S01]  /*47f0*/  FADD.FTZ R155, R132, R155 ;  /* 0x0000009b849b7221 */ /* 0x000fe20000010000 */
[----:B------:R-:W-:-:S05]  /*4800*/  @P0 HADD2.F32 R132, -RZ, R62.H0_H0 ;  /* 0x2000003eff840230 */ /* 0x000fca0000004100 */
[----:B------:R-:W-:Y:S02]  /*4810*/  @P0 FADD.FTZ R155, R132, R155 ;  /* 0x0000009b849b0221 */ /* 0x000fe40000010000 */
.L_x_4465:
        /* <DEDUP_REMOVED lines=12> */
.L_x_4474:
[----:B------:R-:W-:Y:S02]  /*48e0*/  IMAD.MOV.U32 R116, RZ, RZ, R112 ;  /* 0x000000ffff747224 */ /* 0x000fe400078e0070 */
.L_x_4475:
[----:B------:R-:W-:Y:S05]  /*48f0*/  BSYNC B1 ;  /* 0x0000000000017941 */ /* 0x000fea0003800000 */
.L_x_4473:
        /* <DEDUP_REMOVED lines=16> */
.L_x_4479:
[----:B------:R-:W-:Y:S05]  /*4a00*/  BSYNC B2 ;  /* 0x0000000000027941 */ /* 0x000fea0003800000 */
.L_x_4478:
        /* <DEDUP_REMOVED lines=36> */
[----:B------:R-:W-:Y:S01]  /*4c50*/  IMAD.WIDE.U32 R134, R134, -0x326172a9, RZ ;  /* 0xcd9e8d5786867825 */ /* 0x000fe200078e00ff */
[----:B------:R-:W-:-:S03]  /*4c60*/  LOP3.LUT R68, R119, R68, R85, 0x96, !PT ;  /* 0x0000004477447212 */ /* 0x000fc600078e9655 */
[----:B------:R-:W-:Y:S01]  /*4c70*/  IMAD.MOV.U32 R112, RZ, RZ, R134 ;  /* 0x000000ffff707224 */ /* 0x000fe200078e0086 */
[----:B------:R-:W-:Y:S01]  /*4c80*/  LOP3.LUT R118, R135, R118, R121, 0x96, !PT ;  /* 0x0000007687767212 */ /* 0x000fe200078e9679 */
[----:B------:R-:W-:-:S05]  /*4c90*/  IMAD.WIDE.U32 R68, R68, -0x2daee0ad, RZ ;  /* 0xd2511f5344447825 */ /* 0x000fca00078e00ff */
[----:B------:R-:W-:Y:S01]  /*4ca0*/  LOP3.LUT R119, R69, R132, R122, 0x96, !PT ;  /* 0x0000008445777212 */ /* 0x000fe200078e967a */
[----:B------:R-:W-:Y:S01]  /*4cb0*/  IMAD.MOV.U32 R69, RZ, RZ, RZ ;  /* 0x000000ffff457224 */ /* 0x000fe200078e00ff */
[----:B------:R-:W-:Y:S02]  /*4cc0*/  MOV R114, R68 ;  /* 0x0000004400727202 */ /* 0x000fe40000000f00 */
.L_x_4477:
[----:B------:R-:W-:Y:S05]  /*4cd0*/  BSYNC B1 ;  /* 0x0000000000017941 */ /* 0x000fea0003800000 */
.L_x_4476:
        /* <DEDUP_REMOVED lines=13> */
.L_x_4480:
        /* <DEDUP_REMOVED lines=12> */
.L_x_4483:
[----:B------:R-:W-:Y:S02]  /*4e70*/  IMAD.MOV.U32 R70, RZ, RZ, R112 ;  /* 0x000000ffff467224 */ /* 0x000fe400078e0070 */
.L_x_4484:
[----:B------:R-:W-:Y:S05]  /*4e80*/  BSYNC B1 ;  /* 0x0000000000017941 */ /* 0x000fea0003800000 */
.L_x_4482:
        /* <DEDUP_REMOVED lines=16> */
.L_x_4488:
[----:B------:R-:W-:Y:S05]  /*4f90*/  BSYNC B2 ;  /* 0x0000000000027941 */ /* 0x000fea0003800000 */
.L_x_4487:
        /* <DEDUP_REMOVED lines=44> */
.L_x_4486:
[----:B------:R-:W-:Y:S05]  /*5260*/  BSYNC B1 ;  /* 0x0000000000017941 */ /* 0x000fea0003800000 */
.L_x_4485:
[----:B------:R-:W0:Y:S01]  /*5270*/  I2F.U32 R69, R70 ;  /* 0x0000004600457306 */ /* 0x000e220000201000 */
[----:B------:R-:W-:-:S05]  /*5280*/  HADD2.F32 R102, -RZ, R66.H1_H1 ;  /* 0x30000042ff667230 */ /* 0x000fca0000004100 */
[----:B------:R-:W-:Y:S02]  /*5290*/  FMUL.FTZ R102, R102, c[0x0][0x1e8] ;  /* 0x00007a0066667a20 */ /* 0x000fe40000410000 */
[----:B0-----:R-:W-:-:S05]  /*52a0*/  FFMA.FTZ R69, R69, R136, 1.1641532182693481445e-10 ;  /* 0x2f00000045457423 */ /* 0x001fca0000010088 */
[----:B------:R-:W-:-:S04]  /*52b0*/  FSETP.GTU.FTZ.AND P4, PT, R69, c[0x0][0x1e4], PT ;  /* 0x0000790045007a0b */ /* 0x000fc80003f9c000 */
[----:B------:R-:W-:Y:S02]  /*52c0*/  FSEL R116, R102, RZ, !P4 ;  /* 0x000000ff66747208 */ /* 0x000fe40006000000 */
[----:B------:R-:W-:-:S03]  /*52d0*/  SEL R102, RZ, 0x1, P4 ;  /* 0x00000001ff667807 */ /* 0x000fc60002000000 */
[----:B------:R-:W-:Y:S01]  /*52e0*/  FADD.FTZ R159, R116, R159 ;  /* 0x0000009f749f7221 */ /* 0x000fe20000010000 */
[----:B------:R-:W-:-:S05]  /*52f0*/  @P0 HADD2.F32 R116, -RZ, R62.H1_H1 ;  /* 0x3000003eff740230 */ /* 0x000fca0000004100 */
[----:B------:R-:W-:Y:S02]  /*5300*/  @P0 FADD.FTZ R159, R116, R159 ;  /* 0x0000009f749f0221 */ /* 0x000fe40000010000 */
.L_x_4481:
        /* <DEDUP_REMOVED lines=12> */
.L_x_4490:
[----:B------:R-:W-:Y:S02]  /*53d0*/  IMAD.MOV.U32 R70, RZ, RZ, R112 ;  /* 0x000000ffff467224 */ /* 0x000fe400078e0070 */
.L_x_4491:
[----:B------:R-:W-:Y:S05]  /*53e0*/  BSYNC B1 ;  /* 0x0000000000017941 */ /* 0x000fea0003800000 */
.L_x_4489:
        /* <DEDUP_REMOVED lines=16> */
.L_x_4495:
[----:B------:R-:W-:Y:S05]  /*54f0*/  BSYNC B2 ;  /* 0x0000000000027941 */ /* 0x000fea0003800000 */
.L_x_4494:
        /* <DEDUP_REMOVED lines=40> */
[----:B------:R-:W-:-:S04]  /*5780*/  IMAD.WIDE.U32 R68, R68, -0x2daee0ad, RZ ;  /* 0xd2511f5344447825 */ /* 0x000fc800078e00ff */
[----:B------:R-:W-:Y:S01]  /*5790*/  IMAD.MOV.U32 R114, RZ, RZ, R68 ;  /* 0x000000ffff727224 */ /* 0x000fe200078e0044 */
[----:B------:R-:W-:Y:S01]  /*57a0*/  LOP3.LUT R119, R69, R132, R122, 0x96, !PT ;  /* 0x0000008445777212 */ /* 0x000fe200078e967a */
[----:B------:R-:W-:Y:S02]  /*57b0*/  IMAD.MOV.U32 R69, RZ, RZ, RZ ;  /* 0x000000ffff457224 */ /* 0x000fe400078e00ff */
.L_x_4493:
[----:B------:R-:W-:Y:S05]  /*57c0*/  BSYNC B1 ;  /* 0x0000000000017941 */ /* 0x000fea0003800000 */
.L_x_4492:
        /* <DEDUP_REMOVED lines=9> */
[----:B------:R-:W-:-:S05]  /*5860*/  HADD2.F32 R68, -RZ, R63.H0_H0 ;  /* 0x2000003fff447230 */ /* 0x000fca0000004100 */
[----:B------:R-:W-:Y:S02]  /*5870*/  FADD.FTZ R161, R68, R161 ;  /* 0x000000a144a17221 */ /* 0x000fe40000010000 */
[----:B------:R-:W-:Y:S01]  /*5880*/  IMAD.MOV.U32 R68, RZ, RZ, R69 ;  /* 0x000000ffff447224 */ /* 0x000fe200078e0045 */
[----:B------:R-:W-:Y:S05]  /*5890*/  BRA `(.L_x_4497) ;  /* 0x0000056000007947 */ /* 0x000fea0003800000 */
.L_x_4496:
        /* <DEDUP_REMOVED lines=12> */
.L_x_4499:
[----:B------:R-:W-:Y:S02]  /*5960*/  IMAD.MOV.U32 R70, RZ, RZ, R112 ;  /* 0x000000ffff467224 */ /* 0x000fe400078e0070 */
.L_x_4500:
[----:B------:R-:W-:Y:S05]  /*5970*/  BSYNC B1 ;  /* 0x0000000000017941 */ /* 0x000fea0003800000 */
.L_x_4498:
        /* <DEDUP_REMOVED lines=16> */
.L_x_4504:
[----:B------:R-:W-:Y:S05]  /*5a80*/  BSYNC B2 ;  /* 0x0000000000027941 */ /* 0x000fea0003800000 */
.L_x_4503:
        /* <DEDUP_REMOVED lines=44> */
.L_x_4502:
[----:B------:R-:W-:Y:S05]  /*5d50*/  BSYNC B1 ;  /* 0x0000000000017941 */ /* 0x000fea0003800000 */
.L_x_4501:
        /* <DEDUP_REMOVED lines=10> */
.L_x_4497:
        /* <DEDUP_REMOVED lines=12> */
.L_x_4506:
[----:B------:R-:W-:Y:S02]  /*5ec0*/  IMAD.MOV.U32 R70, RZ, RZ, R112 ;  /* 0x000000ffff467224 */ /* 0x000fe400078e0070 */
.L_x_4507:
[----:B------:R-:W-:Y:S05]  /*5ed0*/  BSYNC B1 ;  /* 0x0000000000017941 */ /* 0x000fea0003800000 */
.L_x_4505:
        /* <DEDUP_REMOVED lines=16> */
.L_x_4511:
[----:B------:R-:W-:Y:S05]  /*5fe0*/  BSYNC B2 ;  /* 0x0000000000027941 */ /* 0x000fea0003800000 */
.L_x_4510:
        /* <DEDUP_REMOVED lines=43> */
[----:B------:R-:W-:-:S06]  /*62a0*/  HFMA2.MMA R69, -RZ, RZ, 0, 0 ;  /* 0x00000000ff457435 */ /* 0x000fcc00000001ff */
.L_x_4509:
[----:B------:R-:W-:Y:S05]  /*62b0*/  BSYNC B1 ;  /* 0x0000000000017941 */ /* 0x000fea0003800000 */
.L_x_4508:
        /* <DEDUP_REMOVED lines=13> */
.L_x_4512:
        /* <DEDUP_REMOVED lines=12> */
.L_x_4515:
[----:B------:R-:W-:Y:S02]  /*6450*/  IMAD.MOV.U32 R134, RZ, RZ, R112 ;  /* 0x000000ffff867224 */ /* 0x000fe400078e0070 */
.L_x_4516:
[----:B------:R-:W-:Y:S05]  /*6460*/  BSYNC B1 ;  /* 0x0000000000017941 */ /* 0x000fea0003800000 */
.L_x_4514:
        /* <DEDUP_REMOVED lines=16> */
.L_x_4520:
[----:B------:R-:W-:Y:S05]  /*6570*/  BSYNC B2 ;  /* 0x0000000000027941 */ /* 0x000fea0003800000 */
.L_x_4519:
        /* <DEDUP_REMOVED lines=43> */
[----:B------:R-:W-:Y:S02]  /*6830*/  LOP3.LUT R119, R69, R70, R122, 0x96, !PT ;  /* 0x0000004645777212 */ /* 0x000fe400078e967a */
.L_x_4518:
[----:B------:R-:W-:Y:S05]  /*6840*/  BSYNC B1 ;  /* 0x0000000000017941 */ /* 0x000fea0003800000 */
.L_x_4517:
        /* <DEDUP_REMOVED lines=10> */
.L_x_4513:
        /* <DEDUP_REMOVED lines=13> */
[C---:B------:R-:W-:Y:S01]  /*69c0*/  LEA R132, P0, R111.reuse, c[0x0][0x188], 0x4 ;  /* 0x000062006f847a11 */ /* 0x040fe200078020ff */
[----:B------:R-:W-:Y:S01]  /*69d0*/  IMAD.WIDE.U32 R136, R136, 0x10000, RZ ;  /* 0x0001000088887825 */ /* 0x000fe200078e00ff */
[----:B------:R-:W-:Y:S02]  /*69e0*/  LOP3.LUT P6, RZ, R0, 0x8, RZ, 0xc0, !PT ;  /* 0x0000000800ff7812 */ /* 0x000fe400078cc0ff */
[----:B------:R-:W-:Y:S01]  /*69f0*/  LEA.HI.X R133, R111, c[0x0][0x18c], RZ, 0x4, P0 ;  /* 0x000063006f857a11 */ /* 0x000fe200000f24ff */
[----:B------:R-:W-:Y:S01]  /*6a00*/  IMAD.WIDE.U32 R134, R134, 0x100, RZ ;  /* 0x0000010086867825 */ /* 0x000fe200078e00ff */
[----:B------:R-:W-:Y:S02]  /*6a10*/  F2FP.PACK_AB R71, R175, R161 ;  /* 0x000000a1af47723e */ /* 0x000fe400000000ff */
[----:B------:R-:W-:Y:S02]  /*6a20*/  F2FP.PACK_AB R70, R159, R155 ;  /* 0x0000009b9f46723e */ /* 0x000fe400000000ff */
[----:B------:R-:W-:-:S02]  /*6a30*/  F2FP.PACK_AB R69, R157, R129 ;  /* 0x000000819d45723e */ /* 0x000fc400000000ff */
[----:B------:R-:W-:Y:S02]  /*6a40*/  F2FP.PACK_AB R68, R131, R110 ;  /* 0x0000006e8344723e */ /* 0x000fe400000000ff */
        /* <DEDUP_REMOVED lines=13> */
[----:B------:R-:W-:-:S04]  /*6b20*/  LOP3.LUT R132, R106, 0xff, RZ, 0xc0, !PT ;  /* 0x000000ff6a847812 */ /* 0x000fc800078ec0ff */
[----:B------:R-:W-:Y:S01]  /*6b30*/  LOP3.LUT R69, R68, 0xff0000, RZ, 0xc0, !PT ;  /* 0x00ff000044457812 */ /* 0x000fe200078ec0ff */
[----:B------:R-:W-:Y:S01]  /*6b40*/  IMAD.WIDE.U32 R132, R132, 0x1000000, RZ ;  /* 0x0100000084847825 */ /* 0x000fe200078e00ff */
[----:B------:R-:W-:-:S04]  /*6b50*/  LOP3.LUT R68, R100, 0xffff, RZ, 0xc0, !PT ;  /* 0x0000ffff64447812 */ /* 0x000fc800078ec0ff */
[----:B------:R-:W-:Y:S02]  /*6b60*/  PRMT R69, R69, 0x4210, R68 ;  /* 0x0000421045457816 */ /* 0x000fe40000000044 */
[----:B------:R-:W-:-:S04]  /*6b70*/  PRMT R68, R102, 0x7104, RZ ;  /* 0x0000710466447816 */ /* 0x000fc800000000ff */
[----:B------:R-:W-:Y:S02]  /*6b80*/  LOP3.LUT R70, R69, 0xff00, R68, 0xf8, !PT ;  /* 0x0000ff0045467812 */ /* 0x000fe400078ef844 */
[----:B------:R-:W-:Y:S02]  /*6b90*/  LOP3.LUT R68, R107, 0xff, RZ, 0xc0, !PT ;  /* 0x000000ff6b447812 */ /* 0x000fe400078ec0ff */
[----:B------:R-:W-:Y:S02]  /*6ba0*/  LOP3.LUT R135, R70, 0xff, R103, 0xf8, !PT ;  /* 0x000000ff46877812 */ /* 0x000fe400078ef867 */
[----:B------:R-:W-:Y:S01]  /*6bb0*/  LOP3.LUT R70, R108, 0xff, RZ, 0xc0, !PT ;  /* 0x000000ff6c467812 */ /* 0x000fe200078ec0ff */
[----:B------:R-:W-:-:S04]  /*6bc0*/  IMAD.WIDE.U32 R68, R68, 0x10000, RZ ;  /* 0x0001000044447825 */ /* 0x000fc800078e00ff */
[----:B------:R-:W-:Y:S01]  /*6bd0*/  IMAD.WIDE.U32 R70, R70, 0x100, RZ ;  /* 0x0000010046467825 */ /* 0x000fe200078e00ff */
[----:B------:R-:W-:-:S04]  /*6be0*/  LOP3.LUT R69, R69, R135, R133, 0xfe, !PT ;  /* 0x0000008745457212 */ /* 0x000fc800078efe85 */
[----:B------:R-:W-:Y:S02]  /*6bf0*/  LOP3.LUT R132, R70, R132, R68, 0xfe, !PT ;  /* 0x0000008446847212 */ /* 0x000fe400078efe44 */
[----:B------:R-:W-:Y:S02]  /*6c00*/  IADD3 R68, P0, R136, c[0x0][0x198], RZ ;  /* 0x0000660088447a10 */ /* 0x000fe40007f1e0ff */
[----:B------:R-:W-:Y:S02]  /*6c10*/  LOP3.LUT R71, R69, R71, RZ, 0xfc, !PT ;  /* 0x0000004745477212 */ /* 0x000fe400078efcff */
[----:B------:R-:W-:Y:S02]  /*6c20*/  IADD3.X R69, R137, c[0x0][0x19c], RZ, P0, !PT ;  /* 0x0000670089457a10 */ /* 0x000fe400007fe4ff */
[----:B------:R-:W-:-:S05]  /*6c30*/  LOP3.LUT R70, R132, 0xff, R109, 0xf8, !PT ;  /* 0x000000ff84467812 */ /* 0x000fca00078ef86d */
[----:B------:R0:W-:Y:S02]  /*6c40*/  STG.E.64 [R68.64], R70 ;  /* 0x0000004644007986 */ /* 0x0001e4000c101b04 */
.L_x_4521:
[----:B------:R-:W-:Y:S02]  /*6c50*/  IADD3 R142, R111, 0x100, RZ ;  /* 0x000001006f8e7810 */ /* 0x000fe40007ffe0ff */
.L_x_4392:
[----:B------:R-:W-:Y:S05]  /*6c60*/  BSYNC B0 ;  /* 0x0000000000007941 */ /* 0x000fea0003800000 */
.L_x_4391:
        /* <DEDUP_REMOVED lines=30> */
.L_x_4525:
[----:B0-----:R-:W-:Y:S02]  /*6e50*/  IMAD.MOV.U32 R130, RZ, RZ, R112 ;  /* 0x000000ffff827224 */ /* 0x001fe400078e0070 */
.L_x_4526:
[----:B------:R-:W-:Y:S05]  /*6e60*/  BSYNC B1 ;  /* 0x0000000000017941 */ /* 0x000fea0003800000 */
.L_x_4524:
        /* <DEDUP_REMOVED lines=16> */
.L_x_4530:
[----:B------:R-:W-:Y:S05]  /*6f70*/  BSYNC B2 ;  /* 0x0000000000027941 */ /* 0x000fea0003800000 */
.L_x_4529:
        /* <DEDUP_REMOVED lines=44> */
.L_x_4528:
[----:B------:R-:W-:Y:S05]  /*7240*/  BSYNC B1 ;  /* 0x0000000000017941 */ /* 0x000fea0003800000 */
.L_x_4527:
        /* <DEDUP_REMOVED lines=18> */
.L_x_4531:
        /* <DEDUP_REMOVED lines=12> */
.L_x_4534:
[----:B------:R-:W-:Y:S02]  /*7430*/  IMAD.MOV.U32 R130, RZ, RZ, R112 ;  /* 0x000000ffff827224 */ /* 0x000fe400078e0070 */
.L_x_4535:
[----:B------:R-:W-:Y:S05]  /*7440*/  BSYNC B1 ;  /* 0x0000000000017941 */ /* 0x000fea0003800000 */
.L_x_4533:
        /* <DEDUP_REMOVED lines=16> */
.L_x_4539:
[----:B------:R-:W-:Y:S05]  /*7550*/  BSYNC B2 ;  /* 0x0000000000027941 */ /* 0x000fea0003800000 */
.L_x_4538:
        /* <DEDUP_REMOVED lines=44> */
.L_x_4537:
[----:B------:R-:W-:Y:S05]  /*7820*/  BSYNC B1 ;  /* 0x0000000000017941 */ /* 0x000fea0003800000 */
.L_x_4536:
        /* <DEDUP_REMOVED lines=10> */
.L_x_4532:
        /* <DEDUP_REMOVED lines=12> */
.L_x_4541:
[----:B------:R-:W-:Y:S02]  /*7990*/  IMAD.MOV.U32 R135, RZ, RZ, R112 ;  /* 0x000000ffff877224 */ /* 0x000fe400078e0070 */
.L_x_4542:
[----:B------:R-:W-:Y:S05]  /*79a0*/  BSYNC B1 ;  /* 0x0000000000017941 */ /* 0x000fea0003800000 */
.L_x_4540:
        /* <DEDUP_REMOVED lines=16> */
.L_x_4546:
[----:B------:R-:W-:Y:S05]  /*7ab0*/  BSYNC B2 ;  /* 0x0000000000027941 */ /* 0x000fea0003800000 */
.L_x_4545:
        /* <DEDUP_REMOVED lines=44> */
.L_x_4544:
[----:B------:R-:W-:Y:S05]  /*7d80*/  BSYNC B1 ;  /* 0x0000000000017941 */ /* 0x000fea0003800000 */
.L_x_4543:
        /* <DEDUP_REMOVED lines=15> */
.L_x_4547:
        /* <DEDUP_REMOVED lines=12> */
.L_x_4550:
[----:B------:R-:W-:Y:S02]  /*7f40*/  MOV R116, R112 ;  /* 0x0000007000747202 */ /* 0x000fe40000000f00 */
.L_x_4551:
[----:B------:R-:W-:Y:S05]  /*7f50*/  BSYNC B1 ;  /* 0x0000000000017941 */ /* 0x000fea0003800000 */
.L_x_4549:
        /* <DEDUP_REMOVED lines=16> */
.L_x_4555:
[----:B------:R-:W-:Y:S05]  /*8060*/  BSYNC B2 ;  /* 0x0000000000027941 */ /* 0x000fea0003800000 */
.L_x_4554:
        /* <DEDUP_REMOVED lines=44> */
.L_x_4553:
[----:B------:R-:W-:Y:S05]  /*8330*/  BSYNC B1 ;  /* 0x0000000000017941 */ /* 0x000fea0003800000 */
.L_x_4552:
        /* <DEDUP_REMOVED lines=10> */
.L_x_4548:
        /* <DEDUP_REMOVED lines=12> */
.L_x_4557:
[----:B------:R-:W-:Y:S02]  /*84a0*/  IMAD.MOV.U32 R135, RZ, RZ, R112 ;  /* 0x000000ffff877224 */ /* 0x000fe400078e0070 */
.L_x_4558:
[----:B------:R-:W-:Y:S05]  /*84b0*/  BSYNC B1 ;  /* 0x0000000000017941 */ /* 0x000fea0003800000 */
.L_x_4556:
        /* <DEDUP_REMOVED lines=16> */
.L_x_4562:
[----:B------:R-:W-:Y:S05]  /*85c0*/  BSYNC B2 ;  /* 0x0000000000027941 */ /* 0x000fea0003800000 */
.L_x_4561:
        /* <DEDUP_REMOVED lines=44> */
.L_x_4560:
[----:B------:R-:W-:Y:S05]  /*8890*/  BSYNC B1 ;  /* 0x0000000000017941 */ /* 0x000fea0003800000 */
.L_x_4559:
        /* <DEDUP_REMOVED lines=15> */
.L_x_4563:
        /* <DEDUP_REMOVED lines=12> */
.L_x_4566:
[----:B------:R-:W-:Y:S02]  /*8a50*/  IMAD.MOV.U32 R135, RZ, RZ, R112 ;  /* 0x000000ffff877224 */ /* 0x000fe400078e0070 */
.L_x_4567:
[----:B------:R-:W-:Y:S05]  /*8a60*/  BSYNC B1 ;  /* 0x0000000000017941 */ /* 0x000fea0003800000 */
.L_x_4565:
        /* <DEDUP_REMOVED lines=16> */
.L_x_4571:
[----:B------:R-:W-:Y:S05]  /*8b70*/  BSYNC B2 ;  /* 0x0000000000027941 */ /* 0x000fea0003800000 */
.L_x_4570:
        /* <DEDUP_REMOVED lines=44> */
.L_x_4569:
[----:B------:R-:W-:Y:S05]  /*8e40*/  BSYNC B1 ;  /* 0x0000000000017941 */ /* 0x000fea0003800000 */
.L_x_4568:
        /* <DEDUP_REMOVED lines=10> */
.L_x_4564:
        /* <DEDUP_REMOVED lines=12> */
.L_x_4573:
[----:B------:R-:W-:Y:S02]  /*8fb0*/  IMAD.MOV.U32 R135, RZ, RZ, R112 ;  /* 0x000000ffff877224 */ /* 0x000fe400078e0070 */
.L_x_4574:
[----:B------:R-:W-:Y:S05]  /*8fc0*/  BSYNC B1 ;  /* 0x0000000000017941 */ /* 0x000fea0003800000 */
.L_x_4572:
        /* <DEDUP_REMOVED lines=16> */
.L_x_4578:
[----:B------:R-:W-:Y:S05]  /*90d0*/  BSYNC B2 ;  /* 0x0000000000027941 */ /* 0x000fea0003800000 */
.L_x_4577:
        /* <DEDUP_REMOVED lines=38> */
[----:B------:R-:W-:-:S04]  /*9340*/  LOP3.LUT R132, R119, R132, R85, 0x96, !PT ;  /* 0x0000008477847212 */ /* 0x000fc800078e9655 */
[----:B------:R-:W-:Y:S01]  /*9350*/  LOP3.LUT R118, R139, R118, R121, 0x96, !PT ;  /* 0x000000768b767212 */ /* 0x000fe200078e9679 */
[----:B------:R-:W-:Y:S01]  /*9360*/  IMAD.WIDE.U32 R132, R132, -0x2daee0ad, RZ ;  /* 0xd2511f5384847825 */ /* 0x000fe200078e00ff */
[----:B------:R-:W-:-:S03]  /*9370*/  MOV R112, R138 ;  /* 0x0000008a00707202 */ /* 0x000fc60000000f00 */
[----:B------:R-:W-:Y:S01]  /*9380*/  IMAD.MOV.U32 R114, RZ, RZ, R132 ;  /* 0x000000ffff727224 */ /* 0x000fe200078e0084 */
[----:B------:R-:W-:Y:S02]  /*9390*/  LOP3.LUT R119, R133, R136, R122, 0x96, !PT ;  /* 0x0000008885777212 */ /* 0x000fe400078e967a */
.L_x_4576:
[----:B------:R-:W-:Y:S05]  /*93a0*/  BSYNC B1 ;  /* 0x0000000000017941 */ /* 0x000fea0003800000 */
.L_x_4575:
        /* <DEDUP_REMOVED lines=15> */
.L_x_4579:
        /* <DEDUP_REMOVED lines=12> */
.L_x_4582:
[----:B------:R-:W-:Y:S02]  /*9560*/  IMAD.MOV.U32 R135, RZ, RZ, R112 ;  /* 0x000000ffff877224 */ /* 0x000fe400078e0070 */
.L_x_4583:
[----:B------:R-:W-:Y:S05]  /*9570*/  BSYNC B1 ;  /* 0x0000000000017941 */ /* 0x000fea0003800000 */
.L_x_4581:
        /* <DEDUP_REMOVED lines=16> */
.L_x_4587:
[----:B------:R-:W-:Y:S05]  /*9680*/  BSYNC B2 ;  /* 0x0000000000027941 */ /* 0x000fea0003800000 */
.L_x_4586:
        /* <DEDUP_REMOVED lines=44> */
.L_x_4585:
[----:B------:R-:W-:Y:S05]  /*9950*/  BSYNC B1 ;  /* 0x0000000000017941 */ /* 0x000fea0003800000 */
.L_x_4584:
        /* <DEDUP_REMOVED lines=10> */
.L_x_4580:
        /* <DEDUP_REMOVED lines=12> */
.L_x_4589:
[----:B------:R-:W-:Y:S02]  /*9ac0*/  MOV R116, R112 ;  /* 0x0000007000747202 */ /* 0x000fe40000000f00 */
.L_x_4590:
[----:B------:R-:W-:Y:S05]  /*9ad0*/  BSYNC B1 ;  /* 0x0000000000017941 */ /* 0x000fea0003800000 */
.L_x_4588:
        /* <DEDUP_REMOVED lines=16> */
.L_x_4594:
[----:B------:R-:W-:Y:S05]  /*9be0*/  BSYNC B2 ;  /* 0x0000000000027941 */ /* 0x000fea0003800000 */
.L_x_4593:
        /* <DEDUP_REMOVED lines=44> */
.L_x_4592:
[----:B------:R-:W-:Y:S05]  /*9eb0*/  BSYNC B1 ;  /* 0x0000000000017941 */ /* 0x000fea0003800000 */
.L_x_4591:
        /* <DEDUP_REMOVED lines=13> */
.L_x_4595:
        /* <DEDUP_REMOVED lines=12> */
.L_x_4598:
[----:B------:R-:W-:Y:S02]  /*a050*/  IMAD.MOV.U32 R116, RZ, RZ, R112 ;  /* 0x000000ffff747224 */ /* 0x000fe400078e0070 */
.L_x_4599:
[----:B------:R-:W-:Y:S05]  /*a060*/  BSYNC B1 ;  /* 0x0000000000017941 */ /* 0x000fea0003800000 */
.L_x_4597:
        /* <DEDUP_REMOVED lines=16> */
.L_x_4603:
[----:B------:R-:W-:Y:S05]  /*a170*/  BSYNC B2 ;  /* 0x0000000000027941 */ /* 0x000fea0003800000 */
.L_x_4602:
        /* <DEDUP_REMOVED lines=42> */
[----:B------:R-:W-:Y:S01]  /*a420*/  HFMA2.MMA R68, -RZ, RZ, 0, 0 ;  /* 0x00000000ff447435 */ /* 0x000fe200000001ff */
[----:B------:R-:W-:-:S05]  /*a430*/  LOP3.LUT R119, R69, R132, R122, 0x96, !PT ;  /* 0x0000008445777212 */ /* 0x000fca00078e967a */
.L_x_4601:
[----:B------:R-:W-:Y:S05]  /*a440*/  BSYNC B1 ;  /* 0x0000000000017941 */ /* 0x000fea0003800000 */
.L_x_4600:
        /* <DEDUP_REMOVED lines=10> */
.L_x_4596:
        /* <DEDUP_REMOVED lines=12> */
.L_x_4605:
[----:B------:R-:W-:Y:S02]  /*a5b0*/  IMAD.MOV.U32 R116, RZ, RZ, R112 ;  /* 0x000000ffff747224 */ /* 0x000fe400078e0070 */
.L_x_4606:
[----:B------:R-:W-:Y:S05]  /*a5c0*/  BSYNC B1 ;  /* 0x0000000000017941 */ /* 0x000fea0003800000 */
.L_x_4604:
        /* <DEDUP_REMOVED lines=16> */
.L_x_4610:
[----:B------:R-:W-:Y:S05]  /*a6d0*/  BSYNC B2 ;  /* 0x0000000000027941 */ /* 0x000fea0003800000 */
.L_x_4609:
        /* <DEDUP_REMOVED lines=40> */
[----:B------:R-:W-:-:S05]  /*a960*/  IMAD.WIDE.U32 R68, R114, -0x2daee0ad, RZ ;  /* 0xd2511f5372447825 */ /* 0x000fca00078e00ff */
[----:B------:R-:W-:Y:S01]  /*a970*/  LOP3.LUT R119, R69, R132, R122, 0x96, !PT ;  /* 0x0000008445777212 */ /* 0x000fe200078e967a */
[----:B------:R-:W-:Y:S01]  /*a980*/  IMAD.MOV.U32 R69, RZ, RZ, RZ ;  /* 0x000000ffff457224 */ /* 0x000fe200078e00ff */
[----:B------:R-:W-:Y:S02]  /*a990*/  MOV R114, R68 ;  /* 0x0000004400727202 */ /* 0x000fe40000000f00 */
.L_x_4608:
[----:B------:R-:W-:Y:S05]  /*a9a0*/  BSYNC B1 ;  /* 0x0000000000017941 */ /* 0x000fea0003800000 */
.L_x_4607:
        /* <DEDUP_REMOVED lines=9> */
[----:B------:R-:W-:-:S05]  /*aa40*/  HADD2.F32 R68, -RZ, R62.H1_H1 ;  /* 0x3000003eff447230 */ /* 0x000fca0000004100 */
[----:B------:R-:W-:Y:S02]  /*aa50*/  FADD.FTZ R163, R68, R163 ;  /* 0x000000a344a37221 */ /* 0x000fe40000010000 */
[----:B------:R-:W-:Y:S01]  /*aa60*/  IMAD.MOV.U32 R68, RZ, RZ, R69 ;  /* 0x000000ffff447224 */ /* 0x000fe200078e0045 */
[----:B------:R-:W-:Y:S05]  /*aa70*/  BRA `(.L_x_4612) ;  /* 0x0000056000007947 */ /* 0x000fea0003800000 */
.L_x_4611:
        /* <DEDUP_REMOVED lines=12> */
.L_x_4614:
[----:B------:R-:W-:Y:S02]  /*ab40*/  IMAD.MOV.U32 R70, RZ, RZ, R112 ;  /* 0x000000ffff467224 */ /* 0x000fe400078e0070 */
.L_x_4615:
[----:B------:R-:W-:Y:S05]  /*ab50*/  BSYNC B1 ;  /* 0x0000000000017941 */ /* 0x000fea0003800000 */
.L_x_4613:
        /* <DEDUP_REMOVED lines=16> */
.L_x_4619:
[----:B------:R-:W-:Y:S05]  /*ac60*/  BSYNC B2 ;  /* 0x0000000000027941 */ /* 0x000fea0003800000 */
.L_x_4618:
        /* <DEDUP_REMOVED lines=44> */
.L_x_4617:
[----:B------:R-:W-:Y:S05]  /*af30*/  BSYNC B1 ;  /* 0x0000000000017941 */ /* 0x000fea0003800000 */
.L_x_4616:
        /* <DEDUP_REMOVED lines=10> */
.L_x_4612:
        /* <DEDUP_REMOVED lines=12> */
.L_x_4621:
[----:B------:R-:W-:Y:S02]  /*b0a0*/  IMAD.MOV.U32 R70, RZ, RZ, R112 ;  /* 0x000000ffff467224 */ /* 0x000fe400078e0070 */
.L_x_4622:
[----:B------:R-:W-:Y:S05]  /*b0b0*/  BSYNC B1 ;  /* 0x0000000000017941 */ /* 0x000fea0003800000 */
.L_x_4620:
        /* <DEDUP_REMOVED lines=16> */
.L_x_4626:
[----:B------:R-:W-:Y:S05]  /*b1c0*/  BSYNC B2 ;  /* 0x0000000000027941 */ /* 0x000fea0003800000 */
.L_x_4625:
        /* <DEDUP_REMOVED lines=44> */
.L_x_4624:
[----:B------:R-:W-:Y:S05]  /*b490*/  BSYNC B1 ;  /* 0x0000000000017941 */ /* 0x000fea0003800000 */
.L_x_4623:
        /* <DEDUP_REMOVED lines=13> */
.L_x_4627:
        /* <DEDUP_REMOVED lines=12> */
.L_x_4630:
[----:B------:R-:W-:Y:S02]  /*b630*/  IMAD.MOV.U32 R70, RZ, RZ, R112 ;  /* 0x000000ffff467224 */ /* 0x000fe400078e0070 */
.L_x_4631:
[----:B------:R-:W-:Y:S05]  /*b640*/  BSYNC B1 ;  /* 0x0000000000017941 */ /* 0x000fea0003800000 */
.L_x_4629:
        /* <DEDUP_REMOVED lines=16> */
.L_x_4635:
[----:B------:R-:W-:Y:S05]  /*b750*/  BSYNC B2 ;  /* 0x0000000000027941 */ /* 0x000fea0003800000 */
.L_x_4634:
        /* <DEDUP_REMOVED lines=44> */
.L_x_4633:
[----:B------:R-:W-:Y:S05]  /*ba20*/  BSYNC B1 ;  /* 0x0000000000017941 */ /* 0x000fea0003800000 */
.L_x_4632:
        /* <DEDUP_REMOVED lines=10> */
.L_x_4628:
        /* <DEDUP_REMOVED lines=12> */
.L_x_4637:
[----:B------:R-:W-:Y:S02]  /*bb90*/  IMAD.MOV.U32 R70, RZ, RZ, R112 ;  /* 0x000000ffff467224 */ /* 0x000fe400078e0070 */
.L_x_4638:
[----:B------:R-:W-:Y:S05]  /*bba0*/  BSYNC B1 ;  /* 0x0000000000017941 */ /* 0x000fea0003800000 */
.L_x_4636:
        /* <DEDUP_REMOVED lines=16> */
.L_x_4642:
[----:B------:R-:W-:Y:S05]  /*bcb0*/  BSYNC B2 ;  /* 0x0000000000027941 */ /* 0x000fea0003800000 */
.L_x_4641:
        /* <DEDUP_REMOVED lines=44> */
.L_x_4640:
[----:B------:R-:W-:Y:S05]  /*bf80*/  BSYNC B1 ;  /* 0x0000000000017941 */ /* 0x000fea0003800000 */
.L_x_4639:
        /* <DEDUP_REMOVED lines=13> */
.L_x_4643:
        /* <DEDUP_REMOVED lines=12> */
.L_x_4646:
[----:B------:R-:W-:Y:S02]  /*c120*/  IMAD.MOV.U32 R132, RZ, RZ, R112 ;  /* 0x000000ffff847224 */ /* 0x000fe400078e0070 */
.L_x_4647:
[----:B------:R-:W-:Y:S05]  /*c130*/  BSYNC B1 ;  /* 0x0000000000017941 */ /* 0x000fea0003800000 */
.L_x_4645:
        /* <DEDUP_REMOVED lines=16> */
.L_x_4651:
[----:B------:R-:W-:Y:S05]  /*c240*/  BSYNC B2 ;  /* 0x0000000000027941 */ /* 0x000fea0003800000 */
.L_x_4650:
        /* <DEDUP_REMOVED lines=44> */
.L_x_4649:
[----:B------:R-:W-:Y:S05]  /*c510*/  BSYNC B1 ;  /* 0x0000000000017941 */ /* 0x000fea0003800000 */
.L_x_4648:
        /* <DEDUP_REMOVED lines=10> */
.L_x_4644:
        /* <DEDUP_REMOVED lines=16> */
[----:B------:R-:W-:Y:S01]  /*c6c0*/  F2FP.PACK_AB R71, R177, R165 ;  /* 0x000000a5b147723e */ /* 0x000fe200000000ff */
[----:B------:R-:W-:Y:S01]  /*c6d0*/  IMAD.WIDE.U32 R138, R138, 0x100, RZ ;  /* 0x000001008a8a7825 */ /* 0x000fe200078e00ff */
[----:B------:R-:W-:Y:S02]  /*c6e0*/  LEA.HI.X R133, R142, c[0x0][0x18c], RZ, 0x4, P0 ;  /* 0x000063008e857a11 */ /* 0x000fe400000f24ff */
[----:B------:R-:W-:Y:S02]  /*c6f0*/  F2FP.PACK_AB R70, R163, R151 ;  /* 0x00000097a346723e */ /* 0x000fe400000000ff */
[----:B------:R-:W-:-:S02]  /*c700*/  LOP3.LUT R137, R139, R135, R137, 0xfe, !PT ;  /* 0x000000878b897212 */ /* 0x000fc400078efe89 */
[----:B------:R-:W-:Y:S02]  /*c710*/  LOP3.LUT R134, R138, R134, R136, 0xfe, !PT ;  /* 0x000000868a867212 */ /* 0x000fe400078efe88 */
[----:B------:R-:W-:Y:S02]  /*c720*/  SEL R135, RZ, 0x1, P6 ;  /* 0x00000001ff877807 */ /* 0x000fe40003000000 */
[----:B------:R-:W-:Y:S02]  /*c730*/  F2FP.PACK_AB R69, R153, R128 ;  /* 0x000000809945723e */ /* 0x000fe400000000ff */
[----:B------:R-:W-:Y:S02]  /*c740*/  F2FP.PACK_AB R68, R130, R99 ;  /* 0x000000638244723e */ /* 0x000fe400000000ff */
        /* <DEDUP_REMOVED lines=29> */
.L_x_4652:
[----:B------:R-:W-:Y:S02]  /*c920*/  IADD3 R142, R142, 0x100, RZ ;  /* 0x000001008e8e7810 */ /* 0x000fe40007ffe0ff */
.L_x_4523:
[----:B------:R-:W-:Y:S05]  /*c930*/  BSYNC B0 ;  /* 0x0000000000007941 */ /* 0x000fea0003800000 */
.L_x_4522:
        /* <DEDUP_REMOVED lines=30> */
.L_x_4656:
[----:B0-----:R-:W-:Y:S02]  /*cb20*/  IMAD.MOV.U32 R136, RZ, RZ, R112 ;  /* 0x000000ffff887224 */ /* 0x001fe400078e0070 */
.L_x_4657:
[----:B------:R-:W-:Y:S05]  /*cb30*/  BSYNC B1 ;  /* 0x0000000000017941 */ /* 0x000fea0003800000 */
.L_x_4655:
        /* <DEDUP_REMOVED lines=16> */
.L_x_4661:
[----:B------:R-:W-:Y:S05]  /*cc40*/  BSYNC B2 ;  /* 0x0000000000027941 */ /* 0x000fea0003800000 */
.L_x_4660:
        /* <DEDUP_REMOVED lines=44> */
.L_x_4659:
[----:B------:R-:W-:Y:S05]  /*cf10*/  BSYNC B1 ;  /* 0x0000000000017941 */ /* 0x000fea0003800000 */
.L_x_4658:
        /* <DEDUP_REMOVED lines=18> */
.L_x_4662:
        /* <DEDUP_REMOVED lines=12> */
.L_x_4665:
[----:B------:R-:W-:Y:S02]  /*d100*/  IMAD.MOV.U32 R138, RZ, RZ, R112 ;  /* 0x000000ffff8a7224 */ /* 0x000fe400078e0070 */
.L_x_4666:
[----:B------:R-:W-:Y:S05]  /*d110*/  BSYNC B1 ;  /* 0x0000000000017941 */ /* 0x000fea0003800000 */
.L_x_4664:
        /* <DEDUP_REMOVED lines=16> */
.L_x_4670:
[----:B------:R-:W-:Y:S05]  /*d220*/  BSYNC B2 ;  /* 0x0000000000027941 */ /* 0x000fea0003800000 */
.L_x_4669:
        /* <DEDUP_REMOVED lines=44> */
.L_x_4668:
[----:B------:R-:W-:Y:S05]  /*d4f0*/  BSYNC B1 ;  /* 0x0000000000017941 */ /* 0x000fea0003800000 */
.L_x_4667:
        /* <DEDUP_REMOVED lines=10> */
.L_x_4663:
        /* <DEDUP_REMOVED lines=12> */
.L_x_4672:
[----:B------:R-:W-:Y:S02]  /*d660*/  IMAD.MOV.U32 R135, RZ, RZ, R112 ;  /* 0x000000ffff877224 */ /* 0x000fe400078e0070 */
.L_x_4673:
[----:B------:R-:W-:Y:S05]  /*d670*/  BSYNC B1 ;  /* 0x0000000000017941 */ /* 0x000fea0003800000 */
.L_x_4671:
        /* <DEDUP_REMOVED lines=16> */
.L_x_4677:
[----:B------:R-:W-:Y:S05]  /*d780*/  BSYNC B2 ;  /* 0x0000000000027941 */ /* 0x000fea0003800000 */
.L_x_4676:
        /* <DEDUP_REMOVED lines=44> */
.L_x_4675:
[----:B------:R-:W-:Y:S05]  /*da50*/  BSYNC B1 ;  /* 0x0000000000017941 */ /* 0x000fea0003800000 */
.L_x_4674:
        /* <DEDUP_REMOVED lines=15> */
.L_x_4678:
        /* <DEDUP_REMOVED lines=12> */
.L_x_4681:
[----:B------:R-:W-:Y:S02]  /*dc10*/  MOV R116, R112 ;  /* 0x0000007000747202 */ /* 0x000fe40000000f00 */
.L_x_4682:
[----:B------:R-:W-:Y:S05]  /*dc20*/  BSYNC B1 ;  /* 0x0000000000017941 */ /* 0x000fea0003800000 */
.L_x_4680:
        /* <DEDUP_REMOVED lines=16> */
.L_x_4686:
[----:B------:R-:W-:Y:S05]  /*dd30*/  BSYNC B2 ;  /* 0x0000000000027941 */ /* 0x000fea0003800000 */
.L_x_4685:
        /* <DEDUP_REMOVED lines=44> */
.L_x_4684:
[----:B------:R-:W-:Y:S05]  /*e000*/  BSYNC B1 ;  /* 0x0000000000017941 */ /* 0x000fea0003800000 */
.L_x_4683:
        /* <DEDUP_REMOVED lines=10> */
.L_x_4679:
        /* <DEDUP_REMOVED lines=12> */
.L_x_4688:
[----:B------:R-:W-:Y:S02]  /*e170*/  IMAD.MOV.U32 R135, RZ, RZ, R112 ;  /* 0x000000ffff877224 */ /* 0x000fe400078e0070 */
.L_x_4689:
[----:B------:R-:W-:Y:S05]  /*e180*/  BSYNC B1 ;  /* 0x0000000000017941 */ /* 0x000fea0003800000 */
.L_x_4687:
        /* <DEDUP_REMOVED lines=16> */
.L_x_4693:
[----:B------:R-:W-:Y:S05]  /*e290*/  BSYNC B2 ;  /* 0x0000000000027941 */ /* 0x000fea0003800000 */
.L_x_4692:
        /* <DEDUP_REMOVED lines=44> */
.L_x_4691:
[----:B------:R-:W-:Y:S05]  /*e560*/  BSYNC B1 ;  /* 0x0000000000017941 */ /* 0x000fea0003800000 */
.L_x_4690:
        /* <DEDUP_REMOVED lines=15> */
.L_x_4694:
        /* <DEDUP_REMOVED lines=12> */
.L_x_4697:
[----:B------:R-:W-:Y:S02]  /*e720*/  IMAD.MOV.U32 R135, RZ, RZ, R112 ;  /* 0x000000ffff877224 */ /* 0x000fe400078e0070 */
.L_x_4698:
[----:B------:R-:W-:Y:S05]  /*e730*/  BSYNC B1 ;  /* 0x0000000000017941 */ /* 0x000fea0003800000 */
.L_x_4696:
        /* <DEDUP_REMOVED lines=16> */
.L_x_4702:
[----:B------:R-:W-:Y:S05]  /*e840*/  BSYNC B2 ;  /* 0x0000000000027941 */ /* 0x000fea0003800000 */
.L_x_4701:
        /* <DEDUP_REMOVED lines=44> */
.L_x_4700:
[----:B------:R-:W-:Y:S05]  /*eb10*/  BSYNC B1 ;  /* 0x0000000000017941 */ /* 0x000fea0003800000 */
.L_x_4699:
        /* <DEDUP_REMOVED lines=10> */
.L_x_4695:
        /* <DEDUP_REMOVED lines=12> */
.L_x_4704:
[----:B------:R-:W-:Y:S02]  /*ec80*/  IMAD.MOV.U32 R135, RZ, RZ, R112 ;  /* 0x000000ffff877224 */ /* 0x000fe400078e0070 */
.L_x_4705:
[----:B------:R-:W-:Y:S05]  /*ec90*/  BSYNC B1 ;  /* 0x0000000000017941 */ /* 0x000fea0003800000 */
.L_x_4703:
        /* <DEDUP_REMOVED lines=16> */
.L_x_4709:
[----:B------:R-:W-:Y:S05]  /*eda0*/  BSYNC B2 ;  /* 0x0000000000027941 */ /* 0x000fea0003800000 */
.L_x_4708:
        /* <DEDUP_REMOVED lines=44> */
.L_x_4707:
[----:B------:R-:W-:Y:S05]  /*f070*/  BSYNC B1 ;  /* 0x0000000000017941 */ /* 0x000fea0003800000 */
.L_x_4706:
        /* <DEDUP_REMOVED lines=15> */
.L_x_4710:
        /* <DEDUP_REMOVED lines=12> */
.L_x_4713:
[----:B------:R-:W-:Y:S02]  /*f230*/  IMAD.MOV.U32 R135, RZ, RZ, R112 ;  /* 0x000000ffff877224 */ /* 0x000fe400078e0070 */
.L_x_4714:
[----:B------:R-:W-:Y:S05]  /*f240*/  BSYNC B1 ;  /* 0x0000000000017941 */ /* 0x000fea0003800000 */
.L_x_4712:
        /* <DEDUP_REMOVED lines=16> */
.L_x_4718:
[----:B------:R-:W-:Y:S05]  /*f350*/  BSYNC B2 ;  /* 0x0000000000027941 */ /* 0x000fea0003800000 */
.L_x_4717:
        /* <DEDUP_REMOVED lines=44> */
.L_x_4716:
[----:B------:R-:W-:Y:S05]  /*f620*/  BSYNC B1 ;  /* 0x0000000000017941 */ /* 0x000fea0003800000 */
.L_x_4715:
        /* <DEDUP_REMOVED lines=10> */
.L_x_4711:
        /* <DEDUP_REMOVED lines=12> */
.L_x_4720:
[----:B------:R-:W-:Y:S02]  /*f790*/  MOV R116, R112 ;  /* 0x0000007000747202 */ /* 0x000fe40000000f00 */
.L_x_4721:
[----:B------:R-:W-:Y:S05]  /*f7a0*/  BSYNC B1 ;  /* 0x0000000000017941 */ /* 0x000fea0003800000 */
.L_x_4719:
        /* <DEDUP_REMOVED lines=16> */
.L_x_4725:
[----:B------:R-:W-:Y:S05]  /*f8b0*/  BSYNC B2 ;  /* 0x0000000000027941 */ /* 0x000fea0003800000 */
.L_x_4724:
        /* <DEDUP_REMOVED lines=44> */
.L_x_4723:
[----:B------:R-:W-:Y:S05]  /*fb80*/  BSYNC B1 ;  /* 0x0000000000017941 */ /* 0x000fea0003800000 */
.L_x_4722:
        /* <DEDUP_REMOVED lines=13> */
.L_x_4726:
        /* <DEDUP_REMOVED lines=12> */
.L_x_4729:
[----:B------:R-:W-:Y:S02]  /*fd20*/  IMAD.MOV.U32 R116, RZ, RZ, R112 ;  /* 0x000000ffff747224 */ /* 0x000fe400078e0070 */
.L_x_4730:
[----:B------:R-:W-:Y:S05]  /*fd30*/  BSYNC B1 ;  /* 0x0000000000017941 */ /* 0x000fea0003800000 */
.L_x_4728:
        /* <DEDUP_REMOVED lines=16> */
.L_x_4734:
[----:B------:R-:W-:Y:S05]  /*fe40*/  BSYNC B2 ;  /* 0x0000000000027941 */ /* 0x000fea0003800000 */
.L_x_4733:
        /* <DEDUP_REMOVED lines=44> */
.L_x_4732:
[----:B------:R-:W-:Y:S05]  /*10110*/  BSYNC B1 ;  /* 0x0000000000017941 */ /* 0x000fea0003800000 */
.L_x_4731:
        /* <DEDUP_REMOVED lines=10> */
.L_x_4727:
        /* <DEDUP_REMOVED lines=12> */
.L_x_4736:
[----:B------:R-:W-:Y:S02]  /*10280*/  IMAD.MOV.U32 R116, RZ, RZ, R112 ;  /* 0x000000ffff747224 */ /* 0x000fe400078e0070 */
.L_x_4737:
[----:B------:R-:W-:Y:S05]  /*10290*/  BSYNC B1 ;  /* 0x0000000000017941 */ /* 0x000fea0003800000 */
.L_x_4735:
        /* <DEDUP_REMOVED lines=16> */
.L_x_4741:
[----:B------:R-:W-:Y:S05]  /*103a0*/  BSYNC B2 ;  /* 0x0000000000027941 */ /* 0x000fea0003800000 */
.L_x_4740:
        /* <DEDUP_REMOVED lines=44> */
.L_x_4739:
[----:B------:R-:W-:Y:S05]  /*10670*/  BSYNC B1 ;  /* 0x0000000000017941 */ /* 0x000fea0003800000 */
.L_x_4738:
        /* <DEDUP_REMOVED lines=13> */
.L_x_4742:
        /* <DEDUP_REMOVED lines=12> */
.L_x_4745:
[----:B------:R-:W-:Y:S02]  /*10810*/  IMAD.MOV.U32 R70, RZ, RZ, R112 ;  /* 0x000000ffff467224 */ /* 0x000fe400078e0070 */
.L_x_4746:
[----:B------:R-:W-:Y:S05]  /*10820*/  BSYNC B1 ;  /* 0x0000000000017941 */ /* 0x000fea0003800000 */
.L_x_4744:
        /* <DEDUP_REMOVED lines=16> */
.L_x_4750:
[----:B------:R-:W-:Y:S05]  /*10930*/  BSYNC B2 ;  /* 0x0000000000027941 */ /* 0x000fea0003800000 */
.L_x_4749:
        /* <DEDUP_REMOVED lines=44> */
.L_x_4748:
[----:B------:R-:W-:Y:S05]  /*10c00*/  BSYNC B1 ;  /* 0x0000000000017941 */ /* 0x000fea0003800000 */
.L_x_4747:
        /* <DEDUP_REMOVED lines=10> */
.L_x_4743:
        /* <DEDUP_REMOVED lines=12> */
.L_x_4752:
[----:B------:R-:W-:Y:S02]  /*10d70*/  IMAD.MOV.U32 R70, RZ, RZ, R112 ;  /* 0x000000ffff467224 */ /* 0x000fe400078e0070 */
.L_x_4753:
[----:B------:R-:W-:Y:S05]  /*10d80*/  BSYNC B1 ;  /* 0x0000000000017941 */ /* 0x000fea0003800000 */
.L_x_4751:
        /* <DEDUP_REMOVED lines=16> */
.L_x_4757:
[----:B------:R-:W-:Y:S05]  /*10e90*/  BSYNC B2 ;  /* 0x0000000000027941 */ /* 0x000fea0003800000 */
.L_x_4756:
        /* <DEDUP_REMOVED lines=44> */
.L_x_4755:
[----:B------:R-:W-:Y:S05]  /*11160*/  BSYNC B1 ;  /* 0x0000000000017941 */ /* 0x000fea0003800000 */
.L_x_4754:
        /* <DEDUP_REMOVED lines=13> */
.L_x_4758:
        /* <DEDUP_REMOVED lines=12> */
.L_x_4761:
[----:B------:R-:W-:Y:S02]  /*11300*/  IMAD.MOV.U32 R70, RZ, RZ, R112 ;  /* 0x000000ffff467224 */ /* 0x000fe400078e0070 */
.L_x_4762:
[----:B------:R-:W-:Y:S05]  /*11310*/  BSYNC B1 ;  /* 0x0000000000017941 */ /* 0x000fea0003800000 */
.L_x_4760:
        /* <DEDUP_REMOVED lines=16> */
.L_x_4766:
[----:B------:R-:W-:Y:S05]  /*11420*/  BSYNC B2 ;  /* 0x0000000000027941 */ /* 0x000fea0003800000 */
.L_x_4765:
        /* <DEDUP_REMOVED lines=44> */
.L_x_4764:
[----:B------:R-:W-:Y:S05]  /*116f0*/  BSYNC B1 ;  /* 0x0000000000017941 */ /* 0x000fea0003800000 */
.L_x_4763:
        /* <DEDUP_REMOVED lines=10> */
.L_x_4759:
        /* <DEDUP_REMOVED lines=12> */
.L_x_4768:
[----:B------:R-:W-:Y:S02]  /*11860*/  IMAD.MOV.U32 R70, RZ, RZ, R112 ;  /* 0x000000ffff467224 */ /* 0x000fe400078e0070 */
.L_x_4769:
[----:B------:R-:W-:Y:S05]  /*11870*/  BSYNC B1 ;  /* 0x0000000000017941 */ /* 0x000fea0003800000 */
.L_x_4767:
        /* <DEDUP_REMOVED lines=16> */
.L_x_4773:
[----:B------:R-:W-:Y:S05]  /*11980*/  BSYNC B2 ;  /* 0x0000000000027941 */ /* 0x000fea0003800000 */
.L_x_4772:
        /* <DEDUP_REMOVED lines=44> */
.L_x_4771:
[----:B------:R-:W-:Y:S05]  /*11c50*/  BSYNC B1 ;  /* 0x0000000000017941 */ /* 0x000fea0003800000 */
.L_x_4770:
        /* <DEDUP_REMOVED lines=13> */
.L_x_4774:
        /* <DEDUP_REMOVED lines=12> */
.L_x_4777:
[----:B------:R-:W-:Y:S02]  /*11df0*/  IMAD.MOV.U32 R132, RZ, RZ, R112 ;  /* 0x000000ffff847224 */ /* 0x000fe400078e0070 */
.L_x_4778:
[----:B------:R-:W-:Y:S05]  /*11e00*/  BSYNC B1 ;  /* 0x0000000000017941 */ /* 0x000fea0003800000 */
.L_x_4776:
        /* <DEDUP_REMOVED lines=16> */
.L_x_4782:
[----:B------:R-:W-:Y:S05]  /*11f10*/  BSYNC B2 ;  /* 0x0000000000027941 */ /* 0x000fea0003800000 */
.L_x_4781:
        /* <DEDUP_REMOVED lines=44> */
.L_x_4780:
[----:B------:R-:W-:Y:S05]  /*121e0*/  BSYNC B1 ;  /* 0x0000000000017941 */ /* 0x000fea0003800000 */
.L_x_4779:
        /* <DEDUP_REMOVED lines=10> */
.L_x_4775:
        /* <DEDUP_REMOVED lines=54> */
.L_x_4783:
[----:B------:R-:W-:Y:S02]  /*125f0*/  IADD3 R142, R142, 0x100, RZ ;  /* 0x000001008e8e7810 */ /* 0x000fe40007ffe0ff */
.L_x_4654:
[----:B------:R-:W-:Y:S05]  /*12600*/  BSYNC B0 ;  /* 0x0000000000007941 */ /* 0x000fea0003800000 */
.L_x_4653:
        /* <DEDUP_REMOVED lines=30> */
.L_x_4787:
[----:B0-----:R-:W-:Y:S02]  /*127f0*/  IMAD.MOV.U32 R138, RZ, RZ, R112 ;  /* 0x000000ffff8a7224 */ /* 0x001fe400078e0070 */
.L_x_4788:
[----:B------:R-:W-:Y:S05]  /*12800*/  BSYNC B1 ;  /* 0x0000000000017941 */ /* 0x000fea0003800000 */
.L_x_4786:
        /* <DEDUP_REMOVED lines=16> */
.L_x_4792:
[----:B------:R-:W-:Y:S05]  /*12910*/  BSYNC B2 ;  /* 0x0000000000027941 */ /* 0x000fea0003800000 */
.L_x_4791:
        /* <DEDUP_REMOVED lines=44> */
.L_x_4790:
[----:B------:R-:W-:Y:S05]  /*12be0*/  BSYNC B1 ;  /* 0x0000000000017941 */ /* 0x000fea0003800000 */
.L_x_4789:
        /* <DEDUP_REMOVED lines=18> */
.L_x_4793:
        /* <DEDUP_REMOVED lines=12> */
.L_x_4796:
[----:B------:R-:W-:Y:S02]  /*12dd0*/  IMAD.MOV.U32 R135, RZ, RZ, R112 ;  /* 0x000000ffff877224 */ /* 0x000fe400078e0070 */
.L_x_4797:
[----:B------:R-:W-:Y:S05]  /*12de0*/  BSYNC B1 ;  /* 0x0000000000017941 */ /* 0x000fea0003800000 */
.L_x_4795:
        /* <DEDUP_REMOVED lines=16> */
.L_x_4801:
[----:B------:R-:W-:Y:S05]  /*12ef0*/  BSYNC B2 ;  /* 0x0000000000027941 */ /* 0x000fea0003800000 */
.L_x_4800:
        /* <DEDUP_REMOVED lines=44> */
.L_x_4799:
[----:B------:R-:W-:Y:S05]  /*131c0*/  BSYNC B1 ;  /* 0x0000000000017941 */ /* 0x000fea0003800000 */
.L_x_4798:
        /* <DEDUP_REMOVED lines=10> */
.L_x_4794:
        /* <DEDUP_REMOVED lines=12> */
.L_x_4803:
[----:B------:R-:W-:Y:S02]  /*13330*/  IMAD.MOV.U32 R135, RZ, RZ, R112 ;  /* 0x000000ffff877224 */ /* 0x000fe400078e0070 */
.L_x_4804:
[----:B------:R-:W-:Y:S05]  /*13340*/  BSYNC B1 ;  /* 0x0000000000017941 */ /* 0x000fea0003800000 */
.L_x_4802:
        /* <DEDUP_REMOVED lines=16> */
.L_x_4808:
[----:B------:R-:W-:Y:S05]  /*13450*/  BSYNC B2 ;  /* 0x0000000000027941 */ /* 0x000fea0003800000 */
.L_x_4807:
        /* <DEDUP_REMOVED lines=44> */
.L_x_4806:
[----:B------:R-:W-:Y:S05]  /*13720*/  BSYNC B1 ;  /* 0x0000000000017941 */ /* 0x000fea0003800000 */
.L_x_4805:
        /* <DEDUP_REMOVED lines=15> */
.L_x_4809:
        /* <DEDUP_REMOVED lines=12> */
.L_x_4812:
[----:B------:R-:W-:Y:S02]  /*138e0*/  MOV R116, R112 ;  /* 0x0000007000747202 */ /* 0x000fe40000000f00 */
.L_x_4813:
[----:B------:R-:W-:Y:S05]  /*138f0*/  BSYNC B1 ;  /* 0x0000000000017941 */ /* 0x000fea0003800000 */
.L_x_4811:
        /* <DEDUP_REMOVED lines=16> */
.L_x_4817:
[----:B------:R-:W-:Y:S05]  /*13a00*/  BSYNC B2 ;  /* 0x0000000000027941 */ /* 0x000fea0003800000 */
.L_x_4816:
        /* <DEDUP_REMOVED lines=44> */
.L_x_4815:
[----:B------:R-:W-:Y:S05]  /*13cd0*/  BSYNC B1 ;  /* 0x0000000000017941 */ /* 0x000fea0003800000 */
.L_x_4814:
        /* <DEDUP_REMOVED lines=10> */
.L_x_4810:
        /* <DEDUP_REMOVED lines=12> */
.L_x_4819:
[----:B------:R-:W-:Y:S02]  /*13e40*/  IMAD.MOV.U32 R135, RZ, RZ, R112 ;  /* 0x000000ffff877224 */ /* 0x000fe400078e0070 */
.L_x_4820:
[----:B------:R-:W-:Y:S05]  /*13e50*/  BSYNC B1 ;  /* 0x0000000000017941 */ /* 0x000fea0003800000 */
.L_x_4818:
        /* <DEDUP_REMOVED lines=16> */
.L_x_4824:
[----:B------:R-:W-:Y:S05]  /*13f60*/  BSYNC B2 ;  /* 0x0000000000027941 */ /* 0x000fea0003800000 */
.L_x_4823:
        /* <DEDUP_REMOVED lines=44> */
.L_x_4822:
[----:B------:R-:W-:Y:S05]  /*14230*/  BSYNC B1 ;  /* 0x0000000000017941 */ /* 0x000fea0003800000 */
.L_x_4821:
        /* <DEDUP_REMOVED lines=15> */
.L_x_4825:
        /* <DEDUP_REMOVED lines=12> */
.L_x_4828:
[----:B------:R-:W-:Y:S02]  /*143f0*/  IMAD.MOV.U32 R135, RZ, RZ, R112 ;  /* 0x000000ffff877224 */ /* 0x000fe400078e0070 */
.L_x_4829:
[----:B------:R-:W-:Y:S05]  /*14400*/  BSYNC B1 ;  /* 0x0000000000017941 */ /* 0x000fea0003800000 */
.L_x_4827:
        /* <DEDUP_REMOVED lines=16> */
.L_x_4833:
[----:B------:R-:W-:Y:S05]  /*14510*/  BSYNC B2 ;  /* 0x0000000000027941 */ /* 0x000fea0003800000 */
.L_x_4832:
        /* <DEDUP_REMOVED lines=44> */
.L_x_4831:
[----:B------:R-:W-:Y:S05]  /*147e0*/  BSYNC B1 ;  /* 0x0000000000017941 */ /* 0x000fea0003800000 */
.L_x_4830:
        /* <DEDUP_REMOVED lines=10> */
.L_x_4826:
        /* <DEDUP_REMOVED lines=12> */
.L_x_4835:
[----:B------:R-:W-:Y:S02]  /*14950*/  IMAD.MOV.U32 R135, RZ, RZ, R112 ;  /* 0x000000ffff877224 */ /* 0x000fe400078e0070 */
.L_x_4836:
[----:B------:R-:W-:Y:S05]  /*14960*/  BSYNC B1 ;  /* 0x0000000000017941 */ /* 0x000fea0003800000 */
.L_x_4834:
        /* <DEDUP_REMOVED lines=16> */
.L_x_4840:
[----:B------:R-:W-:Y:S05]  /*14a70*/  BSYNC B2 ;  /* 0x0000000000027941 */ /* 0x000fea0003800000 */
.L_x_4839:
        /* <DEDUP_REMOVED lines=44> */
.L_x_4838:
[----:B------:R-:W-:Y:S05]  /*14d40*/  BSYNC B1 ;  /* 0x0000000000017941 */ /* 0x000fea0003800000 */
.L_x_4837:
        /* <DEDUP_REMOVED lines=15> */
.L_x_4841:
        /* <DEDUP_REMOVED lines=12> */
.L_x_4844:
[----:B------:R-:W-:Y:S02]  /*14f00*/  IMAD.MOV.U32 R135, RZ, RZ, R112 ;  /* 0x000000ffff877224 */ /* 0x000fe400078e0070 */
.L_x_4845:
[----:B------:R-:W-:Y:S05]  /*14f10*/  BSYNC B1 ;  /* 0x0000000000017941 */ /* 0x000fea0003800000 */
.L_x_4843:
        /* <DEDUP_REMOVED lines=16> */
.L_x_4849:
[----:B------:R-:W-:Y:S05]  /*15020*/  BSYNC B2 ;  /* 0x0000000000027941 */ /* 0x000fea0003800000 */
.L_x_4848:
        /* <DEDUP_REMOVED lines=44> */
.L_x_4847:
[----:B------:R-:W-:Y:S05]  /*152f0*/  BSYNC B1 ;  /* 0x0000000000017941 */ /* 0x000fea0003800000 */
.L_x_4846:
        /* <DEDUP_REMOVED lines=10> */
.L_x_4842:
        /* <DEDUP_REMOVED lines=12> */
.L_x_4851:
[----:B------:R-:W-:Y:S02]  /*15460*/  MOV R116, R112 ;  /* 0x0000007000747202 */ /* 0x000fe40000000f00 */
.L_x_4852:
[----:B------:R-:W-:Y:S05]  /*15470*/  BSYNC B1 ;  /* 0x0000000000017941 */ /* 0x000fea0003800000 */
.L_x_4850:
        /* <DEDUP_REMOVED lines=16> */
.L_x_4856:
[----:B------:R-:W-:Y:S05]  /*15580*/  BSYNC B2 ;  /* 0x0000000000027941 */ /* 0x000fea0003800000 */
.L_x_4855:
        /* <DEDUP_REMOVED lines=44> */
.L_x_4854:
[----:B------:R-:W-:Y:S05]  /*15850*/  BSYNC B1 ;  /* 0x0000000000017941 */ /* 0x000fea0003800000 */
.L_x_4853:
        /* <DEDUP_REMOVED lines=10> */
[----:B------:R-:W-:Y:S01]  /*15900*/  FADD.FTZ R143, R68, R143 ;  /* 0x0000008f448f7221 */ /* 0x000fe20000010000 */
[----:B------:R-:W-:Y:S01]  /*15910*/  MOV R68, R69 ;  /* 0x0000004500447202 */ /* 0x000fe20000000f00 */
[----:B------:R-:W-:Y:S05]  /*15920*/  BRA `(.L_x_4858) ;  /* 0x0000056000007947 */ /* 0x000fea0003800000 */
.L_x_4857:
        /* <DEDUP_REMOVED lines=12> */
.L_x_4860:
[----:B------:R-:W-:Y:S02]  /*159f0*/  IMAD.MOV.U32 R116, RZ, RZ, R112 ;  /* 0x000000ffff747224 */ /* 0x000fe400078e0070 */
.L_x_4861:
[----:B------:R-:W-:Y:S05]  /*15a00*/  BSYNC B1 ;  /* 0x0000000000017941 */ /* 0x000fea0003800000 */
.L_x_4859:
        /* <DEDUP_REMOVED lines=16> */
.L_x_4865:
[----:B------:R-:W-:Y:S05]  /*15b10*/  BSYNC B2 ;  /* 0x0000000000027941 */ /* 0x000fea0003800000 */
.L_x_4864:
        /* <DEDUP_REMOVED lines=42> */
[----:B------:R-:W-:Y:S01]  /*15dc0*/  LOP3.LUT R119, R69, R132, R122, 0x96, !PT ;  /* 0x0000008445777212 */ /* 0x000fe200078e967a */
[----:B------:R-:W-:Y:S02]  /*15dd0*/  IMAD.MOV.U32 R68, RZ, RZ, RZ ;  /* 0x000000ffff447224 */ /* 0x000fe400078e00ff */
.L_x_4863:
[----:B------:R-:W-:Y:S05]  /*15de0*/  BSYNC B1 ;  /* 0x0000000000017941 */ /* 0x000fea0003800000 */
.L_x_4862:
        /* <DEDUP_REMOVED lines=10> */
.L_x_4858:
        /* <DEDUP_REMOVED lines=12> */
.L_x_4867:
[----:B------:R-:W-:Y:S02]  /*15f50*/  IMAD.MOV.U32 R116, RZ, RZ, R112 ;  /* 0x000000ffff747224 */ /* 0x000fe400078e0070 */
.L_x_4868:
[----:B------:R-:W-:Y:S05]  /*15f60*/  BSYNC B1 ;  /* 0x0000000000017941 */ /* 0x000fea0003800000 */
.L_x_4866:
        /* <DEDUP_REMOVED lines=16> */
.L_x_4872:
[----:B------:R-:W-:Y:S05]  /*16070*/  BSYNC B2 ;  /* 0x0000000000027941 */ /* 0x000fea0003800000 */
.L_x_4871:
        /* <DEDUP_REMOVED lines=44> */
.L_x_4870:
[----:B------:R-:W-:Y:S05]  /*16340*/  BSYNC B1 ;  /* 0x0000000000017941 */ /* 0x000fea0003800000 */
.L_x_4869:
        /* <DEDUP_REMOVED lines=13> */
.L_x_4873:
        /* <DEDUP_REMOVED lines=12> */
.L_x_4876:
[----:B------:R-:W-:Y:S02]  /*164e0*/  IMAD.MOV.U32 R70, RZ, RZ, R112 ;  /* 0x000000ffff467224 */ /* 0x000fe400078e0070 */
.L_x_4877:
[----:B------:R-:W-:Y:S05]  /*164f0*/  BSYNC B1 ;  /* 0x0000000000017941 */ /* 0x000fea0003800000 */
.L_x_4875:
        /* <DEDUP_REMOVED lines=16> */
.L_x_4881:
[----:B------:R-:W-:Y:S05]  /*16600*/  BSYNC B2 ;  /* 0x0000000000027941 */ /* 0x000fea0003800000 */
.L_x_4880:
        /* <DEDUP_REMOVED lines=44> */
.L_x_4879:
[----:B------:R-:W-:Y:S05]  /*168d0*/  BSYNC B1 ;  /* 0x0000000000017941 */ /* 0x000fea0003800000 */
.L_x_4878:
        /* <DEDUP_REMOVED lines=10> */
.L_x_4874:
        /* <DEDUP_REMOVED lines=12> */
.L_x_4883:
[----:B------:R-:W-:Y:S02]  /*16a40*/  IMAD.MOV.U32 R70, RZ, RZ, R112 ;  /* 0x000000ffff467224 */ /* 0x000fe400078e0070 */
.L_x_4884:
[----:B------:R-:W-:Y:S05]  /*16a50*/  BSYNC B1 ;  /* 0x0000000000017941 */ /* 0x000fea0003800000 */
.L_x_4882:
        /* <DEDUP_REMOVED lines=16> */
.L_x_4888:
[----:B------:R-:W-:Y:S05]  /*16b60*/  BSYNC B2 ;  /* 0x0000000000027941 */ /* 0x000fea0003800000 */
.L_x_4887:
        /* <DEDUP_REMOVED lines=38> */
[----:B------:R-:W-:Y:S02]  /*16dd0*/  LOP3.LUT R118, R69, R118, R121, 0x96, !PT ;  /* 0x0000007645767212 */ /* 0x000fe400078e9679 */
[----:B------:R-:W-:Y:S01]  /*16de0*/  MOV R112, R68 ;  /* 0x0000004400707202 */ /* 0x000fe20000000f00 */
[----:B------:R-:W-:-:S04]  /*16df0*/  IMAD.WIDE.U32 R68, R114, -0x2daee0ad, RZ ;  /* 0xd2511f5372447825 */ /* 0x000fc800078e00ff */
[----:B------:R-:W-:Y:S01]  /*16e00*/  IMAD.MOV.U32 R114, RZ, RZ, R68 ;  /* 0x000000ffff727224 */ /* 0x000fe200078e0044 */
[----:B------:R-:W-:Y:S01]  /*16e10*/  LOP3.LUT R119, R69, R132, R122, 0x96, !PT ;  /* 0x0000008445777212 */ /* 0x000fe200078e967a */
[----:B------:R-:W-:Y:S02]  /*16e20*/  IMAD.MOV.U32 R69, RZ, RZ, RZ ;  /* 0x000000ffff457224 */ /* 0x000fe400078e00ff */
.L_x_4886:
[----:B------:R-:W-:Y:S05]  /*16e30*/  BSYNC B1 ;  /* 0x0000000000017941 */ /* 0x000fea0003800000 */
.L_x_4885:
        /* <DEDUP_REMOVED lines=13> */
.L_x_4889:
        /* <DEDUP_REMOVED lines=12> */
.L_x_4892:
[----:B------:R-:W-:Y:S02]  /*16fd0*/  MOV R70, R112 ;  /* 0x0000007000467202 */ /* 0x000fe40000000f00 */
.L_x_4893:
[----:B------:R-:W-:Y:S05]  /*16fe0*/  BSYNC B1 ;  /* 0x0000000000017941 */ /* 0x000fea0003800000 */
.L_x_4891:
        /* <DEDUP_REMOVED lines=16> */
.L_x_4897:
[----:B------:R-:W-:Y:S05]  /*170f0*/  BSYNC B2 ;  /* 0x0000000000027941 */ /* 0x000fea0003800000 */
.L_x_4896:
        /* <DEDUP_REMOVED lines=44> */
.L_x_4895:
[----:B------:R-:W-:Y:S05]  /*173c0*/  BSYNC B1 ;  /* 0x0000000000017941 */ /* 0x000fea0003800000 */
.L_x_4894:
        /* <DEDUP_REMOVED lines=10> */
.L_x_4890:
        /* <DEDUP_REMOVED lines=12> */
.L_x_4899:
[----:B------:R-:W-:Y:S02]  /*17530*/  IMAD.MOV.U32 R70, RZ, RZ, R112 ;  /* 0x000000ffff467224 */ /* 0x000fe400078e0070 */
.L_x_4900:
[----:B------:R-:W-:Y:S05]  /*17540*/  BSYNC B1 ;  /* 0x0000000000017941 */ /* 0x000fea0003800000 */
.L_x_4898:
        /* <DEDUP_REMOVED lines=16> */
.L_x_4904:
[----:B------:R-:W-:Y:S05]  /*17650*/  BSYNC B2 ;  /* 0x0000000000027941 */ /* 0x000fea0003800000 */
.L_x_4903:
        /* <DEDUP_REMOVED lines=44> */
.L_x_4902:
[----:B------:R-:W-:Y:S05]  /*17920*/  BSYNC B1 ;  /* 0x0000000000017941 */ /* 0x000fea0003800000 */
.L_x_4901:
        /* <DEDUP_REMOVED lines=13> */
.L_x_4905:
        /* <DEDUP_REMOVED lines=12> */
.L_x_4908:
[----:B------:R-:W-:Y:S02]  /*17ac0*/  IMAD.MOV.U32 R132, RZ, RZ, R112 ;  /* 0x000000ffff847224 */ /* 0x000fe400078e0070 */
.L_x_4909:
[----:B------:R-:W-:Y:S05]  /*17ad0*/  BSYNC B1 ;  /* 0x0000000000017941 */ /* 0x000fea0003800000 */
.L_x_4907:
        /* <DEDUP_REMOVED lines=16> */
.L_x_4913:
[----:B------:R-:W-:Y:S05]  /*17be0*/  BSYNC B2 ;  /* 0x0000000000027941 */ /* 0x000fea0003800000 */
.L_x_4912:
        /* <DEDUP_REMOVED lines=44> */
.L_x_4911:
[----:B------:R-:W-:Y:S05]  /*17eb0*/  BSYNC B1 ;  /* 0x0000000000017941 */ /* 0x000fea0003800000 */
.L_x_4910:
        /* <DEDUP_REMOVED lines=10> */
.L_x_4906:
        /* <DEDUP_REMOVED lines=54> */
.L_x_4785:
[----:B------:R-:W-:Y:S05]  /*182c0*/  BSYNC B0 ;  /* 0x0000000000007941 */ /* 0x000fea0003800000 */
.L_x_4784:
        /* <DEDUP_REMOVED lines=42> */
[----:B------:R0:W2:Y:S02]  /*18570*/  SHFL.BFLY PT, R69, R68, 0x1, 0x1f ;  /* 0x0c201f0044457f89 */ /* 0x0000a400000e0000 */
.L_x_4926:
[----:B--2---:R-:W-:Y:S01]  /*18580*/  FADD.FTZ R134, R68, R69 ;  /* 0x0000004544867221 */ /* 0x004fe20000010000 */
        /* <DEDUP_REMOVED lines=10> */
[----:B-1----:R-:W-:-:S04]  /*18630*/  FMUL.FTZ R68, R120, R133 ;  /* 0x0000008578447220 */ /* 0x002fc80000410000 */
        /* <DEDUP_REMOVED lines=74> */
.L_x_4927:
        /* <DEDUP_REMOVED lines=11> */
[----:B------:R-:W-:Y:S01]  /*18b90*/  @!P0 IADD3 R132, R132, R133, RZ ;  /* 0x0000008584848210 */ /* 0x000fe20007ffe0ff */
[----:B------:R-:W-:Y:S01]  /*18ba0*/  IMAD.MOV.U32 R70, RZ, RZ, RZ ;  /* 0x000000ffff467224 */ /* 0x000fe200078e00ff */
[----:B------:R-:W-:Y:S01]  /*18bb0*/  ISETP.NE.AND P1, PT, RZ, UR6, PT ;  /* 0x00000006ff007c0c */ /* 0x000fe2000bf25270 */
[----:B------:R-:W-:Y:S01]  /*18bc0*/  @!P0 IMAD.MOV.U32 R70, RZ, RZ, R113 ;  /* 0x000000ffff468224 */ /* 0x000fe200078e0071 */
[----:B------:R-:W-:Y:S01]  /*18bd0*/  LOP3.LUT P2, RZ, R0, 0x20, RZ, 0xc0, !PT ;  /* 0x0000002000ff7812 */ /* 0x000fe2000784c0ff */
[----:B------:R-:W-:Y:S02]  /*18be0*/  BSSY B0, `(.L_x_4916) ;  /* 0x0000064000007945 */ /* 0x000fe40003800000 */
[----:B------:R-:W-:Y:S01]  /*18bf0*/  I2F R139, R70 ;  /* 0x00000046008b7306 */ /* 0x000fe20000201400 */
[----:B------:R-:W1:Y:S04]  /*18c00*/  SHFL.DOWN PT, R133, R70, 0x4, 0x1f ;  /* 0x08801f0046857f89 */ /* 0x000e6800000e0000 */
[----:B------:R2:W-:Y:S01]  /*18c10*/  @!P0 LDS.64 R68, [R132.X8] ;  /* 0x0000000084448984 */ /* 0x0005e20000008a00 */
[----:B------:R-:W-:Y:S01]  /*18c20*/  LOP3.LUT P0, RZ, R71, 0x1f, R56, 0xf8, !PT ;  /* 0x0000001f47ff7812 */ /* 0x000fe2000780f838 */
[----:B-1----:R-:W-:-:S02]  /*18c30*/  IMAD.IADD R136, R133, 0x1, R70 ;  /* 0x0000000185887824 */ /* 0x002fc400078e0246 */
[----:B------:R-:W-:Y:S10]  /*18c40*/  I2F R133, R133 ;  /* 0x0000008500857306 */ /* 0x000ff40000201400 */
[----:B------:R-:W-:Y:S01]  /*18c50*/  @!P0 IMAD.MOV.U32 R71, RZ, RZ, 0x4 ;  /* 0x00000004ff478424 */ /* 0x000fe200078e00ff */
[----:B------:R-:W1:Y:S01]  /*18c60*/  SHFL.DOWN PT, R183, R136, 0x2, 0x1f ;  /* 0x08401f0088b77f89 */ /* 0x000e6200000e0000 */
[----:B------:R-:W2:Y:S08]  /*18c70*/  I2F R137, R136 ;  /* 0x0000008800897306 */ /* 0x000eb00000201400 */
[----:B--2---:R-:W2:Y:S01]  /*18c80*/  MUFU.RCP R132, R137 ;  /* 0x0000008900847308 */ /* 0x004ea20000001000 */
[----:B-1----:R-:W-:Y:S01]  /*18c90*/  IMAD.IADD R136, R136, 0x1, R183 ;  /* 0x0000000188887824 */ /* 0x002fe200078e02b7 */
[----:B0-----:R-:W0:Y:S04]  /*18ca0*/  SHFL.DOWN PT, R135, R68, 0x4, 0x1f ;  /* 0x08801f0044877f89 */ /* 0x001e2800000e0000 */
[----:B------:R-:W1:Y:S02]  /*18cb0*/  SHFL.DOWN PT, R134, R69, 0x4, 0x1f ;  /* 0x08801f0045867f89 */ /* 0x000e6400000e0000 */
[----:B------:R-:W-:Y:S01]  /*18cc0*/  I2F R183, R183 ;  /* 0x000000b700b77306 */ /* 0x000fe20000201400 */
[----:B0-----:R-:W-:-:S02]  /*18cd0*/  FADD.FTZ R138, -R135, R68 ;  /* 0x00000044878a7221 */ /* 0x001fc40000010100 */
        /* <DEDUP_REMOVED lines=46> */
[----:B------:R-:W-:Y:S01]  /*18fc0*/  FADD.FTZ R135, R68, R69 ;  /* 0x0000004544877221 */ /* 0x000fe20000010000 */
[----:B------:R-:W-:-:S05]  /*18fd0*/  @!P0 MOV R69, 0x4 ;  /* 0x0000000400458802 */ /* 0x000fca0000000f00 */
        /* <DEDUP_REMOVED lines=10> */
[----:B------:R-:W-:Y:S02]  /*19080*/  FADD.FTZ R132, R157, -R146 ;  /* 0x800000929d847221 */ /* 0x000fe40000010000 */
[----:B------:R-:W-:Y:S02]  /*19090*/  FFMA.FTZ R68, R43, R68, R34 ;  /* 0x000000442b447223 */ /* 0x000fe40000010022 */
[--C-:B------:R-:W-:Y:S02]  /*190a0*/  FADD.FTZ R134, R155, -R146.reuse ;  /* 0x800000929b867221 */ /* 0x100fe40000010000 */
[----:B------:R-:W-:Y:S01]  /*190b0*/  FADD.FTZ R136, R159, -R146 ;  /* 0x800000929f887221 */ /* 0x000fe20000010000 */
[----:B------:R-:W-:Y:S01]  /*190c0*/  F2FP.PACK_AB R68, R69, R68 ;  /* 0x000000444544723e */ /* 0x000fe200000000ff */
[C---:B------:R-:W-:Y:S02]  /*190d0*/  FMUL.FTZ R70, R135.reuse, R70 ;  /* 0x0000004687467220 */ /* 0x040fe40000410000 */
[----:B------:R-:W-:-:S02]  /*190e0*/  FMUL.FTZ R132, R135, R132 ;  /* 0x0000008487847220 */ /* 0x000fc40000410000 */
[--C-:B------:R-:W-:Y:S02]  /*190f0*/  FADD.FTZ R138, R161, -R146.reuse ;  /* 0x80000092a18a7221 */ /* 0x100fe40000010000 */
[----:B------:R-:W-:Y:S02]  /*19100*/  FADD.FTZ R142, R175, -R146 ;  /* 0x80000092af8e7221 */ /* 0x000fe40000010000 */
        /* <DEDUP_REMOVED lines=12> */
[----:B------:R-:W-:-:S03]  /*191d0*/  IMAD.MOV.U32 R132, RZ, RZ, 0x10 ;  /* 0x00000010ff847424 */ /* 0x000fc600078e00ff */
[----:B------:R-:W-:Y:S01]  /*191e0*/  F2FP.PACK_AB R71, R133, R138 ;  /* 0x0000008a8547723e */ /* 0x000fe200000000ff */
[C---:B------:R-:W-:Y:S01]  /*191f0*/  IMAD.WIDE.U32 R132, R111.reuse, R132, c[0x0][0x208] ;  /* 0x000082006f847625 */ /* 0x040fe200078e0084 */
[----:B------:R-:W-:-:S04]  /*19200*/  IADD3 R111, R111, 0x100, RZ ;  /* 0x000001006f6f7810 */ /* 0x000fc80007ffe0ff */
[----:B------:R0:W-:Y:S03]  /*19210*/  STG.E.128 [R132.64], R68 ;  /* 0x0000004484007986 */ /* 0x0001e6000c101d04 */
.L_x_4917:
[----:B------:R-:W-:Y:S05]  /*19220*/  BSYNC B0 ;  /* 0x0000000000007941 */ /* 0x000fea0003800000 */
.L_x_4916:
        /* <DEDUP_REMOVED lines=35> */
.L_x_4919:
[----:B------:R-:W-:Y:S05]  /*19460*/  BSYNC B0 ;  /* 0x0000000000007941 */ /* 0x000fea0003800000 */
.L_x_4918:
[----:B------:R-:W-:Y:S01]  /*19470*/  LOP3.LUT P0, RZ, R0, 0x80, RZ, 0xc0, !PT ;  /* 0x0000008000ff7812 */ /* 0x000fe2000780c0ff */
[----:B------:R-:W-:-:S12]  /*19480*/  BSSY B0, `(.L_x_4920) ;  /* 0x0000022000007945 */ /* 0x000fd80003800000 */
[----:B------:R-:W-:Y:S05]  /*19490*/  @!P0 BRA `(.L_x_4921) ;  /* 0x0000020000008947 */ /* 0x000fea0003800000 */
[--C-:B0-----:R-:W-:Y:S02]  /*194a0*/  FADD.FTZ R70, R127, -R146.reuse ;  /* 0x800000927f467221 */ /* 0x101fe40000010000 */
[----:B------:R-:W-:Y:S02]  /*194b0*/  FADD.FTZ R68, R124, -R146 ;  /* 0x800000927c447221 */ /* 0x000fe40000010000 */
        /* <DEDUP_REMOVED lines=30> */
.L_x_4921:
[----:B------:R-:W-:Y:S05]  /*196a0*/  BSYNC B0 ;  /* 0x0000000000007941 */ /* 0x000fea0003800000 */
.L_x_4920:
[----:B------:R-:W-:Y:S01]  /*196b0*/  LOP3.LUT P0, RZ, R0, 0x40, RZ, 0xc0, !PT ;  /* 0x0000004000ff7812 */ /* 0x000fe2000780c0ff */
[----:B------:R-:W-:-:S12]  /*196c0*/  BSSY B0, `(.L_x_4922) ;  /* 0x0000021000007945 */ /* 0x000fd80003800000 */
        /* <DEDUP_REMOVED lines=26> */
[----:B------:R-:W-:-:S02]  /*19870*/  FFMA.FTZ R134, R82, R134, R95 ;  /* 0x0000008652867223 */ /* 0x000fc4000001005f */
[----:B------:R-:W-:Y:S01]  /*19880*/  IMAD.MOV.U32 R132, RZ, RZ, 0x10 ;  /* 0x00000010ff847424 */ /* 0x000fe200078e00ff */
[----:B------:R-:W-:Y:S02]  /*19890*/  F2FP.PACK_AB R70, R135, R136 ;  /* 0x000000888746723e */ /* 0x000fe400000000ff */
[----:B------:R-:W-:Y:S01]  /*198a0*/  F2FP.PACK_AB R69, R134, R69 ;  /* 0x000000458645723e */ /* 0x000fe200000000ff */
[----:B------:R-:W-:-:S05]  /*198b0*/  IMAD.WIDE.U32 R132, R111, R132, c[0x0][0x208] ;  /* 0x000082006f847625 */ /* 0x000fca00078e0084 */
[----:B------:R0:W-:Y:S02]  /*198c0*/  STG.E.128 [R132.64], R68 ;  /* 0x0000004484007986 */ /* 0x0001e4000c101d04 */
.L_x_4923:
[----:B------:R-:W-:Y:S05]  /*198d0*/  BSYNC B0 ;  /* 0x0000000000007941 */ /* 0x000fea0003800000 */
.L_x_4922:
[----:B------:R-:W-:Y:S02]  /*198e0*/  IADD3 R48, R48, c[0x0][0x160], RZ ;  /* 0x0000580030307a10 */ /* 0x000fe40007ffe0ff */
[----:B------:R-:W-:Y:S02]  /*198f0*/  LOP3.LUT P1, RZ, R115, 0xff, RZ, 0xc0, !PT ;  /* 0x000000ff73ff7812 */ /* 0x000fe4000782c0ff */
[----:B------:R-:W-:Y:S02]  /*19900*/  ISETP.GE.AND P0, PT, R48, c[0x0][0x164], PT ;  /* 0x0000590030007a0c */ /* 0x000fe40003f06270 */
[----:B------:R-:W-:-:S11]  /*19910*/  SEL R115, RZ, 0x1, P1 ;  /* 0x00000001ff737807 */ /* 0x000fd60000800000 */
[----:B0-----:R-:W-:Y:S01]  /*19920*/  @P0 CALL.REL.NOINC `(.L_x_4924) ;  /* 0x0000001000000944 */ /* 0x001fe20003c00000 */
[----:B------:R-:W-:Y:S05]  /*19930*/  BRA `(.L_x_4925) ;  /* 0xfffe760000007947 */ /* 0x000fea000383ffff */
.L_x_4924:
[----:B------:R-:W-:Y:S05]  /*19940*/  EXIT ;  /* 0x000000000000794d */ /* 0x000fea0003800000 */
.L_x_4914:
[----:B------:R-:W-:Y:S01]  /*19950*/  IMAD.MOV.U32 R134, RZ, RZ, R68 ;  /* 0x000000ffff867224 */ /* 0x000fe200078e0044 */
[----:B------:R-:W-:Y:S01]  /*19960*/  MOV R136, 0xffffffff ;  /* 0xffffffff00887802 */ /* 0x000fe20000000f00 */
[----:B------:R-:W-:Y:S01]  /*19970*/  IMAD.MOV.U32 R69, RZ, RZ, 0x1 ;  /* 0x00000001ff457424 */ /* 0x000fe200078e00ff */
[----:B------:R-:W-:Y:S01]  /*19980*/  MOV R70, 0x199b0 ;  /* 0x000199b000467802 */ /* 0x000fe20000000f00 */
[----:B------:R-:W-:Y:S02]  /*19990*/  IMAD.MOV.U32 R133, RZ, RZ, 0x1f ;  /* 0x0000001fff857424 */ /* 0x000fe400078e00ff */
[----:B-1----:R-:W-:Y:S05]  /*199a0*/  CALL.REL.NOINC `($__internal_14_$__cuda_sm70_shflsync_bfly_p) ;  /* 0x000007c000007944 */ /* 0x002fea0003c00000 */
[----:B01----:R-:W-:Y:S05]  /*199b0*/  BRA `(.L_x_4926) ;  /* 0xffffebc000007947 */ /* 0x003fea000383ffff */
.L_x_4915:
[----:B------:R-:W-:Y:S01]  /*199c0*/  IMAD.MOV.U32 R69, RZ, RZ, 0x2 ;  /* 0x00000002ff457424 */ /* 0x000fe200078e00ff */
[----:B------:R-:W-:Y:S01]  /*199d0*/  MOV R70, 0x19a10 ;  /* 0x00019a1000467802 */ /* 0x000fe20000000f00 */
[----:B------:R-:W-:Y:S02]  /*199e0*/  IMAD.MOV.U32 R133, RZ, RZ, 0x1f ;  /* 0x0000001fff857424 */ /* 0x000fe400078e00ff */
[----:B------:R-:W-:Y:S02]  /*199f0*/  IMAD.MOV.U32 R136, RZ, RZ, -0x1 ;  /* 0xffffffffff887424 */ /* 0x000fe400078e00ff */
[----:B01----:R-:W-:Y:S05]  /*19a00*/  CALL.REL.NOINC `($__internal_14_$__cuda_sm70_shflsync_bfly_p) ;  /* 0x0000076000007944 */ /* 0x003fea0003c00000 */
[----:B01----:R-:W-:Y:S01]  /*19a10*/  FADD.FTZ R134, R134, R69 ;  /* 0x0000004586867221 */ /* 0x003fe20000010000 */
[----:B------:R-:W-:Y:S01]  /*19a20*/  MOV R70, 0x19a70 ;  /* 0x00019a7000467802 */ /* 0x000fe20000000f00 */
[----:B------:R-:W-:-:S02]  /*19a30*/  IMAD.MOV.U32 R69, RZ, RZ, 0x4 ;  /* 0x00000004ff457424 */ /* 0x000fc400078e00ff */
[----:B------:R-:W-:Y:S02]  /*19a40*/  IMAD.MOV.U32 R133, RZ, RZ, 0x1f ;  /* 0x0000001fff857424 */ /* 0x000fe400078e00ff */
[----:B------:R-:W-:Y:S02]  /*19a50*/  IMAD.MOV.U32 R136, RZ, RZ, -0x1 ;  /* 0xffffffffff887424 */ /* 0x000fe400078e00ff */
[----:B------:R-:W-:Y:S05]  /*19a60*/  CALL.REL.NOINC `($__internal_14_$__cuda_sm70_shflsync_bfly_p) ;  /* 0x0000070000007944 */ /* 0x000fea0003c00000 */
[----:B0-----:R-:W-:Y:S01]  /*19a70*/  HFMA2.MMA R133, -RZ, RZ, 0, 1.847743988037109375e-06 ;  /* 0x0000001fff857435 */ /* 0x001fe200000001ff */
[----:B-1----:R-:W-:Y:S01]  /*19a80*/  FADD.FTZ R134, R134, R69 ;  /* 0x0000004586867221 */ /* 0x002fe20000010000 */
[----:B------:R-:W-:Y:S01]  /*19a90*/  MOV R70, 0x19ad0 ;  /* 0x00019ad000467802 */ /* 0x000fe20000000f00 */
[----:B------:R-:W-:Y:S02]  /*19aa0*/  IMAD.MOV.U32 R69, RZ, RZ, 0x8 ;  /* 0x00000008ff457424 */ /* 0x000fe400078e00ff */
[----:B------:R-:W-:Y:S02]  /*19ab0*/  IMAD.MOV.U32 R136, RZ, RZ, -0x1 ;  /* 0xffffffffff887424 */ /* 0x000fe400078e00ff */
[----:B------:R-:W-:Y:S05]  /*19ac0*/  CALL.REL.NOINC `($__internal_14_$__cuda_sm70_shflsync_bfly_p) ;  /* 0x000006a000007944 */ /* 0x000fea0003c00000 */
[----:B01----:R-:W-:Y:S01]  /*19ad0*/  FADD.FTZ R134, R134, R69 ;  /* 0x0000004586867221 */ /* 0x003fe20000010000 */
[----:B------:R-:W-:Y:S01]  /*19ae0*/  MOV R70, 0x19b30 ;  /* 0x00019b3000467802 */ /* 0x000fe20000000f00 */
[----:B------:R-:W-:Y:S02]  /*19af0*/  IMAD.MOV.U32 R69, RZ, RZ, 0x10 ;  /* 0x00000010ff457424 */ /* 0x000fe400078e00ff */
[----:B------:R-:W-:-:S02]  /*19b00*/  IMAD.MOV.U32 R133, RZ, RZ, 0x1f ;  /* 0x0000001fff857424 */ /* 0x000fc400078e00ff */
[----:B------:R-:W-:Y:S02]  /*19b10*/  IMAD.MOV.U32 R136, RZ, RZ, -0x1 ;  /* 0xffffffffff887424 */ /* 0x000fe400078e00ff */
[----:B------:R-:W-:Y:S05]  /*19b20*/  CALL.REL.NOINC `($__internal_14_$__cuda_sm70_shflsync_bfly_p) ;  /* 0x0000064000007944 */ /* 0x000fea0003c00000 */
[----:B-1----:R-:W-:Y:S01]  /*19b30*/  FADD.FTZ R69, R134, R69 ;  /* 0x0000004586457221 */ /* 0x002fe20000010000 */
[----:B------:R-:W-:Y:S01]  /*19b40*/  LOP3.LUT P3, RZ, R0, 0x20, RZ, 0xc0, !PT ;  /* 0x0000002000ff7812 */ /* 0x000fe2000786c0ff */
[----:B0-----:R-:W-:Y:S02]  /*19b50*/  IMAD.MOV.U32 R133, RZ, RZ, 0x1f ;  /* 0x0000001fff857424 */ /* 0x001fe400078e00ff */
[----:B------:R-:W-:Y:S02]  /*19b60*/  FMUL.FTZ R68, R120, R69 ;  /* 0x0000004578447220 */ /* 0x000fe40000410000 */
[----:B------:R-:W-:Y:S02]  /*19b70*/  IMAD.MOV.U32 R136, RZ, RZ, -0x1 ;  /* 0xffffffffff887424 */ /* 0x000fe400078e00ff */
[--C-:B------:R-:W-:Y:S02]  /*19b80*/  FADD.FTZ R69, R110, -R68.reuse ;  /* 0x800000446e457221 */ /* 0x100fe40000010000 */
[----:B------:R-:W-:-:S02]  /*19b90*/  FADD.FTZ R70, R131, -R68 ;  /* 0x8000004483467221 */ /* 0x000fc40000010000 */
        /* <DEDUP_REMOVED lines=65> */
[----:B------:R-:W-:Y:S05]  /*19fb0*/  CALL.REL.NOINC `($__internal_14_$__cuda_sm70_shflsync_bfly_p) ;  /* 0x000001b000007944 */ /* 0x000fea0003c00000 */
[----:B01----:R-:W-:Y:S01]  /*19fc0*/  FADD.FTZ R134, R134, R69 ;  /* 0x0000004586867221 */ /* 0x003fe20000010000 */
[----:B------:R-:W-:Y:S01]  /*19fd0*/  MOV R69, 0x2 ;  /* 0x0000000200457802 */ /* 0x000fe20000000f00 */
[----:B------:R-:W-:Y:S01]  /*19fe0*/  IMAD.MOV.U32 R133, RZ, RZ, 0x1f ;  /* 0x0000001fff857424 */ /* 0x000fe200078e00ff */
[----:B------:R-:W-:Y:S01]  /*19ff0*/  MOV R70, 0x1a020 ;  /* 0x0001a02000467802 */ /* 0x000fe20000000f00 */
        /* <DEDUP_REMOVED lines=8> */
[----:B01----:R-:W-:Y:S01]  /*1a080*/  FADD.FTZ R134, R134, R69 ;  /* 0x0000004586867221 */ /* 0x003fe20000010000 */
[----:B------:R-:W-:Y:S01]  /*1a090*/  MOV R136, 0xffffffff ;  /* 0xffffffff00887802 */ /* 0x000fe20000000f00 */
[----:B------:R-:W-:Y:S01]  /*1a0a0*/  IMAD.MOV.U32 R69, RZ, RZ, 0x8 ;  /* 0x00000008ff457424 */ /* 0x000fe200078e00ff */
[----:B------:R-:W-:Y:S01]  /*1a0b0*/  MOV R70, 0x1a0e0 ;  /* 0x0001a0e000467802 */ /* 0x000fe20000000f00 */
[----:B------:R-:W-:Y:S02]  /*1a0c0*/  IMAD.MOV.U32 R133, RZ, RZ, 0x1f ;  /* 0x0000001fff857424 */ /* 0x000fe400078e00ff */
[----:B------:R-:W-:Y:S05]  /*1a0d0*/  CALL.REL.NOINC `($__internal_14_$__cuda_sm70_shflsync_bfly_p) ;  /* 0x0000009000007944 */ /* 0x000fea0003c00000 */
[----:B-1----:R-:W-:Y:S01]  /*1a0e0*/  FADD.FTZ R135, R134, R69 ;  /* 0x0000004586877221 */ /* 0x002fe20000010000 */
[----:B------:R-:W-:Y:S01]  /*1a0f0*/  MOV R70, 0x1a150 ;  /* 0x0001a15000467802 */ /* 0x000fe20000000f00 */
[----:B------:R-:W-:Y:S02]  /*1a100*/  IMAD.MOV.U32 R69, RZ, RZ, 0x10 ;  /* 0x00000010ff457424 */ /* 0x000fe400078e00ff */
[----:B0-----:R-:W-:Y:S02]  /*1a110*/  IMAD.MOV.U32 R133, RZ, RZ, 0x1f ;  /* 0x0000001fff857424 */ /* 0x001fe400078e00ff */
[----:B------:R-:W-:-:S02]  /*1a120*/  IMAD.MOV.U32 R136, RZ, RZ, -0x1 ;  /* 0xffffffffff887424 */ /* 0x000fc400078e00ff */
[----:B------:R-:W-:Y:S02]  /*1a130*/  IMAD.MOV.U32 R134, RZ, RZ, R135 ;  /* 0x000000ffff867224 */ /* 0x000fe400078e0087 */
[----:B------:R-:W-:Y:S05]  /*1a140*/  CALL.REL.NOINC `($__internal_14_$__cuda_sm70_shflsync_bfly_p) ;  /* 0x0000002000007944 */ /* 0x000fea0003c00000 */
[----:B01----:R-:W-:Y:S01]  /*1a150*/  IMAD.MOV.U32 R136, RZ, RZ, R69 ;  /* 0x000000ffff887224 */ /* 0x003fe200078e0045 */
[----:B------:R-:W-:Y:S05]  /*1a160*/  BRA `(.L_x_4927) ;  /* 0xffffe97000007947 */ /* 0x000fea000383ffff */
        .weak           $__internal_14_$__cuda_sm70_shflsync_bfly_p
        .type           $__internal_14_$__cuda_sm70_shflsync_bfly_p,@function
        .size           $__internal_14_$__cuda_sm70_shflsync_bfly_p,(.L_x_26474 - $__internal_14_$__cuda_sm70_shflsync_bfly_p)
$__internal_14_$__cuda_sm70_shflsync_bfly_p:
[----:B------:R-:W-:Y:S01]  /*1a170*/  IMAD.MOV.U32 R71, RZ, RZ, 0x0 ;  /* 0x00000000ff477424 */ /* 0x000fe200078e00ff */
[----:B------:R-:W-:Y:S04]  /*1a180*/  WARPSYNC R136 ;  /* 0x0000008800007348 */ /* 0x000fe80003800000 */
[----:B------:R0:W1:Y:S01]  /*1a190*/  SHFL.BFLY PT, R69, R134, R69, R133 ;  /* 0x0c00004586457389 */ /* 0x00006200000e0085 */
[----:B------:R-:W-:Y:S05]  /*1a1a0*/  RET.REL.NODEC R70 `(_ZN10layer_norm31ln_parallel_residual_fwd_kernelINS_13Kernel_traitsI6__halfS2_S2_S2_fjLj8192ELj1ELj1ELj8ELj16ENS_18Kernel_traits_baseILj8192ES2_S2_S2_S2_fjLj256EEEEELb1ELb1ELb0EEEvNS_9FwdParamsE) ;  /* 0xfffe5e5046007950 */ /* 0x000fea0003c3ffff */
.L_x_4928:
        /* <DEDUP_REMOVED lines=13> */
.L_x_26474:


//--------------------- .text._ZN10layer_norm31ln_parallel_residual_fwd_kernelINS_13Kernel_traitsI6__halfS2_S2_S2_fjLj8192ELj1ELj1ELj8ELj16ENS_18Kernel_traits_baseILj8192ES2_S2_S2_S2_fjLj256EEEEELb1ELb1ELb1EEEvNS_9FwdParamsE --------------------------
	.section	.text._ZN10layer_norm31ln_parallel_residual_fwd_kernelINS_13Kernel_traitsI6__halfS2_S2_S2_fjLj8192ELj1ELj1ELj8ELj16ENS_18Kernel_traits_baseILj8192ES2_S2_S2_S2_fjLj256EEEEELb1ELb1ELb1EEEvNS_9FwdParamsE,"ax",@progbits
	.sectioninfo	@"SHI_REGISTERS=127"
	.align	128
        .global         _ZN10layer_norm31ln_parallel_residual_fwd_kernelINS_13Kernel_traitsI6__halfS2_S2_S2_fjLj8192ELj1ELj1ELj8ELj16ENS_18Kernel_traits_baseILj8192ES2_S2_S2_S2_fjLj256EEEEELb1ELb1ELb1EEEvNS_9FwdParamsE
        .type           _ZN10layer_norm31ln_parallel_residual_fwd_kernelINS_13Kernel_traitsI6__halfS2_S2_S2_fjLj8192ELj1ELj1ELj8ELj16ENS_18Kernel_traits_baseILj8192ES2_S2_S2_S2_fjLj256EEEEELb1ELb1ELb1EEEvNS_9FwdParamsE,@function
        .size           _ZN10layer_norm31ln_parallel_residual_fwd_kernelINS_13Kernel_traitsI6__halfS2_S2_S2_fjLj8192ELj1ELj1ELj8ELj16ENS_18Kernel_traits_baseILj8192ES2_S2_S2_S2_fjLj256EEEEELb1ELb1ELb1EEEvNS_9FwdParamsE,(.L_x_26475 - _ZN10layer_norm31ln_parallel_residual_fwd_kernelINS_13Kernel_traitsI6__halfS2_S2_S2_fjLj8192ELj1ELj1ELj8ELj16ENS_18Kernel_traits_baseILj8192ES2_S2_S2_S2_fjLj256EEEEELb1ELb1ELb1EEEvNS_9FwdParamsE)
        .other          _ZN10layer_norm31ln_parallel_residual_fwd_kernelINS_13Kernel_traitsI6__halfS2_S2_S2_fjLj8192ELj1ELj1ELj8ELj16ENS_18Kernel_traits_baseILj8192ES2_S2_S2_S2_fjLj256EEEEELb1ELb1ELb1EEEvNS_9FwdParamsE,@"STO_CUDA_ENTRY STV_DEFAULT"
_ZN10layer_norm31ln_parallel_residual_fwd_kernelINS_13Kernel_traitsI6__halfS2_S2_S2_fjLj8192ELj1ELj1ELj8ELj16ENS_18Kernel_traits_baseILj8192ES2_S2_S2_S2_fjLj256EEEEELb1ELb1ELb1EEEvNS_9FwdParamsE:
.text._ZN10layer_norm31ln_parallel_residual_fwd_kernelINS_13Kernel_traitsI6__halfS2_S2_S2_fjLj8192ELj1ELj1ELj8ELj16ENS_18Kernel_traits_baseILj8192ES2_S2_S2_S2_fjLj256EEEEELb1ELb1ELb1EEEvNS_9FwdParamsE:
        /* <DEDUP_REMOVED lines=18> */
[----:B0-----:R-:W-:-:S03]  /*0120*/  IMAD R2, R21, c[0x0][0x0], R124 ;  /* 0x0000000015027a24 */ /* 0x001fc600078e027c */
[----:B------:R-:W-:Y:S01]  /*0130*/  @P0 IADD3.X R7, RZ, R3, RZ, P1, !PT ;  /* 0x00000003ff070210 */ /* 0x000fe20000ffe4ff */
[----:B------:R-:W-:Y:S01]  /*0140*/  IMAD.WIDE.U32 R8, R2, -0x326172a9, RZ ;  /* 0xcd9e8d5702087825 */ /* 0x000fe200078e00ff */
[----:B------:R-:W-:Y:S02]  /*0150*/  ISETP.NE.U32.AND P0, PT, RZ, c[0x0][0x218], PT ;  /* 0x00008600ff007a0c */ /* 0x000fe40003f05070 */
[--C-:B------:R-:W-:Y:S02]  /*0160*/  SHF.R.U64 R3, R20, 0x2, R7.reuse ;  /* 0x0000000214037819 */ /* 0x100fe40000001207 */
[----:B------:R-:W-:Y:S02]  /*0170*/  SHF.R.U32.HI R22, RZ, 0x2, R7 ;  /* 0x00000002ff167819 */ /* 0x000fe40000011607 */
[----:B------:R-:W-:Y:S01]  /*0180*/  ISETP.NE.AND.EX P0, PT, RZ, c[0x0][0x21c], PT, P0 ;  /* 0x00008700ff007a0c */ /* 0x000fe20003f05300 */
[----:B------:R-:W-:Y:S01]  /*0190*/  IMAD.WIDE.U32 R6, R3, -0x2daee0ad, RZ ;  /* 0xd2511f5303067825 */ /* 0x000fe200078e00ff */
[----:B-1----:R-:W-:Y:S01]  /*01a0*/  LOP3.LUT R0, R9, UR4, R22, 0x96, !PT ;  /* 0x0000000409007c12 */ /* 0x002fe2000f8e9616 */
[----:B------:R-:W-:-:S02]  /*01b0*/  UIADD3 UR9, UR4, -0x61c88647, URZ ;  /* 0x9e3779b904097890 */ /* 0x000fc4000fffe03f */
[----:B------:R-:W-:Y:S02]  /*01c0*/  UIADD3 UR11, UR4, 0x3c6ef372, URZ ;  /* 0x3c6ef372040b7890 */ /* 0x000fe4000fffe03f */
[----:B--2---:R-:W-:Y:S01]  /*01d0*/  IMAD.WIDE.U32 R4, R0, -0x2daee0ad, RZ ;  /* 0xd2511f5300047825 */ /* 0x004fe200078e00ff */
[----:B------:R-:W-:Y:S01]  /*01e0*/  UIADD3 UR13, UR4, -0x255992d5, URZ ;  /* 0xdaa66d2b040d7890 */ /* 0x000fe2000fffe03f */
[----:B----4-:R-:W-:Y:S01]  /*01f0*/  LOP3.LUT R10, R7, UR5, RZ, 0x3c, !PT ;  /* 0x00000005070a7c12 */ /* 0x010fe2000f8e3cff */
[----:B------:R-:W-:Y:S01]  /*0200*/  UIADD3 UR10, UR5, -0x4498517b, URZ ;  /* 0xbb67ae85050a7890 */ /* 0x000fe2000fffe03f */
[----:B------:R-:W-:Y:S01]  /*0210*/  IMAD.SHL.U32 R7, R124, 0x10, RZ ;  /* 0x000000107c077824 */ /* 0x000fe200078e00ff */
[----:B------:R-:W-:Y:S02]  /*0220*/  UIADD3 UR12, UR5, 0x76cf5d0a, URZ ;  /* 0x76cf5d0a050c7890 */ /* 0x000fe4000fffe03f */
[----:B------:R-:W-:Y:S02]  /*0230*/  IMAD.WIDE.U32 R10, R10, -0x326172a9, RZ ;  /* 0xcd9e8d570a0a7825 */ /* 0x000fe400078e00ff */
[----:B------:R-:W-:-:S02]  /*0240*/  LOP3.LUT R9, R5, UR10, R6, 0x96, !PT ;  /* 0x0000000a05097c12 */ /* 0x000fc4000f8e9606 */
[----:B------:R-:W-:Y:S02]  /*0250*/  LOP3.LUT R23, R7, 0xff0, RZ, 0xc0, !PT ;  /* 0x00000ff007177812 */ /* 0x000fe400078ec0ff */
[----:B------:R-:W-:Y:S01]  /*0260*/  LOP3.LUT R6, R11, UR9, R8, 0x96, !PT ;  /* 0x000000090b067c12 */ /* 0x000fe2000f8e9608 */
[----:B------:R-:W-:Y:S01]  /*0270*/  IMAD.WIDE.U32 R8, R9, -0x326172a9, RZ ;  /* 0xcd9e8d5709087825 */ /* 0x000fe200078e00ff */
[----:B------:R-:W-:Y:S01]  /*0280*/  UIADD3 UR14, UR5, 0x32370b8f, URZ ;  /* 0x32370b8f050e7890 */ /* 0x000fe2000fffe03f */
[----:B------:R-:W-:Y:S02]  /*0290*/  IADD3 R24, P1, R23, c[0x0][0x218], RZ ;  /* 0x0000860017187a10 */ /* 0x000fe40007f3e0ff */
[----:B------:R-:W-:Y:S01]  /*02a0*/  IMAD.WIDE.U32 R6, R6, -0x2daee0ad, RZ ;  /* 0xd2511f5306067825 */ /* 0x000fe200078e00ff */
[----:B------:R-:W-:Y:S01]  /*02b0*/  LOP3.LUT R5, R9, UR11, R10, 0x96, !PT ;  /* 0x0000000b09057c12 */ /* 0x000fe2000f8e960a */
[----:B------:R-:W-:Y:S02]  /*02c0*/  UIADD3 UR15, UR4, 0x78dde6e4, URZ ;  /* 0x78dde6e4040f7890 */ /* 0x000fe4000fffe03f */
[----:B------:R-:W-:Y:S01]  /*02d0*/  UIADD3 UR16, UR5, -0x126145ec, URZ ;  /* 0xed9eba1405107890 */ /* 0x000fe2000fffe03f */
[----:B------:R-:W-:Y:S01]  /*02e0*/  LOP3.LUT R10, R7, UR12, R4, 0x96, !PT ;  /* 0x0000000c070a7c12 */ /* 0x000fe2000f8e9604 */
[----:B------:R-:W-:-:S04]  /*02f0*/  IMAD.WIDE.U32 R4, R5, -0x2daee0ad, RZ ;  /* 0xd2511f5305047825 */ /* 0x000fc800078e00ff */
[----:B------:R-:W-:Y:S01]  /*0300*/  IMAD.WIDE.U32 R10, R10, -0x326172a9, RZ ;  /* 0xcd9e8d570a0a7825 */ /* 0x000fe200078e00ff */
[----:B------:R-:W-:Y:S01]  /*0310*/  LOP3.LUT R26, R5, UR14, R6, 0x96, !PT ;  /* 0x0000000e051a7c12 */ /* 0x000fe2000f8e9606 */
[----:B------:R-:W-:Y:S02]  /*0320*/  UIADD3 UR18, UR5, -0x56f99767, URZ ;  /* 0xa906689905127890 */ /* 0x000fe4000fffe03f */
[----:B------:R-:W-:Y:S01]  /*0330*/  UIADD3 UR17, UR4, 0x1715609d, URZ ;  /* 0x1715609d04117890 */ /* 0x000fe2000fffe03f */
        /* <DEDUP_REMOVED lines=9> */
[----:B------:R-:W-:Y:S02]  /*03d0*/  LOP3.LUT R32, R29, UR18, R6, 0x96, !PT ;  /* 0x000000121d207c12 */ /* 0x000fe4000f8e9606 */
[----:B------:R-:W-:Y:S01]  /*03e0*/  LEA.HI R0, R124, R21, RZ, 0x18 ;  /* 0x000000157c007211 */ /* 0x000fe200078fc0ff */
        /* <DEDUP_REMOVED lines=8> */
[----:B------:R-:W-:Y:S01]  /*0470*/  IMAD.WIDE.U32 R28, R29, -0x2daee0ad, RZ ;  /* 0xd2511f531d1c7825 */ /* 0x000fe200078e00ff */
[----:B------:R-:W-:Y:S01]  /*0480*/  ISETP.GE.AND P1, PT, R0, c[0x0][0x164], PT ;  /* 0x0000590000007a0c */ /* 0x000fe20003f26270 */
[----:B------:R-:W-:Y:S01]  /*0490*/  UIADD3 UR23, UR4, -0xe443238, URZ ;  /* 0xf1bbcdc804177890 */ /* 0x000fe2000fffe03f */
[----:B------:R0:W5:Y:S01]  /*04a0*/  @P0 LDG.E.128 R16, [R24.64] ;  /* 0x0000000618100981 */ /* 0x000162000c1e1d00 */
[----:B------:R-:W-:Y:S01]  /*04b0*/  IMAD.WIDE.U32 R30, R30, -0x326172a9, RZ ;  /* 0xcd9e8d571e1e7825 */ /* 0x000fe200078e00ff */
[----:B------:R-:W-:Y:S01]  /*04c0*/  LOP3.LUT R27, R29, UR22, R26, 0x96, !PT ;  /* 0x000000161d1b7c12 */ /* 0x000fe2000f8e961a */
[----:B------:R-:W-:Y:S01]  /*04d0*/  UIADD3 UR24, UR5, -0x24c28bd8, URZ ;  /* 0xdb3d742805187890 */ /* 0x000fe2000fffe03f */
[----:B------:R0:W5:Y:S02]  /*04e0*/  @P0 LDG.E.128 R12, [R24.64+0x1000] ;  /* 0x00100006180c0981 */ /* 0x000164000c1e1d00 */
[----:B------:R-:W-:-:S02]  /*04f0*/  LOP3.LUT R26, R31, UR21, R32, 0x96, !PT ;  /* 0x000000151f1a7c12 */ /* 0x000fc4000f8e9620 */
[----:B------:R0:W5:Y:S04]  /*0500*/  @P0 LDG.E.128 R8, [R24.64+0x2000] ;  /* 0x0020000618080981 */ /* 0x000168000c1e1d00 */
[----:B------:R0:W5:Y:S01]  /*0510*/  @P0 LDG.E.128 R4, [R24.64+0x3000] ;  /* 0x0030000618040981 */ /* 0x000162000c1e1d00 */
[----:B------:R-:W-:-:S05]  /*0520*/  IMAD.HI.U32 R21, R26, -0x2daee0ad, RZ ;  /* 0xd2511f531a157827 */ /* 0x000fca00078e00ff */
[----:B------:R-:W-:Y:S02]  /*0530*/  LOP3.LUT R28, R21, UR24, R28, 0x96, !PT ;  /* 0x00000018151c7c12 */ /* 0x000fe4000f8e961c */
[----:B0-----:R-:W-:Y:S01]  /*0540*/  IADD3 R24, P2, R23, c[0x0][0x1b0], RZ ;  /* 0x00006c0017187a10 */ /* 0x001fe20007f5e0ff */
[----:B------:R-:W-:-:S04]  /*0550*/  IMAD.HI.U32 R23, R27, -0x326172a9, RZ ;  /* 0xcd9e8d571b177827 */ /* 0x000fc800078e00ff */
        /* <DEDUP_REMOVED lines=13> */
[--C-:B------:R-:W-:Y:S01]  /*0630*/  HADD2.F32 R97, -RZ, R4.reuse.H0_H0 ;  /* 0x20000004ff617230 */ /* 0x100fe20000004100 */
[----:B------:R-:W-:Y:S01]  /*0640*/  @!P0 CS2R R12, SRZ ;  /* 0x00000000000c8805 */ /* 0x000fe2000001ff00 */
[----:B------:R-:W-:Y:S01]  /*0650*/  HADD2.F32 R96, -RZ, R4.H1_H1 ;  /* 0x30000004ff607230 */ /* 0x000fe20000004100 */
[----:B------:R-:W-:Y:S01]  /*0660*/  IMAD.HI.U32 R4, R30, -0x2daee0ad, RZ ;  /* 0xd2511f531e047827 */ /* 0x000fe200078e00ff */
[----:B------:R-:W-:Y:S01]  /*0670*/  @!P0 CS2R R14, SRZ ;  /* 0x00000000000e8805 */ /* 0x000fe2000001ff00 */
[----:B------:R-:W-:Y:S01]  /*0680*/  @!P0 CS2R R10, SRZ ;  /* 0x00000000000a8805 */ /* 0x000fe2000001ff00 */
[--C-:B------:R-:W-:Y:S01]  /*0690*/  HADD2.F32 R105, -RZ, R8.reuse.H0_H0 ;  /* 0x20000008ff697230 */ /* 0x100fe20000004100 */
[----:B------:R-:W-:Y:S01]  /*06a0*/  @!P0 CS2R R6, SRZ ;  /* 0x0000000000068805 */ /* 0x000fe2000001ff00 */
[----:B------:R-:W-:Y:S01]  /*06b0*/  HADD2.F32 R104, -RZ, R8.H1_H1 ;  /* 0x30000008ff687230 */ /* 0x000fe20000004100 */
[----:B------:R-:W-:Y:S01]  /*06c0*/  UIADD3 UR25, UR4, -0x700cb87f, URZ ;  /* 0x8ff3478104197890 */ /* 0x000fe2000fffe03f */
[----:B------:R-:W-:Y:S01]  /*06d0*/  IMAD R21, R27, -0x326172a9, RZ ;  /* 0xcd9e8d571b157824 */ /* 0x000fe200078e02ff */
[----:B------:R-:W-:Y:S01]  /*06e0*/  LOP3.LUT R23, R4, UR26, R23, 0x96, !PT ;  /* 0x0000001a04177c12 */ /* 0x000fe2000f8e9617 */
[----:B------:R-:W-:Y:S01]  /*06f0*/  IMAD.HI.U32 R8, R28, -0x326172a9, RZ ;  /* 0xcd9e8d571c087827 */ /* 0x000fe200078e00ff */
[--C-:B------:R-:W-:Y:S01]  /*0700*/  HADD2.F32 R95, -RZ, R5.reuse.H0_H0 ;  /* 0x20000005ff5f7230 */ /* 0x100fe20000004100 */
[----:B------:R-:W-:Y:S01]  /*0710*/  LOP3.LUT R83, R20, 0x3, RZ, 0xc0, !PT ;  /* 0x0000000314537812 */ /* 0x000fe200078ec0ff */
[----:B------:R-:W-:Y:S01]  /*0720*/  HADD2.F32 R94, -RZ, R5.H1_H1 ;  /* 0x30000005ff5e7230 */ /* 0x000fe20000004100 */
[----:B------:R-:W-:Y:S01]  /*0730*/  IMAD.MOV.U32 R4, RZ, RZ, R22 ;  /* 0x000000ffff047224 */ /* 0x000fe200078e0016 */
[--C-:B------:R-:W-:Y:S01]  /*0740*/  HADD2.F32 R121, -RZ, R16.reuse.H0_H0 ;  /* 0x20000010ff797230 */ /* 0x100fe20000004100 */
[----:B------:R-:W-:Y:S01]  /*0750*/  LOP3.LUT R21, R8, UR25, R21, 0x96, !PT ;  /* 0x0000001908157c12 */ /* 0x000fe2000f8e9615 */
[----:B------:R-:W-:Y:S01]  /*0760*/  HADD2.F32 R120, -RZ, R16.H1_H1 ;  /* 0x30000010ff787230 */ /* 0x000fe20000004100 */
[----:B------:R-:W-:Y:S01]  /*0770*/  IMAD.MOV.U32 R84, RZ, RZ, 0x1 ;  /* 0x00000001ff547424 */ /* 0x000fe200078e00ff */
[--C-:B------:R-:W-:Y:S01]  /*0780*/  HADD2.F32 R119, -RZ, R17.reuse.H0_H0 ;  /* 0x20000011ff777230 */ /* 0x100fe20000004100 */
[----:B------:R-:W-:Y:S01]  /*0790*/  IMAD R22, R28, -0x326172a9, RZ ;  /* 0xcd9e8d571c167824 */ /* 0x000fe200078e02ff */
[----:B------:R-:W-:Y:S01]  /*07a0*/  HADD2.F32 R118, -RZ, R17.H1_H1 ;  /* 0x30000011ff767230 */ /* 0x000fe20000004100 */
[----:B------:R-:W-:Y:S01]  /*07b0*/  IMAD R82, R30, -0x2daee0ad, RZ ;  /* 0xd2511f531e527824 */ /* 0x000fe200078e02ff */
[--C-:B------:R-:W-:Y:S01]  /*07c0*/  HADD2.F32 R117, -RZ, R18.reuse.H0_H0 ;  /* 0x20000012ff757230 */ /* 0x100fe20000004100 */
[----:B------:R-:W-:Y:S01]  /*07d0*/  IMAD.MOV.U32 R5, RZ, RZ, RZ ;  /* 0x000000ffff057224 */ /* 0x000fe200078e00ff */
[----:B------:R-:W-:Y:S01]  /*07e0*/  HADD2.F32 R116, -RZ, R18.H1_H1 ;  /* 0x30000012ff747230 */ /* 0x000fe20000004100 */
[----:B------:R-:W-:Y:S01]  /*07f0*/  ULDC.U8 UR8, c[0x0][0x1f0] ;  /* 0x00007c0000087ab9 */ /* 0x000fe20000000000 */
        /* <DEDUP_REMOVED lines=19> */
[----:B0-----:R-:W-:Y:S02]  /*0930*/  HADD2.F32 R90, -RZ, R7.H1_H1 ;  /* 0x30000007ff5a7230 */ /* 0x001fe40000004100 */
.L_x_5448:
[----:B------:R-:W-:Y:S01]  /*0940*/  IMAD R6, R0, c[0x0][0x168], RZ ;  /* 0x00005a0000067a24 */ /* 0x000fe200078e02ff */
[----:B------:R-:W-:Y:S01]  /*0950*/  ISETP.NE.U32.AND P0, PT, RZ, c[0x0][0x178], PT ;  /* 0x00005e00ff007a0c */ /* 0x000fe20003f05070 */
[----:B------:R-:W-:Y:S01]  /*0960*/  IMAD.MOV.U32 R122, RZ, RZ, 0x10 ;  /* 0x00000010ff7a7424 */ /* 0x000fe200078e00ff */
[----:B------:R-:W-:Y:S02]  /*0970*/  ISETP.NE.U32.AND P1, PT, RZ, c[0x0][0x180], PT ;  /* 0x00006000ff007a0c */ /* 0x000fe40003f25070 */
[----:B------:R-:W-:Y:S02]  /*0980*/  SHF.R.S32.HI R7, RZ, 0x1f, R6 ;  /* 0x0000001fff077819 */ /* 0x000fe40000011406 */
[----:B------:R-:W-:Y:S02]  /*0990*/  ISETP.NE.AND.EX P2, PT, RZ, c[0x0][0x17c], PT, P0 ;  /* 0x00005f00ff007a0c */ /* 0x000fe40003f45300 */
[----:B------:R-:W-:Y:S02]  /*09a0*/  ISETP.NE.AND.EX P0, PT, RZ, c[0x0][0x184], PT, P1 ;  /* 0x00006100ff007a0c */ /* 0x000fe40003f05310 */
[----:B------:R-:W-:-:S02]  /*09b0*/  LEA.HI R6, R7, R6, RZ, 0x3 ;  /* 0x0000000607067211 */ /* 0x000fc400078f18ff */
[----:B------:R-:W-:Y:S01]  /*09c0*/  LOP3.LUT R7, R124, 0xff, RZ, 0xc0, !PT ;  /* 0x000000ff7c077812 */ /* 0x000fe200078ec0ff */
[----:B------:R-:W-:Y:S01]  /*09d0*/  BSSY B0, `(.L_x_4929) ;  /* 0x0000015000007945 */ /* 0x000fe20003800000 */
[----:B------:R-:W-:Y:S02]  /*09e0*/  P2R R20, PR, RZ, 0x4 ;  /* 0x00000004ff147803 */ /* 0x000fe40000000000 */
        /* <DEDUP_REMOVED lines=10> */
[----:B-1----:R-:W-:Y:S02]  /*0a90*/  ISETP.NE.AND P1, PT, R83, 0x2, PT ;  /* 0x000000025300780c */ /* 0x002fe40003f25270 */
[----:B------:R-:W-:-:S11]  /*0aa0*/  MOV R9, R23 ;  /* 0x0000001700097202 */ /* 0x000fd60000000f00 */
[----:B------:R-:W-:Y:S05]  /*0ab0*/  @!P1 BRA `(.L_x_4931) ;  /* 0x0000006000009947 */ /* 0x000fea0003800000 */
[----:B------:R-:W-:Y:S01]  /*0ac0*/  ISETP.NE.AND P1, PT, R83, 0x3, PT ;  /* 0x000000035300780c */ /* 0x000fe20003f25270 */
[----:B------:R-:W-:-:S12]  /*0ad0*/  IMAD.MOV.U32 R9, RZ, RZ, R21 ;  /* 0x000000ffff097224 */ /* 0x000fd800078e0015 */
[----:B------:R-:W-:Y:S05]  /*0ae0*/  @P1 BRA `(.L_x_4931) ;  /* 0x0000003000001947 */ /* 0x000fea0003800000 */
[----:B------:R-:W-:Y:S01]  /*0af0*/  IMAD.MOV.U32 R9, RZ, RZ, R82 ;  /* 0x000000ffff097224 */ /* 0x000fe200078e0052 */
[----:B------:R-:W-:Y:S05]  /*0b00*/  BRA `(.L_x_4931) ;  /* 0x0000001000007947 */ /* 0x000fea0003800000 */
.L_x_4930:
[----:B-1----:R-:W-:Y:S02]  /*0b10*/  IMAD.MOV.U32 R9, RZ, RZ, R22 ;  /* 0x000000ffff097224 */ /* 0x002fe400078e0016 */
.L_x_4931:
[----:B------:R-:W-:Y:S05]  /*0b20*/  BSYNC B0 ;  /* 0x0000000000007941 */ /* 0x000fea0003800000 */
.L_x_4929:
        /* <DEDUP_REMOVED lines=16> */
.L_x_4935:
[----:B------:R-:W-:Y:S05]  /*0c30*/  BSYNC B1 ;  /* 0x0000000000017941 */ /* 0x000fea0003800000 */
.L_x_4934:
        /* <DEDUP_REMOVED lines=42> */
.L_x_4933:
[----:B------:R-:W-:Y:S05]  /*0ee0*/  BSYNC B0 ;  /* 0x0000000000007941 */ /* 0x000fea0003800000 */
.L_x_4932:
[----:B------:R-:W0:Y:S01]  /*0ef0*/  I2F.U32 R18, R9 ;  /* 0x0000000900127306 */ /* 0x000e220000201000 */
[----:B------:R-:W-:Y:S01]  /*0f00*/  HFMA2.MMA R89, -RZ, RZ, 0.1171875, 0 ;  /* 0x2f800000ff597435 */ /* 0x000fe200000001ff */
[----:B------:R-:W-:Y:S01]  /*0f10*/  ISETP.NE.U32.AND P1, PT, RZ, c[0x0][0x178], PT ;  /* 0x00005e00ff007a0c */ /* 0x000fe20003f25070 */
[----:B-----5:R-:W-:-:S03]  /*0f20*/  HADD2.F32 R7, -RZ, R48.H0_H0 ;  /* 0x20000030ff077230 */ /* 0x020fc60000004100 */
[----:B------:R-:W-:Y:S02]  /*0f30*/  ISETP.NE.AND.EX P1, PT, RZ, c[0x0][0x17c], PT, P1 ;  /* 0x00005f00ff007a0c */ /* 0x000fe40003f25310 */
[----:B------:R-:W-:-:S03]  /*0f40*/  FMUL.FTZ R7, R7, c[0x0][0x1e8] ;  /* 0x00007a0007077a20 */ /* 0x000fc60000410000 */
[----:B0-----:R-:W-:-:S05]  /*0f50*/  FFMA.FTZ R18, R18, R89, 1.1641532182693481445e-10 ;  /* 0x2f00000012127423 */ /* 0x001fca0000010059 */
[----:B------:R-:W-:-:S04]  /*0f60*/  FSETP.GTU.FTZ.AND P2, PT, R18, c[0x0][0x1e4], PT ;  /* 0x0000790012007a0b */ /* 0x000fc80003f5c000 */
[----:B------:R-:W-:Y:S02]  /*0f70*/  P2R R55, PR, RZ, 0x4 ;  /* 0x00000004ff377803 */ /* 0x000fe40000000000 */
        /* <DEDUP_REMOVED lines=8> */
.L_x_4936:
        /* <DEDUP_REMOVED lines=12> */
.L_x_4939:
[----:B------:R-:W-:Y:S02]  /*10c0*/  IMAD.MOV.U32 R11, RZ, RZ, R22 ;  /* 0x000000ffff0b7224 */ /* 0x000fe400078e0016 */
.L_x_4940:
[----:B------:R-:W-:Y:S05]  /*10d0*/  BSYNC B0 ;  /* 0x0000000000007941 */ /* 0x000fea0003800000 */
.L_x_4938:
        /* <DEDUP_REMOVED lines=16> */
.L_x_4944:
[----:B------:R-:W-:Y:S05]  /*11e0*/  BSYNC B1 ;  /* 0x0000000000017941 */ /* 0x000fea0003800000 */
.L_x_4943:
        /* <DEDUP_REMOVED lines=42> */
.L_x_4942:
[----:B------:R-:W-:Y:S05]  /*1490*/  BSYNC B0 ;  /* 0x0000000000007941 */ /* 0x000fea0003800000 */
.L_x_4941:
        /* <DEDUP_REMOVED lines=10> */
.L_x_4937:
        /* <DEDUP_REMOVED lines=12> */
.L_x_4946:
[----:B------:R-:W-:Y:S02]  /*1600*/  IMAD.MOV.U32 R11, RZ, RZ, R22 ;  /* 0x000000ffff0b7224 */ /* 0x000fe400078e0016 */
.L_x_4947:
[----:B------:R-:W-:Y:S05]  /*1610*/  BSYNC B0 ;  /* 0x0000000000007941 */ /* 0x000fea0003800000 */
.L_x_4945:
        /* <DEDUP_REMOVED lines=16> */
.L_x_4951:
[----:B------:R-:W-:Y:S05]  /*1720*/  BSYNC B1 ;  /* 0x0000000000017941 */ /* 0x000fea0003800000 */
.L_x_4950:
        /* <DEDUP_REMOVED lines=42> */
.L_x_4949:
[----:B------:R-:W-:Y:S05]  /*19d0*/  BSYNC B0 ;  /* 0x0000000000007941 */ /* 0x000fea0003800000 */
.L_x_4948:
[----:B------:R-:W0:Y:S01]  /*19e0*/  I2F.U32 R52, R11 ;  /* 0x0000000b00347306 */ /* 0x000e220000201000 */
[----:B------:R-:W-:-:S05]  /*19f0*/  HADD2.F32 R48, -RZ, R48.H1_H1 ;  /* 0x30000030ff307230 */ /* 0x000fca0000004100 */
        /* <DEDUP_REMOVED lines=12> */
.L_x_4952:
        /* <DEDUP_REMOVED lines=12> */
.L_x_4955:
[----:B------:R-:W-:Y:S02]  /*1b80*/  MOV R48, R22 ;  /* 0x0000001600307202 */ /* 0x000fe40000000f00 */
.L_x_4956:
[----:B------:R-:W-:Y:S05]  /*1b90*/  BSYNC B0 ;  /* 0x0000000000007941 */ /* 0x000fea0003800000 */
.L_x_4954:
        /* <DEDUP_REMOVED lines=16> */
.L_x_4960:
[----:B------:R-:W-:Y:S05]  /*1ca0*/  BSYNC B1 ;  /* 0x0000000000017941 */ /* 0x000fea0003800000 */
.L_x_4959:
        /* <DEDUP_REMOVED lines=42> */
.L_x_4958:
[----:B------:R-:W-:Y:S05]  /*1f50*/  BSYNC B0 ;  /* 0x0000000000007941 */ /* 0x000fea0003800000 */
.L_x_4957:
        /* <DEDUP_REMOVED lines=10> */
.L_x_4953:
        /* <DEDUP_REMOVED lines=12> */
.L_x_4962:
[----:B------:R-:W-:Y:S02]  /*20c0*/  MOV R48, R22 ;  /* 0x0000001600307202 */ /* 0x000fe40000000f00 */
.L_x_4963:
[----:B------:R-:W-:Y:S05]  /*20d0*/  BSYNC B0 ;  /* 0x0000000000007941 */ /* 0x000fea0003800000 */
.L_x_4961:
        /* <DEDUP_REMOVED lines=16> */
.L_x_4967:
[----:B------:R-:W-:Y:S05]  /*21e0*/  BSYNC B1 ;  /* 0x0000000000017941 */ /* 0x000fea0003800000 */
.L_x_4966:
        /* <DEDUP_REMOVED lines=42> */
.L_x_4965:
[----:B------:R-:W-:Y:S05]  /*2490*/  BSYNC B0 ;  /* 0x0000000000007941 */ /* 0x000fea0003800000 */
.L_x_4964:
[----:B------:R-:W0:Y:S01]  /*24a0*/  I2F.U32 R48, R48 ;  /* 0x0000003000307306 */ /* 0x000e220000201000 */
[----:B------:R-:W-:-:S05]  /*24b0*/  HADD2.F32 R19, -RZ, R49.H0_H0 ;  /* 0x20000031ff137230 */ /* 0x000fca0000004100 */
        /* <DEDUP_REMOVED lines=12> */
.L_x_4968:
        /* <DEDUP_REMOVED lines=12> */
.L_x_4971:
[----:B------:R-:W-:Y:S02]  /*2640*/  IMAD.MOV.U32 R54, RZ, RZ, R22 ;  /* 0x000000ffff367224 */ /* 0x000fe400078e0016 */
.L_x_4972:
[----:B------:R-:W-:Y:S05]  /*2650*/  BSYNC B0 ;  /* 0x0000000000007941 */ /* 0x000fea0003800000 */
.L_x_4970:
        /* <DEDUP_REMOVED lines=16> */
.L_x_4976:
[----:B------:R-:W-:Y:S05]  /*2760*/  BSYNC B1 ;  /* 0x0000000000017941 */ /* 0x000fea0003800000 */
.L_x_4975:
        /* <DEDUP_REMOVED lines=42> */
.L_x_4974:
[----:B------:R-:W-:Y:S05]  /*2a10*/  BSYNC B0 ;  /* 0x0000000000007941 */ /* 0x000fea0003800000 */
.L_x_4973:
        /* <DEDUP_REMOVED lines=10> */
.L_x_4969:
        /* <DEDUP_REMOVED lines=12> */
.L_x_4978:
[----:B------:R-:W-:Y:S02]  /*2b80*/  IMAD.MOV.U32 R54, RZ, RZ, R22 ;  /* 0x000000ffff367224 */ /* 0x000fe400078e0016 */
.L_x_4979:
[----:B------:R-:W-:Y:S05]  /*2b90*/  BSYNC B0 ;  /* 0x0000000000007941 */ /* 0x000fea0003800000 */
.L_x_4977:
        /* <DEDUP_REMOVED lines=16> */
.L_x_4983:
[----:B------:R-:W-:Y:S05]  /*2ca0*/  BSYNC B1 ;  /* 0x0000000000017941 */ /* 0x000fea0003800000 */
.L_x_4982:
        /* <DEDUP_REMOVED lines=42> */
.L_x_4981:
[----:B------:R-:W-:Y:S05]  /*2f50*/  BSYNC B0 ;  /* 0x0000000000007941 */ /* 0x000fea0003800000 */
.L_x_4980:
[----:B------:R-:W0:Y:S01]  /*2f60*/  I2F.U32 R18, R54 ;  /* 0x0000003600127306 */ /* 0x000e220000201000 */
[----:B------:R-:W-:Y:S01]  /*2f70*/  HADD2.F32 R49, -RZ, R49.H1_H1 ;  /* 0x30000031ff317230 */ /* 0x000fe20000004100 */
        /* <DEDUP_REMOVED lines=12> */
.L_x_4984:
        /* <DEDUP_REMOVED lines=12> */
.L_x_4987:
[----:B------:R-:W-:Y:S02]  /*3100*/  IMAD.MOV.U32 R19, RZ, RZ, R22 ;  /* 0x000000ffff137224 */ /* 0x000fe400078e0016 */
.L_x_4988:
[----:B------:R-:W-:Y:S05]  /*3110*/  BSYNC B0 ;  /* 0x0000000000007941 */ /* 0x000fea0003800000 */
.L_x_4986:
        /* <DEDUP_REMOVED lines=16> */
.L_x_4992:
[----:B------:R-:W-:Y:S05]  /*3220*/  BSYNC B1 ;  /* 0x0000000000017941 */ /* 0x000fea0003800000 */
.L_x_4991:
        /* <DEDUP_REMOVED lines=40> */
[----:B------:R-:W-:-:S04]  /*34b0*/  LOP3.LUT R21, R23, UR25, R58, 0x96, !PT ;  /* 0x0000001917157c12 */ /* 0x000fc8000f8e963a */
[----:B------:R-:W-:Y:S02]  /*34c0*/  LOP3.LUT R23, R83, UR26, R52, 0x96, !PT ;  /* 0x0000001a53177c12 */ /* 0x000fe4000f8e9634 */
.L_x_4990:
[----:B------:R-:W-:Y:S05]  /*34d0*/  BSYNC B0 ;  /* 0x0000000000007941 */ /* 0x000fea0003800000 */
.L_x_4989:
        /* <DEDUP_REMOVED lines=10> */
.L_x_4985:
        /* <DEDUP_REMOVED lines=12> */
.L_x_4994:
[----:B------:R-:W-:Y:S02]  /*3640*/  IMAD.MOV.U32 R19, RZ, RZ, R22 ;  /* 0x000000ffff137224 */ /* 0x000fe400078e0016 */
.L_x_4995:
[----:B------:R-:W-:Y:S05]  /*3650*/  BSYNC B0 ;  /* 0x0000000000007941 */ /* 0x000fea0003800000 */
.L_x_4993:
        /* <DEDUP_REMOVED lines=16> */
.L_x_4999:
[----:B------:R-:W-:Y:S05]  /*3760*/  BSYNC B1 ;  /* 0x0000000000017941 */ /* 0x000fea0003800000 */
.L_x_4998:
        /* <DEDUP_REMOVED lines=41> */
[----:B------:R-:W-:Y:S02]  /*3a00*/  MOV R52, RZ ;  /* 0x000000ff00347202 */ /* 0x000fe40000000f00 */
.L_x_4997:
[----:B------:R-:W-:Y:S05]  /*3a10*/  BSYNC B0 ;  /* 0x0000000000007941 */ /* 0x000fea0003800000 */
.L_x_4996:
        /* <DEDUP_REMOVED lines=13> */
.L_x_5000:
        /* <DEDUP_REMOVED lines=12> */
.L_x_5003:
[----:B------:R-:W-:Y:S02]  /*3bb0*/  IMAD.MOV.U32 R14, RZ, RZ, R22 ;  /* 0x000000ffff0e7224 */ /* 0x000fe400078e0016 */
.L_x_5004:
[----:B------:R-:W-:Y:S05]  /*3bc0*/  BSYNC B0 ;  /* 0x0000000000007941 */ /* 0x000fea0003800000 */
.L_x_5002:
        /* <DEDUP_REMOVED lines=16> */
.L_x_5008:
[----:B------:R-:W-:Y:S05]  /*3cd0*/  BSYNC B1 ;  /* 0x0000000000017941 */ /* 0x000fea0003800000 */
.L_x_5007:
        /* <DEDUP_REMOVED lines=42> */
.L_x_5006:
[----:B------:R-:W-:Y:S05]  /*3f80*/  BSYNC B0 ;  /* 0x0000000000007941 */ /* 0x000fea0003800000 */
.L_x_5005:
        /* <DEDUP_REMOVED lines=8> */
[----:B------:R-:W-:Y:S01]  /*4010*/  FADD.FTZ R19, R19, R54 ;  /* 0x0000003613137221 */ /* 0x000fe20000010000 */
[----:B------:R-:W-:-:S03]  /*4020*/  PRMT R14, R52, 0x7610, R14 ;  /* 0x00007610340e7816 */ /* 0x000fc6000000000e */
[----:B------:R-:W-:Y:S02]  /*4030*/  @P0 FADD.FTZ R19, R19, R58 ;  /* 0x0000003a13130221 */ /* 0x000fe40000010000 */
.L_x_5001:
        /* <DEDUP_REMOVED lines=12> */
.L_x_5010:
[----:B------:R-:W-:Y:S02]  /*4100*/  IMAD.MOV.U32 R54, RZ, RZ, R22 ;  /* 0x000000ffff367224 */ /* 0x000fe400078e0016 */
.L_x_5011:
[----:B------:R-:W-:Y:S05]  /*4110*/  BSYNC B0 ;  /* 0x0000000000007941 */ /* 0x000fea0003800000 */
.L_x_5009:
        /* <DEDUP_REMOVED lines=16> */
.L_x_5015:
[----:B------:R-:W-:Y:S05]  /*4220*/  BSYNC B1 ;  /* 0x0000000000017941 */ /* 0x000fea0003800000 */
.L_x_5014:
        /* <DEDUP_REMOVED lines=42> */
.L_x_5013:
[----:B------:R-:W-:Y:S05]  /*44d0*/  BSYNC B0 ;  /* 0x0000000000007941 */ /* 0x000fea0003800000 */
.L_x_5012:
        /* <DEDUP_REMOVED lines=13> */
.L_x_5016:
        /* <DEDUP_REMOVED lines=12> */
.L_x_5019:
[----:B------:R-:W-:Y:S02]  /*4670*/  MOV R15, R22 ;  /* 0x00000016000f7202 */ /* 0x000fe40000000f00 */
.L_x_5020:
[----:B------:R-:W-:Y:S05]  /*4680*/  BSYNC B0 ;  /* 0x0000000000007941 */ /* 0x000fea0003800000 */
.L_x_5018:
        /* <DEDUP_REMOVED lines=16> */
.L_x_5024:
[----:B------:R-:W-:Y:S05]  /*4790*/  BSYNC B1 ;  /* 0x0000000000017941 */ /* 0x000fea0003800000 */
.L_x_5023:
        /* <DEDUP_REMOVED lines=42> */
.L_x_5022:
[----:B------:R-:W-:Y:S05]  /*4a40*/  BSYNC B0 ;  /* 0x0000000000007941 */ /* 0x000fea0003800000 */
.L_x_5021:
        /* <DEDUP_REMOVED lines=11> */
.L_x_5017:
        /* <DEDUP_REMOVED lines=12> */
.L_x_5026:
[----:B------:R-:W-:Y:S02]  /*4bc0*/  MOV R50, R22 ;  /* 0x0000001600327202 */ /* 0x000fe40000000f00 */
.L_x_5027:
[----:B------:R-:W-:Y:S05]  /*4bd0*/  BSYNC B0 ;  /* 0x0000000000007941 */ /* 0x000fea0003800000 */
.L_x_5025:
        /* <DEDUP_REMOVED lines=16> */
.L_x_5031:
[----:B------:R-:W-:Y:S05]  /*4ce0*/  BSYNC B1 ;  /* 0x0000000000017941 */ /* 0x000fea0003800000 */
.L_x_5030:
        /* <DEDUP_REMOVED lines=42> */
.L_x_5029:
[----:B------:R-:W-:Y:S05]  /*4f90*/  BSYNC B0 ;  /* 0x0000000000007941 */ /* 0x000fea0003800000 */
.L_x_5028:
        /* <DEDUP_REMOVED lines=13> */
.L_x_5032:
        /* <DEDUP_REMOVED lines=12> */
.L_x_5035:
[----:B------:R-:W-:Y:S02]  /*5130*/  IMAD.MOV.U32 R16, RZ, RZ, R22 ;  /* 0x000000ffff107224 */ /* 0x000fe400078e0016 */
.L_x_5036:
[----:B------:R-:W-:Y:S05]  /*5140*/  BSYNC B0 ;  /* 0x0000000000007941 */ /* 0x000fea0003800000 */
.L_x_5034:
        /* <DEDUP_REMOVED lines=16> */
.L_x_5040:
[----:B------:R-:W-:Y:S05]  /*5250*/  BSYNC B1 ;  /* 0x0000000000017941 */ /* 0x000fea0003800000 */
.L_x_5039:
        /* <DEDUP_REMOVED lines=42> */
.L_x_5038:
[----:B------:R-:W-:Y:S05]  /*5500*/  BSYNC B0 ;  /* 0x0000000000007941 */ /* 0x000fea0003800000 */
.L_x_5037:
        /* <DEDUP_REMOVED lines=11> */
.L_x_5033:
        /* <DEDUP_REMOVED lines=12> */
.L_x_5042:
[----:B------:R-:W-:Y:S02]  /*5680*/  IMAD.MOV.U32 R50, RZ, RZ, R22 ;  /* 0x000000ffff327224 */ /* 0x000fe400078e0016 */
.L_x_5043:
[----:B------:R-:W-:Y:S05]  /*5690*/  BSYNC B0 ;  /* 0x0000000000007941 */ /* 0x000fea0003800000 */
.L_x_5041:
        /* <DEDUP_REMOVED lines=16> */
.L_x_5047:
[----:B------:R-:W-:Y:S05]  /*57a0*/  BSYNC B1 ;  /* 0x0000000000017941 */ /* 0x000fea0003800000 */
.L_x_5046:
        /* <DEDUP_REMOVED lines=42> */
.L_x_5045:
[----:B------:R-:W-:Y:S05]  /*5a50*/  BSYNC B0 ;  /* 0x0000000000007941 */ /* 0x000fea0003800000 */
.L_x_5044:
        /* <DEDUP_REMOVED lines=13> */
.L_x_5048:
        /* <DEDUP_REMOVED lines=12> */
.L_x_5051:
[----:B------:R-:W-:Y:S02]  /*5bf0*/  IMAD.MOV.U32 R17, RZ, RZ, R22 ;  /* 0x000000ffff117224 */ /* 0x000fe400078e0016 */
.L_x_5052:
[----:B------:R-:W-:Y:S05]  /*5c00*/  BSYNC B0 ;  /* 0x0000000000007941 */ /* 0x000fea0003800000 */
.L_x_5050:
        /* <DEDUP_REMOVED lines=18> */
.L_x_5056:
[----:B------:R-:W-:Y:S05]  /*5d30*/  BSYNC B1 ;  /* 0x0000000000017941 */ /* 0x000fea0003800000 */
.L_x_5055:
[----:B------:R-:W-:Y:S01]  /*5d40*/  IMAD.HI.U32 R21, R2, -0x326172a9, RZ ;  /* 0xcd9e8d5702157827 */ /* 0x000fe200078e00ff */
[----:B------:R-:W-:Y:S01]  /*5d50*/  LOP3.LUT R22, R22, UR5, R5, 0x96, !PT ;  /* 0x0000000516167c12 */ /* 0x000fe2000f8e9605 */
[----:B------:R-:W-:Y:S02]  /*5d60*/  HFMA2.MMA R66, -RZ, RZ, 0, 0 ;  /* 0x00000000ff427435 */ /* 0x000fe400000001ff */
        /* <DEDUP_REMOVED lines=39> */
.L_x_5054:
[----:B------:R-:W-:Y:S05]  /*5fe0*/  BSYNC B0 ;  /* 0x0000000000007941 */ /* 0x000fea0003800000 */
.L_x_5053:
        /* <DEDUP_REMOVED lines=11> */
.L_x_5049:
        /* <DEDUP_REMOVED lines=18> */
[----:B------:R-:W-:Y:S01]  /*61c0*/  F2FP.PACK_AB R51, R54, R53 ;  /* 0x000000353633723e */ /* 0x000fe200000000ff */
[----:B------:R-:W-:Y:S01]  /*61d0*/  IMAD.WIDE.U32 R56, R6, R122, c[0x0][0x188] ;  /* 0x0000620006387625 */ /* 0x000fe200078e007a */
[----:B------:R-:W-:Y:S02]  /*61e0*/  LOP3.LUT R62, R60, R62, R58, 0xfe, !PT ;  /* 0x0000003e3c3e7212 */ /* 0x000fe400078efe3a */
[----:B------:R-:W-:Y:S02]  /*61f0*/  F2FP.PACK_AB R50, R52, R19 ;  /* 0x000000133432723e */ /* 0x000fe400000000ff */
[----:B------:R-:W-:-:S02]  /*6200*/  F2FP.PACK_AB R49, R18, R11 ;  /* 0x0000000b1231723e */ /* 0x000fc400000000ff */
[----:B------:R-:W-:Y:S02]  /*6210*/  F2FP.PACK_AB R48, R9, R7 ;  /* 0x000000070930723e */ /* 0x000fe400000000ff */
        /* <DEDUP_REMOVED lines=30> */
.L_x_5057:
        /* <DEDUP_REMOVED lines=15> */
.L_x_5059:
[----:B-1----:R-:W-:Y:S02]  /*64f0*/  IMAD.MOV.U32 R55, RZ, RZ, R22 ;  /* 0x000000ffff377224 */ /* 0x002fe400078e0016 */
.L_x_5060:
[----:B------:R-:W-:Y:S05]  /*6500*/  BSYNC B0 ;  /* 0x0000000000007941 */ /* 0x000fea0003800000 */
.L_x_5058:
        /* <DEDUP_REMOVED lines=16> */
.L_x_5064:
[----:B------:R-:W-:Y:S05]  /*6610*/  BSYNC B1 ;  /* 0x0000000000017941 */ /* 0x000fea0003800000 */
.L_x_5063:
        /* <DEDUP_REMOVED lines=42> */
.L_x_5062:
[----:B------:R-:W-:Y:S05]  /*68c0*/  BSYNC B0 ;  /* 0x0000000000007941 */ /* 0x000fea0003800000 */
.L_x_5061:
[----:B------:R-:W0:Y:S01]  /*68d0*/  I2F.U32 R56, R55 ;  /* 0x0000003700387306 */ /* 0x000e220000201000 */
[----:B-----5:R-:W-:-:S05]  /*68e0*/  HADD2.F32 R57, -RZ, R48.H0_H0 ;  /* 0x20000030ff397230 */ /* 0x020fca0000004100 */
        /* <DEDUP_REMOVED lines=12> */
.L_x_5065:
        /* <DEDUP_REMOVED lines=12> */
.L_x_5068:
[----:B------:R-:W-:Y:S02]  /*6a70*/  MOV R8, R22 ;  /* 0x0000001600087202 */ /* 0x000fe40000000f00 */
.L_x_5069:
[----:B------:R-:W-:Y:S05]  /*6a80*/  BSYNC B0 ;  /* 0x0000000000007941 */ /* 0x000fea0003800000 */
.L_x_5067:
        /* <DEDUP_REMOVED lines=16> */
.L_x_5073:
[----:B------:R-:W-:Y:S05]  /*6b90*/  BSYNC B1 ;  /* 0x0000000000017941 */ /* 0x000fea0003800000 */
.L_x_5072:
        /* <DEDUP_REMOVED lines=42> */
.L_x_5071:
[----:B------:R-:W-:Y:S05]  /*6e40*/  BSYNC B0 ;  /* 0x0000000000007941 */ /* 0x000fea0003800000 */
.L_x_5070:
        /* <DEDUP_REMOVED lines=11> */
.L_x_5066:
        /* <DEDUP_REMOVED lines=12> */
.L_x_5075:
[----:B------:R-:W-:Y:S02]  /*6fc0*/  MOV R62, R22 ;  /* 0x00000016003e7202 */ /* 0x000fe40000000f00 */
.L_x_5076:
[----:B------:R-:W-:Y:S05]  /*6fd0*/  BSYNC B0 ;  /* 0x0000000000007941 */ /* 0x000fea0003800000 */
.L_x_5074:
        /* <DEDUP_REMOVED lines=16> */
.L_x_5080:
[----:B------:R-:W-:Y:S05]  /*70e0*/  BSYNC B1 ;  /* 0x0000000000017941 */ /* 0x000fea0003800000 */
.L_x_5079:
        /* <DEDUP_REMOVED lines=42> */
.L_x_5078:
[----:B------:R-:W-:Y:S05]  /*7390*/  BSYNC B0 ;  /* 0x0000000000007941 */ /* 0x000fea0003800000 */
.L_x_5077:
        /* <DEDUP_REMOVED lines=14> */
.L_x_5081:
        /* <DEDUP_REMOVED lines=12> */
.L_x_5084:
[----:B------:R-:W-:Y:S02]  /*7540*/  IMAD.MOV.U32 R10, RZ, RZ, R22 ;  /* 0x000000ffff0a7224 */ /* 0x000fe400078e0016 */
.L_x_5085:
[----:B------:R-:W-:Y:S05]  /*7550*/  BSYNC B0 ;  /* 0x0000000000007941 */ /* 0x000fea0003800000 */
.L_x_5083:
        /* <DEDUP_REMOVED lines=16> */
.L_x_5089:
[----:B------:R-:W-:Y:S05]  /*7660*/  BSYNC B1 ;  /* 0x0000000000017941 */ /* 0x000fea0003800000 */
.L_x_5088:
        /* <DEDUP_REMOVED lines=42> */
.L_x_5087:
[----:B------:R-:W-:Y:S05]  /*7910*/  BSYNC B0 ;  /* 0x0000000000007941 */ /* 0x000fea0003800000 */
.L_x_5086:
        /* <DEDUP_REMOVED lines=11> */
.L_x_5082:
        /* <DEDUP_REMOVED lines=12> */
.L_x_5091:
[----:B------:R-:W-:Y:S02]  /*7a90*/  IMAD.MOV.U32 R48, RZ, RZ, R22 ;  /* 0x000000ffff307224 */ /* 0x000fe400078e0016 */
.L_x_5092:
[----:B------:R-:W-:Y:S05]  /*7aa0*/  BSYNC B0 ;  /* 0x0000000000007941 */ /* 0x000fea0003800000 */
.L_x_5090:
        /* <DEDUP_REMOVED lines=16> */
.L_x_5096:
[----:B------:R-:W-:Y:S05]  /*7bb0*/  BSYNC B1 ;  /* 0x0000000000017941 */ /* 0x000fea0003800000 */
.L_x_5095:
        /* <DEDUP_REMOVED lines=42> */
.L_x_5094:
[----:B------:R-:W-:Y:S05]  /*7e60*/  BSYNC B0 ;  /* 0x0000000000007941 */ /* 0x000fea0003800000 */
.L_x_5093:
        /* <DEDUP_REMOVED lines=14> */
.L_x_5097:
        /* <DEDUP_REMOVED lines=12> */
.L_x_5100:
[----:B------:R-:W-:Y:S02]  /*8010*/  IMAD.MOV.U32 R12, RZ, RZ, R22 ;  /* 0x000000ffff0c7224 */ /* 0x000fe400078e0016 */
.L_x_5101:
[----:B------:R-:W-:Y:S05]  /*8020*/  BSYNC B0 ;  /* 0x0000000000007941 */ /* 0x000fea0003800000 */
.L_x_5099:
        /* <DEDUP_REMOVED lines=16> */
.L_x_5105:
[----:B------:R-:W-:Y:S05]  /*8130*/  BSYNC B1 ;  /* 0x0000000000017941 */ /* 0x000fea0003800000 */
.L_x_5104:
        /* <DEDUP_REMOVED lines=41> */
[----:B------:R-:W-:-:S06]  /*83d0*/  HFMA2.MMA R58, -RZ, RZ, 0, 0 ;  /* 0x00000000ff3a7435 */ /* 0x000fcc00000001ff */
.L_x_5103:
[----:B------:R-:W-:Y:S05]  /*83e0*/  BSYNC B0 ;  /* 0x0000000000007941 */ /* 0x000fea0003800000 */
.L_x_5102:
        /* <DEDUP_REMOVED lines=11> */
.L_x_5098:
        /* <DEDUP_REMOVED lines=12> */
.L_x_5107:
[----:B------:R-:W-:Y:S02]  /*8560*/  IMAD.MOV.U32 R62, RZ, RZ, R22 ;  /* 0x000000ffff3e7224 */ /* 0x000fe400078e0016 */
.L_x_5108:
[----:B------:R-:W-:Y:S05]  /*8570*/  BSYNC B0 ;  /* 0x0000000000007941 */ /* 0x000fea0003800000 */
.L_x_5106:
        /* <DEDUP_REMOVED lines=16> */
.L_x_5112:
[----:B------:R-:W-:Y:S05]  /*8680*/  BSYNC B1 ;  /* 0x0000000000017941 */ /* 0x000fea0003800000 */
.L_x_5111:
        /* <DEDUP_REMOVED lines=36> */
[----:B------:R-:W-:Y:S02]  /*88d0*/  MOV R59, RZ ;  /* 0x000000ff003b7202 */ /* 0x000fe40000000f00 */
[----:B------:R-:W-:Y:S01]  /*88e0*/  LOP3.LUT R82, R61, UR23, R22, 0x96, !PT ;  /* 0x000000173d527c12 */ /* 0x000fe2000f8e9616 */
[----:B------:R-:W-:-:S04]  /*88f0*/  IMAD.WIDE.U32 R22, R23, -0x326172a9, RZ ;  /* 0xcd9e8d5717167825 */ /* 0x000fc800078e00ff */
[----:B------:R-:W-:Y:S01]  /*8900*/  IMAD.WIDE.U32 R82, R82, -0x2daee0ad, RZ ;  /* 0xd2511f5352527825 */ /* 0x000fe200078e00ff */
[----:B------:R-:W-:-:S04]  /*8910*/  LOP3.LUT R21, R23, UR25, R60, 0x96, !PT ;  /* 0x0000001917157c12 */ /* 0x000fc8000f8e963c */
[----:B------:R-:W-:Y:S02]  /*8920*/  LOP3.LUT R23, R83, UR26, R58, 0x96, !PT ;  /* 0x0000001a53177c12 */ /* 0x000fe4000f8e963a */
.L_x_5110:
[----:B------:R-:W-:Y:S05]  /*8930*/  BSYNC B0 ;  /* 0x0000000000007941 */ /* 0x000fea0003800000 */
.L_x_5109:
        /* <DEDUP_REMOVED lines=14> */
.L_x_5113:
        /* <DEDUP_REMOVED lines=12> */
.L_x_5116:
[----:B------:R-:W-:Y:S02]  /*8ae0*/  IMAD.MOV.U32 R13, RZ, RZ, R22 ;  /* 0x000000ffff0d7224 */ /* 0x000fe400078e0016 */
.L_x_5117:
[----:B------:R-:W-:Y:S05]  /*8af0*/  BSYNC B0 ;  /* 0x0000000000007941 */ /* 0x000fea0003800000 */
.L_x_5115:
        /* <DEDUP_REMOVED lines=16> */
.L_x_5121:
[----:B------:R-:W-:Y:S05]  /*8c00*/  BSYNC B1 ;  /* 0x0000000000017941 */ /* 0x000fea0003800000 */
.L_x_5120:
        /* <DEDUP_REMOVED lines=42> */
.L_x_5119:
[----:B------:R-:W-:Y:S05]  /*8eb0*/  BSYNC B0 ;  /* 0x0000000000007941 */ /* 0x000fea0003800000 */
.L_x_5118:
        /* <DEDUP_REMOVED lines=11> */
.L_x_5114:
        /* <DEDUP_REMOVED lines=12> */
.L_x_5123:
[----:B------:R-:W-:Y:S02]  /*9030*/  IMAD.MOV.U32 R59, RZ, RZ, R22 ;  /* 0x000000ffff3b7224 */ /* 0x000fe400078e0016 */
.L_x_5124:
[----:B------:R-:W-:Y:S05]  /*9040*/  BSYNC B0 ;  /* 0x0000000000007941 */ /* 0x000fea0003800000 */
.L_x_5122:
        /* <DEDUP_REMOVED lines=16> */
.L_x_5128:
[----:B------:R-:W-:Y:S05]  /*9150*/  BSYNC B1 ;  /* 0x0000000000017941 */ /* 0x000fea0003800000 */
.L_x_5127:
        /* <DEDUP_REMOVED lines=42> */
.L_x_5126:
[----:B------:R-:W-:Y:S05]  /*9400*/  BSYNC B0 ;  /* 0x0000000000007941 */ /* 0x000fea0003800000 */
.L_x_5125:
        /* <DEDUP_REMOVED lines=13> */
.L_x_5129:
        /* <DEDUP_REMOVED lines=12> */
.L_x_5132:
[----:B------:R-:W-:Y:S02]  /*95a0*/  MOV R14, R22 ;  /* 0x00000016000e7202 */ /* 0x000fe40000000f00 */
.L_x_5133:
[----:B------:R-:W-:Y:S05]  /*95b0*/  BSYNC B0 ;  /* 0x0000000000007941 */ /* 0x000fea0003800000 */
.L_x_5131:
        /* <DEDUP_REMOVED lines=16> */
.L_x_5137:
[----:B------:R-:W-:Y:S05]  /*96c0*/  BSYNC B1 ;  /* 0x0000000000017941 */ /* 0x000fea0003800000 */
.L_x_5136:
        /* <DEDUP_REMOVED lines=42> */
.L_x_5135:
[----:B------:R-:W-:Y:S05]  /*9970*/  BSYNC B0 ;  /* 0x0000000000007941 */ /* 0x000fea0003800000 */
.L_x_5134:
        /* <DEDUP_REMOVED lines=11> */
.L_x_5130:
        /* <DEDUP_REMOVED lines=12> */
.L_x_5139:
[----:B------:R-:W-:Y:S02]  /*9af0*/  MOV R62, R22 ;  /* 0x00000016003e7202 */ /* 0x000fe40000000f00 */
.L_x_5140:
[----:B------:R-:W-:Y:S05]  /*9b00*/  BSYNC B0 ;  /* 0x0000000000007941 */ /* 0x000fea0003800000 */
.L_x_5138:
        /* <DEDUP_REMOVED lines=16> */
.L_x_5144:
[----:B------:R-:W-:Y:S05]  /*9c10*/  BSYNC B1 ;  /* 0x0000000000017941 */ /* 0x000fea0003800000 */
.L_x_5143:
        /* <DEDUP_REMOVED lines=42> */
.L_x_5142:
[----:B------:R-:W-:Y:S05]  /*9ec0*/  BSYNC B0 ;  /* 0x0000000000007941 */ /* 0x000fea0003800000 */
.L_x_5141:
        /* <DEDUP_REMOVED lines=13> */
.L_x_5145:
        /* <DEDUP_REMOVED lines=12> */
.L_x_5148:
[----:B------:R-:W-:Y:S02]  /*a060*/  IMAD.MOV.U32 R15, RZ, RZ, R22 ;  /* 0x000000ffff0f7224 */ /* 0x000fe400078e0016 */
.L_x_5149:
[----:B------:R-:W-:Y:S05]  /*a070*/  BSYNC B0 ;  /* 0x0000000000007941 */ /* 0x000fea0003800000 */
.L_x_5147:
        /* <DEDUP_REMOVED lines=16> */
.L_x_5153:
[----:B------:R-:W-:Y:S05]  /*a180*/  BSYNC B1 ;  /* 0x0000000000017941 */ /* 0x000fea0003800000 */
.L_x_5152:
        /* <DEDUP_REMOVED lines=42> */
.L_x_5151:
[----:B------:R-:W-:Y:S05]  /*a430*/  BSYNC B0 ;  /* 0x0000000000007941 */ /* 0x000fea0003800000 */
.L_x_5150:
        /* <DEDUP_REMOVED lines=11> */
.L_x_5146:
        /* <DEDUP_REMOVED lines=12> */
.L_x_5155:
[----:B------:R-:W-:Y:S02]  /*a5b0*/  IMAD.MOV.U32 R50, RZ, RZ, R22 ;  /* 0x000000ffff327224 */ /* 0x000fe400078e0016 */
.L_x_5156:
[----:B------:R-:W-:Y:S05]  /*a5c0*/  BSYNC B0 ;  /* 0x0000000000007941 */ /* 0x000fea0003800000 */
.L_x_5154:
        /* <DEDUP_REMOVED lines=16> */
.L_x_5160:
[----:B------:R-:W-:Y:S05]  /*a6d0*/  BSYNC B1 ;  /* 0x0000000000017941 */ /* 0x000fea0003800000 */
.L_x_5159:
        /* <DEDUP_REMOVED lines=42> */
.L_x_5158:
[----:B------:R-:W-:Y:S05]  /*a980*/  BSYNC B0 ;  /* 0x0000000000007941 */ /* 0x000fea0003800000 */
.L_x_5157:
        /* <DEDUP_REMOVED lines=13> */
.L_x_5161:
        /* <DEDUP_REMOVED lines=12> */
.L_x_5164:
[----:B------:R-:W-:Y:S02]  /*ab20*/  IMAD.MOV.U32 R16, RZ, RZ, R22 ;  /* 0x000000ffff107224 */ /* 0x000fe400078e0016 */
.L_x_5165:
[----:B------:R-:W-:Y:S05]  /*ab30*/  BSYNC B0 ;  /* 0x0000000000007941 */ /* 0x000fea0003800000 */
.L_x_5163:
        /* <DEDUP_REMOVED lines=16> */
.L_x_5169:
[----:B------:R-:W-:Y:S05]  /*ac40*/  BSYNC B1 ;  /* 0x0000000000017941 */ /* 0x000fea0003800000 */
.L_x_5168:
        /* <DEDUP_REMOVED lines=42> */
.L_x_5167:
[----:B------:R-:W-:Y:S05]  /*aef0*/  BSYNC B0 ;  /* 0x0000000000007941 */ /* 0x000fea0003800000 */
.L_x_5166:
        /* <DEDUP_REMOVED lines=11> */
.L_x_5162:
        /* <DEDUP_REMOVED lines=12> */
.L_x_5171:
[----:B------:R-:W-:Y:S02]  /*b070*/  IMAD.MOV.U32 R50, RZ, RZ, R22 ;  /* 0x000000ffff327224 */ /* 0x000fe400078e0016 */
.L_x_5172:
[----:B------:R-:W-:Y:S05]  /*b080*/  BSYNC B0 ;  /* 0x0000000000007941 */ /* 0x000fea0003800000 */
.L_x_5170:
        /* <DEDUP_REMOVED lines=16> */
.L_x_5176:
[----:B------:R-:W-:Y:S05]  /*b190*/  BSYNC B1 ;  /* 0x0000000000017941 */ /* 0x000fea0003800000 */
.L_x_5175:
        /* <DEDUP_REMOVED lines=42> */
.L_x_5174:
[----:B------:R-:W-:Y:S05]  /*b440*/  BSYNC B0 ;  /* 0x0000000000007941 */ /* 0x000fea0003800000 */
.L_x_5173:
        /* <DEDUP_REMOVED lines=13> */
.L_x_5177:
        /* <DEDUP_REMOVED lines=12> */
.L_x_5180:
[----:B------:R-:W-:Y:S02]  /*b5e0*/  IMAD.MOV.U32 R17, RZ, RZ, R22 ;  /* 0x000000ffff117224 */ /* 0x000fe400078e0016 */
.L_x_5181:
[----:B------:R-:W-:Y:S05]  /*b5f0*/  BSYNC B0 ;  /* 0x0000000000007941 */ /* 0x000fea0003800000 */
.L_x_5179:
        /* <DEDUP_REMOVED lines=11> */
[----:B------:R-:W-:Y:S02]  /*b6b0*/  @!P6 IADD3 R2, R2, 0x1, RZ ;  /* 0x000000010202e810 */ /* 0x000fe40007ffe0ff */
[----:B------:R-:W-:Y:S02]  /*b6c0*/  @!P6 IADD3 R23, R5, 0x1, RZ ;  /* 0x000000010517e810 */ /* 0x000fe40007ffe0ff */
[----:B------:R-:W-:Y:S02]  /*b6d0*/  ISETP.NE.AND P0, PT, R2, RZ, !P6 ;  /* 0x000000ff0200720c */ /* 0x000fe40007705270 */
[----:B------:R-:W-:-:S11]  /*b6e0*/  @!P6 MOV R4, RZ ;  /* 0x000000ff0004e202 */ /* 0x000fd60000000f00 */
[----:B------:R-:W-:Y:S01]  /*b6f0*/  @P0 IMAD.MOV R23, RZ, RZ, R5 ;  /* 0x000000ffff170224 */ /* 0x000fe200078e0205 */
[----:B------:R-:W-:-:S03]  /*b700*/  ISETP.NE.AND P0, PT, R21, RZ, PT ;  /* 0x000000ff1500720c */ /* 0x000fc60003f05270 */
[----:B------:R-:W-:-:S05]  /*b710*/  @!P6 IMAD.MOV.U32 R5, RZ, RZ, R23 ;  /* 0x000000ffff05e224 */ /* 0x000fca00078e0017 */
.L_x_5185:
[----:B------:R-:W-:Y:S05]  /*b720*/  BSYNC B1 ;  /* 0x0000000000017941 */ /* 0x000fea0003800000 */
.L_x_5184:
        /* <DEDUP_REMOVED lines=42> */
.L_x_5183:
[----:B------:R-:W-:Y:S05]  /*b9d0*/  BSYNC B0 ;  /* 0x0000000000007941 */ /* 0x000fea0003800000 */
.L_x_5182:
        /* <DEDUP_REMOVED lines=11> */
.L_x_5178:
        /* <DEDUP_REMOVED lines=14> */
[----:B------:R-:W-:Y:S01]  /*bb70*/  F2FP.PACK_AB R51, R62, R61 ;  /* 0x0000003d3e33723e */ /* 0x000fe200000000ff */
[----:B------:R-:W-:Y:S01]  /*bb80*/  IMAD.WIDE.U32 R68, R68, 0x100, RZ ;  /* 0x0000010044447825 */ /* 0x000fe200078e00ff */
[----:B------:R-:W-:Y:S02]  /*bb90*/  LOP3.LUT R73, R71, R74, R73, 0xfe, !PT ;  /* 0x0000004a47497212 */ /* 0x000fe400078efe49 */
[----:B------:R-:W-:Y:S01]  /*bba0*/  SEL R71, RZ, 0x1, P5 ;  /* 0x00000001ff477807 */ /* 0x000fe20002800000 */
        /* <DEDUP_REMOVED lines=35> */
.L_x_5186:
        /* <DEDUP_REMOVED lines=15> */
.L_x_5188:
[----:B-1----:R-:W-:Y:S02]  /*bed0*/  IMAD.MOV.U32 R63, RZ, RZ, R22 ;  /* 0x000000ffff3f7224 */ /* 0x002fe400078e0016 */
.L_x_5189:
[----:B------:R-:W-:Y:S05]  /*bee0*/  BSYNC B0 ;  /* 0x0000000000007941 */ /* 0x000fea0003800000 */
.L_x_5187:
        /* <DEDUP_REMOVED lines=16> */
.L_x_5193:
[----:B------:R-:W-:Y:S05]  /*bff0*/  BSYNC B1 ;  /* 0x0000000000017941 */ /* 0x000fea0003800000 */
.L_x_5192:
        /* <DEDUP_REMOVED lines=42> */
.L_x_5191:
[----:B------:R-:W-:Y:S05]  /*c2a0*/  BSYNC B0 ;  /* 0x0000000000007941 */ /* 0x000fea0003800000 */
.L_x_5190:
        /* <DEDUP_REMOVED lines=14> */
.L_x_5194:
        /* <DEDUP_REMOVED lines=12> */
.L_x_5197:
[----:B------:R-:W-:Y:S02]  /*c450*/  IMAD.MOV.U32 R8, RZ, RZ, R22 ;  /* 0x000000ffff087224 */ /* 0x000fe400078e0016 */
.L_x_5198:
[----:B------:R-:W-:Y:S05]  /*c460*/  BSYNC B0 ;  /* 0x0000000000007941 */ /* 0x000fea0003800000 */
.L_x_5196:
        /* <DEDUP_REMOVED lines=16> */
.L_x_5202:
[----:B------:R-:W-:Y:S05]  /*c570*/  BSYNC B1 ;  /* 0x0000000000017941 */ /* 0x000fea0003800000 */
.L_x_5201:
        /* <DEDUP_REMOVED lines=42> */
.L_x_5200:
[----:B------:R-:W-:Y:S05]  /*c820*/  BSYNC B0 ;  /* 0x0000000000007941 */ /* 0x000fea0003800000 */
.L_x_5199:
        /* <DEDUP_REMOVED lines=11> */
.L_x_5195:
        /* <DEDUP_REMOVED lines=12> */
.L_x_5204:
[----:B------:R-:W-:Y:S02]  /*c9a0*/  IMAD.MOV.U32 R70, RZ, RZ, R22 ;  /* 0x000000ffff467224 */ /* 0x000fe400078e0016 */
.L_x_5205:
[----:B------:R-:W-:Y:S05]  /*c9b0*/  BSYNC B0 ;  /* 0x0000000000007941 */ /* 0x000fea0003800000 */
.L_x_5203:
        /* <DEDUP_REMOVED lines=16> */
.L_x_5209:
[----:B------:R-:W-:Y:S05]  /*cac0*/  BSYNC B1 ;  /* 0x0000000000017941 */ /* 0x000fea0003800000 */
.L_x_5208:
        /* <DEDUP_REMOVED lines=42> */
.L_x_5207:
[----:B------:R-:W-:Y:S05]  /*cd70*/  BSYNC B0 ;  /* 0x0000000000007941 */ /* 0x000fea0003800000 */
.L_x_5206:
        /* <DEDUP_REMOVED lines=14> */
.L_x_5210:
        /* <DEDUP_REMOVED lines=12> */
.L_x_5213:
[----:B------:R-:W-:Y:S02]  /*cf20*/  IMAD.MOV.U32 R10, RZ, RZ, R22 ;  /* 0x000000ffff0a7224 */ /* 0x000fe400078e0016 */
.L_x_5214:
[----:B------:R-:W-:Y:S05]  /*cf30*/  BSYNC B0 ;  /* 0x0000000000007941 */ /* 0x000fea0003800000 */
.L_x_5212:
        /* <DEDUP_REMOVED lines=16> */
.L_x_5218:
[----:B------:R-:W-:Y:S05]  /*d040*/  BSYNC B1 ;  /* 0x0000000000017941 */ /* 0x000fea0003800000 */
.L_x_5217:
        /* <DEDUP_REMOVED lines=42> */
.L_x_5216:
[----:B------:R-:W-:Y:S05]  /*d2f0*/  BSYNC B0 ;  /* 0x0000000000007941 */ /* 0x000fea0003800000 */
.L_x_5215:
        /* <DEDUP_REMOVED lines=11> */
.L_x_5211:
        /* <DEDUP_REMOVED lines=12> */
.L_x_5220:
[----:B------:R-:W-:Y:S02]  /*d470*/  IMAD.MOV.U32 R65, RZ, RZ, R22 ;  /* 0x000000ffff417224 */ /* 0x000fe400078e0016 */
.L_x_5221:
[----:B------:R-:W-:Y:S05]  /*d480*/  BSYNC B0 ;  /* 0x0000000000007941 */ /* 0x000fea0003800000 */
.L_x_5219:
        /* <DEDUP_REMOVED lines=16> */
.L_x_5225:
[----:B------:R-:W-:Y:S05]  /*d590*/  BSYNC B1 ;  /* 0x0000000000017941 */ /* 0x000fea0003800000 */
.L_x_5224:
        /* <DEDUP_REMOVED lines=42> */
.L_x_5223:
[----:B------:R-:W-:Y:S05]  /*d840*/  BSYNC B0 ;  /* 0x0000000000007941 */ /* 0x000fea0003800000 */
.L_x_5222:
        /* <DEDUP_REMOVED lines=14> */
.L_x_5226:
        /* <DEDUP_REMOVED lines=12> */
.L_x_5229:
[----:B------:R-:W-:Y:S02]  /*d9f0*/  IMAD.MOV.U32 R12, RZ, RZ, R22 ;  /* 0x000000ffff0c7224 */ /* 0x000fe400078e0016 */
.L_x_5230:
[----:B------:R-:W-:Y:S05]  /*da00*/  BSYNC B0 ;  /* 0x0000000000007941 */ /* 0x000fea0003800000 */
.L_x_5228:
        /* <DEDUP_REMOVED lines=16> */
.L_x_5234:
[----:B------:R-:W-:Y:S05]  /*db10*/  BSYNC B1 ;  /* 0x0000000000017941 */ /* 0x000fea0003800000 */
.L_x_5233:
        /* <DEDUP_REMOVED lines=42> */
.L_x_5232:
[----:B------:R-:W-:Y:S05]  /*ddc0*/  BSYNC B0 ;  /* 0x0000000000007941 */ /* 0x000fea0003800000 */
.L_x_5231:
        /* <DEDUP_REMOVED lines=11> */
.L_x_5227:
        /* <DEDUP_REMOVED lines=12> */
.L_x_5236:
[----:B------:R-:W-:Y:S02]  /*df40*/  IMAD.MOV.U32 R70, RZ, RZ, R22 ;  /* 0x000000ffff467224 */ /* 0x000fe400078e0016 */
.L_x_5237:
[----:B------:R-:W-:Y:S05]  /*df50*/  BSYNC B0 ;  /* 0x0000000000007941 */ /* 0x000fea0003800000 */
.L_x_5235:
        /* <DEDUP_REMOVED lines=16> */
.L_x_5241:
[----:B------:R-:W-:Y:S05]  /*e060*/  BSYNC B1 ;  /* 0x0000000000017941 */ /* 0x000fea0003800000 */
.L_x_5240:
        /* <DEDUP_REMOVED lines=42> */
.L_x_5239:
[----:B------:R-:W-:Y:S05]  /*e310*/  BSYNC B0 ;  /* 0x0000000000007941 */ /* 0x000fea0003800000 */
.L_x_5238:
        /* <DEDUP_REMOVED lines=14> */
.L_x_5242:
        /* <DEDUP_REMOVED lines=12> */
.L_x_5245:
[----:B------:R-:W-:Y:S02]  /*e4c0*/  IMAD.MOV.U32 R13, RZ, RZ, R22 ;  /* 0x000000ffff0d7224 */ /* 0x000fe400078e0016 */
.L_x_5246:
[----:B------:R-:W-:Y:S05]  /*e4d0*/  BSYNC B0 ;  /* 0x0000000000007941 */ /* 0x000fea0003800000 */
.L_x_5244:
        /* <DEDUP_REMOVED lines=16> */
.L_x_5250:
[----:B------:R-:W-:Y:S05]  /*e5e0*/  BSYNC B1 ;  /* 0x0000000000017941 */ /* 0x000fea0003800000 */
.L_x_5249:
        /* <DEDUP_REMOVED lines=42> */
.L_x_5248:
[----:B------:R-:W-:Y:S05]  /*e890*/  BSYNC B0 ;  /* 0x0000000000007941 */ /* 0x000fea0003800000 */
.L_x_5247:
        /* <DEDUP_REMOVED lines=11> */
.L_x_5243:
        /* <DEDUP_REMOVED lines=12> */
.L_x_5252:
[----:B------:R-:W-:Y:S02]  /*ea10*/  IMAD.MOV.U32 R67, RZ, RZ, R22 ;  /* 0x000000ffff437224 */ /* 0x000fe400078e0016 */
.L_x_5253:
[----:B------:R-:W-:Y:S05]  /*ea20*/  BSYNC B0 ;  /* 0x0000000000007941 */ /* 0x000fea0003800000 */
.L_x_5251:
        /* <DEDUP_REMOVED lines=16> */
.L_x_5257:
[----:B------:R-:W-:Y:S05]  /*eb30*/  BSYNC B1 ;  /* 0x0000000000017941 */ /* 0x000fea0003800000 */
.L_x_5256:
        /* <DEDUP_REMOVED lines=42> */
.L_x_5255:
[----:B------:R-:W-:Y:S05]  /*ede0*/  BSYNC B0 ;  /* 0x0000000000007941 */ /* 0x000fea0003800000 */
.L_x_5254:
        /* <DEDUP_REMOVED lines=13> */
.L_x_5258:
        /* <DEDUP_REMOVED lines=12> */
.L_x_5261:
[----:B------:R-:W-:Y:S02]  /*ef80*/  IMAD.MOV.U32 R14, RZ, RZ, R22 ;  /* 0x000000ffff0e7224 */ /* 0x000fe400078e0016 */
.L_x_5262:
[----:B------:R-:W-:Y:S05]  /*ef90*/  BSYNC B0 ;  /* 0x0000000000007941 */ /* 0x000fea0003800000 */
.L_x_5260:
        /* <DEDUP_REMOVED lines=16> */
.L_x_5266:
[----:B------:R-:W-:Y:S05]  /*f0a0*/  BSYNC B1 ;  /* 0x0000000000017941 */ /* 0x000fea0003800000 */
.L_x_5265:
        /* <DEDUP_REMOVED lines=42> */
.L_x_5264:
[----:B------:R-:W-:Y:S05]  /*f350*/  BSYNC B0 ;  /* 0x0000000000007941 */ /* 0x000fea0003800000 */
.L_x_5263:
        /* <DEDUP_REMOVED lines=11> */
.L_x_5259:
        /* <DEDUP_REMOVED lines=12> */
.L_x_5268:
[----:B------:R-:W-:Y:S02]  /*f4d0*/  IMAD.MOV.U32 R70, RZ, RZ, R22 ;  /* 0x000000ffff467224 */ /* 0x000fe400078e0016 */
.L_x_5269:
[----:B------:R-:W-:Y:S05]  /*f4e0*/  BSYNC B0 ;  /* 0x0000000000007941 */ /* 0x000fea0003800000 */
.L_x_5267:
        /* <DEDUP_REMOVED lines=16> */
.L_x_5273:
[----:B------:R-:W-:Y:S05]  /*f5f0*/  BSYNC B1 ;  /* 0x0000000000017941 */ /* 0x000fea0003800000 */
.L_x_5272:
        /* <DEDUP_REMOVED lines=42> */
.L_x_5271:
[----:B------:R-:W-:Y:S05]  /*f8a0*/  BSYNC B0 ;  /* 0x0000000000007941 */ /* 0x000fea0003800000 */
.L_x_5270:
        /* <DEDUP_REMOVED lines=13> */
.L_x_5274:
        /* <DEDUP_REMOVED lines=12> */
.L_x_5277:
[----:B------:R-:W-:Y:S02]  /*fa40*/  IMAD.MOV.U32 R15, RZ, RZ, R22 ;  /* 0x000000ffff0f7224 */ /* 0x000fe400078e0016 */
.L_x_5278:
[----:B------:R-:W-:Y:S05]  /*fa50*/  BSYNC B0 ;  /* 0x0000000000007941 */ /* 0x000fea0003800000 */
.L_x_5276:
        /* <DEDUP_REMOVED lines=16> */
.L_x_5282:
[----:B------:R-:W-:Y:S05]  /*fb60*/  BSYNC B1 ;  /* 0x0000000000017941 */ /* 0x000fea0003800000 */
.L_x_5281:
        /* <DEDUP_REMOVED lines=42> */
.L_x_5280:
[----:B------:R-:W-:Y:S05]  /*fe10*/  BSYNC B0 ;  /* 0x0000000000007941 */ /* 0x000fea0003800000 */
.L_x_5279:
        /* <DEDUP_REMOVED lines=11> */
.L_x_5275:
        /* <DEDUP_REMOVED lines=12> */
.L_x_5284:
[----:B------:R-:W-:Y:S02]  /*ff90*/  IMAD.MOV.U32 R50, RZ, RZ, R22 ;  /* 0x000000ffff327224 */ /* 0x000fe400078e0016 */
.L_x_5285:
[----:B------:R-:W-:Y:S05]  /*ffa0*/  BSYNC B0 ;  /* 0x0000000000007941 */ /* 0x000fea0003800000 */
.L_x_5283:
        /* <DEDUP_REMOVED lines=16> */
.L_x_5289:
[----:B------:R-:W-:Y:S05]  /*100b0*/  BSYNC B1 ;  /* 0x0000000000017941 */ /* 0x000fea0003800000 */
.L_x_5288:
        /* <DEDUP_REMOVED lines=42> */
.L_x_5287:
[----:B------:R-:W-:Y:S05]  /*10360*/  BSYNC B0 ;  /* 0x0000000000007941 */ /* 0x000fea0003800000 */
.L_x_5286:
        /* <DEDUP_REMOVED lines=13> */
.L_x_5290:
        /* <DEDUP_REMOVED lines=12> */
.L_x_5293:
[----:B------:R-:W-:Y:S02]  /*10500*/  IMAD.MOV.U32 R16, RZ, RZ, R22 ;  /* 0x000000ffff107224 */ /* 0x000fe400078e0016 */
.L_x_5294:
[----:B------:R-:W-:Y:S05]  /*10510*/  BSYNC B0 ;  /* 0x0000000000007941 */ /* 0x000fea0003800000 */
.L_x_5292:
        /* <DEDUP_REMOVED lines=16> */
.L_x_5298:
[----:B------:R-:W-:Y:S05]  /*10620*/  BSYNC B1 ;  /* 0x0000000000017941 */ /* 0x000fea0003800000 */
.L_x_5297:
        /* <DEDUP_REMOVED lines=42> */
.L_x_5296:
[----:B------:R-:W-:Y:S05]  /*108d0*/  BSYNC B0 ;  /* 0x0000000000007941 */ /* 0x000fea0003800000 */
.L_x_5295:
        /* <DEDUP_REMOVED lines=11> */
.L_x_5291:
        /* <DEDUP_REMOVED lines=12> */
.L_x_5300:
[----:B------:R-:W-:Y:S02]  /*10a50*/  IMAD.MOV.U32 R50, RZ, RZ, R22 ;  /* 0x000000ffff327224 */ /* 0x000fe400078e0016 */
.L_x_5301:
[----:B------:R-:W-:Y:S05]  /*10a60*/  BSYNC B0 ;  /* 0x0000000000007941 */ /* 0x000fea0003800000 */
.L_x_5299:
        /* <DEDUP_REMOVED lines=16> */
.L_x_5305:
[----:B------:R-:W-:Y:S05]  /*10b70*/  BSYNC B1 ;  /* 0x0000000000017941 */ /* 0x000fea0003800000 */
.L_x_5304:
        /* <DEDUP_REMOVED lines=42> */
.L_x_5303:
[----:B------:R-:W-:Y:S05]  /*10e20*/  BSYNC B0 ;  /* 0x0000000000007941 */ /* 0x000fea0003800000 */
.L_x_5302:
        /* <DEDUP_REMOVED lines=13> */
.L_x_5306:
        /* <DEDUP_REMOVED lines=12> */
.L_x_5309:
[----:B------:R-:W-:Y:S02]  /*10fc0*/  IMAD.MOV.U32 R17, RZ, RZ, R22 ;  /* 0x000000ffff117224 */ /* 0x000fe400078e0016 */
.L_x_5310:
[----:B------:R-:W-:Y:S05]  /*10fd0*/  BSYNC B0 ;  /* 0x0000000000007941 */ /* 0x000fea0003800000 */
.L_x_5308:
        /* <DEDUP_REMOVED lines=18> */
.L_x_5314:
[----:B------:R-:W-:Y:S05]  /*11100*/  BSYNC B1 ;  /* 0x0000000000017941 */ /* 0x000fea0003800000 */
.L_x_5313:
        /* <DEDUP_REMOVED lines=42> */
.L_x_5312:
[----:B------:R-:W-:Y:S05]  /*113b0*/  BSYNC B0 ;  /* 0x0000000000007941 */ /* 0x000fea0003800000 */
.L_x_5311:
        /* <DEDUP_REMOVED lines=11> */
.L_x_5307:
        /* <DEDUP_REMOVED lines=11> */
[----:B------:R-:W-:Y:S02]  /*11520*/  F2FP.PACK_AB R51, R70, R69 ;  /* 0x000000454633723e */ /* 0x000fe400000000ff */
[----:B------:R-:W-:-:S02]  /*11530*/  F2FP.PACK_AB R50, R68, R67 ;  /* 0x000000434432723e */ /* 0x000fc400000000ff */
[----:B------:R-:W-:Y:S02]  /*11540*/  F2FP.PACK_AB R49, R66, R65 ;  /* 0x000000414231723e */ /* 0x000fe400000000ff */
[----:B------:R-:W-:Y:S02]  /*11550*/  F2FP.PACK_AB R48, R64, R63 ;  /* 0x0000003f4030723e */ /* 0x000fe400000000ff */
        /* <DEDUP_REMOVED lines=40> */
.L_x_5315:
        /* <DEDUP_REMOVED lines=15> */
.L_x_5317:
[----:B-1----:R-:W-:Y:S02]  /*118d0*/  MOV R78, R22 ;  /* 0x00000016004e7202 */ /* 0x002fe40000000f00 */
.L_x_5318:
[----:B------:R-:W-:Y:S05]  /*118e0*/  BSYNC B0 ;  /* 0x0000000000007941 */ /* 0x000fea0003800000 */
.L_x_5316:
        /* <DEDUP_REMOVED lines=16> */
.L_x_5322:
[----:B------:R-:W-:Y:S05]  /*119f0*/  BSYNC B1 ;  /* 0x0000000000017941 */ /* 0x000fea0003800000 */
.L_x_5321:
        /* <DEDUP_REMOVED lines=42> */
.L_x_5320:
[----:B------:R-:W-:Y:S05]  /*11ca0*/  BSYNC B0 ;  /* 0x0000000000007941 */ /* 0x000fea0003800000 */
.L_x_5319:
        /* <DEDUP_REMOVED lines=14> */
.L_x_5323:
        /* <DEDUP_REMOVED lines=12> */
.L_x_5326:
[----:B------:R-:W-:Y:S02]  /*11e50*/  IMAD.MOV.U32 R8, RZ, RZ, R22 ;  /* 0x000000ffff087224 */ /* 0x000fe400078e0016 */
.L_x_5327:
[----:B------:R-:W-:Y:S05]  /*11e60*/  BSYNC B0 ;  /* 0x0000000000007941 */ /* 0x000fea0003800000 */
.L_x_5325:
        /* <DEDUP_REMOVED lines=16> */
.L_x_5331:
[----:B------:R-:W-:Y:S05]  /*11f70*/  BSYNC B1 ;  /* 0x0000000000017941 */ /* 0x000fea0003800000 */
.L_x_5330:
        /* <DEDUP_REMOVED lines=42> */
.L_x_5329:
[----:B------:R-:W-:Y:S05]  /*12220*/  BSYNC B0 ;  /* 0x0000000000007941 */ /* 0x000fea0003800000 */
.L_x_5328:
        /* <DEDUP_REMOVED lines=11> */
.L_x_5324:
        /* <DEDUP_REMOVED lines=12> */
.L_x_5333:
[----:B------:R-:W-:Y:S02]  /*123a0*/  IMAD.MOV.U32 R73, RZ, RZ, R22 ;  /* 0x000000ffff497224 */ /* 0x000fe400078e0016 */
.L_x_5334:
[----:B------:R-:W-:Y:S05]  /*123b0*/  BSYNC B0 ;  /* 0x0000000000007941 */ /* 0x000fea0003800000 */
.L_x_5332:
        /* <DEDUP_REMOVED lines=16> */
.L_x_5338:
[----:B------:R-:W-:Y:S05]  /*124c0*/  BSYNC B1 ;  /* 0x0000000000017941 */ /* 0x000fea0003800000 */
.L_x_5337:
        /* <DEDUP_REMOVED lines=42> */
.L_x_5336:
[----:B------:R-:W-:Y:S05]  /*12770*/  BSYNC B0 ;  /* 0x0000000000007941 */ /* 0x000fea0003800000 */
.L_x_5335:
        /* <DEDUP_REMOVED lines=14> */
.L_x_5339:
        /* <DEDUP_REMOVED lines=12> */
.L_x_5342:
[----:B------:R-:W-:Y:S02]  /*12920*/  MOV R10, R22 ;  /* 0x00000016000a7202 */ /* 0x000fe40000000f00 */
.L_x_5343:
[----:B------:R-:W-:Y:S05]  /*12930*/  BSYNC B0 ;  /* 0x0000000000007941 */ /* 0x000fea0003800000 */
.L_x_5341:
        /* <DEDUP_REMOVED lines=16> */
.L_x_5347:
[----:B------:R-:W-:Y:S05]  /*12a40*/  BSYNC B1 ;  /* 0x0000000000017941 */ /* 0x000fea0003800000 */
.L_x_5346:
        /* <DEDUP_REMOVED lines=42> */
.L_x_5345:
[----:B------:R-:W-:Y:S05]  /*12cf0*/  BSYNC B0 ;  /* 0x0000000000007941 */ /* 0x000fea0003800000 */
.L_x_5344:
        /* <DEDUP_REMOVED lines=11> */
.L_x_5340:
        /* <DEDUP_REMOVED lines=12> */
.L_x_5349:
[----:B------:R-:W-:Y:S02]  /*12e70*/  IMAD.MOV.U32 R48, RZ, RZ, R22 ;  /* 0x000000ffff307224 */ /* 0x000fe400078e0016 */
.L_x_5350:
[----:B------:R-:W-:Y:S05]  /*12e80*/  BSYNC B0 ;  /* 0x0000000000007941 */ /* 0x000fea0003800000 */
.L_x_5348:
        /* <DEDUP_REMOVED lines=16> */
.L_x_5354:
[----:B------:R-:W-:Y:S05]  /*12f90*/  BSYNC B1 ;  /* 0x0000000000017941 */ /* 0x000fea0003800000 */
.L_x_5353:
        /* <DEDUP_REMOVED lines=42> */
.L_x_5352:
[----:B------:R-:W-:Y:S05]  /*13240*/  BSYNC B0 ;  /* 0x0000000000007941 */ /* 0x000fea0003800000 */
.L_x_5351:
        /* <DEDUP_REMOVED lines=14> */
.L_x_5355:
        /* <DEDUP_REMOVED lines=12> */
.L_x_5358:
[----:B------:R-:W-:Y:S02]  /*133f0*/  IMAD.MOV.U32 R12, RZ, RZ, R22 ;  /* 0x000000ffff0c7224 */ /* 0x000fe400078e0016 */
.L_x_5359:
[----:B------:R-:W-:Y:S05]  /*13400*/  BSYNC B0 ;  /* 0x0000000000007941 */ /* 0x000fea0003800000 */
.L_x_5357:
        /* <DEDUP_REMOVED lines=16> */
.L_x_5363:
[----:B------:R-:W-:Y:S05]  /*13510*/  BSYNC B1 ;  /* 0x0000000000017941 */ /* 0x000fea0003800000 */
.L_x_5362:
        /* <DEDUP_REMOVED lines=42> */
.L_x_5361:
[----:B------:R-:W-:Y:S05]  /*137c0*/  BSYNC B0 ;  /* 0x0000000000007941 */ /* 0x000fea0003800000 */
.L_x_5360:
        /* <DEDUP_REMOVED lines=11> */
.L_x_5356:
        /* <DEDUP_REMOVED lines=12> */
.L_x_5365:
[----:B------:R-:W-:Y:S02]  /*13940*/  IMAD.MOV.U32 R48, RZ, RZ, R22 ;  /* 0x000000ffff307224 */ /* 0x000fe400078e0016 */
.L_x_5366:
[----:B------:R-:W-:Y:S05]  /*13950*/  BSYNC B0 ;  /* 0x0000000000007941 */ /* 0x000fea0003800000 */
.L_x_5364:
        /* <DEDUP_REMOVED lines=16> */
.L_x_5370:
[----:B------:R-:W-:Y:S05]  /*13a60*/  BSYNC B1 ;  /* 0x0000000000017941 */ /* 0x000fea0003800000 */
.L_x_5369:
        /* <DEDUP_REMOVED lines=42> */
.L_x_5368:
[----:B------:R-:W-:Y:S05]  /*13d10*/  BSYNC B0 ;  /* 0x0000000000007941 */ /* 0x000fea0003800000 */
.L_x_5367:
        /* <DEDUP_REMOVED lines=14> */
.L_x_5371:
        /* <DEDUP_REMOVED lines=12> */
.L_x_5374:
[----:B------:R-:W-:Y:S02]  /*13ec0*/  IMAD.MOV.U32 R13, RZ, RZ, R22 ;  /* 0x000000ffff0d7224 */ /* 0x000fe400078e0016 */
.L_x_5375:
[----:B------:R-:W-:Y:S05]  /*13ed0*/  BSYNC B0 ;  /* 0x0000000000007941 */ /* 0x000fea0003800000 */
.L_x_5373:
        /* <DEDUP_REMOVED lines=16> */
.L_x_5379:
[----:B------:R-:W-:Y:S05]  /*13fe0*/  BSYNC B1 ;  /* 0x0000000000017941 */ /* 0x000fea0003800000 */
.L_x_5378:
        /* <DEDUP_REMOVED lines=42> */
.L_x_5377:
[----:B------:R-:W-:Y:S05]  /*14290*/  BSYNC B0 ;  /* 0x0000000000007941 */ /* 0x000fea0003800000 */
.L_x_5376:
        /* <DEDUP_REMOVED lines=11> */
.L_x_5372:
        /* <DEDUP_REMOVED lines=12> */
.L_x_5381:
[----:B------:R-:W-:Y:S02]  /*14410*/  IMAD.MOV.U32 R80, RZ, RZ, R22 ;  /* 0x000000ffff507224 */ /* 0x000fe400078e0016 */
.L_x_5382:
[----:B------:R-:W-:Y:S05]  /*14420*/  BSYNC B0 ;  /* 0x0000000000007941 */ /* 0x000fea0003800000 */
.L_x_5380:
        /* <DEDUP_REMOVED lines=16> */
.L_x_5386:
[----:B------:R-:W-:Y:S05]  /*14530*/  BSYNC B1 ;  /* 0x0000000000017941 */ /* 0x000fea0003800000 */
.L_x_5385:
        /* <DEDUP_REMOVED lines=42> */
.L_x_5384:
[----:B------:R-:W-:Y:S05]  /*147e0*/  BSYNC B0 ;  /* 0x0000000000007941 */ /* 0x000fea0003800000 */
.L_x_5383:
        /* <DEDUP_REMOVED lines=13> */
.L_x_5387:
        /* <DEDUP_REMOVED lines=12> */
.L_x_5390:
[----:B------:R-:W-:Y:S02]  /*14980*/  IMAD.MOV.U32 R14, RZ, RZ, R22 ;  /* 0x000000ffff0e7224 */ /* 0x000fe400078e0016 */
.L_x_5391:
[----:B------:R-:W-:Y:S05]  /*14990*/  BSYNC B0 ;  /* 0x0000000000007941 */ /* 0x000fea0003800000 */
.L_x_5389:
        /* <DEDUP_REMOVED lines=16> */
.L_x_5395:
[----:B------:R-:W-:Y:S05]  /*14aa0*/  BSYNC B1 ;  /* 0x0000000000017941 */ /* 0x000fea0003800000 */
.L_x_5394:
        /* <DEDUP_REMOVED lines=42> */
.L_x_5393:
[----:B------:R-:W-:Y:S05]  /*14d50*/  BSYNC B0 ;  /* 0x0000000000007941 */ /* 0x000fea0003800000 */
.L_x_5392:
        /* <DEDUP_REMOVED lines=8> */
[----:B------:R-:W-:Y:S01]  /*14de0*/  @P0 HADD2.F32 R77, -RZ, R26.H0_H0 ;  /* 0x2000001aff4d0230 */ /* 0x000fe20000004100 */
[----:B------:R-:W-:-:S04]  /*14df0*/  PRMT R14, R48, 0x7610, R14 ;  /* 0x00007610300e7816 */ /* 0x000fc8000000000e */
[----:B------:R-:W-:Y:S02]  /*14e00*/  @P0 FADD.FTZ R76, R77, R76 ;  /* 0x0000004c4d4c0221 */ /* 0x000fe40000010000 */
.L_x_5388:
        /* <DEDUP_REMOVED lines=12> */
.L_x_5397:
[----:B------:R-:W-:Y:S02]  /*14ed0*/  IMAD.MOV.U32 R77, RZ, RZ, R22 ;  /* 0x000000ffff4d7224 */ /* 0x000fe400078e0016 */
.L_x_5398:
[----:B------:R-:W-:Y:S05]  /*14ee0*/  BSYNC B0 ;  /* 0x0000000000007941 */ /* 0x000fea0003800000 */
.L_x_5396:
        /* <DEDUP_REMOVED lines=16> */
.L_x_5402:
[----:B------:R-:W-:Y:S05]  /*14ff0*/  BSYNC B1 ;  /* 0x0000000000017941 */ /* 0x000fea0003800000 */
.L_x_5401:
        /* <DEDUP_REMOVED lines=42> */
.L_x_5400:
[----:B------:R-:W-:Y:S05]  /*152a0*/  BSYNC B0 ;  /* 0x0000000000007941 */ /* 0x000fea0003800000 */
.L_x_5399:
        /* <DEDUP_REMOVED lines=13> */
.L_x_5403:
        /* <DEDUP_REMOVED lines=12> */
.L_x_5406:
[----:B------:R-:W-:Y:S02]  /*15440*/  IMAD.MOV.U32 R15, RZ, RZ, R22 ;  /* 0x000000ffff0f7224 */ /* 0x000fe400078e0016 */
.L_x_5407:
[----:B------:R-:W-:Y:S05]  /*15450*/  BSYNC B0 ;  /* 0x0000000000007941 */ /* 0x000fea0003800000 */
.L_x_5405:
        /* <DEDUP_REMOVED lines=16> */
.L_x_5411:
[----:B------:R-:W-:Y:S05]  /*15560*/  BSYNC B1 ;  /* 0x0000000000017941 */ /* 0x000fea0003800000 */
.L_x_5410:
        /* <DEDUP_REMOVED lines=42> */
.L_x_5409:
[----:B------:R-:W-:Y:S05]  /*15810*/  BSYNC B0 ;  /* 0x0000000000007941 */ /* 0x000fea0003800000 */
.L_x_5408:
        /* <DEDUP_REMOVED lines=8> */
[----:B------:R-:W-:Y:S01]  /*158a0*/  @P0 HADD2.F32 R50, -RZ, R26.H1_H1 ;  /* 0x3000001aff320230 */ /* 0x000fe20000004100 */
[----:B------:R-:W-:-:S04]  /*158b0*/  PRMT R15, R48, 0x7610, R15 ;  /* 0x00007610300f7816 */ /* 0x000fc8000000000f */
[----:B------:R-:W-:Y:S02]  /*158c0*/  @P0 FADD.FTZ R77, R50, R77 ;  /* 0x0000004d324d0221 */ /* 0x000fe40000010000 */
.L_x_5404:
        /* <DEDUP_REMOVED lines=12> */
.L_x_5413:
[----:B------:R-:W-:Y:S02]  /*15990*/  IMAD.MOV.U32 R50, RZ, RZ, R22 ;  /* 0x000000ffff327224 */ /* 0x000fe400078e0016 */
.L_x_5414:
[----:B------:R-:W-:Y:S05]  /*159a0*/  BSYNC B0 ;  /* 0x0000000000007941 */ /* 0x000fea0003800000 */
.L_x_5412:
        /* <DEDUP_REMOVED lines=16> */
.L_x_5418:
[----:B------:R-:W-:Y:S05]  /*15ab0*/  BSYNC B1 ;  /* 0x0000000000017941 */ /* 0x000fea0003800000 */
.L_x_5417:
        /* <DEDUP_REMOVED lines=40> */
[----:B------:R-:W-:Y:S01]  /*15d40*/  MOV R82, R48 ;  /* 0x0000003000527202 */ /* 0x000fe20000000f00 */
[----:B------:R-:W-:Y:S01]  /*15d50*/  IMAD.MOV.U32 R48, RZ, RZ, RZ ;  /* 0x000000ffff307224 */ /* 0x000fe200078e00ff */
[----:B------:R-:W-:Y:S02]  /*15d60*/  LOP3.LUT R23, R49, UR26, R78, 0x96, !PT ;  /* 0x0000001a31177c12 */ /* 0x000fe4000f8e964e */
.L_x_5416:
[----:B------:R-:W-:Y:S05]  /*15d70*/  BSYNC B0 ;  /* 0x0000000000007941 */ /* 0x000fea0003800000 */
.L_x_5415:
        /* <DEDUP_REMOVED lines=13> */
.L_x_5419:
        /* <DEDUP_REMOVED lines=12> */
.L_x_5422:
[----:B------:R-:W-:Y:S02]  /*15f10*/  MOV R16, R22 ;  /* 0x0000001600107202 */ /* 0x000fe40000000f00 */
.L_x_5423:
[----:B------:R-:W-:Y:S05]  /*15f20*/  BSYNC B0 ;  /* 0x0000000000007941 */ /* 0x000fea0003800000 */
.L_x_5421:
        /* <DEDUP_REMOVED lines=16> */
.L_x_5427:
[----:B------:R-:W-:Y:S05]  /*16030*/  BSYNC B1 ;  /* 0x0000000000017941 */ /* 0x000fea0003800000 */
.L_x_5426:
        /* <DEDUP_REMOVED lines=43> */
.L_x_5425:
[----:B------:R-:W-:Y:S05]  /*162f0*/  BSYNC B0 ;  /* 0x0000000000007941 */ /* 0x000fea0003800000 */
.L_x_5424:
        /* <DEDUP_REMOVED lines=11> */
.L_x_5420:
        /* <DEDUP_REMOVED lines=12> */
.L_x_5429:
[----:B------:R-:W-:Y:S02]  /*16470*/  IMAD.MOV.U32 R50, RZ, RZ, R22 ;  /* 0x000000ffff327224 */ /* 0x000fe400078e0016 */
.L_x_5430:
[----:B------:R-:W-:Y:S05]  /*16480*/  BSYNC B0 ;  /* 0x0000000000007941 */ /* 0x000fea0003800000 */
.L_x_5428:
        /* <DEDUP_REMOVED lines=16> */
.L_x_5434:
[----:B------:R-:W-:Y:S05]  /*16590*/  BSYNC B1 ;  /* 0x0000000000017941 */ /* 0x000fea0003800000 */
.L_x_5433:
        /* <DEDUP_REMOVED lines=41> */
[----:B------:R-:W-:Y:S01]  /*16830*/  HFMA2.MMA R48, -RZ, RZ, 0, 0 ;  /* 0x00000000ff307435 */ /* 0x000fe200000001ff */
[----:B------:R-:W-:-:S05]  /*16840*/  LOP3.LUT R23, R49, UR26, R78, 0x96, !PT ;  /* 0x0000001a31177c12 */ /* 0x000fca000f8e964e */
.L_x_5432:
[----:B------:R-:W-:Y:S05]  /*16850*/  BSYNC B0 ;  /* 0x0000000000007941 */ /* 0x000fea0003800000 */
.L_x_5431:
        /* <DEDUP_REMOVED lines=13> */
.L_x_5435:
        /* <DEDUP_REMOVED lines=12> */
.L_x_5438:
[----:B------:R-:W-:Y:S02]  /*169f0*/  IMAD.MOV.U32 R17, RZ, RZ, R22 ;  /* 0x000000ffff117224 */ /* 0x000fe400078e0016 */
.L_x_5439:
[----:B------:R-:W-:Y:S05]  /*16a00*/  BSYNC B0 ;  /* 0x0000000000007941 */ /* 0x000fea0003800000 */
.L_x_5437:
        /* <DEDUP_REMOVED lines=16> */
.L_x_5443:
[----:B------:R-:W-:Y:S05]  /*16b10*/  BSYNC B1 ;  /* 0x0000000000017941 */ /* 0x000fea0003800000 */
.L_x_5442:
        /* <DEDUP_REMOVED lines=42> */
.L_x_5441:
[----:B------:R-:W-:Y:S05]  /*16dc0*/  BSYNC B0 ;  /* 0x0000000000007941 */ /* 0x000fea0003800000 */
.L_x_5440:
        /* <DEDUP_REMOVED lines=11> */
.L_x_5436:
[----:B------:R-:W-:Y:S01]  /*16e80*/  ISETP.NE.AND P0, PT, R88, RZ, PT ;  /* 0x000000ff5800720c */ /* 0x000fe20003f05270 */
[----:B------:R-:W-:Y:S01]  /*16e90*/  IMAD.WIDE.U32 R78, R71, R122, c[0x0][0x188] ;  /* 0x00006200474e7625 */ /* 0x000fe200078e007a */
[----:B------:R-:W-:Y:S02]  /*16ea0*/  SEL R88, RZ, 0x1000000, P5 ;  /* 0x01000000ff587807 */ /* 0x000fe40002800000 */
[----:B------:R-:W-:Y:S02]  /*16eb0*/  ISETP.NE.AND P5, PT, R85, RZ, PT ;  /* 0x000000ff5500720c */ /* 0x000fe40003fa5270 */
[----:B------:R-:W-:Y:S02]  /*16ec0*/  F2FP.PACK_AB R51, R81, R80 ;  /* 0x000000505133723e */ /* 0x000fe400000000ff */
[----:B------:R-:W-:Y:S02]  /*16ed0*/  F2FP.PACK_AB R50, R77, R76 ;  /* 0x0000004c4d32723e */ /* 0x000fe400000000ff */
[----:B------:R-:W-:-:S02]  /*16ee0*/  F2FP.PACK_AB R49, R75, R74 ;  /* 0x0000004a4b31723e */ /* 0x000fc400000000ff */
[----:B------:R-:W-:Y:S02]  /*16ef0*/  F2FP.PACK_AB R48, R73, R72 ;  /* 0x000000484930723e */ /* 0x000fe400000000ff */
        /* <DEDUP_REMOVED lines=54> */
[----:B------:R-:W-:-:S04]  /*17260*/  FADD.FTZ R49, R48, R77 ;  /* 0x0000004d30317221 */ /* 0x000fc80000010000 */
        /* <DEDUP_REMOVED lines=21> */
.L_x_5444:
[----:B------:R-:W-:Y:S01]  /*173c0*/  @!P1 IADD3 R20, R20, 0x8, RZ ;  /* 0x0000000814149810 */ /* 0x000fe20007ffe0ff */
[----:B------:R-:W-:Y:S01]  /*173d0*/  FADD.FTZ R85, R86, R81 ;  /* 0x0000005156557221 */ /* 0x000fe20000010000 */
[----:B------:R-:W-:Y:S05]  /*173e0*/  BRA.DIV ~URZ, `(.L_x_5445) ;  /* 0x000014927f007947 */ /* 0x000fea000b800000 */
[----:B0-----:R0:W1:Y:S02]  /*173f0*/  SHFL.BFLY PT, R49, R85, 0x1, 0x1f ;  /* 0x0c201f0055317f89 */ /* 0x00106400000e0000 */
.L_x_5449:
        /* <DEDUP_REMOVED lines=84> */
.L_x_5450:
        /* <DEDUP_REMOVED lines=10> */
[----:B------:R-:W-:Y:S01]  /*179e0*/  MOV R79, RZ ;  /* 0x000000ff004f7202 */ /* 0x000fe20000000f00 */
[----:B------:R-:W-:Y:S01]  /*179f0*/  @!P1 IMAD.MOV.U32 R79, RZ, RZ, 0x400 ;  /* 0x00000400ff4f9424 */ /* 0x000fe200078e00ff */
[----:B------:R-:W-:-:S03]  /*17a00*/  LOP3.LUT P0, RZ, R51, 0x1f, R124, 0xf8, !PT ;  /* 0x0000001f33ff7812 */ /* 0x000fc6000780f87c */
[----:B------:R-:W-:Y:S01]  /*17a10*/  I2F R87, R79 ;  /* 0x0000004f00577306 */ /* 0x000fe20000201400 */
[----:B-1----:R-:W-:Y:S01]  /*17a20*/  CS2R R48, SRZ ;  /* 0x0000000000307805 */ /* 0x002fe2000001ff00 */
[----:B------:R-:W1:Y:S05]  /*17a30*/  SHFL.DOWN PT, R86, R79, 0x4, 0x1f ;  /* 0x08801f004f567f89 */ /* 0x000e6a00000e0000 */
        /* <DEDUP_REMOVED lines=42> */
[----:B------:R-:W-:Y:S01]  /*17ce0*/  FFMA.FTZ R123, R50, R85, R78 ;  /* 0x00000055327b7223 */ /* 0x000fe2000001004e */
[----:B------:R-:W-:Y:S01]  /*17cf0*/  HADD2.F32 R78, -RZ, R45.H0_H0 ;  /* 0x2000002dff4e7230 */ /* 0x000fe20000004100 */
[----:B------:R-:W-:-:S02]  /*17d00*/  FMUL.FTZ R87, R88, R88 ;  /* 0x0000005858577220 */ /* 0x000fc40000410000 */
        /* <DEDUP_REMOVED lines=14> */
[----:B-1----:R-:W-:Y:S01]  /*17df0*/  FFMA.FTZ R50, R87, R50, c[0x0][0x228] ;  /* 0x00008a0057327623 */ /* 0x002fe20000010032 */
[----:B0-----:R-:W-:-:S03]  /*17e00*/  @!P0 MOV R48, 0x4 ;  /* 0x0000000400308802 */ /* 0x001fc60000000f00 */
[----:B------:R-:W-:Y:S02]  /*17e10*/  FADD.FTZ R7, -R20, R7 ;  /* 0x0000000714077221 */ /* 0x000fe40000010100 */
[----:B------:R-:W-:Y:S02]  /*17e20*/  FADD.FTZ R49, R50, R51 ;  /* 0x0000003332317221 */ /* 0x000fe40000010000 */
[C---:B------:R-:W-:Y:S02]  /*17e30*/  FADD.FTZ R50, -R20.reuse, R18 ;  /* 0x0000001214327221 */ /* 0x040fe40000010100 */
[C---:B------:R-:W-:Y:S02]  /*17e40*/  FADD.FTZ R51, -R20.reuse, R19 ;  /* 0x0000001314337221 */ /* 0x040fe40000010100 */
[----:B------:R-:W0:Y:S01]  /*17e50*/  MUFU.RSQ R49, R49 ;  /* 0x0000003100317308 */ /* 0x000e220000001400 */
        /* <DEDUP_REMOVED lines=24> */
[----:B------:R-:W-:Y:S02]  /*17fe0*/  FADD.FTZ R75, -R20, R75 ;  /* 0x0000004b144b7221 */ /* 0x000fe40000010100 */
[C---:B------:R-:W-:Y:S01]  /*17ff0*/  @!P0 IMAD.WIDE R18, R0.reuse, R48, c[0x0][0x1a8] ;  /* 0x00006a0000128625 */ /* 0x040fe200078e0230 */
[----:B------:R-:W-:Y:S01]  /*18000*/  HADD2.F32 R48, -RZ, R47.H0_H0 ;  /* 0x2000002fff307230 */ /* 0x000fe20000004100 */
[----:B------:R-:W-:-:S02]  /*18010*/  IADD3 R0, R0, c[0x0][0x160], RZ ;  /* 0x0000580000007a10 */ /* 0x000fc40007ffe0ff */
[C---:B------:R-:W-:Y:S01]  /*18020*/  FADD.FTZ R76, -R20.reuse, R76 ;  /* 0x0000004c144c7221 */ /* 0x040fe20000010100 */
[----:B0-----:R0:W-:Y:S01]  /*18030*/  @!P0 STG.E [R18.64], R49 ;  /* 0x0000003112008986 */ /* 0x0011e2000c101906 */
[C---:B------:R-:W-:Y:S02]  /*18040*/  FADD.FTZ R77, -R20.reuse, R77 ;  /* 0x0000004d144d7221 */ /* 0x040fe40000010100 */
[C---:B------:R-:W-:Y:S02]  /*18050*/  FADD.FTZ R80, -R20.reuse, R80 ;  /* 0x0000005014507221 */ /* 0x040fe40000010100 */
[----:B------:R-:W-:Y:S02]  /*18060*/  FADD.FTZ R20, -R20, R81 ;  /* 0x0000005114147221 */ /* 0x000fe40000010100 */
[C---:B------:R-:W-:Y:S02]  /*18070*/  FMUL.FTZ R7, R49.reuse, R7 ;  /* 0x0000000731077220 */ /* 0x040fe40000410000 */
[----:B------:R-:W-:-:S02]  /*18080*/  FMUL.FTZ R9, R49, R9 ;  /* 0x0000000931097220 */ /* 0x000fc40000410000 */
[C---:B------:R-:W-:Y:S01]  /*18090*/  FMUL.FTZ R11, R49.reuse, R11 ;  /* 0x0000000b310b7220 */ /* 0x040fe20000410000 */
[--C-:B0-----:R-:W-:Y:S01]  /*180a0*/  HADD2.F32 R19, -RZ, R46.reuse.H1_H1 ;  /* 0x3000002eff137230 */ /* 0x101fe20000004100 */
[C---:B------:R-:W-:Y:S01]  /*180b0*/  FMUL.FTZ R50, R49.reuse, R50 ;  /* 0x0000003231327220 */ /* 0x040fe20000410000 */
[----:B------:R-:W-:Y:S01]  /*180c0*/  HADD2.F32 R18, -RZ, R46.H0_H0 ;  /* 0x2000002eff127230 */ /* 0x000fe20000004100 */
[C---:B------:R-:W-:Y:S02]  /*180d0*/  FMUL.FTZ R51, R49.reuse, R51 ;  /* 0x0000003331337220 */ /* 0x040fe40000410000 */
        /* <DEDUP_REMOVED lines=26> */
[----:B------:R-:W-:Y:S01]  /*18280*/  FMUL.FTZ R20, R49, R20 ;  /* 0x0000001431147220 */ /* 0x000fe20000410000 */
[----:B------:R-:W-:Y:S01]  /*18290*/  HADD2.F32 R49, -RZ, R47.H1_H1 ;  /* 0x3000002fff317230 */ /* 0x000fe20000004100 */
[----:B------:R-:W-:Y:S01]  /*182a0*/  FFMA.FTZ R52, R52, R19, R116 ;  /* 0x0000001334347223 */ /* 0x000fe20000010074 */
[--C-:B------:R-:W-:Y:S01]  /*182b0*/  HADD2.F32 R19, -RZ, R44.reuse.H1_H1 ;  /* 0x3000002cff137230 */ /* 0x100fe20000004100 */
[----:B------:R-:W-:Y:S01]  /*182c0*/  FFMA.FTZ R53, R53, R48, R115 ;  /* 0x0000003035357223 */ /* 0x000fe20000010073 */
[----:B------:R-:W-:Y:S01]  /*182d0*/  HADD2.F32 R48, -RZ, R44.H0_H0 ;  /* 0x2000002cff307230 */ /* 0x000fe20000004100 */
[----:B------:R-:W-:Y:S01]  /*182e0*/  FFMA.FTZ R54, R54, R49, R114 ;  /* 0x0000003136367223 */ /* 0x000fe20000010072 */
[----:B------:R-:W-:Y:S01]  /*182f0*/  HADD2.F32 R49, -RZ, R45.H1_H1 ;  /* 0x3000002dff317230 */ /* 0x000fe20000004100 */
[----:B------:R-:W-:Y:S01]  /*18300*/  FFMA.FTZ R18, R51, R18, R117 ;  /* 0x0000001233127223 */ /* 0x000fe20000010075 */
[--C-:B------:R-:W-:Y:S01]  /*18310*/  HADD2.F32 R51, -RZ, R43.reuse.H1_H1 ;  /* 0x3000002bff337230 */ /* 0x100fe20000004100 */
[----:B------:R-:W-:Y:S01]  /*18320*/  FFMA.FTZ R9, R9, R19, R120 ;  /* 0x0000001309097223 */ /* 0x000fe20000010078 */
[--C-:B------:R-:W-:Y:S01]  /*18330*/  HADD2.F32 R19, -RZ, R42.reuse.H1_H1 ;  /* 0x3000002aff137230 */ /* 0x100fe20000004100 */
[----:B------:R-:W-:Y:S01]  /*18340*/  FFMA.FTZ R49, R50, R49, R118 ;  /* 0x0000003132317223 */ /* 0x000fe20000010076 */
[----:B------:R-:W-:Y:S01]  /*18350*/  HADD2.F32 R50, -RZ, R43.H0_H0 ;  /* 0x2000002bff327230 */ /* 0x000fe20000004100 */
[----:B------:R-:W-:Y:S01]  /*18360*/  FFMA.FTZ R7, R7, R48, R121 ;  /* 0x0000003007077223 */ /* 0x000fe20000010079 */
[----:B------:R-:W-:Y:S01]  /*18370*/  HADD2.F32 R48, -RZ, R42.H0_H0 ;  /* 0x2000002aff307230 */ /* 0x000fe20000004100 */
[----:B------:R-:W-:Y:S01]  /*18380*/  FFMA.FTZ R62, R62, R51, R106 ;  /* 0x000000333e3e7223 */ /* 0x000fe2000001006a */
[--C-:B------:R-:W-:Y:S01]  /*18390*/  HADD2.F32 R51, -RZ, R40.reuse.H1_H1 ;  /* 0x30000028ff337230 */ /* 0x100fe20000004100 */
[----:B------:R-:W-:Y:S01]  /*183a0*/  FFMA.FTZ R61, R61, R50, R107 ;  /* 0x000000323d3d7223 */ /* 0x000fe2000001006b */
[--C-:B------:R-:W-:Y:S01]  /*183b0*/  HADD2.F32 R50, -RZ, R41.reuse.H0_H0 ;  /* 0x20000029ff327230 */ /* 0x100fe20000004100 */
[----:B------:R-:W-:Y:S01]  /*183c0*/  FFMA.FTZ R60, R60, R19, R108 ;  /* 0x000000133c3c7223 */ /* 0x000fe2000001006c */
[----:B------:R-:W-:Y:S01]  /*183d0*/  HADD2.F32 R19, -RZ, R41.H1_H1 ;  /* 0x30000029ff137230 */ /* 0x000fe20000004100 */
[----:B------:R-:W-:Y:S01]  /*183e0*/  FFMA.FTZ R59, R59, R48, R109 ;  /* 0x000000303b3b7223 */ /* 0x000fe2000001006d */
[----:B------:R-:W-:Y:S01]  /*183f0*/  HADD2.F32 R48, -RZ, R40.H0_H0 ;  /* 0x20000028ff307230 */ /* 0x000fe20000004100 */
[----:B------:R-:W-:Y:S01]  /*18400*/  FFMA.FTZ R57, R57, R50, R111 ;  /* 0x0000003239397223 */ /* 0x000fe2000001006f */
[----:B------:R-:W-:Y:S01]  /*18410*/  HADD2.F32 R50, -RZ, R39.H0_H0 ;  /* 0x20000027ff327230 */ /* 0x000fe20000004100 */
[----:B------:R-:W-:-:S02]  /*18420*/  FFMA.FTZ R58, R58, R19, R110 ;  /* 0x000000133a3a7223 */ /* 0x000fc4000001006e */
[----:B------:R-:W-:Y:S01]  /*18430*/  FFMA.FTZ R56, R56, R51, R112 ;  /* 0x0000003338387223 */ /* 0x000fe20000010070 */
[--C-:B------:R-:W-:Y:S01]  /*18440*/  HADD2.F32 R51, -RZ, R38.reuse.H1_H1 ;  /* 0x30000026ff337230 */ /* 0x100fe20000004100 */
[----:B------:R-:W-:Y:S01]  /*18450*/  FFMA.FTZ R19, R55, R48, R113 ;  /* 0x0000003037137223 */ /* 0x000fe20000010071 */
[----:B------:R-:W-:Y:S01]  /*18460*/  HADD2.F32 R48, -RZ, R38.H0_H0 ;  /* 0x20000026ff307230 */ /* 0x000fe20000004100 */
[----:B------:R-:W-:Y:S01]  /*18470*/  FFMA.FTZ R69, R69, R50, R99 ;  /* 0x0000003245457223 */ /* 0x000fe20000010063 */
[----:B------:R-:W-:Y:S01]  /*18480*/  HADD2.F32 R55, -RZ, R39.H1_H1 ;  /* 0x30000027ff377230 */ /* 0x000fe20000004100 */
[----:B------:R-:W-:Y:S01]  /*18490*/  FFMA.FTZ R68, R68, R51, R100 ;  /* 0x0000003344447223 */ /* 0x000fe20000010064 */
[--C-:B------:R-:W-:Y:S01]  /*184a0*/  HADD2.F32 R50, -RZ, R37.reuse.H0_H0 ;  /* 0x20000025ff327230 */ /* 0x100fe20000004100 */
        /* <DEDUP_REMOVED lines=9> */
[--C-:B------:R-:W-:Y:S01]  /*18540*/  HADD2.F32 R51, -RZ, R35.reuse.H0_H0 ;  /* 0x20000023ff337230 */ /* 0x100fe20000004100 */
        /* <DEDUP_REMOVED lines=13> */
[----:B------:R-:W-:Y:S01]  /*18620*/  F2FP.PACK_AB R50, R52, R18 ;  /* 0x000000123432723e */ /* 0x000fe200000000ff */
[----:B------:R-:W-:Y:S01]  /*18630*/  FFMA.FTZ R72, R72, R48, R97 ;  /* 0x0000003048487223 */ /* 0x000fe20000010061 */
[----:B------:R-:W-:Y:S01]  /*18640*/  F2FP.PACK_AB R51, R54, R53 ;  /* 0x000000353633723e */ /* 0x000fe200000000ff */
[----:B------:R-:W-:Y:S01]  /*18650*/  FFMA.FTZ R11, R11, R78, R119 ;  /* 0x0000004e0b0b7223 */ /* 0x000fe20000010077 */
[----:B------:R-:W-:Y:S01]  /*18660*/  F2FP.PACK_AB R52, R56, R19 ;  /* 0x000000133834723e */ /* 0x000fe200000000ff */
[----:B------:R-:W-:Y:S01]  /*18670*/  FFMA.FTZ R75, R75, R55, R94 ;  /* 0x000000374b4b7223 */ /* 0x000fe2000001005e */
[----:B------:R-:W-:-:S02]  /*18680*/  F2FP.PACK_AB R48, R9, R7 ;  /* 0x000000070930723e */ /* 0x000fc400000000ff */
[----:B------:R-:W-:Y:S02]  /*18690*/  F2FP.PACK_AB R53, R58, R57 ;  /* 0x000000393a35723e */ /* 0x000fe400000000ff */
[----:B------:R-:W-:Y:S02]  /*186a0*/  F2FP.PACK_AB R56, R64, R63 ;  /* 0x0000003f4038723e */ /* 0x000fe400000000ff */
[----:B------:R-:W-:Y:S01]  /*186b0*/  F2FP.PACK_AB R58, R68, R67 ;  /* 0x00000043443a723e */ /* 0x000fe200000000ff */
[----:B------:R-:W-:Y:S01]  /*186c0*/  IMAD.MOV.U32 R67, RZ, RZ, 0x10 ;  /* 0x00000010ff437424 */ /* 0x000fe200078e00ff */
[----:B------:R-:W-:Y:S02]  /*186d0*/  F2FP.PACK_AB R57, R66, R65 ;  /* 0x000000414239723e */ /* 0x000fe400000000ff */
[C---:B------:R-:W-:Y:S02]  /*186e0*/  LEA R64, P0, R6.reuse, c[0x0][0x208], 0x4 ;  /* 0x0000820006407a11 */ /* 0x040fe400078020ff */
[----:B------:R-:W-:-:S02]  /*186f0*/  IADD3 R7, R6, 0x100, RZ ;  /* 0x0000010006077810 */ /* 0x000fc40007ffe0ff */
[C---:B------:R-:W-:Y:S02]  /*18700*/  IADD3 R66, R6.reuse, 0x200, RZ ;  /* 0x0000020006427810 */ /* 0x040fe40007ffe0ff */
[----:B------:R-:W-:Y:S02]  /*18710*/  LEA R18, P1, R71, c[0x0][0x208], 0x4 ;  /* 0x0000820047127a11 */ /* 0x000fe400078220ff */
[----:B------:R-:W-:Y:S02]  /*18720*/  F2FP.PACK_AB R49, R49, R11 ;  /* 0x0000000b3131723e */ /* 0x000fe400000000ff */
[----:B------:R-:W-:Y:S01]  /*18730*/  LEA.HI.X R65, R6, c[0x0][0x20c], RZ, 0x4, P0 ;  /* 0x0000830006417a11 */ /* 0x000fe200000f24ff */
[----:B------:R-:W-:Y:S01]  /*18740*/  IMAD.WIDE.U32 R6, R7, R67, c[0x0][0x208] ;  /* 0x0000820007067625 */ /* 0x000fe200078e0043 */
[----:B------:R-:W-:Y:S02]  /*18750*/  F2FP.PACK_AB R55, R62, R61 ;  /* 0x0000003d3e37723e */ /* 0x000fe400000000ff */
[----:B------:R-:W-:Y:S01]  /*18760*/  F2FP.PACK_AB R54, R60, R59 ;  /* 0x0000003b3c36723e */ /* 0x000fe200000000ff */
[----:B------:R-:W-:Y:S01]  /*18770*/  IMAD.WIDE.U32 R66, R66, R67, c[0x0][0x208] ;  /* 0x0000820042427625 */ /* 0x000fe200078e0043 */
[----:B------:R-:W-:Y:S01]  /*18780*/  F2FP.PACK_AB R59, R70, R69 ;  /* 0x00000045463b723e */ /* 0x000fe200000000ff */
[----:B------:R0:W-:Y:S01]  /*18790*/  STG.E.128 [R64.64], R48 ;  /* 0x0000003040007986 */ /* 0x0001e2000c101d06 */
[----:B------:R-:W-:-:S02]  /*187a0*/  F2FP.PACK_AB R63, R20, R80 ;  /* 0x00000050143f723e */ /* 0x000fc400000000ff */
[----:B------:R-:W-:Y:S01]  /*187b0*/  F2FP.PACK_AB R62, R77, R76 ;  /* 0x0000004c4d3e723e */ /* 0x000fe200000000ff */
[----:B------:R0:W-:Y:S01]  /*187c0*/  STG.E.128 [R6.64], R52 ;  /* 0x0000003406007986 */ /* 0x0001e2000c101d06 */
        /* <DEDUP_REMOVED lines=8> */
[----:B0-----:R-:W-:Y:S01]  /*18850*/  @P0 CALL.REL.NOINC `(.L_x_5447) ;  /* 0x0000001000000944 */ /* 0x001fe20003c00000 */
[----:B------:R-:W-:Y:S05]  /*18860*/  BRA `(.L_x_5448) ;  /* 0xfffe80d000007947 */ /* 0x000fea000383ffff */
.L_x_5447:
[----:B------:R-:W-:Y:S05]  /*18870*/  EXIT ;  /* 0x000000000000794d */ /* 0x000fea0003800000 */
.L_x_5445:
[----:B0-----:R-:W-:Y:S01]  /*18880*/  IMAD.MOV.U32 R79, RZ, RZ, 0x1 ;  /* 0x00000001ff4f7424 */ /* 0x001fe200078e00ff */
[----:B------:R-:W-:Y:S01]  /*18890*/  MOV R50, 0x188d0 ;  /* 0x000188d000327802 */ /* 0x000fe20000000f00 */
[----:B------:R-:W-:Y:S02]  /*188a0*/  IMAD.MOV.U32 R78, RZ, RZ, 0x1f ;  /* 0x0000001fff4e7424 */ /* 0x000fe400078e00ff */
[----:B------:R-:W-:Y:S02]  /*188b0*/  IMAD.MOV.U32 R49, RZ, RZ, -0x1 ;  /* 0xffffffffff317424 */ /* 0x000fe400078e00ff */
[----:B------:R-:W-:Y:S05]  /*188c0*/  CALL.REL.NOINC `($__internal_15_$__cuda_sm70_shflsync_bfly_p) ;  /* 0x0000079000007944 */ /* 0x000fea0003c00000 */
[----:B01----:R-:W-:Y:S05]  /*188d0*/  BRA `(.L_x_5449) ;  /* 0xffffeb2000007947 */ /* 0x003fea000383ffff */
.L_x_5446:
[----:B------:R-:W-:Y:S01]  /*188e0*/  IMAD.MOV.U32 R79, RZ, RZ, 0x2 ;  /* 0x00000002ff4f7424 */ /* 0x000fe200078e00ff */
[----:B------:R-:W-:Y:S01]  /*188f0*/  MOV R49, 0xffffffff ;  /* 0xffffffff00317802 */ /* 0x000fe20000000f00 */
[----:B------:R-:W-:Y:S01]  /*18900*/  IMAD.MOV.U32 R78, RZ, RZ, 0x1f ;  /* 0x0000001fff4e7424 */ /* 0x000fe200078e00ff */
[----:B------:R-:W-:Y:S02]  /*18910*/  MOV R50, 0x18930 ;  /* 0x0001893000327802 */ /* 0x000fe40000000f00 */
[----:B------:R-:W-:Y:S05]  /*18920*/  CALL.REL.NOINC `($__internal_15_$__cuda_sm70_shflsync_bfly_p) ;  /* 0x0000073000007944 */ /* 0x000fea0003c00000 */
[----:B01----:R-:W-:Y:S01]  /*18930*/  FADD.FTZ R85, R85, R49 ;  /* 0x0000003155557221 */ /* 0x003fe20000010000 */
[----:B------:R-:W-:Y:S01]  /*18940*/  MOV R50, 0x18990 ;  /* 0x0001899000327802 */ /* 0x000fe20000000f00 */
[----:B------:R-:W-:Y:S02]  /*18950*/  IMAD.MOV.U32 R79, RZ, RZ, 0x4 ;  /* 0x00000004ff4f7424 */ /* 0x000fe400078e00ff */
[----:B------:R-:W-:-:S02]  /*18960*/  IMAD.MOV.U32 R78, RZ, RZ, 0x1f ;  /* 0x0000001fff4e7424 */ /* 0x000fc400078e00ff */
[----:B------:R-:W-:Y:S02]  /*18970*/  IMAD.MOV.U32 R49, RZ, RZ, -0x1 ;  /* 0xffffffffff317424 */ /* 0x000fe400078e00ff */
[----:B------:R-:W-:Y:S05]  /*18980*/  CALL.REL.NOINC `($__internal_15_$__cuda_sm70_shflsync_bfly_p) ;  /* 0x000006d000007944 */ /* 0x000fea0003c00000 */
[----:B01----:R-:W-:Y:S01]  /*18990*/  FADD.FTZ R85, R85, R49 ;  /* 0x0000003155557221 */ /* 0x003fe20000010000 */
[----:B------:R-:W-:Y:S01]  /*189a0*/  MOV R50, 0x189f0 ;  /* 0x000189f000327802 */ /* 0x000fe20000000f00 */
[----:B------:R-:W-:Y:S02]  /*189b0*/  IMAD.MOV.U32 R79, RZ, RZ, 0x8 ;  /* 0x00000008ff4f7424 */ /* 0x000fe400078e00ff */
[----:B------:R-:W-:Y:S02]  /*189c0*/  IMAD.MOV.U32 R78, RZ, RZ, 0x1f ;  /* 0x0000001fff4e7424 */ /* 0x000fe400078e00ff */
[----:B------:R-:W-:Y:S02]  /*189d0*/  IMAD.MOV.U32 R49, RZ, RZ, -0x1 ;  /* 0xffffffffff317424 */ /* 0x000fe400078e00ff */
[----:B------:R-:W-:Y:S05]  /*189e0*/  CALL.REL.NOINC `($__internal_15_$__cuda_sm70_shflsync_bfly_p) ;  /* 0x0000067000007944 */ /* 0x000fea0003c00000 */
[----:B0-----:R-:W-:Y:S01]  /*189f0*/  HFMA2.MMA R79, -RZ, RZ, 0, 9.5367431640625e-07 ;  /* 0x00000010ff4f7435 */ /* 0x001fe200000001ff */
[----:B-1----:R-:W-:Y:S01]  /*18a00*/  FADD.FTZ R85, R85, R49 ;  /* 0x0000003155557221 */ /* 0x002fe20000010000 */
[----:B------:R-:W-:Y:S01]  /*18a10*/  MOV R50, 0x18a50 ;  /* 0x00018a5000327802 */ /* 0x000fe20000000f00 */
[----:B------:R-:W-:Y:S02]  /*18a20*/  IMAD.MOV.U32 R78, RZ, RZ, 0x1f ;  /* 0x0000001fff4e7424 */ /* 0x000fe400078e00ff */
[----:B------:R-:W-:-:S02]  /*18a30*/  IMAD.MOV.U32 R49, RZ, RZ, -0x1 ;  /* 0xffffffffff317424 */ /* 0x000fc400078e00ff */
[----:B------:R-:W-:Y:S05]  /*18a40*/  CALL.REL.NOINC `($__internal_15_$__cuda_sm70_shflsync_bfly_p) ;  /* 0x0000061000007944 */ /* 0x000fea0003c00000 */
[----:B-1----:R-:W-:Y:S02]  /*18a50*/  FADD.FTZ R48, R85, R49 ;  /* 0x0000003155307221 */ /* 0x002fe40000010000 */
[----:B0-----:R-:W-:-:S02]  /*18a60*/  IMAD.MOV.U32 R79, RZ, RZ, 0x1 ;  /* 0x00000001ff4f7424 */ /* 0x001fc400078e00ff */
[----:B------:R-:W-:Y:S02]  /*18a70*/  FMUL.FTZ R48, R48, 0.0009765625 ;  /* 0x3a80000030307820 */ /* 0x000fe40000410000 */
[----:B------:R-:W-:Y:S02]  /*18a80*/  IMAD.MOV.U32 R78, RZ, RZ, 0x1f ;  /* 0x0000001fff4e7424 */ /* 0x000fe400078e00ff */
        /* <DEDUP_REMOVED lines=66> */
[----:B------:R-:W-:Y:S05]  /*18eb0*/  CALL.REL.NOINC `($__internal_15_$__cuda_sm70_shflsync_bfly_p) ;  /* 0x000001a000007944 */ /* 0x000fea0003c00000 */
[----:B01----:R-:W-:Y:S01]  /*18ec0*/  FADD.FTZ R85, R85, R49 ;  /* 0x0000003155557221 */ /* 0x003fe20000010000 */
[----:B------:R-:W-:Y:S01]  /*18ed0*/  MOV R78, 0x1f ;  /* 0x0000001f004e7802 */ /* 0x000fe20000000f00 */
[----:B------:R-:W-:Y:S01]  /*18ee0*/  IMAD.MOV.U32 R79, RZ, RZ, 0x2 ;  /* 0x00000002ff4f7424 */ /* 0x000fe200078e00ff */
[----:B------:R-:W-:Y:S01]  /*18ef0*/  MOV R50, 0x18f20 ;  /* 0x00018f2000327802 */ /* 0x000fe20000000f00 */
[----:B------:R-:W-:Y:S02]  /*18f00*/  IMAD.MOV.U32 R49, RZ, RZ, -0x1 ;  /* 0xffffffffff317424 */ /* 0x000fe400078e00ff */
        /* <DEDUP_REMOVED lines=9> */
[----:B------:R-:W-:Y:S01]  /*18fa0*/  IMAD.MOV.U32 R79, RZ, RZ, 0x8 ;  /* 0x00000008ff4f7424 */ /* 0x000fe200078e00ff */
[----:B------:R-:W-:Y:S01]  /*18fb0*/  MOV R50, 0x18fe0 ;  /* 0x00018fe000327802 */ /* 0x000fe20000000f00 */
[----:B------:R-:W-:Y:S02]  /*18fc0*/  IMAD.MOV.U32 R78, RZ, RZ, 0x1f ;  /* 0x0000001fff4e7424 */ /* 0x000fe400078e00ff */
[----:B------:R-:W-:Y:S05]  /*18fd0*/  CALL.REL.NOINC `($__internal_15_$__cuda_sm70_shflsync_bfly_p) ;  /* 0x0000008000007944 */ /* 0x000fea0003c00000 */
[----:B01----:R-:W-:Y:S01]  /*18fe0*/  FADD.FTZ R85, R85, R49 ;  /* 0x0000003155557221 */ /* 0x003fe20000010000 */
[----:B------:R-:W-:Y:S01]  /*18ff0*/  MOV R50, 0x19040 ;  /* 0x0001904000327802 */ /* 0x000fe20000000f00 */
[----:B------:R-:W-:Y:S02]  /*19000*/  IMAD.MOV.U32 R79, RZ, RZ, 0x10 ;  /* 0x00000010ff4f7424 */ /* 0x000fe400078e00ff */
[----:B------:R-:W-:Y:S02]  /*19010*/  IMAD.MOV.U32 R78, RZ, RZ, 0x1f ;  /* 0x0000001fff4e7424 */ /* 0x000fe400078e00ff */
[----:B------:R-:W-:-:S02]  /*19020*/  IMAD.MOV.U32 R49, RZ, RZ, -0x1 ;  /* 0xffffffffff317424 */ /* 0x000fc400078e00ff */
[----:B------:R-:W-:Y:S05]  /*19030*/  CALL.REL.NOINC `($__internal_15_$__cuda_sm70_shflsync_bfly_p) ;  /* 0x0000002000007944 */ /* 0x000fea0003c00000 */
[----:B-1----:R-:W-:Y:S01]  /*19040*/  IMAD.MOV.U32 R86, RZ, RZ, R49 ;  /* 0x000000ffff567224 */ /* 0x002fe200078e0031 */
[----:B0-----:R-:W-:Y:S05]  /*19050*/  BRA `(.L_x_5450) ;  /* 0xffffe8e000007947 */ /* 0x001fea000383ffff */
        .weak           $__internal_15_$__cuda_sm70_shflsync_bfly_p
        .type           $__internal_15_$__cuda_sm70_shflsync_bfly_p,@function
        .size           $__internal_15_$__cuda_sm70_shflsync_bfly_p,(.L_x_26475 - $__internal_15_$__cuda_sm70_shflsync_bfly_p)
$__internal_15_$__cuda_sm70_shflsync_bfly_p:
[----:B------:R-:W-:Y:S01]  /*19060*/  IMAD.MOV.U32 R51, RZ, RZ, 0x0 ;  /* 0x00000000ff337424 */ /* 0x000fe200078e00ff */
[----:B------:R-:W-:Y:S04]  /*19070*/  WARPSYNC R49 ;  /* 0x0000003100007348 */ /* 0x000fe80003800000 */
[----:B------:R0:W1:Y:S01]  /*19080*/  SHFL.BFLY PT, R49, R85, R79, R78 ;  /* 0x0c00004f55317389 */ /* 0x00006200000e004e */
[----:B------:R-:W-:Y:S05]  /*19090*/  RET.REL.NODEC R50 `(_ZN10layer_norm31ln_parallel_residual_fwd_kernelINS_13Kernel_traitsI6__halfS2_S2_S2_fjLj8192ELj1ELj1ELj8ELj16ENS_18Kernel_traits_baseILj8192ES2_S2_S2_S2_fjLj256EEEEELb1ELb1ELb1EEEvNS_9FwdParamsE) ;  /* 0xfffe6f6032007950 */ /* 0x000fea0003c3ffff */
.L_x_5451:
        /* <DEDUP_REMOVED lines=14> */
.L_x_26475:


//--------------------- .text._ZN10layer_norm31ln_parallel_residual_fwd_kernelINS_13Kernel_traitsIf13__nv_bfloat16S2_S2_fjLj8192ELj1ELj1ELj8ELj16ENS_18Kernel_traits_baseILj8192EfS2_S2_S2_fjLj256EEEEELb0ELb0ELb0EEEvNS_9FwdParamsE --------------------------
	.section	.text._ZN10layer_norm31ln_parallel_residual_fwd_kernelINS_13Kernel_traitsIf13__nv_bfloat16S2_S2_fjLj8192ELj1ELj1ELj8ELj16ENS_18Kernel_traits_baseILj8192EfS2_S2_S2_fjLj256EEEEELb0ELb0ELb0EEEvNS_9FwdParamsE,"ax",@progbits
	.sectioninfo	@"SHI_REGISTERS=201"
	.align	128
        .global         _ZN10layer_norm31ln_parallel_residual_fwd_kernelINS_13Kernel_traitsIf13__nv_bfloat16S2_S2_fjLj8192ELj1ELj1ELj8ELj16ENS_18Kernel_traits_baseILj8192EfS2_S2_S2_fjLj256EEEEELb0ELb0ELb0EEEvNS_9FwdParamsE
        .type           _ZN10layer_norm31ln_parallel_residual_fwd_kernelINS_13Kernel_traitsIf13__nv_bfloat16S2_S2_fjLj8192ELj1ELj1ELj8ELj16ENS_18Kernel_traits_baseILj8192EfS2_S2_S2_fjLj256EEEEELb0ELb0ELb0EEEvNS_9FwdParamsE,@function
        .size           _ZN10layer_norm31ln_parallel_residual_fwd_kernelINS_13Kernel_traitsIf13__nv_bfloat16S2_S2_fjLj8192ELj1ELj1ELj8ELj16ENS_18Kernel_traits_baseILj8192EfS2_S2_S2_fjLj256EEEEELb0ELb0ELb0EEEvNS_9FwdParamsE,(.L_x_26476 - _ZN10layer_norm31ln_parallel_residual_fwd_kernelINS_13Kernel_traitsIf13__nv_bfloat16S2_S2_fjLj8192ELj1ELj1ELj8ELj16ENS_18Kernel_traits_baseILj8192EfS2_S2_S2_fjLj256EEEEELb0ELb0ELb0EEEvNS_9FwdParamsE)
        .other          _ZN10layer_norm31ln_parallel_residual_fwd_kernelINS_13Kernel_traitsIf13__nv_bfloat16S2_S2_fjLj8192ELj1ELj1ELj8ELj16ENS_18Kernel_traits_baseILj8192EfS2_S2_S2_fjLj256EEEEELb0ELb0ELb0EEEvNS_9FwdParamsE,@"STO_CUDA_ENTRY STV_DEFAULT"
_ZN10layer_norm31ln_parallel_residual_fwd_kernelINS_13Kernel_traitsIf13__nv_bfloat16S2_S2_fjLj8192ELj1ELj1ELj8ELj16ENS_18Kernel_traits_baseILj8192EfS2_S2_S2_fjLj256EEEEELb0ELb0ELb0EEEvNS_9FwdParamsE:
.text._ZN10layer_norm31ln_parallel_residual_fwd_kernelINS_13Kernel_traitsIf13__nv_bfloat16S2_S2_fjLj8192ELj1ELj1ELj8ELj16ENS_18Kernel_traits_baseILj8192EfS2_S2_S2_fjLj256EEEEELb0ELb0ELb0EEEvNS_9FwdParamsE:
        /* <DEDUP_REMOVED lines=17> */
[----:B------:R-:W-:Y:S01]  /*0110*/  CS2R R142, SRZ ;  /* 0x00000000008e7805 */ /* 0x000fe2000001ff00 */
[----:B------:R-:W-:Y:S01]  /*0120*/  ISETP.NE.U32.AND P1, PT, RZ, c[0x0][0x220], PT ;  /* 0x00008800ff007a0c */ /* 0x000fe20003f25070 */
[----:B------:R-:W-:Y:S01]  /*0130*/  CS2R R140, SRZ ;  /* 0x00000000008c7805 */ /* 0x000fe2000001ff00 */
[----:B------:R-:W-:Y:S01]  /*0140*/  ISETP.NE.AND.EX P0, PT, RZ, c[0x0][0x21c], PT, P0 ;  /* 0x00008700ff007a0c */ /* 0x000fe20003f05300 */
[----:B------:R-:W-:Y:S01]  /*0150*/  CS2R R138, SRZ ;  /* 0x00000000008a7805 */ /* 0x000fe2000001ff00 */
[----:B------:R-:W-:Y:S01]  /*0160*/  ISETP.NE.AND.EX P1, PT, RZ, c[0x0][0x224], PT, P1 ;  /* 0x00008900ff007a0c */ /* 0x000fe20003f25310 */
[----:B------:R-:W-:Y:S01]  /*0170*/  CS2R R136, SRZ ;  /* 0x0000000000887805 */ /* 0x000fe2000001ff00 */
[----:B------:R-:W-:Y:S01]  /*0180*/  HFMA2.MMA R7, -RZ, RZ, 0, 1.9073486328125e-06 ;  /* 0x00000020ff077435 */ /* 0x000fe200000001ff */
[----:B------:R-:W-:-:S08]  /*0190*/  IMAD.SHL.U32 R6, R10, 0x20, RZ ;  /* 0x000000200a067824 */ /* 0x000fd000078e00ff */
[----:B------:R-:W-:-:S04]  /*01a0*/  @P0 LEA R4, P2, R10, c[0x0][0x218], 0x5 ;  /* 0x000086000a040a11 */ /* 0x000fc800078428ff */
[----:B------:R-:W-:Y:S02]  /*01b0*/  @P0 LEA.HI.X R5, R10, c[0x0][0x21c], RZ, 0x5, P2 ;  /* 0x000087000a050a11 */ /* 0x000fe400010f2cff */
[----:B------:R-:W-:Y:S02]  /*01c0*/  @P1 IADD3 R8, P2, R6, c[0x0][0x220], RZ ;  /* 0x0000880006081a10 */ /* 0x000fe40007f5e0ff */
[----:B------:R-:W-:Y:S01]  /*01d0*/  SHF.L.U64.HI R11, R10, 0x5, RZ ;  /* 0x000000050a0b7819 */ /* 0x000fe200000102ff */
[----:B------:R0:W5:Y:S04]  /*01e0*/  @P0 LDG.E.128 R140, [R4.64] ;  /* 0x00000004048c0981 */ /* 0x000168000c1e1d00 */
[----:B------:R0:W5:Y:S01]  /*01f0*/  @P0 LDG.E.128 R136, [R4.64+0x10] ;  /* 0x0000100404880981 */ /* 0x000162000c1e1d00 */
[----:B------:R-:W-:Y:S01]  /*0200*/  IADD3 R6, P0, R6, c[0x0][0x1b8], RZ ;  /* 0x00006e0006067a10 */ /* 0x000fe20007f1e0ff */
[----:B------:R-:W-:Y:S01]  /*0210*/  CS2R R134, SRZ ;  /* 0x0000000000867805 */ /* 0x000fe2000001ff00 */
[----:B------:R-:W-:Y:S01]  /*0220*/  CS2R R132, SRZ ;  /* 0x0000000000847805 */ /* 0x000fe2000001ff00 */
[----:B------:R-:W-:Y:S01]  /*0230*/  CS2R R130, SRZ ;  /* 0x0000000000827805 */ /* 0x000fe2000001ff00 */
[----:B------:R-:W-:Y:S01]  /*0240*/  CS2R R128, SRZ ;  /* 0x0000000000807805 */ /* 0x000fe2000001ff00 */
[C---:B------:R-:W-:Y:S01]  /*0250*/  @P1 IADD3.X R9, R11.reuse, c[0x0][0x224], RZ, P2, !PT ;  /* 0x000089000b091a10 */ /* 0x040fe200017fe4ff */
[----:B0-----:R-:W-:Y:S01]  /*0260*/  IMAD.WIDE.U32 R4, R10, R7, c[0x0][0x1b0] ;  /* 0x00006c000a047625 */ /* 0x001fe200078e0007 */
[----:B------:R-:W-:-:S03]  /*0270*/  IADD3.X R7, R11, c[0x0][0x1bc], RZ, P0, !PT ;  /* 0x00006f000b077a10 */ /* 0x000fc600007fe4ff */
[----:B------:R0:W5:Y:S04]  /*0280*/  @P1 LDG.E.128 R132, [R8.64] ;  /* 0x0000000408841981 */ /* 0x000168000c1e1d00 */
[----:B------:R0:W5:Y:S04]  /*0290*/  @P1 LDG.E.128 R128, [R8.64+0x10] ;  /* 0x0000100408801981 */ /* 0x000168000c1e1d00 */
[----:B------:R0:W5:Y:S04]  /*02a0*/  LDG.E.128 R124, [R4.64] ;  /* 0x00000004047c7981 */ /* 0x000168000c1e1d00 */
[----:B------:R0:W5:Y:S04]  /*02b0*/  LDG.E.128 R120, [R4.64+0x10] ;  /* 0x0000100404787981 */ /* 0x000168000c1e1d00 */
[----:B------:R0:W5:Y:S04]  /*02c0*/  LDG.E.128 R116, [R6.64] ;  /* 0x0000000406747981 */ /* 0x000168000c1e1d00 */
[----:B------:R0:W5:Y:S01]  /*02d0*/  LDG.E.128 R112, [R6.64+0x10] ;  /* 0x0000100406707981 */ /* 0x000162000c1e1d00 */
[----:B------:R-:W-:-:S03]  /*02e0*/  LOP3.LUT R10, R10, 0x100, RZ, 0xfc, !PT ;  /* 0x000001000a0a7812 */ /* 0x000fc600078efcff */
.L_x_5453:
[----:B------:R-:W-:Y:S05]  /*02f0*/  BSYNC B0 ;  /* 0x0000000000007941 */ /* 0x000fea0003800000 */
.L_x_5452:
[----:B------:R-:W-:Y:S01]  /*0300*/  BSSY B0, `(.L_x_5454) ;  /* 0x0000021000007945 */ /* 0x000fe20003800000 */
        /* <DEDUP_REMOVED lines=9> */
[----:B0-----:R-:W-:-:S09]  /*03a0*/  IMAD.SHL.U32 R7, R10, 0x20, RZ ;  /* 0x000000200a077824 */ /* 0x001fd200078e00ff */
[----:B------:R-:W-:-:S04]  /*03b0*/  @P0 LEA R4, P2, R10, c[0x0][0x218], 0x5 ;  /* 0x000086000a040a11 */ /* 0x000fc800078428ff */
[C---:B------:R-:W-:Y:S02]  /*03c0*/  @P0 LEA.HI.X R5, R10.reuse, c[0x0][0x21c], RZ, 0x5, P2 ;  /* 0x000087000a050a11 */ /* 0x040fe400010f2cff */
[----:B------:R-:W-:Y:S02]  /*03d0*/  MOV R9, 0x20 ;  /* 0x0000002000097802 */ /* 0x000fe40000000f00 */
[----:B------:R-:W-:Y:S01]  /*03e0*/  SHF.L.U64.HI R11, R10, 0x5, RZ ;  /* 0x000000050a0b7819 */ /* 0x000fe200000102ff */
[----:B------:R0:W5:Y:S01]  /*03f0*/  @P0 LDG.E.128 R108, [R4.64] ;  /* 0x00000004046c0981 */ /* 0x000162000c1e1d00 */
[----:B------:R-:W-:-:S03]  /*0400*/  @P1 IADD3 R6, P2, R7, c[0x0][0x220], RZ ;  /* 0x0000880007061a10 */ /* 0x000fc60007f5e0ff */
[----:B------:R0:W5:Y:S01]  /*0410*/  @P0 LDG.E.128 R104, [R4.64+0x10] ;  /* 0x0000100404680981 */ /* 0x000162000c1e1d00 */
[----:B------:R-:W-:Y:S01]  /*0420*/  CS2R R102, SRZ ;  /* 0x0000000000667805 */ /* 0x000fe2000001ff00 */
[----:B------:R-:W-:Y:S01]  /*0430*/  CS2R R100, SRZ ;  /* 0x0000000000647805 */ /* 0x000fe2000001ff00 */
[----:B------:R-:W-:Y:S01]  /*0440*/  CS2R R98, SRZ ;  /* 0x0000000000627805 */ /* 0x000fe2000001ff00 */
[----:B------:R-:W-:Y:S01]  /*0450*/  CS2R R96, SRZ ;  /* 0x0000000000607805 */ /* 0x000fe2000001ff00 */
[----:B------:R-:W-:Y:S01]  /*0460*/  IMAD.WIDE.U32 R8, R10, R9, c[0x0][0x1b0] ;  /* 0x00006c000a087625 */ /* 0x000fe200078e0009 */
[----:B0-----:R-:W-:-:S04]  /*0470*/  IADD3 R4, P0, R7, c[0x0][0x1b8], RZ ;  /* 0x00006e0007047a10 */ /* 0x001fc80007f1e0ff */
[----:B------:R0:W5:Y:S01]  /*0480*/  LDG.E.128 R92, [R8.64] ;  /* 0x00000004085c7981 */ /* 0x000162000c1e1d00 */
[C---:B------:R-:W-:Y:S02]  /*0490*/  @P1 IADD3.X R7, R11.reuse, c[0x0][0x224], RZ, P2, !PT ;  /* 0x000089000b071a10 */ /* 0x040fe400017fe4ff */
[----:B------:R-:W-:Y:S01]  /*04a0*/  IADD3.X R5, R11, c[0x0][0x1bc], RZ, P0, !PT ;  /* 0x00006f000b057a10 */ /* 0x000fe200007fe4ff */
[----:B------:R0:W5:Y:S04]  /*04b0*/  LDG.E.128 R88, [R8.64+0x10] ;  /* 0x0000100408587981 */ /* 0x000168000c1e1d00 */
[----:B------:R0:W5:Y:S04]  /*04c0*/  @P1 LDG.E.128 R100, [R6.64] ;  /* 0x0000000406641981 */ /* 0x000168000c1e1d00 */
[----:B------:R0:W5:Y:S04]  /*04d0*/  @P1 LDG.E.128 R96, [R6.64+0x10] ;  /* 0x0000100406601981 */ /* 0x000168000c1e1d00 */
[----:B------:R0:W5:Y:S04]  /*04e0*/  LDG.E.128 R84, [R4.64] ;  /* 0x0000000404547981 */ /* 0x000168000c1e1d00 */
[----:B------:R0:W5:Y:S01]  /*04f0*/  LDG.E.128 R80, [R4.64+0x10] ;  /* 0x0000100404507981 */ /* 0x000162000c1e1d00 */
[----:B------:R-:W-:-:S03]  /*0500*/  IADD3 R10, R10, 0x100, RZ ;  /* 0x000001000a0a7810 */ /* 0x000fc60007ffe0ff */
.L_x_5455:
[----:B------:R-:W-:Y:S05]  /*0510*/  BSYNC B0 ;  /* 0x0000000000007941 */ /* 0x000fea0003800000 */
.L_x_5454:
        /* <DEDUP_REMOVED lines=10> */
[----:B0-----:R-:W-:Y:S01]  /*05c0*/  HFMA2.MMA R9, -RZ, RZ, 0, 1.9073486328125e-06 ;  /* 0x00000020ff097435 */ /* 0x001fe200000001ff */
[----:B------:R-:W-:-:S08]  /*05d0*/  IMAD.SHL.U32 R7, R10, 0x20, RZ ;  /* 0x000000200a077824 */ /* 0x000fd000078e00ff */
[----:B------:R-:W-:-:S04]  /*05e0*/  @P0 LEA R4, P2, R10, c[0x0][0x218], 0x5 ;  /* 0x000086000a040a11 */ /* 0x000fc800078428ff */
[C---:B------:R-:W-:Y:S02]  /*05f0*/  @P0 LEA.HI.X R5, R10.reuse, c[0x0][0x21c], RZ, 0x5, P2 ;  /* 0x000087000a050a11 */ /* 0x040fe400010f2cff */
[C---:B------:R-:W-:Y:S02]  /*0600*/  SHF.L.U64.HI R11, R10.reuse, 0x5, RZ ;  /* 0x000000050a0b7819 */ /* 0x040fe400000102ff */
[C---:B------:R-:W-:Y:S01]  /*0610*/  @P1 IADD3 R6, P2, R7.reuse, c[0x0][0x220], RZ ;  /* 0x0000880007061a10 */ /* 0x040fe20007f5e0ff */
[----:B------:R0:W5:Y:S04]  /*0620*/  @P0 LDG.E.128 R76, [R4.64] ;  /* 0x00000004044c0981 */ /* 0x000168000c1e1d00 */
        /* <DEDUP_REMOVED lines=16> */
.L_x_5457:
[----:B------:R-:W-:Y:S05]  /*0730*/  BSYNC B0 ;  /* 0x0000000000007941 */ /* 0x000fea0003800000 */
.L_x_5456:
        /* <DEDUP_REMOVED lines=12> */
[----:B------:R-:W-:Y:S02]  /*0800*/  @P0 LEA.HI.X R5, R10, c[0x0][0x21c], RZ, 0x5, P2 ;  /* 0x000087000a050a11 */ /* 0x000fe400010f2cff */
[----:B------:R-:W-:Y:S02]  /*0810*/  SHF.R.U32.HI R7, RZ, 0x1b, R10 ;  /* 0x0000001bff077819 */ /* 0x000fe4000001160a */
[----:B------:R-:W-:Y:S01]  /*0820*/  MOV R11, 0x20 ;  /* 0x00000020000b7802 */ /* 0x000fe20000000f00 */
[----:B------:R0:W5:Y:S01]  /*0830*/  @P0 LDG.E.128 R44, [R4.64] ;  /* 0x00000004042c0981 */ /* 0x000162000c1e1d00 */
[----:B------:R-:W-:-:S03]  /*0840*/  @P1 IADD3 R8, P2, R6, c[0x0][0x220], RZ ;  /* 0x0000880006081a10 */ /* 0x000fc60007f5e0ff */
[----:B------:R0:W5:Y:S01]  /*0850*/  @P0 LDG.E.128 R40, [R4.64+0x10] ;  /* 0x0000100404280981 */ /* 0x000162000c1e1d00 */
[----:B------:R-:W-:Y:S01]  /*0860*/  IADD3 R6, P0, R6, c[0x0][0x1b8], RZ ;  /* 0x00006e0006067a10 */ /* 0x000fe20007f1e0ff */
[----:B------:R-:W-:Y:S01]  /*0870*/  CS2R R38, SRZ ;  /* 0x0000000000267805 */ /* 0x000fe2000001ff00 */
[----:B------:R-:W-:Y:S01]  /*0880*/  CS2R R36, SRZ ;  /* 0x0000000000247805 */ /* 0x000fe2000001ff00 */
[----:B------:R-:W-:Y:S01]  /*0890*/  CS2R R34, SRZ ;  /* 0x0000000000227805 */ /* 0x000fe2000001ff00 */
[C---:B------:R-:W-:Y:S01]  /*08a0*/  @P1 IADD3.X R9, R7.reuse, c[0x0][0x224], RZ, P2, !PT ;  /* 0x0000890007091a10 */ /* 0x040fe200017fe4ff */
[----:B------:R-:W-:Y:S01]  /*08b0*/  CS2R R32, SRZ ;  /* 0x0000000000207805 */ /* 0x000fe2000001ff00 */
[----:B------:R-:W-:Y:S01]  /*08c0*/  IADD3.X R7, R7, c[0x0][0x1bc], RZ, P0, !PT ;  /* 0x00006f0007077a10 */ /* 0x000fe200007fe4ff */
[----:B0-----:R-:W-:Y:S02]  /*08d0*/  IMAD.WIDE.U32 R4, R10, R11, c[0x0][0x1b0] ;  /* 0x00006c000a047625 */ /* 0x001fe400078e000b */
[----:B------:R0:W5:Y:S04]  /*08e0*/  @P1 LDG.E.128 R36, [R8.64] ;  /* 0x0000000408241981 */ /* 0x000168000c1e1d00 */
[----:B------:R0:W5:Y:S04]  /*08f0*/  @P1 LDG.E.128 R32, [R8.64+0x10] ;  /* 0x0000100408201981 */ /* 0x000168000c1e1d00 */
[----:B------:R0:W5:Y:S04]  /*0900*/  LDG.E.128 R28, [R4.64] ;  /* 0x00000004041c7981 */ /* 0x000168000c1e1d00 */
[----:B------:R0:W5:Y:S04]  /*0910*/  LDG.E.128 R24, [R4.64+0x10] ;  /* 0x0000100404187981 */ /* 0x000168000c1e1d00 */
[----:B------:R0:W5:Y:S04]  /*0920*/  LDG.E.128 R20, [R6.64] ;  /* 0x0000000406147981 */ /* 0x000168000c1e1d00 */
[----:B------:R0:W5:Y:S02]  /*0930*/  LDG.E.128 R16, [R6.64+0x10] ;  /* 0x0000100406107981 */ /* 0x000164000c1e1d00 */
.L_x_5459:
[----:B------:R-:W-:Y:S05]  /*0940*/  BSYNC B0 ;  /* 0x0000000000007941 */ /* 0x000fea0003800000 */
.L_x_5458:
[----:B------:R-:W1:Y:S02]  /*0950*/  S2UR UR6, SR_CTAID.X ;  /* 0x00000000000679c3 */ /* 0x000e640000002500 */
[----:B-1----:R-:W-:-:S04]  /*0960*/  LEA.HI R152, R0, UR6, RZ, 0x18 ;  /* 0x0000000600987c11 */ /* 0x002fc8000f8fc0ff */
[----:B------:R-:W-:-:S13]  /*0970*/  ISETP.GE.AND P0, PT, R152, c[0x0][0x164], PT ;  /* 0x0000590098007a0c */ /* 0x000fda0003f06270 */
[----:B------:R-:W-:Y:S05]  /*0980*/  @P0 EXIT ;  /* 0x000000000000094d */ /* 0x000fea0003800000 */
[----:B------:R-:W-:Y:S01]  /*0990*/  SHF.R.S32.HI R3, RZ, 0x3, R3 ;  /* 0x00000003ff037819 */ /* 0x000fe20000011403 */
[----:B------:R-:W-:Y:S01]  /*09a0*/  HFMA2.MMA R153, -RZ, RZ, 0, 5.9604644775390625e-08 ;  /* 0x00000001ff997435 */ /* 0x000fe200000001ff */
[C---:B0-----:R-:W-:Y:S01]  /*09b0*/  LOP3.LUT R5, R0.reuse, 0xe0, RZ, 0xc0, !PT ;  /* 0x000000e000057812 */ /* 0x041fe200078ec0ff */
[----:B------:R-:W-:Y:S01]  /*09c0*/  ULDC.U8 UR6, c[0x0][0x1f0] ;  /* 0x00007c0000067ab9 */ /* 0x000fe20000000000 */
[----:B------:R-:W-:Y:S02]  /*09d0*/  LOP3.LUT R4, R3, 0xff, RZ, 0xc0, !PT ;  /* 0x000000ff03047812 */ /* 0x000fe400078ec0ff */
[----:B------:R-:W-:Y:S02]  /*09e0*/  SHF.R.U32.HI R3, RZ, 0x3, R3 ;  /* 0x00000003ff037819 */ /* 0x000fe40000011603 */
[----:B------:R-:W-:Y:S01]  /*09f0*/  SHF.L.U32 R7, R0, 0x5, RZ ;  /* 0x0000000500077819 */ /* 0x000fe200000006ff */
[----:B------:R-:W-:Y:S01]  /*0a00*/  IMAD.IADD R5, R4, 0x1, -R5 ;  /* 0x0000000104057824 */ /* 0x000fe200078e0a05 */
[----:B------:R-:W-:-:S02]  /*0a10*/  LOP3.LUT R6, R3, 0x1fffffe0, RZ, 0xc0, !PT ;  /* 0x1fffffe003067812 */ /* 0x000fc400078ec0ff */
[----:B------:R-:W-:Y:S02]  /*0a20*/  LOP3.LUT R7, R7, 0x3e0, RZ, 0xc0, !PT ;  /* 0x000003e007077812 */ /* 0x000fe400078ec0ff */
[----:B------:R-:W-:-:S03]  /*0a30*/  IMNMX R5, RZ, R5, !PT ;  /* 0x00000005ff057217 */ /* 0x000fc60007800200 */
[----:B------:R-:W-:Y:S01]  /*0a40*/  IMAD.IADD R7, R4, 0x1, -R7 ;  /* 0x0000000104077824 */ /* 0x000fe200078e0a07 */
[----:B------:R-:W-:Y:S02]  /*0a50*/  IMNMX R5, R5, 0x20, PT ;  /* 0x0000002005057817 */ /* 0x000fe40003800200 */
[----:B------:R-:W-:Y:S02]  /*0a60*/  MOV R4, c[0x0][0x180] ;  /* 0x0000600000047a02 */ /* 0x000fe40000000f00 */
[----:B------:R-:W-:Y:S02]  /*0a70*/  IADD3 R5, R5, R6, RZ ;  /* 0x0000000605057210 */ /* 0x000fe40007ffe0ff */
[----:B------:R-:W-:Y:S02]  /*0a80*/  IMNMX R7, RZ, R7, !PT ;  /* 0x00000007ff077217 */ /* 0x000fe40007800200 */
[----:B------:R-:W-:Y:S01]  /*0a90*/  LOP3.LUT P2, RZ, R4, c[0x0][0x178], RZ, 0xfc, !PT ;  /* 0x00005e0004ff7a12 */ /* 0x000fe2000784fcff */
[----:B------:R-:W-:Y:S01]  /*0aa0*/  IMAD.SHL.U32 R5, R5, 0x8, RZ ;  /* 0x0000000805057824 */ /* 0x000fe200078e00ff */
[----:B------:R-:W-:Y:S01]  /*0ab0*/  IMNMX R7, R7, 0x20, PT ;  /* 0x0000002007077817 */ /* 0x000fe20003800200 */
[----:B------:R-:W-:-:S02]  /*0ac0*/  IMAD.MOV.U32 R4, RZ, RZ, c[0x0][0x184] ;  /* 0x00006100ff047624 */ /* 0x000fc400078e00ff */
[----:B------:R-:W0:Y:S02]  /*0ad0*/  I2F.U32 R3, R5 ;  /* 0x0000000500037306 */ /* 0x000e240000201000 */
[----:B------:R-:W-:Y:S01]  /*0ae0*/  IMAD.IADD R7, R6, 0x1, R7 ;  /* 0x0000000106077824 */ /* 0x000fe200078e0207 */
[----:B------:R-:W-:-:S04]  /*0af0*/  LOP3.LUT P2, RZ, R4, c[0x0][0x17c], RZ, 0xfc, P2 ;  /* 0x00005f0004ff7a12 */ /* 0x000fc8000104fcff */
[----:B------:R-:W-:Y:S01]  /*0b00*/  SHF.L.U32 R154, R7, 0x3, RZ ;  /* 0x00000003079a7819 */ /* 0x000fe200000006ff */
[----:B0-----:R-:W0:Y:S08]  /*0b10*/  MUFU.RCP R3, R3 ;  /* 0x0000000300037308 */ /* 0x001e300000001000 */
.L_x_5607:
        /* <DEDUP_REMOVED lines=25> */
[----:B-1----:R-:W-:-:S04]  /*0cb0*/  ISETP.NE.U32.AND P0, PT, RZ, c[0x0][0x180], PT ;  /* 0x00006000ff007a0c */ /* 0x002fc80003f05070 */
[----:B------:R-:W-:-:S13]  /*0cc0*/  ISETP.NE.AND.EX P0, PT, RZ, c[0x0][0x184], PT, P0 ;  /* 0x00006100ff007a0c */ /* 0x000fda0003f05300 */
[----:B------:R-:W-:Y:S05]  /*0cd0*/  @P0 BRA `(.L_x_5463) ;  /* 0x0000002000000947 */ /* 0x000fea0003800000 */
[----:B------:R-:W-:Y:S05]  /*0ce0*/  @P2 BRA `(.L_x_5464) ;  /* 0x0000008000002947 */ /* 0x000fea0003800000 */
[----:B------:R-:W-:Y:S05]  /*0cf0*/  BRA `(.L_x_5465) ;  /* 0x0000009000007947 */ /* 0x000fea0003800000 */
.L_x_5463:
[----:B-----5:R-:W-:-:S05]  /*0d00*/  PRMT R148, RZ, 0x5410, R8 ;  /* 0x00005410ff947816 */ /* 0x020fca0000000008 */
[----:B------:R-:W-:Y:S01]  /*0d10*/  FADD.FTZ R163, R148, R163 ;  /* 0x000000a394a37221 */ /* 0x000fe20000010000 */
[----:B------:R-:W-:Y:S05]  /*0d20*/  BRA `(.L_x_5464) ;  /* 0x0000004000007947 */ /* 0x000fea0003800000 */
.L_x_5462:
[----:B-1---5:R-:W-:-:S05]  /*0d30*/  PRMT R148, RZ, 0x5410, R12 ;  /* 0x00005410ff947816 */ /* 0x022fca000000000c */
[----:B------:R-:W-:Y:S01]  /*0d40*/  FADD.FTZ R163, R148, R163 ;  /* 0x000000a394a37221 */ /* 0x000fe20000010000 */
[----:B------:R-:W-:-:S05]  /*0d50*/  @P1 PRMT R148, RZ, 0x5410, R8 ;  /* 0x00005410ff941816 */ /* 0x000fca0000000008 */
[----:B------:R-:W-:-:S05]  /*0d60*/  @P1 FADD.FTZ R163, R148, R163 ;  /* 0x000000a394a31221 */ /* 0x000fca0000010000 */
.L_x_5464:
[----:B------:R-:W-:-:S04]  /*0d70*/  F2FP.BF16.PACK_AB R148, RZ, R163 ;  /* 0x000000a3ff94723e */ /* 0x000fc800000010ff */
[----:B------:R-:W-:Y:S02]  /*0d80*/  PRMT R4, R148, 0x7610, R4 ;  /* 0x0000761094047816 */ /* 0x000fe40000000004 */
.L_x_5465:
[----:B------:R-:W-:Y:S01]  /*0d90*/  PRMT R175, RZ, 0x7610, R144 ;  /* 0x00007610ffaf7816 */ /* 0x000fe20000000090 */
[----:B------:R-:W-:Y:S05]  /*0da0*/  @P6 BRA `(.L_x_5466) ;  /* 0x0000008000006947 */ /* 0x000fea0003800000 */
[----:B------:R-:W-:-:S04]  /*0db0*/  ISETP.NE.U32.AND P0, PT, RZ, c[0x0][0x180], PT ;  /* 0x00006000ff007a0c */ /* 0x000fc80003f05070 */
[----:B------:R-:W-:-:S13]  /*0dc0*/  ISETP.NE.AND.EX P0, PT, RZ, c[0x0][0x184], PT, P0 ;  /* 0x00006100ff007a0c */ /* 0x000fda0003f05300 */
[----:B------:R-:W-:Y:S05]  /*0dd0*/  @P0 BRA `(.L_x_5467) ;  /* 0x0000002000000947 */ /* 0x000fea0003800000 */
[----:B------:R-:W-:Y:S05]  /*0de0*/  @P2 BRA `(.L_x_5468) ;  /* 0x0000008000002947 */ /* 0x000fea0003800000 */
[----:B------:R-:W-:Y:S05]  /*0df0*/  BRA `(.L_x_5469) ;  /* 0x0000009000007947 */ /* 0x000fea0003800000 */
.L_x_5467:
[----:B-----5:R-:W-:-:S05]  /*0e00*/  PRMT R144, RZ, 0x7610, R8 ;  /* 0x00007610ff907816 */ /* 0x020fca0000000008 */
[----:B------:R-:W-:Y:S01]  /*0e10*/  FADD.FTZ R175, R144, R175 ;  /* 0x000000af90af7221 */ /* 0x000fe20000010000 */
[----:B------:R-:W-:Y:S05]  /*0e20*/  BRA `(.L_x_5468) ;  /* 0x0000004000007947 */ /* 0x000fea0003800000 */
.L_x_5466:
[----:B-----5:R-:W-:-:S05]  /*0e30*/  PRMT R144, RZ, 0x7610, R12 ;  /* 0x00007610ff907816 */ /* 0x020fca000000000c */
[----:B------:R-:W-:Y:S01]  /*0e40*/  FADD.FTZ R175, R144, R175 ;  /* 0x000000af90af7221 */ /* 0x000fe20000010000 */
[----:B------:R-:W-:-:S05]  /*0e50*/  @P1 PRMT R144, RZ, 0x7610, R8 ;  /* 0x00007610ff901816 */ /* 0x000fca0000000008 */
[----:B------:R-:W-:-:S05]  /*0e60*/  @P1 FADD.FTZ R175, R144, R175 ;  /* 0x000000af90af1221 */ /* 0x000fca0000010000 */
.L_x_5468:
[----:B------:R-:W-:-:S04]  /*0e70*/  F2FP.BF16.PACK_AB R144, RZ, R175 ;  /* 0x000000afff90723e */ /* 0x000fc800000010ff */
[----:B------:R-:W-:Y:S02]  /*0e80*/  PRMT R4, R4, 0x5410, R144 ;  /* 0x0000541004047816 */ /* 0x000fe40000000090 */
.L_x_5469:
[----:B------:R-:W-:Y:S01]  /*0e90*/  PRMT R176, RZ, 0x5410, R145 ;  /* 0x00005410ffb07816 */ /* 0x000fe20000000091 */
[----:B------:R-:W-:Y:S05]  /*0ea0*/  @P6 BRA `(.L_x_5470) ;  /* 0x0000008000006947 */ /* 0x000fea0003800000 */
[----:B------:R-:W-:-:S04]  /*0eb0*/  ISETP.NE.U32.AND P0, PT, RZ, c[0x0][0x180], PT ;  /* 0x00006000ff007a0c */ /* 0x000fc80003f05070 */
[----:B------:R-:W-:-:S13]  /*0ec0*/  ISETP.NE.AND.EX P0, PT, RZ, c[0x0][0x184], PT, P0 ;  /* 0x00006100ff007a0c */ /* 0x000fda0003f05300 */
[----:B------:R-:W-:Y:S05]  /*0ed0*/  @P0 BRA `(.L_x_5471) ;  /* 0x0000002000000947 */ /* 0x000fea0003800000 */
[----:B------:R-:W-:Y:S05]  /*0ee0*/  @P2 BRA `(.L_x_5472) ;  /* 0x0000008000002947 */ /* 0x000fea0003800000 */
[----:B------:R-:W-:Y:S05]  /*0ef0*/  BRA `(.L_x_5473) ;  /* 0x0000009000007947 */ /* 0x000fea0003800000 */
.L_x_5471:
[----:B-----5:R-:W-:-:S05]  /*0f00*/  PRMT R149, RZ, 0x5410, R9 ;  /* 0x00005410ff957816 */ /* 0x020fca0000000009 */
[----:B------:R-:W-:Y:S01]  /*0f10*/  FADD.FTZ R176, R149, R176 ;  /* 0x000000b095b07221 */ /* 0x000fe20000010000 */
[----:B------:R-:W-:Y:S05]  /*0f20*/  BRA `(.L_x_5472) ;  /* 0x0000004000007947 */ /* 0x000fea0003800000 */
.L_x_5470:
[----:B-----5:R-:W-:-:S05]  /*0f30*/  PRMT R149, RZ, 0x5410, R13 ;  /* 0x00005410ff957816 */ /* 0x020fca000000000d */
[----:B------:R-:W-:Y:S01]  /*0f40*/  FADD.FTZ R176, R149, R176 ;  /* 0x000000b095b07221 */ /* 0x000fe20000010000 */
[----:B------:R-:W-:-:S05]  /*0f50*/  @P1 PRMT R149, RZ, 0x5410, R9 ;  /* 0x00005410ff951816 */ /* 0x000fca0000000009 */
[----:B------:R-:W-:-:S05]  /*0f60*/  @P1 FADD.FTZ R176, R149, R176 ;  /* 0x000000b095b01221 */ /* 0x000fca0000010000 */
.L_x_5472:
[----:B------:R-:W-:-:S04]  /*0f70*/  F2FP.BF16.PACK_AB R144, RZ, R176 ;  /* 0x000000b0ff90723e */ /* 0x000fc800000010ff */
[----:B------:R-:W-:Y:S02]  /*0f80*/  PRMT R5, R144, 0x7610, R5 ;  /* 0x0000761090057816 */ /* 0x000fe40000000005 */
.L_x_5473:
[----:B------:R-:W-:Y:S01]  /*0f90*/  PRMT R177, RZ, 0x7610, R145 ;  /* 0x00007610ffb17816 */ /* 0x000fe20000000091 */
[----:B------:R-:W-:Y:S05]  /*0fa0*/  @P6 BRA `(.L_x_5474) ;  /* 0x0000008000006947 */ /* 0x000fea0003800000 */
[----:B------:R-:W-:-:S04]  /*0fb0*/  ISETP.NE.U32.AND P0, PT, RZ, c[0x0][0x180], PT ;  /* 0x00006000ff007a0c */ /* 0x000fc80003f05070 */
[----:B------:R-:W-:-:S13]  /*0fc0*/  ISETP.NE.AND.EX P0, PT, RZ, c[0x0][0x184], PT, P0 ;  /* 0x00006100ff007a0c */ /* 0x000fda0003f05300 */
[----:B------:R-:W-:Y:S05]  /*0fd0*/  @P0 BRA `(.L_x_5475) ;  /* 0x0000002000000947 */ /* 0x000fea0003800000 */
[----:B------:R-:W-:Y:S05]  /*0fe0*/  @P2 BRA `(.L_x_5476) ;  /* 0x0000008000002947 */ /* 0x000fea0003800000 */
[----:B------:R-:W-:Y:S05]  /*0ff0*/  BRA `(.L_x_5477) ;  /* 0x0000009000007947 */ /* 0x000fea0003800000 */
.L_x_5475:
[----:B-----5:R-:W-:-:S05]  /*1000*/  PRMT R144, RZ, 0x7610, R9 ;  /* 0x00007610ff907816 */ /* 0x020fca0000000009 */
[----:B------:R-:W-:Y:S01]  /*1010*/  FADD.FTZ R177, R144, R177 ;  /* 0x000000b190b17221 */ /* 0x000fe20000010000 */
[----:B------:R-:W-:Y:S05]  /*1020*/  BRA `(.L_x_5476) ;  /* 0x0000004000007947 */ /* 0x000fea0003800000 */
.L_x_5474:
[----:B-----5:R-:W-:-:S05]  /*1030*/  PRMT R144, RZ, 0x7610, R13 ;  /* 0x00007610ff907816 */ /* 0x020fca000000000d */
[----:B------:R-:W-:Y:S01]  /*1040*/  FADD.FTZ R177, R144, R177 ;  /* 0x000000b190b17221 */ /* 0x000fe20000010000 */
[----:B------:R-:W-:-:S05]  /*1050*/  @P1 PRMT R144, RZ, 0x7610, R9 ;  /* 0x00007610ff901816 */ /* 0x000fca0000000009 */
[----:B------:R-:W-:-:S05]  /*1060*/  @P1 FADD.FTZ R177, R144, R177 ;  /* 0x000000b190b11221 */ /* 0x000fca0000010000 */
.L_x_5476:
[----:B------:R-:W-:-:S04]  /*1070*/  F2FP.BF16.PACK_AB R144, RZ, R177 ;  /* 0x000000b1ff90723e */ /* 0x000fc800000010ff */
[----:B------:R-:W-:Y:S02]  /*1080*/  PRMT R5, R5, 0x5410, R144 ;  /* 0x0000541005057816 */ /* 0x000fe40000000090 */
.L_x_5477:
[----:B------:R-:W-:Y:S01]  /*1090*/  PRMT R178, RZ, 0x5410, R146 ;  /* 0x00005410ffb27816 */ /* 0x000fe20000000092 */
[----:B------:R-:W-:Y:S05]  /*10a0*/  @P6 BRA `(.L_x_5478) ;  /* 0x0000008000006947 */ /* 0x000fea0003800000 */
[----:B------:R-:W-:-:S04]  /*10b0*/  ISETP.NE.U32.AND P0, PT, RZ, c[0x0][0x180], PT ;  /* 0x00006000ff007a0c */ /* 0x000fc80003f05070 */
[----:B------:R-:W-:-:S13]  /*10c0*/  ISETP.NE.AND.EX P0, PT, RZ, c[0x0][0x184], PT, P0 ;  /* 0x00006100ff007a0c */ /* 0x000fda0003f05300 */
[----:B------:R-:W-:Y:S05]  /*10d0*/  @P0 BRA `(.L_x_5479) ;  /* 0x0000002000000947 */ /* 0x000fea0003800000 */
[----:B------:R-:W-:Y:S05]  /*10e0*/  @P2 BRA `(.L_x_5480) ;  /* 0x0000008000002947 */ /* 0x000fea0003800000 */
[----:B------:R-:W-:Y:S05]  /*10f0*/  BRA `(.L_x_5481) ;  /* 0x0000009000007947 */ /* 0x000fea0003800000 */
.L_x_5479:
[----:B-----5:R-:W-:-:S05]  /*1100*/  PRMT R145, RZ, 0x5410, R10 ;  /* 0x00005410ff917816 */ /* 0x020fca000000000a */
[----:B------:R-:W-:Y:S01]  /*1110*/  FADD.FTZ R178, R145, R178 ;  /* 0x000000b291b27221 */ /* 0x000fe20000010000 */
[----:B------:R-:W-:Y:S05]  /*1120*/  BRA `(.L_x_5480) ;  /* 0x0000004000007947 */ /* 0x000fea0003800000 */
.L_x_5478:
[----:B-----5:R-:W-:-:S05]  /*1130*/  PRMT R145, RZ, 0x5410, R14 ;  /* 0x00005410ff917816 */ /* 0x020fca000000000e */
[----:B------:R-:W-:Y:S01]  /*1140*/  FADD.FTZ R178, R145, R178 ;  /* 0x000000b291b27221 */ /* 0x000fe20000010000 */
[----:B------:R-:W-:-:S05]  /*1150*/  @P1 PRMT R145, RZ, 0x5410, R10 ;  /* 0x00005410ff911816 */ /* 0x000fca000000000a */
[----:B------:R-:W-:-:S05]  /*1160*/  @P1 FADD.FTZ R178, R145, R178 ;  /* 0x000000b291b21221 */ /* 0x000fca0000010000 */
.L_x_5480:
[----:B------:R-:W-:-:S04]  /*1170*/  F2FP.BF16.PACK_AB R144, RZ, R178 ;  /* 0x000000b2ff90723e */ /* 0x000fc800000010ff */
[----:B------:R-:W-:Y:S02]  /*1180*/  PRMT R6, R144, 0x7610, R6 ;  /* 0x0000761090067816 */ /* 0x000fe40000000006 */
.L_x_5481:
[----:B------:R-:W-:Y:S01]  /*1190*/  PRMT R182, RZ, 0x7610, R146 ;  /* 0x00007610ffb67816 */ /* 0x000fe20000000092 */
[----:B------:R-:W-:Y:S05]  /*11a0*/  @P6 BRA `(.L_x_5482) ;  /* 0x0000008000006947 */ /* 0x000fea0003800000 */
[----:B------:R-:W-:-:S04]  /*11b0*/  ISETP.NE.U32.AND P0, PT, RZ, c[0x0][0x180], PT ;  /* 0x00006000ff007a0c */ /* 0x000fc80003f05070 */
[----:B------:R-:W-:-:S13]  /*11c0*/  ISETP.NE.AND.EX P0, PT, RZ, c[0x0][0x184], PT, P0 ;  /* 0x00006100ff007a0c */ /* 0x000fda0003f05300 */
[----:B------:R-:W-:Y:S05]  /*11d0*/  @P0 BRA `(.L_x_5483) ;  /* 0x0000002000000947 */ /* 0x000fea0003800000 */
[----:B------:R-:W-:Y:S05]  /*11e0*/  @P2 BRA `(.L_x_5484) ;  /* 0x0000008000002947 */ /* 0x000fea0003800000 */
[----:B------:R-:W-:Y:S05]  /*11f0*/  BRA `(.L_x_5485) ;  /* 0x0000009000007947 */ /* 0x000fea0003800000 */
.L_x_5483:
[----:B-----5:R-:W-:-:S05]  /*1200*/  PRMT R145, RZ, 0x7610, R10 ;  /* 0x00007610ff917816 */ /* 0x020fca000000000a */
[----:B------:R-:W-:Y:S01]  /*1210*/  FADD.FTZ R182, R145, R182 ;  /* 0x000000b691b67221 */ /* 0x000fe20000010000 */
[----:B------:R-:W-:Y:S05]  /*1220*/  BRA `(.L_x_5484) ;  /* 0x0000004000007947 */ /* 0x000fea0003800000 */
.L_x_5482:
[----:B-----5:R-:W-:-:S05]  /*1230*/  PRMT R145, RZ, 0x7610, R14 ;  /* 0x00007610ff917816 */ /* 0x020fca000000000e */
[----:B------:R-:W-:Y:S01]  /*1240*/  FADD.FTZ R182, R145, R182 ;  /* 0x000000b691b67221 */ /* 0x000fe20000010000 */
[----:B------:R-:W-:-:S05]  /*1250*/  @P1 PRMT R145, RZ, 0x7610, R10 ;  /* 0x00007610ff911816 */ /* 0x000fca000000000a */
[----:B------:R-:W-:-:S05]  /*1260*/  @P1 FADD.FTZ R182, R145, R182 ;  /* 0x000000b691b61221 */ /* 0x000fca0000010000 */
.L_x_5484:
[----:B------:R-:W-:-:S04]  /*1270*/  F2FP.BF16.PACK_AB R144, RZ, R182 ;  /* 0x000000b6ff90723e */ /* 0x000fc800000010ff */
[----:B------:R-:W-:Y:S02]  /*1280*/  PRMT R6, R6, 0x5410, R144 ;  /* 0x0000541006067816 */ /* 0x000fe40000000090 */
.L_x_5485:
[----:B------:R-:W-:Y:S01]  /*1290*/  PRMT R183, RZ, 0x5410, R147 ;  /* 0x00005410ffb77816 */ /* 0x000fe20000000093 */
[----:B------:R-:W-:Y:S05]  /*12a0*/  @P6 BRA `(.L_x_5486) ;  /* 0x0000008000006947 */ /* 0x000fea0003800000 */
[----:B------:R-:W-:-:S04]  /*12b0*/  ISETP.NE.U32.AND P0, PT, RZ, c[0x0][0x180], PT ;  /* 0x00006000ff007a0c */ /* 0x000fc80003f05070 */
[----:B------:R-:W-:-:S13]  /*12c0*/  ISETP.NE.AND.EX P0, PT, RZ, c[0x0][0x184], PT, P0 ;  /* 0x00006100ff007a0c */ /* 0x000fda0003f05300 */
[----:B------:R-:W-:Y:S05]  /*12d0*/  @P0 BRA `(.L_x_5487) ;  /* 0x0000002000000947 */ /* 0x000fea0003800000 */
[----:B------:R-:W-:Y:S05]  /*12e0*/  @P2 BRA `(.L_x_5488) ;  /* 0x0000008000002947 */ /* 0x000fea0003800000 */
[----:B------:R-:W-:Y:S05]  /*12f0*/  BRA `(.L_x_5489) ;  /* 0x0000009000007947 */ /* 0x000fea0003800000 */
.L_x_5487:
[----:B-----5:R-:W-:-:S05]  /*1300*/  PRMT R144, RZ, 0x5410, R11 ;  /* 0x00005410ff907816 */ /* 0x020fca000000000b */
[----:B------:R-:W-:Y:S01]  /*1310*/  FADD.FTZ R183, R144, R183 ;  /* 0x000000b790b77221 */ /* 0x000fe20000010000 */
[----:B------:R-:W-:Y:S05]  /*1320*/  BRA `(.L_x_5488) ;  /* 0x0000004000007947 */ /* 0x000fea0003800000 */
.L_x_5486:
[----:B-----5:R-:W-:-:S05]  /*1330*/  PRMT R144, RZ, 0x5410, R15 ;  /* 0x00005410ff907816 */ /* 0x020fca000000000f */
[----:B------:R-:W-:Y:S01]  /*1340*/  FADD.FTZ R183, R144, R183 ;  /* 0x000000b790b77221 */ /* 0x000fe20000010000 */
[----:B------:R-:W-:-:S05]  /*1350*/  @P1 PRMT R144, RZ, 0x5410, R11 ;  /* 0x00005410ff901816 */ /* 0x000fca000000000b */
[----:B------:R-:W-:-:S05]  /*1360*/  @P1 FADD.FTZ R183, R144, R183 ;  /* 0x000000b790b71221 */ /* 0x000fca0000010000 */
.L_x_5488:
[----:B------:R-:W-:-:S04]  /*1370*/  F2FP.BF16.PACK_AB R144, RZ, R183 ;  /* 0x000000b7ff90723e */ /* 0x000fc800000010ff */
[----:B------:R-:W-:Y:S02]  /*1380*/  PRMT R7, R144, 0x7610, R7 ;  /* 0x0000761090077816 */ /* 0x000fe40000000007 */
.L_x_5489:
[----:B------:R-:W-:Y:S01]  /*1390*/  PRMT R184, RZ, 0x7610, R147 ;  /* 0x00007610ffb87816 */ /* 0x000fe20000000093 */
[----:B------:R-:W-:Y:S05]  /*13a0*/  @P6 BRA `(.L_x_5490) ;  /* 0x0000008000006947 */ /* 0x000fea0003800000 */
[----:B------:R-:W-:-:S04]  /*13b0*/  ISETP.NE.U32.AND P0, PT, RZ, c[0x0][0x180], PT ;  /* 0x00006000ff007a0c */ /* 0x000fc80003f05070 */
[----:B------:R-:W-:-:S13]  /*13c0*/  ISETP.NE.AND.EX P0, PT, RZ, c[0x0][0x184], PT, P0 ;  /* 0x00006100ff007a0c */ /* 0x000fda0003f05300 */
[----:B------:R-:W-:Y:S05]  /*13d0*/  @P0 BRA `(.L_x_5491) ;  /* 0x0000002000000947 */ /* 0x000fea0003800000 */
[----:B------:R-:W-:Y:S05]  /*13e0*/  @P2 BRA `(.L_x_5492) ;  /* 0x0000008000002947 */ /* 0x000fea0003800000 */
[----:B------:R-:W-:Y:S05]  /*13f0*/  BRA `(.L_x_5493) ;  /* 0x0000009000007947 */ /* 0x000fea0003800000 */
.L_x_5491:
[----:B-----5:R-:W-:-:S05]  /*1400*/  PRMT R145, RZ, 0x7610, R11 ;  /* 0x00007610ff917816 */ /* 0x020fca000000000b */
[----:B------:R-:W-:Y:S01]  /*1410*/  FADD.FTZ R184, R145, R184 ;  /* 0x000000b891b87221 */ /* 0x000fe20000010000 */
[----:B------:R-:W-:Y:S05]  /*1420*/  BRA `(.L_x_5492) ;  /* 0x0000004000007947 */ /* 0x000fea0003800000 */
.L_x_5490:
[----:B-----5:R-:W-:-:S05]  /*1430*/  PRMT R145, RZ, 0x7610, R15 ;  /* 0x00007610ff917816 */ /* 0x020fca000000000f */
[----:B------:R-:W-:Y:S01]  /*1440*/  FADD.FTZ R184, R145, R184 ;  /* 0x000000b891b87221 */ /* 0x000fe20000010000 */
[----:B------:R-:W-:-:S05]  /*1450*/  @P1 PRMT R145, RZ, 0x7610, R11 ;  /* 0x00007610ff911816 */ /* 0x000fca000000000b */
[----:B------:R-:W-:-:S05]  /*1460*/  @P1 FADD.FTZ R184, R145, R184 ;  /* 0x000000b891b81221 */ /* 0x000fca0000010000 */
.L_x_5492:
[----:B------:R-:W-:-:S04]  /*1470*/  F2FP.BF16.PACK_AB R144, RZ, R184 ;  /* 0x000000b8ff90723e */ /* 0x000fc800000010ff */
[----:B------:R-:W-:Y:S02]  /*1480*/  PRMT R7, R7, 0x5410, R144 ;  /* 0x0000541007077816 */ /* 0x000fe40000000090 */
.L_x_5493:
[C---:B------:R-:W-:Y:S02]  /*1490*/  @P2 LEA R144, P0, R156.reuse, c[0x0][0x188], 0x4 ;  /* 0x000062009c902a11 */ /* 0x040fe400078020ff */
[C---:B------:R-:W-:Y:S02]  /*14a0*/  IADD3 R148, R156.reuse, 0x100, RZ ;  /* 0x000001009c947810 */ /* 0x040fe40007ffe0ff */
[----:B------:R-:W-:-:S05]  /*14b0*/  @P2 LEA.HI.X R145, R156, c[0x0][0x18c], RZ, 0x4, P0 ;  /* 0x000063009c912a11 */ /* 0x000fca00000f24ff */
[----:B------:R1:W-:Y:S04]  /*14c0*/  @P2 STG.E.128 [R144.64], R4 ;  /* 0x0000000490002986 */ /* 0x0003e8000c101d04 */
.L_x_5461:
[----:B------:R-:W-:Y:S05]  /*14d0*/  BSYNC B0 ;  /* 0x0000000000007941 */ /* 0x000fea0003800000 */
.L_x_5460:
[----:B------:R-:W-:Y:S01]  /*14e0*/  ISETP.GE.U32.AND P0, PT, R2, 0x200, PT ;  /* 0x000002000200780c */ /* 0x000fe20003f06070 */
[----:B------:R-:W-:-:S12]  /*14f0*/  BSSY B0, `(.L_x_5494) ;  /* 0x0000095000007945 */ /* 0x000fd80003800000 */
[----:B------:R-:W-:Y:S05]  /*1500*/  @!P0 BRA `(.L_x_5495) ;  /* 0x0000093000008947 */ /* 0x000fea0003800000 */
[----:B------:R-:W-:Y:S01]  /*1510*/  ISETP.NE.U32.AND P0, PT, RZ, c[0x0][0x178], PT ;  /* 0x00005e00ff007a0c */ /* 0x000fe20003f05070 */
[----:B-1----:R-:W-:-:S03]  /*1520*/  IMAD.MOV.U32 R145, RZ, RZ, 0x10 ;  /* 0x00000010ff917424 */ /* 0x002fc600078e00ff */
        /* <DEDUP_REMOVED lines=20> */
.L_x_5497:
[----:B-----5:R-:W-:-:S05]  /*1670*/  PRMT R150, RZ, 0x5410, R8 ;  /* 0x00005410ff967816 */ /* 0x020fca0000000008 */
[----:B------:R-:W-:Y:S01]  /*1680*/  FADD.FTZ R157, R150, R157 ;  /* 0x0000009d969d7221 */ /* 0x000fe20000010000 */
[----:B------:R-:W-:Y:S05]  /*1690*/  BRA `(.L_x_5498) ;  /* 0x0000004000007947 */ /* 0x000fea0003800000 */
.L_x_5496:
[----:B-1---5:R-:W-:-:S05]  /*16a0*/  PRMT R150, RZ, 0x5410, R12 ;  /* 0x00005410ff967816 */ /* 0x022fca000000000c */
[----:B------:R-:W-:Y:S01]  /*16b0*/  FADD.FTZ R157, R150, R157 ;  /* 0x0000009d969d7221 */ /* 0x000fe20000010000 */
[----:B------:R-:W-:-:S05]  /*16c0*/  @P1 PRMT R150, RZ, 0x5410, R8 ;  /* 0x00005410ff961816 */ /* 0x000fca0000000008 */
[----:B------:R-:W-:-:S05]  /*16d0*/  @P1 FADD.FTZ R157, R150, R157 ;  /* 0x0000009d969d1221 */ /* 0x000fca0000010000 */
.L_x_5498:
[----:B------:R-:W-:-:S04]  /*16e0*/  F2FP.BF16.PACK_AB R149, RZ, R157 ;  /* 0x0000009dff95723e */ /* 0x000fc800000010ff */
[----:B------:R-:W-:Y:S02]  /*16f0*/  PRMT R4, R149, 0x7610, R4 ;  /* 0x0000761095047816 */ /* 0x000fe40000000004 */
.L_x_5499:
[----:B------:R-:W-:Y:S01]  /*1700*/  PRMT R164, RZ, 0x7610, R144 ;  /* 0x00007610ffa47816 */ /* 0x000fe20000000090 */
[----:B------:R-:W-:Y:S05]  /*1710*/  @P6 BRA `(.L_x_5500) ;  /* 0x0000008000006947 */ /* 0x000fea0003800000 */
[----:B------:R-:W-:-:S04]  /*1720*/  ISETP.NE.U32.AND P0, PT, RZ, c[0x0][0x180], PT ;  /* 0x00006000ff007a0c */ /* 0x000fc80003f05070 */
[----:B------:R-:W-:-:S13]  /*1730*/  ISETP.NE.AND.EX P0, PT, RZ, c[0x0][0x184], PT, P0 ;  /* 0x00006100ff007a0c */ /* 0x000fda0003f05300 */
[----:B------:R-:W-:Y:S05]  /*1740*/  @P0 BRA `(.L_x_5501) ;  /* 0x0000002000000947 */ /* 0x000fea0003800000 */
[----:B------:R-:W-:Y:S05]  /*1750*/  @P2 BRA `(.L_x_5502) ;  /* 0x0000008000002947 */ /* 0x000fea0003800000 */
[----:B------:R-:W-:Y:S05]  /*1760*/  BRA `(.L_x_5503) ;  /* 0x0000009000007947 */ /* 0x000fea0003800000 */
.L_x_5501:
[----:B-----5:R-:W-:-:S05]  /*1770*/  PRMT R149, RZ, 0x7610, R8 ;  /* 0x00007610ff957816 */ /* 0x020fca0000000008 */
[----:B------:R-:W-:Y:S01]  /*1780*/  FADD.FTZ R164, R149, R164 ;  /* 0x000000a495a47221 */ /* 0x000fe20000010000 */
[----:B------:R-:W-:Y:S05]  /*1790*/  BRA `(.L_x_5502) ;  /* 0x0000004000007947 */ /* 0x000fea0003800000 */
.L_x_5500:
[----:B-----5:R-:W-:-:S05]  /*17a0*/  PRMT R149, RZ, 0x7610, R12 ;  /* 0x00007610ff957816 */ /* 0x020fca000000000c */
[----:B------:R-:W-:Y:S01]  /*17b0*/  FADD.FTZ R164, R149, R164 ;  /* 0x000000a495a47221 */ /* 0x000fe20000010000 */
[----:B------:R-:W-:-:S05]  /*17c0*/  @P1 PRMT R149, RZ, 0x7610, R8 ;  /* 0x00007610ff951816 */ /* 0x000fca0000000008 */
[----:B------:R-:W-:-:S05]  /*17d0*/  @P1 FADD.FTZ R164, R149, R164 ;  /* 0x000000a495a41221 */ /* 0x000fca0000010000 */
.L_x_5502:
[----:B------:R-:W-:-:S04]  /*17e0*/  F2FP.BF16.PACK_AB R144, RZ, R164 ;  /* 0x000000a4ff90723e */ /* 0x000fc800000010ff */
[----:B------:R-:W-:Y:S02]  /*17f0*/  PRMT R4, R4, 0x5410, R144 ;  /* 0x0000541004047816 */ /* 0x000fe40000000090 */
.L_x_5503:
[----:B------:R-:W-:Y:S01]  /*1800*/  PRMT R165, RZ, 0x5410, R145 ;  /* 0x00005410ffa57816 */ /* 0x000fe20000000091 */
[----:B------:R-:W-:Y:S05]  /*1810*/  @P6 BRA `(.L_x_5504) ;  /* 0x0000008000006947 */ /* 0x000fea0003800000 */
[----:B------:R-:W-:-:S04]  /*1820*/  ISETP.NE.U32.AND P0, PT, RZ, c[0x0][0x180], PT ;  /* 0x00006000ff007a0c */ /* 0x000fc80003f05070 */
[----:B------:R-:W-:-:S13]  /*1830*/  ISETP.NE.AND.EX P0, PT, RZ, c[0x0][0x184], PT, P0 ;  /* 0x00006100ff007a0c */ /* 0x000fda0003f05300 */
[----:B------:R-:W-:Y:S05]  /*1840*/  @P0 BRA `(.L_x_5505) ;  /* 0x0000002000000947 */ /* 0x000fea0003800000 */
[----:B------:R-:W-:Y:S05]  /*1850*/  @P2 BRA `(.L_x_5506) ;  /* 0x0000008000002947 */ /* 0x000fea0003800000 */
[----:B------:R-:W-:Y:S05]  /*1860*/  BRA `(.L_x_5507) ;  /* 0x0000009000007947 */ /* 0x000fea0003800000 */
.L_x_5505:
[----:B-----5:R-:W-:-:S05]  /*1870*/  PRMT R144, RZ, 0x5410, R9 ;  /* 0x00005410ff907816 */ /* 0x020fca0000000009 */
[----:B------:R-:W-:Y:S01]  /*1880*/  FADD.FTZ R165, R144, R165 ;  /* 0x000000a590a57221 */ /* 0x000fe20000010000 */
[----:B------:R-:W-:Y:S05]  /*1890*/  BRA `(.L_x_5506) ;  /* 0x0000004000007947 */ /* 0x000fea0003800000 */
.L_x_5504:
[----:B-----5:R-:W-:-:S05]  /*18a0*/  PRMT R144, RZ, 0x5410, R13 ;  /* 0x00005410ff907816 */ /* 0x020fca000000000d */
[----:B------:R-:W-:Y:S01]  /*18b0*/  FADD.FTZ R165, R144, R165 ;  /* 0x000000a590a57221 */ /* 0x000fe20000010000 */
[----:B------:R-:W-:-:S05]  /*18c0*/  @P1 PRMT R144, RZ, 0x5410, R9 ;  /* 0x00005410ff901816 */ /* 0x000fca0000000009 */
[----:B------:R-:W-:-:S05]  /*18d0*/  @P1 FADD.FTZ R165, R144, R165 ;  /* 0x000000a590a51221 */ /* 0x000fca0000010000 */
.L_x_5506:
[----:B------:R-:W-:-:S04]  /*18e0*/  F2FP.BF16.PACK_AB R144, RZ, R165 ;  /* 0x000000a5ff90723e */ /* 0x000fc800000010ff */
[----:B------:R-:W-:Y:S02]  /*18f0*/  PRMT R5, R144, 0x7610, R5 ;  /* 0x0000761090057816 */ /* 0x000fe40000000005 */
.L_x_5507:
[----:B------:R-:W-:Y:S01]  /*1900*/  PRMT R166, RZ, 0x7610, R145 ;  /* 0x00007610ffa67816 */ /* 0x000fe20000000091 */
[----:B------:R-:W-:Y:S05]  /*1910*/  @P6 BRA `(.L_x_5508) ;  /* 0x0000008000006947 */ /* 0x000fea0003800000 */
[----:B------:R-:W-:-:S04]  /*1920*/  ISETP.NE.U32.AND P0, PT, RZ, c[0x0][0x180], PT ;  /* 0x00006000ff007a0c */ /* 0x000fc80003f05070 */
[----:B------:R-:W-:-:S13]  /*1930*/  ISETP.NE.AND.EX P0, PT, RZ, c[0x0][0x184], PT, P0 ;  /* 0x00006100ff007a0c */ /* 0x000fda0003f05300 */
[----:B------:R-:W-:Y:S05]  /*1940*/  @P0 BRA `(.L_x_5509) ;  /* 0x0000002000000947 */ /* 0x000fea0003800000 */
[----:B------:R-:W-:Y:S05]  /*1950*/  @P2 BRA `(.L_x_5510) ;  /* 0x0000008000002947 */ /* 0x000fea0003800000 */
[----:B------:R-:W-:Y:S05]  /*1960*/  BRA `(.L_x_5511) ;  /* 0x0000009000007947 */ /* 0x000fea0003800000 */
.L_x_5509:
[----:B-----5:R-:W-:-:S05]  /*1970*/  PRMT R145, RZ, 0x7610, R9 ;  /* 0x00007610ff917816 */ /* 0x020fca0000000009 */
[----:B------:R-:W-:Y:S01]  /*1980*/  FADD.FTZ R166, R145, R166 ;  /* 0x000000a691a67221 */ /* 0x000fe20000010000 */
[----:B------:R-:W-:Y:S05]  /*1990*/  BRA `(.L_x_5510) ;  /* 0x0000004000007947 */ /* 0x000fea0003800000 */
.L_x_5508:
[----:B-----5:R-:W-:-:S05]  /*19a0*/  PRMT R145, RZ, 0x7610, R13 ;  /* 0x00007610ff917816 */ /* 0x020fca000000000d */
[----:B------:R-:W-:Y:S01]  /*19b0*/  FADD.FTZ R166, R145, R166 ;  /* 0x000000a691a67221 */ /* 0x000fe20000010000 */
[----:B------:R-:W-:-:S05]  /*19c0*/  @P1 PRMT R145, RZ, 0x7610, R9 ;  /* 0x00007610ff911816 */ /* 0x000fca0000000009 */
[----:B------:R-:W-:-:S05]  /*19d0*/  @P1 FADD.FTZ R166, R145, R166 ;  /* 0x000000a691a61221 */ /* 0x000fca0000010000 */
.L_x_5510:
[----:B------:R-:W-:-:S04]  /*19e0*/  F2FP.BF16.PACK_AB R144, RZ, R166 ;  /* 0x000000a6ff90723e */ /* 0x000fc800000010ff */
[----:B------:R-:W-:Y:S02]  /*19f0*/  PRMT R5, R5, 0x5410, R144 ;  /* 0x0000541005057816 */ /* 0x000fe40000000090 */
.L_x_5511:
[----:B------:R-:W-:Y:S01]  /*1a00*/  PRMT R167, RZ, 0x5410, R146 ;  /* 0x00005410ffa77816 */ /* 0x000fe20000000092 */
[----:B------:R-:W-:Y:S05]  /*1a10*/  @P6 BRA `(.L_x_5512) ;  /* 0x0000008000006947 */ /* 0x000fea0003800000 */
[----:B------:R-:W-:-:S04]  /*1a20*/  ISETP.NE.U32.AND P0, PT, RZ, c[0x0][0x180], PT ;  /* 0x00006000ff007a0c */ /* 0x000fc80003f05070 */
[----:B------:R-:W-:-:S13]  /*1a30*/  ISETP.NE.AND.EX P0, PT, RZ, c[0x0][0x184], PT, P0 ;  /* 0x00006100ff007a0c */ /* 0x000fda0003f05300 */
[----:B------:R-:W-:Y:S05]  /*1a40*/  @P0 BRA `(.L_x_5513) ;  /* 0x0000002000000947 */ /* 0x000fea0003800000 */
[----:B------:R-:W-:Y:S05]  /*1a50*/  @P2 BRA `(.L_x_5514) ;  /* 0x0000008000002947 */ /* 0x000fea0003800000 */
[----:B------:R-:W-:Y:S05]  /*1a60*/  BRA `(.L_x_5515) ;  /* 0x0000009000007947 */ /* 0x000fea0003800000 */
.L_x_5513:
[----:B-----5:R-:W-:-:S05]  /*1a70*/  PRMT R144, RZ, 0x5410, R10 ;  /* 0x00005410ff907816 */ /* 0x020fca000000000a */
[----:B------:R-:W-:Y:S01]  /*1a80*/  FADD.FTZ R167, R144, R167 ;  /* 0x000000a790a77221 */ /* 0x000fe20000010000 */
[----:B------:R-:W-:Y:S05]  /*1a90*/  BRA `(.L_x_5514) ;  /* 0x0000004000007947 */ /* 0x000fea0003800000 */
.L_x_5512:
[----:B-----5:R-:W-:-:S05]  /*1aa0*/  PRMT R144, RZ, 0x5410, R14 ;  /* 0x00005410ff907816 */ /* 0x020fca000000000e */
[----:B------:R-:W-:Y:S01]  /*1ab0*/  FADD.FTZ R167, R144, R167 ;  /* 0x000000a790a77221 */ /* 0x000fe20000010000 */
[----:B------:R-:W-:-:S05]  /*1ac0*/  @P1 PRMT R144, RZ, 0x5410, R10 ;  /* 0x00005410ff901816 */ /* 0x000fca000000000a */
[----:B------:R-:W-:-:S05]  /*1ad0*/  @P1 FADD.FTZ R167, R144, R167 ;  /* 0x000000a790a71221 */ /* 0x000fca0000010000 */
.L_x_5514:
[----:B------:R-:W-:-:S04]  /*1ae0*/  F2FP.BF16.PACK_AB R144, RZ, R167 ;  /* 0x000000a7ff90723e */ /* 0x000fc800000010ff */
[----:B------:R-:W-:Y:S02]  /*1af0*/  PRMT R6, R144, 0x7610, R6 ;  /* 0x0000761090067816 */ /* 0x000fe40000000006 */
.L_x_5515:
[----:B------:R-:W-:Y:S01]  /*1b00*/  PRMT R185, RZ, 0x7610, R146 ;  /* 0x00007610ffb97816 */ /* 0x000fe20000000092 */
[----:B------:R-:W-:Y:S05]  /*1b10*/  @P6 BRA `(.L_x_5516) ;  /* 0x0000008000006947 */ /* 0x000fea0003800000 */
[----:B------:R-:W-:-:S04]  /*1b20*/  ISETP.NE.U32.AND P0, PT, RZ, c[0x0][0x180], PT ;  /* 0x00006000ff007a0c */ /* 0x000fc80003f05070 */
[----:B------:R-:W-:-:S13]  /*1b30*/  ISETP.NE.AND.EX P0, PT, RZ, c[0x0][0x184], PT, P0 ;  /* 0x00006100ff007a0c */ /* 0x000fda0003f05300 */
[----:B------:R-:W-:Y:S05]  /*1b40*/  @P0 BRA `(.L_x_5517) ;  /* 0x0000002000000947 */ /* 0x000fea0003800000 */
[----:B------:R-:W-:Y:S05]  /*1b50*/  @P2 BRA `(.L_x_5518) ;  /* 0x0000008000002947 */ /* 0x000fea0003800000 */
[----:B------:R-:W-:Y:S05]  /*1b60*/  BRA `(.L_x_5519) ;  /* 0x0000009000007947 */ /* 0x000fea0003800000 */
.L_x_5517:
[----:B-----5:R-:W-:-:S05]  /*1b70*/  PRMT R144, RZ, 0x7610, R10 ;  /* 0x00007610ff907816 */ /* 0x020fca000000000a */
[----:B------:R-:W-:Y:S01]  /*1b80*/  FADD.FTZ R185, R144, R185 ;  /* 0x000000b990b97221 */ /* 0x000fe20000010000 */
[----:B------:R-:W-:Y:S05]  /*1b90*/  BRA `(.L_x_5518) ;  /* 0x0000004000007947 */ /* 0x000fea0003800000 */
.L_x_5516:
[----:B-----5:R-:W-:-:S05]  /*1ba0*/  PRMT R144, RZ, 0x7610, R14 ;  /* 0x00007610ff907816 */ /* 0x020fca000000000e */
[----:B------:R-:W-:Y:S01]  /*1bb0*/  FADD.FTZ R185, R144, R185 ;  /* 0x000000b990b97221 */ /* 0x000fe20000010000 */
[----:B------:R-:W-:-:S05]  /*1bc0*/  @P1 PRMT R144, RZ, 0x7610, R10 ;  /* 0x00007610ff901816 */ /* 0x000fca000000000a */
[----:B------:R-:W-:-:S05]  /*1bd0*/  @P1 FADD.FTZ R185, R144, R185 ;  /* 0x000000b990b91221 */ /* 0x000fca0000010000 */
.L_x_5518:
[----:B------:R-:W-:-:S04]  /*1be0*/  F2FP.BF16.PACK_AB R144, RZ, R185 ;  /* 0x000000b9ff90723e */ /* 0x000fc800000010ff */
[----:B------:R-:W-:Y:S02]  /*1bf0*/  PRMT R6, R6, 0x5410, R144 ;  /* 0x0000541006067816 */ /* 0x000fe40000000090 */
.L_x_5519:
[----:B------:R-:W-:Y:S01]  /*1c00*/  PRMT R186, RZ, 0x5410, R147 ;  /* 0x00005410ffba7816 */ /* 0x000fe20000000093 */
[----:B------:R-:W-:Y:S05]  /*1c10*/  @P6 BRA `(.L_x_5520) ;  /* 0x0000008000006947 */ /* 0x000fea0003800000 */
[----:B------:R-:W-:-:S04]  /*1c20*/  ISETP.NE.U32.AND P0, PT, RZ, c[0x0][0x180], PT ;  /* 0x00006000ff007a0c */ /* 0x000fc80003f05070 */
[----:B------:R-:W-:-:S13]  /*1c30*/  ISETP.NE.AND.EX P0, PT, RZ, c[0x0][0x184], PT, P0 ;  /* 0x00006100ff007a0c */ /* 0x000fda0003f05300 */
[----:B------:R-:W-:Y:S05]  /*1c40*/  @P0 BRA `(.L_x_5521) ;  /* 0x0000002000000947 */ /* 0x000fea0003800000 */
[----:B------:R-:W-:Y:S05]  /*1c50*/  @P2 BRA `(.L_x_5522) ;  /* 0x0000008000002947 */ /* 0x000fea0003800000 */
[----:B------:R-:W-:Y:S05]  /*1c60*/  BRA `(.L_x_5523) ;  /* 0x0000009000007947 */ /* 0x000fea0003800000 */
.L_x_5521:
[----:B-----5:R-:W-:-:S05]  /*1c70*/  PRMT R145, RZ, 0x5410, R11 ;  /* 0x00005410ff917816 */ /* 0x020fca000000000b */
[----:B------:R-:W-:Y:S01]  /*1c80*/  FADD.FTZ R186, R145, R186 ;  /* 0x000000ba91ba7221 */ /* 0x000fe20000010000 */
[----:B------:R-:W-:Y:S05]  /*1c90*/  BRA `(.L_x_5522) ;  /* 0x0000004000007947 */ /* 0x000fea0003800000 */
.L_x_5520:
[----:B-----5:R-:W-:-:S05]  /*1ca0*/  PRMT R145, RZ, 0x5410, R15 ;  /* 0x00005410ff917816 */ /* 0x020fca000000000f */
[----:B------:R-:W-:Y:S01]  /*1cb0*/  FADD.FTZ R186, R145, R186 ;  /* 0x000000ba91ba7221 */ /* 0x000fe20000010000 */
[----:B------:R-:W-:-:S05]  /*1cc0*/  @P1 PRMT R145, RZ, 0x5410, R11 ;  /* 0x00005410ff911816 */ /* 0x000fca000000000b */
[----:B------:R-:W-:-:S05]  /*1cd0*/  @P1 FADD.FTZ R186, R145, R186 ;  /* 0x000000ba91ba1221 */ /* 0x000fca0000010000 */
.L_x_5522:
[----:B------:R-:W-:-:S04]  /*1ce0*/  F2FP.BF16.PACK_AB R144, RZ, R186 ;  /* 0x000000baff90723e */ /* 0x000fc800000010ff */
[----:B------:R-:W-:Y:S02]  /*1cf0*/  PRMT R7, R144, 0x7610, R7 ;  /* 0x0000761090077816 */ /* 0x000fe40000000007 */
.L_x_5523:
[----:B------:R-:W-:Y:S01]  /*1d00*/  PRMT R187, RZ, 0x7610, R147 ;  /* 0x00007610ffbb7816 */ /* 0x000fe20000000093 */
[----:B------:R-:W-:Y:S05]  /*1d10*/  @P6 BRA `(.L_x_5524) ;  /* 0x0000008000006947 */ /* 0x000fea0003800000 */
[----:B------:R-:W-:-:S04]  /*1d20*/  ISETP.NE.U32.AND P0, PT, RZ, c[0x0][0x180], PT ;  /* 0x00006000ff007a0c */ /* 0x000fc80003f05070 */
[----:B------:R-:W-:-:S13]  /*1d30*/  ISETP.NE.AND.EX P0, PT, RZ, c[0x0][0x184], PT, P0 ;  /* 0x00006100ff007a0c */ /* 0x000fda0003f05300 */
[----:B------:R-:W-:Y:S05]  /*1d40*/  @P0 BRA `(.L_x_5525) ;  /* 0x0000002000000947 */ /* 0x000fea0003800000 */
[----:B------:R-:W-:Y:S05]  /*1d50*/  @P2 BRA `(.L_x_5526) ;  /* 0x0000008000002947 */ /* 0x000fea0003800000 */
[----:B------:R-:W-:Y:S05]  /*1d60*/  BRA `(.L_x_5527) ;  /* 0x0000009000007947 */ /* 0x000fea0003800000 */
.L_x_5525:
[----:B-----5:R-:W-:-:S05]  /*1d70*/  PRMT R144, RZ, 0x7610, R11 ;  /* 0x00007610ff907816 */ /* 0x020fca000000000b */
[----:B------:R-:W-:Y:S01]  /*1d80*/  FADD.FTZ R187, R144, R187 ;  /* 0x000000bb90bb7221 */ /* 0x000fe20000010000 */
[----:B------:R-:W-:Y:S05]  /*1d90*/  BRA `(.L_x_5526) ;  /* 0x0000004000007947 */ /* 0x000fea0003800000 */
.L_x_5524:
[----:B-----5:R-:W-:-:S05]  /*1da0*/  PRMT R144, RZ, 0x7610, R15 ;  /* 0x00007610ff907816 */ /* 0x020fca000000000f */
[----:B------:R-:W-:Y:S01]  /*1db0*/  FADD.FTZ R187, R144, R187 ;  /* 0x000000bb90bb7221 */ /* 0x000fe20000010000 */
[----:B------:R-:W-:-:S05]  /*1dc0*/  @P1 PRMT R144, RZ, 0x7610, R11 ;  /* 0x00007610ff901816 */ /* 0x000fca000000000b */
[----:B------:R-:W-:-:S05]  /*1dd0*/  @P1 FADD.FTZ R187, R144, R187 ;  /* 0x000000bb90bb1221 */ /* 0x000fca0000010000 */
.L_x_5526:
[----:B------:R-:W-:-:S04]  /*1de0*/  F2FP.BF16.PACK_AB R144, RZ, R187 ;  /* 0x000000bbff90723e */ /* 0x000fc800000010ff */
[----:B------:R-:W-:Y:S02]  /*1df0*/  PRMT R7, R7, 0x5410, R144 ;  /* 0x0000541007077816 */ /* 0x000fe40000000090 */
.L_x_5527:
[----:B------:R-:W-:-:S04]  /*1e00*/  @P2 LEA R144, P0, R148, c[0x0][0x188], 0x4 ;  /* 0x0000620094902a11 */ /* 0x000fc800078020ff */
[C---:B------:R-:W-:Y:S02]  /*1e10*/  @P2 LEA.HI.X R145, R148.reuse, c[0x0][0x18c], RZ, 0x4, P0 ;  /* 0x0000630094912a11 */ /* 0x040fe400000f24ff */
[----:B------:R-:W-:-:S03]  /*1e20*/  IADD3 R148, R148, 0x100, RZ ;  /* 0x0000010094947810 */ /* 0x000fc60007ffe0ff */
[----:B------:R1:W-:Y:S04]  /*1e30*/  @P2 STG.E.128 [R144.64], R4 ;  /* 0x0000000490002986 */ /* 0x0003e8000c101d04 */
.L_x_5495:
[----:B------:R-:W-:Y:S05]  /*1e40*/  BSYNC B0 ;  /* 0x0000000000007941 */ /* 0x000fea0003800000 */
.L_x_5494:
[----:B------:R-:W-:Y:S01]  /*1e50*/  BSSY B0, `(.L_x_5528) ;  /* 0x0000095000007945 */ /* 0x000fe20003800000 */
[----:B------:R-:W-:Y:S05]  /*1e60*/  @!P4 BRA `(.L_x_5529) ;  /* 0x000009300000c947 */ /* 0x000fea0003800000 */
[----:B------:R-:W-:Y:S02]  /*1e70*/  ISETP.NE.U32.AND P0, PT, RZ, c[0x0][0x178], PT ;  /* 0x00005e00ff007a0c */ /* 0x000fe40003f05070 */
[----:B-1----:R-:W-:Y:S02]  /*1e80*/  MOV R145, 0x10 ;  /* 0x0000001000917802 */ /* 0x002fe40000000f00 */
        /* <DEDUP_REMOVED lines=20> */
.L_x_5531:
[----:B-----5:R-:W-:-:S05]  /*1fd0*/  PRMT R150, RZ, 0x5410, R8 ;  /* 0x00005410ff967816 */ /* 0x020fca0000000008 */
[----:B------:R-:W-:Y:S01]  /*1fe0*/  FADD.FTZ R155, R150, R155 ;  /* 0x0000009b969b7221 */ /* 0x000fe20000010000 */
[----:B------:R-:W-:Y:S05]  /*1ff0*/  BRA `(.L_x_5532) ;  /* 0x0000004000007947 */ /* 0x000fea0003800000 */
.L_x_5530:
[----:B-1---5:R-:W-:-:S05]  /*2000*/  PRMT R150, RZ, 0x5410, R12 ;  /* 0x00005410ff967816 */ /* 0x022fca000000000c */
[----:B------:R-:W-:Y:S01]  /*2010*/  FADD.FTZ R155, R150, R155 ;  /* 0x0000009b969b7221 */ /* 0x000fe20000010000 */
[----:B------:R-:W-:-:S05]  /*2020*/  @P1 PRMT R150, RZ, 0x5410, R8 ;  /* 0x00005410ff961816 */ /* 0x000fca0000000008 */
[----:B------:R-:W-:-:S05]  /*2030*/  @P1 FADD.FTZ R155, R150, R155 ;  /* 0x0000009b969b1221 */ /* 0x000fca0000010000 */
.L_x_5532:
[----:B------:R-:W-:-:S04]  /*2040*/  F2FP.BF16.PACK_AB R149, RZ, R155 ;  /* 0x0000009bff95723e */ /* 0x000fc800000010ff */
[----:B------:R-:W-:Y:S02]  /*2050*/  PRMT R4, R149, 0x7610, R4 ;  /* 0x0000761095047816 */ /* 0x000fe40000000004 */
.L_x_5533:
[----:B------:R-:W-:Y:S01]  /*2060*/  PRMT R158, RZ, 0x7610, R144 ;  /* 0x00007610ff9e7816 */ /* 0x000fe20000000090 */
[----:B------:R-:W-:Y:S05]  /*2070*/  @P6 BRA `(.L_x_5534) ;  /* 0x0000008000006947 */ /* 0x000fea0003800000 */
[----:B------:R-:W-:-:S04]  /*2080*/  ISETP.NE.U32.AND P0, PT, RZ, c[0x0][0x180], PT ;  /* 0x00006000ff007a0c */ /* 0x000fc80003f05070 */
[----:B------:R-:W-:-:S13]  /*2090*/  ISETP.NE.AND.EX P0, PT, RZ, c[0x0][0x184], PT, P0 ;  /* 0x00006100ff007a0c */ /* 0x000fda0003f05300 */
[----:B------:R-:W-:Y:S05]  /*20a0*/  @P0 BRA `(.L_x_5535) ;  /* 0x0000002000000947 */ /* 0x000fea0003800000 */
[----:B------:R-:W-:Y:S05]  /*20b0*/  @P2 BRA `(.L_x_5536) ;  /* 0x0000008000002947 */ /* 0x000fea0003800000 */
[----:B------:R-:W-:Y:S05]  /*20c0*/  BRA `(.L_x_5537) ;  /* 0x0000009000007947 */ /* 0x000fea0003800000 */
.L_x_5535:
[----:B-----5:R-:W-:-:S05]  /*20d0*/  PRMT R149, RZ, 0x7610, R8 ;  /* 0x00007610ff957816 */ /* 0x020fca0000000008 */
[----:B------:R-:W-:Y:S01]  /*20e0*/  FADD.FTZ R158, R149, R158 ;  /* 0x0000009e959e7221 */ /* 0x000fe20000010000 */
[----:B------:R-:W-:Y:S05]  /*20f0*/  BRA `(.L_x_5536) ;  /* 0x0000004000007947 */ /* 0x000fea0003800000 */
.L_x_5534:
[----:B-----5:R-:W-:-:S05]  /*2100*/  PRMT R149, RZ, 0x7610, R12 ;  /* 0x00007610ff957816 */ /* 0x020fca000000000c */
[----:B------:R-:W-:Y:S01]  /*2110*/  FADD.FTZ R158, R149, R158 ;  /* 0x0000009e959e7221 */ /* 0x000fe20000010000 */
[----:B------:R-:W-:-:S05]  /*2120*/  @P1 PRMT R149, RZ, 0x7610, R8 ;  /* 0x00007610ff951816 */ /* 0x000fca0000000008 */
[----:B------:R-:W-:-:S05]  /*2130*/  @P1 FADD.FTZ R158, R149, R158 ;  /* 0x0000009e959e1221 */ /* 0x000fca0000010000 */
.L_x_5536:
[----:B------:R-:W-:-:S04]  /*2140*/  F2FP.BF16.PACK_AB R144, RZ, R158 ;  /* 0x0000009eff90723e */ /* 0x000fc800000010ff */
[----:B------:R-:W-:Y:S02]  /*2150*/  PRMT R4, R4, 0x5410, R144 ;  /* 0x0000541004047816 */ /* 0x000fe40000000090 */
.L_x_5537:
[----:B------:R-:W-:Y:S01]  /*2160*/  PRMT R159, RZ, 0x5410, R145 ;  /* 0x00005410ff9f7816 */ /* 0x000fe20000000091 */
[----:B------:R-:W-:Y:S05]  /*2170*/  @P6 BRA `(.L_x_5538) ;  /* 0x0000008000006947 */ /* 0x000fea0003800000 */
[----:B------:R-:W-:-:S04]  /*2180*/  ISETP.NE.U32.AND P0, PT, RZ, c[0x0][0x180], PT ;  /* 0x00006000ff007a0c */ /* 0x000fc80003f05070 */
[----:B------:R-:W-:-:S13]  /*2190*/  ISETP.NE.AND.EX P0, PT, RZ, c[0x0][0x184], PT, P0 ;  /* 0x00006100ff007a0c */ /* 0x000fda0003f05300 */
[----:B------:R-:W-:Y:S05]  /*21a0*/  @P0 BRA `(.L_x_5539) ;  /* 0x0000002000000947 */ /* 0x000fea0003800000 */
[----:B------:R-:W-:Y:S05]  /*21b0*/  @P2 BRA `(.L_x_5540) ;  /* 0x0000008000002947 */ /* 0x000fea0003800000 */
[----:B------:R-:W-:Y:S05]  /*21c0*/  BRA `(.L_x_5541) ;  /* 0x0000009000007947 */ /* 0x000fea0003800000 */
.L_x_5539:
[----:B-----5:R-:W-:-:S05]  /*21d0*/  PRMT R144, RZ, 0x5410, R9 ;  /* 0x00005410ff907816 */ /* 0x020fca0000000009 */
[----:B------:R-:W-:Y:S01]  /*21e0*/  FADD.FTZ R159, R144, R159 ;  /* 0x0000009f909f7221 */ /* 0x000fe20000010000 */
[----:B------:R-:W-:Y:S05]  /*21f0*/  BRA `(.L_x_5540) ;  /* 0x0000004000007947 */ /* 0x000fea0003800000 */
.L_x_5538:
[----:B-----5:R-:W-:-:S05]  /*2200*/  PRMT R144, RZ, 0x5410, R13 ;  /* 0x00005410ff907816 */ /* 0x020fca000000000d */
[----:B------:R-:W-:Y:S01]  /*2210*/  FADD.FTZ R159, R144, R159 ;  /* 0x0000009f909f7221 */ /* 0x000fe20000010000 */
[----:B------:R-:W-:-:S05]  /*2220*/  @P1 PRMT R144, RZ, 0x5410, R9 ;  /* 0x00005410ff901816 */ /* 0x000fca0000000009 */
[----:B------:R-:W-:-:S05]  /*2230*/  @P1 FADD.FTZ R159, R144, R159 ;  /* 0x0000009f909f1221 */ /* 0x000fca0000010000 */
.L_x_5540:
[----:B------:R-:W-:-:S04]  /*2240*/  F2FP.BF16.PACK_AB R144, RZ, R159 ;  /* 0x0000009fff90723e */ /* 0x000fc800000010ff */
[----:B------:R-:W-:Y:S02]  /*2250*/  PRMT R5, R144, 0x7610, R5 ;  /* 0x0000761090057816 */ /* 0x000fe40000000005 */
.L_x_5541:
[----:B------:R-:W-:Y:S01]  /*2260*/  PRMT R160, RZ, 0x7610, R145 ;  /* 0x00007610ffa07816 */ /* 0x000fe20000000091 */
[----:B------:R-:W-:Y:S05]  /*2270*/  @P6 BRA `(.L_x_5542) ;  /* 0x0000008000006947 */ /* 0x000fea0003800000 */
[----:B------:R-:W-:-:S04]  /*2280*/  ISETP.NE.U32.AND P0, PT, RZ, c[0x0][0x180], PT ;  /* 0x00006000ff007a0c */ /* 0x000fc80003f05070 */
[----:B------:R-:W-:-:S13]  /*2290*/  ISETP.NE.AND.EX P0, PT, RZ, c[0x0][0x184], PT, P0 ;  /* 0x00006100ff007a0c */ /* 0x000fda0003f05300 */
[----:B------:R-:W-:Y:S05]  /*22a0*/  @P0 BRA `(.L_x_5543) ;  /* 0x0000002000000947 */ /* 0x000fea0003800000 */
[----:B------:R-:W-:Y:S05]  /*22b0*/  @P2 BRA `(.L_x_5544) ;  /* 0x0000008000002947 */ /* 0x000fea0003800000 */
[----:B------:R-:W-:Y:S05]  /*22c0*/  BRA `(.L_x_5545) ;  /* 0x0000009000007947 */ /* 0x000fea0003800000 */
.L_x_5543:
[----:B-----5:R-:W-:-:S05]  /*22d0*/  PRMT R145, RZ, 0x7610, R9 ;  /* 0x00007610ff917816 */ /* 0x020fca0000000009 */
[----:B------:R-:W-:Y:S01]  /*22e0*/  FADD.FTZ R160, R145, R160 ;  /* 0x000000a091a07221 */ /* 0x000fe20000010000 */
[----:B------:R-:W-:Y:S05]  /*22f0*/  BRA `(.L_x_5544) ;  /* 0x0000004000007947 */ /* 0x000fea0003800000 */
.L_x_5542:
[----:B-----5:R-:W-:-:S05]  /*2300*/  PRMT R145, RZ, 0x7610, R13 ;  /* 0x00007610ff917816 */ /* 0x020fca000000000d */
[----:B------:R-:W-:Y:S01]  /*2310*/  FADD.FTZ R160, R145, R160 ;  /* 0x000000a091a07221 */ /* 0x000fe20000010000 */
[----:B------:R-:W-:-:S05]  /*2320*/  @P1 PRMT R145, RZ, 0x7610, R9 ;  /* 0x00007610ff911816 */ /* 0x000fca0000000009 */
[----:B------:R-:W-:-:S05]  /*2330*/  @P1 FADD.FTZ R160, R145, R160 ;  /* 0x000000a091a01221 */ /* 0x000fca0000010000 */
.L_x_5544:
[----:B------:R-:W-:-:S04]  /*2340*/  F2FP.BF16.PACK_AB R144, RZ, R160 ;  /* 0x000000a0ff90723e */ /* 0x000fc800000010ff */
[----:B------:R-:W-:Y:S02]  /*2350*/  PRMT R5, R5, 0x5410, R144 ;  /* 0x0000541005057816 */ /* 0x000fe40000000090 */
.L_x_5545:
[----:B------:R-:W-:Y:S01]  /*2360*/  PRMT R161, RZ, 0x5410, R146 ;  /* 0x00005410ffa17816 */ /* 0x000fe20000000092 */
[----:B------:R-:W-:Y:S05]  /*2370*/  @P6 BRA `(.L_x_5546) ;  /* 0x0000008000006947 */ /* 0x000fea0003800000 */
[----:B------:R-:W-:-:S04]  /*2380*/  ISETP.NE.U32.AND P0, PT, RZ, c[0x0][0x180], PT ;  /* 0x00006000ff007a0c */ /* 0x000fc80003f05070 */
[----:B------:R-:W-:-:S13]  /*2390*/  ISETP.NE.AND.EX P0, PT, RZ, c[0x0][0x184], PT, P0 ;  /* 0x00006100ff007a0c */ /* 0x000fda0003f05300 */
[----:B------:R-:W-:Y:S05]  /*23a0*/  @P0 BRA `(.L_x_5547) ;  /* 0x0000002000000947 */ /* 0x000fea0003800000 */
[----:B------:R-:W-:Y:S05]  /*23b0*/  @P2 BRA `(.L_x_5548) ;  /* 0x0000008000002947 */ /* 0x000fea0003800000 */
[----:B------:R-:W-:Y:S05]  /*23c0*/  BRA `(.L_x_5549) ;  /* 0x0000009000007947 */ /* 0x000fea0003800000 */
.L_x_5547:
[----:B-----5:R-:W-:-:S05]  /*23d0*/  PRMT R144, RZ, 0x5410, R10 ;  /* 0x00005410ff907816 */ /* 0x020fca000000000a */
[----:B------:R-:W-:Y:S01]  /*23e0*/  FADD.FTZ R161, R144, R161 ;  /* 0x000000a190a17221 */ /* 0x000fe20000010000 */
[----:B------:R-:W-:Y:S05]  /*23f0*/  BRA `(.L_x_5548) ;  /* 0x0000004000007947 */ /* 0x000fea0003800000 */
.L_x_5546:
[----:B-----5:R-:W-:-:S05]  /*2400*/  PRMT R144, RZ, 0x5410, R14 ;  /* 0x00005410ff907816 */ /* 0x020fca000000000e */
[----:B------:R-:W-:Y:S01]  /*2410*/  FADD.FTZ R161, R144, R161 ;  /* 0x000000a190a17221 */ /* 0x000fe20000010000 */
[----:B------:R-:W-:-:S05]  /*2420*/  @P1 PRMT R144, RZ, 0x5410, R10 ;  /* 0x00005410ff901816 */ /* 0x000fca000000000a */
[----:B------:R-:W-:-:S05]  /*2430*/  @P1 FADD.FTZ R161, R144, R161 ;  /* 0x000000a190a11221 */ /* 0x000fca0000010000 */
.L_x_5548:
[----:B------:R-:W-:-:S04]  /*2440*/  F2FP.BF16.PACK_AB R144, RZ, R161 ;  /* 0x000000a1ff90723e */ /* 0x000fc800000010ff */
[----:B------:R-:W-:Y:S02]  /*2450*/  PRMT R6, R144, 0x7610, R6 ;  /* 0x0000761090067816 */ /* 0x000fe40000000006 */
.L_x_5549:
[----:B------:R-:W-:Y:S01]  /*2460*/  PRMT R168, RZ, 0x7610, R146 ;  /* 0x00007610ffa87816 */ /* 0x000fe20000000092 */
[----:B------:R-:W-:Y:S05]  /*2470*/  @P6 BRA `(.L_x_5550) ;  /* 0x0000008000006947 */ /* 0x000fea0003800000 */
[----:B------:R-:W-:-:S04]  /*2480*/  ISETP.NE.U32.AND P0, PT, RZ, c[0x0][0x180], PT ;  /* 0x00006000ff007a0c */ /* 0x000fc80003f05070 */
[----:B------:R-:W-:-:S13]  /*2490*/  ISETP.NE.AND.EX P0, PT, RZ, c[0x0][0x184], PT, P0 ;  /* 0x00006100ff007a0c */ /* 0x000fda0003f05300 */
[----:B------:R-:W-:Y:S05]  /*24a0*/  @P0 BRA `(.L_x_5551) ;  /* 0x0000002000000947 */ /* 0x000fea0003800000 */
[----:B------:R-:W-:Y:S05]  /*24b0*/  @P2 BRA `(.L_x_5552) ;  /* 0x0000008000002947 */ /* 0x000fea0003800000 */
[----:B------:R-:W-:Y:S05]  /*24c0*/  BRA `(.L_x_5553) ;  /* 0x0000009000007947 */ /* 0x000fea0003800000 */
.L_x_5551:
[----:B-----5:R-:W-:-:S05]  /*24d0*/  PRMT R145, RZ, 0x7610, R10 ;  /* 0x00007610ff917816 */ /* 0x020fca000000000a */
[----:B------:R-:W-:Y:S01]  /*24e0*/  FADD.FTZ R168, R145, R168 ;  /* 0x000000a891a87221 */ /* 0x000fe20000010000 */
[----:B------:R-:W-:Y:S05]  /*24f0*/  BRA `(.L_x_5552) ;  /* 0x0000004000007947 */ /* 0x000fea0003800000 */
.L_x_5550:
[----:B-----5:R-:W-:-:S05]  /*2500*/  PRMT R145, RZ, 0x7610, R14 ;  /* 0x00007610ff917816 */ /* 0x020fca000000000e */
[----:B------:R-:W-:Y:S01]  /*2510*/  FADD.FTZ R168, R145, R168 ;  /* 0x000000a891a87221 */ /* 0x000fe20000010000 */
[----:B------:R-:W-:-:S05]  /*2520*/  @P1 PRMT R145, RZ, 0x7610, R10 ;  /* 0x00007610ff911816 */ /* 0x000fca000000000a */
[----:B------:R-:W-:-:S05]  /*2530*/  @P1 FADD.FTZ R168, R145, R168 ;  /* 0x000000a891a81221 */ /* 0x000fca0000010000 */
.L_x_5552:
[----:B------:R-:W-:-:S04]  /*2540*/  F2FP.BF16.PACK_AB R144, RZ, R168 ;  /* 0x000000a8ff90723e */ /* 0x000fc800000010ff */
[----:B------:R-:W-:Y:S02]  /*2550*/  PRMT R6, R6, 0x5410, R144 ;  /* 0x0000541006067816 */ /* 0x000fe40000000090 */
.L_x_5553:
[----:B------:R-:W-:Y:S01]  /*2560*/  PRMT R169, RZ, 0x5410, R147 ;  /* 0x00005410ffa97816 */ /* 0x000fe20000000093 */
[----:B------:R-:W-:Y:S05]  /*2570*/  @P6 BRA `(.L_x_5554) ;  /* 0x0000008000006947 */ /* 0x000fea0003800000 */
[----:B------:R-:W-:-:S04]  /*2580*/  ISETP.NE.U32.AND P0, PT, RZ, c[0x0][0x180], PT ;  /* 0x00006000ff007a0c */ /* 0x000fc80003f05070 */
[----:B------:R-:W-:-:S13]  /*2590*/  ISETP.NE.AND.EX P0, PT, RZ, c[0x0][0x184], PT, P0 ;  /* 0x00006100ff007a0c */ /* 0x000fda0003f05300 */
[----:B------:R-:W-:Y:S05]  /*25a0*/  @P0 BRA `(.L_x_5555) ;  /* 0x0000002000000947 */ /* 0x000fea0003800000 */
[----:B------:R-:W-:Y:S05]  /*25b0*/  @P2 BRA `(.L_x_5556) ;  /* 0x0000008000002947 */ /* 0x000fea0003800000 */
[----:B------:R-:W-:Y:S05]  /*25c0*/  BRA `(.L_x_5557) ;  /* 0x0000009000007947 */ /* 0x000fea0003800000 */
.L_x_5555:
[----:B-----5:R-:W-:-:S05]  /*25d0*/  PRMT R144, RZ, 0x5410, R11 ;  /* 0x00005410ff907816 */ /* 0x020fca000000000b */
[----:B------:R-:W-:Y:S01]  /*25e0*/  FADD.FTZ R169, R144, R169 ;  /* 0x000000a990a97221 */ /* 0x000fe20000010000 */
[----:B------:R-:W-:Y:S05]  /*25f0*/  BRA `(.L_x_5556) ;  /* 0x0000004000007947 */ /* 0x000fea0003800000 */
.L_x_5554:
[----:B-----5:R-:W-:-:S05]  /*2600*/  PRMT R144, RZ, 0x5410, R15 ;  /* 0x00005410ff907816 */ /* 0x020fca000000000f */
[----:B------:R-:W-:Y:S01]  /*2610*/  FADD.FTZ R169, R144, R169 ;  /* 0x000000a990a97221 */ /* 0x000fe20000010000 */
[----:B------:R-:W-:-:S05]  /*2620*/  @P1 PRMT R144, RZ, 0x5410, R11 ;  /* 0x00005410ff901816 */ /* 0x000fca000000000b */
[----:B------:R-:W-:-:S05]  /*2630*/  @P1 FADD.FTZ R169, R144, R169 ;  /* 0x000000a990a91221 */ /* 0x000fca0000010000 */
.L_x_5556:
[----:B------:R-:W-:-:S04]  /*2640*/  F2FP.BF16.PACK_AB R144, RZ, R169 ;  /* 0x000000a9ff90723e */ /* 0x000fc800000010ff */
[----:B------:R-:W-:Y:S02]  /*2650*/  PRMT R7, R144, 0x7610, R7 ;  /* 0x0000761090077816 */ /* 0x000fe40000000007 */
.L_x_5557:
[----:B------:R-:W-:Y:S01]  /*2660*/  PRMT R170, RZ, 0x7610, R147 ;  /* 0x00007610ffaa7816 */ /* 0x000fe20000000093 */
[----:B------:R-:W-:Y:S05]  /*2670*/  @P6 BRA `(.L_x_5558) ;  /* 0x0000008000006947 */ /* 0x000fea0003800000 */
[----:B------:R-:W-:-:S04]  /*2680*/  ISETP.NE.U32.AND P0, PT, RZ, c[0x0][0x180], PT ;  /* 0x00006000ff007a0c */ /* 0x000fc80003f05070 */
[----:B------:R-:W-:-:S13]  /*2690*/  ISETP.NE.AND.EX P0, PT, RZ, c[0x0][0x184], PT, P0 ;  /* 0x00006100ff007a0c */ /* 0x000fda0003f05300 */
[----:B------:R-:W-:Y:S05]  /*26a0*/  @P0 BRA `(.L_x_5559) ;  /* 0x0000002000000947 */ /* 0x000fea0003800000 */
[----:B------:R-:W-:Y:S05]  /*26b0*/  @P2 BRA `(.L_x_5560) ;  /* 0x0000008000002947 */ /* 0x000fea0003800000 */
[----:B------:R-:W-:Y:S05]  /*26c0*/  BRA `(.L_x_5561) ;  /* 0x0000009000007947 */ /* 0x000fea0003800000 */
.L_x_5559:
[----:B-----5:R-:W-:-:S05]  /*26d0*/  PRMT R145, RZ, 0x7610, R11 ;  /* 0x00007610ff917816 */ /* 0x020fca000000000b */
[----:B------:R-:W-:Y:S01]  /*26e0*/  FADD.FTZ R170, R145, R170 ;  /* 0x000000aa91aa7221 */ /* 0x000fe20000010000 */
[----:B------:R-:W-:Y:S05]  /*26f0*/  BRA `(.L_x_5560) ;  /* 0x0000004000007947 */ /* 0x000fea0003800000 */
.L_x_5558:
[----:B-----5:R-:W-:-:S05]  /*2700*/  PRMT R145, RZ, 0x7610, R15 ;  /* 0x00007610ff917816 */ /* 0x020fca000000000f */
[----:B------:R-:W-:Y:S01]  /*2710*/  FADD.FTZ R170, R145, R170 ;  /* 0x000000aa91aa7221 */ /* 0x000fe20000010000 */
[----:B------:R-:W-:-:S05]  /*2720*/  @P1 PRMT R145, RZ, 0x7610, R11 ;  /* 0x00007610ff911816 */ /* 0x000fca000000000b */
[----:B------:R-:W-:-:S05]  /*2730*/  @P1 FADD.FTZ R170, R145, R170 ;  /* 0x000000aa91aa1221 */ /* 0x000fca0000010000 */
.L_x_5560:
[----:B------:R-:W-:-:S04]  /*2740*/  F2FP.BF16.PACK_AB R144, RZ, R170 ;  /* 0x000000aaff90723e */ /* 0x000fc800000010ff */
[----:B------:R-:W-:Y:S02]  /*2750*/  PRMT R7, R7, 0x5410, R144 ;  /* 0x0000541007077816 */ /* 0x000fe40000000090 */
.L_x_5561:
[----:B------:R-:W-:-:S04]  /*2760*/  @P2 LEA R144, P0, R148, c[0x0][0x188], 0x4 ;  /* 0x0000620094902a11 */ /* 0x000fc800078020ff */
[C---:B------:R-:W-:Y:S02]  /*2770*/  @P2 LEA.HI.X R145, R148.reuse, c[0x0][0x18c], RZ, 0x4, P0 ;  /* 0x0000630094912a11 */ /* 0x040fe400000f24ff */
[----:B------:R-:W-:-:S03]  /*2780*/  IADD3 R148, R148, 0x100, RZ ;  /* 0x0000010094947810 */ /* 0x000fc60007ffe0ff */
[----:B------:R1:W-:Y:S04]  /*2790*/  @P2 STG.E.128 [R144.64], R4 ;  /* 0x0000000490002986 */ /* 0x0003e8000c101d04 */
.L_x_5529:
[----:B------:R-:W-:Y:S05]  /*27a0*/  BSYNC B0 ;  /* 0x0000000000007941 */ /* 0x000fea0003800000 */
.L_x_5528:
[----:B------:R-:W-:Y:S01]  /*27b0*/  BSSY B0, `(.L_x_5562) ;  /* 0x0000094000007945 */ /* 0x000fe20003800000 */
        /* <DEDUP_REMOVED lines=23> */
.L_x_5565:
[----:B-----5:R-:W-:-:S05]  /*2930*/  PRMT R149, RZ, 0x5410, R8 ;  /* 0x00005410ff957816 */ /* 0x020fca0000000008 */
[----:B------:R-:W-:Y:S01]  /*2940*/  FADD.FTZ R162, R149, R162 ;  /* 0x000000a295a27221 */ /* 0x000fe20000010000 */
[----:B------:R-:W-:Y:S05]  /*2950*/  BRA `(.L_x_5566) ;  /* 0x0000004000007947 */ /* 0x000fea0003800000 */
.L_x_5564:
[----:B-1---5:R-:W-:-:S05]  /*2960*/  PRMT R149, RZ, 0x5410, R12 ;  /* 0x00005410ff957816 */ /* 0x022fca000000000c */
[----:B------:R-:W-:Y:S01]  /*2970*/  FADD.FTZ R162, R149, R162 ;  /* 0x000000a295a27221 */ /* 0x000fe20000010000 */
[----:B------:R-:W-:-:S05]  /*2980*/  @P1 PRMT R149, RZ, 0x5410, R8 ;  /* 0x00005410ff951816 */ /* 0x000fca0000000008 */
[----:B------:R-:W-:-:S05]  /*2990*/  @P1 FADD.FTZ R162, R149, R162 ;  /* 0x000000a295a21221 */ /* 0x000fca0000010000 */
.L_x_5566:
[----:B------:R-:W-:-:S04]  /*29a0*/  F2FP.BF16.PACK_AB R149, RZ, R162 ;  /* 0x000000a2ff95723e */ /* 0x000fc800000010ff */
[----:B------:R-:W-:Y:S02]  /*29b0*/  PRMT R4, R149, 0x7610, R4 ;  /* 0x0000761095047816 */ /* 0x000fe40000000004 */
.L_x_5567:
[----:B------:R-:W-:Y:S01]  /*29c0*/  PRMT R171, RZ, 0x7610, R144 ;  /* 0x00007610ffab7816 */ /* 0x000fe20000000090 */
[----:B------:R-:W-:Y:S05]  /*29d0*/  @P6 BRA `(.L_x_5568) ;  /* 0x0000008000006947 */ /* 0x000fea0003800000 */
[----:B------:R-:W-:-:S04]  /*29e0*/  ISETP.NE.U32.AND P0, PT, RZ, c[0x0][0x180], PT ;  /* 0x00006000ff007a0c */ /* 0x000fc80003f05070 */
[----:B------:R-:W-:-:S13]  /*29f0*/  ISETP.NE.AND.EX P0, PT, RZ, c[0x0][0x184], PT, P0 ;  /* 0x00006100ff007a0c */ /* 0x000fda0003f05300 */
[----:B------:R-:W-:Y:S05]  /*2a00*/  @P0 BRA `(.L_x_5569) ;  /* 0x0000002000000947 */ /* 0x000fea0003800000 */
[----:B------:R-:W-:Y:S05]  /*2a10*/  @P2 BRA `(.L_x_5570) ;  /* 0x0000008000002947 */ /* 0x000fea0003800000 */
[----:B------:R-:W-:Y:S05]  /*2a20*/  BRA `(.L_x_5571) ;  /* 0x0000009000007947 */ /* 0x000fea0003800000 */
.L_x_5569:
[----:B-----5:R-:W-:-:S05]  /*2a30*/  PRMT R144, RZ, 0x7610, R8 ;  /* 0x00007610ff907816 */ /* 0x020fca0000000008 */
[----:B------:R-:W-:Y:S01]  /*2a40*/  FADD.FTZ R171, R144, R171 ;  /* 0x000000ab90ab7221 */ /* 0x000fe20000010000 */
[----:B------:R-:W-:Y:S05]  /*2a50*/  BRA `(.L_x_5570) ;  /* 0x0000004000007947 */ /* 0x000fea0003800000 */
.L_x_5568:
[----:B-----5:R-:W-:-:S05]  /*2a60*/  PRMT R144, RZ, 0x7610, R12 ;  /* 0x00007610ff907816 */ /* 0x020fca000000000c */
[----:B------:R-:W-:Y:S01]  /*2a70*/  FADD.FTZ R171, R144, R171 ;  /* 0x000000ab90ab7221 */ /* 0x000fe20000010000 */
[----:B------:R-:W-:-:S05]  /*2a80*/  @P1 PRMT R144, RZ, 0x7610, R8 ;  /* 0x00007610ff901816 */ /* 0x000fca0000000008 */
[----:B------:R-:W-:-:S05]  /*2a90*/  @P1 FADD.FTZ R171, R144, R171 ;  /* 0x000000ab90ab1221 */ /* 0x000fca0000010000 */
.L_x_5570:
[----:B------:R-:W-:-:S04]  /*2aa0*/  F2FP.BF16.PACK_AB R144, RZ, R171 ;  /* 0x000000abff90723e */ /* 0x000fc800000010ff */
[----:B------:R-:W-:Y:S02]  /*2ab0*/  PRMT R4, R4, 0x5410, R144 ;  /* 0x0000541004047816 */ /* 0x000fe40000000090 */
.L_x_5571:
[----:B------:R-:W-:Y:S01]  /*2ac0*/  PRMT R172, RZ, 0x5410, R145 ;  /* 0x00005410ffac7816 */ /* 0x000fe20000000091 */
[----:B------:R-:W-:Y:S05]  /*2ad0*/  @P6 BRA `(.L_x_5572) ;  /* 0x0000008000006947 */ /* 0x000fea0003800000 */
[----:B------:R-:W-:-:S04]  /*2ae0*/  ISETP.NE.U32.AND P0, PT, RZ, c[0x0][0x180], PT ;  /* 0x00006000ff007a0c */ /* 0x000fc80003f05070 */
[----:B------:R-:W-:-:S13]  /*2af0*/  ISETP.NE.AND.EX P0, PT, RZ, c[0x0][0x184], PT, P0 ;  /* 0x00006100ff007a0c */ /* 0x000fda0003f05300 */
[----:B------:R-:W-:Y:S05]  /*2b00*/  @P0 BRA `(.L_x_5573) ;  /* 0x0000002000000947 */ /* 0x000fea0003800000 */
[----:B------:R-:W-:Y:S05]  /*2b10*/  @P2 BRA `(.L_x_5574) ;  /* 0x0000008000002947 */ /* 0x000fea0003800000 */
[----:B------:R-:W-:Y:S05]  /*2b20*/  BRA `(.L_x_5575) ;  /* 0x0000009000007947 */ /* 0x000fea0003800000 */
.L_x_5573:
[----:B-----5:R-:W-:-:S05]  /*2b30*/  PRMT R149, RZ, 0x5410, R9 ;  /* 0x00005410ff957816 */ /* 0x020fca0000000009 */
[----:B------:R-:W-:Y:S01]  /*2b40*/  FADD.FTZ R172, R149, R172 ;  /* 0x000000ac95ac7221 */ /* 0x000fe20000010000 */
[----:B------:R-:W-:Y:S05]  /*2b50*/  BRA `(.L_x_5574) ;  /* 0x0000004000007947 */ /* 0x000fea0003800000 */
.L_x_5572:
[----:B-----5:R-:W-:-:S05]  /*2b60*/  PRMT R149, RZ, 0x5410, R13 ;  /* 0x00005410ff957816 */ /* 0x020fca000000000d */
[----:B------:R-:W-:Y:S01]  /*2b70*/  FADD.FTZ R172, R149, R172 ;  /* 0x000000ac95ac7221 */ /* 0x000fe20000010000 */
[----:B------:R-:W-:-:S05]  /*2b80*/  @P1 PRMT R149, RZ, 0x5410, R9 ;  /* 0x00005410ff951816 */ /* 0x000fca0000000009 */
[----:B------:R-:W-:-:S05]  /*2b90*/  @P1 FADD.FTZ R172, R149, R172 ;  /* 0x000000ac95ac1221 */ /* 0x000fca0000010000 */
.L_x_5574:
[----:B------:R-:W-:-:S04]  /*2ba0*/  F2FP.BF16.PACK_AB R144, RZ, R172 ;  /* 0x000000acff90723e */ /* 0x000fc800000010ff */
[----:B------:R-:W-:Y:S02]  /*2bb0*/  PRMT R5, R144, 0x7610, R5 ;  /* 0x0000761090057816 */ /* 0x000fe40000000005 */
.L_x_5575:
[----:B------:R-:W-:Y:S01]  /*2bc0*/  PRMT R173, RZ, 0x7610, R145 ;  /* 0x00007610ffad7816 */ /* 0x000fe20000000091 */
[----:B------:R-:W-:Y:S05]  /*2bd0*/  @P6 BRA `(.L_x_5576) ;  /* 0x0000008000006947 */ /* 0x000fea0003800000 */
[----:B------:R-:W-:-:S04]  /*2be0*/  ISETP.NE.U32.AND P0, PT, RZ, c[0x0][0x180], PT ;  /* 0x00006000ff007a0c */ /* 0x000fc80003f05070 */
[----:B------:R-:W-:-:S13]  /*2bf0*/  ISETP.NE.AND.EX P0, PT, RZ, c[0x0][0x184], PT, P0 ;  /* 0x00006100ff007a0c */ /* 0x000fda0003f05300 */
[----:B------:R-:W-:Y:S05]  /*2c00*/  @P0 BRA `(.L_x_5577) ;  /* 0x0000002000000947 */ /* 0x000fea0003800000 */
[----:B------:R-:W-:Y:S05]  /*2c10*/  @P2 BRA `(.L_x_5578) ;  /* 0x0000008000002947 */ /* 0x000fea0003800000 */
[----:B------:R-:W-:Y:S05]  /*2c20*/  BRA `(.L_x_5579) ;  /* 0x0000009000007947 */ /* 0x000fea0003800000 */
.L_x_5577:
[----:B-----5:R-:W-:-:S05]  /*2c30*/  PRMT R144, RZ, 0x7610, R9 ;  /* 0x00007610ff907816 */ /* 0x020fca0000000009 */
[----:B------:R-:W-:Y:S01]  /*2c40*/  FADD.FTZ R173, R144, R173 ;  /* 0x000000ad90ad7221 */ /* 0x000fe20000010000 */
[----:B------:R-:W-:Y:S05]  /*2c50*/  BRA `(.L_x_5578) ;  /* 0x0000004000007947 */ /* 0x000fea0003800000 */
.L_x_5576:
[----:B-----5:R-:W-:-:S05]  /*2c60*/  PRMT R144, RZ, 0x7610, R13 ;  /* 0x00007610ff907816 */ /* 0x020fca000000000d */
[----:B------:R-:W-:Y:S01]  /*2c70*/  FADD.FTZ R173, R144, R173 ;  /* 0x000000ad90ad7221 */ /* 0x000fe20000010000 */
[----:B------:R-:W-:-:S05]  /*2c80*/  @P1 PRMT R144, RZ, 0x7610, R9 ;  /* 0x00007610ff901816 */ /* 0x000fca0000000009 */
[----:B------:R-:W-:-:S05]  /*2c90*/  @P1 FADD.FTZ R173, R144, R173 ;  /* 0x000000ad90ad1221 */ /* 0x000fca0000010000 */
.L_x_5578:
[----:B------:R-:W-:-:S04]  /*2ca0*/  F2FP.BF16.PACK_AB R144, RZ, R173 ;  /* 0x000000adff90723e */ /* 0x000fc800000010ff */
[----:B------:R-:W-:Y:S02]  /*2cb0*/  PRMT R5, R5, 0x5410, R144 ;  /* 0x0000541005057816 */ /* 0x000fe40000000090 */
.L_x_5579:
[----:B------:R-:W-:Y:S01]  /*2cc0*/  PRMT R174, RZ, 0x5410, R146 ;  /* 0x00005410ffae7816 */ /* 0x000fe20000000092 */
[----:B------:R-:W-:Y:S05]  /*2cd0*/  @P6 BRA `(.L_x_5580) ;  /* 0x0000008000006947 */ /* 0x000fea0003800000 */
[----:B------:R-:W-:-:S04]  /*2ce0*/  ISETP.NE.U32.AND P0, PT, RZ, c[0x0][0x180], PT ;  /* 0x00006000ff007a0c */ /* 0x000fc80003f05070 */
[----:B------:R-:W-:-:S13]  /*2cf0*/  ISETP.NE.AND.EX P0, PT, RZ, c[0x0][0x184], PT, P0 ;  /* 0x00006100ff007a0c */ /* 0x000fda0003f05300 */
[----:B------:R-:W-:Y:S05]  /*2d00*/  @P0 BRA `(.L_x_5581) ;  /* 0x0000002000000947 */ /* 0x000fea0003800000 */
[----:B------:R-:W-:Y:S05]  /*2d10*/  @P2 BRA `(.L_x_5582) ;  /* 0x0000008000002947 */ /* 0x000fea0003800000 */
[----:B------:R-:W-:Y:S05]  /*2d20*/  BRA `(.L_x_5583) ;  /* 0x0000009000007947 */ /* 0x000fea0003800000 */
.L_x_5581:
[----:B-----5:R-:W-:-:S05]  /*2d30*/  PRMT R145, RZ, 0x5410, R10 ;  /* 0x00005410ff917816 */ /* 0x020fca000000000a */
[----:B------:R-:W-:Y:S01]  /*2d40*/  FADD.FTZ R174, R145, R174 ;  /* 0x000000ae91ae7221 */ /* 0x000fe20000010000 */
[----:B------:R-:W-:Y:S05]  /*2d50*/  BRA `(.L_x_5582) ;  /* 0x0000004000007947 */ /* 0x000fea0003800000 */
.L_x_5580:
[----:B-----5:R-:W-:-:S05]  /*2d60*/  PRMT R145, RZ, 0x5410, R14 ;  /* 0x00005410ff917816 */ /* 0x020fca000000000e */
[----:B------:R-:W-:Y:S01]  /*2d70*/  FADD.FTZ R174, R145, R174 ;  /* 0x000000ae91ae7221 */ /* 0x000fe20000010000 */
[----:B------:R-:W-:-:S05]  /*2d80*/  @P1 PRMT R145, RZ, 0x5410, R10 ;  /* 0x00005410ff911816 */ /* 0x000fca000000000a */
[----:B------:R-:W-:-:S05]  /*2d90*/  @P1 FADD.FTZ R174, R145, R174 ;  /* 0x000000ae91ae1221 */ /* 0x000fca0000010000 */
.L_x_5582:
[----:B------:R-:W-:-:S04]  /*2da0*/  F2FP.BF16.PACK_AB R144, RZ, R174 ;  /* 0x000000aeff90723e */ /* 0x000fc800000010ff */
[----:B------:R-:W-:Y:S02]  /*2db0*/  PRMT R6, R144, 0x7610, R6 ;  /* 0x0000761090067816 */ /* 0x000fe40000000006 */
.L_x_5583:
[----:B------:R-:W-:Y:S01]  /*2dc0*/  PRMT R180, RZ, 0x7610, R146 ;  /* 0x00007610ffb47816 */ /* 0x000fe20000000092 */
[----:B------:R-:W-:Y:S05]  /*2dd0*/  @P6 BRA `(.L_x_5584) ;  /* 0x0000008000006947 */ /* 0x000fea0003800000 */
[----:B------:R-:W-:-:S04]  /*2de0*/  ISETP.NE.U32.AND P0, PT, RZ, c[0x0][0x180], PT ;  /* 0x00006000ff007a0c */ /* 0x000fc80003f05070 */
[----:B------:R-:W-:-:S13]  /*2df0*/  ISETP.NE.AND.EX P0, PT, RZ, c[0x0][0x184], PT, P0 ;  /* 0x00006100ff007a0c */ /* 0x000fda0003f05300 */
[----:B------:R-:W-:Y:S05]  /*2e00*/  @P0 BRA `(.L_x_5585) ;  /* 0x0000002000000947 */ /* 0x000fea0003800000 */
[----:B------:R-:W-:Y:S05]  /*2e10*/  @P2 BRA `(.L_x_5586) ;  /* 0x0000008000002947 */ /* 0x000fea0003800000 */
[----:B------:R-:W-:Y:S05]  /*2e20*/  BRA `(.L_x_5587) ;  /* 0x0000009000007947 */ /* 0x000fea0003800000 */
.L_x_5585:
[----:B-----5:R-:W-:-:S05]  /*2e30*/  PRMT R145, RZ, 0x7610, R10 ;  /* 0x00007610ff917816 */ /* 0x020fca000000000a */
[----:B------:R-:W-:Y:S01]  /*2e40*/  FADD.FTZ R180, R145, R180 ;  /* 0x000000b491b47221 */ /* 0x000fe20000010000 */
[----:B------:R-:W-:Y:S05]  /*2e50*/  BRA `(.L_x_5586) ;  /* 0x0000004000007947 */ /* 0x000fea0003800000 */
.L_x_5584:
[----:B-----5:R-:W-:-:S05]  /*2e60*/  PRMT R145, RZ, 0x7610, R14 ;  /* 0x00007610ff917816 */ /* 0x020fca000000000e */
[----:B------:R-:W-:Y:S01]  /*2e70*/  FADD.FTZ R180, R145, R180 ;  /* 0x000000b491b47221 */ /* 0x000fe20000010000 */
[----:B------:R-:W-:-:S05]  /*2e80*/  @P1 PRMT R145, RZ, 0x7610, R10 ;  /* 0x00007610ff911816 */ /* 0x000fca000000000a */
[----:B------:R-:W-:-:S05]  /*2e90*/  @P1 FADD.FTZ R180, R145, R180 ;  /* 0x000000b491b41221 */ /* 0x000fca0000010000 */
.L_x_5586:
[----:B------:R-:W-:-:S04]  /*2ea0*/  F2FP.BF16.PACK_AB R144, RZ, R180 ;  /* 0x000000b4ff90723e */ /* 0x000fc800000010ff */
[----:B------:R-:W-:Y:S02]  /*2eb0*/  PRMT R6, R6, 0x5410, R144 ;  /* 0x0000541006067816 */ /* 0x000fe40000000090 */
.L_x_5587:
[----:B------:R-:W-:Y:S01]  /*2ec0*/  PRMT R179, RZ, 0x5410, R147 ;  /* 0x00005410ffb37816 */ /* 0x000fe20000000093 */
[----:B------:R-:W-:Y:S05]  /*2ed0*/  @P6 BRA `(.L_x_5588) ;  /* 0x0000008000006947 */ /* 0x000fea0003800000 */
[----:B------:R-:W-:-:S04]  /*2ee0*/  ISETP.NE.U32.AND P0, PT, RZ, c[0x0][0x180], PT ;  /* 0x00006000ff007a0c */ /* 0x000fc80003f05070 */
[----:B------:R-:W-:-:S13]  /*2ef0*/  ISETP.NE.AND.EX P0, PT, RZ, c[0x0][0x184], PT, P0 ;  /* 0x00006100ff007a0c */ /* 0x000fda0003f05300 */
[----:B------:R-:W-:Y:S05]  /*2f00*/  @P0 BRA `(.L_x_5589) ;  /* 0x0000002000000947 */ /* 0x000fea0003800000 */
[----:B------:R-:W-:Y:S05]  /*2f10*/  @P2 BRA `(.L_x_5590) ;  /* 0x0000008000002947 */ /* 0x000fea0003800000 */
[----:B------:R-:W-:Y:S05]  /*2f20*/  BRA `(.L_x_5591) ;  /* 0x0000009000007947 */ /* 0x000fea0003800000 */
.L_x_5589:
[----:B-----5:R-:W-:-:S05]  /*2f30*/  PRMT R144, RZ, 0x5410, R11 ;  /* 0x00005410ff907816 */ /* 0x020fca000000000b */
[----:B------:R-:W-:Y:S01]  /*2f40*/  FADD.FTZ R179, R144, R179 ;  /* 0x000000b390b37221 */ /* 0x000fe20000010000 */
[----:B------:R-:W-:Y:S05]  /*2f50*/  BRA `(.L_x_5590) ;  /* 0x0000004000007947 */ /* 0x000fea0003800000 */
.L_x_5588:
[----:B-----5:R-:W-:-:S05]  /*2f60*/  PRMT R144, RZ, 0x5410, R15 ;  /* 0x00005410ff907816 */ /* 0x020fca000000000f */
[----:B------:R-:W-:Y:S01]  /*2f70*/  FADD.FTZ R179, R144, R179 ;  /* 0x000000b390b37221 */ /* 0x000fe20000010000 */
[----:B------:R-:W-:-:S05]  /*2f80*/  @P1 PRMT R144, RZ, 0x5410, R11 ;  /* 0x00005410ff901816 */ /* 0x000fca000000000b */
[----:B------:R-:W-:-:S05]  /*2f90*/  @P1 FADD.FTZ R179, R144, R179 ;  /* 0x000000b390b31221 */ /* 0x000fca0000010000 */
.L_x_5590:
[----:B------:R-:W-:-:S04]  /*2fa0*/  F2FP.BF16.PACK_AB R144, RZ, R179 ;  /* 0x000000b3ff90723e */ /* 0x000fc800000010ff */
[----:B------:R-:W-:Y:S02]  /*2fb0*/  PRMT R7, R144, 0x7610, R7 ;  /* 0x0000761090077816 */ /* 0x000fe40000000007 */
.L_x_5591:
[----:B------:R-:W-:Y:S01]  /*2fc0*/  PRMT R181, RZ, 0x7610, R147 ;  /* 0x00007610ffb57816 */ /* 0x000fe20000000093 */
[----:B------:R-:W-:Y:S05]  /*2fd0*/  @P6 BRA `(.L_x_5592) ;  /* 0x0000008000006947 */ /* 0x000fea0003800000 */
[----:B------:R-:W-:-:S04]  /*2fe0*/  ISETP.NE.U32.AND P0, PT, RZ, c[0x0][0x180], PT ;  /* 0x00006000ff007a0c */ /* 0x000fc80003f05070 */
[----:B------:R-:W-:-:S13]  /*2ff0*/  ISETP.NE.AND.EX P0, PT, RZ, c[0x0][0x184], PT, P0 ;  /* 0x00006100ff007a0c */ /* 0x000fda0003f05300 */
[----:B------:R-:W-:Y:S05]  /*3000*/  @P0 BRA `(.L_x_5593) ;  /* 0x0000002000000947 */ /* 0x000fea0003800000 */
[----:B------:R-:W-:Y:S05]  /*3010*/  @P2 BRA `(.L_x_5594) ;  /* 0x0000008000002947 */ /* 0x000fea0003800000 */
[----:B------:R-:W-:Y:S05]  /*3020*/  BRA `(.L_x_5595) ;  /* 0x0000009000007947 */ /* 0x000fea0003800000 */
.L_x_5593:
[----:B-----5:R-:W-:-:S05]  /*3030*/  PRMT R144, RZ, 0x7610, R11 ;  /* 0x00007610ff907816 */ /* 0x020fca000000000b */
[----:B------:R-:W-:Y:S01]  /*3040*/  FADD.FTZ R181, R144, R181 ;  /* 0x000000b590b57221 */ /* 0x000fe20000010000 */
[----:B------:R-:W-:Y:S05]  /*3050*/  BRA `(.L_x_5594) ;  /* 0x0000004000007947 */ /* 0x000fea0003800000 */
.L_x_5592:
[----:B-----5:R-:W-:-:S05]  /*3060*/  PRMT R144, RZ, 0x7610, R15 ;  /* 0x00007610ff907816 */ /* 0x020fca000000000f */
[----:B------:R-:W-:Y:S01]  /*3070*/  FADD.FTZ R181, R144, R181 ;  /* 0x000000b590b57221 */ /* 0x000fe20000010000 */
[----:B------:R-:W-:-:S05]  /*3080*/  @P1 PRMT R144, RZ, 0x7610, R11 ;  /* 0x00007610ff901816 */ /* 0x000fca000000000b */
[----:B------:R-:W-:-:S05]  /*3090*/  @P1 FADD.FTZ R181, R144, R181 ;  /* 0x000000b590b51221 */ /* 0x000fca0000010000 */
.L_x_5594:
[----:B------:R-:W-:-:S04]  /*30a0*/  F2FP.BF16.PACK_AB R144, RZ, R181 ;  /* 0x000000b5ff90723e */ /* 0x000fc800000010ff */
[----:B------:R-:W-:Y:S02]  /*30b0*/  PRMT R7, R7, 0x5410, R144 ;  /* 0x0000541007077816 */ /* 0x000fe40000000090 */
.L_x_5595:
[----:B------:R-:W-:-:S04]  /*30c0*/  @P2 LEA R144, P0, R148, c[0x0][0x188], 0x4 ;  /* 0x0000620094902a11 */ /* 0x000fc800078020ff */
[----:B------:R-:W-:-:S05]  /*30d0*/  @P2 LEA.HI.X R145, R148, c[0x0][0x18c], RZ, 0x4, P0 ;  /* 0x0000630094912a11 */ /* 0x000fca00000f24ff */
[----:B------:R1:W-:Y:S04]  /*30e0*/  @P2 STG.E.128 [R144.64], R4 ;  /* 0x0000000490002986 */ /* 0x0003e8000c101d04 */
.L_x_5563:
[----:B------:R-:W-:Y:S05]  /*30f0*/  BSYNC B0 ;  /* 0x0000000000007941 */ /* 0x000fea0003800000 */
.L_x_5562:
[----:B-1----:R-:W-:Y:S01]  /*3100*/  FADD.FTZ R144, RZ, R163 ;  /* 0x000000a3ff907221 */ /* 0x002fe20000010000 */
[C---:B------:R-:W-:Y:S02]  /*3110*/  ISETP.GT.U32.AND P0, PT, R2.reuse, 0x1ff, PT ;  /* 0x000001ff0200780c */ /* 0x040fe40003f04070 */
[----:B------:R-:W-:Y:S01]  /*3120*/  LOP3.LUT P1, RZ, R153, 0xff, RZ, 0xc0, !PT ;  /* 0x000000ff99ff7812 */ /* 0x000fe2000782c0ff */
[----:B------:R-:W-:Y:S01]  /*3130*/  FADD.FTZ R145, R175, R144 ;  /* 0x00000090af917221 */ /* 0x000fe20000010000 */
[----:B------:R-:W-:-:S03]  /*3140*/  ISETP.GT.U32.AND P6, PT, R2, 0x3ff, PT ;  /* 0x000003ff0200780c */ /* 0x000fc60003fc4070 */
[----:B------:R-:W-:-:S04]  /*3150*/  FADD.FTZ R144, R176, R145 ;  /* 0x00000091b0907221 */ /* 0x000fc80000010000 */
[----:B------:R-:W-:-:S04]  /*3160*/  FADD.FTZ R145, R177, R144 ;  /* 0x00000090b1917221 */ /* 0x000fc80000010000 */
[----:B------:R-:W-:-:S04]  /*3170*/  FADD.FTZ R145, R178, R145 ;  /* 0x00000091b2917221 */ /* 0x000fc80000010000 */
        /* <DEDUP_REMOVED lines=12> */
[----:B------:R-:W-:-:S03]  /*3240*/  SHF.R.U32.HI R146, RZ, 0x5, R0 ;  /* 0x00000005ff927819 */ /* 0x000fc60000011600 */
[----:B------:R-:W-:Y:S01]  /*3250*/  FADD.FTZ R145, R155, R144 ;  /* 0x000000909b917221 */ /* 0x000fe20000010000 */
[----:B------:R-:W-:-:S03]  /*3260*/  LOP3.LUT R146, R146, 0x7fffff8, RZ, 0xc0, !PT ;  /* 0x07fffff892927812 */ /* 0x000fc600078ec0ff */
[----:B------:R-:W-:Y:S01]  /*3270*/  FADD.FTZ R148, R158, R145 ;  /* 0x000000919e947221 */ /* 0x000fe20000010000 */
[----:B------:R-:W-:Y:S02]  /*3280*/  @!P1 IADD3 R146, R146, 0x8, RZ ;  /* 0x0000000892929810 */ /* 0x000fe40007ffe0ff */
[----:B------:R-:W-:Y:S01]  /*3290*/  ISETP.GT.U32.AND P1, PT, R2, 0x2ff, PT ;  /* 0x000002ff0200780c */ /* 0x000fe20003f24070 */
        /* <DEDUP_REMOVED lines=16> */
.L_x_5608:
[----:B--2---:R-:W-:Y:S01]  /*33a0*/  FADD.FTZ R147, R144, R145 ;  /* 0x0000009190937221 */ /* 0x004fe20000010000 */
[----:B------:R-:W-:Y:S05]  /*33b0*/  BRA.DIV ~URZ, `(.L_x_5597) ;  /* 0x000017627f007947 */ /* 0x000fea000b800000 */
[----:B-1----:R-:W1:Y:S02]  /*33c0*/  SHFL.BFLY PT, R144, R147, 0x2, 0x1f ;  /* 0x0c401f0093907f89 */ /* 0x002e6400000e0000 */
[----:B-1----:R-:W-:-:S05]  /*33d0*/  FADD.FTZ R145, R147, R144 ;  /* 0x0000009093917221 */ /* 0x002fca0000010000 */
[----:B------:R-:W1:Y:S02]  /*33e0*/  SHFL.BFLY PT, R144, R145, 0x4, 0x1f ;  /* 0x0c801f0091907f89 */ /* 0x000e6400000e0000 */
[----:B-1----:R-:W-:-:S05]  /*33f0*/  FADD.FTZ R147, R145, R144 ;  /* 0x0000009091937221 */ /* 0x002fca0000010000 */
[----:B------:R-:W1:Y:S02]  /*3400*/  SHFL.BFLY PT, R144, R147, 0x8, 0x1f ;  /* 0x0d001f0093907f89 */ /* 0x000e6400000e0000 */
[----:B-1----:R-:W-:-:S05]  /*3410*/  FADD.FTZ R148, R147, R144 ;  /* 0x0000009093947221 */ /* 0x002fca0000010000 */
[----:B------:R-:W1:Y:S02]  /*3420*/  SHFL.BFLY PT, R149, R148, 0x10, 0x1f ;  /* 0x0e001f0094957f89 */ /* 0x000e6400000e0000 */
[----:B-1----:R-:W-:-:S04]  /*3430*/  FADD.FTZ R144, R148, R149 ;  /* 0x0000009594907221 */ /* 0x002fc80000010000 */
[----:B0-----:R-:W-:-:S04]  /*3440*/  FMUL.FTZ R144, R3, R144 ;  /* 0x0000009003907220 */ /* 0x001fc80000410000 */
        /* <DEDUP_REMOVED lines=74> */
.L_x_5609:
[----:B------:R-:W-:Y:S01]  /*38f0*/  LOP3.LUT P0, RZ, R0, 0x1f, RZ, 0xc0, !PT ;  /* 0x0000001f00ff7812 */ /* 0x000fe2000780c0ff */
[----:B-1----:R-:W-:Y:S01]  /*3900*/  FADD.FTZ R145, R188, R147 ;  /* 0x00000093bc917221 */ /* 0x002fe20000010000 */
[----:B------:R-:W-:Y:S01]  /*3910*/  SHF.R.U32.HI R149, RZ, 0x5, R0 ;  /* 0x00000005ff957819 */ /* 0x000fe20000011600 */
[----:B------:R-:W-:Y:S01]  /*3920*/  WARPSYNC 0xffffffff ;  /* 0xffffffff00007948 */ /* 0x000fe20003800000 */
[----:B------:R-:W-:Y:S02]  /*3930*/  LOP3.LUT R151, R0, 0x1f, RZ, 0xc0, !PT ;  /* 0x0000001f00977812 */ /* 0x000fe400078ec0ff */
[----:B------:R-:W-:-:S07]  /*3940*/  LOP3.LUT R149, R149, 0x7, RZ, 0xc0, !PT ;  /* 0x0000000795957812 */ /* 0x000fce00078ec0ff */
[----:B0-----:R-:W-:-:S05]  /*3950*/  @!P0 IADD3 R147, R146, R149, RZ ;  /* 0x0000009592938210 */ /* 0x001fca0007ffe0ff */
[----:B------:R0:W-:Y:S01]  /*3960*/  @!P0 STS.64 [R147.X8], R144 ;  /* 0x0000009093008388 */ /* 0x0001e20000008a00 */
[----:B------:R-:W-:-:S11]  /*3970*/  ISETP.GT.U32.AND P0, PT, R151, 0x7, PT ;  /* 0x000000079700780c */ /* 0x000fd60003f04070 */
[----:B------:R-:W-:Y:S01]  /*3980*/  BAR.SYNC.DEFER_BLOCKING 0x0 ;  /* 0x0000000000007b1d */ /* 0x000fe20000010000 */
[----:B0-----:R-:W-:Y:S01]  /*3990*/  CS2R R144, SRZ ;  /* 0x0000000000907805 */ /* 0x001fe2000001ff00 */
[----:B------:R-:W-:Y:S01]  /*39a0*/  @!P0 IMAD.IADD R151, R146, 0x1, R151 ;  /* 0x0000000192978824 */ /* 0x000fe200078e0297 */
[----:B------:R-:W-:Y:S01]  /*39b0*/  HFMA2.MMA R146, -RZ, RZ, 0, 0 ;  /* 0x00000000ff927435 */ /* 0x000fe200000001ff */
[----:B------:R-:W-:Y:S02]  /*39c0*/  ISETP.NE.AND P1, PT, RZ, UR6, PT ;  /* 0x00000006ff007c0c */ /* 0x000fe4000bf25270 */
[----:B------:R-:W-:Y:S03]  /*39d0*/  BSSY B0, `(.L_x_5598) ;  /* 0x0000073000007945 */ /* 0x000fe60003800000 */
[----:B------:R-:W-:-:S04]  /*39e0*/  @!P0 IMAD.MOV.U32 R146, RZ, RZ, R154 ;  /* 0x000000ffff928224 */ /* 0x000fc800078e009a */
[----:B------:R-:W-:Y:S01]  /*39f0*/  I2F R190, R146 ;  /* 0x0000009200be7306 */ /* 0x000fe20000201400 */
[----:B------:R-:W0:Y:S04]  /*3a00*/  SHFL.DOWN PT, R147, R146, 0x4, 0x1f ;  /* 0x08801f0092937f89 */ /* 0x000e2800000e0000 */
[----:B------:R1:W2:Y:S01]  /*3a10*/  @!P0 LDS.64 R144, [R151.X8] ;  /* 0x0000000097908984 */ /* 0x0002a20000008a00 */
[----:B------:R-:W-:Y:S02]  /*3a20*/  LOP3.LUT P0, RZ, R149, 0x1f, R0, 0xf8, !PT ;  /* 0x0000001f95ff7812 */ /* 0x000fe4000780f800 */
[----:B0-----:R-:W-:Y:S01]  /*3a30*/  IADD3 R150, R147, R146, RZ ;  /* 0x0000009293967210 */ /* 0x001fe20007ffe0ff */
[----:B------:R-:W-:Y:S04]  /*3a40*/  I2F R192, R147 ;  /* 0x0000009300c07306 */ /* 0x000fe80000201400 */
[----:B------:R-:W0:Y:S04]  /*3a50*/  SHFL.DOWN PT, R193, R150, 0x2, 0x1f ;  /* 0x08401f0096c17f89 */ /* 0x000e2800000e0000 */
[----:B------:R-:W1:Y:S08]  /*3a60*/  I2F R188, R150 ;  /* 0x0000009600bc7306 */ /* 0x000e700000201400 */
[----:B-1----:R-:W-:Y:S01]  /*3a70*/  MUFU.RCP R151, R188 ;  /* 0x000000bc00977308 */ /* 0x002fe20000001000 */
[----:B--2---:R-:W1:Y:S01]  /*3a80*/  SHFL.DOWN PT, R189, R144, 0x4, 0x1f ;  /* 0x08801f0090bd7f89 */ /* 0x004e6200000e0000 */
[----:B0-----:R-:W-:-:S03]  /*3a90*/  IMAD.IADD R146, R150, 0x1, R193 ;  /* 0x0000000196927824 */ /* 0x001fc600078e02c1 */
[----:B------:R-:W0:Y:S03]  /*3aa0*/  SHFL.DOWN PT, R148, R145, 0x4, 0x1f ;  /* 0x08801f0091947f89 */ /* 0x000e2600000e0000 */
[----:B------:R-:W2:Y:S01]  /*3ab0*/  I2F R150, R146 ;  /* 0x0000009200967306 */ /* 0x000ea20000201400 */
[----:B------:R-:W-:Y:S07]  /*3ac0*/  SHFL.DOWN PT, R195, R146, 0x1, 0x1f ;  /* 0x08201f0092c37f89 */ /* 0x000fee00000e0000 */
[----:B------:R-:W3:Y:S08]  /*3ad0*/  I2F R193, R193 ;  /* 0x000000c100c17306 */ /* 0x000ef00000201400 */
[----:B--2---:R-:W2:Y:S01]  /*3ae0*/  MUFU.RCP R147, R150 ;  /* 0x0000009600937308 */ /* 0x004ea20000001000 */
[----:B-1----:R-:W-:-:S02]  /*3af0*/  FMUL.FTZ R191, R189, R192 ;  /* 0x000000c0bdbf7220 */ /* 0x002fc40000410000 */
[----:B------:R-:W-:Y:S02]  /*3b00*/  FADD.FTZ R189, -R189, R144 ;  /* 0x00000090bdbd7221 */ /* 0x000fe40000010100 */
[----:B------:R-:W-:Y:S02]  /*3b10*/  FFMA.FTZ R194, R190, R144, R191 ;  /* 0x00000090bec27223 */ /* 0x000fe400000100bf */
[----:B------:R-:W-:Y:S02]  /*3b20*/  FMUL.FTZ R189, R189, R189 ;  /* 0x000000bdbdbd7220 */ /* 0x000fe40000410000 */
[----:B------:R-:W-:Y:S02]  /*3b30*/  FMUL.FTZ R191, R151, R194 ;  /* 0x000000c297bf7220 */ /* 0x000fe40000410000 */
[----:B------:R-:W-:Y:S02]  /*3b40*/  FMUL.FTZ R189, R189, R190 ;  /* 0x000000bebdbd7220 */ /* 0x000fe40000410000 */
[----:B0-----:R-:W-:Y:S01]  /*3b50*/  FADD.FTZ R148, R148, R145 ;  /* 0x0000009194947221 */ /* 0x001fe20000010000 */
[----:B------:R-:W3:Y:S01]  /*3b60*/  SHFL.DOWN PT, R144, R191, 0x2, 0x1f ;  /* 0x08401f00bf907f89 */ /* 0x000ee200000e0000 */
[----:B------:R-:W-:-:S04]  /*3b70*/  FMUL.FTZ R189, R189, R192 ;  /* 0x000000c0bdbd7220 */ /* 0x000fc80000410000 */
[----:B------:R-:W-:-:S05]  /*3b80*/  FFMA.FTZ R148, R151, R189, R148 ;  /* 0x000000bd97947223 */ /* 0x000fca0000010094 */
[----:B------:R-:W0:Y:S01]  /*3b90*/  SHFL.DOWN PT, R145, R148, 0x2, 0x1f ;  /* 0x08401f0094917f89 */ /* 0x000e2200000e0000 */
[----:B---3--:R-:W-:Y:S02]  /*3ba0*/  FMUL.FTZ R151, R144, R193 ;  /* 0x000000c190977220 */ /* 0x008fe40000410000 */
[----:B------:R-:W-:Y:S02]  /*3bb0*/  FADD.FTZ R144, R191, -R144 ;  /* 0x80000090bf907221 */ /* 0x000fe40000010000 */
[----:B------:R-:W-:Y:S02]  /*3bc0*/  FFMA.FTZ R190, R188, R191, R151 ;  /* 0x000000bfbcbe7223 */ /* 0x000fe40000010097 */
[----:B------:R-:W-:Y:S02]  /*3bd0*/  FMUL.FTZ R151, R144, R144 ;  /* 0x0000009090977220 */ /* 0x000fe40000410000 */
[----:B--2---:R-:W-:Y:S02]  /*3be0*/  FMUL.FTZ R189, R147, R190 ;  /* 0x000000be93bd7220 */ /* 0x004fe40000410000 */
[----:B------:R-:W-:Y:S01]  /*3bf0*/  FMUL.FTZ R151, R188, R151 ;  /* 0x00000097bc977220 */ /* 0x000fe20000410000 */
[----:B------:R-:W-:Y:S01]  /*3c00*/  IADD3 R188, R146, R195, RZ ;  /* 0x000000c392bc7210 */ /* 0x000fe20007ffe0ff */
[----:B0-----:R-:W-:Y:S01]  /*3c10*/  FADD.FTZ R144, R148, R145 ;  /* 0x0000009194907221 */ /* 0x001fe20000010000 */
        /* <DEDUP_REMOVED lines=8> */
[----:B------:R-:W-:Y:S02]  /*3ca0*/  FMUL.FTZ R146, R146, R195 ;  /* 0x000000c392927220 */ /* 0x000fe40000410000 */
[----:B------:R-:W-:Y:S02]  /*3cb0*/  FMUL.FTZ R151, R148, R148 ;  /* 0x0000009494977220 */ /* 0x000fe40000410000 */
[C---:B------:R-:W-:Y:S02]  /*3cc0*/  FFMA.FTZ R146, R150.reuse, R189, R146 ;  /* 0x000000bd96927223 */ /* 0x040fe40000010092 */
[----:B------:R-:W-:-:S04]  /*3cd0*/  FMUL.FTZ R151, R150, R151 ;  /* 0x0000009796977220 */ /* 0x000fc80000410000 */
[----:B------:R-:W-:Y:S02]  /*3ce0*/  FMUL.FTZ R151, R151, R195 ;  /* 0x000000c397977220 */ /* 0x000fe40000410000 */
[----:B0-----:R-:W-:Y:S02]  /*3cf0*/  FMUL.FTZ R148, R147, R146 ;  /* 0x0000009293947220 */ /* 0x001fe40000410000 */
[----:B--2---:R-:W-:-:S03]  /*3d00*/  FADD.FTZ R146, R144, R145 ;  /* 0x0000009190927221 */ /* 0x004fc60000010000 */
[----:B------:R-:W0:Y:S01]  /*3d10*/  SHFL.IDX PT, R189, R148, RZ, 0x1f ;  /* 0x00001fff94bd7589 */ /* 0x000e2200000e0000 */
[----:B------:R-:W-:Y:S02]  /*3d20*/  FFMA.FTZ R146, R147, R151, R146 ;  /* 0x0000009793927223 */ /* 0x000fe40000010092 */
[----:B------:R-:W-:-:S04]  /*3d30*/  IMAD.MOV.U32 R147, RZ, RZ, c[0x0][0x1e0] ;  /* 0x00007800ff937624 */ /* 0x000fc800078e00ff */
[----:B------:R-:W1:Y:S01]  /*3d40*/  SHFL.IDX PT, R146, R146, RZ, 0x1f ;  /* 0x00001fff92927589 */ /* 0x000e6200000e0000 */
[C---:B0-----:R-:W-:Y:S01]  /*3d50*/  FMUL.FTZ R144, R189.reuse, R189 ;  /* 0x000000bdbd907220 */ /* 0x041fe20000410000 */
[----:B------:R-:W-:-:S04]  /*3d60*/  FSEL R190, R189, RZ, !P1 ;  /* 0x000000ffbdbe7208 */ /* 0x000fc80004800000 */
[----:B------:R-:W-:Y:S01]  /*3d70*/  FSEL R145, R144, RZ, P1 ;  /* 0x000000ff90917208 */ /* 0x000fe20000800000 */
[----:B-1----:R-:W-:Y:S02]  /*3d80*/  FFMA.FTZ R144, R146, R147, c[0x0][0x228] ;  /* 0x00008a0092907623 */ /* 0x002fe40000010093 */
[----:B------:R-:W-:Y:S02]  /*3d90*/  @!P0 IMAD.MOV.U32 R147, RZ, RZ, 0x4 ;  /* 0x00000004ff938424 */ /* 0x000fe400078e00ff */
[----:B------:R-:W-:Y:S01]  /*3da0*/  FADD.FTZ R188, R144, R145 ;  /* 0x0000009190bc7221 */ /* 0x000fe20000010000 */
[----:B------:R-:W-:Y:S01]  /*3db0*/  @!P0 MOV R145, 0x4 ;  /* 0x0000000400918802 */ /* 0x000fe20000000f00 */
[----:B------:R-:W-:-:S04]  /*3dc0*/  @!P0 IMAD.WIDE R146, R152, R147, c[0x0][0x1a8] ;  /* 0x00006a0098928625 */ /* 0x000fc800078e0293 */
[----:B------:R-:W0:Y:S01]  /*3dd0*/  MUFU.RSQ R188, R188 ;  /* 0x000000bc00bc7308 */ /* 0x000e220000001400 */
[----:B------:R-:W-:-:S05]  /*3de0*/  @!P0 IMAD.WIDE R144, R152, R145, c[0x0][0x1a0] ;  /* 0x0000680098908625 */ /* 0x000fca00078e0291 */
[----:B------:R1:W-:Y:S04]  /*3df0*/  @!P0 STG.E [R144.64], R189 ;  /* 0x000000bd90008986 */ /* 0x0003e8000c101904 */
[----:B0-----:R1:W-:Y:S01]  /*3e00*/  @!P0 STG.E [R146.64], R188 ;  /* 0x000000bc92008986 */ /* 0x0013e2000c101904 */
[----:B------:R-:W-:Y:S05]  /*3e10*/  @!P5 BRA `(.L_x_5599) ;  /* 0x000002e00000d947 */ /* 0x000fea0003800000 */
[--C-:B-1----:R-:W-:Y:S02]  /*3e20*/  FADD.FTZ R145, R163, -R190.reuse ;  /* 0x800000bea3917221 */ /* 0x102fe40000010000 */
        /* <DEDUP_REMOVED lines=10> */
[----:B------:R-:W-:Y:S02]  /*3ed0*/  FMUL.FTZ R194, R188, R193 ;  /* 0x000000c1bcc27220 */ /* 0x000fe40000410000 */
[----:B-----5:R-:W-:Y:S02]  /*3ee0*/  FFMA.FTZ R144, R124, R149, R140 ;  /* 0x000000957c907223 */ /* 0x020fe4000001008c */
[----:B------:R-:W-:Y:S02]  /*3ef0*/  FFMA.FTZ R145, R125, R150, R141 ;  /* 0x000000967d917223 */ /* 0x000fe4000001008d */
[----:B------:R-:W-:Y:S02]  /*3f00*/  FFMA.FTZ R146, R126, R151, R142 ;  /* 0x000000977e927223 */ /* 0x000fe4000001008e */
[----:B------:R-:W-:Y:S01]  /*3f10*/  FFMA.FTZ R147, R127, R192, R143 ;  /* 0x000000c07f937223 */ /* 0x000fe2000001008f */
[----:B------:R-:W-:Y:S01]  /*3f20*/  F2FP.BF16.PACK_AB R144, R145, R144 ;  /* 0x000000909190723e */ /* 0x000fe200000010ff */
[----:B------:R-:W-:-:S02]  /*3f30*/  FADD.FTZ R195, R183, -R190 ;  /* 0x800000beb7c37221 */ /* 0x000fc40000010000 */
[----:B------:R-:W-:Y:S01]  /*3f40*/  FADD.FTZ R197, R184, -R190 ;  /* 0x800000beb8c57221 */ /* 0x000fe20000010000 */
[----:B------:R-:W-:Y:S01]  /*3f50*/  F2FP.BF16.PACK_AB R145, R147, R146 ;  /* 0x000000929391723e */ /* 0x000fe200000010ff */
[----:B------:R-:W-:Y:S02]  /*3f60*/  FFMA.FTZ R148, R120, R191, R136 ;  /* 0x000000bf78947223 */ /* 0x000fe40000010088 */
[----:B------:R-:W-:Y:S02]  /*3f70*/  FFMA.FTZ R189, R121, R194, R137 ;  /* 0x000000c279bd7223 */ /* 0x000fe40000010089 */
[C---:B------:R-:W-:Y:S02]  /*3f80*/  FMUL.FTZ R195, R188.reuse, R195 ;  /* 0x000000c3bcc37220 */ /* 0x040fe40000410000 */
[----:B------:R-:W-:Y:S01]  /*3f90*/  FMUL.FTZ R196, R188, R197 ;  /* 0x000000c5bcc47220 */ /* 0x000fe20000410000 */
[----:B------:R-:W-:Y:S01]  /*3fa0*/  F2FP.BF16.PACK_AB R146, R189, R148 ;  /* 0x00000094bd92723e */ /* 0x000fe200000010ff */
[----:B------:R-:W-:-:S02]  /*3fb0*/  FFMA.FTZ R148, R116, R149, R132 ;  /* 0x0000009574947223 */ /* 0x000fc40000010084 */
[----:B------:R-:W-:Y:S02]  /*3fc0*/  FFMA.FTZ R149, R118, R151, R134 ;  /* 0x0000009776957223 */ /* 0x000fe40000010086 */
[-C--:B------:R-:W-:Y:S02]  /*3fd0*/  FFMA.FTZ R193, R122, R195.reuse, R138 ;  /* 0x000000c37ac17223 */ /* 0x080fe4000001008a */
[----:B------:R-:W-:Y:S02]  /*3fe0*/  FFMA.FTZ R198, R123, R196, R139 ;  /* 0x000000c47bc67223 */ /* 0x000fe4000001008b */
[----:B------:R-:W-:Y:S01]  /*3ff0*/  FFMA.FTZ R151, R114, R195, R130 ;  /* 0x000000c372977223 */ /* 0x000fe20000010082 */
[----:B------:R-:W-:Y:S01]  /*4000*/  MOV R195, 0x10 ;  /* 0x0000001000c37802 */ /* 0x000fe20000000f00 */
        /* <DEDUP_REMOVED lines=8> */
[----:B------:R-:W-:Y:S01]  /*4090*/  IMAD.WIDE.U32 R192, R156, R195, c[0x0][0x208] ;  /* 0x000082009cc07625 */ /* 0x000fe200078e00c3 */
[----:B------:R-:W-:Y:S02]  /*40a0*/  F2FP.BF16.PACK_AB R151, R196, R151 ;  /* 0x00000097c497723e */ /* 0x000fe400000010ff */
[----:B------:R-:W-:Y:S01]  /*40b0*/  F2FP.BF16.PACK_AB R148, R189, R148 ;  /* 0x00000094bd94723e */ /* 0x000fe200000010ff */
[C---:B------:R-:W-:Y:S01]  /*40c0*/  IMAD.WIDE.U32 R194, R156.reuse, R195, c[0x0][0x210] ;  /* 0x000084009cc27625 */ /* 0x040fe200078e00c3 */
[----:B------:R0:W-:Y:S01]  /*40d0*/  STG.E.128 [R192.64], R144 ;  /* 0x00000090c0007986 */ /* 0x0001e2000c101d04 */
[----:B------:R-:W-:-:S03]  /*40e0*/  IADD3 R156, R156, 0x100, RZ ;  /* 0x000001009c9c7810 */ /* 0x000fc60007ffe0ff */
[----:B------:R0:W-:Y:S04]  /*40f0*/  STG.E.128 [R194.64], R148 ;  /* 0x00000094c2007986 */ /* 0x0001e8000c101d04 */
.L_x_5599:
[----:B------:R-:W-:Y:S05]  /*4100*/  BSYNC B0 ;  /* 0x0000000000007941 */ /* 0x000fea0003800000 */
.L_x_5598:
        /* <DEDUP_REMOVED lines=15> */
[----:B-----5:R-:W-:Y:S02]  /*4200*/  FFMA.FTZ R144, R92, R149, R108 ;  /* 0x000000955c907223 */ /* 0x020fe4000001006c */
[----:B------:R-:W-:Y:S02]  /*4210*/  FFMA.FTZ R145, R93, R150, R109 ;  /* 0x000000965d917223 */ /* 0x000fe4000001006d */
[--C-:B------:R-:W-:Y:S02]  /*4220*/  FADD.FTZ R195, R186, -R190.reuse ;  /* 0x800000bebac37221 */ /* 0x100fe40000010000 */
[----:B------:R-:W-:Y:S01]  /*4230*/  FADD.FTZ R197, R187, -R190 ;  /* 0x800000bebbc57221 */ /* 0x000fe20000010000 */
[----:B------:R-:W-:Y:S01]  /*4240*/  F2FP.BF16.PACK_AB R144, R145, R144 ;  /* 0x000000909190723e */ /* 0x000fe200000010ff */
[----:B------:R-:W-:Y:S02]  /*4250*/  FFMA.FTZ R146, R94, R151, R110 ;  /* 0x000000975e927223 */ /* 0x000fe4000001006e */
[----:B------:R-:W-:-:S02]  /*4260*/  FFMA.FTZ R147, R95, R192, R111 ;  /* 0x000000c05f937223 */ /* 0x000fc4000001006f */
[----:B------:R-:W-:Y:S02]  /*4270*/  FFMA.FTZ R148, R88, R191, R104 ;  /* 0x000000bf58947223 */ /* 0x000fe40000010068 */
[----:B------:R-:W-:Y:S01]  /*4280*/  FFMA.FTZ R189, R89, R194, R105 ;  /* 0x000000c259bd7223 */ /* 0x000fe20000010069 */
[----:B------:R-:W-:Y:S01]  /*4290*/  F2FP.BF16.PACK_AB R145, R147, R146 ;  /* 0x000000929391723e */ /* 0x000fe200000010ff */
[C---:B------:R-:W-:Y:S02]  /*42a0*/  FMUL.FTZ R195, R188.reuse, R195 ;  /* 0x000000c3bcc37220 */ /* 0x040fe40000410000 */
[----:B------:R-:W-:Y:S01]  /*42b0*/  FMUL.FTZ R196, R188, R197 ;  /* 0x000000c5bcc47220 */ /* 0x000fe20000410000 */
[----:B------:R-:W-:Y:S01]  /*42c0*/  F2FP.BF16.PACK_AB R146, R189, R148 ;  /* 0x00000094bd92723e */ /* 0x000fe200000010ff */
[----:B------:R-:W-:Y:S02]  /*42d0*/  FFMA.FTZ R148, R84, R149, R100 ;  /* 0x0000009554947223 */ /* 0x000fe40000010064 */
[----:B------:R-:W-:-:S02]  /*42e0*/  FFMA.FTZ R193, R90, R195, R106 ;  /* 0x000000c35ac17223 */ /* 0x000fc4000001006a */
[----:B------:R-:W-:Y:S02]  /*42f0*/  FFMA.FTZ R198, R91, R196, R107 ;  /* 0x000000c45bc67223 */ /* 0x000fe4000001006b */
        /* <DEDUP_REMOVED lines=18> */
.L_x_5601:
[----:B------:R-:W-:Y:S05]  /*4420*/  BSYNC B0 ;  /* 0x0000000000007941 */ /* 0x000fea0003800000 */
.L_x_5600:
        /* <DEDUP_REMOVED lines=16> */
[----:B------:R-:W-:Y:S02]  /*4530*/  FFMA.FTZ R146, R62, R151, R78 ;  /* 0x000000973e927223 */ /* 0x000fe4000001004e */
[----:B------:R-:W-:Y:S01]  /*4540*/  FFMA.FTZ R147, R63, R192, R79 ;  /* 0x000000c03f937223 */ /* 0x000fe2000001004f */
[----:B------:R-:W-:Y:S01]  /*4550*/  F2FP.BF16.PACK_AB R144, R145, R144 ;  /* 0x000000909190723e */ /* 0x000fe200000010ff */
[----:B------:R-:W-:Y:S02]  /*4560*/  FADD.FTZ R195, R169, -R190 ;  /* 0x800000bea9c37221 */ /* 0x000fe40000010000 */
[----:B------:R-:W-:Y:S01]  /*4570*/  FFMA.FTZ R148, R56, R191, R72 ;  /* 0x000000bf38947223 */ /* 0x000fe20000010048 */
[----:B------:R-:W-:Y:S01]  /*4580*/  F2FP.BF16.PACK_AB R145, R147, R146 ;  /* 0x000000929391723e */ /* 0x000fe200000010ff */
[----:B------:R-:W-:-:S02]  /*4590*/  FFMA.FTZ R189, R57, R194, R73 ;  /* 0x000000c239bd7223 */ /* 0x000fc40000010049 */
[----:B------:R-:W-:Y:S02]  /*45a0*/  FMUL.FTZ R195, R188, R195 ;  /* 0x000000c3bcc37220 */ /* 0x000fe40000410000 */
[----:B------:R-:W-:Y:S01]  /*45b0*/  FADD.FTZ R197, R170, -R190 ;  /* 0x800000beaac57221 */ /* 0x000fe20000010000 */
[----:B------:R-:W-:Y:S01]  /*45c0*/  F2FP.BF16.PACK_AB R146, R189, R148 ;  /* 0x00000094bd92723e */ /* 0x000fe200000010ff */
[----:B------:R-:W-:Y:S02]  /*45d0*/  FFMA.FTZ R148, R52, R149, R68 ;  /* 0x0000009534947223 */ /* 0x000fe40000010044 */
[----:B------:R-:W-:Y:S02]  /*45e0*/  FFMA.FTZ R149, R54, R151, R70 ;  /* 0x0000009736957223 */ /* 0x000fe40000010046 */
[-C--:B------:R-:W-:Y:S02]  /*45f0*/  FFMA.FTZ R193, R58, R195.reuse, R74 ;  /* 0x000000c33ac17223 */ /* 0x080fe4000001004a */
[----:B------:R-:W-:Y:S01]  /*4600*/  FFMA.FTZ R151, R50, R195, R66 ;  /* 0x000000c332977223 */ /* 0x000fe20000010042 */
[----:B------:R-:W-:Y:S01]  /*4610*/  HFMA2.MMA R195, -RZ, RZ, 0, 9.5367431640625e-07 ;  /* 0x00000010ffc37435 */ /* 0x000fe200000001ff */
[----:B------:R-:W-:-:S02]  /*4620*/  FMUL.FTZ R196, R188, R197 ;  /* 0x000000c5bcc47220 */ /* 0x000fc40000410000 */
[----:B------:R-:W-:Y:S02]  /*4630*/  FFMA.FTZ R192, R55, R192, R71 ;  /* 0x000000c037c07223 */ /* 0x000fe40000010047 */
[----:B------:R-:W-:Y:S02]  /*4640*/  FFMA.FTZ R198, R59, R196, R75 ;  /* 0x000000c43bc67223 */ /* 0x000fe4000001004b */
[----:B------:R-:W-:Y:S01]  /*4650*/  FFMA.FTZ R191, R48, R191, R64 ;  /* 0x000000bf30bf7223 */ /* 0x000fe20000010040 */
[----:B------:R-:W-:Y:S01]  /*4660*/  F2FP.BF16.PACK_AB R149, R192, R149 ;  /* 0x00000095c095723e */ /* 0x000fe200000010ff */
[----:B------:R-:W-:Y:S01]  /*4670*/  FFMA.FTZ R194, R49, R194, R65 ;  /* 0x000000c231c27223 */ /* 0x000fe20000010041 */
[----:B------:R-:W-:Y:S01]  /*4680*/  F2FP.BF16.PACK_AB R147, R198, R193 ;  /* 0x000000c1c693723e */ /* 0x000fe200000010ff */
[----:B------:R-:W-:Y:S02]  /*4690*/  FFMA.FTZ R196, R51, R196, R67 ;  /* 0x000000c433c47223 */ /* 0x000fe40000010043 */
[----:B------:R-:W-:Y:S01]  /*46a0*/  FFMA.FTZ R189, R53, R150, R69 ;  /* 0x0000009635bd7223 */ /* 0x000fe20000010045 */
[----:B------:R-:W-:Y:S01]  /*46b0*/  F2FP.BF16.PACK_AB R150, R194, R191 ;  /* 0x000000bfc296723e */ /* 0x000fe200000010ff */
[----:B------:R-:W-:Y:S01]  /*46c0*/  IMAD.WIDE.U32 R192, R156, R195, c[0x0][0x208] ;  /* 0x000082009cc07625 */ /* 0x000fe200078e00c3 */
[----:B------:R-:W-:-:S02]  /*46d0*/  F2FP.BF16.PACK_AB R151, R196, R151 ;  /* 0x00000097c497723e */ /* 0x000fc400000010ff */
[----:B------:R-:W-:Y:S01]  /*46e0*/  F2FP.BF16.PACK_AB R148, R189, R148 ;  /* 0x00000094bd94723e */ /* 0x000fe200000010ff */
[C---:B------:R-:W-:Y:S01]  /*46f0*/  IMAD.WIDE.U32 R194, R156.reuse, R195, c[0x0][0x210] ;  /* 0x000084009cc27625 */ /* 0x040fe200078e00c3 */
[----:B------:R0:W-:Y:S01]  /*4700*/  STG.E.128 [R192.64], R144 ;  /* 0x00000090c0007986 */ /* 0x0001e2000c101d04 */
[----:B------:R-:W-:-:S03]  /*4710*/  IADD3 R156, R156, 0x100, RZ ;  /* 0x000001009c9c7810 */ /* 0x000fc60007ffe0ff */
[----:B------:R0:W-:Y:S04]  /*4720*/  STG.E.128 [R194.64], R148 ;  /* 0x00000094c2007986 */ /* 0x0001e8000c101d04 */
.L_x_5603:
[----:B------:R-:W-:Y:S05]  /*4730*/  BSYNC B0 ;  /* 0x0000000000007941 */ /* 0x000fea0003800000 */
.L_x_5602:
        /* <DEDUP_REMOVED lines=18> */
[----:B-----5:R-:W-:Y:S02]  /*4860*/  FFMA.FTZ R144, R28, R149, R44 ;  /* 0x000000951c907223 */ /* 0x020fe4000001002c */
        /* <DEDUP_REMOVED lines=22> */
[----:B------:R-:W-:-:S03]  /*49d0*/  IMAD.MOV.U32 R193, RZ, RZ, 0x10 ;  /* 0x00000010ffc17424 */ /* 0x000fc600078e00ff */
[----:B------:R-:W-:Y:S01]  /*49e0*/  F2FP.BF16.PACK_AB R151, R194, R151 ;  /* 0x00000097c297723e */ /* 0x000fe200000010ff */
[----:B------:R-:W-:-:S04]  /*49f0*/  IMAD.WIDE.U32 R188, R156, R193, c[0x0][0x208] ;  /* 0x000082009cbc7625 */ /* 0x000fc800078e00c1 */
[----:B------:R-:W-:Y:S01]  /*4a00*/  IMAD.WIDE.U32 R190, R156, R193, c[0x0][0x210] ;  /* 0x000084009cbe7625 */ /* 0x000fe200078e00c1 */
[----:B------:R0:W-:Y:S04]  /*4a10*/  STG.E.128 [R188.64], R144 ;  /* 0x00000090bc007986 */ /* 0x0001e8000c101d04 */
[----:B------:R0:W-:Y:S02]  /*4a20*/  STG.E.128 [R190.64], R148 ;  /* 0x00000094be007986 */ /* 0x0001e4000c101d04 */
.L_x_5605:
[----:B------:R-:W-:Y:S05]  /*4a30*/  BSYNC B0 ;  /* 0x0000000000007941 */ /* 0x000fea0003800000 */
.L_x_5604:
[----:B------:R-:W-:Y:S02]  /*4a40*/  IADD3 R152, R152, c[0x0][0x160], RZ ;  /* 0x0000580098987a10 */ /* 0x000fe40007ffe0ff */
[----:B------:R-:W-:Y:S02]  /*4a50*/  LOP3.LUT P1, RZ, R153, 0xff, RZ, 0xc0, !PT ;  /* 0x000000ff99ff7812 */ /* 0x000fe4000782c0ff */
[----:B------:R-:W-:Y:S02]  /*4a60*/  ISETP.GE.AND P0, PT, R152, c[0x0][0x164], PT ;  /* 0x0000590098007a0c */ /* 0x000fe40003f06270 */
[----:B------:R-:W-:-:S11]  /*4a70*/  SEL R153, RZ, 0x1, P1 ;  /* 0x00000001ff997807 */ /* 0x000fd60000800000 */
[----:B01---5:R-:W-:Y:S01]  /*4a80*/  @P0 CALL.REL.NOINC `(.L_x_5606) ;  /* 0x0000001000000944 */ /* 0x023fe20003c00000 */
[----:B------:R-:W-:Y:S05]  /*4a90*/  BRA `(.L_x_5607) ;  /* 0xffffc08000007947 */ /* 0x000fea000383ffff */
.L_x_5606:
[----:B------:R-:W-:Y:S05]  /*4aa0*/  EXIT ;  /* 0x000000000000794d */ /* 0x000fea0003800000 */
.L_x_5596:
[----:B------:R-:W-:Y:S01]  /*4ab0*/  HFMA2.MMA R145, -RZ, RZ, 0, 1.847743988037109375e-06 ;  /* 0x0000001fff917435 */ /* 0x000fe200000001ff */
[----:B------:R-:W-:Y:S01]  /*4ac0*/  MOV R147, R144 ;  /* 0x0000009000937202 */ /* 0x000fe20000000f00 */
[----:B------:R-:W-:Y:S01]  /*4ad0*/  IMAD.MOV.U32 R188, RZ, RZ, 0x1 ;  /* 0x00000001ffbc7424 */ /* 0x000fe200078e00ff */
[----:B------:R-:W-:Y:S01]  /*4ae0*/  MOV R148, 0x4b10 ;  /* 0x00004b1000947802 */ /* 0x000fe20000000f00 */
[----:B------:R-:W-:Y:S02]  /*4af0*/  IMAD.MOV.U32 R190, RZ, RZ, -0x1 ;  /* 0xffffffffffbe7424 */ /* 0x000fe400078e00ff */
[----:B0----5:R-:W-:Y:S05]  /*4b00*/  CALL.REL.NOINC `($__internal_16_$__cuda_sm70_shflsync_bfly_p) ;  /* 0x000007b000007944 */ /* 0x021fea0003c00000 */
[----:B01----:R-:W-:Y:S05]  /*4b10*/  BRA `(.L_x_5608) ;  /* 0xffffe88000007947 */ /* 0x003fea000383ffff */
.L_x_5597:
[----:B------:R-:W-:Y:S01]  /*4b20*/  MOV R188, 0x2 ;  /* 0x0000000200bc7802 */ /* 0x000fe20000000f00 */
[----:B------:R-:W-:Y:S01]  /*4b30*/  IMAD.MOV.U32 R145, RZ, RZ, 0x1f ;  /* 0x0000001fff917424 */ /* 0x000fe200078e00ff */
[----:B------:R-:W-:Y:S02]  /*4b40*/  MOV R190, 0xffffffff ;  /* 0xffffffff00be7802 */ /* 0x000fe40000000f00 */
[----:B------:R-:W-:Y:S02]  /*4b50*/  MOV R148, 0x4b70 ;  /* 0x00004b7000947802 */ /* 0x000fe40000000f00 */
[----:B01---5:R-:W-:Y:S05]  /*4b60*/  CALL.REL.NOINC `($__internal_16_$__cuda_sm70_shflsync_bfly_p) ;  /* 0x0000075000007944 */ /* 0x023fea0003c00000 */
[----:B01----:R-:W-:Y:S01]  /*4b70*/  FADD.FTZ R147, R147, R145 ;  /* 0x0000009193937221 */ /* 0x003fe20000010000 */
[----:B------:R-:W-:Y:S01]  /*4b80*/  HFMA2.MMA R145, -RZ, RZ, 0, 1.847743988037109375e-06 ;  /* 0x0000001fff917435 */ /* 0x000fe200000001ff */
[----:B------:R-:W-:Y:S01]  /*4b90*/  IMAD.MOV.U32 R188, RZ, RZ, 0x4 ;  /* 0x00000004ffbc7424 */ /* 0x000fe200078e00ff */
[----:B------:R-:W-:Y:S01]  /*4ba0*/  MOV R148, 0x4bd0 ;  /* 0x00004bd000947802 */ /* 0x000fe20000000f00 */
[----:B------:R-:W-:-:S03]  /*4bb0*/  IMAD.MOV.U32 R190, RZ, RZ, -0x1 ;  /* 0xffffffffffbe7424 */ /* 0x000fc600078e00ff */
[----:B------:R-:W-:Y:S05]  /*4bc0*/  CALL.REL.NOINC `($__internal_16_$__cuda_sm70_shflsync_bfly_p) ;  /* 0x000006f000007944 */ /* 0x000fea0003c00000 */
[----:B01----:R-:W-:Y:S01]  /*4bd0*/  FADD.FTZ R147, R147, R145 ;  /* 0x0000009193937221 */ /* 0x003fe20000010000 */
[----:B------:R-:W-:Y:S01]  /*4be0*/  MOV R188, 0x8 ;  /* 0x0000000800bc7802 */ /* 0x000fe20000000f00 */
[----:B------:R-:W-:Y:S01]  /*4bf0*/  IMAD.MOV.U32 R145, RZ, RZ, 0x1f ;  /* 0x0000001fff917424 */ /* 0x000fe200078e00ff */
[----:B------:R-:W-:-:S02]  /*4c00*/  MOV R190, 0xffffffff ;  /* 0xffffffff00be7802 */ /* 0x000fc40000000f00 */
[----:B------:R-:W-:Y:S02]  /*4c10*/  MOV R148, 0x4c30 ;  /* 0x00004c3000947802 */ /* 0x000fe40000000f00 */
[----:B------:R-:W-:Y:S05]  /*4c20*/  CALL.REL.NOINC `($__internal_16_$__cuda_sm70_shflsync_bfly_p) ;  /* 0x0000069000007944 */ /* 0x000fea0003c00000 */
[----:B01----:R-:W-:Y:S01]  /*4c30*/  FADD.FTZ R147, R147, R145 ;  /* 0x0000009193937221 */ /* 0x003fe20000010000 */
[----:B------:R-:W-:Y:S01]  /*4c40*/  HFMA2.MMA R145, -RZ, RZ, 0, 1.847743988037109375e-06 ;  /* 0x0000001fff917435 */ /* 0x000fe200000001ff */
[----:B------:R-:W-:Y:S01]  /*4c50*/  IMAD.MOV.U32 R188, RZ, RZ, 0x10 ;  /* 0x00000010ffbc7424 */ /* 0x000fe200078e00ff */
[----:B------:R-:W-:Y:S01]  /*4c60*/  MOV R148, 0x4c90 ;  /* 0x00004c9000947802 */ /* 0x000fe20000000f00 */
[----:B------:R-:W-:-:S03]  /*4c70*/  IMAD.MOV.U32 R190, RZ, RZ, -0x1 ;  /* 0xffffffffffbe7424 */ /* 0x000fc600078e00ff */
[----:B------:R-:W-:Y:S05]  /*4c80*/  CALL.REL.NOINC `($__internal_16_$__cuda_sm70_shflsync_bfly_p) ;  /* 0x0000063000007944 */ /* 0x000fea0003c00000 */
        /* <DEDUP_REMOVED lines=67> */
[----:B------:R-:W-:Y:S01]  /*50c0*/  FFMA.FTZ R147, R188, R188, R147 ;  /* 0x000000bcbc937223 */ /* 0x000fe20000010093 */
[----:B------:R-:W-:-:S03]  /*50d0*/  MOV R188, 0x1 ;  /* 0x0000000100bc7802 */ /* 0x000fc60000000f00 */
[----:B------:R-:W-:Y:S01]  /*50e0*/  @P6 FFMA.FTZ R150, R148, R148, R147 ;  /* 0x0000009494966223 */ /* 0x000fe20000010093 */
[----:B------:R-:W-:-:S03]  /*50f0*/  MOV R148, 0x5120 ;  /* 0x0000512000947802 */ /* 0x000fc60000000f00 */
[----:B------:R-:W-:Y:S02]  /*5100*/  IMAD.MOV.U32 R147, RZ, RZ, R150 ;  /* 0x000000ffff937224 */ /* 0x000fe400078e0096 */
[----:B------:R-:W-:Y:S05]  /*5110*/  CALL.REL.NOINC `($__internal_16_$__cuda_sm70_shflsync_bfly_p) ;  /* 0x000001a000007944 */ /* 0x000fea0003c00000 */
[----:B0-----:R-:W-:Y:S01]  /*5120*/  HFMA2.MMA R188, -RZ, RZ, 0, 1.1920928955078125e-07 ;  /* 0x00000002ffbc7435 */ /* 0x001fe200000001ff */
[----:B-1----:R-:W-:Y:S01]  /*5130*/  FADD.FTZ R147, R150, R145 ;  /* 0x0000009196937221 */ /* 0x002fe20000010000 */
[----:B------:R-:W-:Y:S01]  /*5140*/  MOV R190, 0xffffffff ;  /* 0xffffffff00be7802 */ /* 0x000fe20000000f00 */
[----:B------:R-:W-:Y:S01]  /*5150*/  IMAD.MOV.U32 R145, RZ, RZ, 0x1f ;  /* 0x0000001fff917424 */ /* 0x000fe200078e00ff */
        /* <DEDUP_REMOVED lines=20> */
[----:B01----:R-:W-:Y:S01]  /*52a0*/  MOV R188, R145 ;  /* 0x0000009100bc7202 */ /* 0x003fe20000000f00 */
[----:B------:R-:W-:Y:S05]  /*52b0*/  BRA `(.L_x_5609) ;  /* 0xffffe63000007947 */ /* 0x000fea000383ffff */
        .weak           $__internal_16_$__cuda_sm70_shflsync_bfly_p
        .type           $__internal_16_$__cuda_sm70_shflsync_bfly_p,@function
        .size           $__internal_16_$__cuda_sm70_shflsync_bfly_p,(.L_x_26476 - $__internal_16_$__cuda_sm70_shflsync_bfly_p)
$__internal_16_$__cuda_sm70_shflsync_bfly_p:
[----:B------:R-:W-:Y:S01]  /*52c0*/  IMAD.MOV.U32 R149, RZ, RZ, 0x0 ;  /* 0x00000000ff957424 */ /* 0x000fe200078e00ff */
[----:B------:R-:W-:Y:S04]  /*52d0*/  WARPSYNC R190 ;  /* 0x000000be00007348 */ /* 0x000fe80003800000 */
[----:B------:R0:W1:Y:S01]  /*52e0*/  SHFL.BFLY PT, R145, R147, R188, R145 ;  /* 0x0c0000bc93917389 */ /* 0x00006200000e0091 */
[----:B------:R-:W-:Y:S05]  /*52f0*/  RET.REL.NODEC R148 `(_ZN10layer_norm31ln_parallel_residual_fwd_kernelINS_13Kernel_traitsIf13__nv_bfloat16S2_S2_fjLj8192ELj1ELj1ELj8ELj16ENS_18Kernel_traits_baseILj8192EfS2_S2_S2_fjLj256EEEEELb0ELb0ELb0EEEvNS_9FwdParamsE) ;  /* 0xffffad0094007950 */ /* 0x000fea0003c3ffff */
.L_x_5610:
        /* <DEDUP_REMOVED lines=16> */
.L_x_26476:


//--------------------- .text._ZN10layer_norm31ln_parallel_residual_fwd_kernelINS_13Kernel_traitsIf13__nv_bfloat16S2_S2_fjLj8192ELj1ELj1ELj8ELj16ENS_18Kernel_traits_baseILj8192EfS2_S2_S2_fjLj256EEEEELb0ELb0ELb1EEEvNS_9FwdParamsE --------------------------
	.section	.text._ZN10layer_norm31ln_parallel_residual_fwd_kernelINS_13Kernel_traitsIf13__nv_bfloat16S2_S2_fjLj8192ELj1ELj1ELj8ELj16ENS_18Kernel_traits_baseILj8192EfS2_S2_S2_fjLj256EEEEELb0ELb0ELb1EEEvNS_9FwdParamsE,"ax",@progbits
	.sectioninfo	@"SHI_REGISTERS=221"
	.align	128
        .global         _ZN10layer_norm31ln_parallel_residual_fwd_kernelINS_13Kernel_traitsIf13__nv_bfloat16S2_S2_fjLj8192ELj1ELj1ELj8ELj16ENS_18Kernel_traits_baseILj8192EfS2_S2_S2_fjLj256EEEEELb0ELb0ELb1EEEvNS_9FwdParamsE
        .type           _ZN10layer_norm31ln_parallel_residual_fwd_kernelINS_13Kernel_traitsIf13__nv_bfloat16S2_S2_fjLj8192ELj1ELj1ELj8ELj16ENS_18Kernel_traits_baseILj8192EfS2_S2_S2_fjLj256EEEEELb0ELb0ELb1EEEvNS_9FwdParamsE,@function
        .size           _ZN10layer_norm31ln_parallel_residual_fwd_kernelINS_13Kernel_traitsIf13__nv_bfloat16S2_S2_fjLj8192ELj1ELj1ELj8ELj16ENS_18Kernel_traits_baseILj8192EfS2_S2_S2_fjLj256EEEEELb0ELb0ELb1EEEvNS_9FwdParamsE,(.L_x_26477 - _ZN10layer_norm31ln_parallel_residual_fwd_kernelINS_13Kernel_traitsIf13__nv_bfloat16S2_S2_fjLj8192ELj1ELj1ELj8ELj16ENS_18Kernel_traits_baseILj8192EfS2_S2_S2_fjLj256EEEEELb0ELb0ELb1EEEvNS_9FwdParamsE)
        .other          _ZN10layer_norm31ln_parallel_residual_fwd_kernelINS_13Kernel_traitsIf13__nv_bfloat16S2_S2_fjLj8192ELj1ELj1ELj8ELj16ENS_18Kernel_traits_baseILj8192EfS2_S2_S2_fjLj256EEEEELb0ELb0ELb1EEEvNS_9FwdParamsE,@"STO_CUDA_ENTRY STV_DEFAULT"
_ZN10layer_norm31ln_parallel_residual_fwd_kernelINS_13Kernel_traitsIf13__nv_bfloat16S2_S2_fjLj8192ELj1ELj1ELj8ELj16ENS_18Kernel_traits_baseILj8192EfS2_S2_S2_fjLj256EEEEELb0ELb0ELb1EEEvNS_9FwdParamsE:
.text._ZN10layer_norm31ln_parallel_residual_fwd_kernelINS_13Kernel_traitsIf13__nv_bfloat16S2_S2_fjLj8192ELj1ELj1ELj8ELj16ENS_18Kernel_traits_baseILj8192EfS2_S2_S2_fjLj256EEEEELb0ELb0ELb1EEEvNS_9FwdParamsE:
[----:B------:R-:W-:Y:S02]  /*0000*/  MOV R1, c[0x0][0x28] ;  /* 0x00000a0000017a02 */ /* 0x000fe40000000f00 */
[----:B------:R-:W0:Y:S01]  /*0010*/  S2R R156, SR_TID.X ;  /* 0x00000000009c7919 */ /* 0x000e220000002100 */
[----:B------:R-:W-:Y:S01]  /*0020*/  ISETP.NE.U32.AND P0, PT, RZ, c[0x0][0x218], PT ;  /* 0x00008600ff007a0c */ /* 0x000fe20003f05070 */
[----:B------:R-:W-:Y:S01]  /*0030*/  CS2R R140, SRZ ;  /* 0x00000000008c7805 */ /* 0x000fe2000001ff00 */
[----:B------:R-:W-:Y:S01]  /*0040*/  CS2R R142, SRZ ;  /* 0x00000000008e7805 */ /* 0x000fe2000001ff00 */
[----:B------:R-:W-:Y:S01]  /*0050*/  CS2R R136, SRZ ;  /* 0x0000000000887805 */ /* 0x000fe2000001ff00 */
[----:B------:R-:W-:Y:S01]  /*0060*/  ISETP.NE.AND.EX P0, PT, RZ, c[0x0][0x21c], PT, P0 ;  /* 0x00008700ff007a0c */ /* 0x000fe20003f05300 */
[----:B------:R-:W-:Y:S01]  /*0070*/  CS2R R138, SRZ ;  /* 0x00000000008a7805 */ /* 0x000fe2000001ff00 */
        /* <DEDUP_REMOVED lines=12> */
[----:B------:R-:W-:Y:S01]  /*0140*/  ULDC.64 UR4, c[0x0][0x118] ;  /* 0x0000460000047ab9 */ /* 0x000fe20000000a00 */
[----:B0-----:R-:W-:-:S04]  /*0150*/  SHF.L.U32 R0, R156, 0x5, RZ ;  /* 0x000000059c007819 */ /* 0x001fc800000006ff */
[----:B------:R-:W-:-:S04]  /*0160*/  LOP3.LUT R0, R0, 0x1fe0, RZ, 0xc0, !PT ;  /* 0x00001fe000007812 */ /* 0x000fc800078ec0ff */
[----:B------:R-:W-:-:S04]  /*0170*/  IADD3 R2, P1, R0, c[0x0][0x218], RZ ;  /* 0x0000860000027a10 */ /* 0x000fc80007f3e0ff */
[----:B------:R-:W-:-:S05]  /*0180*/  IADD3.X R3, RZ, c[0x0][0x21c], RZ, P1, !PT ;  /* 0x00008700ff037a10 */ /* 0x000fca0000ffe4ff */
[----:B------:R0:W5:Y:S04]  /*0190*/  @P0 LDG.E.128 R140, [R2.64] ;  /* 0x00000004028c0981 */ /* 0x000168000c1e1d00 */
[----:B------:R0:W5:Y:S04]  /*01a0*/  @P0 LDG.E.128 R136, [R2.64+0x10] ;  /* 0x0000100402880981 */ /* 0x000168000c1e1d00 */
[----:B------:R0:W5:Y:S04]  /*01b0*/  @P0 LDG.E.128 R132, [R2.64+0x2000] ;  /* 0x0020000402840981 */ /* 0x000168000c1e1d00 */
[----:B------:R0:W5:Y:S04]  /*01c0*/  @P0 LDG.E.128 R128, [R2.64+0x2010] ;  /* 0x0020100402800981 */ /* 0x000168000c1e1d00 */
[----:B------:R0:W5:Y:S04]  /*01d0*/  @P0 LDG.E.128 R124, [R2.64+0x4000] ;  /* 0x00400004027c0981 */ /* 0x000168000c1e1d00 */
[----:B------:R0:W5:Y:S04]  /*01e0*/  @P0 LDG.E.128 R120, [R2.64+0x4010] ;  /* 0x0040100402780981 */ /* 0x000168000c1e1d00 */
[----:B------:R0:W5:Y:S04]  /*01f0*/  @P0 LDG.E.128 R116, [R2.64+0x6000] ;  /* 0x0060000402740981 */ /* 0x000168000c1e1d00 */
[----:B------:R0:W5:Y:S01]  /*0200*/  @P0 LDG.E.128 R112, [R2.64+0x6010] ;  /* 0x0060100402700981 */ /* 0x000162000c1e1d00 */
        /* <DEDUP_REMOVED lines=9> */
[----:B0-----:R-:W-:Y:S01]  /*02a0*/  LOP3.LUT R3, R156, 0xff, RZ, 0xc0, !PT ;  /* 0x000000ff9c037812 */ /* 0x001fe200078ec0ff */
[----:B------:R-:W-:Y:S01]  /*02b0*/  CS2R R96, SRZ ;  /* 0x0000000000607805 */ /* 0x000fe2000001ff00 */
[----:B------:R-:W-:Y:S01]  /*02c0*/  CS2R R94, SRZ ;  /* 0x00000000005e7805 */ /* 0x000fe2000001ff00 */
[----:B------:R-:W-:Y:S01]  /*02d0*/  CS2R R92, SRZ ;  /* 0x00000000005c7805 */ /* 0x000fe2000001ff00 */
[----:B------:R-:W-:Y:S01]  /*02e0*/  SHF.L.U32 R6, R3, 0x5, RZ ;  /* 0x0000000503067819 */ /* 0x000fe200000006ff */
[----:B------:R-:W-:Y:S01]  /*02f0*/  CS2R R90, SRZ ;  /* 0x00000000005a7805 */ /* 0x000fe2000001ff00 */
[----:B------:R-:W-:Y:S01]  /*0300*/  CS2R R88, SRZ ;  /* 0x0000000000587805 */ /* 0x000fe2000001ff00 */
[----:B------:R-:W-:Y:S01]  /*0310*/  CS2R R86, SRZ ;  /* 0x0000000000567805 */ /* 0x000fe2000001ff00 */
[----:B------:R-:W-:Y:S01]  /*0320*/  IADD3 R8, P1, R6, c[0x0][0x220], RZ ;  /* 0x0000880006087a10 */ /* 0x000fe20007f3e0ff */
[----:B------:R-:W-:Y:S01]  /*0330*/  CS2R R84, SRZ ;  /* 0x0000000000547805 */ /* 0x000fe2000001ff00 */
[----:B------:R-:W-:Y:S01]  /*0340*/  CS2R R82, SRZ ;  /* 0x0000000000527805 */ /* 0x000fe2000001ff00 */
[----:B------:R-:W-:Y:S01]  /*0350*/  CS2R R80, SRZ ;  /* 0x0000000000507805 */ /* 0x000fe2000001ff00 */
[----:B------:R-:W-:Y:S01]  /*0360*/  IADD3.X R9, RZ, c[0x0][0x224], RZ, P1, !PT ;  /* 0x00008900ff097a10 */ /* 0x000fe20000ffe4ff */
[----:B------:R-:W0:Y:S01]  /*0370*/  S2UR UR6, SR_CTAID.X ;  /* 0x00000000000679c3 */ /* 0x000e220000002500 */
[----:B------:R-:W-:-:S02]  /*0380*/  IADD3 R4, P2, R0, c[0x0][0x1b0], RZ ;  /* 0x00006c0000047a10 */ /* 0x000fc40007f5e0ff */
[----:B------:R-:W-:Y:S01]  /*0390*/  IADD3 R6, P3, R6, c[0x0][0x1b8], RZ ;  /* 0x00006e0006067a10 */ /* 0x000fe20007f7e0ff */
[----:B------:R1:W5:Y:S01]  /*03a0*/  @P0 LDG.E.128 R108, [R8.64] ;  /* 0x00000004086c0981 */ /* 0x000362000c1e1d00 */
[----:B------:R-:W-:Y:S02]  /*03b0*/  IADD3.X R5, RZ, c[0x0][0x1b4], RZ, P2, !PT ;  /* 0x00006d00ff057a10 */ /* 0x000fe400017fe4ff */
[----:B------:R-:W-:Y:S01]  /*03c0*/  IADD3.X R7, RZ, c[0x0][0x1bc], RZ, P3, !PT ;  /* 0x00006f00ff077a10 */ /* 0x000fe20001ffe4ff */
[----:B------:R1:W5:Y:S04]  /*03d0*/  @P0 LDG.E.128 R104, [R8.64+0x10] ;  /* 0x0000100408680981 */ /* 0x000368000c1e1d00 */
[----:B------:R1:W5:Y:S04]  /*03e0*/  @P0 LDG.E.128 R100, [R8.64+0x2000] ;  /* 0x0020000408640981 */ /* 0x000368000c1e1d00 */
[----:B------:R1:W5:Y:S04]  /*03f0*/  @P0 LDG.E.128 R96, [R8.64+0x2010] ;  /* 0x0020100408600981 */ /* 0x000368000c1e1d00 */
[----:B------:R1:W5:Y:S04]  /*0400*/  @P0 LDG.E.128 R92, [R8.64+0x4000] ;  /* 0x00400004085c0981 */ /* 0x000368000c1e1d00 */
[----:B------:R1:W5:Y:S01]  /*0410*/  @P0 LDG.E.128 R88, [R8.64+0x4010] ;  /* 0x0040100408580981 */ /* 0x000362000c1e1d00 */
[----:B0-----:R-:W-:-:S03]  /*0420*/  LEA.HI R156, R156, UR6, RZ, 0x18 ;  /* 0x000000069c9c7c11 */ /* 0x001fc6000f8fc0ff */
[----:B------:R1:W5:Y:S01]  /*0430*/  @P0 LDG.E.128 R84, [R8.64+0x6000] ;  /* 0x0060000408540981 */ /* 0x000362000c1e1d00 */
[----:B------:R-:W-:-:S03]  /*0440*/  ISETP.GE.AND P1, PT, R156, c[0x0][0x164], PT ;  /* 0x000059009c007a0c */ /* 0x000fc60003f26270 */
[----:B------:R1:W5:Y:S10]  /*0450*/  @P0 LDG.E.128 R80, [R8.64+0x6010] ;  /* 0x0060100408500981 */ /* 0x000374000c1e1d00 */
[----:B------:R-:W-:Y:S05]  /*0460*/  @P1 EXIT ;  /* 0x000000000000194d */ /* 0x000fea0003800000 */
[----:B-1----:R0:W5:Y:S04]  /*0470*/  LDG.E.128 R76, [R4.64] ;  /* 0x00000004044c7981 */ /* 0x002168000c1e1d00 */
[----:B------:R0:W5:Y:S04]  /*0480*/  LDG.E.128 R72, [R4.64+0x10] ;  /* 0x0000100404487981 */ /* 0x000168000c1e1d00 */
[----:B------:R0:W5:Y:S04]  /*0490*/  LDG.E.128 R68, [R4.64+0x2000] ;  /* 0x0020000404447981 */ /* 0x000168000c1e1d00 */
[----:B------:R0:W5:Y:S04]  /*04a0*/  LDG.E.128 R64, [R4.64+0x2010] ;  /* 0x0020100404407981 */ /* 0x000168000c1e1d00 */
[----:B------:R0:W5:Y:S04]  /*04b0*/  LDG.E.128 R60, [R4.64+0x4000] ;  /* 0x00400004043c7981 */ /* 0x000168000c1e1d00 */
[----:B------:R0:W5:Y:S04]  /*04c0*/  LDG.E.128 R56, [R4.64+0x4010] ;  /* 0x0040100404387981 */ /* 0x000168000c1e1d00 */
[----:B------:R0:W5:Y:S04]  /*04d0*/  LDG.E.128 R52, [R4.64+0x6000] ;  /* 0x0060000404347981 */ /* 0x000168000c1e1d00 */
[----:B------:R0:W5:Y:S04]  /*04e0*/  LDG.E.128 R48, [R4.64+0x6010] ;  /* 0x0060100404307981 */ /* 0x000168000c1e1d00 */
[----:B------:R0:W5:Y:S04]  /*04f0*/  LDG.E.128 R44, [R6.64] ;  /* 0x00000004062c7981 */ /* 0x000168000c1e1d00 */
[----:B------:R0:W5:Y:S04]  /*0500*/  LDG.E.128 R40, [R6.64+0x10] ;  /* 0x0000100406287981 */ /* 0x000168000c1e1d00 */
[----:B------:R0:W5:Y:S04]  /*0510*/  LDG.E.128 R36, [R6.64+0x2000] ;  /* 0x0020000406247981 */ /* 0x000168000c1e1d00 */
[----:B------:R0:W5:Y:S04]  /*0520*/  LDG.E.128 R32, [R6.64+0x2010] ;  /* 0x0020100406207981 */ /* 0x000168000c1e1d00 */
[----:B------:R0:W5:Y:S04]  /*0530*/  LDG.E.128 R28, [R6.64+0x4000] ;  /* 0x00400004061c7981 */ /* 0x000168000c1e1d00 */
[----:B------:R0:W5:Y:S04]  /*0540*/  LDG.E.128 R24, [R6.64+0x4010] ;  /* 0x0040100406187981 */ /* 0x000168000c1e1d00 */
[----:B------:R0:W5:Y:S04]  /*0550*/  LDG.E.128 R20, [R6.64+0x6000] ;  /* 0x0060000406147981 */ /* 0x000168000c1e1d00 */
[----:B------:R0:W5:Y:S01]  /*0560*/  LDG.E.128 R16, [R6.64+0x6010] ;  /* 0x0060100406107981 */ /* 0x000162000c1e1d00 */
[----:B------:R-:W-:Y:S01]  /*0570*/  MOV R0, c[0x0][0x180] ;  /* 0x0000600000007a02 */ /* 0x000fe20000000f00 */
[----:B------:R-:W-:-:S03]  /*0580*/  ULDC.U8 UR6, c[0x0][0x1f0] ;  /* 0x00007c0000067ab9 */ /* 0x000fc60000000000 */
[----:B------:R-:W-:Y:S02]  /*0590*/  LOP3.LUT P0, RZ, R0, c[0x0][0x178], RZ, 0xfc, !PT ;  /* 0x00005e0000ff7a12 */ /* 0x000fe4000780fcff */
[----:B------:R-:W-:-:S04]  /*05a0*/  MOV R0, c[0x0][0x184] ;  /* 0x0000610000007a02 */ /* 0x000fc80000000f00 */
[----:B------:R-:W-:Y:S01]  /*05b0*/  LOP3.LUT P0, RZ, R0, c[0x0][0x17c], RZ, 0xfc, P0 ;  /* 0x00005f0000ff7a12 */ /* 0x000fe2000000fcff */
[----:B0-----:R-:W-:Y:S02]  /*05c0*/  HFMA2.MMA R0, -RZ, RZ, 0, 5.9604644775390625e-08 ;  /* 0x00000001ff007435 */ /* 0x001fe400000001ff */
.L_x_5742:
[----:B------:R-:W-:Y:S01]  /*05d0*/  IMAD R2, R156, c[0x0][0x168], RZ ;  /* 0x00005a009c027a24 */ /* 0x000fe200078e02ff */
[----:B------:R-:W-:Y:S02]  /*05e0*/  ISETP.NE.U32.AND P2, PT, RZ, c[0x0][0x180], PT ;  /* 0x00006000ff007a0c */ /* 0x000fe40003f45070 */
[----:B------:R-:W-:Y:S02]  /*05f0*/  ISETP.NE.U32.AND P1, PT, RZ, c[0x0][0x178], PT ;  /* 0x00005e00ff007a0c */ /* 0x000fe40003f25070 */
[----:B------:R-:W-:Y:S02]  /*0600*/  SHF.R.S32.HI R145, RZ, 0x1f, R2 ;  /* 0x0000001fff917819 */ /* 0x000fe40000011402 */
[----:B------:R-:W-:Y:S02]  /*0610*/  ISETP.NE.AND.EX P2, PT, RZ, c[0x0][0x184], PT, P2 ;  /* 0x00006100ff007a0c */ /* 0x000fe40003f45320 */
[----:B------:R-:W-:-:S02]  /*0620*/  LEA.HI R2, R145, R2, RZ, 0x3 ;  /* 0x0000000291027211 */ /* 0x000fc400078f18ff */
[----:B------:R-:W-:Y:S02]  /*0630*/  ISETP.NE.AND.EX P1, PT, RZ, c[0x0][0x17c], PT, P1 ;  /* 0x00005f00ff007a0c */ /* 0x000fe40003f25310 */
[----:B------:R-:W-:Y:S02]  /*0640*/  LEA.HI.SX32 R157, R2, R3, 0x1d ;  /* 0x00000003029d7211 */ /* 0x000fe400078feaff */
[----:B------:R-:W-:-:S05]  /*0650*/  MOV R2, 0x10 ;  /* 0x0000001000027802 */ /* 0x000fca0000000f00 */
[----:B------:R-:W-:-:S04]  /*0660*/  IMAD.WIDE.U32 R144, R157, R2, c[0x0][0x170] ;  /* 0x00005c009d907625 */ /* 0x000fc800078e0002 */
[CC--:B------:R-:W-:Y:S02]  /*0670*/  @P2 IMAD.WIDE.U32 R150, R157.reuse, R2.reuse, c[0x0][0x180] ;  /* 0x000060009d962625 */ /* 0x0c0fe400078e0002 */
[----:B------:R-:W2:Y:S01]  /*0680*/  LDG.E.128 R144, [R144.64] ;  /* 0x0000000490907981 */ /* 0x000ea2000c1e1d00 */
[----:B------:R-:W-:Y:S01]  /*0690*/  ISETP.NE.U32.AND P3, PT, RZ, c[0x0][0x178], PT ;  /* 0x00005e00ff007a0c */ /* 0x000fe20003f65070 */
[----:B------:R-:W-:Y:S02]  /*06a0*/  @P1 IMAD.WIDE.U32 R148, R157, R2, c[0x0][0x178] ;  /* 0x00005e009d941625 */ /* 0x000fe400078e0002 */
[----:B-----5:R0:W5:Y:S01]  /*06b0*/  @P2 LDG.E.128 R8, [R150.64] ;  /* 0x0000000496082981 */ /* 0x020162000c1e1d00 */
[----:B------:R-:W-:-:S03]  /*06c0*/  ISETP.NE.AND.EX P3, PT, RZ, c[0x0][0x17c], PT, P3 ;  /* 0x00005f00ff007a0c */ /* 0x000fc60003f65330 */
[----:B------:R2:W5:Y:S02]  /*06d0*/  @P1 LDG.E.128 R12, [R148.64] ;  /* 0x00000004940c1981 */ /* 0x000564000c1e1d00 */
[----:B--2---:R-:W-:-:S08]  /*06e0*/  PRMT R148, RZ, 0x5410, R144 ;  /* 0x00005410ff947816 */ /* 0x004fd00000000090 */
[----:B------:R-:W-:Y:S05]  /*06f0*/  @P3 BRA `(.L_x_5611) ;  /* 0x0000008000003947 */ /* 0x000fea0003800000 */
[----:B0-----:R-:W-:-:S04]  /*0700*/  ISETP.NE.U32.AND P4, PT, RZ, c[0x0][0x180], PT ;  /* 0x00006000ff007a0c */ /* 0x001fc80003f85070 */
[----:B------:R-:W-:-:S13]  /*0710*/  ISETP.NE.AND.EX P4, PT, RZ, c[0x0][0x184], PT, P4 ;  /* 0x00006100ff007a0c */ /* 0x000fda0003f85340 */
[----:B------:R-:W-:Y:S05]  /*0720*/  @P4 BRA `(.L_x_5612) ;  /* 0x0000002000004947 */ /* 0x000fea0003800000 */
[----:B------:R-:W-:Y:S05]  /*0730*/  @P0 BRA `(.L_x_5613) ;  /* 0x0000008000000947 */ /* 0x000fea0003800000 */
[----:B------:R-:W-:Y:S05]  /*0740*/  BRA `(.L_x_5614) ;  /* 0x0000009000007947 */ /* 0x000fea0003800000 */
.L_x_5612:
[----:B-----5:R-:W-:-:S05]  /*0750*/  PRMT R3, RZ, 0x5410, R8 ;  /* 0x00005410ff037816 */ /* 0x020fca0000000008 */
[----:B------:R-:W-:Y:S01]  /*0760*/  FADD.FTZ R148, R148, R3 ;  /* 0x0000000394947221 */ /* 0x000fe20000010000 */
[----:B------:R-:W-:Y:S05]  /*0770*/  BRA `(.L_x_5613) ;  /* 0x0000004000007947 */ /* 0x000fea0003800000 */
.L_x_5611:
[----:B0----5:R-:W-:-:S05]  /*0780*/  PRMT R3, RZ, 0x5410, R12 ;  /* 0x00005410ff037816 */ /* 0x021fca000000000c */
[----:B------:R-:W-:Y:S01]  /*0790*/  FADD.FTZ R148, R148, R3 ;  /* 0x0000000394947221 */ /* 0x000fe20000010000 */
[----:B------:R-:W-:-:S05]  /*07a0*/  @P2 PRMT R3, RZ, 0x5410, R8 ;  /* 0x00005410ff032816 */ /* 0x000fca0000000008 */
[----:B------:R-:W-:-:S05]  /*07b0*/  @P2 FADD.FTZ R148, R148, R3 ;  /* 0x0000000394942221 */ /* 0x000fca0000010000 */
.L_x_5613:
[----:B------:R-:W-:-:S04]  /*07c0*/  F2FP.BF16.PACK_AB R3, RZ, R148 ;  /* 0x00000094ff03723e */ /* 0x000fc800000010ff */
[----:B------:R-:W-:Y:S02]  /*07d0*/  PRMT R4, R3, 0x7610, R4 ;  /* 0x0000761003047816 */ /* 0x000fe40000000004 */
.L_x_5614:
[----:B------:R-:W-:Y:S01]  /*07e0*/  PRMT R149, RZ, 0x7610, R144 ;  /* 0x00007610ff957816 */ /* 0x000fe20000000090 */
[----:B------:R-:W-:Y:S05]  /*07f0*/  @P3 BRA `(.L_x_5615) ;  /* 0x0000008000003947 */ /* 0x000fea0003800000 */
[----:B------:R-:W-:-:S04]  /*0800*/  ISETP.NE.U32.AND P4, PT, RZ, c[0x0][0x180], PT ;  /* 0x00006000ff007a0c */ /* 0x000fc80003f85070 */
[----:B------:R-:W-:-:S13]  /*0810*/  ISETP.NE.AND.EX P4, PT, RZ, c[0x0][0x184], PT, P4 ;  /* 0x00006100ff007a0c */ /* 0x000fda0003f85340 */
[----:B------:R-:W-:Y:S05]  /*0820*/  @P4 BRA `(.L_x_5616) ;  /* 0x0000002000004947 */ /* 0x000fea0003800000 */
[----:B------:R-:W-:Y:S05]  /*0830*/  @P0 BRA `(.L_x_5617) ;  /* 0x0000008000000947 */ /* 0x000fea0003800000 */
[----:B------:R-:W-:Y:S05]  /*0840*/  BRA `(.L_x_5618) ;  /* 0x0000009000007947 */ /* 0x000fea0003800000 */
.L_x_5616:
[----:B-----5:R-:W-:-:S05]  /*0850*/  PRMT R144, RZ, 0x7610, R8 ;  /* 0x00007610ff907816 */ /* 0x020fca0000000008 */
[----:B------:R-:W-:Y:S01]  /*0860*/  FADD.FTZ R149, R149, R144 ;  /* 0x0000009095957221 */ /* 0x000fe20000010000 */
[----:B------:R-:W-:Y:S05]  /*0870*/  BRA `(.L_x_5617) ;  /* 0x0000004000007947 */ /* 0x000fea0003800000 */
.L_x_5615:
[----:B-----5:R-:W-:-:S05]  /*0880*/  PRMT R144, RZ, 0x7610, R12 ;  /* 0x00007610ff907816 */ /* 0x020fca000000000c */
[----:B------:R-:W-:Y:S01]  /*0890*/  FADD.FTZ R149, R149, R144 ;  /* 0x0000009095957221 */ /* 0x000fe20000010000 */
[----:B------:R-:W-:-:S05]  /*08a0*/  @P2 PRMT R144, RZ, 0x7610, R8 ;  /* 0x00007610ff902816 */ /* 0x000fca0000000008 */
[----:B------:R-:W-:-:S05]  /*08b0*/  @P2 FADD.FTZ R149, R149, R144 ;  /* 0x0000009095952221 */ /* 0x000fca0000010000 */
.L_x_5617:
[----:B------:R-:W-:-:S04]  /*08c0*/  F2FP.BF16.PACK_AB R3, RZ, R149 ;  /* 0x00000095ff03723e */ /* 0x000fc800000010ff */
[----:B------:R-:W-:Y:S02]  /*08d0*/  PRMT R4, R4, 0x5410, R3 ;  /* 0x0000541004047816 */ /* 0x000fe40000000003 */
.L_x_5618:
[----:B------:R-:W-:Y:S01]  /*08e0*/  PRMT R150, RZ, 0x5410, R145 ;  /* 0x00005410ff967816 */ /* 0x000fe20000000091 */
[----:B------:R-:W-:Y:S05]  /*08f0*/  @P3 BRA `(.L_x_5619) ;  /* 0x0000008000003947 */ /* 0x000fea0003800000 */
[----:B------:R-:W-:-:S04]  /*0900*/  ISETP.NE.U32.AND P4, PT, RZ, c[0x0][0x180], PT ;  /* 0x00006000ff007a0c */ /* 0x000fc80003f85070 */
[----:B------:R-:W-:-:S13]  /*0910*/  ISETP.NE.AND.EX P4, PT, RZ, c[0x0][0x184], PT, P4 ;  /* 0x00006100ff007a0c */ /* 0x000fda0003f85340 */
[----:B------:R-:W-:Y:S05]  /*0920*/  @P4 BRA `(.L_x_5620) ;  /* 0x0000002000004947 */ /* 0x000fea0003800000 */
[----:B------:R-:W-:Y:S05]  /*0930*/  @P0 BRA `(.L_x_5621) ;  /* 0x0000008000000947 */ /* 0x000fea0003800000 */
[----:B------:R-:W-:Y:S05]  /*0940*/  BRA `(.L_x_5622) ;  /* 0x0000009000007947 */ /* 0x000fea0003800000 */
.L_x_5620:
[----:B-----5:R-:W-:-:S05]  /*0950*/  PRMT R3, RZ, 0x5410, R9 ;  /* 0x00005410ff037816 */ /* 0x020fca0000000009 */
[----:B------:R-:W-:Y:S01]  /*0960*/  FADD.FTZ R150, R150, R3 ;  /* 0x0000000396967221 */ /* 0x000fe20000010000 */
[----:B------:R-:W-:Y:S05]  /*0970*/  BRA `(.L_x_5621) ;  /* 0x0000004000007947 */ /* 0x000fea0003800000 */
.L_x_5619:
[----:B-----5:R-:W-:-:S05]  /*0980*/  PRMT R3, RZ, 0x5410, R13 ;  /* 0x00005410ff037816 */ /* 0x020fca000000000d */
[----:B------:R-:W-:Y:S01]  /*0990*/  FADD.FTZ R150, R150, R3 ;  /* 0x0000000396967221 */ /* 0x000fe20000010000 */
[----:B------:R-:W-:-:S05]  /*09a0*/  @P2 PRMT R3, RZ, 0x5410, R9 ;  /* 0x00005410ff032816 */ /* 0x000fca0000000009 */
[----:B------:R-:W-:-:S05]  /*09b0*/  @P2 FADD.FTZ R150, R150, R3 ;  /* 0x0000000396962221 */ /* 0x000fca0000010000 */
.L_x_5621:
[----:B------:R-:W-:-:S04]  /*09c0*/  F2FP.BF16.PACK_AB R3, RZ, R150 ;  /* 0x00000096ff03723e */ /* 0x000fc800000010ff */
[----:B------:R-:W-:Y:S02]  /*09d0*/  PRMT R5, R3, 0x7610, R5 ;  /* 0x0000761003057816 */ /* 0x000fe40000000005 */
.L_x_5622:
[----:B------:R-:W-:Y:S01]  /*09e0*/  PRMT R151, RZ, 0x7610, R145 ;  /* 0x00007610ff977816 */ /* 0x000fe20000000091 */
[----:B------:R-:W-:Y:S05]  /*09f0*/  @P3 BRA `(.L_x_5623) ;  /* 0x0000008000003947 */ /* 0x000fea0003800000 */
[----:B------:R-:W-:-:S04]  /*0a00*/  ISETP.NE.U32.AND P4, PT, RZ, c[0x0][0x180], PT ;  /* 0x00006000ff007a0c */ /* 0x000fc80003f85070 */
[----:B------:R-:W-:-:S13]  /*0a10*/  ISETP.NE.AND.EX P4, PT, RZ, c[0x0][0x184], PT, P4 ;  /* 0x00006100ff007a0c */ /* 0x000fda0003f85340 */
[----:B------:R-:W-:Y:S05]  /*0a20*/  @P4 BRA `(.L_x_5624) ;  /* 0x0000002000004947 */ /* 0x000fea0003800000 */
[----:B------:R-:W-:Y:S05]  /*0a30*/  @P0 BRA `(.L_x_5625) ;  /* 0x0000008000000947 */ /* 0x000fea0003800000 */
[----:B------:R-:W-:Y:S05]  /*0a40*/  BRA `(.L_x_5626) ;  /* 0x0000009000007947 */ /* 0x000fea0003800000 */
.L_x_5624:
[----:B-----5:R-:W-:-:S05]  /*0a50*/  PRMT R144, RZ, 0x7610, R9 ;  /* 0x00007610ff907816 */ /* 0x020fca0000000009 */
[----:B------:R-:W-:Y:S01]  /*0a60*/  FADD.FTZ R151, R151, R144 ;  /* 0x0000009097977221 */ /* 0x000fe20000010000 */
[----:B------:R-:W-:Y:S05]  /*0a70*/  BRA `(.L_x_5625) ;  /* 0x0000004000007947 */ /* 0x000fea0003800000 */
.L_x_5623:
[----:B-----5:R-:W-:-:S05]  /*0a80*/  PRMT R144, RZ, 0x7610, R13 ;  /* 0x00007610ff907816 */ /* 0x020fca000000000d */
[----:B------:R-:W-:Y:S01]  /*0a90*/  FADD.FTZ R151, R151, R144 ;  /* 0x0000009097977221 */ /* 0x000fe20000010000 */
[----:B------:R-:W-:-:S05]  /*0aa0*/  @P2 PRMT R144, RZ, 0x7610, R9 ;  /* 0x00007610ff902816 */ /* 0x000fca0000000009 */
[----:B------:R-:W-:-:S05]  /*0ab0*/  @P2 FADD.FTZ R151, R151, R144 ;  /* 0x0000009097972221 */ /* 0x000fca0000010000 */
.L_x_5625:
[----:B------:R-:W-:-:S04]  /*0ac0*/  F2FP.BF16.PACK_AB R3, RZ, R151 ;  /* 0x00000097ff03723e */ /* 0x000fc800000010ff */
[----:B------:R-:W-:Y:S02]  /*0ad0*/  PRMT R5, R5, 0x5410, R3 ;  /* 0x0000541005057816 */ /* 0x000fe40000000003 */
.L_x_5626:
[----:B------:R-:W-:Y:S01]  /*0ae0*/  PRMT R152, RZ, 0x5410, R146 ;  /* 0x00005410ff987816 */ /* 0x000fe20000000092 */
[----:B------:R-:W-:Y:S05]  /*0af0*/  @P3 BRA `(.L_x_5627) ;  /* 0x0000008000003947 */ /* 0x000fea0003800000 */
[----:B------:R-:W-:-:S04]  /*0b00*/  ISETP.NE.U32.AND P4, PT, RZ, c[0x0][0x180], PT ;  /* 0x00006000ff007a0c */ /* 0x000fc80003f85070 */
[----:B------:R-:W-:-:S13]  /*0b10*/  ISETP.NE.AND.EX P4, PT, RZ, c[0x0][0x184], PT, P4 ;  /* 0x00006100ff007a0c */ /* 0x000fda0003f85340 */
[----:B------:R-:W-:Y:S05]  /*0b20*/  @P4 BRA `(.L_x_5628) ;  /* 0x0000002000004947 */ /* 0x000fea0003800000 */
[----:B------:R-:W-:Y:S05]  /*0b30*/  @P0 BRA `(.L_x_5629) ;  /* 0x0000008000000947 */ /* 0x000fea0003800000 */
[----:B------:R-:W-:Y:S05]  /*0b40*/  BRA `(.L_x_5630) ;  /* 0x0000009000007947 */ /* 0x000fea0003800000 */
.L_x_5628:
[----:B-----5:R-:W-:-:S05]  /*0b50*/  PRMT R3, RZ, 0x5410, R10 ;  /* 0x00005410ff037816 */ /* 0x020fca000000000a */
[----:B------:R-:W-:Y:S01]  /*0b60*/  FADD.FTZ R152, R152, R3 ;  /* 0x0000000398987221 */ /* 0x000fe20000010000 */
[----:B------:R-:W-:Y:S05]  /*0b70*/  BRA `(.L_x_5629) ;  /* 0x0000004000007947 */ /* 0x000fea0003800000 */
.L_x_5627:
[----:B-----5:R-:W-:-:S05]  /*0b80*/  PRMT R3, RZ, 0x5410, R14 ;  /* 0x00005410ff037816 */ /* 0x020fca000000000e */
[----:B------:R-:W-:Y:S01]  /*0b90*/  FADD.FTZ R152, R152, R3 ;  /* 0x0000000398987221 */ /* 0x000fe20000010000 */
[----:B------:R-:W-:-:S05]  /*0ba0*/  @P2 PRMT R3, RZ, 0x5410, R10 ;  /* 0x00005410ff032816 */ /* 0x000fca000000000a */
[----:B------:R-:W-:-:S05]  /*0bb0*/  @P2 FADD.FTZ R152, R152, R3 ;  /* 0x0000000398982221 */ /* 0x000fca0000010000 */
.L_x_5629:
[----:B------:R-:W-:-:S04]  /*0bc0*/  F2FP.BF16.PACK_AB R3, RZ, R152 ;  /* 0x00000098ff03723e */ /* 0x000fc800000010ff */
[----:B------:R-:W-:Y:S02]  /*0bd0*/  PRMT R6, R3, 0x7610, R6 ;  /* 0x0000761003067816 */ /* 0x000fe40000000006 */
.L_x_5630:
[----:B------:R-:W-:Y:S01]  /*0be0*/  PRMT R153, RZ, 0x7610, R146 ;  /* 0x00007610ff997816 */ /* 0x000fe20000000092 */
[----:B------:R-:W-:Y:S05]  /*0bf0*/  @P3 BRA `(.L_x_5631) ;  /* 0x0000008000003947 */ /* 0x000fea0003800000 */
[----:B------:R-:W-:-:S04]  /*0c00*/  ISETP.NE.U32.AND P4, PT, RZ, c[0x0][0x180], PT ;  /* 0x00006000ff007a0c */ /* 0x000fc80003f85070 */
[----:B------:R-:W-:-:S13]  /*0c10*/  ISETP.NE.AND.EX P4, PT, RZ, c[0x0][0x184], PT, P4 ;  /* 0x00006100ff007a0c */ /* 0x000fda0003f85340 */
[----:B------:R-:W-:Y:S05]  /*0c20*/  @P4 BRA `(.L_x_5632) ;  /* 0x0000002000004947 */ /* 0x000fea0003800000 */
[----:B------:R-:W-:Y:S05]  /*0c30*/  @P0 BRA `(.L_x_5633) ;  /* 0x0000008000000947 */ /* 0x000fea0003800000 */
[----:B------:R-:W-:Y:S05]  /*0c40*/  BRA `(.L_x_5634) ;  /* 0x0000009000007947 */ /* 0x000fea0003800000 */
.L_x_5632:
[----:B-----5:R-:W-:-:S05]  /*0c50*/  PRMT R144, RZ, 0x7610, R10 ;  /* 0x00007610ff907816 */ /* 0x020fca000000000a */
[----:B------:R-:W-:Y:S01]  /*0c60*/  FADD.FTZ R153, R153, R144 ;  /* 0x0000009099997221 */ /* 0x000fe20000010000 */
[----:B------:R-:W-:Y:S05]  /*0c70*/  BRA `(.L_x_5633) ;  /* 0x0000004000007947 */ /* 0x000fea0003800000 */
.L_x_5631:
[----:B-----5:R-:W-:-:S05]  /*0c80*/  PRMT R144, RZ, 0x7610, R14 ;  /* 0x00007610ff907816 */ /* 0x020fca000000000e */
[----:B------:R-:W-:Y:S01]  /*0c90*/  FADD.FTZ R153, R153, R144 ;  /* 0x0000009099997221 */ /* 0x000fe20000010000 */
[----:B------:R-:W-:-:S05]  /*0ca0*/  @P2 PRMT R144, RZ, 0x7610, R10 ;  /* 0x00007610ff902816 */ /* 0x000fca000000000a */
[----:B------:R-:W-:-:S05]  /*0cb0*/  @P2 FADD.FTZ R153, R153, R144 ;  /* 0x0000009099992221 */ /* 0x000fca0000010000 */
.L_x_5633:
[----:B------:R-:W-:-:S04]  /*0cc0*/  F2FP.BF16.PACK_AB R3, RZ, R153 ;  /* 0x00000099ff03723e */ /* 0x000fc800000010ff */
[----:B------:R-:W-:Y:S02]  /*0cd0*/  PRMT R6, R6, 0x5410, R3 ;  /* 0x0000541006067816 */ /* 0x000fe40000000003 */
.L_x_5634:
[----:B------:R-:W-:Y:S01]  /*0ce0*/  PRMT R154, RZ, 0x5410, R147 ;  /* 0x00005410ff9a7816 */ /* 0x000fe20000000093 */
[----:B------:R-:W-:Y:S05]  /*0cf0*/  @P3 BRA `(.L_x_5635) ;  /* 0x0000008000003947 */ /* 0x000fea0003800000 */
[----:B------:R-:W-:-:S04]  /*0d00*/  ISETP.NE.U32.AND P4, PT, RZ, c[0x0][0x180], PT ;  /* 0x00006000ff007a0c */ /* 0x000fc80003f85070 */
[----:B------:R-:W-:-:S13]  /*0d10*/  ISETP.NE.AND.EX P4, PT, RZ, c[0x0][0x184], PT, P4 ;  /* 0x00006100ff007a0c */ /* 0x000fda0003f85340 */
[----:B------:R-:W-:Y:S05]  /*0d20*/  @P4 BRA `(.L_x_5636) ;  /* 0x0000002000004947 */ /* 0x000fea0003800000 */
[----:B------:R-:W-:Y:S05]  /*0d30*/  @P0 BRA `(.L_x_5637) ;  /* 0x0000008000000947 */ /* 0x000fea0003800000 */
[----:B------:R-:W-:Y:S05]  /*0d40*/  BRA `(.L_x_5638) ;  /* 0x0000009000007947 */ /* 0x000fea0003800000 */
.L_x_5636:
[----:B-----5:R-:W-:-:S05]  /*0d50*/  PRMT R3, RZ, 0x5410, R11 ;  /* 0x00005410ff037816 */ /* 0x020fca000000000b */
[----:B------:R-:W-:Y:S01]  /*0d60*/  FADD.FTZ R154, R154, R3 ;  /* 0x000000039a9a7221 */ /* 0x000fe20000010000 */
[----:B------:R-:W-:Y:S05]  /*0d70*/  BRA `(.L_x_5637) ;  /* 0x0000004000007947 */ /* 0x000fea0003800000 */
.L_x_5635:
[----:B-----5:R-:W-:-:S05]  /*0d80*/  PRMT R3, RZ, 0x5410, R15 ;  /* 0x00005410ff037816 */ /* 0x020fca000000000f */
[----:B------:R-:W-:Y:S01]  /*0d90*/  FADD.FTZ R154, R154, R3 ;  /* 0x000000039a9a7221 */ /* 0x000fe20000010000 */
[----:B------:R-:W-:-:S05]  /*0da0*/  @P2 PRMT R3, RZ, 0x5410, R11 ;  /* 0x00005410ff032816 */ /* 0x000fca000000000b */
[----:B------:R-:W-:-:S05]  /*0db0*/  @P2 FADD.FTZ R154, R154, R3 ;  /* 0x000000039a9a2221 */ /* 0x000fca0000010000 */
.L_x_5637:
[----:B------:R-:W-:-:S04]  /*0dc0*/  F2FP.BF16.PACK_AB R3, RZ, R154 ;  /* 0x0000009aff03723e */ /* 0x000fc800000010ff */
[----:B------:R-:W-:Y:S02]  /*0dd0*/  PRMT R7, R3, 0x7610, R7 ;  /* 0x0000761003077816 */ /* 0x000fe40000000007 */
.L_x_5638:
[----:B------:R-:W-:Y:S01]  /*0de0*/  PRMT R155, RZ, 0x7610, R147 ;  /* 0x00007610ff9b7816 */ /* 0x000fe20000000093 */
[----:B------:R-:W-:Y:S05]  /*0df0*/  @P3 BRA `(.L_x_5639) ;  /* 0x0000008000003947 */ /* 0x000fea0003800000 */
[----:B------:R-:W-:-:S04]  /*0e00*/  ISETP.NE.U32.AND P4, PT, RZ, c[0x0][0x180], PT ;  /* 0x00006000ff007a0c */ /* 0x000fc80003f85070 */
[----:B------:R-:W-:-:S13]  /*0e10*/  ISETP.NE.AND.EX P4, PT, RZ, c[0x0][0x184], PT, P4 ;  /* 0x00006100ff007a0c */ /* 0x000fda0003f85340 */
[----:B------:R-:W-:Y:S05]  /*0e20*/  @P4 BRA `(.L_x_5640) ;  /* 0x0000002000004947 */ /* 0x000fea0003800000 */
[----:B------:R-:W-:Y:S05]  /*0e30*/  @P0 BRA `(.L_x_5641) ;  /* 0x0000008000000947 */ /* 0x000fea0003800000 */
[----:B------:R-:W-:Y:S05]  /*0e40*/  BRA `(.L_x_5642) ;  /* 0x0000009000007947 */ /* 0x000fea0003800000 */
.L_x_5640:
[----:B-----5:R-:W-:-:S05]  /*0e50*/  PRMT R144, RZ, 0x7610, R11 ;  /* 0x00007610ff907816 */ /* 0x020fca000000000b */
[----:B------:R-:W-:Y:S01]  /*0e60*/  FADD.FTZ R155, R155, R144 ;  /* 0x000000909b9b7221 */ /* 0x000fe20000010000 */
[----:B------:R-:W-:Y:S05]  /*0e70*/  BRA `(.L_x_5641) ;  /* 0x0000004000007947 */ /* 0x000fea0003800000 */
.L_x_5639:
[----:B-----5:R-:W-:-:S05]  /*0e80*/  PRMT R144, RZ, 0x7610, R15 ;  /* 0x00007610ff907816 */ /* 0x020fca000000000f */
[----:B------:R-:W-:Y:S01]  /*0e90*/  FADD.FTZ R155, R155, R144 ;  /* 0x000000909b9b7221 */ /* 0x000fe20000010000 */
[----:B------:R-:W-:-:S05]  /*0ea0*/  @P2 PRMT R144, RZ, 0x7610, R11 ;  /* 0x00007610ff902816 */ /* 0x000fca000000000b */
[----:B------:R-:W-:-:S05]  /*0eb0*/  @P2 FADD.FTZ R155, R155, R144 ;  /* 0x000000909b9b2221 */ /* 0x000fca0000010000 */
.L_x_5641:
[----:B------:R-:W-:-:S04]  /*0ec0*/  F2FP.BF16.PACK_AB R3, RZ, R155 ;  /* 0x0000009bff03723e */ /* 0x000fc800000010ff */
[----:B------:R-:W-:Y:S02]  /*0ed0*/  PRMT R7, R7, 0x5410, R3 ;  /* 0x0000541007077816 */ /* 0x000fe40000000003 */
.L_x_5642:
[C---:B------:R-:W-:Y:S01]  /*0ee0*/  IADD3 R169, R157.reuse, 0x100, RZ ;  /* 0x000001009da97810 */ /* 0x040fe20007ffe0ff */
[----:B------:R-:W-:-:S04]  /*0ef0*/  @P0 IMAD.WIDE.U32 R158, R157, R2, c[0x0][0x188] ;  /* 0x000062009d9e0625 */ /* 0x000fc800078e0002 */
[CC--:B------:R-:W-:Y:S01]  /*0f00*/  IMAD.WIDE.U32 R144, R169.reuse, R2.reuse, c[0x0][0x170] ;  /* 0x00005c00a9907625 */ /* 0x0c0fe200078e0002 */
[----:B------:R0:W-:Y:S03]  /*0f10*/  @P0 STG.E.128 [R158.64], R4 ;  /* 0x000000049e000986 */ /* 0x0001e6000c101d04 */
[CC--:B------:R-:W-:Y:S02]  /*0f20*/  @P2 IMAD.WIDE.U32 R162, R169.reuse, R2.reuse, c[0x0][0x180] ;  /* 0x00006000a9a22625 */ /* 0x0c0fe400078e0002 */
[----:B------:R-:W2:Y:S02]  /*0f30*/  LDG.E.128 R144, [R144.64] ;  /* 0x0000000490907981 */ /* 0x000ea4000c1e1d00 */
[----:B------:R-:W-:Y:S02]  /*0f40*/  @P1 IMAD.WIDE.U32 R160, R169, R2, c[0x0][0x178] ;  /* 0x00005e00a9a01625 */ /* 0x000fe400078e0002 */
[----:B-----5:R0:W5:Y:S04]  /*0f50*/  @P2 LDG.E.128 R8, [R162.64] ;  /* 0x00000004a2082981 */ /* 0x020168000c1e1d00 */
[----:B------:R-:W1:Y:S04]  /*0f60*/  S2R R3, SR_TID.X ;  /* 0x0000000000037919 */ /* 0x000e680000002100 */
[----:B------:R2:W5:Y:S02]  /*0f70*/  @P1 LDG.E.128 R12, [R160.64] ;  /* 0x00000004a00c1981 */ /* 0x000564000c1e1d00 */
[----:B--2---:R-:W-:Y:S01]  /*0f80*/  PRMT R160, RZ, 0x5410, R144 ;  /* 0x00005410ffa07816 */ /* 0x004fe20000000090 */
[----:B------:R-:W-:Y:S05]  /*0f90*/  @P3 BRA `(.L_x_5643) ;  /* 0x0000008000003947 */ /* 0x000fea0003800000 */
[----:B01----:R-:W-:-:S04]  /*0fa0*/  ISETP.NE.U32.AND P4, PT, RZ, c[0x0][0x180], PT ;  /* 0x00006000ff007a0c */ /* 0x003fc80003f85070 */
[----:B------:R-:W-:-:S13]  /*0fb0*/  ISETP.NE.AND.EX P4, PT, RZ, c[0x0][0x184], PT, P4 ;  /* 0x00006100ff007a0c */ /* 0x000fda0003f85340 */
[----:B------:R-:W-:Y:S05]  /*0fc0*/  @P4 BRA `(.L_x_5644) ;  /* 0x0000002000004947 */ /* 0x000fea0003800000 */
[----:B------:R-:W-:Y:S05]  /*0fd0*/  @P0 BRA `(.L_x_5645) ;  /* 0x0000008000000947 */ /* 0x000fea0003800000 */
[----:B------:R-:W-:Y:S05]  /*0fe0*/  BRA `(.L_x_5646) ;  /* 0x0000009000007947 */ /* 0x000fea0003800000 */
.L_x_5644:
[----:B-----5:R-:W-:-:S05]  /*0ff0*/  PRMT R159, RZ, 0x5410, R8 ;  /* 0x00005410ff9f7816 */ /* 0x020fca0000000008 */
[----:B------:R-:W-:Y:S01]  /*1000*/  FADD.FTZ R160, R159, R160 ;  /* 0x000000a09fa07221 */ /* 0x000fe20000010000 */
[----:B------:R-:W-:Y:S05]  /*1010*/  BRA `(.L_x_5645) ;  /* 0x0000004000007947 */ /* 0x000fea0003800000 */
.L_x_5643:
[----:B01---5:R-:W-:-:S05]  /*1020*/  PRMT R159, RZ, 0x5410, R12 ;  /* 0x00005410ff9f7816 */ /* 0x023fca000000000c */
[----:B------:R-:W-:Y:S01]  /*1030*/  FADD.FTZ R160, R159, R160 ;  /* 0x000000a09fa07221 */ /* 0x000fe20000010000 */
[----:B------:R-:W-:-:S05]  /*1040*/  @P2 PRMT R159, RZ, 0x5410, R8 ;  /* 0x00005410ff9f2816 */ /* 0x000fca0000000008 */
[----:B------:R-:W-:-:S05]  /*1050*/  @P2 FADD.FTZ R160, R159, R160 ;  /* 0x000000a09fa02221 */ /* 0x000fca0000010000 */
.L_x_5645:
[----:B------:R-:W-:-:S04]  /*1060*/  F2FP.BF16.PACK_AB R158, RZ, R160 ;  /* 0x000000a0ff9e723e */ /* 0x000fc800000010ff */
[----:B------:R-:W-:Y:S02]  /*1070*/  PRMT R4, R158, 0x7610, R4 ;  /* 0x000076109e047816 */ /* 0x000fe40000000004 */
.L_x_5646:
[----:B------:R-:W-:Y:S01]  /*1080*/  PRMT R161, RZ, 0x7610, R144 ;  /* 0x00007610ffa17816 */ /* 0x000fe20000000090 */
[----:B------:R-:W-:Y:S05]  /*1090*/  @P3 BRA `(.L_x_5647) ;  /* 0x0000008000003947 */ /* 0x000fea0003800000 */
[----:B------:R-:W-:-:S04]  /*10a0*/  ISETP.NE.U32.AND P4, PT, RZ, c[0x0][0x180], PT ;  /* 0x00006000ff007a0c */ /* 0x000fc80003f85070 */
[----:B------:R-:W-:-:S13]  /*10b0*/  ISETP.NE.AND.EX P4, PT, RZ, c[0x0][0x184], PT, P4 ;  /* 0x00006100ff007a0c */ /* 0x000fda0003f85340 */
[----:B------:R-:W-:Y:S05]  /*10c0*/  @P4 BRA `(.L_x_5648) ;  /* 0x0000002000004947 */ /* 0x000fea0003800000 */
[----:B------:R-:W-:Y:S05]  /*10d0*/  @P0 BRA `(.L_x_5649) ;  /* 0x0000008000000947 */ /* 0x000fea0003800000 */
[----:B------:R-:W-:Y:S05]  /*10e0*/  BRA `(.L_x_5650) ;  /* 0x0000009000007947 */ /* 0x000fea0003800000 */
.L_x_5648:
[----:B-----5:R-:W-:-:S05]  /*10f0*/  PRMT R144, RZ, 0x7610, R8 ;  /* 0x00007610ff907816 */ /* 0x020fca0000000008 */
[----:B------:R-:W-:Y:S01]  /*1100*/  FADD.FTZ R161, R144, R161 ;  /* 0x000000a190a17221 */ /* 0x000fe20000010000 */
[----:B------:R-:W-:Y:S05]  /*1110*/  BRA `(.L_x_5649) ;  /* 0x0000004000007947 */ /* 0x000fea0003800000 */
.L_x_5647:
[----:B-----5:R-:W-:-:S05]  /*1120*/  PRMT R144, RZ, 0x7610, R12 ;  /* 0x00007610ff907816 */ /* 0x020fca000000000c */
[----:B------:R-:W-:Y:S01]  /*1130*/  FADD.FTZ R161, R144, R161 ;  /* 0x000000a190a17221 */ /* 0x000fe20000010000 */
[----:B------:R-:W-:-:S05]  /*1140*/  @P2 PRMT R144, RZ, 0x7610, R8 ;  /* 0x00007610ff902816 */ /* 0x000fca0000000008 */
[----:B------:R-:W-:-:S05]  /*1150*/  @P2 FADD.FTZ R161, R144, R161 ;  /* 0x000000a190a12221 */ /* 0x000fca0000010000 */
.L_x_5649:
[----:B------:R-:W-:-:S04]  /*1160*/  F2FP.BF16.PACK_AB R144, RZ, R161 ;  /* 0x000000a1ff90723e */ /* 0x000fc800000010ff */
[----:B------:R-:W-:Y:S02]  /*1170*/  PRMT R4, R4, 0x5410, R144 ;  /* 0x0000541004047816 */ /* 0x000fe40000000090 */
.L_x_5650:
[----:B------:R-:W-:Y:S01]  /*1180*/  PRMT R162, RZ, 0x5410, R145 ;  /* 0x00005410ffa27816 */ /* 0x000fe20000000091 */
[----:B------:R-:W-:Y:S05]  /*1190*/  @P3 BRA `(.L_x_5651) ;  /* 0x0000008000003947 */ /* 0x000fea0003800000 */
[----:B------:R-:W-:-:S04]  /*11a0*/  ISETP.NE.U32.AND P4, PT, RZ, c[0x0][0x180], PT ;  /* 0x00006000ff007a0c */ /* 0x000fc80003f85070 */
[----:B------:R-:W-:-:S13]  /*11b0*/  ISETP.NE.AND.EX P4, PT, RZ, c[0x0][0x184], PT, P4 ;  /* 0x00006100ff007a0c */ /* 0x000fda0003f85340 */
[----:B------:R-:W-:Y:S05]  /*11c0*/  @P4 BRA `(.L_x_5652) ;  /* 0x0000002000004947 */ /* 0x000fea0003800000 */
[----:B------:R-:W-:Y:S05]  /*11d0*/  @P0 BRA `(.L_x_5653) ;  /* 0x0000008000000947 */ /* 0x000fea0003800000 */
[----:B------:R-:W-:Y:S05]  /*11e0*/  BRA `(.L_x_5654) ;  /* 0x0000009000007947 */ /* 0x000fea0003800000 */
.L_x_5652:
[----:B-----5:R-:W-:-:S05]  /*11f0*/  PRMT R159, RZ, 0x5410, R9 ;  /* 0x00005410ff9f7816 */ /* 0x020fca0000000009 */
[----:B------:R-:W-:Y:S01]  /*1200*/  FADD.FTZ R162, R159, R162 ;  /* 0x000000a29fa27221 */ /* 0x000fe20000010000 */
[----:B------:R-:W-:Y:S05]  /*1210*/  BRA `(.L_x_5653) ;  /* 0x0000004000007947 */ /* 0x000fea0003800000 */
.L_x_5651:
[----:B-----5:R-:W-:-:S05]  /*1220*/  PRMT R159, RZ, 0x5410, R13 ;  /* 0x00005410ff9f7816 */ /* 0x020fca000000000d */
[----:B------:R-:W-:Y:S01]  /*1230*/  FADD.FTZ R162, R159, R162 ;  /* 0x000000a29fa27221 */ /* 0x000fe20000010000 */
[----:B------:R-:W-:-:S05]  /*1240*/  @P2 PRMT R159, RZ, 0x5410, R9 ;  /* 0x00005410ff9f2816 */ /* 0x000fca0000000009 */
[----:B------:R-:W-:-:S05]  /*1250*/  @P2 FADD.FTZ R162, R159, R162 ;  /* 0x000000a29fa22221 */ /* 0x000fca0000010000 */
.L_x_5653:
[----:B------:R-:W-:-:S04]  /*1260*/  F2FP.BF16.PACK_AB R144, RZ, R162 ;  /* 0x000000a2ff90723e */ /* 0x000fc800000010ff */
[----:B------:R-:W-:Y:S02]  /*1270*/  PRMT R5, R144, 0x7610, R5 ;  /* 0x0000761090057816 */ /* 0x000fe40000000005 */
.L_x_5654:
[----:B------:R-:W-:Y:S01]  /*1280*/  PRMT R163, RZ, 0x7610, R145 ;  /* 0x00007610ffa37816 */ /* 0x000fe20000000091 */
[----:B------:R-:W-:Y:S05]  /*1290*/  @P3 BRA `(.L_x_5655) ;  /* 0x0000008000003947 */ /* 0x000fea0003800000 */
[----:B------:R-:W-:-:S04]  /*12a0*/  ISETP.NE.U32.AND P4, PT, RZ, c[0x0][0x180], PT ;  /* 0x00006000ff007a0c */ /* 0x000fc80003f85070 */
[----:B------:R-:W-:-:S13]  /*12b0*/  ISETP.NE.AND.EX P4, PT, RZ, c[0x0][0x184], PT, P4 ;  /* 0x00006100ff007a0c */ /* 0x000fda0003f85340 */
[----:B------:R-:W-:Y:S05]  /*12c0*/  @P4 BRA `(.L_x_5656) ;  /* 0x0000002000004947 */ /* 0x000fea0003800000 */
[----:B------:R-:W-:Y:S05]  /*12d0*/  @P0 BRA `(.L_x_5657) ;  /* 0x0000008000000947 */ /* 0x000fea0003800000 */
[----:B------:R-:W-:Y:S05]  /*12e0*/  BRA `(.L_x_5658) ;  /* 0x0000009000007947 */ /* 0x000fea0003800000 */
.L_x_5656:
[----:B-----5:R-:W-:-:S05]  /*12f0*/  PRMT R144, RZ, 0x7610, R9 ;  /* 0x00007610ff907816 */ /* 0x020fca0000000009 */
[----:B------:R-:W-:Y:S01]  /*1300*/  FADD.FTZ R163, R144, R163 ;  /* 0x000000a390a37221 */ /* 0x000fe20000010000 */
[----:B------:R-:W-:Y:S05]  /*1310*/  BRA `(.L_x_5657) ;  /* 0x0000004000007947 */ /* 0x000fea0003800000 */
.L_x_5655:
[----:B-----5:R-:W-:-:S05]  /*1320*/  PRMT R144, RZ, 0x7610, R13 ;  /* 0x00007610ff907816 */ /* 0x020fca000000000d */
[----:B------:R-:W-:Y:S01]  /*1330*/  FADD.FTZ R163, R144, R163 ;  /* 0x000000a390a37221 */ /* 0x000fe20000010000 */
[----:B------:R-:W-:-:S05]  /*1340*/  @P2 PRMT R144, RZ, 0x7610, R9 ;  /* 0x00007610ff902816 */ /* 0x000fca0000000009 */
[----:B------:R-:W-:-:S05]  /*1350*/  @P2 FADD.FTZ R163, R144, R163 ;  /* 0x000000a390a32221 */ /* 0x000fca0000010000 */
.L_x_5657:
[----:B------:R-:W-:-:S04]  /*1360*/  F2FP.BF16.PACK_AB R144, RZ, R163 ;  /* 0x000000a3ff90723e */ /* 0x000fc800000010ff */
[----:B------:R-:W-:Y:S02]  /*1370*/  PRMT R5, R5, 0x5410, R144 ;  /* 0x0000541005057816 */ /* 0x000fe40000000090 */
.L_x_5658:
[----:B------:R-:W-:Y:S01]  /*1380*/  PRMT R164, RZ, 0x5410, R146 ;  /* 0x00005410ffa47816 */ /* 0x000fe20000000092 */
[----:B------:R-:W-:Y:S05]  /*1390*/  @P3 BRA `(.L_x_5659) ;  /* 0x0000008000003947 */ /* 0x000fea0003800000 */
[----:B------:R-:W-:-:S04]  /*13a0*/  ISETP.NE.U32.AND P4, PT, RZ, c[0x0][0x180], PT ;  /* 0x00006000ff007a0c */ /* 0x000fc80003f85070 */
[----:B------:R-:W-:-:S13]  /*13b0*/  ISETP.NE.AND.EX P4, PT, RZ, c[0x0][0x184], PT, P4 ;  /* 0x00006100ff007a0c */ /* 0x000fda0003f85340 */
[----:B------:R-:W-:Y:S05]  /*13c0*/  @P4 BRA `(.L_x_5660) ;  /* 0x0000002000004947 */ /* 0x000fea0003800000 */
[----:B------:R-:W-:Y:S05]  /*13d0*/  @P0 BRA `(.L_x_5661) ;  /* 0x0000008000000947 */ /* 0x000fea0003800000 */
[----:B------:R-:W-:Y:S05]  /*13e0*/  BRA `(.L_x_5662) ;  /* 0x0000009000007947 */ /* 0x000fea0003800000 */
.L_x_5660:
[----:B-----5:R-:W-:-:S05]  /*13f0*/  PRMT R145, RZ, 0x5410, R10 ;  /* 0x00005410ff917816 */ /* 0x020fca000000000a */
[----:B------:R-:W-:Y:S01]  /*1400*/  FADD.FTZ R164, R145, R164 ;  /* 0x000000a491a47221 */ /* 0x000fe20000010000 */
[----:B------:R-:W-:Y:S05]  /*1410*/  BRA `(.L_x_5661) ;  /* 0x0000004000007947 */ /* 0x000fea0003800000 */
.L_x_5659:
[----:B-----5:R-:W-:-:S05]  /*1420*/  PRMT R145, RZ, 0x5410, R14 ;  /* 0x00005410ff917816 */ /* 0x020fca000000000e */
[----:B------:R-:W-:Y:S01]  /*1430*/  FADD.FTZ R164, R145, R164 ;  /* 0x000000a491a47221 */ /* 0x000fe20000010000 */
[----:B------:R-:W-:-:S05]  /*1440*/  @P2 PRMT R145, RZ, 0x5410, R10 ;  /* 0x00005410ff912816 */ /* 0x000fca000000000a */
[----:B------:R-:W-:-:S05]  /*1450*/  @P2 FADD.FTZ R164, R145, R164 ;  /* 0x000000a491a42221 */ /* 0x000fca0000010000 */
.L_x_5661:
[----:B------:R-:W-:-:S04]  /*1460*/  F2FP.BF16.PACK_AB R144, RZ, R164 ;  /* 0x000000a4ff90723e */ /* 0x000fc800000010ff */
[----:B------:R-:W-:Y:S02]  /*1470*/  PRMT R6, R144, 0x7610, R6 ;  /* 0x0000761090067816 */ /* 0x000fe40000000006 */
.L_x_5662:
[----:B------:R-:W-:Y:S01]  /*1480*/  PRMT R165, RZ, 0x7610, R146 ;  /* 0x00007610ffa57816 */ /* 0x000fe20000000092 */
[----:B------:R-:W-:Y:S05]  /*1490*/  @P3 BRA `(.L_x_5663) ;  /* 0x0000008000003947 */ /* 0x000fea0003800000 */
[----:B------:R-:W-:-:S04]  /*14a0*/  ISETP.NE.U32.AND P4, PT, RZ, c[0x0][0x180], PT ;  /* 0x00006000ff007a0c */ /* 0x000fc80003f85070 */
[----:B------:R-:W-:-:S13]  /*14b0*/  ISETP.NE.AND.EX P4, PT, RZ, c[0x0][0x184], PT, P4 ;  /* 0x00006100ff007a0c */ /* 0x000fda0003f85340 */
[----:B------:R-:W-:Y:S05]  /*14c0*/  @P4 BRA `(.L_x_5664) ;  /* 0x0000002000004947 */ /* 0x000fea0003800000 */
[----:B------:R-:W-:Y:S05]  /*14d0*/  @P0 BRA `(.L_x_5665) ;  /* 0x0000008000000947 */ /* 0x000fea0003800000 */
[----:B------:R-:W-:Y:S05]  /*14e0*/  BRA `(.L_x_5666) ;  /* 0x0000009000007947 */ /* 0x000fea0003800000 */
.L_x_5664:
[----:B-----5:R-:W-:-:S05]  /*14f0*/  PRMT R144, RZ, 0x7610, R10 ;  /* 0x00007610ff907816 */ /* 0x020fca000000000a */
[----:B------:R-:W-:Y:S01]  /*1500*/  FADD.FTZ R165, R144, R165 ;  /* 0x000000a590a57221 */ /* 0x000fe20000010000 */
[----:B------:R-:W-:Y:S05]  /*1510*/  BRA `(.L_x_5665) ;  /* 0x0000004000007947 */ /* 0x000fea0003800000 */
.L_x_5663:
[----:B-----5:R-:W-:-:S05]  /*1520*/  PRMT R144, RZ, 0x7610, R14 ;  /* 0x00007610ff907816 */ /* 0x020fca000000000e */
[----:B------:R-:W-:Y:S01]  /*1530*/  FADD.FTZ R165, R144, R165 ;  /* 0x000000a590a57221 */ /* 0x000fe20000010000 */
[----:B------:R-:W-:-:S05]  /*1540*/  @P2 PRMT R144, RZ, 0x7610, R10 ;  /* 0x00007610ff902816 */ /* 0x000fca000000000a */
[----:B------:R-:W-:-:S05]  /*1550*/  @P2 FADD.FTZ R165, R144, R165 ;  /* 0x000000a590a52221 */ /* 0x000fca0000010000 */
.L_x_5665:
[----:B------:R-:W-:-:S04]  /*1560*/  F2FP.BF16.PACK_AB R144, RZ, R165 ;  /* 0x000000a5ff90723e */ /* 0x000fc800000010ff */
[----:B------:R-:W-:Y:S02]  /*1570*/  PRMT R6, R6, 0x5410, R144 ;  /* 0x0000541006067816 */ /* 0x000fe40000000090 */
.L_x_5666:
[----:B------:R-:W-:Y:S01]  /*1580*/  PRMT R166, RZ, 0x5410, R147 ;  /* 0x00005410ffa67816 */ /* 0x000fe20000000093 */
[----:B------:R-:W-:Y:S05]  /*1590*/  @P3 BRA `(.L_x_5667) ;  /* 0x0000008000003947 */ /* 0x000fea0003800000 */
[----:B------:R-:W-:-:S04]  /*15a0*/  ISETP.NE.U32.AND P4, PT, RZ, c[0x0][0x180], PT ;  /* 0x00006000ff007a0c */ /* 0x000fc80003f85070 */
[----:B------:R-:W-:-:S13]  /*15b0*/  ISETP.NE.AND.EX P4, PT, RZ, c[0x0][0x184], PT, P4 ;  /* 0x00006100ff007a0c */ /* 0x000fda0003f85340 */
[----:B------:R-:W-:Y:S05]  /*15c0*/  @P4 BRA `(.L_x_5668) ;  /* 0x0000002000004947 */ /* 0x000fea0003800000 */
[----:B------:R-:W-:Y:S05]  /*15d0*/  @P0 BRA `(.L_x_5669) ;  /* 0x0000008000000947 */ /* 0x000fea0003800000 */
[----:B------:R-:W-:Y:S05]  /*15e0*/  BRA `(.L_x_5670) ;  /* 0x0000009000007947 */ /* 0x000fea0003800000 */
.L_x_5668:
[----:B-----5:R-:W-:-:S05]  /*15f0*/  PRMT R145, RZ, 0x5410, R11 ;  /* 0x00005410ff917816 */ /* 0x020fca000000000b */
[----:B------:R-:W-:Y:S01]  /*1600*/  FADD.FTZ R166, R145, R166 ;  /* 0x000000a691a67221 */ /* 0x000fe20000010000 */
[----:B------:R-:W-:Y:S05]  /*1610*/  BRA `(.L_x_5669) ;  /* 0x0000004000007947 */ /* 0x000fea0003800000 */
.L_x_5667:
[----:B-----5:R-:W-:-:S05]  /*1620*/  PRMT R145, RZ, 0x5410, R15 ;  /* 0x00005410ff917816 */ /* 0x020fca000000000f */
[----:B------:R-:W-:Y:S01]  /*1630*/  FADD.FTZ R166, R145, R166 ;  /* 0x000000a691a67221 */ /* 0x000fe20000010000 */
[----:B------:R-:W-:-:S05]  /*1640*/  @P2 PRMT R145, RZ, 0x5410, R11 ;  /* 0x00005410ff912816 */ /* 0x000fca000000000b */
[----:B------:R-:W-:-:S05]  /*1650*/  @P2 FADD.FTZ R166, R145, R166 ;  /* 0x000000a691a62221 */ /* 0x000fca0000010000 */
.L_x_5669:
[----:B------:R-:W-:-:S04]  /*1660*/  F2FP.BF16.PACK_AB R144, RZ, R166 ;  /* 0x000000a6ff90723e */ /* 0x000fc800000010ff */
[----:B------:R-:W-:Y:S02]  /*1670*/  PRMT R7, R144, 0x7610, R7 ;  /* 0x0000761090077816 */ /* 0x000fe40000000007 */
.L_x_5670:
[----:B------:R-:W-:Y:S01]  /*1680*/  PRMT R167, RZ, 0x7610, R147 ;  /* 0x00007610ffa77816 */ /* 0x000fe20000000093 */
[----:B------:R-:W-:Y:S05]  /*1690*/  @P3 BRA `(.L_x_5671) ;  /* 0x0000008000003947 */ /* 0x000fea0003800000 */
[----:B------:R-:W-:-:S04]  /*16a0*/  ISETP.NE.U32.AND P4, PT, RZ, c[0x0][0x180], PT ;  /* 0x00006000ff007a0c */ /* 0x000fc80003f85070 */
[----:B------:R-:W-:-:S13]  /*16b0*/  ISETP.NE.AND.EX P4, PT, RZ, c[0x0][0x184], PT, P4 ;  /* 0x00006100ff007a0c */ /* 0x000fda0003f85340 */
[----:B------:R-:W-:Y:S05]  /*16c0*/  @P4 BRA `(.L_x_5672) ;  /* 0x0000002000004947 */ /* 0x000fea0003800000 */
[----:B------:R-:W-:Y:S05]  /*16d0*/  @P0 BRA `(.L_x_5673) ;  /* 0x0000008000000947 */ /* 0x000fea0003800000 */
[----:B------:R-:W-:Y:S05]  /*16e0*/  BRA `(.L_x_5674) ;  /* 0x0000009000007947 */ /* 0x000fea0003800000 */
.L_x_5672:
[----:B-----5:R-:W-:-:S05]  /*16f0*/  PRMT R144, RZ, 0x7610, R11 ;  /* 0x00007610ff907816 */ /* 0x020fca000000000b */
[----:B------:R-:W-:Y:S01]  /*1700*/  FADD.FTZ R167, R144, R167 ;  /* 0x000000a790a77221 */ /* 0x000fe20000010000 */
[----:B------:R-:W-:Y:S05]  /*1710*/  BRA `(.L_x_5673) ;  /* 0x0000004000007947 */ /* 0x000fea0003800000 */
.L_x_5671:
[----:B-----5:R-:W-:-:S05]  /*1720*/  PRMT R144, RZ, 0x7610, R15 ;  /* 0x00007610ff907816 */ /* 0x020fca000000000f */
[----:B------:R-:W-:Y:S01]  /*1730*/  FADD.FTZ R167, R144, R167 ;  /* 0x000000a790a77221 */ /* 0x000fe20000010000 */
[----:B------:R-:W-:-:S05]  /*1740*/  @P2 PRMT R144, RZ, 0x7610, R11 ;  /* 0x00007610ff902816 */ /* 0x000fca000000000b */
[----:B------:R-:W-:-:S05]  /*1750*/  @P2 FADD.FTZ R167, R144, R167 ;  /* 0x000000a790a72221 */ /* 0x000fca0000010000 */
.L_x_5673:
[----:B------:R-:W-:-:S04]  /*1760*/  F2FP.BF16.PACK_AB R144, RZ, R167 ;  /* 0x000000a7ff90723e */ /* 0x000fc800000010ff */
[----:B------:R-:W-:Y:S02]  /*1770*/  PRMT R7, R7, 0x5410, R144 ;  /* 0x0000541007077816 */ /* 0x000fe40000000090 */
.L_x_5674:
[----:B------:R-:W-:Y:S01]  /*1780*/  IADD3 R158, R157, 0x200, RZ ;  /* 0x000002009d9e7810 */ /* 0x000fe20007ffe0ff */
[----:B------:R-:W-:-:S04]  /*1790*/  @P0 IMAD.WIDE.U32 R168, R169, R2, c[0x0][0x188] ;  /* 0x00006200a9a80625 */ /* 0x000fc800078e0002 */
[CC--:B------:R-:W-:Y:S01]  /*17a0*/  IMAD.WIDE.U32 R144, R158.reuse, R2.reuse, c[0x0][0x170] ;  /* 0x00005c009e907625 */ /* 0x0c0fe200078e0002 */
[----:B------:R0:W-:Y:S03]  /*17b0*/  @P0 STG.E.128 [R168.64], R4 ;  /* 0x00000004a8000986 */ /* 0x0001e6000c101d04 */
[CC--:B------:R-:W-:Y:S02]  /*17c0*/  @P1 IMAD.WIDE.U32 R170, R158.reuse, R2.reuse, c[0x0][0x178] ;  /* 0x00005e009eaa1625 */ /* 0x0c0fe400078e0002 */
[----:B------:R-:W0:Y:S02]  /*17d0*/  LDG.E.128 R144, [R144.64] ;  /* 0x0000000490907981 */ /* 0x000e24000c1e1d00 */
[----:B------:R-:W-:Y:S02]  /*17e0*/  @P2 IMAD.WIDE.U32 R172, R158, R2, c[0x0][0x180] ;  /* 0x000060009eac2625 */ /* 0x000fe400078e0002 */
[----:B-----5:R1:W5:Y:S04]  /*17f0*/  @P1 LDG.E.128 R12, [R170.64] ;  /* 0x00000004aa0c1981 */ /* 0x020368000c1e1d00 */
[----:B------:R1:W5:Y:S01]  /*1800*/  @P2 LDG.E.128 R8, [R172.64] ;  /* 0x00000004ac082981 */ /* 0x000362000c1e1d00 */
[----:B0-----:R-:W-:Y:S01]  /*1810*/  PRMT R168, RZ, 0x5410, R144 ;  /* 0x00005410ffa87816 */ /* 0x001fe20000000090 */
[----:B------:R-:W-:Y:S05]  /*1820*/  @P3 BRA `(.L_x_5675) ;  /* 0x0000008000003947 */ /* 0x000fea0003800000 */
[----:B-1----:R-:W-:-:S04]  /*1830*/  ISETP.NE.U32.AND P4, PT, RZ, c[0x0][0x180], PT ;  /* 0x00006000ff007a0c */ /* 0x002fc80003f85070 */
[----:B------:R-:W-:-:S13]  /*1840*/  ISETP.NE.AND.EX P4, PT, RZ, c[0x0][0x184], PT, P4 ;  /* 0x00006100ff007a0c */ /* 0x000fda0003f85340 */
[----:B------:R-:W-:Y:S05]  /*1850*/  @P4 BRA `(.L_x_5676) ;  /* 0x0000002000004947 */ /* 0x000fea0003800000 */
[----:B------:R-:W-:Y:S05]  /*1860*/  @P0 BRA `(.L_x_5677) ;  /* 0x0000008000000947 */ /* 0x000fea0003800000 */
[----:B------:R-:W-:Y:S05]  /*1870*/  BRA `(.L_x_5678) ;  /* 0x0000009000007947 */ /* 0x000fea0003800000 */
.L_x_5676:
[----:B-----5:R-:W-:-:S05]  /*1880*/  PRMT R159, RZ, 0x5410, R8 ;  /* 0x00005410ff9f7816 */ /* 0x020fca0000000008 */
[----:B------:R-:W-:Y:S01]  /*1890*/  FADD.FTZ R168, R159, R168 ;  /* 0x000000a89fa87221 */ /* 0x000fe20000010000 */
[----:B------:R-:W-:Y:S05]  /*18a0*/  BRA `(.L_x_5677) ;  /* 0x0000004000007947 */ /* 0x000fea0003800000 */
.L_x_5675:
[----:B-1---5:R-:W-:-:S05]  /*18b0*/  PRMT R159, RZ, 0x5410, R12 ;  /* 0x00005410ff9f7816 */ /* 0x022fca000000000c */
[----:B------:R-:W-:Y:S01]  /*18c0*/  FADD.FTZ R168, R159, R168 ;  /* 0x000000a89fa87221 */ /* 0x000fe20000010000 */
[----:B------:R-:W-:-:S05]  /*18d0*/  @P2 PRMT R159, RZ, 0x5410, R8 ;  /* 0x00005410ff9f2816 */ /* 0x000fca0000000008 */
[----:B------:R-:W-:-:S05]  /*18e0*/  @P2 FADD.FTZ R168, R159, R168 ;  /* 0x000000a89fa82221 */ /* 0x000fca0000010000 */
.L_x_5677:
[----:B------:R-:W-:-:S04]  /*18f0*/  F2FP.BF16.PACK_AB R159, RZ, R168 ;  /* 0x000000a8ff9f723e */ /* 0x000fc800000010ff */
[----:B------:R-:W-:Y:S02]  /*1900*/  PRMT R4, R159, 0x7610, R4 ;  /* 0x000076109f047816 */ /* 0x000fe40000000004 */
.L_x_5678:
[----:B------:R-:W-:Y:S01]  /*1910*/  PRMT R169, RZ, 0x7610, R144 ;  /* 0x00007610ffa97816 */ /* 0x000fe20000000090 */
[----:B------:R-:W-:Y:S05]  /*1920*/  @P3 BRA `(.L_x_5679) ;  /* 0x0000008000003947 */ /* 0x000fea0003800000 */
[----:B------:R-:W-:-:S04]  /*1930*/  ISETP.NE.U32.AND P4, PT, RZ, c[0x0][0x180], PT ;  /* 0x00006000ff007a0c */ /* 0x000fc80003f85070 */
[----:B------:R-:W-:-:S13]  /*1940*/  ISETP.NE.AND.EX P4, PT, RZ, c[0x0][0x184], PT, P4 ;  /* 0x00006100ff007a0c */ /* 0x000fda0003f85340 */
[----:B------:R-:W-:Y:S05]  /*1950*/  @P4 BRA `(.L_x_5680) ;  /* 0x0000002000004947 */ /* 0x000fea0003800000 */
[----:B------:R-:W-:Y:S05]  /*1960*/  @P0 BRA `(.L_x_5681) ;  /* 0x0000008000000947 */ /* 0x000fea0003800000 */
[----:B------:R-:W-:Y:S05]  /*1970*/  BRA `(.L_x_5682) ;  /* 0x0000009000007947 */ /* 0x000fea0003800000 */
.L_x_5680:
[----:B-----5:R-:W-:-:S05]  /*1980*/  PRMT R144, RZ, 0x7610, R8 ;  /* 0x00007610ff907816 */ /* 0x020fca0000000008 */
[----:B------:R-:W-:Y:S01]  /*1990*/  FADD.FTZ R169, R144, R169 ;  /* 0x000000a990a97221 */ /* 0x000fe20000010000 */
[----:B------:R-:W-:Y:S05]  /*19a0*/  BRA `(.L_x_5681) ;  /* 0x0000004000007947 */ /* 0x000fea0003800000 */
.L_x_5679:
[----:B-----5:R-:W-:-:S05]  /*19b0*/  PRMT R144, RZ, 0x7610, R12 ;  /* 0x00007610ff907816 */ /* 0x020fca000000000c */
[----:B------:R-:W-:Y:S01]  /*19c0*/  FADD.FTZ R169, R144, R169 ;  /* 0x000000a990a97221 */ /* 0x000fe20000010000 */
[----:B------:R-:W-:-:S05]  /*19d0*/  @P2 PRMT R144, RZ, 0x7610, R8 ;  /* 0x00007610ff902816 */ /* 0x000fca0000000008 */
[----:B------:R-:W-:-:S05]  /*19e0*/  @P2 FADD.FTZ R169, R144, R169 ;  /* 0x000000a990a92221 */ /* 0x000fca0000010000 */
.L_x_5681:
[----:B------:R-:W-:-:S04]  /*19f0*/  F2FP.BF16.PACK_AB R144, RZ, R169 ;  /* 0x000000a9ff90723e */ /* 0x000fc800000010ff */
[----:B------:R-:W-:Y:S02]  /*1a00*/  PRMT R4, R4, 0x5410, R144 ;  /* 0x0000541004047816 */ /* 0x000fe40000000090 */
.L_x_5682:
[----:B------:R-:W-:Y:S01]  /*1a10*/  PRMT R170, RZ, 0x5410, R145 ;  /* 0x00005410ffaa7816 */ /* 0x000fe20000000091 */
[----:B------:R-:W-:Y:S05]  /*1a20*/  @P3 BRA `(.L_x_5683) ;  /* 0x0000008000003947 */ /* 0x000fea0003800000 */
[----:B------:R-:W-:-:S04]  /*1a30*/  ISETP.NE.U32.AND P4, PT, RZ, c[0x0][0x180], PT ;  /* 0x00006000ff007a0c */ /* 0x000fc80003f85070 */
[----:B------:R-:W-:-:S13]  /*1a40*/  ISETP.NE.AND.EX P4, PT, RZ, c[0x0][0x184], PT, P4 ;  /* 0x00006100ff007a0c */ /* 0x000fda0003f85340 */
[----:B------:R-:W-:Y:S05]  /*1a50*/  @P4 BRA `(.L_x_5684) ;  /* 0x0000002000004947 */ /* 0x000fea0003800000 */
[----:B------:R-:W-:Y:S05]  /*1a60*/  @P0 BRA `(.L_x_5685) ;  /* 0x0000008000000947 */ /* 0x000fea0003800000 */
[----:B------:R-:W-:Y:S05]  /*1a70*/  BRA `(.L_x_5686) ;  /* 0x0000009000007947 */ /* 0x000fea0003800000 */
.L_x_5684:
[----:B-----5:R-:W-:-:S05]  /*1a80*/  PRMT R159, RZ, 0x5410, R9 ;  /* 0x00005410ff9f7816 */ /* 0x020fca0000000009 */
[----:B------:R-:W-:Y:S01]  /*1a90*/  FADD.FTZ R170, R159, R170 ;  /* 0x000000aa9faa7221 */ /* 0x000fe20000010000 */
[----:B------:R-:W-:Y:S05]  /*1aa0*/  BRA `(.L_x_5685) ;  /* 0x0000004000007947 */ /* 0x000fea0003800000 */
.L_x_5683:
[----:B-----5:R-:W-:-:S05]  /*1ab0*/  PRMT R159, RZ, 0x5410, R13 ;  /* 0x00005410ff9f7816 */ /* 0x020fca000000000d */
[----:B------:R-:W-:Y:S01]  /*1ac0*/  FADD.FTZ R170, R159, R170 ;  /* 0x000000aa9faa7221 */ /* 0x000fe20000010000 */
[----:B------:R-:W-:-:S05]  /*1ad0*/  @P2 PRMT R159, RZ, 0x5410, R9 ;  /* 0x00005410ff9f2816 */ /* 0x000fca0000000009 */
[----:B------:R-:W-:-:S05]  /*1ae0*/  @P2 FADD.FTZ R170, R159, R170 ;  /* 0x000000aa9faa2221 */ /* 0x000fca0000010000 */
.L_x_5685:
[----:B------:R-:W-:-:S04]  /*1af0*/  F2FP.BF16.PACK_AB R144, RZ, R170 ;  /* 0x000000aaff90723e */ /* 0x000fc800000010ff */
[----:B------:R-:W-:Y:S02]  /*1b00*/  PRMT R5, R144, 0x7610, R5 ;  /* 0x0000761090057816 */ /* 0x000fe40000000005 */
.L_x_5686:
[----:B------:R-:W-:Y:S01]  /*1b10*/  PRMT R171, RZ, 0x7610, R145 ;  /* 0x00007610ffab7816 */ /* 0x000fe20000000091 */
[----:B------:R-:W-:Y:S05]  /*1b20*/  @P3 BRA `(.L_x_5687) ;  /* 0x0000008000003947 */ /* 0x000fea0003800000 */
[----:B------:R-:W-:-:S04]  /*1b30*/  ISETP.NE.U32.AND P4, PT, RZ, c[0x0][0x180], PT ;  /* 0x00006000ff007a0c */ /* 0x000fc80003f85070 */
[----:B------:R-:W-:-:S13]  /*1b40*/  ISETP.NE.AND.EX P4, PT, RZ, c[0x0][0x184], PT, P4 ;  /* 0x00006100ff007a0c */ /* 0x000fda0003f85340 */
[----:B------:R-:W-:Y:S05]  /*1b50*/  @P4 BRA `(.L_x_5688) ;  /* 0x0000002000004947 */ /* 0x000fea0003800000 */
[----:B------:R-:W-:Y:S05]  /*1b60*/  @P0 BRA `(.L_x_5689) ;  /* 0x0000008000000947 */ /* 0x000fea0003800000 */
[----:B------:R-:W-:Y:S05]  /*1b70*/  BRA `(.L_x_5690) ;  /* 0x0000009000007947 */ /* 0x000fea0003800000 */
.L_x_5688:
[----:B-----5:R-:W-:-:S05]  /*1b80*/  PRMT R144, RZ, 0x7610, R9 ;  /* 0x00007610ff907816 */ /* 0x020fca0000000009 */
[----:B------:R-:W-:Y:S01]  /*1b90*/  FADD.FTZ R171, R144, R171 ;  /* 0x000000ab90ab7221 */ /* 0x000fe20000010000 */
[----:B------:R-:W-:Y:S05]  /*1ba0*/  BRA `(.L_x_5689) ;  /* 0x0000004000007947 */ /* 0x000fea0003800000 */
.L_x_5687:
[----:B-----5:R-:W-:-:S05]  /*1bb0*/  PRMT R144, RZ, 0x7610, R13 ;  /* 0x00007610ff907816 */ /* 0x020fca000000000d */
[----:B------:R-:W-:Y:S01]  /*1bc0*/  FADD.FTZ R171, R144, R171 ;  /* 0x000000ab90ab7221 */ /* 0x000fe20000010000 */
[----:B------:R-:W-:-:S05]  /*1bd0*/  @P2 PRMT R144, RZ, 0x7610, R9 ;  /* 0x00007610ff902816 */ /* 0x000fca0000000009 */
[----:B------:R-:W-:-:S05]  /*1be0*/  @P2 FADD.FTZ R171, R144, R171 ;  /* 0x000000ab90ab2221 */ /* 0x000fca0000010000 */
.L_x_5689:
[----:B------:R-:W-:-:S04]  /*1bf0*/  F2FP.BF16.PACK_AB R144, RZ, R171 ;  /* 0x000000abff90723e */ /* 0x000fc800000010ff */
[----:B------:R-:W-:Y:S02]  /*1c00*/  PRMT R5, R5, 0x5410, R144 ;  /* 0x0000541005057816 */ /* 0x000fe40000000090 */
.L_x_5690:
[----:B------:R-:W-:Y:S01]  /*1c10*/  PRMT R172, RZ, 0x5410, R146 ;  /* 0x00005410ffac7816 */ /* 0x000fe20000000092 */
[----:B------:R-:W-:Y:S05]  /*1c20*/  @P3 BRA `(.L_x_5691) ;  /* 0x0000008000003947 */ /* 0x000fea0003800000 */
[----:B------:R-:W-:-:S04]  /*1c30*/  ISETP.NE.U32.AND P4, PT, RZ, c[0x0][0x180], PT ;  /* 0x00006000ff007a0c */ /* 0x000fc80003f85070 */
[----:B------:R-:W-:-:S13]  /*1c40*/  ISETP.NE.AND.EX P4, PT, RZ, c[0x0][0x184], PT, P4 ;  /* 0x00006100ff007a0c */ /* 0x000fda0003f85340 */
[----:B------:R-:W-:Y:S05]  /*1c50*/  @P4 BRA `(.L_x_5692) ;  /* 0x0000002000004947 */ /* 0x000fea0003800000 */
[----:B------:R-:W-:Y:S05]  /*1c60*/  @P0 BRA `(.L_x_5693) ;  /* 0x0000008000000947 */ /* 0x000fea0003800000 */
[----:B------:R-:W-:Y:S05]  /*1c70*/  BRA `(.L_x_5694) ;  /* 0x0000009000007947 */ /* 0x000fea0003800000 */
.L_x_5692:
[----:B-----5:R-:W-:-:S05]  /*1c80*/  PRMT R145, RZ, 0x5410, R10 ;  /* 0x00005410ff917816 */ /* 0x020fca000000000a */
[----:B------:R-:W-:Y:S01]  /*1c90*/  FADD.FTZ R172, R145, R172 ;  /* 0x000000ac91ac7221 */ /* 0x000fe20000010000 */
[----:B------:R-:W-:Y:S05]  /*1ca0*/  BRA `(.L_x_5693) ;  /* 0x0000004000007947 */ /* 0x000fea0003800000 */
.L_x_5691:
[----:B-----5:R-:W-:-:S05]  /*1cb0*/  PRMT R145, RZ, 0x5410, R14 ;  /* 0x00005410ff917816 */ /* 0x020fca000000000e */
[----:B------:R-:W-:Y:S01]  /*1cc0*/  FADD.FTZ R172, R145, R172 ;  /* 0x000000ac91ac7221 */ /* 0x000fe20000010000 */
[----:B------:R-:W-:-:S05]  /*1cd0*/  @P2 PRMT R145, RZ, 0x5410, R10 ;  /* 0x00005410ff912816 */ /* 0x000fca000000000a */
[----:B------:R-:W-:-:S05]  /*1ce0*/  @P2 FADD.FTZ R172, R145, R172 ;  /* 0x000000ac91ac2221 */ /* 0x000fca0000010000 */
.L_x_5693:
[----:B------:R-:W-:-:S04]  /*1cf0*/  F2FP.BF16.PACK_AB R144, RZ, R172 ;  /* 0x000000acff90723e */ /* 0x000fc800000010ff */
[----:B------:R-:W-:Y:S02]  /*1d00*/  PRMT R6, R144, 0x7610, R6 ;  /* 0x0000761090067816 */ /* 0x000fe40000000006 */
.L_x_5694:
[----:B------:R-:W-:Y:S01]  /*1d10*/  PRMT R173, RZ, 0x7610, R146 ;  /* 0x00007610ffad7816 */ /* 0x000fe20000000092 */
[----:B------:R-:W-:Y:S05]  /*1d20*/  @P3 BRA `(.L_x_5695) ;  /* 0x0000008000003947 */ /* 0x000fea0003800000 */
[----:B------:R-:W-:-:S04]  /*1d30*/  ISETP.NE.U32.AND P4, PT, RZ, c[0x0][0x180], PT ;  /* 0x00006000ff007a0c */ /* 0x000fc80003f85070 */
[----:B------:R-:W-:-:S13]  /*1d40*/  ISETP.NE.AND.EX P4, PT, RZ, c[0x0][0x184], PT, P4 ;  /* 0x00006100ff007a0c */ /* 0x000fda0003f85340 */
[----:B------:R-:W-:Y:S05]  /*1d50*/  @P4 BRA `(.L_x_5696) ;  /* 0x0000002000004947 */ /* 0x000fea0003800000 */
[----:B------:R-:W-:Y:S05]  /*1d60*/  @P0 BRA `(.L_x_5697) ;  /* 0x0000008000000947 */ /* 0x000fea0003800000 */
[----:B------:R-:W-:Y:S05]  /*1d70*/  BRA `(.L_x_5698) ;  /* 0x0000009000007947 */ /* 0x000fea0003800000 */
.L_x_5696:
[----:B-----5:R-:W-:-:S05]  /*1d80*/  PRMT R144, RZ, 0x7610, R10 ;  /* 0x00007610ff907816 */ /* 0x020fca000000000a */
[----:B------:R-:W-:Y:S01]  /*1d90*/  FADD.FTZ R173, R144, R173 ;  /* 0x000000ad90ad7221 */ /* 0x000fe20000010000 */
[----:B------:R-:W-:Y:S05]  /*1da0*/  BRA `(.L_x_5697) ;  /* 0x0000004000007947 */ /* 0x000fea0003800000 */
.L_x_5695:
[----:B-----5:R-:W-:-:S05]  /*1db0*/  PRMT R144, RZ, 0x7610, R14 ;  /* 0x00007610ff907816 */ /* 0x020fca000000000e */
[----:B------:R-:W-:Y:S01]  /*1dc0*/  FADD.FTZ R173, R144, R173 ;  /* 0x000000ad90ad7221 */ /* 0x000fe20000010000 */
[----:B------:R-:W-:-:S05]  /*1dd0*/  @P2 PRMT R144, RZ, 0x7610, R10 ;  /* 0x00007610ff902816 */ /* 0x000fca000000000a */
[----:B------:R-:W-:-:S05]  /*1de0*/  @P2 FADD.FTZ R173, R144, R173 ;  /* 0x000000ad90ad2221 */ /* 0x000fca0000010000 */
.L_x_5697:
[----:B------:R-:W-:-:S04]  /*1df0*/  F2FP.BF16.PACK_AB R144, RZ, R173 ;  /* 0x000000adff90723e */ /* 0x000fc800000010ff */
[----:B------:R-:W-:Y:S02]  /*1e00*/  PRMT R6, R6, 0x5410, R144 ;  /* 0x0000541006067816 */ /* 0x000fe40000000090 */
.L_x_5698:
[----:B------:R-:W-:Y:S01]  /*1e10*/  PRMT R174, RZ, 0x5410, R147 ;  /* 0x00005410ffae7816 */ /* 0x000fe20000000093 */
[----:B------:R-:W-:Y:S05]  /*1e20*/  @P3 BRA `(.L_x_5699) ;  /* 0x0000008000003947 */ /* 0x000fea0003800000 */
[----:B------:R-:W-:-:S04]  /*1e30*/  ISETP.NE.U32.AND P4, PT, RZ, c[0x0][0x180], PT ;  /* 0x00006000ff007a0c */ /* 0x000fc80003f85070 */
[----:B------:R-:W-:-:S13]  /*1e40*/  ISETP.NE.AND.EX P4, PT, RZ, c[0x0][0x184], PT, P4 ;  /* 0x00006100ff007a0c */ /* 0x000fda0003f85340 */
[----:B------:R-:W-:Y:S05]  /*1e50*/  @P4 BRA `(.L_x_5700) ;  /* 0x0000002000004947 */ /* 0x000fea0003800000 */
[----:B------:R-:W-:Y:S05]  /*1e60*/  @P0 BRA `(.L_x_5701) ;  /* 0x0000008000000947 */ /* 0x000fea0003800000 */
[----:B------:R-:W-:Y:S05]  /*1e70*/  BRA `(.L_x_5702) ;  /* 0x0000009000007947 */ /* 0x000fea0003800000 */
.L_x_5700:
[----:B-----5:R-:W-:-:S05]  /*1e80*/  PRMT R145, RZ, 0x5410, R11 ;  /* 0x00005410ff917816 */ /* 0x020fca000000000b */
[----:B------:R-:W-:Y:S01]  /*1e90*/  FADD.FTZ R174, R145, R174 ;  /* 0x000000ae91ae7221 */ /* 0x000fe20000010000 */
[----:B------:R-:W-:Y:S05]  /*1ea0*/  BRA `(.L_x_5701) ;  /* 0x0000004000007947 */ /* 0x000fea0003800000 */
.L_x_5699:
[----:B-----5:R-:W-:-:S05]  /*1eb0*/  PRMT R145, RZ, 0x5410, R15 ;  /* 0x00005410ff917816 */ /* 0x020fca000000000f */
[----:B------:R-:W-:Y:S01]  /*1ec0*/  FADD.FTZ R174, R145, R174 ;  /* 0x000000ae91ae7221 */ /* 0x000fe20000010000 */
[----:B------:R-:W-:-:S05]  /*1ed0*/  @P2 PRMT R145, RZ, 0x5410, R11 ;  /* 0x00005410ff912816 */ /* 0x000fca000000000b */
[----:B------:R-:W-:-:S05]  /*1ee0*/  @P2 FADD.FTZ R174, R145, R174 ;  /* 0x000000ae91ae2221 */ /* 0x000fca0000010000 */
.L_x_5701:
[----:B------:R-:W-:-:S04]  /*1ef0*/  F2FP.BF16.PACK_AB R144, RZ, R174 ;  /* 0x000000aeff90723e */ /* 0x000fc800000010ff */
[----:B------:R-:W-:Y:S02]  /*1f00*/  PRMT R7, R144, 0x7610, R7 ;  /* 0x0000761090077816 */ /* 0x000fe40000000007 */
.L_x_5702:
[----:B------:R-:W-:Y:S01]  /*1f10*/  PRMT R175, RZ, 0x7610, R147 ;  /* 0x00007610ffaf7816 */ /* 0x000fe20000000093 */
[----:B------:R-:W-:Y:S05]  /*1f20*/  @P3 BRA `(.L_x_5703) ;  /* 0x0000008000003947 */ /* 0x000fea0003800000 */
[----:B------:R-:W-:-:S04]  /*1f30*/  ISETP.NE.U32.AND P4, PT, RZ, c[0x0][0x180], PT ;  /* 0x00006000ff007a0c */ /* 0x000fc80003f85070 */
[----:B------:R-:W-:-:S13]  /*1f40*/  ISETP.NE.AND.EX P4, PT, RZ, c[0x0][0x184], PT, P4 ;  /* 0x00006100ff007a0c */ /* 0x000fda0003f85340 */
[----:B------:R-:W-:Y:S05]  /*1f50*/  @P4 BRA `(.L_x_5704) ;  /* 0x0000002000004947 */ /* 0x000fea0003800000 */
[----:B------:R-:W-:Y:S05]  /*1f60*/  @P0 BRA `(.L_x_5705) ;  /* 0x0000008000000947 */ /* 0x000fea0003800000 */
[----:B------:R-:W-:Y:S05]  /*1f70*/  BRA `(.L_x_5706) ;  /* 0x0000009000007947 */ /* 0x000fea0003800000 */
.L_x_5704:
[----:B-----5:R-:W-:-:S05]  /*1f80*/  PRMT R144, RZ, 0x7610, R11 ;  /* 0x00007610ff907816 */ /* 0x020fca000000000b */
[----:B------:R-:W-:Y:S01]  /*1f90*/  FADD.FTZ R175, R144, R175 ;  /* 0x000000af90af7221 */ /* 0x000fe20000010000 */
[----:B------:R-:W-:Y:S05]  /*1fa0*/  BRA `(.L_x_5705) ;  /* 0x0000004000007947 */ /* 0x000fea0003800000 */
.L_x_5703:
[----:B-----5:R-:W-:-:S05]  /*1fb0*/  PRMT R144, RZ, 0x7610, R15 ;  /* 0x00007610ff907816 */ /* 0x020fca000000000f */
[----:B------:R-:W-:Y:S01]  /*1fc0*/  FADD.FTZ R175, R144, R175 ;  /* 0x000000af90af7221 */ /* 0x000fe20000010000 */
[----:B------:R-:W-:-:S05]  /*1fd0*/  @P2 PRMT R144, RZ, 0x7610, R11 ;  /* 0x00007610ff902816 */ /* 0x000fca000000000b */
[----:B------:R-:W-:-:S05]  /*1fe0*/  @P2 FADD.FTZ R175, R144, R175 ;  /* 0x000000af90af2221 */ /* 0x000fca0000010000 */
.L_x_5705:
[----:B------:R-:W-:-:S04]  /*1ff0*/  F2FP.BF16.PACK_AB R144, RZ, R175 ;  /* 0x000000afff90723e */ /* 0x000fc800000010ff */
[----:B------:R-:W-:Y:S02]  /*2000*/  PRMT R7, R7, 0x5410, R144 ;  /* 0x0000541007077816 */ /* 0x000fe40000000090 */
.L_x_5706:
[C---:B------:R-:W-:Y:S02]  /*2010*/  @P0 IADD3 R177, R157.reuse, 0x200, RZ ;  /* 0x000002009db10810 */ /* 0x040fe40007ffe0ff */
[----:B------:R-:W-:-:S03]  /*2020*/  IADD3 R159, R157, 0x300, RZ ;  /* 0x000003009d9f7810 */ /* 0x000fc60007ffe0ff */
        /* <DEDUP_REMOVED lines=15> */
.L_x_5708:
[----:B-----5:R-:W-:-:S05]  /*2120*/  PRMT R177, RZ, 0x5410, R8 ;  /* 0x00005410ffb17816 */ /* 0x020fca0000000008 */
[----:B------:R-:W-:Y:S01]  /*2130*/  FADD.FTZ R176, R177, R176 ;  /* 0x000000b0b1b07221 */ /* 0x000fe20000010000 */
[----:B------:R-:W-:Y:S05]  /*2140*/  BRA `(.L_x_5709) ;  /* 0x0000004000007947 */ /* 0x000fea0003800000 */
.L_x_5707:
[----:B-1---5:R-:W-:-:S05]  /*2150*/  PRMT R177, RZ, 0x5410, R12 ;  /* 0x00005410ffb17816 */ /* 0x022fca000000000c */
[----:B------:R-:W-:Y:S01]  /*2160*/  FADD.FTZ R176, R177, R176 ;  /* 0x000000b0b1b07221 */ /* 0x000fe20000010000 */
[----:B------:R-:W-:-:S05]  /*2170*/  @P2 PRMT R177, RZ, 0x5410, R8 ;  /* 0x00005410ffb12816 */ /* 0x000fca0000000008 */
[----:B------:R-:W-:-:S05]  /*2180*/  @P2 FADD.FTZ R176, R177, R176 ;  /* 0x000000b0b1b02221 */ /* 0x000fca0000010000 */
.L_x_5709:
[----:B------:R-:W-:-:S04]  /*2190*/  F2FP.BF16.PACK_AB R177, RZ, R176 ;  /* 0x000000b0ffb1723e */ /* 0x000fc800000010ff */
[----:B------:R-:W-:Y:S02]  /*21a0*/  PRMT R4, R177, 0x7610, R4 ;  /* 0x00007610b1047816 */ /* 0x000fe40000000004 */
.L_x_5710:
[----:B------:R-:W-:Y:S01]  /*21b0*/  PRMT R144, RZ, 0x7610, R144 ;  /* 0x00007610ff907816 */ /* 0x000fe20000000090 */
[----:B------:R-:W-:Y:S05]  /*21c0*/  @P3 BRA `(.L_x_5711) ;  /* 0x0000008000003947 */ /* 0x000fea0003800000 */
[----:B------:R-:W-:-:S04]  /*21d0*/  ISETP.NE.U32.AND P1, PT, RZ, c[0x0][0x180], PT ;  /* 0x00006000ff007a0c */ /* 0x000fc80003f25070 */
[----:B------:R-:W-:-:S13]  /*21e0*/  ISETP.NE.AND.EX P1, PT, RZ, c[0x0][0x184], PT, P1 ;  /* 0x00006100ff007a0c */ /* 0x000fda0003f25310 */
[----:B------:R-:W-:Y:S05]  /*21f0*/  @P1 BRA `(.L_x_5712) ;  /* 0x0000002000001947 */ /* 0x000fea0003800000 */
[----:B------:R-:W-:Y:S05]  /*2200*/  @P0 BRA `(.L_x_5713) ;  /* 0x0000008000000947 */ /* 0x000fea0003800000 */
[----:B------:R-:W-:Y:S05]  /*2210*/  BRA `(.L_x_5714) ;  /* 0x0000009000007947 */ /* 0x000fea0003800000 */
.L_x_5712:
[----:B-----5:R-:W-:-:S05]  /*2220*/  PRMT R177, RZ, 0x7610, R8 ;  /* 0x00007610ffb17816 */ /* 0x020fca0000000008 */
[----:B------:R-:W-:Y:S01]  /*2230*/  FADD.FTZ R144, R177, R144 ;  /* 0x00000090b1907221 */ /* 0x000fe20000010000 */
[----:B------:R-:W-:Y:S05]  /*2240*/  BRA `(.L_x_5713) ;  /* 0x0000004000007947 */ /* 0x000fea0003800000 */
.L_x_5711:
[----:B-----5:R-:W-:-:S05]  /*2250*/  PRMT R177, RZ, 0x7610, R12 ;  /* 0x00007610ffb17816 */ /* 0x020fca000000000c */
[----:B------:R-:W-:Y:S01]  /*2260*/  FADD.FTZ R144, R177, R144 ;  /* 0x00000090b1907221 */ /* 0x000fe20000010000 */
[----:B------:R-:W-:-:S05]  /*2270*/  @P2 PRMT R177, RZ, 0x7610, R8 ;  /* 0x00007610ffb12816 */ /* 0x000fca0000000008 */
[----:B------:R-:W-:-:S05]  /*2280*/  @P2 FADD.FTZ R144, R177, R144 ;  /* 0x00000090b1902221 */ /* 0x000fca0000010000 */
.L_x_5713:
[----:B------:R-:W-:-:S04]  /*2290*/  F2FP.BF16.PACK_AB R177, RZ, R144 ;  /* 0x00000090ffb1723e */ /* 0x000fc800000010ff */
[----:B------:R-:W-:Y:S02]  /*22a0*/  PRMT R4, R4, 0x5410, R177 ;  /* 0x0000541004047816 */ /* 0x000fe400000000b1 */
.L_x_5714:
[----:B------:R-:W-:Y:S01]  /*22b0*/  PRMT R177, RZ, 0x5410, R145 ;  /* 0x00005410ffb17816 */ /* 0x000fe20000000091 */
[----:B------:R-:W-:Y:S05]  /*22c0*/  @P3 BRA `(.L_x_5715) ;  /* 0x0000008000003947 */ /* 0x000fea0003800000 */
[----:B------:R-:W-:-:S04]  /*22d0*/  ISETP.NE.U32.AND P1, PT, RZ, c[0x0][0x180], PT ;  /* 0x00006000ff007a0c */ /* 0x000fc80003f25070 */
[----:B------:R-:W-:-:S13]  /*22e0*/  ISETP.NE.AND.EX P1, PT, RZ, c[0x0][0x184], PT, P1 ;  /* 0x00006100ff007a0c */ /* 0x000fda0003f25310 */
[----:B------:R-:W-:Y:S05]  /*22f0*/  @P1 BRA `(.L_x_5716) ;  /* 0x0000002000001947 */ /* 0x000fea0003800000 */
[----:B------:R-:W-:Y:S05]  /*2300*/  @P0 BRA `(.L_x_5717) ;  /* 0x0000008000000947 */ /* 0x000fea0003800000 */
[----:B------:R-:W-:Y:S05]  /*2310*/  BRA `(.L_x_5718) ;  /* 0x0000009000007947 */ /* 0x000fea0003800000 */
.L_x_5716:
[----:B-----5:R-:W-:-:S05]  /*2320*/  PRMT R178, RZ, 0x5410, R9 ;  /* 0x00005410ffb27816 */ /* 0x020fca0000000009 */
[----:B------:R-:W-:Y:S01]  /*2330*/  FADD.FTZ R177, R178, R177 ;  /* 0x000000b1b2b17221 */ /* 0x000fe20000010000 */
[----:B------:R-:W-:Y:S05]  /*2340*/  BRA `(.L_x_5717) ;  /* 0x0000004000007947 */ /* 0x000fea0003800000 */
.L_x_5715:
[----:B-----5:R-:W-:-:S05]  /*2350*/  PRMT R178, RZ, 0x5410, R13 ;  /* 0x00005410ffb27816 */ /* 0x020fca000000000d */
[----:B------:R-:W-:Y:S01]  /*2360*/  FADD.FTZ R177, R178, R177 ;  /* 0x000000b1b2b17221 */ /* 0x000fe20000010000 */
[----:B------:R-:W-:-:S05]  /*2370*/  @P2 PRMT R178, RZ, 0x5410, R9 ;  /* 0x00005410ffb22816 */ /* 0x000fca0000000009 */
[----:B------:R-:W-:-:S05]  /*2380*/  @P2 FADD.FTZ R177, R178, R177 ;  /* 0x000000b1b2b12221 */ /* 0x000fca0000010000 */
.L_x_5717:
[----:B------:R-:W-:-:S04]  /*2390*/  F2FP.BF16.PACK_AB R178, RZ, R177 ;  /* 0x000000b1ffb2723e */ /* 0x000fc800000010ff */
[----:B------:R-:W-:Y:S02]  /*23a0*/  PRMT R5, R178, 0x7610, R5 ;  /* 0x00007610b2057816 */ /* 0x000fe40000000005 */
.L_x_5718:
[----:B------:R-:W-:Y:S01]  /*23b0*/  PRMT R145, RZ, 0x7610, R145 ;  /* 0x00007610ff917816 */ /* 0x000fe20000000091 */
[----:B------:R-:W-:Y:S05]  /*23c0*/  @P3 BRA `(.L_x_5719) ;  /* 0x0000008000003947 */ /* 0x000fea0003800000 */
[----:B------:R-:W-:-:S04]  /*23d0*/  ISETP.NE.U32.AND P1, PT, RZ, c[0x0][0x180], PT ;  /* 0x00006000ff007a0c */ /* 0x000fc80003f25070 */
[----:B------:R-:W-:-:S13]  /*23e0*/  ISETP.NE.AND.EX P1, PT, RZ, c[0x0][0x184], PT, P1 ;  /* 0x00006100ff007a0c */ /* 0x000fda0003f25310 */
[----:B------:R-:W-:Y:S05]  /*23f0*/  @P1 BRA `(.L_x_5720) ;  /* 0x0000002000001947 */ /* 0x000fea0003800000 */
[----:B------:R-:W-:Y:S05]  /*2400*/  @P0 BRA `(.L_x_5721) ;  /* 0x0000008000000947 */ /* 0x000fea0003800000 */
[----:B------:R-:W-:Y:S05]  /*2410*/  BRA `(.L_x_5722) ;  /* 0x0000009000007947 */ /* 0x000fea0003800000 */
.L_x_5720:
[----:B-----5:R-:W-:-:S05]  /*2420*/  PRMT R178, RZ, 0x7610, R9 ;  /* 0x00007610ffb27816 */ /* 0x020fca0000000009 */
[----:B------:R-:W-:Y:S01]  /*2430*/  FADD.FTZ R145, R178, R145 ;  /* 0x00000091b2917221 */ /* 0x000fe20000010000 */
[----:B------:R-:W-:Y:S05]  /*2440*/  BRA `(.L_x_5721) ;  /* 0x0000004000007947 */ /* 0x000fea0003800000 */
.L_x_5719:
[----:B-----5:R-:W-:-:S05]  /*2450*/  PRMT R178, RZ, 0x7610, R13 ;  /* 0x00007610ffb27816 */ /* 0x020fca000000000d */
[----:B------:R-:W-:Y:S01]  /*2460*/  FADD.FTZ R145, R178, R145 ;  /* 0x00000091b2917221 */ /* 0x000fe20000010000 */
[----:B------:R-:W-:-:S05]  /*2470*/  @P2 PRMT R178, RZ, 0x7610, R9 ;  /* 0x00007610ffb22816 */ /* 0x000fca0000000009 */
[----:B------:R-:W-:-:S05]  /*2480*/  @P2 FADD.FTZ R145, R178, R145 ;  /* 0x00000091b2912221 */ /* 0x000fca0000010000 */
.L_x_5721:
[----:B------:R-:W-:-:S04]  /*2490*/  F2FP.BF16.PACK_AB R178, RZ, R145 ;  /* 0x00000091ffb2723e */ /* 0x000fc800000010ff */
[----:B------:R-:W-:Y:S02]  /*24a0*/  PRMT R5, R5, 0x5410, R178 ;  /* 0x0000541005057816 */ /* 0x000fe400000000b2 */
.L_x_5722:
[----:B------:R-:W-:Y:S01]  /*24b0*/  PRMT R178, RZ, 0x5410, R146 ;  /* 0x00005410ffb27816 */ /* 0x000fe20000000092 */
[----:B------:R-:W-:Y:S05]  /*24c0*/  @P3 BRA `(.L_x_5723) ;  /* 0x0000008000003947 */ /* 0x000fea0003800000 */
[----:B------:R-:W-:-:S04]  /*24d0*/  ISETP.NE.U32.AND P1, PT, RZ, c[0x0][0x180], PT ;  /* 0x00006000ff007a0c */ /* 0x000fc80003f25070 */
[----:B------:R-:W-:-:S13]  /*24e0*/  ISETP.NE.AND.EX P1, PT, RZ, c[0x0][0x184], PT, P1 ;  /* 0x00006100ff007a0c */ /* 0x000fda0003f25310 */
[----:B------:R-:W-:Y:S05]  /*24f0*/  @P1 BRA `(.L_x_5724) ;  /* 0x0000002000001947 */ /* 0x000fea0003800000 */
[----:B------:R-:W-:Y:S05]  /*2500*/  @P0 BRA `(.L_x_5725) ;  /* 0x0000008000000947 */ /* 0x000fea0003800000 */
[----:B------:R-:W-:Y:S05]  /*2510*/  BRA `(.L_x_5726) ;  /* 0x0000009000007947 */ /* 0x000fea0003800000 */
.L_x_5724:
[----:B-----5:R-:W-:-:S05]  /*2520*/  PRMT R179, RZ, 0x5410, R10 ;  /* 0x00005410ffb37816 */ /* 0x020fca000000000a */
[----:B------:R-:W-:Y:S01]  /*2530*/  FADD.FTZ R178, R179, R178 ;  /* 0x000000b2b3b27221 */ /* 0x000fe20000010000 */
[----:B------:R-:W-:Y:S05]  /*2540*/  BRA `(.L_x_5725) ;  /* 0x0000004000007947 */ /* 0x000fea0003800000 */
.L_x_5723:
[----:B-----5:R-:W-:-:S05]  /*2550*/  PRMT R179, RZ, 0x5410, R14 ;  /* 0x00005410ffb37816 */ /* 0x020fca000000000e */
[----:B------:R-:W-:Y:S01]  /*2560*/  FADD.FTZ R178, R179, R178 ;  /* 0x000000b2b3b27221 */ /* 0x000fe20000010000 */
[----:B------:R-:W-:-:S05]  /*2570*/  @P2 PRMT R179, RZ, 0x5410, R10 ;  /* 0x00005410ffb32816 */ /* 0x000fca000000000a */
[----:B------:R-:W-:-:S05]  /*2580*/  @P2 FADD.FTZ R178, R179, R178 ;  /* 0x000000b2b3b22221 */ /* 0x000fca0000010000 */
.L_x_5725:
[----:B------:R-:W-:-:S04]  /*2590*/  F2FP.BF16.PACK_AB R179, RZ, R178 ;  /* 0x000000b2ffb3723e */ /* 0x000fc800000010ff */
[----:B------:R-:W-:Y:S02]  /*25a0*/  PRMT R6, R179, 0x7610, R6 ;  /* 0x00007610b3067816 */ /* 0x000fe40000000006 */
.L_x_5726:
[----:B------:R-:W-:Y:S01]  /*25b0*/  PRMT R146, RZ, 0x7610, R146 ;  /* 0x00007610ff927816 */ /* 0x000fe20000000092 */
[----:B------:R-:W-:Y:S05]  /*25c0*/  @P3 BRA `(.L_x_5727) ;  /* 0x0000008000003947 */ /* 0x000fea0003800000 */
[----:B------:R-:W-:-:S04]  /*25d0*/  ISETP.NE.U32.AND P1, PT, RZ, c[0x0][0x180], PT ;  /* 0x00006000ff007a0c */ /* 0x000fc80003f25070 */
[----:B------:R-:W-:-:S13]  /*25e0*/  ISETP.NE.AND.EX P1, PT, RZ, c[0x0][0x184], PT, P1 ;  /* 0x00006100ff007a0c */ /* 0x000fda0003f25310 */
[----:B------:R-:W-:Y:S05]  /*25f0*/  @P1 BRA `(.L_x_5728) ;  /* 0x0000002000001947 */ /* 0x000fea0003800000 */
[----:B------:R-:W-:Y:S05]  /*2600*/  @P0 BRA `(.L_x_5729) ;  /* 0x0000008000000947 */ /* 0x000fea0003800000 */
[----:B------:R-:W-:Y:S05]  /*2610*/  BRA `(.L_x_5730) ;  /* 0x0000009000007947 */ /* 0x000fea0003800000 */
.L_x_5728:
[----:B-----5:R-:W-:-:S05]  /*2620*/  PRMT R179, RZ, 0x7610, R10 ;  /* 0x00007610ffb37816 */ /* 0x020fca000000000a */
[----:B------:R-:W-:Y:S01]  /*2630*/  FADD.FTZ R146, R179, R146 ;  /* 0x00000092b3927221 */ /* 0x000fe20000010000 */
[----:B------:R-:W-:Y:S05]  /*2640*/  BRA `(.L_x_5729) ;  /* 0x0000004000007947 */ /* 0x000fea0003800000 */
.L_x_5727:
[----:B-----5:R-:W-:-:S05]  /*2650*/  PRMT R179, RZ, 0x7610, R14 ;  /* 0x00007610ffb37816 */ /* 0x020fca000000000e */
[----:B------:R-:W-:Y:S01]  /*2660*/  FADD.FTZ R146, R179, R146 ;  /* 0x00000092b3927221 */ /* 0x000fe20000010000 */
[----:B------:R-:W-:-:S05]  /*2670*/  @P2 PRMT R179, RZ, 0x7610, R10 ;  /* 0x00007610ffb32816 */ /* 0x000fca000000000a */
[----:B------:R-:W-:-:S05]  /*2680*/  @P2 FADD.FTZ R146, R179, R146 ;  /* 0x00000092b3922221 */ /* 0x000fca0000010000 */
.L_x_5729:
[----:B------:R-:W-:-:S04]  /*2690*/  F2FP.BF16.PACK_AB R179, RZ, R146 ;  /* 0x00000092ffb3723e */ /* 0x000fc800000010ff */
[----:B------:R-:W-:Y:S02]  /*26a0*/  PRMT R6, R6, 0x5410, R179 ;  /* 0x0000541006067816 */ /* 0x000fe400000000b3 */
.L_x_5730:
[----:B------:R-:W-:Y:S01]  /*26b0*/  PRMT R179, RZ, 0x5410, R147 ;  /* 0x00005410ffb37816 */ /* 0x000fe20000000093 */
[----:B------:R-:W-:Y:S05]  /*26c0*/  @P3 BRA `(.L_x_5731) ;  /* 0x0000008000003947 */ /* 0x000fea0003800000 */
[----:B------:R-:W-:-:S04]  /*26d0*/  ISETP.NE.U32.AND P1, PT, RZ, c[0x0][0x180], PT ;  /* 0x00006000ff007a0c */ /* 0x000fc80003f25070 */
[----:B------:R-:W-:-:S13]  /*26e0*/  ISETP.NE.AND.EX P1, PT, RZ, c[0x0][0x184], PT, P1 ;  /* 0x00006100ff007a0c */ /* 0x000fda0003f25310 */
[----:B------:R-:W-:Y:S05]  /*26f0*/  @P1 BRA `(.L_x_5732) ;  /* 0x0000002000001947 */ /* 0x000fea0003800000 */
[----:B------:R-:W-:Y:S05]  /*2700*/  @P0 BRA `(.L_x_5733) ;  /* 0x0000008000000947 */ /* 0x000fea0003800000 */
[----:B------:R-:W-:Y:S05]  /*2710*/  BRA `(.L_x_5734) ;  /* 0x0000009000007947 */ /* 0x000fea0003800000 */
.L_x_5732:
[----:B-----5:R-:W-:-:S05]  /*2720*/  PRMT R180, RZ, 0x5410, R11 ;  /* 0x00005410ffb47816 */ /* 0x020fca000000000b */
[----:B------:R-:W-:Y:S01]  /*2730*/  FADD.FTZ R179, R180, R179 ;  /* 0x000000b3b4b37221 */ /* 0x000fe20000010000 */
[----:B------:R-:W-:Y:S05]  /*2740*/  BRA `(.L_x_5733) ;  /* 0x0000004000007947 */ /* 0x000fea0003800000 */
.L_x_5731:
[----:B-----5:R-:W-:-:S05]  /*2750*/  PRMT R180, RZ, 0x5410, R15 ;  /* 0x00005410ffb47816 */ /* 0x020fca000000000f */
[----:B------:R-:W-:Y:S01]  /*2760*/  FADD.FTZ R179, R180, R179 ;  /* 0x000000b3b4b37221 */ /* 0x000fe20000010000 */
[----:B------:R-:W-:-:S05]  /*2770*/  @P2 PRMT R180, RZ, 0x5410, R11 ;  /* 0x00005410ffb42816 */ /* 0x000fca000000000b */
[----:B------:R-:W-:-:S05]  /*2780*/  @P2 FADD.FTZ R179, R180, R179 ;  /* 0x000000b3b4b32221 */ /* 0x000fca0000010000 */
.L_x_5733:
[----:B------:R-:W-:-:S04]  /*2790*/  F2FP.BF16.PACK_AB R180, RZ, R179 ;  /* 0x000000b3ffb4723e */ /* 0x000fc800000010ff */
[----:B------:R-:W-:Y:S02]  /*27a0*/  PRMT R7, R180, 0x7610, R7 ;  /* 0x00007610b4077816 */ /* 0x000fe40000000007 */
.L_x_5734:
[----:B------:R-:W-:Y:S01]  /*27b0*/  PRMT R147, RZ, 0x7610, R147 ;  /* 0x00007610ff937816 */ /* 0x000fe20000000093 */
[----:B------:R-:W-:Y:S05]  /*27c0*/  @P3 BRA `(.L_x_5735) ;  /* 0x0000008000003947 */ /* 0x000fea0003800000 */
[----:B------:R-:W-:-:S04]  /*27d0*/  ISETP.NE.U32.AND P1, PT, RZ, c[0x0][0x180], PT ;  /* 0x00006000ff007a0c */ /* 0x000fc80003f25070 */
[----:B------:R-:W-:-:S13]  /*27e0*/  ISETP.NE.AND.EX P1, PT, RZ, c[0x0][0x184], PT, P1 ;  /* 0x00006100ff007a0c */ /* 0x000fda0003f25310 */
[----:B------:R-:W-:Y:S05]  /*27f0*/  @P1 BRA `(.L_x_5736) ;  /* 0x0000002000001947 */ /* 0x000fea0003800000 */
[----:B------:R-:W-:Y:S05]  /*2800*/  @P0 BRA `(.L_x_5737) ;  /* 0x0000008000000947 */ /* 0x000fea0003800000 */
[----:B------:R-:W-:Y:S05]  /*2810*/  BRA `(.L_x_5738) ;  /* 0x0000009000007947 */ /* 0x000fea0003800000 */
.L_x_5736:
[----:B-----5:R-:W-:-:S05]  /*2820*/  PRMT R180, RZ, 0x7610, R11 ;  /* 0x00007610ffb47816 */ /* 0x020fca000000000b */
[----:B------:R-:W-:Y:S01]  /*2830*/  FADD.FTZ R147, R180, R147 ;  /* 0x00000093b4937221 */ /* 0x000fe20000010000 */
[----:B------:R-:W-:Y:S05]  /*2840*/  BRA `(.L_x_5737) ;  /* 0x0000004000007947 */ /* 0x000fea0003800000 */
.L_x_5735:
[----:B-----5:R-:W-:-:S05]  /*2850*/  PRMT R180, RZ, 0x7610, R15 ;  /* 0x00007610ffb47816 */ /* 0x020fca000000000f */
[----:B------:R-:W-:Y:S01]  /*2860*/  FADD.FTZ R147, R180, R147 ;  /* 0x00000093b4937221 */ /* 0x000fe20000010000 */
[----:B------:R-:W-:-:S05]  /*2870*/  @P2 PRMT R180, RZ, 0x7610, R11 ;  /* 0x00007610ffb42816 */ /* 0x000fca000000000b */
[----:B------:R-:W-:-:S05]  /*2880*/  @P2 FADD.FTZ R147, R180, R147 ;  /* 0x00000093b4932221 */ /* 0x000fca0000010000 */
.L_x_5737:
[----:B------:R-:W-:-:S04]  /*2890*/  F2FP.BF16.PACK_AB R180, RZ, R147 ;  /* 0x00000093ffb4723e */ /* 0x000fc800000010ff */
[----:B------:R-:W-:Y:S02]  /*28a0*/  PRMT R7, R7, 0x5410, R180 ;  /* 0x0000541007077816 */ /* 0x000fe400000000b4 */
.L_x_5738:
[----:B------:R-:W-:Y:S01]  /*28b0*/  FADD.FTZ R180, RZ, R148 ;  /* 0x00000094ffb47221 */ /* 0x000fe20000010000 */
[----:B------:R-:W-:Y:S02]  /*28c0*/  @P0 IADD3 R183, R157, 0x300, RZ ;  /* 0x000003009db70810 */ /* 0x000fe40007ffe0ff */
[----:B------:R-:W-:Y:S01]  /*28d0*/  LOP3.LUT P2, RZ, R0, 0xff, RZ, 0xc0, !PT ;  /* 0x000000ff00ff7812 */ /* 0x000fe2000784c0ff */
[----:B------:R-:W-:Y:S01]  /*28e0*/  FADD.FTZ R181, R180, R149 ;  /* 0x00000095b4b57221 */ /* 0x000fe20000010000 */
[----:B------:R-:W-:Y:S01]  /*28f0*/  LOP3.LUT P1, RZ, R3, 0x1f, RZ, 0xc0, !PT ;  /* 0x0000001f03ff7812 */ /* 0x000fe2000782c0ff */
[----:B------:R-:W-:-:S04]  /*2900*/  @P0 IMAD.WIDE.U32 R182, R183, R2, c[0x0][0x188] ;  /* 0x00006200b7b60625 */ /* 0x000fc800078e0002 */
[----:B------:R-:W-:Y:S01]  /*2910*/  FADD.FTZ R180, R181, R150 ;  /* 0x00000096b5b47221 */ /* 0x000fe20000010000 */
[----:B------:R0:W-:Y:S03]  /*2920*/  @P0 STG.E.128 [R182.64], R4 ;  /* 0x00000004b6000986 */ /* 0x0001e6000c101d04 */
        /* <DEDUP_REMOVED lines=29> */
[----:B------:R-:W-:-:S03]  /*2b00*/  @!P2 IADD3 R180, R180, 0x8, RZ ;  /* 0x00000008b4b4a810 */ /* 0x000fc60007ffe0ff */
[----:B------:R-:W-:-:S04]  /*2b10*/  FADD.FTZ R2, R2, R179 ;  /* 0x000000b302027221 */ /* 0x000fc80000010000 */
[----:B------:R-:W-:Y:S01]  /*2b20*/  FADD.FTZ R186, R2, R147 ;  /* 0x0000009302ba7221 */ /* 0x000fe20000010000 */
[----:B------:R-:W-:Y:S05]  /*2b30*/  BRA.DIV ~URZ, `(.L_x_5739) ;  /* 0x000016627f007947 */ /* 0x000fea000b800000 */
[----:B0-----:R0:W1:Y:S02]  /*2b40*/  SHFL.BFLY PT, R2, R186, 0x1, 0x1f ;  /* 0x0c201f00ba027f89 */ /* 0x00106400000e0000 */
.L_x_5743:
        /* <DEDUP_REMOVED lines=84> */
.L_x_5744:
[----:B------:R-:W2:Y:S01]  /*3090*/  S2R R182, SR_TID.X ;  /* 0x0000000000b67919 */ /* 0x000ea20000002100 */
[----:B------:R-:W-:Y:S01]  /*30a0*/  @!P1 SHF.R.U32.HI R181, RZ, 0x5, R3 ;  /* 0x00000005ffb59819 */ /* 0x000fe20000011603 */
[----:B-1----:R-:W-:Y:S01]  /*30b0*/  FADD.FTZ R3, R185, R186 ;  /* 0x000000bab9037221 */ /* 0x002fe20000010000 */
[----:B------:R-:W-:Y:S01]  /*30c0*/  WARPSYNC 0xffffffff ;  /* 0xffffffff00007948 */ /* 0x000fe20003800000 */
[----:B------:R-:W-:Y:S01]  /*30d0*/  HFMA2.MMA R184, -RZ, RZ, 0, 0 ;  /* 0x00000000ffb87435 */ /* 0x000fe200000001ff */
[----:B------:R-:W-:-:S04]  /*30e0*/  @!P1 LOP3.LUT R181, R181, 0x7, RZ, 0xc0, !PT ;  /* 0x00000007b5b59812 */ /* 0x000fc800078ec0ff */
[----:B------:R-:W-:-:S05]  /*30f0*/  @!P1 IADD3 R183, R180, R181, RZ ;  /* 0x000000b5b4b79210 */ /* 0x000fca0007ffe0ff */
[----:B------:R-:W-:Y:S01]  /*3100*/  @!P1 STS.64 [R183.X8], R2 ;  /* 0x00000002b7009388 */ /* 0x000fe20000008a00 */
[----:B--2---:R-:W-:-:S03]  /*3110*/  LOP3.LUT R187, R182, 0x1f, RZ, 0xc0, !PT ;  /* 0x0000001fb6bb7812 */ /* 0x004fc600078ec0ff */
[----:B------:R-:W-:Y:S01]  /*3120*/  BAR.SYNC.DEFER_BLOCKING 0x0 ;  /* 0x0000000000007b1d */ /* 0x000fe20000010000 */
[----:B------:R-:W-:-:S13]  /*3130*/  ISETP.GT.U32.AND P2, PT, R187, 0x7, PT ;  /* 0x00000007bb00780c */ /* 0x000fda0003f44070 */
[----:B------:R-:W-:Y:S02]  /*3140*/  @!P2 IADD3 R187, R180, R187, RZ ;  /* 0x000000bbb4bba210 */ /* 0x000fe40007ffe0ff */
[----:B------:R-:W-:Y:S01]  /*3150*/  CS2R R180, SRZ ;  /* 0x0000000000b47805 */ /* 0x000fe2000001ff00 */
[----:B------:R-:W-:-:S04]  /*3160*/  @!P2 MOV R184, 0x400 ;  /* 0x0000040000b8a802 */ /* 0x000fc80000000f00 */
[----:B------:R-:W-:Y:S01]  /*3170*/  I2F R190, R184 ;  /* 0x000000b800be7306 */ /* 0x000fe20000201400 */
[----:B------:R-:W-:Y:S01]  /*3180*/  @!P2 LDS.64 R180, [R187.X8] ;  /* 0x00000000bbb4a984 */ /* 0x000fe20000008a00 */
[----:B------:R-:W-:-:S03]  /*3190*/  ISETP.NE.AND P2, PT, RZ, UR6, PT ;  /* 0x00000006ff007c0c */ /* 0x000fc6000bf45270 */
[----:B------:R-:W1:Y:S02]  /*31a0*/  SHFL.DOWN PT, R185, R184, 0x4, 0x1f ;  /* 0x08801f00b8b97f89 */ /* 0x000e6400000e0000 */
[----:B01----:R-:W-:Y:S01]  /*31b0*/  IADD3 R186, R185, R184, RZ ;  /* 0x000000b8b9ba7210 */ /* 0x003fe20007ffe0ff */
[----:B------:R-:W-:Y:S04]  /*31c0*/  I2F R192, R185 ;  /* 0x000000b900c07306 */ /* 0x000fe80000201400 */
[----:B------:R-:W0:Y:S04]  /*31d0*/  SHFL.DOWN PT, R191, R186, 0x2, 0x1f ;  /* 0x08401f00babf7f89 */ /* 0x000e2800000e0000 */
[----:B------:R-:W1:Y:S01]  /*31e0*/  I2F R188, R186 ;  /* 0x000000ba00bc7306 */ /* 0x000e620000201400 */
[----:B------:R-:W2:Y:S04]  /*31f0*/  SHFL.DOWN PT, R189, R180, 0x4, 0x1f ;  /* 0x08801f00b4bd7f89 */ /* 0x000ea800000e0000 */
[----:B------:R-:W3:Y:S03]  /*3200*/  SHFL.DOWN PT, R2, R181, 0x4, 0x1f ;  /* 0x08801f00b5027f89 */ /* 0x000ee600000e0000 */
[----:B-1----:R-:W1:Y:S01]  /*3210*/  MUFU.RCP R3, R188 ;  /* 0x000000bc00037308 */ /* 0x002e620000001000 */
[----:B0-----:R-:W-:-:S07]  /*3220*/  IADD3 R184, R186, R191, RZ ;  /* 0x000000bfbab87210 */ /* 0x001fce0007ffe0ff */
[----:B------:R-:W0:Y:S01]  /*3230*/  I2F R186, R184 ;  /* 0x000000b800ba7306 */ /* 0x000e220000201400 */
[----:B------:R-:W-:Y:S01]  /*3240*/  SHFL.DOWN PT, R187, R184, 0x1, 0x1f ;  /* 0x08201f00b8bb7f89 */ /* 0x000fe200000e0000 */
[C---:B--2---:R-:W-:Y:S02]  /*3250*/  FMUL.FTZ R183, R189.reuse, R192 ;  /* 0x000000c0bdb77220 */ /* 0x044fe40000410000 */
[----:B------:R-:W-:Y:S02]  /*3260*/  FADD.FTZ R189, -R189, R180 ;  /* 0x000000b4bdbd7221 */ /* 0x000fe40000010100 */
[----:B------:R-:W-:Y:S02]  /*3270*/  FFMA.FTZ R194, R190, R180, R183 ;  /* 0x000000b4bec27223 */ /* 0x000fe400000100b7 */
[----:B------:R-:W2:Y:S01]  /*3280*/  I2F R191, R191 ;  /* 0x000000bf00bf7306 */ /* 0x000ea20000201400 */
[----:B------:R-:W-:Y:S02]  /*3290*/  FMUL.FTZ R189, R189, R189 ;  /* 0x000000bdbdbd7220 */ /* 0x000fe40000410000 */
[----:B-1----:R-:W-:-:S02]  /*32a0*/  FMUL.FTZ R183, R3, R194 ;  /* 0x000000c203b77220 */ /* 0x002fc40000410000 */
[----:B------:R-:W-:Y:S02]  /*32b0*/  FMUL.FTZ R189, R189, R190 ;  /* 0x000000bebdbd7220 */ /* 0x000fe40000410000 */
[----:B---3--:R-:W-:Y:S01]  /*32c0*/  FADD.FTZ R2, R2, R181 ;  /* 0x000000b502027221 */ /* 0x008fe20000010000 */
[----:B------:R-:W2:Y:S01]  /*32d0*/  SHFL.DOWN PT, R180, R183, 0x2, 0x1f ;  /* 0x08401f00b7b47f89 */ /* 0x000ea200000e0000 */
[----:B------:R-:W-:Y:S01]  /*32e0*/  FMUL.FTZ R189, R189, R192 ;  /* 0x000000c0bdbd7220 */ /* 0x000fe20000410000 */
[----:B0-----:R-:W0:Y:S03]  /*32f0*/  MUFU.RCP R181, R186 ;  /* 0x000000ba00b57308 */ /* 0x001e260000001000 */
[----:B------:R-:W-:-:S05]  /*3300*/  FFMA.FTZ R2, R3, R189, R2 ;  /* 0x000000bd03027223 */ /* 0x000fca0000010002 */
[----:B------:R-:W1:Y:S01]  /*3310*/  SHFL.DOWN PT, R3, R2, 0x2, 0x1f ;  /* 0x08401f0002037f89 */ /* 0x000e6200000e0000 */
[----:B--2---:R-:W-:Y:S02]  /*3320*/  FMUL.FTZ R185, R180, R191 ;  /* 0x000000bfb4b97220 */ /* 0x004fe40000410000 */
[----:B------:R-:W-:Y:S02]  /*3330*/  FADD.FTZ R180, R183, -R180 ;  /* 0x800000b4b7b47221 */ /* 0x000fe40000010000 */
[----:B------:R-:W-:Y:S02]  /*3340*/  FFMA.FTZ R190, R188, R183, R185 ;  /* 0x000000b7bcbe7223 */ /* 0x000fe400000100b9 */
[----:B------:R-:W-:Y:S02]  /*3350*/  FMUL.FTZ R183, R180, R180 ;  /* 0x000000b4b4b77220 */ /* 0x000fe40000410000 */
[----:B0-----:R-:W-:Y:S02]  /*3360*/  FMUL.FTZ R185, R181, R190 ;  /* 0x000000beb5b97220 */ /* 0x001fe40000410000 */
[----:B-1----:R-:W-:Y:S01]  /*3370*/  FADD.FTZ R180, R2, R3 ;  /* 0x0000000302b47221 */ /* 0x002fe20000010000 */
[----:B------:R-:W-:Y:S01]  /*3380*/  IADD3 R2, R184, R187, RZ ;  /* 0x000000bbb8027210 */ /* 0x000fe20007ffe0ff */
[----:B------:R-:W-:Y:S01]  /*3390*/  FMUL.FTZ R183, R188, R183 ;  /* 0x000000b7bcb77220 */ /* 0x000fe20000410000 */
[----:B------:R-:W-:Y:S01]  /*33a0*/  I2F R187, R187 ;  /* 0x000000bb00bb7306 */ /* 0x000fe20000201400 */
[----:B------:R-:W0:Y:S02]  /*33b0*/  SHFL.DOWN PT, R188, R185, 0x1, 0x1f ;  /* 0x08201f00b9bc7f89 */ /* 0x000e2400000e0000 */
[----:B------:R-:W-:-:S04]  /*33c0*/  FMUL.FTZ R183, R183, R191 ;  /* 0x000000bfb7b77220 */ /* 0x000fc80000410000 */
[----:B------:R-:W-:Y:S01]  /*33d0*/  FFMA.FTZ R180, R181, R183, R180 ;  /* 0x000000b7b5b47223 */ /* 0x000fe200000100b4 */
[----:B------:R-:W1:Y:S04]  /*33e0*/  I2F R2, R2 ;  /* 0x0000000200027306 */ /* 0x000e680000201400 */
[----:B------:R-:W2:Y:S04]  /*33f0*/  SHFL.DOWN PT, R3, R180, 0x1, 0x1f ;  /* 0x08201f00b4037f89 */ /* 0x000ea800000e0000 */
[----:B-1----:R1:W3:Y:S01]  /*3400*/  MUFU.RCP R181, R2 ;  /* 0x0000000200b57308 */ /* 0x0022e20000001000 */
[----:B0-----:R-:W-:-:S02]  /*3410*/  FADD.FTZ R183, R185, -R188 ;  /* 0x800000bcb9b77221 */ /* 0x001fc40000010000 */
[----:B------:R-:W-:Y:S02]  /*3420*/  FMUL.FTZ R188, R188, R187 ;  /* 0x000000bbbcbc7220 */ /* 0x000fe40000410000 */
[----:B------:R-:W-:Y:S02]  /*3430*/  FMUL.FTZ R183, R183, R183 ;  /* 0x000000b7b7b77220 */ /* 0x000fe40000410000 */
[C---:B------:R-:W-:Y:S02]  /*3440*/  FFMA.FTZ R188, R186.reuse, R185, R188 ;  /* 0x000000b9babc7223 */ /* 0x040fe400000100bc */
[----:B------:R-:W-:Y:S01]  /*3450*/  FMUL.FTZ R183, R186, R183 ;  /* 0x000000b7bab77220 */ /* 0x000fe20000410000 */
[----:B-1----:R-:W-:Y:S01]  /*3460*/  SHF.R.U32.HI R2, RZ, 0x5, R182 ;  /* 0x00000005ff027819 */ /* 0x002fe200000116b6 */
[----:B--2---:R-:W-:Y:S02]  /*3470*/  FADD.FTZ R184, R180, R3 ;  /* 0x00000003b4b87221 */ /* 0x004fe40000010000 */
[----:B------:R-:W-:Y:S01]  /*3480*/  FMUL.FTZ R183, R183, R187 ;  /* 0x000000bbb7b77220 */ /* 0x000fe20000410000 */
[----:B------:R-:W-:Y:S01]  /*3490*/  LOP3.LUT R3, R2, 0x7, RZ, 0xc0, !PT ;  /* 0x0000000702037812 */ /* 0x000fe200078ec0ff */
[C---:B---3--:R-:W-:Y:S01]  /*34a0*/  FMUL.FTZ R188, R181.reuse, R188 ;  /* 0x000000bcb5bc7220 */ /* 0x048fe20000410000 */
[----:B------:R-:W-:Y:S01]  /*34b0*/  MOV R2, c[0x0][0x1e0] ;  /* 0x0000780000027a02 */ /* 0x000fe20000000f00 */
[----:B------:R-:W-:Y:S01]  /*34c0*/  FFMA.FTZ R183, R181, R183, R184 ;  /* 0x000000b7b5b77223 */ /* 0x000fe200000100b8 */
[----:B------:R-:W-:Y:S01]  /*34d0*/  LOP3.LUT P1, RZ, R3, 0x1f, R182, 0xf8, !PT ;  /* 0x0000001f03ff7812 */ /* 0x000fe2000782f8b6 */
[----:B------:R-:W-:Y:S01]  /*34e0*/  IMAD R180, R156, c[0x0][0x168], RZ ;  /* 0x00005a009cb47a24 */ /* 0x000fe200078e02ff */
[----:B------:R-:W0:Y:S04]  /*34f0*/  SHFL.IDX PT, R187, R188, RZ, 0x1f ;  /* 0x00001fffbcbb7589 */ /* 0x000e2800000e0000 */
[----:B------:R-:W1:Y:S01]  /*3500*/  SHFL.IDX PT, R183, R183, RZ, 0x1f ;  /* 0x00001fffb7b77589 */ /* 0x000e6200000e0000 */
[----:B------:R-:W-:-:S04]  /*3510*/  SHF.R.S32.HI R181, RZ, 0x1f, R180 ;  /* 0x0000001fffb57819 */ /* 0x000fc800000114b4 */
[----:B------:R-:W-:Y:S02]  /*3520*/  LEA.HI R180, R181, R180, RZ, 0x3 ;  /* 0x000000b4b5b47211 */ /* 0x000fe400078f18ff */
[----:B------:R-:W-:-:S05]  /*3530*/  @!P1 MOV R185, 0x4 ;  /* 0x0000000400b99802 */ /* 0x000fca0000000f00 */
[----:B------:R-:W-:-:S04]  /*3540*/  @!P1 IMAD.WIDE R184, R156, R185, c[0x0][0x1a0] ;  /* 0x000068009cb89625 */ /* 0x000fc800078e02b9 */
[C---:B0-----:R-:W-:Y:S01]  /*3550*/  FMUL.FTZ R3, R187.reuse, R187 ;  /* 0x000000bbbb037220 */ /* 0x041fe20000410000 */
[----:B------:R-:W-:Y:S01]  /*3560*/  FSEL R194, R187, RZ, !P2 ;  /* 0x000000ffbbc27208 */ /* 0x000fe20005000000 */
[----:B------:R0:W-:Y:S01]  /*3570*/  @!P1 STG.E [R184.64], R187 ;  /* 0x000000bbb8009986 */ /* 0x0001e2000c101904 */
[----:B-1----:R-:W-:Y:S02]  /*3580*/  FFMA.FTZ R2, R183, R2, c[0x0][0x228] ;  /* 0x00008a00b7027623 */ /* 0x002fe40000010002 */
[----:B------:R-:W-:Y:S01]  /*3590*/  FSEL R3, R3, RZ, P2 ;  /* 0x000000ff03037208 */ /* 0x000fe20001000000 */
[C---:B------:R-:W-:Y:S01]  /*35a0*/  FADD.FTZ R206, -R194.reuse, R161 ;  /* 0x000000a1c2ce7221 */ /* 0x040fe20000010100 */
[----:B------:R-:W-:Y:S01]  /*35b0*/  @!P1 MOV R183, 0x4 ;  /* 0x0000000400b79802 */ /* 0x000fe20000000f00 */
[----:B------:R-:W-:Y:S01]  /*35c0*/  FADD.FTZ R148, -R194, R148 ;  /* 0x00000094c2947221 */ /* 0x000fe20000010100 */
[----:B------:R-:W-:Y:S01]  /*35d0*/  LOP3.LUT P2, RZ, R0, 0xff, RZ, 0xc0, !PT ;  /* 0x000000ff00ff7812 */ /* 0x000fe2000784c0ff */
[----:B------:R-:W-:-:S02]  /*35e0*/  FADD.FTZ R181, R2, R3 ;  /* 0x0000000302b57221 */ /* 0x000fc40000010000 */
[C---:B------:R-:W-:Y:S01]  /*35f0*/  FADD.FTZ R196, -R194.reuse, R149 ;  /* 0x00000095c2c47221 */ /* 0x040fe20000010100 */
[----:B------:R-:W-:Y:S01]  /*3600*/  SEL R0, RZ, 0x1, P2 ;  /* 0x00000001ff007807 */ /* 0x000fe20001000000 */
[----:B------:R-:W1:Y:S01]  /*3610*/  MUFU.RSQ R161, R181 ;  /* 0x000000b500a17308 */ /* 0x000e620000001400 */
[C---:B------:R-:W-:Y:S02]  /*3620*/  FADD.FTZ R154, -R194.reuse, R154 ;  /* 0x0000009ac29a7221 */ /* 0x040fe40000010100 */
[C---:B------:R-:W-:Y:S02]  /*3630*/  FADD.FTZ R202, -R194.reuse, R155 ;  /* 0x0000009bc2ca7221 */ /* 0x040fe40000010100 */
[C---:B------:R-:W-:Y:S02]  /*3640*/  FADD.FTZ R204, -R194.reuse, R160 ;  /* 0x000000a0c2cc7221 */ /* 0x040fe40000010100 */
[C---:B------:R-:W-:Y:S02]  /*3650*/  FADD.FTZ R208, -R194.reuse, R162 ;  /* 0x000000a2c2d07221 */ /* 0x040fe40000010100 */
[----:B------:R-:W-:-:S02]  /*3660*/  FADD.FTZ R212, -R194, R164 ;  /* 0x000000a4c2d47221 */ /* 0x000fc40000010100 */
[----:B------:R-:W-:Y:S02]  /*3670*/  FADD.FTZ R216, -R194, R166 ;  /* 0x000000a6c2d87221 */ /* 0x000fe40000010100 */
[C---:B------:R-:W-:Y:S01]  /*3680*/  @!P1 IMAD.WIDE R2, R156.reuse, R183, c[0x0][0x1a8] ;  /* 0x00006a009c029625 */ /* 0x040fe200078e02b7 */
[----:B------:R-:W-:-:S03]  /*3690*/  IADD3 R156, R156, c[0x0][0x160], RZ ;  /* 0x000058009c9c7a10 */ /* 0x000fc60007ffe0ff */
[C---:B------:R-:W-:Y:S01]  /*36a0*/  FADD.FTZ R150, -R194.reuse, R150 ;  /* 0x00000096c2967221 */ /* 0x040fe20000010100 */
[----:B-1----:R1:W-:Y:S01]  /*36b0*/  @!P1 STG.E [R2.64], R161 ;  /* 0x000000a102009986 */ /* 0x0023e2000c101904 */
[----:B------:R-:W-:Y:S01]  /*36c0*/  FADD.FTZ R198, -R194, R151 ;  /* 0x00000097c2c67221 */ /* 0x000fe20000010100 */
[----:B------:R-:W-:Y:S01]  /*36d0*/  ISETP.GE.AND P1, PT, R156, c[0x0][0x164], PT ;  /* 0x000059009c007a0c */ /* 0x000fe20003f26270 */
        /* <DEDUP_REMOVED lines=14> */
[C---:B0-----:R-:W-:Y:S02]  /*37c0*/  FADD.FTZ R184, -R194.reuse, R144 ;  /* 0x00000090c2b87221 */ /* 0x041fe40000010100 */
[----:B------:R-:W-:-:S02]  /*37d0*/  FADD.FTZ R186, -R194, R177 ;  /* 0x000000b1c2ba7221 */ /* 0x000fc40000010100 */
[C---:B------:R-:W-:Y:S02]  /*37e0*/  FADD.FTZ R188, -R194.reuse, R145 ;  /* 0x00000091c2bc7221 */ /* 0x040fe40000010100 */
[C---:B------:R-:W-:Y:S02]  /*37f0*/  FADD.FTZ R178, -R194.reuse, R178 ;  /* 0x000000b2c2b27221 */ /* 0x040fe40000010100 */
[C---:B------:R-:W-:Y:S02]  /*3800*/  FADD.FTZ R190, -R194.reuse, R146 ;  /* 0x00000092c2be7221 */ /* 0x040fe40000010100 */
[C---:B------:R-:W-:Y:S02]  /*3810*/  FADD.FTZ R192, -R194.reuse, R179 ;  /* 0x000000b3c2c07221 */ /* 0x040fe40000010100 */
[----:B------:R-:W-:Y:S02]  /*3820*/  FADD.FTZ R194, -R194, R147 ;  /* 0x00000093c2c27221 */ /* 0x000fe40000010100 */
        /* <DEDUP_REMOVED lines=8> */
[----:B-1----:R-:W-:Y:S02]  /*38b0*/  FFMA.FTZ R3, R77, R196, R141 ;  /* 0x000000c44d037223 */ /* 0x002fe4000001008d */
[----:B------:R-:W-:Y:S02]  /*38c0*/  FFMA.FTZ R146, R75, R202, R139 ;  /* 0x000000ca4b927223 */ /* 0x000fe4000001008b */
[----:B------:R-:W-:Y:S01]  /*38d0*/  FMUL.FTZ R155, R161, R150 ;  /* 0x00000096a19b7220 */ /* 0x000fe20000410000 */
[----:B------:R-:W-:Y:S01]  /*38e0*/  F2FP.BF16.PACK_AB R148, R3, R148 ;  /* 0x000000940394723e */ /* 0x000fe200000010ff */
[----:B------:R-:W-:Y:S01]  /*38f0*/  FFMA.FTZ R144, R42, R147, R106 ;  /* 0x000000932a907223 */ /* 0x000fe2000001006a */
[----:B------:R-:W-:Y:S01]  /*3900*/  F2FP.BF16.PACK_AB R151, R146, R151 ;  /* 0x000000979297723e */ /* 0x000fe200000010ff */
[----:B------:R-:W-:-:S02]  /*3910*/  FFMA.FTZ R150, R72, R163, R136 ;  /* 0x000000a348967223 */ /* 0x000fc40000010088 */
[----:B------:R-:W-:Y:S02]  /*3920*/  FFMA.FTZ R147, R73, R200, R137 ;  /* 0x000000c849937223 */ /* 0x000fe40000010089 */
[----:B------:R-:W-:Y:S02]  /*3930*/  FMUL.FTZ R198, R161, R198 ;  /* 0x000000c6a1c67220 */ /* 0x000fe40000410000 */
        /* <DEDUP_REMOVED lines=8> */
[C---:B------:R-:W-:Y:S01]  /*39c0*/  FMUL.FTZ R165, R161.reuse, R204 ;  /* 0x000000cca1a57220 */ /* 0x040fe20000410000 */
[----:B------:R-:W-:Y:S01]  /*39d0*/  LOP3.LUT R3, R182, 0xff, RZ, 0xc0, !PT ;  /* 0x000000ffb6037812 */ /* 0x000fe200078ec0ff */
[----:B------:R-:W-:Y:S01]  /*39e0*/  FMUL.FTZ R206, R161, R206 ;  /* 0x000000cea1ce7220 */ /* 0x000fe20000410000 */
[----:B------:R-:W-:Y:S01]  /*39f0*/  F2FP.BF16.PACK_AB R149, R2, R149 ;  /* 0x000000950295723e */ /* 0x000fe200000010ff */
[----:B------:R-:W-:Y:S01]  /*3a00*/  FFMA.FTZ R144, R44, R145, R108 ;  /* 0x000000912c907223 */ /* 0x000fe2000001006c */
[----:B------:R-:W-:Y:S01]  /*3a10*/  HFMA2.MMA R2, -RZ, RZ, 0, 9.5367431640625e-07 ;  /* 0x00000010ff027435 */ /* 0x000fe200000001ff */
[----:B------:R-:W-:Y:S01]  /*3a20*/  FFMA.FTZ R153, R45, R196, R109 ;  /* 0x000000c42d997223 */ /* 0x000fe2000001006d */
[----:B------:R-:W-:Y:S01]  /*3a30*/  LEA.HI.SX32 R163, R180, R3, 0x1d ;  /* 0x00000003b4a37211 */ /* 0x000fe200078feaff */
[----:B------:R-:W-:-:S02]  /*3a40*/  FFMA.FTZ R145, R46, R155, R110 ;  /* 0x0000009b2e917223 */ /* 0x000fc4000001006e */
[----:B------:R-:W-:Y:S01]  /*3a50*/  FFMA.FTZ R152, R68, R165, R132 ;  /* 0x000000a544987223 */ /* 0x000fe20000010084 */
[----:B------:R-:W-:Y:S01]  /*3a60*/  F2FP.BF16.PACK_AB R144, R153, R144 ;  /* 0x000000909990723e */ /* 0x000fe200000010ff */
[----:B------:R-:W-:Y:S01]  /*3a70*/  FFMA.FTZ R155, R69, R206, R133 ;  /* 0x000000ce459b7223 */ /* 0x000fe20000010085 */
[----:B------:R-:W-:Y:S01]  /*3a80*/  IADD3 R163, R163, 0x100, RZ ;  /* 0x00000100a3a37810 */ /* 0x000fe20007ffe0ff */
[C---:B------:R-:W-:Y:S02]  /*3a90*/  FMUL.FTZ R167, R161.reuse, R208 ;  /* 0x000000d0a1a77220 */ /* 0x040fe40000410000 */
[----:B------:R-:W-:Y:S01]  /*3aa0*/  FMUL.FTZ R210, R161, R210 ;  /* 0x000000d2a1d27220 */ /* 0x000fe20000410000 */
[----:B------:R-:W-:Y:S01]  /*3ab0*/  F2FP.BF16.PACK_AB R152, R155, R152 ;  /* 0x000000989b98723e */ /* 0x000fe200000010ff */
[C---:B------:R-:W-:Y:S02]  /*3ac0*/  FMUL.FTZ R169, R161.reuse, R212 ;  /* 0x000000d4a1a97220 */ /* 0x040fe40000410000 */
[----:B------:R-:W-:-:S02]  /*3ad0*/  FMUL.FTZ R214, R161, R214 ;  /* 0x000000d6a1d67220 */ /* 0x000fc40000410000 */
[----:B------:R-:W-:Y:S02]  /*3ae0*/  FFMA.FTZ R153, R70, R167, R134 ;  /* 0x000000a746997223 */ /* 0x000fe40000010086 */
[----:B------:R-:W-:Y:S02]  /*3af0*/  FFMA.FTZ R154, R71, R210, R135 ;  /* 0x000000d2479a7223 */ /* 0x000fe40000010087 */
[----:B------:R-:W-:Y:S02]  /*3b00*/  FFMA.FTZ R155, R64, R169, R128 ;  /* 0x000000a9409b7223 */ /* 0x000fe40000010080 */
[----:B------:R-:W-:Y:S01]  /*3b10*/  FFMA.FTZ R180, R65, R214, R129 ;  /* 0x000000d641b47223 */ /* 0x000fe20000010081 */
[----:B------:R-:W-:Y:S01]  /*3b20*/  F2FP.BF16.PACK_AB R153, R154, R153 ;  /* 0x000000999a99723e */ /* 0x000fe200000010ff */
[C---:B------:R-:W-:Y:S02]  /*3b30*/  FMUL.FTZ R171, R161.reuse, R216 ;  /* 0x000000d8a1ab7220 */ /* 0x040fe40000410000 */
[----:B------:R-:W-:Y:S01]  /*3b40*/  FMUL.FTZ R218, R161, R218 ;  /* 0x000000daa1da7220 */ /* 0x000fe20000410000 */
[----:B------:R-:W-:Y:S01]  /*3b50*/  F2FP.BF16.PACK_AB R154, R180, R155 ;  /* 0x0000009bb49a723e */ /* 0x000fe200000010ff */
[----:B------:R-:W-:-:S04]  /*3b60*/  IMAD.WIDE.U32 R180, R157, R2, c[0x0][0x208] ;  /* 0x000082009db47625 */ /* 0x000fc800078e0002 */
[----:B------:R-:W-:Y:S01]  /*3b70*/  FFMA.FTZ R198, R47, R198, R111 ;  /* 0x000000c62fc67223 */ /* 0x000fe2000001006f */
[----:B------:R0:W-:Y:S01]  /*3b80*/  STG.E.128 [R180.64], R148 ;  /* 0x00000094b4007986 */ /* 0x0001e2000c101d04 */
[----:B------:R-:W-:Y:S02]  /*3b90*/  FFMA.FTZ R173, R66, R171, R130 ;  /* 0x000000ab42ad7223 */ /* 0x000fe40000010082 */
[----:B------:R-:W-:Y:S01]  /*3ba0*/  FFMA.FTZ R182, R67, R218, R131 ;  /* 0x000000da43b67223 */ /* 0x000fe20000010083 */
[----:B------:R-:W-:Y:S01]  /*3bb0*/  F2FP.BF16.PACK_AB R145, R198, R145 ;  /* 0x00000091c691723e */ /* 0x000fe200000010ff */
[----:B------:R-:W-:-:S03]  /*3bc0*/  IMAD.WIDE.U32 R196, R157, R2, c[0x0][0x210] ;  /* 0x000084009dc47625 */ /* 0x000fc600078e0002 */
[----:B------:R-:W-:Y:S01]  /*3bd0*/  F2FP.BF16.PACK_AB R155, R182, R173 ;  /* 0x000000adb69b723e */ /* 0x000fe200000010ff */
[C---:B------:R-:W-:Y:S01]  /*3be0*/  FMUL.FTZ R157, R161.reuse, R168 ;  /* 0x000000a8a19d7220 */ /* 0x040fe20000410000 */
[----:B------:R-:W-:Y:S01]  /*3bf0*/  STG.E.128 [R196.64], R144 ;  /* 0x00000090c4007986 */ /* 0x000fe2000c101d04 */
[----:B------:R-:W-:Y:S02]  /*3c00*/  FMUL.FTZ R160, R161, R160 ;  /* 0x000000a0a1a07220 */ /* 0x000fe40000410000 */
[----:B------:R-:W-:-:S04]  /*3c10*/  IMAD.WIDE.U32 R182, R163, R2, c[0x0][0x208] ;  /* 0x00008200a3b67625 */ /* 0x000fc800078e0002 */
[----:B------:R-:W-:Y:S01]  /*3c20*/  FMUL.FTZ R173, R161, R170 ;  /* 0x000000aaa1ad7220 */ /* 0x000fe20000410000 */
[----:B------:R1:W-:Y:S01]  /*3c30*/  STG.E.128 [R182.64], R152 ;  /* 0x00000098b6007986 */ /* 0x0003e2000c101d04 */
[----:B0-----:R-:W-:Y:S02]  /*3c40*/  FFMA.FTZ R148, R60, R157, R124 ;  /* 0x0000009d3c947223 */ /* 0x001fe4000001007c */
[----:B------:R-:W-:Y:S02]  /*3c50*/  FFMA.FTZ R149, R61, R160, R125 ;  /* 0x000000a03d957223 */ /* 0x000fe4000001007d */
[C---:B------:R-:W-:Y:S02]  /*3c60*/  FMUL.FTZ R162, R161.reuse, R162 ;  /* 0x000000a2a1a27220 */ /* 0x040fe40000410000 */
[----:B------:R-:W-:Y:S01]  /*3c70*/  FMUL.FTZ R175, R161, R172 ;  /* 0x000000aca1af7220 */ /* 0x000fe20000410000 */
[----:B------:R-:W-:Y:S01]  /*3c80*/  F2FP.BF16.PACK_AB R148, R149, R148 ;  /* 0x000000949594723e */ /* 0x000fe200000010ff */
[----:B------:R-:W-:-:S02]  /*3c90*/  FMUL.FTZ R164, R161, R164 ;  /* 0x000000a4a1a47220 */ /* 0x000fc40000410000 */
[C---:B------:R-:W-:Y:S02]  /*3ca0*/  FMUL.FTZ R177, R161.reuse, R174 ;  /* 0x000000aea1b17220 */ /* 0x040fe40000410000 */
[----:B------:R-:W-:Y:S02]  /*3cb0*/  FMUL.FTZ R166, R161, R166 ;  /* 0x000000a6a1a67220 */ /* 0x000fe40000410000 */
[----:B------:R-:W-:Y:S02]  /*3cc0*/  FFMA.FTZ R149, R62, R173, R126 ;  /* 0x000000ad3e957223 */ /* 0x000fe4000001007e */
[----:B------:R-:W-:Y:S02]  /*3cd0*/  FFMA.FTZ R150, R63, R162, R127 ;  /* 0x000000a23f967223 */ /* 0x000fe4000001007f */
[----:B------:R-:W-:Y:S02]  /*3ce0*/  FFMA.FTZ R151, R56, R175, R120 ;  /* 0x000000af38977223 */ /* 0x000fe40000010078 */
[----:B-1----:R-:W-:Y:S01]  /*3cf0*/  FFMA.FTZ R152, R57, R164, R121 ;  /* 0x000000a439987223 */ /* 0x002fe20000010079 */
        /* <DEDUP_REMOVED lines=13> */
[C---:B------:R-:W-:Y:S02]  /*3dd0*/  FMUL.FTZ R185, R161.reuse, R186 ;  /* 0x000000baa1b97220 */ /* 0x040fe40000410000 */
[C---:B------:R-:W-:Y:S01]  /*3de0*/  FMUL.FTZ R188, R161.reuse, R188 ;  /* 0x000000bca1bc7220 */ /* 0x040fe20000410000 */
[----:B------:R-:W-:Y:S01]  /*3df0*/  F2FP.BF16.PACK_AB R155, R166, R177 ;  /* 0x000000b1a69b723e */ /* 0x000fe200000010ff */
[C---:B------:R-:W-:Y:S02]  /*3e00*/  FMUL.FTZ R187, R161.reuse, R178 ;  /* 0x000000b2a1bb7220 */ /* 0x040fe40000410000 */
[----:B------:R-:W-:Y:S02]  /*3e10*/  FMUL.FTZ R190, R161, R190 ;  /* 0x000000bea1be7220 */ /* 0x000fe40000410000 */
        /* <DEDUP_REMOVED lines=12> */
[----:B------:R-:W-:Y:S01]  /*3ee0*/  FMUL.FTZ R184, R161, R184 ;  /* 0x000000b8a1b87220 */ /* 0x000fe20000410000 */
        /* <DEDUP_REMOVED lines=28> */
[----:B------:R-:W-:Y:S01]  /*40b0*/  IMAD.WIDE.U32 R160, R163, R2, c[0x0][0x210] ;  /* 0x00008400a3a07625 */ /* 0x000fe200078e0002 */
[----:B------:R-:W-:-:S02]  /*40c0*/  F2FP.BF16.PACK_AB R190, R190, R187 ;  /* 0x000000bbbebe723e */ /* 0x000fc400000010ff */
[----:B------:R-:W-:Y:S01]  /*40d0*/  F2FP.BF16.PACK_AB R188, R184, R179 ;  /* 0x000000b3b8bc723e */ /* 0x000fe200000010ff */
[CC--:B------:R-:W-:Y:S01]  /*40e0*/  IMAD.WIDE.U32 R162, R158.reuse, R2.reuse, c[0x0][0x208] ;  /* 0x000082009ea27625 */ /* 0x0c0fe200078e0002 */
[----:B------:R0:W-:Y:S03]  /*40f0*/  STG.E.128 [R160.64], R144 ;  /* 0x00000090a0007986 */ /* 0x0001e6000c101d04 */
[-C--:B------:R-:W-:Y:S01]  /*4100*/  IMAD.WIDE.U32 R168, R158, R2.reuse, c[0x0][0x210] ;  /* 0x000084009ea87625 */ /* 0x080fe200078e0002 */
[----:B------:R0:W-:Y:S03]  /*4110*/  STG.E.128 [R162.64], R148 ;  /* 0x00000094a2007986 */ /* 0x0001e6000c101d04 */
[CC--:B------:R-:W-:Y:S01]  /*4120*/  IMAD.WIDE.U32 R170, R159.reuse, R2.reuse, c[0x0][0x208] ;  /* 0x000082009faa7625 */ /* 0x0c0fe200078e0002 */
[----:B------:R0:W-:Y:S03]  /*4130*/  STG.E.128 [R168.64], R152 ;  /* 0x00000098a8007986 */ /* 0x0001e6000c101d04 */
[----:B------:R-:W-:Y:S01]  /*4140*/  IMAD.WIDE.U32 R158, R159, R2, c[0x0][0x210] ;  /* 0x000084009f9e7625 */ /* 0x000fe200078e0002 */
[----:B------:R0:W-:Y:S04]  /*4150*/  STG.E.128 [R170.64], R164 ;  /* 0x000000a4aa007986 */ /* 0x0001e8000c101d04 */
[----:B------:R0:W-:Y:S02]  /*4160*/  STG.E.128 [R158.64], R188 ;  /* 0x000000bc9e007986 */ /* 0x0001e4000c101d04 */
[----:B0----5:R-:W-:Y:S01]  /*4170*/  @P1 CALL.REL.NOINC `(.L_x_5741) ;  /* 0x0000001000001944 */ /* 0x021fe20003c00000 */
[----:B------:R-:W-:Y:S05]  /*4180*/  BRA `(.L_x_5742) ;  /* 0xffffc44000007947 */ /* 0x000fea000383ffff */
.L_x_5741:
[----:B------:R-:W-:Y:S05]  /*4190*/  EXIT ;  /* 0x000000000000794d */ /* 0x000fea0003800000 */
.L_x_5739:
[----:B0-----:R-:W-:Y:S01]  /*41a0*/  HFMA2.MMA R181, -RZ, RZ, 0, 1.847743988037109375e-06 ;  /* 0x0000001fffb57435 */ /* 0x001fe200000001ff */
[----:B------:R-:W-:-:S02]  /*41b0*/  MOV R185, 0x1 ;  /* 0x0000000100b97802 */ /* 0x000fc40000000f00 */
[----:B------:R-:W-:Y:S02]  /*41c0*/  MOV R184, 0xffffffff ;  /* 0xffffffff00b87802 */ /* 0x000fe40000000f00 */
[----:B------:R-:W-:Y:S02]  /*41d0*/  MOV R182, 0x41f0 ;  /* 0x000041f000b67802 */ /* 0x000fe40000000f00 */
[----:B-----5:R-:W-:Y:S05]  /*41e0*/  CALL.REL.NOINC `($__internal_17_$__cuda_sm70_shflsync_bfly_p) ;  /* 0x0000079000007944 */ /* 0x020fea0003c00000 */
[----:B-1----:R-:W-:Y:S01]  /*41f0*/  MOV R2, R185 ;  /* 0x000000b900027202 */ /* 0x002fe20000000f00 */
[----:B0-----:R-:W-:Y:S05]  /*4200*/  BRA `(.L_x_5743) ;  /* 0xffffe94000007947 */ /* 0x001fea000383ffff */
.L_x_5740:
[----:B------:R-:W-:Y:S01]  /*4210*/  HFMA2.MMA R185, -RZ, RZ, 0, 1.1920928955078125e-07 ;  /* 0x00000002ffb97435 */ /* 0x000fe200000001ff */
[----:B------:R-:W-:Y:S02]  /*4220*/  MOV R181, 0x1f ;  /* 0x0000001f00b57802 */ /* 0x000fe40000000f00 */
[----:B------:R-:W-:Y:S02]  /*4230*/  MOV R184, 0xffffffff ;  /* 0xffffffff00b87802 */ /* 0x000fe40000000f00 */
[----:B------:R-:W-:Y:S02]  /*4240*/  MOV R182, 0x4260 ;  /* 0x0000426000b67802 */ /* 0x000fe40000000f00 */
[----:B-----5:R-:W-:Y:S05]  /*4250*/  CALL.REL.NOINC `($__internal_17_$__cuda_sm70_shflsync_bfly_p) ;  /* 0x0000072000007944 */ /* 0x020fea0003c00000 */
[----:B01----:R-:W-:Y:S01]  /*4260*/  FADD.FTZ R186, R186, R185 ;  /* 0x000000b9baba7221 */ /* 0x003fe20000010000 */
[----:B------:R-:W-:Y:S01]  /*4270*/  HFMA2.MMA R185, -RZ, RZ, 0, 2.384185791015625e-07 ;  /* 0x00000004ffb97435 */ /* 0x000fe200000001ff */
[----:B------:R-:W-:-:S02]  /*4280*/  MOV R181, 0x1f ;  /* 0x0000001f00b57802 */ /* 0x000fc40000000f00 */
[----:B------:R-:W-:Y:S02]  /*4290*/  MOV R184, 0xffffffff ;  /* 0xffffffff00b87802 */ /* 0x000fe40000000f00 */
[----:B------:R-:W-:Y:S02]  /*42a0*/  MOV R182, 0x42c0 ;  /* 0x000042c000b67802 */ /* 0x000fe40000000f00 */
[----:B------:R-:W-:Y:S05]  /*42b0*/  CALL.REL.NOINC `($__internal_17_$__cuda_sm70_shflsync_bfly_p) ;  /* 0x000006c000007944 */ /* 0x000fea0003c00000 */
[----:B01----:R-:W-:Y:S01]  /*42c0*/  FADD.FTZ R186, R186, R185 ;  /* 0x000000b9baba7221 */ /* 0x003fe20000010000 */
[----:B------:R-:W-:Y:S01]  /*42d0*/  HFMA2.MMA R185, -RZ, RZ, 0, 4.76837158203125e-07 ;  /* 0x00000008ffb97435 */ /* 0x000fe200000001ff */
[----:B------:R-:W-:Y:S02]  /*42e0*/  MOV R181, 0x1f ;  /* 0x0000001f00b57802 */ /* 0x000fe40000000f00 */
[----:B------:R-:W-:Y:S02]  /*42f0*/  MOV R184, 0xffffffff ;  /* 0xffffffff00b87802 */ /* 0x000fe40000000f00 */
[----:B------:R-:W-:Y:S02]  /*4300*/  MOV R182, 0x4320 ;  /* 0x0000432000b67802 */ /* 0x000fe40000000f00 */
[----:B------:R-:W-:Y:S05]  /*4310*/  CALL.REL.NOINC `($__internal_17_$__cuda_sm70_shflsync_bfly_p) ;  /* 0x0000066000007944 */ /* 0x000fea0003c00000 */
[----:B01----:R-:W-:Y:S01]  /*4320*/  FADD.FTZ R186, R186, R185 ;  /* 0x000000b9baba7221 */ /* 0x003fe20000010000 */
[----:B------:R-:W-:Y:S01]  /*4330*/  HFMA2.MMA R185, -RZ, RZ, 0, 9.5367431640625e-07 ;  /* 0x00000010ffb97435 */ /* 0x000fe200000001ff */
[----:B------:R-:W-:-:S02]  /*4340*/  MOV R181, 0x1f ;  /* 0x0000001f00b57802 */ /* 0x000fc40000000f00 */
[----:B------:R-:W-:Y:S02]  /*4350*/  MOV R184, 0xffffffff ;  /* 0xffffffff00b87802 */ /* 0x000fe40000000f00 */
[----:B------:R-:W-:Y:S02]  /*4360*/  MOV R182, 0x4380 ;  /* 0x0000438000b67802 */ /* 0x000fe40000000f00 */
[----:B------:R-:W-:Y:S05]  /*4370*/  CALL.REL.NOINC `($__internal_17_$__cuda_sm70_shflsync_bfly_p) ;  /* 0x0000060000007944 */ /* 0x000fea0003c00000 */
[----:B-1----:R-:W-:Y:S01]  /*4380*/  FADD.FTZ R2, R186, R185 ;  /* 0x000000b9ba027221 */ /* 0x002fe20000010000 */
[----:B------:R-:W-:-:S03]  /*4390*/  HFMA2.MMA R185, -RZ, RZ, 0, 5.9604644775390625e-08 ;  /* 0x00000001ffb97435 */ /* 0x000fc600000001ff */
        /* <DEDUP_REMOVED lines=66> */
[----:B------:R-:W-:Y:S02]  /*47c0*/  MOV R181, 0x1f ;  /* 0x0000001f00b57802 */ /* 0x000fe40000000f00 */
[----:B------:R-:W-:Y:S02]  /*47d0*/  MOV R182, 0x47f0 ;  /* 0x000047f000b67802 */ /* 0x000fe40000000f00 */
[----:B------:R-:W-:Y:S05]  /*47e0*/  CALL.REL.NOINC `($__internal_17_$__cuda_sm70_shflsync_bfly_p) ;  /* 0x0000019000007944 */ /* 0x000fea0003c00000 */
[----:B01----:R-:W-:Y:S01]  /*47f0*/  FADD.FTZ R186, R186, R185 ;  /* 0x000000b9baba7221 */ /* 0x003fe20000010000 */
[----:B------:R-:W-:Y:S01]  /*4800*/  HFMA2.MMA R185, -RZ, RZ, 0, 1.1920928955078125e-07 ;  /* 0x00000002ffb97435 */ /* 0x000fe200000001ff */
[----:B------:R-:W-:Y:S02]  /*4810*/  MOV R181, 0x1f ;  /* 0x0000001f00b57802 */ /* 0x000fe40000000f00 */
[----:B------:R-:W-:Y:S02]  /*4820*/  MOV R184, 0xffffffff ;  /* 0xffffffff00b87802 */ /* 0x000fe40000000f00 */
[----:B------:R-:W-:Y:S02]  /*4830*/  MOV R182, 0x4850 ;  /* 0x0000485000b67802 */ /* 0x000fe40000000f00 */
[----:B------:R-:W-:Y:S05]  /*4840*/  CALL.REL.NOINC `($__internal_17_$__cuda_sm70_shflsync_bfly_p) ;  /* 0x0000013000007944 */ /* 0x000fea0003c00000 */
        /* <DEDUP_REMOVED lines=18> */
[----:B01----:R-:W-:Y:S05]  /*4970*/  BRA `(.L_x_5744) ;  /* 0xffffe71000007947 */ /* 0x003fea000383ffff */
        .weak           $__internal_17_$__cuda_sm70_shflsync_bfly_p
        .type           $__internal_17_$__cuda_sm70_shflsync_bfly_p,@function
        .size           $__internal_17_$__cuda_sm70_shflsync_bfly_p,(.L_x_26477 - $__internal_17_$__cuda_sm70_shflsync_bfly_p)
$__internal_17_$__cuda_sm70_shflsync_bfly_p:
[----:B------:R-:W-:Y:S01]  /*4980*/  HFMA2.MMA R183, -RZ, RZ, 0, 0 ;  /* 0x00000000ffb77435 */ /* 0x000fe200000001ff */
[----:B------:R-:W-:Y:S04]  /*4990*/  WARPSYNC R184 ;  /* 0x000000b800007348 */ /* 0x000fe80003800000 */
[----:B------:R0:W1:Y:S01]  /*49a0*/  SHFL.BFLY PT, R185, R186, R185, R181 ;  /* 0x0c0000b9bab97389 */ /* 0x00006200000e00b5 */
[----:B------:R-:W-:Y:S05]  /*49b0*/  RET.REL.NODEC R182 `(_ZN10layer_norm31ln_parallel_residual_fwd_kernelINS_13Kernel_traitsIf13__nv_bfloat16S2_S2_fjLj8192ELj1ELj1ELj8ELj16ENS_18Kernel_traits_baseILj8192EfS2_S2_S2_fjLj256EEEEELb0ELb0ELb1EEEvNS_9FwdParamsE) ;  /* 0xffffb640b6007950 */ /* 0x000fea0003c3ffff */
.L_x_5745:
        /* <DEDUP_REMOVED lines=12> */
.L_x_26477:


//--------------------- .text._ZN10layer_norm31ln_parallel_residual_fwd_kernelINS_13Kernel_traitsIf13__nv_bfloat16S2_S2_fjLj8192ELj1ELj1ELj8ELj16ENS_18Kernel_traits_baseILj8192EfS2_S2_S2_fjLj256EEEEELb0ELb1ELb0EEEvNS_9FwdParamsE --------------------------
	.section	.text._ZN10layer_norm31ln_parallel_residual_fwd_kernelINS_13Kernel_traitsIf13__nv_bfloat16S2_S2_fjLj8192ELj1ELj1ELj8ELj16ENS_18Kernel_traits_baseILj8192EfS2_S2_S2_fjLj256EEEEELb0ELb1ELb0EEEvNS_9FwdParamsE,"ax",@progbits
	.sectioninfo	@"SHI_REGISTERS=128"
	.align	128
        .global         _ZN10layer_norm31ln_parallel_residual_fwd_kernelINS_13Kernel_traitsIf13__nv_bfloat16S2_S2_fjLj8192ELj1ELj1ELj8ELj16ENS_18Kernel_traits_baseILj8192EfS2_S2_S2_fjLj256EEEEELb0ELb1ELb0EEEvNS_9FwdParamsE
        .type           _ZN10layer_norm31ln_parallel_residual_fwd_kernelINS_13Kernel_traitsIf13__nv_bfloat16S2_S2_fjLj8192ELj1ELj1ELj8ELj16ENS_18Kernel_traits_baseILj8192EfS2_S2_S2_fjLj256EEEEELb0ELb1ELb0EEEvNS_9FwdParamsE,@function
        .size           _ZN10layer_norm31ln_parallel_residual_fwd_kernelINS_13Kernel_traitsIf13__nv_bfloat16S2_S2_fjLj8192ELj1ELj1ELj8ELj16ENS_18Kernel_traits_baseILj8192EfS2_S2_S2_fjLj256EEEEELb0ELb1ELb0EEEvNS_9FwdParamsE,(.L_x_26478 - _ZN10layer_norm31ln_parallel_residual_fwd_kernelINS_13Kernel_traitsIf13__nv_bfloat16S2_S2_fjLj8192ELj1ELj1ELj8ELj16ENS_18Kernel_traits_baseILj8192EfS2_S2_S2_fjLj256EEEEELb0ELb1ELb0EEEvNS_9FwdParamsE)
        .other          _ZN10layer_norm31ln_parallel_residual_fwd_kernelINS_13Kernel_traitsIf13__nv_bfloat16S2_S2_fjLj8192ELj1ELj1ELj8ELj16ENS_18Kernel_traits_baseILj8192EfS2_S2_S2_fjLj256EEEEELb0ELb1ELb0EEEvNS_9FwdParamsE,@"STO_CUDA_ENTRY STV_DEFAULT"
_ZN10layer_norm31ln_parallel_residual_fwd_kernelINS_13Kernel_traitsIf13__nv_bfloat16S2_S2_fjLj8192ELj1ELj1ELj8ELj16ENS_18Kernel_traits_baseILj8192EfS2_S2_S2_fjLj256EEEEELb0ELb1ELb0EEEvNS_9FwdParamsE:
.text._ZN10layer_norm31ln_parallel_residual_fwd_kernelINS_13Kernel_traitsIf13__nv_bfloat16S2_S2_fjLj8192ELj1ELj1ELj8ELj16ENS_18Kernel_traits_baseILj8192EfS2_S2_S2_fjLj256EEEEELb0ELb1ELb0EEEvNS_9FwdParamsE:
[----:B------:R-:W-:Y:S02]  /*0000*/  MOV R1, c[0x0][0x28] ;  /* 0x00000a0000017a02 */ /* 0x000fe40000000f00 */
        /* <DEDUP_REMOVED lines=16> */
[----:B------:R-:W-:Y:S01]  /*0110*/  HFMA2.MMA R3, -RZ, RZ, 0, 1.9073486328125e-06 ;  /* 0x00000020ff037435 */ /* 0x000fe200000001ff */
[----:B------:R-:W-:Y:S01]  /*0120*/  CS2R R86, SRZ ;  /* 0x0000000000567805 */ /* 0x000fe2000001ff00 */
[----:B------:R-:W-:Y:S01]  /*0130*/  CS2R R84, SRZ ;  /* 0x0000000000547805 */ /* 0x000fe2000001ff00 */
[----:B------:R-:W-:Y:S01]  /*0140*/  ISETP.NE.AND.EX P0, PT, RZ, c[0x0][0x21c], PT, P0 ;  /* 0x00008700ff007a0c */ /* 0x000fe20003f05300 */
[----:B------:R-:W-:Y:S01]  /*0150*/  CS2R R82, SRZ ;  /* 0x0000000000527805 */ /* 0x000fe2000001ff00 */
[----:B------:R-:W-:-:S05]  /*0160*/  CS2R R80, SRZ ;  /* 0x0000000000507805 */ /* 0x000fca000001ff00 */
[----:B------:R-:W-:-:S05]  /*0170*/  IMAD.WIDE.U32 R2, R6, R3, c[0x0][0x1b0] ;  /* 0x00006c0006027625 */ /* 0x000fca00078e0003 */
[----:B------:R0:W5:Y:S01]  /*0180*/  LDG.E.128 R76, [R2.64] ;  /* 0x00000004024c7981 */ /* 0x000162000c1e1d00 */
[----:B------:R-:W-:-:S03]  /*0190*/  @P0 LEA R4, P4, R6, c[0x0][0x218], 0x5 ;  /* 0x0000860006040a11 */ /* 0x000fc600078828ff */
[----:B------:R0:W5:Y:S01]  /*01a0*/  LDG.E.128 R72, [R2.64+0x10] ;  /* 0x0000100402487981 */ /* 0x000162000c1e1d00 */
[----:B------:R-:W-:-:S05]  /*01b0*/  @P0 LEA.HI.X R5, R6, c[0x0][0x21c], RZ, 0x5, P4 ;  /* 0x0000870006050a11 */ /* 0x000fca00020f2cff */
[----:B------:R0:W5:Y:S04]  /*01c0*/  @P0 LDG.E.128 R84, [R4.64] ;  /* 0x0000000404540981 */ /* 0x000168000c1e1d00 */
[----:B------:R0:W5:Y:S01]  /*01d0*/  @P0 LDG.E.128 R80, [R4.64+0x10] ;  /* 0x0000100404500981 */ /* 0x000162000c1e1d00 */
[----:B------:R-:W-:-:S03]  /*01e0*/  LOP3.LUT R6, R6, 0x100, RZ, 0xfc, !PT ;  /* 0x0000010006067812 */ /* 0x000fc600078efcff */
.L_x_5747:
[----:B------:R-:W-:Y:S05]  /*01f0*/  BSYNC B0 ;  /* 0x0000000000007941 */ /* 0x000fea0003800000 */
.L_x_5746:
[----:B------:R-:W-:Y:S01]  /*0200*/  BSSY B0, `(.L_x_5748) ;  /* 0x0000011000007945 */ /* 0x000fe20003800000 */
[----:B------:R-:W-:Y:S05]  /*0210*/  @!P5 BRA `(.L_x_5749) ;  /* 0x000000f00000d947 */ /* 0x000fea0003800000 */
[----:B------:R-:W-:Y:S01]  /*0220*/  ISETP.NE.U32.AND P0, PT, RZ, c[0x0][0x218], PT ;  /* 0x00008600ff007a0c */ /* 0x000fe20003f05070 */
[----:B0-----:R-:W-:Y:S01]  /*0230*/  IMAD.MOV.U32 R5, RZ, RZ, 0x20 ;  /* 0x00000020ff057424 */ /* 0x001fe200078e00ff */
[----:B------:R-:W-:Y:S01]  /*0240*/  CS2R R70, SRZ ;  /* 0x0000000000467805 */ /* 0x000fe2000001ff00 */
[----:B------:R-:W-:Y:S01]  /*0250*/  CS2R R68, SRZ ;  /* 0x0000000000447805 */ /* 0x000fe2000001ff00 */
[----:B------:R-:W-:Y:S01]  /*0260*/  ISETP.NE.AND.EX P0, PT, RZ, c[0x0][0x21c], PT, P0 ;  /* 0x00008700ff007a0c */ /* 0x000fe20003f05300 */
[----:B------:R-:W-:Y:S01]  /*0270*/  CS2R R66, SRZ ;  /* 0x0000000000427805 */ /* 0x000fe2000001ff00 */
[----:B------:R-:W-:Y:S01]  /*0280*/  CS2R R64, SRZ ;  /* 0x0000000000407805 */ /* 0x000fe2000001ff00 */
[----:B------:R-:W-:-:S05]  /*0290*/  IMAD.WIDE.U32 R4, R6, R5, c[0x0][0x1b0] ;  /* 0x00006c0006047625 */ /* 0x000fca00078e0005 */
[----:B------:R0:W5:Y:S04]  /*02a0*/  LDG.E.128 R60, [R4.64] ;  /* 0x00000004043c7981 */ /* 0x000168000c1e1d00 */
[----:B------:R0:W5:Y:S01]  /*02b0*/  LDG.E.128 R56, [R4.64+0x10] ;  /* 0x0000100404387981 */ /* 0x000162000c1e1d00 */
[----:B------:R-:W-:-:S04]  /*02c0*/  @P0 LEA R2, P4, R6, c[0x0][0x218], 0x5 ;  /* 0x0000860006020a11 */ /* 0x000fc800078828ff */
[----:B------:R-:W-:-:S05]  /*02d0*/  @P0 LEA.HI.X R3, R6, c[0x0][0x21c], RZ, 0x5, P4 ;  /* 0x0000870006030a11 */ /* 0x000fca00020f2cff */
[----:B------:R0:W5:Y:S04]  /*02e0*/  @P0 LDG.E.128 R68, [R2.64] ;  /* 0x0000000402440981 */ /* 0x000168000c1e1d00 */
[----:B------:R0:W5:Y:S01]  /*02f0*/  @P0 LDG.E.128 R64, [R2.64+0x10] ;  /* 0x0000100402400981 */ /* 0x000162000c1e1d00 */
[----:B------:R-:W-:-:S03]  /*0300*/  IADD3 R6, R6, 0x100, RZ ;  /* 0x0000010006067810 */ /* 0x000fc60007ffe0ff */
.L_x_5749:
[----:B------:R-:W-:Y:S05]  /*0310*/  BSYNC B0 ;  /* 0x0000000000007941 */ /* 0x000fea0003800000 */
.L_x_5748:
[----:B------:R-:W-:Y:S01]  /*0320*/  BSSY B0, `(.L_x_5750) ;  /* 0x0000011000007945 */ /* 0x000fe20003800000 */
[----:B------:R-:W-:Y:S05]  /*0330*/  @!P2 BRA `(.L_x_5751) ;  /* 0x000000f00000a947 */ /* 0x000fea0003800000 */
[----:B------:R-:W-:Y:S01]  /*0340*/  ISETP.NE.U32.AND P0, PT, RZ, c[0x0][0x218], PT ;  /* 0x00008600ff007a0c */ /* 0x000fe20003f05070 */
[----:B------:R-:W-:Y:S01]  /*0350*/  CS2R R54, SRZ ;  /* 0x0000000000367805 */ /* 0x000fe2000001ff00 */
[----:B0-----:R-:W-:Y:S01]  /*0360*/  MOV R5, 0x20 ;  /* 0x0000002000057802 */ /* 0x001fe20000000f00 */
        /* <DEDUP_REMOVED lines=12> */
.L_x_5751:
[----:B------:R-:W-:Y:S05]  /*0430*/  BSYNC B0 ;  /* 0x0000000000007941 */ /* 0x000fea0003800000 */
.L_x_5750:
        /* <DEDUP_REMOVED lines=15> */
[----:B------:R0:W5:Y:S02]  /*0530*/  @P0 LDG.E.128 R32, [R4.64+0x10] ;  /* 0x0000100404200981 */ /* 0x000164000c1e1d00 */
.L_x_5753:
[----:B------:R-:W-:Y:S05]  /*0540*/  BSYNC B0 ;  /* 0x0000000000007941 */ /* 0x000fea0003800000 */
.L_x_5752:
[----:B------:R-:W1:Y:S02]  /*0550*/  S2UR UR6, SR_CTAID.X ;  /* 0x00000000000679c3 */ /* 0x000e640000002500 */
[----:B01----:R-:W-:-:S04]  /*0560*/  LEA.HI R5, R8, UR6, RZ, 0x18 ;  /* 0x0000000608057c11 */ /* 0x003fc8000f8fc0ff */
[----:B------:R-:W-:-:S13]  /*0570*/  ISETP.GE.AND P0, PT, R5, c[0x0][0x164], PT ;  /* 0x0000590005007a0c */ /* 0x000fda0003f06270 */
[----:B------:R-:W-:Y:S05]  /*0580*/  @P0 EXIT ;  /* 0x000000000000094d */ /* 0x000fea0003800000 */
[----:B------:R-:W-:Y:S01]  /*0590*/  SHF.R.S32.HI R0, RZ, 0x3, R0 ;  /* 0x00000003ff007819 */ /* 0x000fe20000011400 */
[C---:B------:R-:W-:Y:S01]  /*05a0*/  IMAD.SHL.U32 R4, R8.reuse, 0x20, RZ ;  /* 0x0000002008047824 */ /* 0x040fe200078e00ff */
[----:B------:R-:W-:Y:S01]  /*05b0*/  LOP3.LUT R3, R8, 0xe0, RZ, 0xc0, !PT ;  /* 0x000000e008037812 */ /* 0x000fe200078ec0ff */
[----:B------:R-:W-:Y:S01]  /*05c0*/  ULDC.U8 UR6, c[0x0][0x1f0] ;  /* 0x00007c0000067ab9 */ /* 0x000fe20000000000 */
[----:B------:R-:W-:Y:S02]  /*05d0*/  LOP3.LUT R2, R0, 0xff, RZ, 0xc0, !PT ;  /* 0x000000ff00027812 */ /* 0x000fe400078ec0ff */
[----:B------:R-:W-:Y:S02]  /*05e0*/  SHF.R.U32.HI R0, RZ, 0x3, R0 ;  /* 0x00000003ff007819 */ /* 0x000fe40000011600 */
[----:B------:R-:W-:Y:S02]  /*05f0*/  IADD3 R3, R2, -R3, RZ ;  /* 0x8000000302037210 */ /* 0x000fe40007ffe0ff */
[----:B------:R-:W-:-:S02]  /*0600*/  LOP3.LUT R0, R0, 0x1fffffe0, RZ, 0xc0, !PT ;  /* 0x1fffffe000007812 */ /* 0x000fc400078ec0ff */
[----:B------:R-:W-:Y:S02]  /*0610*/  IMNMX R3, RZ, R3, !PT ;  /* 0x00000003ff037217 */ /* 0x000fe40007800200 */
[----:B------:R-:W-:Y:S01]  /*0620*/  LOP3.LUT R9, R4, 0x3e0, RZ, 0xc0, !PT ;  /* 0x000003e004097812 */ /* 0x000fe200078ec0ff */
[----:B------:R-:W-:Y:S01]  /*0630*/  IMAD.MOV.U32 R4, RZ, RZ, 0x1 ;  /* 0x00000001ff047424 */ /* 0x000fe200078e00ff */
[----:B------:R-:W-:Y:S02]  /*0640*/  IMNMX R3, R3, 0x20, PT ;  /* 0x0000002003037817 */ /* 0x000fe40003800200 */
[----:B------:R-:W-:Y:S01]  /*0650*/  IADD3 R9, R2, -R9, RZ ;  /* 0x8000000902097210 */ /* 0x000fe20007ffe0ff */
[----:B------:R-:W-:Y:S02]  /*0660*/  IMAD.MOV.U32 R2, RZ, RZ, c[0x0][0x180] ;  /* 0x00006000ff027624 */ /* 0x000fe400078e00ff */
[----:B------:R-:W-:Y:S01]  /*0670*/  IMAD.IADD R3, R3, 0x1, R0 ;  /* 0x0000000103037824 */ /* 0x000fe200078e0200 */
[----:B------:R-:W-:-:S02]  /*0680*/  IMNMX R9, RZ, R9, !PT ;  /* 0x00000009ff097217 */ /* 0x000fc40007800200 */
[----:B------:R-:W-:Y:S02]  /*0690*/  LOP3.LUT P4, RZ, R2, c[0x0][0x178], RZ, 0xfc, !PT ;  /* 0x00005e0002ff7a12 */ /* 0x000fe4000788fcff */
[----:B------:R-:W-:Y:S02]  /*06a0*/  SHF.L.U32 R3, R3, 0x3, RZ ;  /* 0x0000000303037819 */ /* 0x000fe400000006ff */
[----:B------:R-:W-:Y:S02]  /*06b0*/  IMNMX R9, R9, 0x20, PT ;  /* 0x0000002009097817 */ /* 0x000fe40003800200 */
[----:B------:R0:W1:Y:S01]  /*06c0*/  I2F.U32 R6, R3 ;  /* 0x0000000300067306 */ /* 0x0000620000201000 */
[----:B------:R-:W-:-:S04]  /*06d0*/  MOV R2, c[0x0][0x184] ;  /* 0x0000610000027a02 */ /* 0x000fc80000000f00 */
[----:B------:R-:W-:Y:S02]  /*06e0*/  LOP3.LUT P4, RZ, R2, c[0x0][0x17c], RZ, 0xfc, P4 ;  /* 0x00005f0002ff7a12 */ /* 0x000fe4000208fcff */
[----:B0-----:R-:W-:-:S05]  /*06f0*/  IADD3 R3, R0, R9, RZ ;  /* 0x0000000900037210 */ /* 0x001fca0007ffe0ff */
[----:B------:R-:W-:Y:S01]  /*0700*/  IMAD.SHL.U32 R3, R3, 0x8, RZ ;  /* 0x0000000803037824 */ /* 0x000fe200078e00ff */
[----:B-1----:R-:W0:Y:S06]  /*0710*/  MUFU.RCP R6, R6 ;  /* 0x0000000600067308 */ /* 0x002e2c0000001000 */
.L_x_5901:
[----:B------:R-:W-:Y:S01]  /*0720*/  IMAD R2, R5, c[0x0][0x168], RZ ;  /* 0x00005a0005027a24 */ /* 0x000fe200078e02ff */
[----:B------:R-:W-:Y:S04]  /*0730*/  BSSY B0, `(.L_x_5754) ;  /* 0x000009a000007945 */ /* 0x000fe80003800000 */
[----:B------:R-:W-:-:S04]  /*0740*/  SHF.R.S32.HI R89, RZ, 0x1f, R2 ;  /* 0x0000001fff597819 */ /* 0x000fc80000011402 */
[----:B------:R-:W-:Y:S02]  /*0750*/  LEA.HI R2, R89, R2, RZ, 0x3 ;  /* 0x0000000259027211 */ /* 0x000fe400078f18ff */
[----:B------:R-:W-:-:S04]  /*0760*/  LOP3.LUT R89, R8, 0xff, RZ, 0xc0, !PT ;  /* 0x000000ff08597812 */ /* 0x000fc800078ec0ff */
[----:B------:R-:W-:-:S04]  /*0770*/  LEA.HI.SX32 R2, R2, R89, 0x1d ;  /* 0x0000005902027211 */ /* 0x000fc800078feaff */
[----:B------:R-:W-:Y:S01]  /*0780*/  MOV R120, R2 ;  /* 0x0000000200787202 */ /* 0x000fe20000000f00 */
        /* <DEDUP_REMOVED lines=23> */
.L_x_5757:
[----:B-----5:R-:W-:-:S05]  /*0900*/  PRMT R97, RZ, 0x5410, R16 ;  /* 0x00005410ff617816 */ /* 0x020fca0000000010 */
[----:B------:R-:W-:Y:S01]  /*0910*/  FADD.FTZ R0, R97, R0 ;  /* 0x0000000061007221 */ /* 0x000fe20000010000 */
[----:B------:R-:W-:Y:S05]  /*0920*/  BRA `(.L_x_5758) ;  /* 0x0000004000007947 */ /* 0x000fea0003800000 */
.L_x_5756:
[----:B-1---5:R-:W-:-:S05]  /*0930*/  PRMT R97, RZ, 0x5410, R20 ;  /* 0x00005410ff617816 */ /* 0x022fca0000000014 */
[----:B------:R-:W-:Y:S01]  /*0940*/  FADD.FTZ R0, R97, R0 ;  /* 0x0000000061007221 */ /* 0x000fe20000010000 */
[----:B------:R-:W-:-:S05]  /*0950*/  @P5 PRMT R97, RZ, 0x5410, R16 ;  /* 0x00005410ff615816 */ /* 0x000fca0000000010 */
[----:B------:R-:W-:-:S05]  /*0960*/  @P5 FADD.FTZ R0, R97, R0 ;  /* 0x0000000061005221 */ /* 0x000fca0000010000 */
.L_x_5758:
[----:B------:R-:W-:-:S04]  /*0970*/  F2FP.BF16.PACK_AB R97, RZ, R0 ;  /* 0x00000000ff61723e */ /* 0x000fc800000010ff */
[----:B------:R-:W-:Y:S02]  /*0980*/  PRMT R12, R97, 0x7610, R12 ;  /* 0x00007610610c7816 */ /* 0x000fe4000000000c */
.L_x_5759:
[----:B------:R-:W-:Y:S01]  /*0990*/  PRMT R98, RZ, 0x7610, R88 ;  /* 0x00007610ff627816 */ /* 0x000fe20000000058 */
[----:B------:R-:W-:Y:S05]  /*09a0*/  @P6 BRA `(.L_x_5760) ;  /* 0x0000008000006947 */ /* 0x000fea0003800000 */
[----:B------:R-:W-:-:S04]  /*09b0*/  ISETP.NE.U32.AND P0, PT, RZ, c[0x0][0x180], PT ;  /* 0x00006000ff007a0c */ /* 0x000fc80003f05070 */
[----:B------:R-:W-:-:S13]  /*09c0*/  ISETP.NE.AND.EX P0, PT, RZ, c[0x0][0x184], PT, P0 ;  /* 0x00006100ff007a0c */ /* 0x000fda0003f05300 */
[----:B------:R-:W-:Y:S05]  /*09d0*/  @P0 BRA `(.L_x_5761) ;  /* 0x0000002000000947 */ /* 0x000fea0003800000 */
[----:B------:R-:W-:Y:S05]  /*09e0*/  @P4 BRA `(.L_x_5762) ;  /* 0x0000008000004947 */ /* 0x000fea0003800000 */
[----:B------:R-:W-:Y:S05]  /*09f0*/  BRA `(.L_x_5763) ;  /* 0x0000009000007947 */ /* 0x000fea0003800000 */
.L_x_5761:
[----:B-----5:R-:W-:-:S05]  /*0a00*/  PRMT R97, RZ, 0x7610, R16 ;  /* 0x00007610ff617816 */ /* 0x020fca0000000010 */
[----:B------:R-:W-:Y:S01]  /*0a10*/  FADD.FTZ R98, R97, R98 ;  /* 0x0000006261627221 */ /* 0x000fe20000010000 */
[----:B------:R-:W-:Y:S05]  /*0a20*/  BRA `(.L_x_5762) ;  /* 0x0000004000007947 */ /* 0x000fea0003800000 */
.L_x_5760:
[----:B-----5:R-:W-:-:S05]  /*0a30*/  PRMT R97, RZ, 0x7610, R20 ;  /* 0x00007610ff617816 */ /* 0x020fca0000000014 */
[----:B------:R-:W-:Y:S01]  /*0a40*/  FADD.FTZ R98, R97, R98 ;  /* 0x0000006261627221 */ /* 0x000fe20000010000 */
[----:B------:R-:W-:-:S05]  /*0a50*/  @P5 PRMT R97, RZ, 0x7610, R16 ;  /* 0x00007610ff615816 */ /* 0x000fca0000000010 */
[----:B------:R-:W-:-:S05]  /*0a60*/  @P5 FADD.FTZ R98, R97, R98 ;  /* 0x0000006261625221 */ /* 0x000fca0000010000 */
.L_x_5762:
[----:B------:R-:W-:-:S04]  /*0a70*/  F2FP.BF16.PACK_AB R88, RZ, R98 ;  /* 0x00000062ff58723e */ /* 0x000fc800000010ff */
[----:B------:R-:W-:Y:S02]  /*0a80*/  PRMT R12, R12, 0x5410, R88 ;  /* 0x000054100c0c7816 */ /* 0x000fe40000000058 */
.L_x_5763:
[----:B------:R-:W-:Y:S01]  /*0a90*/  PRMT R97, RZ, 0x5410, R89 ;  /* 0x00005410ff617816 */ /* 0x000fe20000000059 */
[----:B------:R-:W-:Y:S05]  /*0aa0*/  @P6 BRA `(.L_x_5764) ;  /* 0x0000008000006947 */ /* 0x000fea0003800000 */
[----:B------:R-:W-:-:S04]  /*0ab0*/  ISETP.NE.U32.AND P0, PT, RZ, c[0x0][0x180], PT ;  /* 0x00006000ff007a0c */ /* 0x000fc80003f05070 */
[----:B------:R-:W-:-:S13]  /*0ac0*/  ISETP.NE.AND.EX P0, PT, RZ, c[0x0][0x184], PT, P0 ;  /* 0x00006100ff007a0c */ /* 0x000fda0003f05300 */
[----:B------:R-:W-:Y:S05]  /*0ad0*/  @P0 BRA `(.L_x_5765) ;  /* 0x0000002000000947 */ /* 0x000fea0003800000 */
[----:B------:R-:W-:Y:S05]  /*0ae0*/  @P4 BRA `(.L_x_5766) ;  /* 0x0000008000004947 */ /* 0x000fea0003800000 */
[----:B------:R-:W-:Y:S05]  /*0af0*/  BRA `(.L_x_5767) ;  /* 0x0000009000007947 */ /* 0x000fea0003800000 */
.L_x_5765:
[----:B-----5:R-:W-:-:S05]  /*0b00*/  PRMT R88, RZ, 0x5410, R17 ;  /* 0x00005410ff587816 */ /* 0x020fca0000000011 */
[----:B------:R-:W-:Y:S01]  /*0b10*/  FADD.FTZ R97, R88, R97 ;  /* 0x0000006158617221 */ /* 0x000fe20000010000 */
[----:B------:R-:W-:Y:S05]  /*0b20*/  BRA `(.L_x_5766) ;  /* 0x0000004000007947 */ /* 0x000fea0003800000 */
.L_x_5764:
[----:B-----5:R-:W-:-:S05]  /*0b30*/  PRMT R88, RZ, 0x5410, R21 ;  /* 0x00005410ff587816 */ /* 0x020fca0000000015 */
[----:B------:R-:W-:Y:S01]  /*0b40*/  FADD.FTZ R97, R88, R97 ;  /* 0x0000006158617221 */ /* 0x000fe20000010000 */
[----:B------:R-:W-:-:S05]  /*0b50*/  @P5 PRMT R88, RZ, 0x5410, R17 ;  /* 0x00005410ff585816 */ /* 0x000fca0000000011 */
[----:B------:R-:W-:-:S05]  /*0b60*/  @P5 FADD.FTZ R97, R88, R97 ;  /* 0x0000006158615221 */ /* 0x000fca0000010000 */
.L_x_5766:
[----:B------:R-:W-:-:S04]  /*0b70*/  F2FP.BF16.PACK_AB R88, RZ, R97 ;  /* 0x00000061ff58723e */ /* 0x000fc800000010ff */
[----:B------:R-:W-:Y:S02]  /*0b80*/  PRMT R13, R88, 0x7610, R13 ;  /* 0x00007610580d7816 */ /* 0x000fe4000000000d */
.L_x_5767:
[----:B------:R-:W-:Y:S01]  /*0b90*/  PRMT R100, RZ, 0x7610, R89 ;  /* 0x00007610ff647816 */ /* 0x000fe20000000059 */
[----:B------:R-:W-:Y:S05]  /*0ba0*/  @P6 BRA `(.L_x_5768) ;  /* 0x0000008000006947 */ /* 0x000fea0003800000 */
[----:B------:R-:W-:-:S04]  /*0bb0*/  ISETP.NE.U32.AND P0, PT, RZ, c[0x0][0x180], PT ;  /* 0x00006000ff007a0c */ /* 0x000fc80003f05070 */
[----:B------:R-:W-:-:S13]  /*0bc0*/  ISETP.NE.AND.EX P0, PT, RZ, c[0x0][0x184], PT, P0 ;  /* 0x00006100ff007a0c */ /* 0x000fda0003f05300 */
[----:B------:R-:W-:Y:S05]  /*0bd0*/  @P0 BRA `(.L_x_5769) ;  /* 0x0000002000000947 */ /* 0x000fea0003800000 */
[----:B------:R-:W-:Y:S05]  /*0be0*/  @P4 BRA `(.L_x_5770) ;  /* 0x0000008000004947 */ /* 0x000fea0003800000 */
[----:B------:R-:W-:Y:S05]  /*0bf0*/  BRA `(.L_x_5771) ;  /* 0x0000009000007947 */ /* 0x000fea0003800000 */
.L_x_5769:
[----:B-----5:R-:W-:-:S05]  /*0c00*/  PRMT R89, RZ, 0x7610, R17 ;  /* 0x00007610ff597816 */ /* 0x020fca0000000011 */
[----:B------:R-:W-:Y:S01]  /*0c10*/  FADD.FTZ R100, R89, R100 ;  /* 0x0000006459647221 */ /* 0x000fe20000010000 */
[----:B------:R-:W-:Y:S05]  /*0c20*/  BRA `(.L_x_5770) ;  /* 0x0000004000007947 */ /* 0x000fea0003800000 */
.L_x_5768:
[----:B-----5:R-:W-:-:S05]  /*0c30*/  PRMT R89, RZ, 0x7610, R21 ;  /* 0x00007610ff597816 */ /* 0x020fca0000000015 */
[----:B------:R-:W-:Y:S01]  /*0c40*/  FADD.FTZ R100, R89, R100 ;  /* 0x0000006459647221 */ /* 0x000fe20000010000 */
[----:B------:R-:W-:-:S05]  /*0c50*/  @P5 PRMT R89, RZ, 0x7610, R17 ;  /* 0x00007610ff595816 */ /* 0x000fca0000000011 */
[----:B------:R-:W-:-:S05]  /*0c60*/  @P5 FADD.FTZ R100, R89, R100 ;  /* 0x0000006459645221 */ /* 0x000fca0000010000 */
.L_x_5770:
[----:B------:R-:W-:-:S04]  /*0c70*/  F2FP.BF16.PACK_AB R88, RZ, R100 ;  /* 0x00000064ff58723e */ /* 0x000fc800000010ff */
[----:B------:R-:W-:Y:S02]  /*0c80*/  PRMT R13, R13, 0x5410, R88 ;  /* 0x000054100d0d7816 */ /* 0x000fe40000000058 */
.L_x_5771:
[----:B------:R-:W-:Y:S01]  /*0c90*/  PRMT R101, RZ, 0x5410, R90 ;  /* 0x00005410ff657816 */ /* 0x000fe2000000005a */
[----:B------:R-:W-:Y:S05]  /*0ca0*/  @P6 BRA `(.L_x_5772) ;  /* 0x0000008000006947 */ /* 0x000fea0003800000 */
[----:B------:R-:W-:-:S04]  /*0cb0*/  ISETP.NE.U32.AND P0, PT, RZ, c[0x0][0x180], PT ;  /* 0x00006000ff007a0c */ /* 0x000fc80003f05070 */
[----:B------:R-:W-:-:S13]  /*0cc0*/  ISETP.NE.AND.EX P0, PT, RZ, c[0x0][0x184], PT, P0 ;  /* 0x00006100ff007a0c */ /* 0x000fda0003f05300 */
[----:B------:R-:W-:Y:S05]  /*0cd0*/  @P0 BRA `(.L_x_5773) ;  /* 0x0000002000000947 */ /* 0x000fea0003800000 */
[----:B------:R-:W-:Y:S05]  /*0ce0*/  @P4 BRA `(.L_x_5774) ;  /* 0x0000008000004947 */ /* 0x000fea0003800000 */
[----:B------:R-:W-:Y:S05]  /*0cf0*/  BRA `(.L_x_5775) ;  /* 0x0000009000007947 */ /* 0x000fea0003800000 */
.L_x_5773:
[----:B-----5:R-:W-:-:S05]  /*0d00*/  PRMT R88, RZ, 0x5410, R18 ;  /* 0x00005410ff587816 */ /* 0x020fca0000000012 */
[----:B------:R-:W-:Y:S01]  /*0d10*/  FADD.FTZ R101, R88, R101 ;  /* 0x0000006558657221 */ /* 0x000fe20000010000 */
[----:B------:R-:W-:Y:S05]  /*0d20*/  BRA `(.L_x_5774) ;  /* 0x0000004000007947 */ /* 0x000fea0003800000 */
.L_x_5772:
[----:B-----5:R-:W-:-:S05]  /*0d30*/  PRMT R88, RZ, 0x5410, R22 ;  /* 0x00005410ff587816 */ /* 0x020fca0000000016 */
[----:B------:R-:W-:Y:S01]  /*0d40*/  FADD.FTZ R101, R88, R101 ;  /* 0x0000006558657221 */ /* 0x000fe20000010000 */
[----:B------:R-:W-:-:S05]  /*0d50*/  @P5 PRMT R88, RZ, 0x5410, R18 ;  /* 0x00005410ff585816 */ /* 0x000fca0000000012 */
[----:B------:R-:W-:-:S05]  /*0d60*/  @P5 FADD.FTZ R101, R88, R101 ;  /* 0x0000006558655221 */ /* 0x000fca0000010000 */
.L_x_5774:
[----:B------:R-:W-:-:S04]  /*0d70*/  F2FP.BF16.PACK_AB R88, RZ, R101 ;  /* 0x00000065ff58723e */ /* 0x000fc800000010ff */
[----:B------:R-:W-:Y:S02]  /*0d80*/  PRMT R14, R88, 0x7610, R14 ;  /* 0x00007610580e7816 */ /* 0x000fe4000000000e */
.L_x_5775:
[----:B------:R-:W-:Y:S01]  /*0d90*/  PRMT R108, RZ, 0x7610, R90 ;  /* 0x00007610ff6c7816 */ /* 0x000fe2000000005a */
[----:B------:R-:W-:Y:S05]  /*0da0*/  @P6 BRA `(.L_x_5776) ;  /* 0x0000008000006947 */ /* 0x000fea0003800000 */
[----:B------:R-:W-:-:S04]  /*0db0*/  ISETP.NE.U32.AND P0, PT, RZ, c[0x0][0x180], PT ;  /* 0x00006000ff007a0c */ /* 0x000fc80003f05070 */
[----:B------:R-:W-:-:S13]  /*0dc0*/  ISETP.NE.AND.EX P0, PT, RZ, c[0x0][0x184], PT, P0 ;  /* 0x00006100ff007a0c */ /* 0x000fda0003f05300 */
[----:B------:R-:W-:Y:S05]  /*0dd0*/  @P0 BRA `(.L_x_5777) ;  /* 0x0000002000000947 */ /* 0x000fea0003800000 */
[----:B------:R-:W-:Y:S05]  /*0de0*/  @P4 BRA `(.L_x_5778) ;  /* 0x0000008000004947 */ /* 0x000fea0003800000 */
[----:B------:R-:W-:Y:S05]  /*0df0*/  BRA `(.L_x_5779) ;  /* 0x0000009000007947 */ /* 0x000fea0003800000 */
.L_x_5777:
[----:B-----5:R-:W-:-:S05]  /*0e00*/  PRMT R89, RZ, 0x7610, R18 ;  /* 0x00007610ff597816 */ /* 0x020fca0000000012 */
[----:B------:R-:W-:Y:S01]  /*0e10*/  FADD.FTZ R108, R89, R108 ;  /* 0x0000006c596c7221 */ /* 0x000fe20000010000 */
[----:B------:R-:W-:Y:S05]  /*0e20*/  BRA `(.L_x_5778) ;  /* 0x0000004000007947 */ /* 0x000fea0003800000 */
.L_x_5776:
[----:B-----5:R-:W-:-:S05]  /*0e30*/  PRMT R89, RZ, 0x7610, R22 ;  /* 0x00007610ff597816 */ /* 0x020fca0000000016 */
[----:B------:R-:W-:Y:S01]  /*0e40*/  FADD.FTZ R108, R89, R108 ;  /* 0x0000006c596c7221 */ /* 0x000fe20000010000 */
[----:B------:R-:W-:-:S05]  /*0e50*/  @P5 PRMT R89, RZ, 0x7610, R18 ;  /* 0x00007610ff595816 */ /* 0x000fca0000000012 */
[----:B------:R-:W-:-:S05]  /*0e60*/  @P5 FADD.FTZ R108, R89, R108 ;  /* 0x0000006c596c5221 */ /* 0x000fca0000010000 */
.L_x_5778:
[----:B------:R-:W-:-:S04]  /*0e70*/  F2FP.BF16.PACK_AB R88, RZ, R108 ;  /* 0x0000006cff58723e */ /* 0x000fc800000010ff */
[----:B------:R-:W-:Y:S02]  /*0e80*/  PRMT R14, R14, 0x5410, R88 ;  /* 0x000054100e0e7816 */ /* 0x000fe40000000058 */
.L_x_5779:
[----:B------:R-:W-:Y:S01]  /*0e90*/  PRMT R109, RZ, 0x5410, R91 ;  /* 0x00005410ff6d7816 */ /* 0x000fe2000000005b */
[----:B------:R-:W-:Y:S05]  /*0ea0*/  @P6 BRA `(.L_x_5780) ;  /* 0x0000008000006947 */ /* 0x000fea0003800000 */
[----:B------:R-:W-:-:S04]  /*0eb0*/  ISETP.NE.U32.AND P0, PT, RZ, c[0x0][0x180], PT ;  /* 0x00006000ff007a0c */ /* 0x000fc80003f05070 */
[----:B------:R-:W-:-:S13]  /*0ec0*/  ISETP.NE.AND.EX P0, PT, RZ, c[0x0][0x184], PT, P0 ;  /* 0x00006100ff007a0c */ /* 0x000fda0003f05300 */
[----:B------:R-:W-:Y:S05]  /*0ed0*/  @P0 BRA `(.L_x_5781) ;  /* 0x0000002000000947 */ /* 0x000fea0003800000 */
[----:B------:R-:W-:Y:S05]  /*0ee0*/  @P4 BRA `(.L_x_5782) ;  /* 0x0000008000004947 */ /* 0x000fea0003800000 */
[----:B------:R-:W-:Y:S05]  /*0ef0*/  BRA `(.L_x_5783) ;  /* 0x0000009000007947 */ /* 0x000fea0003800000 */
.L_x_5781:
[----:B-----5:R-:W-:-:S05]  /*0f00*/  PRMT R88, RZ, 0x5410, R19 ;  /* 0x00005410ff587816 */ /* 0x020fca0000000013 */
[----:B------:R-:W-:Y:S01]  /*0f10*/  FADD.FTZ R109, R88, R109 ;  /* 0x0000006d586d7221 */ /* 0x000fe20000010000 */
[----:B------:R-:W-:Y:S05]  /*0f20*/  BRA `(.L_x_5782) ;  /* 0x0000004000007947 */ /* 0x000fea0003800000 */
.L_x_5780:
[----:B-----5:R-:W-:-:S05]  /*0f30*/  PRMT R88, RZ, 0x5410, R23 ;  /* 0x00005410ff587816 */ /* 0x020fca0000000017 */
[----:B------:R-:W-:Y:S01]  /*0f40*/  FADD.FTZ R109, R88, R109 ;  /* 0x0000006d586d7221 */ /* 0x000fe20000010000 */
[----:B------:R-:W-:-:S05]  /*0f50*/  @P5 PRMT R88, RZ, 0x5410, R19 ;  /* 0x00005410ff585816 */ /* 0x000fca0000000013 */
[----:B------:R-:W-:-:S05]  /*0f60*/  @P5 FADD.FTZ R109, R88, R109 ;  /* 0x0000006d586d5221 */ /* 0x000fca0000010000 */
.L_x_5782:
[----:B------:R-:W-:-:S04]  /*0f70*/  F2FP.BF16.PACK_AB R88, RZ, R109 ;  /* 0x0000006dff58723e */ /* 0x000fc800000010ff */
[----:B------:R-:W-:Y:S02]  /*0f80*/  PRMT R15, R88, 0x7610, R15 ;  /* 0x00007610580f7816 */ /* 0x000fe4000000000f */
.L_x_5783:
[----:B------:R-:W-:Y:S01]  /*0f90*/  PRMT R116, RZ, 0x7610, R91 ;  /* 0x00007610ff747816 */ /* 0x000fe2000000005b */
[----:B------:R-:W-:Y:S05]  /*0fa0*/  @P6 BRA `(.L_x_5784) ;  /* 0x0000008000006947 */ /* 0x000fea0003800000 */
[----:B------:R-:W-:-:S04]  /*0fb0*/  ISETP.NE.U32.AND P0, PT, RZ, c[0x0][0x180], PT ;  /* 0x00006000ff007a0c */ /* 0x000fc80003f05070 */
[----:B------:R-:W-:-:S13]  /*0fc0*/  ISETP.NE.AND.EX P0, PT, RZ, c[0x0][0x184], PT, P0 ;  /* 0x00006100ff007a0c */ /* 0x000fda0003f05300 */
[----:B------:R-:W-:Y:S05]  /*0fd0*/  @P0 BRA `(.L_x_5785) ;  /* 0x0000002000000947 */ /* 0x000fea0003800000 */
[----:B------:R-:W-:Y:S05]  /*0fe0*/  @P4 BRA `(.L_x_5786) ;  /* 0x0000008000004947 */ /* 0x000fea0003800000 */
[----:B------:R-:W-:Y:S05]  /*0ff0*/  BRA `(.L_x_5787) ;  /* 0x0000009000007947 */ /* 0x000fea0003800000 */
.L_x_5785:
[----:B-----5:R-:W-:-:S05]  /*1000*/  PRMT R89, RZ, 0x7610, R19 ;  /* 0x00007610ff597816 */ /* 0x020fca0000000013 */
[----:B------:R-:W-:Y:S01]  /*1010*/  FADD.FTZ R116, R89, R116 ;  /* 0x0000007459747221 */ /* 0x000fe20000010000 */
[----:B------:R-:W-:Y:S05]  /*1020*/  BRA `(.L_x_5786) ;  /* 0x0000004000007947 */ /* 0x000fea0003800000 */
.L_x_5784:
[----:B-----5:R-:W-:-:S05]  /*1030*/  PRMT R89, RZ, 0x7610, R23 ;  /* 0x00007610ff597816 */ /* 0x020fca0000000017 */
[----:B------:R-:W-:Y:S01]  /*1040*/  FADD.FTZ R116, R89, R116 ;  /* 0x0000007459747221 */ /* 0x000fe20000010000 */
[----:B------:R-:W-:-:S05]  /*1050*/  @P5 PRMT R89, RZ, 0x7610, R19 ;  /* 0x00007610ff595816 */ /* 0x000fca0000000013 */
[----:B------:R-:W-:-:S05]  /*1060*/  @P5 FADD.FTZ R116, R89, R116 ;  /* 0x0000007459745221 */ /* 0x000fca0000010000 */
.L_x_5786:
[----:B------:R-:W-:-:S04]  /*1070*/  F2FP.BF16.PACK_AB R88, RZ, R116 ;  /* 0x00000074ff58723e */ /* 0x000fc800000010ff */
[----:B------:R-:W-:Y:S02]  /*1080*/  PRMT R15, R15, 0x5410, R88 ;  /* 0x000054100f0f7816 */ /* 0x000fe40000000058 */
.L_x_5787:
[C---:B------:R-:W-:Y:S02]  /*1090*/  @P4 LEA R88, P0, R2.reuse, c[0x0][0x188], 0x4 ;  /* 0x0000620002584a11 */ /* 0x040fe400078020ff */
[C---:B------:R-:W-:Y:S02]  /*10a0*/  IADD3 R120, R2.reuse, 0x100, RZ ;  /* 0x0000010002787810 */ /* 0x040fe40007ffe0ff */
[----:B------:R-:W-:-:S05]  /*10b0*/  @P4 LEA.HI.X R89, R2, c[0x0][0x18c], RZ, 0x4, P0 ;  /* 0x0000630002594a11 */ /* 0x000fca00000f24ff */
[----:B------:R1:W-:Y:S04]  /*10c0*/  @P4 STG.E.128 [R88.64], R12 ;  /* 0x0000000c58004986 */ /* 0x0003e8000c101d04 */
.L_x_5755:
[----:B------:R-:W-:Y:S05]  /*10d0*/  BSYNC B0 ;  /* 0x0000000000007941 */ /* 0x000fea0003800000 */
.L_x_5754:
[----:B------:R-:W-:Y:S01]  /*10e0*/  ISETP.GE.U32.AND P0, PT, R7, 0x200, PT ;  /* 0x000002000700780c */ /* 0x000fe20003f06070 */
[----:B------:R-:W-:-:S12]  /*10f0*/  BSSY B0, `(.L_x_5788) ;  /* 0x0000095000007945 */ /* 0x000fd80003800000 */
[----:B------:R-:W-:Y:S05]  /*1100*/  @!P0 BRA `(.L_x_5789) ;  /* 0x0000093000008947 */ /* 0x000fea0003800000 */
[----:B------:R-:W-:Y:S01]  /*1110*/  ISETP.NE.U32.AND P0, PT, RZ, c[0x0][0x178], PT ;  /* 0x00005e00ff007a0c */ /* 0x000fe20003f05070 */
[----:B-1----:R-:W-:-:S03]  /*1120*/  HFMA2.MMA R89, -RZ, RZ, 0, 9.5367431640625e-07 ;  /* 0x00000010ff597435 */ /* 0x002fc600000001ff */
[----:B------:R-:W-:-:S07]  /*1130*/  ISETP.NE.AND.EX P0, PT, RZ, c[0x0][0x17c], PT, P0 ;  /* 0x00005f00ff007a0c */ /* 0x000fce0003f05300 */
[----:B------:R-:W-:-:S06]  /*1140*/  IMAD.WIDE.U32 R88, R120, R89, c[0x0][0x170] ;  /* 0x00005c0078587625 */ /* 0x000fcc00078e0059 */
[----:B------:R-:W-:-:S04]  /*1150*/  @P0 LEA R90, P5, R120, c[0x0][0x178], 0x4 ;  /* 0x00005e00785a0a11 */ /* 0x000fc800078a20ff */
[----:B------:R-:W-:Y:S02]  /*1160*/  @P0 LEA.HI.X R91, R120, c[0x0][0x17c], RZ, 0x4, P5 ;  /* 0x00005f00785b0a11 */ /* 0x000fe400028f24ff */
[----:B------:R-:W-:-:S03]  /*1170*/  ISETP.NE.U32.AND P5, PT, RZ, c[0x0][0x180], PT ;  /* 0x00006000ff007a0c */ /* 0x000fc60003fa5070 */
[----:B-----5:R1:W5:Y:S01]  /*1180*/  @P0 LDG.E.128 R20, [R90.64] ;  /* 0x000000045a140981 */ /* 0x020362000c1e1d00 */
[----:B------:R-:W-:-:S03]  /*1190*/  ISETP.NE.AND.EX P5, PT, RZ, c[0x0][0x184], PT, P5 ;  /* 0x00006100ff007a0c */ /* 0x000fc60003fa5350 */
[----:B-1----:R-:W2:Y:S10]  /*11a0*/  LDG.E.128 R88, [R88.64] ;  /* 0x0000000458587981 */ /* 0x002eb4000c1e1d00 */
        /* <DEDUP_REMOVED lines=12> */
.L_x_5791:
[----:B-----5:R-:W-:-:S05]  /*1270*/  PRMT R96, RZ, 0x5410, R16 ;  /* 0x00005410ff607816 */ /* 0x020fca0000000010 */
[----:B------:R-:W-:Y:S01]  /*1280*/  FADD.FTZ R9, R96, R9 ;  /* 0x0000000960097221 */ /* 0x000fe20000010000 */
[----:B------:R-:W-:Y:S05]  /*1290*/  BRA `(.L_x_5792) ;  /* 0x0000004000007947 */ /* 0x000fea0003800000 */
.L_x_5790:
[----:B-1---5:R-:W-:-:S05]  /*12a0*/  PRMT R96, RZ, 0x5410, R20 ;  /* 0x00005410ff607816 */ /* 0x022fca0000000014 */
[----:B------:R-:W-:Y:S01]  /*12b0*/  FADD.FTZ R9, R96, R9 ;  /* 0x0000000960097221 */ /* 0x000fe20000010000 */
[----:B------:R-:W-:-:S05]  /*12c0*/  @P5 PRMT R96, RZ, 0x5410, R16 ;  /* 0x00005410ff605816 */ /* 0x000fca0000000010 */
[----:B------:R-:W-:-:S05]  /*12d0*/  @P5 FADD.FTZ R9, R96, R9 ;  /* 0x0000000960095221 */ /* 0x000fca0000010000 */
.L_x_5792:
[----:B------:R-:W-:-:S04]  /*12e0*/  F2FP.BF16.PACK_AB R95, RZ, R9 ;  /* 0x00000009ff5f723e */ /* 0x000fc800000010ff */
[----:B------:R-:W-:Y:S02]  /*12f0*/  PRMT R12, R95, 0x7610, R12 ;  /* 0x000076105f0c7816 */ /* 0x000fe4000000000c */
.L_x_5793:
[----:B------:R-:W-:Y:S01]  /*1300*/  PRMT R96, RZ, 0x7610, R88 ;  /* 0x00007610ff607816 */ /* 0x000fe20000000058 */
[----:B------:R-:W-:Y:S05]  /*1310*/  @P6 BRA `(.L_x_5794) ;  /* 0x0000008000006947 */ /* 0x000fea0003800000 */
[----:B------:R-:W-:-:S04]  /*1320*/  ISETP.NE.U32.AND P0, PT, RZ, c[0x0][0x180], PT ;  /* 0x00006000ff007a0c */ /* 0x000fc80003f05070 */
[----:B------:R-:W-:-:S13]  /*1330*/  ISETP.NE.AND.EX P0, PT, RZ, c[0x0][0x184], PT, P0 ;  /* 0x00006100ff007a0c */ /* 0x000fda0003f05300 */
[----:B------:R-:W-:Y:S05]  /*1340*/  @P0 BRA `(.L_x_5795) ;  /* 0x0000002000000947 */ /* 0x000fea0003800000 */
[----:B------:R-:W-:Y:S05]  /*1350*/  @P4 BRA `(.L_x_5796) ;  /* 0x0000008000004947 */ /* 0x000fea0003800000 */
[----:B------:R-:W-:Y:S05]  /*1360*/  BRA `(.L_x_5797) ;  /* 0x0000009000007947 */ /* 0x000fea0003800000 */
.L_x_5795:
[----:B-----5:R-:W-:-:S05]  /*1370*/  PRMT R95, RZ, 0x7610, R16 ;  /* 0x00007610ff5f7816 */ /* 0x020fca0000000010 */
[----:B------:R-:W-:Y:S01]  /*1380*/  FADD.FTZ R96, R95, R96 ;  /* 0x000000605f607221 */ /* 0x000fe20000010000 */
[----:B------:R-:W-:Y:S05]  /*1390*/  BRA `(.L_x_5796) ;  /* 0x0000004000007947 */ /* 0x000fea0003800000 */
.L_x_5794:
[----:B-----5:R-:W-:-:S05]  /*13a0*/  PRMT R95, RZ, 0x7610, R20 ;  /* 0x00007610ff5f7816 */ /* 0x020fca0000000014 */
[----:B------:R-:W-:Y:S01]  /*13b0*/  FADD.FTZ R96, R95, R96 ;  /* 0x000000605f607221 */ /* 0x000fe20000010000 */
[----:B------:R-:W-:-:S05]  /*13c0*/  @P5 PRMT R95, RZ, 0x7610, R16 ;  /* 0x00007610ff5f5816 */ /* 0x000fca0000000010 */
[----:B------:R-:W-:-:S05]  /*13d0*/  @P5 FADD.FTZ R96, R95, R96 ;  /* 0x000000605f605221 */ /* 0x000fca0000010000 */
.L_x_5796:
[----:B------:R-:W-:-:S04]  /*13e0*/  F2FP.BF16.PACK_AB R88, RZ, R96 ;  /* 0x00000060ff58723e */ /* 0x000fc800000010ff */
[----:B------:R-:W-:Y:S02]  /*13f0*/  PRMT R12, R12, 0x5410, R88 ;  /* 0x000054100c0c7816 */ /* 0x000fe40000000058 */
.L_x_5797:
[----:B------:R-:W-:Y:S01]  /*1400*/  PRMT R95, RZ, 0x5410, R89 ;  /* 0x00005410ff5f7816 */ /* 0x000fe20000000059 */
[----:B------:R-:W-:Y:S05]  /*1410*/  @P6 BRA `(.L_x_5798) ;  /* 0x0000008000006947 */ /* 0x000fea0003800000 */
[----:B------:R-:W-:-:S04]  /*1420*/  ISETP.NE.U32.AND P0, PT, RZ, c[0x0][0x180], PT ;  /* 0x00006000ff007a0c */ /* 0x000fc80003f05070 */
[----:B------:R-:W-:-:S13]  /*1430*/  ISETP.NE.AND.EX P0, PT, RZ, c[0x0][0x184], PT, P0 ;  /* 0x00006100ff007a0c */ /* 0x000fda0003f05300 */
[----:B------:R-:W-:Y:S05]  /*1440*/  @P0 BRA `(.L_x_5799) ;  /* 0x0000002000000947 */ /* 0x000fea0003800000 */
[----:B------:R-:W-:Y:S05]  /*1450*/  @P4 BRA `(.L_x_5800) ;  /* 0x0000008000004947 */ /* 0x000fea0003800000 */
[----:B------:R-:W-:Y:S05]  /*1460*/  BRA `(.L_x_5801) ;  /* 0x0000009000007947 */ /* 0x000fea0003800000 */
.L_x_5799:
[----:B-----5:R-:W-:-:S05]  /*1470*/  PRMT R88, RZ, 0x5410, R17 ;  /* 0x00005410ff587816 */ /* 0x020fca0000000011 */
[----:B------:R-:W-:Y:S01]  /*1480*/  FADD.FTZ R95, R88, R95 ;  /* 0x0000005f585f7221 */ /* 0x000fe20000010000 */
[----:B------:R-:W-:Y:S05]  /*1490*/  BRA `(.L_x_5800) ;  /* 0x0000004000007947 */ /* 0x000fea0003800000 */
.L_x_5798:
[----:B-----5:R-:W-:-:S05]  /*14a0*/  PRMT R88, RZ, 0x5410, R21 ;  /* 0x00005410ff587816 */ /* 0x020fca0000000015 */
[----:B------:R-:W-:Y:S01]  /*14b0*/  FADD.FTZ R95, R88, R95 ;  /* 0x0000005f585f7221 */ /* 0x000fe20000010000 */
[----:B------:R-:W-:-:S05]  /*14c0*/  @P5 PRMT R88, RZ, 0x5410, R17 ;  /* 0x00005410ff585816 */ /* 0x000fca0000000011 */
[----:B------:R-:W-:-:S05]  /*14d0*/  @P5 FADD.FTZ R95, R88, R95 ;  /* 0x0000005f585f5221 */ /* 0x000fca0000010000 */
.L_x_5800:
[----:B------:R-:W-:-:S04]  /*14e0*/  F2FP.BF16.PACK_AB R88, RZ, R95 ;  /* 0x0000005fff58723e */ /* 0x000fc800000010ff */
[----:B------:R-:W-:Y:S02]  /*14f0*/  PRMT R13, R88, 0x7610, R13 ;  /* 0x00007610580d7816 */ /* 0x000fe4000000000d */
.L_x_5801:
[----:B------:R-:W-:Y:S01]  /*1500*/  PRMT R102, RZ, 0x7610, R89 ;  /* 0x00007610ff667816 */ /* 0x000fe20000000059 */
[----:B------:R-:W-:Y:S05]  /*1510*/  @P6 BRA `(.L_x_5802) ;  /* 0x0000008000006947 */ /* 0x000fea0003800000 */
[----:B------:R-:W-:-:S04]  /*1520*/  ISETP.NE.U32.AND P0, PT, RZ, c[0x0][0x180], PT ;  /* 0x00006000ff007a0c */ /* 0x000fc80003f05070 */
[----:B------:R-:W-:-:S13]  /*1530*/  ISETP.NE.AND.EX P0, PT, RZ, c[0x0][0x184], PT, P0 ;  /* 0x00006100ff007a0c */ /* 0x000fda0003f05300 */
[----:B------:R-:W-:Y:S05]  /*1540*/  @P0 BRA `(.L_x_5803) ;  /* 0x0000002000000947 */ /* 0x000fea0003800000 */
[----:B------:R-:W-:Y:S05]  /*1550*/  @P4 BRA `(.L_x_5804) ;  /* 0x0000008000004947 */ /* 0x000fea0003800000 */
[----:B------:R-:W-:Y:S05]  /*1560*/  BRA `(.L_x_5805) ;  /* 0x0000009000007947 */ /* 0x000fea0003800000 */
.L_x_5803:
[----:B-----5:R-:W-:-:S05]  /*1570*/  PRMT R89, RZ, 0x7610, R17 ;  /* 0x00007610ff597816 */ /* 0x020fca0000000011 */
[----:B------:R-:W-:Y:S01]  /*1580*/  FADD.FTZ R102, R89, R102 ;  /* 0x0000006659667221 */ /* 0x000fe20000010000 */
[----:B------:R-:W-:Y:S05]  /*1590*/  BRA `(.L_x_5804) ;  /* 0x0000004000007947 */ /* 0x000fea0003800000 */
.L_x_5802:
[----:B-----5:R-:W-:-:S05]  /*15a0*/  PRMT R89, RZ, 0x7610, R21 ;  /* 0x00007610ff597816 */ /* 0x020fca0000000015 */
[----:B------:R-:W-:Y:S01]  /*15b0*/  FADD.FTZ R102, R89, R102 ;  /* 0x0000006659667221 */ /* 0x000fe20000010000 */
[----:B------:R-:W-:-:S05]  /*15c0*/  @P5 PRMT R89, RZ, 0x7610, R17 ;  /* 0x00007610ff595816 */ /* 0x000fca0000000011 */
[----:B------:R-:W-:-:S05]  /*15d0*/  @P5 FADD.FTZ R102, R89, R102 ;  /* 0x0000006659665221 */ /* 0x000fca0000010000 */
.L_x_5804:
[----:B------:R-:W-:-:S04]  /*15e0*/  F2FP.BF16.PACK_AB R88, RZ, R102 ;  /* 0x00000066ff58723e */ /* 0x000fc800000010ff */
[----:B------:R-:W-:Y:S02]  /*15f0*/  PRMT R13, R13, 0x5410, R88 ;  /* 0x000054100d0d7816 */ /* 0x000fe40000000058 */
.L_x_5805:
[----:B------:R-:W-:Y:S01]  /*1600*/  PRMT R103, RZ, 0x5410, R90 ;  /* 0x00005410ff677816 */ /* 0x000fe2000000005a */
[----:B------:R-:W-:Y:S05]  /*1610*/  @P6 BRA `(.L_x_5806) ;  /* 0x0000008000006947 */ /* 0x000fea0003800000 */
[----:B------:R-:W-:-:S04]  /*1620*/  ISETP.NE.U32.AND P0, PT, RZ, c[0x0][0x180], PT ;  /* 0x00006000ff007a0c */ /* 0x000fc80003f05070 */
[----:B------:R-:W-:-:S13]  /*1630*/  ISETP.NE.AND.EX P0, PT, RZ, c[0x0][0x184], PT, P0 ;  /* 0x00006100ff007a0c */ /* 0x000fda0003f05300 */
[----:B------:R-:W-:Y:S05]  /*1640*/  @P0 BRA `(.L_x_5807) ;  /* 0x0000002000000947 */ /* 0x000fea0003800000 */
[----:B------:R-:W-:Y:S05]  /*1650*/  @P4 BRA `(.L_x_5808) ;  /* 0x0000008000004947 */ /* 0x000fea0003800000 */
[----:B------:R-:W-:Y:S05]  /*1660*/  BRA `(.L_x_5809) ;  /* 0x0000009000007947 */ /* 0x000fea0003800000 */
.L_x_5807:
[----:B-----5:R-:W-:-:S05]  /*1670*/  PRMT R88, RZ, 0x5410, R18 ;  /* 0x00005410ff587816 */ /* 0x020fca0000000012 */
[----:B------:R-:W-:Y:S01]  /*1680*/  FADD.FTZ R103, R88, R103 ;  /* 0x0000006758677221 */ /* 0x000fe20000010000 */
[----:B------:R-:W-:Y:S05]  /*1690*/  BRA `(.L_x_5808) ;  /* 0x0000004000007947 */ /* 0x000fea0003800000 */
.L_x_5806:
[----:B-----5:R-:W-:-:S05]  /*16a0*/  PRMT R88, RZ, 0x5410, R22 ;  /* 0x00005410ff587816 */ /* 0x020fca0000000016 */
[----:B------:R-:W-:Y:S01]  /*16b0*/  FADD.FTZ R103, R88, R103 ;  /* 0x0000006758677221 */ /* 0x000fe20000010000 */
[----:B------:R-:W-:-:S05]  /*16c0*/  @P5 PRMT R88, RZ, 0x5410, R18 ;  /* 0x00005410ff585816 */ /* 0x000fca0000000012 */
[----:B------:R-:W-:-:S05]  /*16d0*/  @P5 FADD.FTZ R103, R88, R103 ;  /* 0x0000006758675221 */ /* 0x000fca0000010000 */
.L_x_5808:
[----:B------:R-:W-:-:S04]  /*16e0*/  F2FP.BF16.PACK_AB R88, RZ, R103 ;  /* 0x00000067ff58723e */ /* 0x000fc800000010ff */
[----:B------:R-:W-:Y:S02]  /*16f0*/  PRMT R14, R88, 0x7610, R14 ;  /* 0x00007610580e7816 */ /* 0x000fe4000000000e */
.L_x_5809:
[----:B------:R-:W-:Y:S01]  /*1700*/  PRMT R110, RZ, 0x7610, R90 ;  /* 0x00007610ff6e7816 */ /* 0x000fe2000000005a */
[----:B------:R-:W-:Y:S05]  /*1710*/  @P6 BRA `(.L_x_5810) ;  /* 0x0000008000006947 */ /* 0x000fea0003800000 */
[----:B------:R-:W-:-:S04]  /*1720*/  ISETP.NE.U32.AND P0, PT, RZ, c[0x0][0x180], PT ;  /* 0x00006000ff007a0c */ /* 0x000fc80003f05070 */
[----:B------:R-:W-:-:S13]  /*1730*/  ISETP.NE.AND.EX P0, PT, RZ, c[0x0][0x184], PT, P0 ;  /* 0x00006100ff007a0c */ /* 0x000fda0003f05300 */
[----:B------:R-:W-:Y:S05]  /*1740*/  @P0 BRA `(.L_x_5811) ;  /* 0x0000002000000947 */ /* 0x000fea0003800000 */
[----:B------:R-:W-:Y:S05]  /*1750*/  @P4 BRA `(.L_x_5812) ;  /* 0x0000008000004947 */ /* 0x000fea0003800000 */
[----:B------:R-:W-:Y:S05]  /*1760*/  BRA `(.L_x_5813) ;  /* 0x0000009000007947 */ /* 0x000fea0003800000 */
.L_x_5811:
[----:B-----5:R-:W-:-:S05]  /*1770*/  PRMT R89, RZ, 0x7610, R18 ;  /* 0x00007610ff597816 */ /* 0x020fca0000000012 */
[----:B------:R-:W-:Y:S01]  /*1780*/  FADD.FTZ R110, R89, R110 ;  /* 0x0000006e596e7221 */ /* 0x000fe20000010000 */
[----:B------:R-:W-:Y:S05]  /*1790*/  BRA `(.L_x_5812) ;  /* 0x0000004000007947 */ /* 0x000fea0003800000 */
.L_x_5810:
[----:B-----5:R-:W-:-:S05]  /*17a0*/  PRMT R89, RZ, 0x7610, R22 ;  /* 0x00007610ff597816 */ /* 0x020fca0000000016 */
[----:B------:R-:W-:Y:S01]  /*17b0*/  FADD.FTZ R110, R89, R110 ;  /* 0x0000006e596e7221 */ /* 0x000fe20000010000 */
[----:B------:R-:W-:-:S05]  /*17c0*/  @P5 PRMT R89, RZ, 0x7610, R18 ;  /* 0x00007610ff595816 */ /* 0x000fca0000000012 */
[----:B------:R-:W-:-:S05]  /*17d0*/  @P5 FADD.FTZ R110, R89, R110 ;  /* 0x0000006e596e5221 */ /* 0x000fca0000010000 */
.L_x_5812:
[----:B------:R-:W-:-:S04]  /*17e0*/  F2FP.BF16.PACK_AB R88, RZ, R110 ;  /* 0x0000006eff58723e */ /* 0x000fc800000010ff */
[----:B------:R-:W-:Y:S02]  /*17f0*/  PRMT R14, R14, 0x5410, R88 ;  /* 0x000054100e0e7816 */ /* 0x000fe40000000058 */
.L_x_5813:
[----:B------:R-:W-:Y:S01]  /*1800*/  PRMT R111, RZ, 0x5410, R91 ;  /* 0x00005410ff6f7816 */ /* 0x000fe2000000005b */
[----:B------:R-:W-:Y:S05]  /*1810*/  @P6 BRA `(.L_x_5814) ;  /* 0x0000008000006947 */ /* 0x000fea0003800000 */
[----:B------:R-:W-:-:S04]  /*1820*/  ISETP.NE.U32.AND P0, PT, RZ, c[0x0][0x180], PT ;  /* 0x00006000ff007a0c */ /* 0x000fc80003f05070 */
[----:B------:R-:W-:-:S13]  /*1830*/  ISETP.NE.AND.EX P0, PT, RZ, c[0x0][0x184], PT, P0 ;  /* 0x00006100ff007a0c */ /* 0x000fda0003f05300 */
[----:B------:R-:W-:Y:S05]  /*1840*/  @P0 BRA `(.L_x_5815) ;  /* 0x0000002000000947 */ /* 0x000fea0003800000 */
[----:B------:R-:W-:Y:S05]  /*1850*/  @P4 BRA `(.L_x_5816) ;  /* 0x0000008000004947 */ /* 0x000fea0003800000 */
[----:B------:R-:W-:Y:S05]  /*1860*/  BRA `(.L_x_5817) ;  /* 0x0000009000007947 */ /* 0x000fea0003800000 */
.L_x_5815:
[----:B-----5:R-:W-:-:S05]  /*1870*/  PRMT R88, RZ, 0x5410, R19 ;  /* 0x00005410ff587816 */ /* 0x020fca0000000013 */
[----:B------:R-:W-:Y:S01]  /*1880*/  FADD.FTZ R111, R88, R111 ;  /* 0x0000006f586f7221 */ /* 0x000fe20000010000 */
[----:B------:R-:W-:Y:S05]  /*1890*/  BRA `(.L_x_5816) ;  /* 0x0000004000007947 */ /* 0x000fea0003800000 */
.L_x_5814:
[----:B-----5:R-:W-:-:S05]  /*18a0*/  PRMT R88, RZ, 0x5410, R23 ;  /* 0x00005410ff587816 */ /* 0x020fca0000000017 */
[----:B------:R-:W-:Y:S01]  /*18b0*/  FADD.FTZ R111, R88, R111 ;  /* 0x0000006f586f7221 */ /* 0x000fe20000010000 */
[----:B------:R-:W-:-:S05]  /*18c0*/  @P5 PRMT R88, RZ, 0x5410, R19 ;  /* 0x00005410ff585816 */ /* 0x000fca0000000013 */
[----:B------:R-:W-:-:S05]  /*18d0*/  @P5 FADD.FTZ R111, R88, R111 ;  /* 0x0000006f586f5221 */ /* 0x000fca0000010000 */
.L_x_5816:
[----:B------:R-:W-:-:S04]  /*18e0*/  F2FP.BF16.PACK_AB R88, RZ, R111 ;  /* 0x0000006fff58723e */ /* 0x000fc800000010ff */
[----:B------:R-:W-:Y:S02]  /*18f0*/  PRMT R15, R88, 0x7610, R15 ;  /* 0x00007610580f7816 */ /* 0x000fe4000000000f */
.L_x_5817:
[----:B------:R-:W-:Y:S01]  /*1900*/  PRMT R117, RZ, 0x7610, R91 ;  /* 0x00007610ff757816 */ /* 0x000fe2000000005b */
[----:B------:R-:W-:Y:S05]  /*1910*/  @P6 BRA `(.L_x_5818) ;  /* 0x0000008000006947 */ /* 0x000fea0003800000 */
[----:B------:R-:W-:-:S04]  /*1920*/  ISETP.NE.U32.AND P0, PT, RZ, c[0x0][0x180], PT ;  /* 0x00006000ff007a0c */ /* 0x000fc80003f05070 */
[----:B------:R-:W-:-:S13]  /*1930*/  ISETP.NE.AND.EX P0, PT, RZ, c[0x0][0x184], PT, P0 ;  /* 0x00006100ff007a0c */ /* 0x000fda0003f05300 */
[----:B------:R-:W-:Y:S05]  /*1940*/  @P0 BRA `(.L_x_5819) ;  /* 0x0000002000000947 */ /* 0x000fea0003800000 */
[----:B------:R-:W-:Y:S05]  /*1950*/  @P4 BRA `(.L_x_5820) ;  /* 0x0000008000004947 */ /* 0x000fea0003800000 */
[----:B------:R-:W-:Y:S05]  /*1960*/  BRA `(.L_x_5821) ;  /* 0x0000009000007947 */ /* 0x000fea0003800000 */
.L_x_5819:
[----:B-----5:R-:W-:-:S05]  /*1970*/  PRMT R88, RZ, 0x7610, R19 ;  /* 0x00007610ff587816 */ /* 0x020fca0000000013 */
[----:B------:R-:W-:Y:S01]  /*1980*/  FADD.FTZ R117, R88, R117 ;  /* 0x0000007558757221 */ /* 0x000fe20000010000 */
[----:B------:R-:W-:Y:S05]  /*1990*/  BRA `(.L_x_5820) ;  /* 0x0000004000007947 */ /* 0x000fea0003800000 */
.L_x_5818:
[----:B-----5:R-:W-:-:S05]  /*19a0*/  PRMT R88, RZ, 0x7610, R23 ;  /* 0x00007610ff587816 */ /* 0x020fca0000000017 */
[----:B------:R-:W-:Y:S01]  /*19b0*/  FADD.FTZ R117, R88, R117 ;  /* 0x0000007558757221 */ /* 0x000fe20000010000 */
[----:B------:R-:W-:-:S05]  /*19c0*/  @P5 PRMT R88, RZ, 0x7610, R19 ;  /* 0x00007610ff585816 */ /* 0x000fca0000000013 */
[----:B------:R-:W-:-:S05]  /*19d0*/  @P5 FADD.FTZ R117, R88, R117 ;  /* 0x0000007558755221 */ /* 0x000fca0000010000 */
.L_x_5820:
[----:B------:R-:W-:-:S04]  /*19e0*/  F2FP.BF16.PACK_AB R88, RZ, R117 ;  /* 0x00000075ff58723e */ /* 0x000fc800000010ff */
[----:B------:R-:W-:Y:S02]  /*19f0*/  PRMT R15, R15, 0x5410, R88 ;  /* 0x000054100f0f7816 */ /* 0x000fe40000000058 */
.L_x_5821:
[----:B------:R-:W-:-:S04]  /*1a00*/  @P4 LEA R88, P0, R120, c[0x0][0x188], 0x4 ;  /* 0x0000620078584a11 */ /* 0x000fc800078020ff */
[C---:B------:R-:W-:Y:S02]  /*1a10*/  @P4 LEA.HI.X R89, R120.reuse, c[0x0][0x18c], RZ, 0x4, P0 ;  /* 0x0000630078594a11 */ /* 0x040fe400000f24ff */
[----:B------:R-:W-:-:S03]  /*1a20*/  IADD3 R120, R120, 0x100, RZ ;  /* 0x0000010078787810 */ /* 0x000fc60007ffe0ff */
[----:B------:R1:W-:Y:S04]  /*1a30*/  @P4 STG.E.128 [R88.64], R12 ;  /* 0x0000000c58004986 */ /* 0x0003e8000c101d04 */
.L_x_5789:
[----:B------:R-:W-:Y:S05]  /*1a40*/  BSYNC B0 ;  /* 0x0000000000007941 */ /* 0x000fea0003800000 */
.L_x_5788:
[----:B------:R-:W-:Y:S01]  /*1a50*/  BSSY B0, `(.L_x_5822) ;  /* 0x0000095000007945 */ /* 0x000fe20003800000 */
[----:B------:R-:W-:Y:S05]  /*1a60*/  @!P2 BRA `(.L_x_5823) ;  /* 0x000009300000a947 */ /* 0x000fea0003800000 */
[----:B------:R-:W-:Y:S01]  /*1a70*/  ISETP.NE.U32.AND P0, PT, RZ, c[0x0][0x178], PT ;  /* 0x00005e00ff007a0c */ /* 0x000fe20003f05070 */
[----:B-1----:R-:W-:-:S03]  /*1a80*/  IMAD.MOV.U32 R89, RZ, RZ, 0x10 ;  /* 0x00000010ff597424 */ /* 0x002fc600078e00ff */
[----:B------:R-:W-:Y:S01]  /*1a90*/  ISETP.NE.AND.EX P0, PT, RZ, c[0x0][0x17c], PT, P0 ;  /* 0x00005f00ff007a0c */ /* 0x000fe20003f05300 */
[----:B------:R-:W-:-:S12]  /*1aa0*/  IMAD.WIDE.U32 R88, R120, R89, c[0x0][0x170] ;  /* 0x00005c0078587625 */ /* 0x000fd800078e0059 */
        /* <DEDUP_REMOVED lines=18> */
.L_x_5825:
[----:B-----5:R-:W-:-:S05]  /*1bd0*/  PRMT R93, RZ, 0x5410, R16 ;  /* 0x00005410ff5d7816 */ /* 0x020fca0000000010 */
[----:B------:R-:W-:Y:S01]  /*1be0*/  FADD.FTZ R10, R93, R10 ;  /* 0x0000000a5d0a7221 */ /* 0x000fe20000010000 */
[----:B------:R-:W-:Y:S05]  /*1bf0*/  BRA `(.L_x_5826) ;  /* 0x0000004000007947 */ /* 0x000fea0003800000 */
.L_x_5824:
[----:B-1---5:R-:W-:-:S05]  /*1c00*/  PRMT R93, RZ, 0x5410, R20 ;  /* 0x00005410ff5d7816 */ /* 0x022fca0000000014 */
[----:B------:R-:W-:Y:S01]  /*1c10*/  FADD.FTZ R10, R93, R10 ;  /* 0x0000000a5d0a7221 */ /* 0x000fe20000010000 */
[----:B------:R-:W-:-:S05]  /*1c20*/  @P5 PRMT R93, RZ, 0x5410, R16 ;  /* 0x00005410ff5d5816 */ /* 0x000fca0000000010 */
[----:B------:R-:W-:-:S05]  /*1c30*/  @P5 FADD.FTZ R10, R93, R10 ;  /* 0x0000000a5d0a5221 */ /* 0x000fca0000010000 */
.L_x_5826:
[----:B------:R-:W-:-:S04]  /*1c40*/  F2FP.BF16.PACK_AB R93, RZ, R10 ;  /* 0x0000000aff5d723e */ /* 0x000fc800000010ff */
[----:B------:R-:W-:Y:S02]  /*1c50*/  PRMT R12, R93, 0x7610, R12 ;  /* 0x000076105d0c7816 */ /* 0x000fe4000000000c */
.L_x_5827:
[----:B------:R-:W-:Y:S01]  /*1c60*/  PRMT R94, RZ, 0x7610, R88 ;  /* 0x00007610ff5e7816 */ /* 0x000fe20000000058 */
[----:B------:R-:W-:Y:S05]  /*1c70*/  @P6 BRA `(.L_x_5828) ;  /* 0x0000008000006947 */ /* 0x000fea0003800000 */
[----:B------:R-:W-:-:S04]  /*1c80*/  ISETP.NE.U32.AND P0, PT, RZ, c[0x0][0x180], PT ;  /* 0x00006000ff007a0c */ /* 0x000fc80003f05070 */
[----:B------:R-:W-:-:S13]  /*1c90*/  ISETP.NE.AND.EX P0, PT, RZ, c[0x0][0x184], PT, P0 ;  /* 0x00006100ff007a0c */ /* 0x000fda0003f05300 */
[----:B------:R-:W-:Y:S05]  /*1ca0*/  @P0 BRA `(.L_x_5829) ;  /* 0x0000002000000947 */ /* 0x000fea0003800000 */
[----:B------:R-:W-:Y:S05]  /*1cb0*/  @P4 BRA `(.L_x_5830) ;  /* 0x0000008000004947 */ /* 0x000fea0003800000 */
[----:B------:R-:W-:Y:S05]  /*1cc0*/  BRA `(.L_x_5831) ;  /* 0x0000009000007947 */ /* 0x000fea0003800000 */
.L_x_5829:
[----:B-----5:R-:W-:-:S05]  /*1cd0*/  PRMT R93, RZ, 0x7610, R16 ;  /* 0x00007610ff5d7816 */ /* 0x020fca0000000010 */
[----:B------:R-:W-:Y:S01]  /*1ce0*/  FADD.FTZ R94, R93, R94 ;  /* 0x0000005e5d5e7221 */ /* 0x000fe20000010000 */
[----:B------:R-:W-:Y:S05]  /*1cf0*/  BRA `(.L_x_5830) ;  /* 0x0000004000007947 */ /* 0x000fea0003800000 */
.L_x_5828:
[----:B-----5:R-:W-:-:S05]  /*1d00*/  PRMT R93, RZ, 0x7610, R20 ;  /* 0x00007610ff5d7816 */ /* 0x020fca0000000014 */
[----:B------:R-:W-:Y:S01]  /*1d10*/  FADD.FTZ R94, R93, R94 ;  /* 0x0000005e5d5e7221 */ /* 0x000fe20000010000 */
[----:B------:R-:W-:-:S05]  /*1d20*/  @P5 PRMT R93, RZ, 0x7610, R16 ;  /* 0x00007610ff5d5816 */ /* 0x000fca0000000010 */
[----:B------:R-:W-:-:S05]  /*1d30*/  @P5 FADD.FTZ R94, R93, R94 ;  /* 0x0000005e5d5e5221 */ /* 0x000fca0000010000 */
.L_x_5830:
[----:B------:R-:W-:-:S04]  /*1d40*/  F2FP.BF16.PACK_AB R88, RZ, R94 ;  /* 0x0000005eff58723e */ /* 0x000fc800000010ff */
[----:B------:R-:W-:Y:S02]  /*1d50*/  PRMT R12, R12, 0x5410, R88 ;  /* 0x000054100c0c7816 */ /* 0x000fe40000000058 */
.L_x_5831:
[----:B------:R-:W-:Y:S01]  /*1d60*/  PRMT R93, RZ, 0x5410, R89 ;  /* 0x00005410ff5d7816 */ /* 0x000fe20000000059 */
[----:B------:R-:W-:Y:S05]  /*1d70*/  @P6 BRA `(.L_x_5832) ;  /* 0x0000008000006947 */ /* 0x000fea0003800000 */
[----:B------:R-:W-:-:S04]  /*1d80*/  ISETP.NE.U32.AND P0, PT, RZ, c[0x0][0x180], PT ;  /* 0x00006000ff007a0c */ /* 0x000fc80003f05070 */
[----:B------:R-:W-:-:S13]  /*1d90*/  ISETP.NE.AND.EX P0, PT, RZ, c[0x0][0x184], PT, P0 ;  /* 0x00006100ff007a0c */ /* 0x000fda0003f05300 */
[----:B------:R-:W-:Y:S05]  /*1da0*/  @P0 BRA `(.L_x_5833) ;  /* 0x0000002000000947 */ /* 0x000fea0003800000 */
[----:B------:R-:W-:Y:S05]  /*1db0*/  @P4 BRA `(.L_x_5834) ;  /* 0x0000008000004947 */ /* 0x000fea0003800000 */
[----:B------:R-:W-:Y:S05]  /*1dc0*/  BRA `(.L_x_5835) ;  /* 0x0000009000007947 */ /* 0x000fea0003800000 */
.L_x_5833:
[----:B-----5:R-:W-:-:S05]  /*1dd0*/  PRMT R88, RZ, 0x5410, R17 ;  /* 0x00005410ff587816 */ /* 0x020fca0000000011 */
[----:B------:R-:W-:Y:S01]  /*1de0*/  FADD.FTZ R93, R88, R93 ;  /* 0x0000005d585d7221 */ /* 0x000fe20000010000 */
[----:B------:R-:W-:Y:S05]  /*1df0*/  BRA `(.L_x_5834) ;  /* 0x0000004000007947 */ /* 0x000fea0003800000 */
.L_x_5832:
[----:B-----5:R-:W-:-:S05]  /*1e00*/  PRMT R88, RZ, 0x5410, R21 ;  /* 0x00005410ff587816 */ /* 0x020fca0000000015 */
[----:B------:R-:W-:Y:S01]  /*1e10*/  FADD.FTZ R93, R88, R93 ;  /* 0x0000005d585d7221 */ /* 0x000fe20000010000 */
[----:B------:R-:W-:-:S05]  /*1e20*/  @P5 PRMT R88, RZ, 0x5410, R17 ;  /* 0x00005410ff585816 */ /* 0x000fca0000000011 */
[----:B------:R-:W-:-:S05]  /*1e30*/  @P5 FADD.FTZ R93, R88, R93 ;  /* 0x0000005d585d5221 */ /* 0x000fca0000010000 */
.L_x_5834:
[----:B------:R-:W-:-:S04]  /*1e40*/  F2FP.BF16.PACK_AB R88, RZ, R93 ;  /* 0x0000005dff58723e */ /* 0x000fc800000010ff */
[----:B------:R-:W-:Y:S02]  /*1e50*/  PRMT R13, R88, 0x7610, R13 ;  /* 0x00007610580d7816 */ /* 0x000fe4000000000d */
.L_x_5835:
[----:B------:R-:W-:Y:S01]  /*1e60*/  PRMT R104, RZ, 0x7610, R89 ;  /* 0x00007610ff687816 */ /* 0x000fe20000000059 */
[----:B------:R-:W-:Y:S05]  /*1e70*/  @P6 BRA `(.L_x_5836) ;  /* 0x0000008000006947 */ /* 0x000fea0003800000 */
[----:B------:R-:W-:-:S04]  /*1e80*/  ISETP.NE.U32.AND P0, PT, RZ, c[0x0][0x180], PT ;  /* 0x00006000ff007a0c */ /* 0x000fc80003f05070 */
[----:B------:R-:W-:-:S13]  /*1e90*/  ISETP.NE.AND.EX P0, PT, RZ, c[0x0][0x184], PT, P0 ;  /* 0x00006100ff007a0c */ /* 0x000fda0003f05300 */
[----:B------:R-:W-:Y:S05]  /*1ea0*/  @P0 BRA `(.L_x_5837) ;  /* 0x0000002000000947 */ /* 0x000fea0003800000 */
[----:B------:R-:W-:Y:S05]  /*1eb0*/  @P4 BRA `(.L_x_5838) ;  /* 0x0000008000004947 */ /* 0x000fea0003800000 */
[----:B------:R-:W-:Y:S05]  /*1ec0*/  BRA `(.L_x_5839) ;  /* 0x0000009000007947 */ /* 0x000fea0003800000 */
.L_x_5837:
[----:B-----5:R-:W-:-:S05]  /*1ed0*/  PRMT R89, RZ, 0x7610, R17 ;  /* 0x00007610ff597816 */ /* 0x020fca0000000011 */
[----:B------:R-:W-:Y:S01]  /*1ee0*/  FADD.FTZ R104, R89, R104 ;  /* 0x0000006859687221 */ /* 0x000fe20000010000 */
[----:B------:R-:W-:Y:S05]  /*1ef0*/  BRA `(.L_x_5838) ;  /* 0x0000004000007947 */ /* 0x000fea0003800000 */
.L_x_5836:
[----:B-----5:R-:W-:-:S05]  /*1f00*/  PRMT R89, RZ, 0x7610, R21 ;  /* 0x00007610ff597816 */ /* 0x020fca0000000015 */
[----:B------:R-:W-:Y:S01]  /*1f10*/  FADD.FTZ R104, R89, R104 ;  /* 0x0000006859687221 */ /* 0x000fe20000010000 */
[----:B------:R-:W-:-:S05]  /*1f20*/  @P5 PRMT R89, RZ, 0x7610, R17 ;  /* 0x00007610ff595816 */ /* 0x000fca0000000011 */
[----:B------:R-:W-:-:S05]  /*1f30*/  @P5 FADD.FTZ R104, R89, R104 ;  /* 0x0000006859685221 */ /* 0x000fca0000010000 */
.L_x_5838:
[----:B------:R-:W-:-:S04]  /*1f40*/  F2FP.BF16.PACK_AB R88, RZ, R104 ;  /* 0x00000068ff58723e */ /* 0x000fc800000010ff */
[----:B------:R-:W-:Y:S02]  /*1f50*/  PRMT R13, R13, 0x5410, R88 ;  /* 0x000054100d0d7816 */ /* 0x000fe40000000058 */
.L_x_5839:
[----:B------:R-:W-:Y:S01]  /*1f60*/  PRMT R105, RZ, 0x5410, R90 ;  /* 0x00005410ff697816 */ /* 0x000fe2000000005a */
[----:B------:R-:W-:Y:S05]  /*1f70*/  @P6 BRA `(.L_x_5840) ;  /* 0x0000008000006947 */ /* 0x000fea0003800000 */
[----:B------:R-:W-:-:S04]  /*1f80*/  ISETP.NE.U32.AND P0, PT, RZ, c[0x0][0x180], PT ;  /* 0x00006000ff007a0c */ /* 0x000fc80003f05070 */
[----:B------:R-:W-:-:S13]  /*1f90*/  ISETP.NE.AND.EX P0, PT, RZ, c[0x0][0x184], PT, P0 ;  /* 0x00006100ff007a0c */ /* 0x000fda0003f05300 */
[----:B------:R-:W-:Y:S05]  /*1fa0*/  @P0 BRA `(.L_x_5841) ;  /* 0x0000002000000947 */ /* 0x000fea0003800000 */
[----:B------:R-:W-:Y:S05]  /*1fb0*/  @P4 BRA `(.L_x_5842) ;  /* 0x0000008000004947 */ /* 0x000fea0003800000 */
[----:B------:R-:W-:Y:S05]  /*1fc0*/  BRA `(.L_x_5843) ;  /* 0x0000009000007947 */ /* 0x000fea0003800000 */
.L_x_5841:
[----:B-----5:R-:W-:-:S05]  /*1fd0*/  PRMT R88, RZ, 0x5410, R18 ;  /* 0x00005410ff587816 */ /* 0x020fca0000000012 */
[----:B------:R-:W-:Y:S01]  /*1fe0*/  FADD.FTZ R105, R88, R105 ;  /* 0x0000006958697221 */ /* 0x000fe20000010000 */
[----:B------:R-:W-:Y:S05]  /*1ff0*/  BRA `(.L_x_5842) ;  /* 0x0000004000007947 */ /* 0x000fea0003800000 */
.L_x_5840:
[----:B-----5:R-:W-:-:S05]  /*2000*/  PRMT R88, RZ, 0x5410, R22 ;  /* 0x00005410ff587816 */ /* 0x020fca0000000016 */
[----:B------:R-:W-:Y:S01]  /*2010*/  FADD.FTZ R105, R88, R105 ;  /* 0x0000006958697221 */ /* 0x000fe20000010000 */
[----:B------:R-:W-:-:S05]  /*2020*/  @P5 PRMT R88, RZ, 0x5410, R18 ;  /* 0x00005410ff585816 */ /* 0x000fca0000000012 */
[----:B------:R-:W-:-:S05]  /*2030*/  @P5 FADD.FTZ R105, R88, R105 ;  /* 0x0000006958695221 */ /* 0x000fca0000010000 */
.L_x_5842:
[----:B------:R-:W-:-:S04]  /*2040*/  F2FP.BF16.PACK_AB R88, RZ, R105 ;  /* 0x00000069ff58723e */ /* 0x000fc800000010ff */
[----:B------:R-:W-:Y:S02]  /*2050*/  PRMT R14, R88, 0x7610, R14 ;  /* 0x00007610580e7816 */ /* 0x000fe4000000000e */
.L_x_5843:
[----:B------:R-:W-:Y:S01]  /*2060*/  PRMT R112, RZ, 0x7610, R90 ;  /* 0x00007610ff707816 */ /* 0x000fe2000000005a */
[----:B------:R-:W-:Y:S05]  /*2070*/  @P6 BRA `(.L_x_5844) ;  /* 0x0000008000006947 */ /* 0x000fea0003800000 */
[----:B------:R-:W-:-:S04]  /*2080*/  ISETP.NE.U32.AND P0, PT, RZ, c[0x0][0x180], PT ;  /* 0x00006000ff007a0c */ /* 0x000fc80003f05070 */
[----:B------:R-:W-:-:S13]  /*2090*/  ISETP.NE.AND.EX P0, PT, RZ, c[0x0][0x184], PT, P0 ;  /* 0x00006100ff007a0c */ /* 0x000fda0003f05300 */
[----:B------:R-:W-:Y:S05]  /*20a0*/  @P0 BRA `(.L_x_5845) ;  /* 0x0000002000000947 */ /* 0x000fea0003800000 */
[----:B------:R-:W-:Y:S05]  /*20b0*/  @P4 BRA `(.L_x_5846) ;  /* 0x0000008000004947 */ /* 0x000fea0003800000 */
[----:B------:R-:W-:Y:S05]  /*20c0*/  BRA `(.L_x_5847) ;  /* 0x0000009000007947 */ /* 0x000fea0003800000 */
.L_x_5845:
[----:B-----5:R-:W-:-:S05]  /*20d0*/  PRMT R89, RZ, 0x7610, R18 ;  /* 0x00007610ff597816 */ /* 0x020fca0000000012 */
[----:B------:R-:W-:Y:S01]  /*20e0*/  FADD.FTZ R112, R89, R112 ;  /* 0x0000007059707221 */ /* 0x000fe20000010000 */
[----:B------:R-:W-:Y:S05]  /*20f0*/  BRA `(.L_x_5846) ;  /* 0x0000004000007947 */ /* 0x000fea0003800000 */
.L_x_5844:
[----:B-----5:R-:W-:-:S05]  /*2100*/  PRMT R89, RZ, 0x7610, R22 ;  /* 0x00007610ff597816 */ /* 0x020fca0000000016 */
[----:B------:R-:W-:Y:S01]  /*2110*/  FADD.FTZ R112, R89, R112 ;  /* 0x0000007059707221 */ /* 0x000fe20000010000 */
[----:B------:R-:W-:-:S05]  /*2120*/  @P5 PRMT R89, RZ, 0x7610, R18 ;  /* 0x00007610ff595816 */ /* 0x000fca0000000012 */
[----:B------:R-:W-:-:S05]  /*2130*/  @P5 FADD.FTZ R112, R89, R112 ;  /* 0x0000007059705221 */ /* 0x000fca0000010000 */
.L_x_5846:
[----:B------:R-:W-:-:S04]  /*2140*/  F2FP.BF16.PACK_AB R88, RZ, R112 ;  /* 0x00000070ff58723e */ /* 0x000fc800000010ff */
[----:B------:R-:W-:Y:S02]  /*2150*/  PRMT R14, R14, 0x5410, R88 ;  /* 0x000054100e0e7816 */ /* 0x000fe40000000058 */
.L_x_5847:
[----:B------:R-:W-:Y:S01]  /*2160*/  PRMT R113, RZ, 0x5410, R91 ;  /* 0x00005410ff717816 */ /* 0x000fe2000000005b */
[----:B------:R-:W-:Y:S05]  /*2170*/  @P6 BRA `(.L_x_5848) ;  /* 0x0000008000006947 */ /* 0x000fea0003800000 */
[----:B------:R-:W-:-:S04]  /*2180*/  ISETP.NE.U32.AND P0, PT, RZ, c[0x0][0x180], PT ;  /* 0x00006000ff007a0c */ /* 0x000fc80003f05070 */
[----:B------:R-:W-:-:S13]  /*2190*/  ISETP.NE.AND.EX P0, PT, RZ, c[0x0][0x184], PT, P0 ;  /* 0x00006100ff007a0c */ /* 0x000fda0003f05300 */
[----:B------:R-:W-:Y:S05]  /*21a0*/  @P0 BRA `(.L_x_5849) ;  /* 0x0000002000000947 */ /* 0x000fea0003800000 */
[----:B------:R-:W-:Y:S05]  /*21b0*/  @P4 BRA `(.L_x_5850) ;  /* 0x0000008000004947 */ /* 0x000fea0003800000 */
[----:B------:R-:W-:Y:S05]  /*21c0*/  BRA `(.L_x_5851) ;  /* 0x0000009000007947 */ /* 0x000fea0003800000 */
.L_x_5849:
[----:B-----5:R-:W-:-:S05]  /*21d0*/  PRMT R88, RZ, 0x5410, R19 ;  /* 0x00005410ff587816 */ /* 0x020fca0000000013 */
[----:B------:R-:W-:Y:S01]  /*21e0*/  FADD.FTZ R113, R88, R113 ;  /* 0x0000007158717221 */ /* 0x000fe20000010000 */
[----:B------:R-:W-:Y:S05]  /*21f0*/  BRA `(.L_x_5850) ;  /* 0x0000004000007947 */ /* 0x000fea0003800000 */
.L_x_5848:
[----:B-----5:R-:W-:-:S05]  /*2200*/  PRMT R88, RZ, 0x5410, R23 ;  /* 0x00005410ff587816 */ /* 0x020fca0000000017 */
[----:B------:R-:W-:Y:S01]  /*2210*/  FADD.FTZ R113, R88, R113 ;  /* 0x0000007158717221 */ /* 0x000fe20000010000 */
[----:B------:R-:W-:-:S05]  /*2220*/  @P5 PRMT R88, RZ, 0x5410, R19 ;  /* 0x00005410ff585816 */ /* 0x000fca0000000013 */
[----:B------:R-:W-:-:S05]  /*2230*/  @P5 FADD.FTZ R113, R88, R113 ;  /* 0x0000007158715221 */ /* 0x000fca0000010000 */
.L_x_5850:
[----:B------:R-:W-:-:S04]  /*2240*/  F2FP.BF16.PACK_AB R88, RZ, R113 ;  /* 0x00000071ff58723e */ /* 0x000fc800000010ff */
[----:B------:R-:W-:Y:S02]  /*2250*/  PRMT R15, R88, 0x7610, R15 ;  /* 0x00007610580f7816 */ /* 0x000fe4000000000f */
.L_x_5851:
[----:B------:R-:W-:Y:S01]  /*2260*/  PRMT R118, RZ, 0x7610, R91 ;  /* 0x00007610ff767816 */ /* 0x000fe2000000005b */
[----:B------:R-:W-:Y:S05]  /*2270*/  @P6 BRA `(.L_x_5852) ;  /* 0x0000008000006947 */ /* 0x000fea0003800000 */
[----:B------:R-:W-:-:S04]  /*2280*/  ISETP.NE.U32.AND P0, PT, RZ, c[0x0][0x180], PT ;  /* 0x00006000ff007a0c */ /* 0x000fc80003f05070 */
[----:B------:R-:W-:-:S13]  /*2290*/  ISETP.NE.AND.EX P0, PT, RZ, c[0x0][0x184], PT, P0 ;  /* 0x00006100ff007a0c */ /* 0x000fda0003f05300 */
[----:B------:R-:W-:Y:S05]  /*22a0*/  @P0 BRA `(.L_x_5853) ;  /* 0x0000002000000947 */ /* 0x000fea0003800000 */
[----:B------:R-:W-:Y:S05]  /*22b0*/  @P4 BRA `(.L_x_5854) ;  /* 0x0000008000004947 */ /* 0x000fea0003800000 */
[----:B------:R-:W-:Y:S05]  /*22c0*/  BRA `(.L_x_5855) ;  /* 0x0000009000007947 */ /* 0x000fea0003800000 */
.L_x_5853:
[----:B-----5:R-:W-:-:S05]  /*22d0*/  PRMT R89, RZ, 0x7610, R19 ;  /* 0x00007610ff597816 */ /* 0x020fca0000000013 */
[----:B------:R-:W-:Y:S01]  /*22e0*/  FADD.FTZ R118, R89, R118 ;  /* 0x0000007659767221 */ /* 0x000fe20000010000 */
[----:B------:R-:W-:Y:S05]  /*22f0*/  BRA `(.L_x_5854) ;  /* 0x0000004000007947 */ /* 0x000fea0003800000 */
.L_x_5852:
[----:B-----5:R-:W-:-:S05]  /*2300*/  PRMT R89, RZ, 0x7610, R23 ;  /* 0x00007610ff597816 */ /* 0x020fca0000000017 */
[----:B------:R-:W-:Y:S01]  /*2310*/  FADD.FTZ R118, R89, R118 ;  /* 0x0000007659767221 */ /* 0x000fe20000010000 */
[----:B------:R-:W-:-:S05]  /*2320*/  @P5 PRMT R89, RZ, 0x7610, R19 ;  /* 0x00007610ff595816 */ /* 0x000fca0000000013 */
[----:B------:R-:W-:-:S05]  /*2330*/  @P5 FADD.FTZ R118, R89, R118 ;  /* 0x0000007659765221 */ /* 0x000fca0000010000 */
.L_x_5854:
[----:B------:R-:W-:-:S04]  /*2340*/  F2FP.BF16.PACK_AB R88, RZ, R118 ;  /* 0x00000076ff58723e */ /* 0x000fc800000010ff */
[----:B------:R-:W-:Y:S02]  /*2350*/  PRMT R15, R15, 0x5410, R88 ;  /* 0x000054100f0f7816 */ /* 0x000fe40000000058 */
.L_x_5855:
[----:B------:R-:W-:-:S04]  /*2360*/  @P4 LEA R88, P0, R120, c[0x0][0x188], 0x4 ;  /* 0x0000620078584a11 */ /* 0x000fc800078020ff */
[C---:B------:R-:W-:Y:S02]  /*2370*/  @P4 LEA.HI.X R89, R120.reuse, c[0x0][0x18c], RZ, 0x4, P0 ;  /* 0x0000630078594a11 */ /* 0x040fe400000f24ff */
[----:B------:R-:W-:-:S03]  /*2380*/  IADD3 R120, R120, 0x100, RZ ;  /* 0x0000010078787810 */ /* 0x000fc60007ffe0ff */
[----:B------:R1:W-:Y:S04]  /*2390*/  @P4 STG.E.128 [R88.64], R12 ;  /* 0x0000000c58004986 */ /* 0x0003e8000c101d04 */
.L_x_5823:
[----:B------:R-:W-:Y:S05]  /*23a0*/  BSYNC B0 ;  /* 0x0000000000007941 */ /* 0x000fea0003800000 */
.L_x_5822:
[----:B------:R-:W-:Y:S01]  /*23b0*/  BSSY B0, `(.L_x_5856) ;  /* 0x0000094000007945 */ /* 0x000fe20003800000 */
[----:B------:R-:W-:Y:S05]  /*23c0*/  @!P3 BRA `(.L_x_5857) ;  /* 0x000009200000b947 */ /* 0x000fea0003800000 */
[----:B------:R-:W-:Y:S02]  /*23d0*/  ISETP.NE.U32.AND P0, PT, RZ, c[0x0][0x178], PT ;  /* 0x00005e00ff007a0c */ /* 0x000fe40003f05070 */
[----:B-1----:R-:W-:Y:S02]  /*23e0*/  MOV R89, 0x10 ;  /* 0x0000001000597802 */ /* 0x002fe40000000f00 */
[----:B------:R-:W-:-:S03]  /*23f0*/  ISETP.NE.AND.EX P0, PT, RZ, c[0x0][0x17c], PT, P0 ;  /* 0x00005f00ff007a0c */ /* 0x000fc60003f05300 */
[----:B------:R-:W-:-:S10]  /*2400*/  IMAD.WIDE.U32 R88, R120, R89, c[0x0][0x170] ;  /* 0x00005c0078587625 */ /* 0x000fd400078e0059 */
        /* <DEDUP_REMOVED lines=18> */
.L_x_5859:
[----:B-----5:R-:W-:-:S05]  /*2530*/  PRMT R92, RZ, 0x5410, R16 ;  /* 0x00005410ff5c7816 */ /* 0x020fca0000000010 */
[----:B------:R-:W-:Y:S01]  /*2540*/  FADD.FTZ R11, R92, R11 ;  /* 0x0000000b5c0b7221 */ /* 0x000fe20000010000 */
[----:B------:R-:W-:Y:S05]  /*2550*/  BRA `(.L_x_5860) ;  /* 0x0000004000007947 */ /* 0x000fea0003800000 */
.L_x_5858:
[----:B-1---5:R-:W-:-:S05]  /*2560*/  PRMT R92, RZ, 0x5410, R20 ;  /* 0x00005410ff5c7816 */ /* 0x022fca0000000014 */
[----:B------:R-:W-:Y:S01]  /*2570*/  FADD.FTZ R11, R92, R11 ;  /* 0x0000000b5c0b7221 */ /* 0x000fe20000010000 */
[----:B------:R-:W-:-:S05]  /*2580*/  @P5 PRMT R92, RZ, 0x5410, R16 ;  /* 0x00005410ff5c5816 */ /* 0x000fca0000000010 */
[----:B------:R-:W-:-:S05]  /*2590*/  @P5 FADD.FTZ R11, R92, R11 ;  /* 0x0000000b5c0b5221 */ /* 0x000fca0000010000 */
.L_x_5860:
[----:B------:R-:W-:-:S04]  /*25a0*/  F2FP.BF16.PACK_AB R92, RZ, R11 ;  /* 0x0000000bff5c723e */ /* 0x000fc800000010ff */
[----:B------:R-:W-:Y:S02]  /*25b0*/  PRMT R12, R92, 0x7610, R12 ;  /* 0x000076105c0c7816 */ /* 0x000fe4000000000c */
.L_x_5861:
[----:B------:R-:W-:Y:S01]  /*25c0*/  PRMT R92, RZ, 0x7610, R88 ;  /* 0x00007610ff5c7816 */ /* 0x000fe20000000058 */
[----:B------:R-:W-:Y:S05]  /*25d0*/  @P6 BRA `(.L_x_5862) ;  /* 0x0000008000006947 */ /* 0x000fea0003800000 */
[----:B------:R-:W-:-:S04]  /*25e0*/  ISETP.NE.U32.AND P0, PT, RZ, c[0x0][0x180], PT ;  /* 0x00006000ff007a0c */ /* 0x000fc80003f05070 */
[----:B------:R-:W-:-:S13]  /*25f0*/  ISETP.NE.AND.EX P0, PT, RZ, c[0x0][0x184], PT, P0 ;  /* 0x00006100ff007a0c */ /* 0x000fda0003f05300 */
[----:B------:R-:W-:Y:S05]  /*2600*/  @P0 BRA `(.L_x_5863) ;  /* 0x0000002000000947 */ /* 0x000fea0003800000 */
[----:B------:R-:W-:Y:S05]  /*2610*/  @P4 BRA `(.L_x_5864) ;  /* 0x0000008000004947 */ /* 0x000fea0003800000 */
[----:B------:R-:W-:Y:S05]  /*2620*/  BRA `(.L_x_5865) ;  /* 0x0000009000007947 */ /* 0x000fea0003800000 */
.L_x_5863:
[----:B-----5:R-:W-:-:S05]  /*2630*/  PRMT R99, RZ, 0x7610, R16 ;  /* 0x00007610ff637816 */ /* 0x020fca0000000010 */
[----:B------:R-:W-:Y:S01]  /*2640*/  FADD.FTZ R92, R99, R92 ;  /* 0x0000005c635c7221 */ /* 0x000fe20000010000 */
[----:B------:R-:W-:Y:S05]  /*2650*/  BRA `(.L_x_5864) ;  /* 0x0000004000007947 */ /* 0x000fea0003800000 */
.L_x_5862:
[----:B-----5:R-:W-:-:S05]  /*2660*/  PRMT R99, RZ, 0x7610, R20 ;  /* 0x00007610ff637816 */ /* 0x020fca0000000014 */
[----:B------:R-:W-:Y:S01]  /*2670*/  FADD.FTZ R92, R99, R92 ;  /* 0x0000005c635c7221 */ /* 0x000fe20000010000 */
[----:B------:R-:W-:-:S05]  /*2680*/  @P5 PRMT R99, RZ, 0x7610, R16 ;  /* 0x00007610ff635816 */ /* 0x000fca0000000010 */
[----:B------:R-:W-:-:S05]  /*2690*/  @P5 FADD.FTZ R92, R99, R92 ;  /* 0x0000005c635c5221 */ /* 0x000fca0000010000 */
.L_x_5864:
[----:B------:R-:W-:-:S04]  /*26a0*/  F2FP.BF16.PACK_AB R88, RZ, R92 ;  /* 0x0000005cff58723e */ /* 0x000fc800000010ff */
[----:B------:R-:W-:Y:S02]  /*26b0*/  PRMT R12, R12, 0x5410, R88 ;  /* 0x000054100c0c7816 */ /* 0x000fe40000000058 */
.L_x_5865:
[----:B------:R-:W-:Y:S01]  /*26c0*/  PRMT R99, RZ, 0x5410, R89 ;  /* 0x00005410ff637816 */ /* 0x000fe20000000059 */
[----:B------:R-:W-:Y:S05]  /*26d0*/  @P6 BRA `(.L_x_5866) ;  /* 0x0000008000006947 */ /* 0x000fea0003800000 */
[----:B------:R-:W-:-:S04]  /*26e0*/  ISETP.NE.U32.AND P0, PT, RZ, c[0x0][0x180], PT ;  /* 0x00006000ff007a0c */ /* 0x000fc80003f05070 */
[----:B------:R-:W-:-:S13]  /*26f0*/  ISETP.NE.AND.EX P0, PT, RZ, c[0x0][0x184], PT, P0 ;  /* 0x00006100ff007a0c */ /* 0x000fda0003f05300 */
[----:B------:R-:W-:Y:S05]  /*2700*/  @P0 BRA `(.L_x_5867) ;  /* 0x0000002000000947 */ /* 0x000fea0003800000 */
[----:B------:R-:W-:Y:S05]  /*2710*/  @P4 BRA `(.L_x_5868) ;  /* 0x0000008000004947 */ /* 0x000fea0003800000 */
[----:B------:R-:W-:Y:S05]  /*2720*/  BRA `(.L_x_5869) ;  /* 0x0000009000007947 */ /* 0x000fea0003800000 */
.L_x_5867:
[----:B-----5:R-:W-:-:S05]  /*2730*/  PRMT R88, RZ, 0x5410, R17 ;  /* 0x00005410ff587816 */ /* 0x020fca0000000011 */
[----:B------:R-:W-:Y:S01]  /*2740*/  FADD.FTZ R99, R88, R99 ;  /* 0x0000006358637221 */ /* 0x000fe20000010000 */
[----:B------:R-:W-:Y:S05]  /*2750*/  BRA `(.L_x_5868) ;  /* 0x0000004000007947 */ /* 0x000fea0003800000 */
.L_x_5866:
[----:B-----5:R-:W-:-:S05]  /*2760*/  PRMT R88, RZ, 0x5410, R21 ;  /* 0x00005410ff587816 */ /* 0x020fca0000000015 */
[----:B------:R-:W-:Y:S01]  /*2770*/  FADD.FTZ R99, R88, R99 ;  /* 0x0000006358637221 */ /* 0x000fe20000010000 */
[----:B------:R-:W-:-:S05]  /*2780*/  @P5 PRMT R88, RZ, 0x5410, R17 ;  /* 0x00005410ff585816 */ /* 0x000fca0000000011 */
[----:B------:R-:W-:-:S05]  /*2790*/  @P5 FADD.FTZ R99, R88, R99 ;  /* 0x0000006358635221 */ /* 0x000fca0000010000 */
.L_x_5868:
[----:B------:R-:W-:-:S04]  /*27a0*/  F2FP.BF16.PACK_AB R88, RZ, R99 ;  /* 0x00000063ff58723e */ /* 0x000fc800000010ff */
[----:B------:R-:W-:Y:S02]  /*27b0*/  PRMT R13, R88, 0x7610, R13 ;  /* 0x00007610580d7816 */ /* 0x000fe4000000000d */
.L_x_5869:
[----:B------:R-:W-:Y:S01]  /*27c0*/  PRMT R106, RZ, 0x7610, R89 ;  /* 0x00007610ff6a7816 */ /* 0x000fe20000000059 */
[----:B------:R-:W-:Y:S05]  /*27d0*/  @P6 BRA `(.L_x_5870) ;  /* 0x0000008000006947 */ /* 0x000fea0003800000 */
[----:B------:R-:W-:-:S04]  /*27e0*/  ISETP.NE.U32.AND P0, PT, RZ, c[0x0][0x180], PT ;  /* 0x00006000ff007a0c */ /* 0x000fc80003f05070 */
[----:B------:R-:W-:-:S13]  /*27f0*/  ISETP.NE.AND.EX P0, PT, RZ, c[0x0][0x184], PT, P0 ;  /* 0x00006100ff007a0c */ /* 0x000fda0003f05300 */
[----:B------:R-:W-:Y:S05]  /*2800*/  @P0 BRA `(.L_x_5871) ;  /* 0x0000002000000947 */ /* 0x000fea0003800000 */
[----:B------:R-:W-:Y:S05]  /*2810*/  @P4 BRA `(.L_x_5872) ;  /* 0x0000008000004947 */ /* 0x000fea0003800000 */
[----:B------:R-:W-:Y:S05]  /*2820*/  BRA `(.L_x_5873) ;  /* 0x0000009000007947 */ /* 0x000fea0003800000 */
.L_x_5871:
[----:B-----5:R-:W-:-:S05]  /*2830*/  PRMT R89, RZ, 0x7610, R17 ;  /* 0x00007610ff597816 */ /* 0x020fca0000000011 */
[----:B------:R-:W-:Y:S01]  /*2840*/  FADD.FTZ R106, R89, R106 ;  /* 0x0000006a596a7221 */ /* 0x000fe20000010000 */
[----:B------:R-:W-:Y:S05]  /*2850*/  BRA `(.L_x_5872) ;  /* 0x0000004000007947 */ /* 0x000fea0003800000 */
.L_x_5870:
[----:B-----5:R-:W-:-:S05]  /*2860*/  PRMT R89, RZ, 0x7610, R21 ;  /* 0x00007610ff597816 */ /* 0x020fca0000000015 */
[----:B------:R-:W-:Y:S01]  /*2870*/  FADD.FTZ R106, R89, R106 ;  /* 0x0000006a596a7221 */ /* 0x000fe20000010000 */
[----:B------:R-:W-:-:S05]  /*2880*/  @P5 PRMT R89, RZ, 0x7610, R17 ;  /* 0x00007610ff595816 */ /* 0x000fca0000000011 */
[----:B------:R-:W-:-:S05]  /*2890*/  @P5 FADD.FTZ R106, R89, R106 ;  /* 0x0000006a596a5221 */ /* 0x000fca0000010000 */
.L_x_5872:
[----:B------:R-:W-:-:S04]  /*28a0*/  F2FP.BF16.PACK_AB R88, RZ, R106 ;  /* 0x0000006aff58723e */ /* 0x000fc800000010ff */
[----:B------:R-:W-:Y:S02]  /*28b0*/  PRMT R13, R13, 0x5410, R88 ;  /* 0x000054100d0d7816 */ /* 0x000fe40000000058 */
.L_x_5873:
[----:B------:R-:W-:Y:S01]  /*28c0*/  PRMT R107, RZ, 0x5410, R90 ;  /* 0x00005410ff6b7816 */ /* 0x000fe2000000005a */
[----:B------:R-:W-:Y:S05]  /*28d0*/  @P6 BRA `(.L_x_5874) ;  /* 0x0000008000006947 */ /* 0x000fea0003800000 */
[----:B------:R-:W-:-:S04]  /*28e0*/  ISETP.NE.U32.AND P0, PT, RZ, c[0x0][0x180], PT ;  /* 0x00006000ff007a0c */ /* 0x000fc80003f05070 */
[----:B------:R-:W-:-:S13]  /*28f0*/  ISETP.NE.AND.EX P0, PT, RZ, c[0x0][0x184], PT, P0 ;  /* 0x00006100ff007a0c */ /* 0x000fda0003f05300 */
[----:B------:R-:W-:Y:S05]  /*2900*/  @P0 BRA `(.L_x_5875) ;  /* 0x0000002000000947 */ /* 0x000fea0003800000 */
[----:B------:R-:W-:Y:S05]  /*2910*/  @P4 BRA `(.L_x_5876) ;  /* 0x0000008000004947 */ /* 0x000fea0003800000 */
[----:B------:R-:W-:Y:S05]  /*2920*/  BRA `(.L_x_5877) ;  /* 0x0000009000007947 */ /* 0x000fea0003800000 */
.L_x_5875:
[----:B-----5:R-:W-:-:S05]  /*2930*/  PRMT R88, RZ, 0x5410, R18 ;  /* 0x00005410ff587816 */ /* 0x020fca0000000012 */
[----:B------:R-:W-:Y:S01]  /*2940*/  FADD.FTZ R107, R88, R107 ;  /* 0x0000006b586b7221 */ /* 0x000fe20000010000 */
[----:B------:R-:W-:Y:S05]  /*2950*/  BRA `(.L_x_5876) ;  /* 0x0000004000007947 */ /* 0x000fea0003800000 */
.L_x_5874:
[----:B-----5:R-:W-:-:S05]  /*2960*/  PRMT R88, RZ, 0x5410, R22 ;  /* 0x00005410ff587816 */ /* 0x020fca0000000016 */
[----:B------:R-:W-:Y:S01]  /*2970*/  FADD.FTZ R107, R88, R107 ;  /* 0x0000006b586b7221 */ /* 0x000fe20000010000 */
[----:B------:R-:W-:-:S05]  /*2980*/  @P5 PRMT R88, RZ, 0x5410, R18 ;  /* 0x00005410ff585816 */ /* 0x000fca0000000012 */
[----:B------:R-:W-:-:S05]  /*2990*/  @P5 FADD.FTZ R107, R88, R107 ;  /* 0x0000006b586b5221 */ /* 0x000fca0000010000 */
.L_x_5876:
[----:B------:R-:W-:-:S04]  /*29a0*/  F2FP.BF16.PACK_AB R88, RZ, R107 ;  /* 0x0000006bff58723e */ /* 0x000fc800000010ff */
[----:B------:R-:W-:Y:S02]  /*29b0*/  PRMT R14, R88, 0x7610, R14 ;  /* 0x00007610580e7816 */ /* 0x000fe4000000000e */
.L_x_5877:
[----:B------:R-:W-:Y:S01]  /*29c0*/  PRMT R114, RZ, 0x7610, R90 ;  /* 0x00007610ff727816 */ /* 0x000fe2000000005a */
[----:B------:R-:W-:Y:S05]  /*29d0*/  @P6 BRA `(.L_x_5878) ;  /* 0x0000008000006947 */ /* 0x000fea0003800000 */
[----:B------:R-:W-:-:S04]  /*29e0*/  ISETP.NE.U32.AND P0, PT, RZ, c[0x0][0x180], PT ;  /* 0x00006000ff007a0c */ /* 0x000fc80003f05070 */
[----:B------:R-:W-:-:S13]  /*29f0*/  ISETP.NE.AND.EX P0, PT, RZ, c[0x0][0x184], PT, P0 ;  /* 0x00006100ff007a0c */ /* 0x000fda0003f05300 */
[----:B------:R-:W-:Y:S05]  /*2a00*/  @P0 BRA `(.L_x_5879) ;  /* 0x0000002000000947 */ /* 0x000fea0003800000 */
[----:B------:R-:W-:Y:S05]  /*2a10*/  @P4 BRA `(.L_x_5880) ;  /* 0x0000008000004947 */ /* 0x000fea0003800000 */
[----:B------:R-:W-:Y:S05]  /*2a20*/  BRA `(.L_x_5881) ;  /* 0x0000009000007947 */ /* 0x000fea0003800000 */
.L_x_5879:
[----:B-----5:R-:W-:-:S05]  /*2a30*/  PRMT R89, RZ, 0x7610, R18 ;  /* 0x00007610ff597816 */ /* 0x020fca0000000012 */
[----:B------:R-:W-:Y:S01]  /*2a40*/  FADD.FTZ R114, R89, R114 ;  /* 0x0000007259727221 */ /* 0x000fe20000010000 */
[----:B------:R-:W-:Y:S05]  /*2a50*/  BRA `(.L_x_5880) ;  /* 0x0000004000007947 */ /* 0x000fea0003800000 */
.L_x_5878:
[----:B-----5:R-:W-:-:S05]  /*2a60*/  PRMT R89, RZ, 0x7610, R22 ;  /* 0x00007610ff597816 */ /* 0x020fca0000000016 */
[----:B------:R-:W-:Y:S01]  /*2a70*/  FADD.FTZ R114, R89, R114 ;  /* 0x0000007259727221 */ /* 0x000fe20000010000 */
[----:B------:R-:W-:-:S05]  /*2a80*/  @P5 PRMT R89, RZ, 0x7610, R18 ;  /* 0x00007610ff595816 */ /* 0x000fca0000000012 */
[----:B------:R-:W-:-:S05]  /*2a90*/  @P5 FADD.FTZ R114, R89, R114 ;  /* 0x0000007259725221 */ /* 0x000fca0000010000 */
.L_x_5880:
[----:B------:R-:W-:-:S04]  /*2aa0*/  F2FP.BF16.PACK_AB R88, RZ, R114 ;  /* 0x00000072ff58723e */ /* 0x000fc800000010ff */
[----:B------:R-:W-:Y:S02]  /*2ab0*/  PRMT R14, R14, 0x5410, R88 ;  /* 0x000054100e0e7816 */ /* 0x000fe40000000058 */
.L_x_5881:
[----:B------:R-:W-:Y:S01]  /*2ac0*/  PRMT R115, RZ, 0x5410, R91 ;  /* 0x00005410ff737816 */ /* 0x000fe2000000005b */
[----:B------:R-:W-:Y:S05]  /*2ad0*/  @P6 BRA `(.L_x_5882) ;  /* 0x0000008000006947 */ /* 0x000fea0003800000 */
[----:B------:R-:W-:-:S04]  /*2ae0*/  ISETP.NE.U32.AND P0, PT, RZ, c[0x0][0x180], PT ;  /* 0x00006000ff007a0c */ /* 0x000fc80003f05070 */
[----:B------:R-:W-:-:S13]  /*2af0*/  ISETP.NE.AND.EX P0, PT, RZ, c[0x0][0x184], PT, P0 ;  /* 0x00006100ff007a0c */ /* 0x000fda0003f05300 */
[----:B------:R-:W-:Y:S05]  /*2b00*/  @P0 BRA `(.L_x_5883) ;  /* 0x0000002000000947 */ /* 0x000fea0003800000 */
[----:B------:R-:W-:Y:S05]  /*2b10*/  @P4 BRA `(.L_x_5884) ;  /* 0x0000008000004947 */ /* 0x000fea0003800000 */
[----:B------:R-:W-:Y:S05]  /*2b20*/  BRA `(.L_x_5885) ;  /* 0x0000009000007947 */ /* 0x000fea0003800000 */
.L_x_5883:
[----:B-----5:R-:W-:-:S05]  /*2b30*/  PRMT R88, RZ, 0x5410, R19 ;  /* 0x00005410ff587816 */ /* 0x020fca0000000013 */
[----:B------:R-:W-:Y:S01]  /*2b40*/  FADD.FTZ R115, R88, R115 ;  /* 0x0000007358737221 */ /* 0x000fe20000010000 */
[----:B------:R-:W-:Y:S05]  /*2b50*/  BRA `(.L_x_5884) ;  /* 0x0000004000007947 */ /* 0x000fea0003800000 */
.L_x_5882:
[----:B-----5:R-:W-:-:S05]  /*2b60*/  PRMT R88, RZ, 0x5410, R23 ;  /* 0x00005410ff587816 */ /* 0x020fca0000000017 */
[----:B------:R-:W-:Y:S01]  /*2b70*/  FADD.FTZ R115, R88, R115 ;  /* 0x0000007358737221 */ /* 0x000fe20000010000 */
[----:B------:R-:W-:-:S05]  /*2b80*/  @P5 PRMT R88, RZ, 0x5410, R19 ;  /* 0x00005410ff585816 */ /* 0x000fca0000000013 */
[----:B------:R-:W-:-:S05]  /*2b90*/  @P5 FADD.FTZ R115, R88, R115 ;  /* 0x0000007358735221 */ /* 0x000fca0000010000 */
.L_x_5884:
[----:B------:R-:W-:-:S04]  /*2ba0*/  F2FP.BF16.PACK_AB R88, RZ, R115 ;  /* 0x00000073ff58723e */ /* 0x000fc800000010ff */
[----:B------:R-:W-:Y:S02]  /*2bb0*/  PRMT R15, R88, 0x7610, R15 ;  /* 0x00007610580f7816 */ /* 0x000fe4000000000f */
.L_x_5885:
[----:B------:R-:W-:Y:S01]  /*2bc0*/  PRMT R119, RZ, 0x7610, R91 ;  /* 0x00007610ff777816 */ /* 0x000fe2000000005b */
[----:B------:R-:W-:Y:S05]  /*2bd0*/  @P6 BRA `(.L_x_5886) ;  /* 0x0000008000006947 */ /* 0x000fea0003800000 */
[----:B------:R-:W-:-:S04]  /*2be0*/  ISETP.NE.U32.AND P0, PT, RZ, c[0x0][0x180], PT ;  /* 0x00006000ff007a0c */ /* 0x000fc80003f05070 */
[----:B------:R-:W-:-:S13]  /*2bf0*/  ISETP.NE.AND.EX P0, PT, RZ, c[0x0][0x184], PT, P0 ;  /* 0x00006100ff007a0c */ /* 0x000fda0003f05300 */
[----:B------:R-:W-:Y:S05]  /*2c00*/  @P0 BRA `(.L_x_5887) ;  /* 0x0000002000000947 */ /* 0x000fea0003800000 */
[----:B------:R-:W-:Y:S05]  /*2c10*/  @P4 BRA `(.L_x_5888) ;  /* 0x0000008000004947 */ /* 0x000fea0003800000 */
[----:B------:R-:W-:Y:S05]  /*2c20*/  BRA `(.L_x_5889) ;  /* 0x0000009000007947 */ /* 0x000fea0003800000 */
.L_x_5887:
[----:B-----5:R-:W-:-:S05]  /*2c30*/  PRMT R88, RZ, 0x7610, R19 ;  /* 0x00007610ff587816 */ /* 0x020fca0000000013 */
[----:B------:R-:W-:Y:S01]  /*2c40*/  FADD.FTZ R119, R88, R119 ;  /* 0x0000007758777221 */ /* 0x000fe20000010000 */
[----:B------:R-:W-:Y:S05]  /*2c50*/  BRA `(.L_x_5888) ;  /* 0x0000004000007947 */ /* 0x000fea0003800000 */
.L_x_5886:
[----:B-----5:R-:W-:-:S05]  /*2c60*/  PRMT R88, RZ, 0x7610, R23 ;  /* 0x00007610ff587816 */ /* 0x020fca0000000017 */
[----:B------:R-:W-:Y:S01]  /*2c70*/  FADD.FTZ R119, R88, R119 ;  /* 0x0000007758777221 */ /* 0x000fe20000010000 */
[----:B------:R-:W-:-:S05]  /*2c80*/  @P5 PRMT R88, RZ, 0x7610, R19 ;  /* 0x00007610ff585816 */ /* 0x000fca0000000013 */
[----:B------:R-:W-:-:S05]  /*2c90*/  @P5 FADD.FTZ R119, R88, R119 ;  /* 0x0000007758775221 */ /* 0x000fca0000010000 */
.L_x_5888:
[----:B------:R-:W-:-:S04]  /*2ca0*/  F2FP.BF16.PACK_AB R88, RZ, R119 ;  /* 0x00000077ff58723e */ /* 0x000fc800000010ff */
[----:B------:R-:W-:Y:S02]  /*2cb0*/  PRMT R15, R15, 0x5410, R88 ;  /* 0x000054100f0f7816 */ /* 0x000fe40000000058 */
.L_x_5889:
[----:B------:R-:W-:-:S04]  /*2cc0*/  @P4 LEA R88, P0, R120, c[0x0][0x188], 0x4 ;  /* 0x0000620078584a11 */ /* 0x000fc800078020ff */
[----:B------:R-:W-:-:S05]  /*2cd0*/  @P4 LEA.HI.X R89, R120, c[0x0][0x18c], RZ, 0x4, P0 ;  /* 0x0000630078594a11 */ /* 0x000fca00000f24ff */
[----:B------:R1:W-:Y:S04]  /*2ce0*/  @P4 STG.E.128 [R88.64], R12 ;  /* 0x0000000c58004986 */ /* 0x0003e8000c101d04 */
.L_x_5857:
[----:B------:R-:W-:Y:S05]  /*2cf0*/  BSYNC B0 ;  /* 0x0000000000007941 */ /* 0x000fea0003800000 */
.L_x_5856:
[----:B-1----:R-:W-:Y:S01]  /*2d00*/  FADD.FTZ R89, RZ, R0 ;  /* 0x00000000ff597221 */ /* 0x002fe20000010000 */
        /* <DEDUP_REMOVED lines=41> */
.L_x_5902:
[----:B-12---:R-:W-:Y:S01]  /*2fa0*/  FADD.FTZ R88, R88, R89 ;  /* 0x0000005958587221 */ /* 0x006fe20000010000 */
[----:B------:R-:W-:Y:S05]  /*2fb0*/  BRA.DIV ~URZ, `(.L_x_5891) ;  /* 0x000013e27f007947 */ /* 0x000fea000b800000 */
[----:B------:R-:W1:Y:S02]  /*2fc0*/  SHFL.BFLY PT, R89, R88, 0x2, 0x1f ;  /* 0x0c401f0058597f89 */ /* 0x000e6400000e0000 */
        /* <DEDUP_REMOVED lines=82> */
.L_x_5903:
[----:B------:R-:W-:Y:S01]  /*34f0*/  LOP3.LUT P0, RZ, R8, 0x1f, RZ, 0xc0, !PT ;  /* 0x0000001f08ff7812 */ /* 0x000fe2000780c0ff */
[----:B-1----:R-:W-:Y:S01]  /*3500*/  FADD.FTZ R89, R124, R121 ;  /* 0x000000797c597221 */ /* 0x002fe20000010000 */
[----:B------:R-:W-:Y:S01]  /*3510*/  SHF.R.U32.HI R91, RZ, 0x5, R8 ;  /* 0x00000005ff5b7819 */ /* 0x000fe20000011608 */
[----:B------:R-:W-:Y:S01]  /*3520*/  WARPSYNC 0xffffffff ;  /* 0xffffffff00007948 */ /* 0x000fe20003800000 */
[----:B0-----:R-:W-:Y:S02]  /*3530*/  LOP3.LUT R121, R8, 0x1f, RZ, 0xc0, !PT ;  /* 0x0000001f08797812 */ /* 0x001fe400078ec0ff */
[----:B------:R-:W-:-:S07]  /*3540*/  LOP3.LUT R91, R91, 0x7, RZ, 0xc0, !PT ;  /* 0x000000075b5b7812 */ /* 0x000fce00078ec0ff */
[----:B------:R-:W-:-:S05]  /*3550*/  @!P0 IMAD.IADD R90, R120, 0x1, R91 ;  /* 0x00000001785a8824 */ /* 0x000fca00078e025b */
[----:B------:R0:W-:Y:S01]  /*3560*/  @!P0 STS.64 [R90.X8], R88 ;  /* 0x000000585a008388 */ /* 0x0001e20000008a00 */
[----:B------:R-:W-:-:S11]  /*3570*/  ISETP.GT.U32.AND P0, PT, R121, 0x7, PT ;  /* 0x000000077900780c */ /* 0x000fd60003f04070 */
[----:B------:R-:W-:Y:S01]  /*3580*/  BAR.SYNC.DEFER_BLOCKING 0x0 ;  /* 0x0000000000007b1d */ /* 0x000fe20000010000 */
[----:B0-----:R-:W-:Y:S01]  /*3590*/  CS2R R88, SRZ ;  /* 0x0000000000587805 */ /* 0x001fe2000001ff00 */
[----:B------:R-:W-:Y:S01]  /*35a0*/  @!P0 IADD3 R120, R120, R121, RZ ;  /* 0x0000007978788210 */ /* 0x000fe20007ffe0ff */
[----:B------:R-:W-:Y:S01]  /*35b0*/  IMAD.MOV.U32 R122, RZ, RZ, RZ ;  /* 0x000000ffff7a7224 */ /* 0x000fe200078e00ff */
[----:B------:R-:W-:Y:S02]  /*35c0*/  @!P0 MOV R122, R3 ;  /* 0x00000003007a8202 */ /* 0x000fe40000000f00 */
[----:B------:R-:W-:Y:S01]  /*35d0*/  ISETP.NE.AND P5, PT, RZ, UR6, PT ;  /* 0x00000006ff007c0c */ /* 0x000fe2000bfa5270 */
[----:B------:R-:W-:Y:S02]  /*35e0*/  BSSY B0, `(.L_x_5892) ;  /* 0x0000064000007945 */ /* 0x000fe40003800000 */
        /* <DEDUP_REMOVED lines=59> */
[----:B------:R-:W-:Y:S02]  /*39a0*/  FADD.FTZ R121, R88, R121 ;  /* 0x0000007958797221 */ /* 0x000fe40000010000 */
[----:B------:R-:W-:-:S04]  /*39b0*/  @!P0 IMAD.MOV.U32 R88, RZ, RZ, 0x4 ;  /* 0x00000004ff588424 */ /* 0x000fc800078e00ff */
        /* <DEDUP_REMOVED lines=8> */
[C---:B------:R-:W-:Y:S02]  /*3a40*/  FMUL.FTZ R89, R121.reuse, R88 ;  /* 0x0000005879597220 */ /* 0x040fe40000410000 */
[--C-:B------:R-:W-:Y:S02]  /*3a50*/  FADD.FTZ R88, R98, -R120.reuse ;  /* 0x8000007862587221 */ /* 0x100fe40000010000 */
[----:B------:R-:W-:Y:S02]  /*3a60*/  FADD.FTZ R124, R100, -R120 ;  /* 0x80000078647c7221 */ /* 0x000fe40000010000 */
        /* <DEDUP_REMOVED lines=11> */
[C---:B------:R-:W-:Y:S02]  /*3b20*/  FMUL.FTZ R91, R121.reuse, R90 ;  /* 0x0000005a795b7220 */ /* 0x040fe40000410000 */
[----:B------:R-:W-:Y:S02]  /*3b30*/  FMUL.FTZ R122, R121, R122 ;  /* 0x0000007a797a7220 */ /* 0x000fe40000410000 */
[----:B------:R-:W-:Y:S02]  /*3b40*/  FFMA.FTZ R90, R72, R91, R80 ;  /* 0x0000005b485a7223 */ /* 0x000fe40000010050 */
[----:B------:R-:W-:Y:S02]  /*3b50*/  FFMA.FTZ R91, R73, R122, R81 ;  /* 0x0000007a495b7223 */ /* 0x000fe40000010051 */
[----:B------:R-:W-:-:S02]  /*3b60*/  FADD.FTZ R122, R109, -R120 ;  /* 0x800000786d7a7221 */ /* 0x000fc40000010000 */
[----:B------:R-:W-:Y:S01]  /*3b70*/  FADD.FTZ R124, R116, -R120 ;  /* 0x80000078747c7221 */ /* 0x000fe20000010000 */
[----:B------:R-:W-:Y:S01]  /*3b80*/  F2FP.BF16.PACK_AB R90, R91, R90 ;  /* 0x0000005a5b5a723e */ /* 0x000fe200000010ff */
[C---:B------:R-:W-:Y:S02]  /*3b90*/  FMUL.FTZ R91, R121.reuse, R122 ;  /* 0x0000007a795b7220 */ /* 0x040fe40000410000 */
        /* <DEDUP_REMOVED lines=8> */
.L_x_5893:
[----:B------:R-:W-:Y:S05]  /*3c20*/  BSYNC B0 ;  /* 0x0000000000007941 */ /* 0x000fea0003800000 */
.L_x_5892:
[----:B------:R-:W-:Y:S01]  /*3c30*/  ISETP.GE.U32.AND P0, PT, R7, 0x200, PT ;  /* 0x000002000700780c */ /* 0x000fe20003f06070 */
[----:B------:R-:W-:-:S12]  /*3c40*/  BSSY B0, `(.L_x_5894) ;  /* 0x0000022000007945 */ /* 0x000fd80003800000 */
[----:B------:R-:W-:Y:S05]  /*3c50*/  @!P0 BRA `(.L_x_5895) ;  /* 0x0000020000008947 */ /* 0x000fea0003800000 */
[--C-:B0-----:R-:W-:Y:S01]  /*3c60*/  FADD.FTZ R88, R9, -R120.reuse ;  /* 0x8000007809587221 */ /* 0x101fe20000010000 */
[----:B------:R-:W-:Y:S01]  /*3c70*/  HFMA2.MMA R123, -RZ, RZ, 0, 9.5367431640625e-07 ;  /* 0x00000010ff7b7435 */ /* 0x000fe200000001ff */
        /* <DEDUP_REMOVED lines=26> */
[C---:B------:R-:W-:Y:S01]  /*3e20*/  IMAD.WIDE.U32 R122, R2.reuse, R123, c[0x0][0x208] ;  /* 0x00008200027a7625 */ /* 0x040fe200078e007b */
[----:B------:R-:W-:-:S02]  /*3e30*/  IADD3 R2, R2, 0x100, RZ ;  /* 0x0000010002027810 */ /* 0x000fc40007ffe0ff */
[----:B------:R-:W-:-:S05]  /*3e40*/  F2FP.BF16.PACK_AB R91, R124, R91 ;  /* 0x0000005b7c5b723e */ /* 0x000fca00000010ff */
[----:B------:R0:W-:Y:S02]  /*3e50*/  STG.E.128 [R122.64], R88 ;  /* 0x000000587a007986 */ /* 0x0001e4000c101d04 */
.L_x_5895:
[----:B------:R-:W-:Y:S05]  /*3e60*/  BSYNC B0 ;  /* 0x0000000000007941 */ /* 0x000fea0003800000 */
.L_x_5894:
[----:B------:R-:W-:Y:S01]  /*3e70*/  BSSY B0, `(.L_x_5896) ;  /* 0x0000022000007945 */ /* 0x000fe20003800000 */
        /* <DEDUP_REMOVED lines=33> */
.L_x_5897:
[----:B------:R-:W-:Y:S05]  /*4090*/  BSYNC B0 ;  /* 0x0000000000007941 */ /* 0x000fea0003800000 */
.L_x_5896:
        /* <DEDUP_REMOVED lines=14> */
[----:B-----5:R-:W-:Y:S02]  /*4180*/  FFMA.FTZ R91, R26, R122, R34 ;  /* 0x0000007a1a5b7223 */ /* 0x020fe40000010022 */
[----:B------:R-:W-:Y:S02]  /*4190*/  FFMA.FTZ R88, R27, R88, R35 ;  /* 0x000000581b587223 */ /* 0x000fe40000010023 */
[C---:B------:R-:W-:Y:S02]  /*41a0*/  FMUL.FTZ R89, R121.reuse, R89 ;  /* 0x0000005979597220 */ /* 0x040fe40000410000 */
[C---:B------:R-:W-:Y:S01]  /*41b0*/  FMUL.FTZ R123, R121.reuse, R123 ;  /* 0x0000007b797b7220 */ /* 0x040fe20000410000 */
        /* <DEDUP_REMOVED lines=8> */
[----:B------:R-:W-:Y:S01]  /*4240*/  FFMA.FTZ R90, R25, R90, R33 ;  /* 0x0000005a195a7223 */ /* 0x000fe20000010021 */
[----:B------:R-:W-:Y:S01]  /*4250*/  MOV R121, 0x10 ;  /* 0x0000001000797802 */ /* 0x000fe20000000f00 */
[----:B------:R-:W-:-:S03]  /*4260*/  FFMA.FTZ R124, R31, R124, R39 ;  /* 0x0000007c1f7c7223 */ /* 0x000fc60000010027 */
[----:B------:R-:W-:Y:S01]  /*4270*/  F2FP.BF16.PACK_AB R90, R90, R125 ;  /* 0x0000007d5a5a723e */ /* 0x000fe200000010ff */
[----:B------:R-:W-:Y:S01]  /*4280*/  IMAD.WIDE.U32 R120, R2, R121, c[0x0][0x208] ;  /* 0x0000820002787625 */ /* 0x000fe200078e0079 */
[----:B------:R-:W-:-:S05]  /*4290*/  F2FP.BF16.PACK_AB R89, R124, R89 ;  /* 0x000000597c59723e */ /* 0x000fca00000010ff */
[----:B------:R0:W-:Y:S02]  /*42a0*/  STG.E.128 [R120.64], R88 ;  /* 0x0000005878007986 */ /* 0x0001e4000c101d04 */
.L_x_5899:
[----:B------:R-:W-:Y:S05]  /*42b0*/  BSYNC B0 ;  /* 0x0000000000007941 */ /* 0x000fea0003800000 */
.L_x_5898:
[----:B------:R-:W-:Y:S02]  /*42c0*/  IADD3 R5, R5, c[0x0][0x160], RZ ;  /* 0x0000580005057a10 */ /* 0x000fe40007ffe0ff */
[----:B------:R-:W-:Y:S02]  /*42d0*/  LOP3.LUT P5, RZ, R4, 0xff, RZ, 0xc0, !PT ;  /* 0x000000ff04ff7812 */ /* 0x000fe400078ac0ff */
[----:B------:R-:W-:Y:S02]  /*42e0*/  ISETP.GE.AND P0, PT, R5, c[0x0][0x164], PT ;  /* 0x0000590005007a0c */ /* 0x000fe40003f06270 */
[----:B------:R-:W-:-:S11]  /*42f0*/  SEL R4, RZ, 0x1, P5 ;  /* 0x00000001ff047807 */ /* 0x000fd60002800000 */
[----:B0----5:R-:W-:Y:S01]  /*4300*/  @P0 CALL.REL.NOINC `(.L_x_5900) ;  /* 0x0000001000000944 */ /* 0x021fe20003c00000 */
[----:B------:R-:W-:Y:S05]  /*4310*/  BRA `(.L_x_5901) ;  /* 0xffffc40000007947 */ /* 0x000fea000383ffff */
.L_x_5900:
[----:B------:R-:W-:Y:S05]  /*4320*/  EXIT ;  /* 0x000000000000794d */ /* 0x000fea0003800000 */
.L_x_5890:
[----:B------:R-:W-:Y:S01]  /*4330*/  HFMA2.MMA R122, -RZ, RZ, 0, 5.9604644775390625e-08 ;  /* 0x00000001ff7a7435 */ /* 0x000fe200000001ff */
[----:B------:R-:W-:Y:S01]  /*4340*/  IMAD.MOV.U32 R121, RZ, RZ, R88 ;  /* 0x000000ffff797224 */ /* 0x000fe200078e0058 */
[----:B------:R-:W-:Y:S01]  /*4350*/  MOV R89, 0xffffffff ;  /* 0xffffffff00597802 */ /* 0x000fe20000000f00 */
[----:B------:R-:W-:Y:S01]  /*4360*/  IMAD.MOV.U32 R91, RZ, RZ, 0x1f ;  /* 0x0000001fff5b7424 */ /* 0x000fe200078e00ff */
[----:B------:R-:W-:Y:S02]  /*4370*/  MOV R90, 0x4390 ;  /* 0x00004390005a7802 */ /* 0x000fe40000000f00 */
[----:B0----5:R-:W-:Y:S05]  /*4380*/  CALL.REL.NOINC `($__internal_18_$__cuda_sm70_shflsync_bfly_p) ;  /* 0x000007e000007944 */ /* 0x021fea0003c00000 */
[----:B-1----:R-:W-:Y:S05]  /*4390*/  BRA `(.L_x_5902) ;  /* 0xffffec0000007947 */ /* 0x002fea000383ffff */
.L_x_5891:
[----:B------:R-:W-:Y:S01]  /*43a0*/  HFMA2.MMA R122, -RZ, RZ, 0, 1.1920928955078125e-07 ;  /* 0x00000002ff7a7435 */ /* 0x000fe200000001ff */
[----:B------:R-:W-:Y:S01]  /*43b0*/  IMAD.MOV.U32 R121, RZ, RZ, R88 ;  /* 0x000000ffff797224 */ /* 0x000fe200078e0058 */
[----:B------:R-:W-:Y:S01]  /*43c0*/  MOV R89, 0xffffffff ;  /* 0xffffffff00597802 */ /* 0x000fe20000000f00 */
[----:B------:R-:W-:Y:S01]  /*43d0*/  IMAD.MOV.U32 R91, RZ, RZ, 0x1f ;  /* 0x0000001fff5b7424 */ /* 0x000fe200078e00ff */
[----:B------:R-:W-:Y:S02]  /*43e0*/  MOV R90, 0x4400 ;  /* 0x00004400005a7802 */ /* 0x000fe40000000f00 */
[----:B0----5:R-:W-:Y:S05]  /*43f0*/  CALL.REL.NOINC `($__internal_18_$__cuda_sm70_shflsync_bfly_p) ;  /* 0x0000077000007944 */ /* 0x021fea0003c00000 */
[----:B-1----:R-:W-:Y:S01]  /*4400*/  FADD.FTZ R88, R88, R89 ;  /* 0x0000005958587221 */ /* 0x002fe20000010000 */
[----:B------:R-:W-:Y:S01]  /*4410*/  HFMA2.MMA R91, -RZ, RZ, 0, 1.847743988037109375e-06 ;  /* 0x0000001fff5b7435 */ /* 0x000fe200000001ff */
[----:B------:R-:W-:Y:S01]  /*4420*/  IMAD.MOV.U32 R122, RZ, RZ, 0x4 ;  /* 0x00000004ff7a7424 */ /* 0x000fe200078e00ff */
[----:B------:R-:W-:Y:S01]  /*4430*/  MOV R90, 0x4470 ;  /* 0x00004470005a7802 */ /* 0x000fe20000000f00 */
[----:B------:R-:W-:Y:S01]  /*4440*/  IMAD.MOV.U32 R89, RZ, RZ, -0x1 ;  /* 0xffffffffff597424 */ /* 0x000fe200078e00ff */
[----:B------:R-:W-:-:S02]  /*4450*/  MOV R121, R88 ;  /* 0x0000005800797202 */ /* 0x000fc40000000f00 */
[----:B------:R-:W-:Y:S05]  /*4460*/  CALL.REL.NOINC `($__internal_18_$__cuda_sm70_shflsync_bfly_p) ;  /* 0x0000070000007944 */ /* 0x000fea0003c00000 */
[----:B-1----:R-:W-:Y:S01]  /*4470*/  FADD.FTZ R88, R88, R89 ;  /* 0x0000005958587221 */ /* 0x002fe20000010000 */
[----:B------:R-:W-:Y:S01]  /*4480*/  HFMA2.MMA R122, -RZ, RZ, 0, 4.76837158203125e-07 ;  /* 0x00000008ff7a7435 */ /* 0x000fe200000001ff */
[----:B------:R-:W-:Y:S01]  /*4490*/  IMAD.MOV.U32 R91, RZ, RZ, 0x1f ;  /* 0x0000001fff5b7424 */ /* 0x000fe200078e00ff */
[----:B------:R-:W-:-:S02]  /*44a0*/  MOV R89, 0xffffffff ;  /* 0xffffffff00597802 */ /* 0x000fc40000000f00 */
[----:B------:R-:W-:Y:S02]  /*44b0*/  MOV R121, R88 ;  /* 0x0000005800797202 */ /* 0x000fe40000000f00 */
[----:B------:R-:W-:Y:S02]  /*44c0*/  MOV R90, 0x44e0 ;  /* 0x000044e0005a7802 */ /* 0x000fe40000000f00 */
[----:B------:R-:W-:Y:S05]  /*44d0*/  CALL.REL.NOINC `($__internal_18_$__cuda_sm70_shflsync_bfly_p) ;  /* 0x0000069000007944 */ /* 0x000fea0003c00000 */
[----:B-1----:R-:W-:Y:S01]  /*44e0*/  FADD.FTZ R88, R88, R89 ;  /* 0x0000005958587221 */ /* 0x002fe20000010000 */
[----:B------:R-:W-:Y:S01]  /*44f0*/  HFMA2.MMA R91, -RZ, RZ, 0, 1.847743988037109375e-06 ;  /* 0x0000001fff5b7435 */ /* 0x000fe200000001ff */
[----:B------:R-:W-:Y:S01]  /*4500*/  IMAD.MOV.U32 R122, RZ, RZ, 0x10 ;  /* 0x00000010ff7a7424 */ /* 0x000fe200078e00ff */
[----:B------:R-:W-:Y:S01]  /*4510*/  MOV R89, 0xffffffff ;  /* 0xffffffff00597802 */ /* 0x000fe20000000f00 */
[----:B------:R-:W-:Y:S01]  /*4520*/  IMAD.MOV.U32 R121, RZ, RZ, R88 ;  /* 0x000000ffff797224 */ /* 0x000fe200078e0058 */
[----:B------:R-:W-:Y:S02]  /*4530*/  MOV R90, 0x4550 ;  /* 0x00004550005a7802 */ /* 0x000fe40000000f00 */
[----:B------:R-:W-:Y:S05]  /*4540*/  CALL.REL.NOINC `($__internal_18_$__cuda_sm70_shflsync_bfly_p) ;  /* 0x0000062000007944 */ /* 0x000fea0003c00000 */
        /* <DEDUP_REMOVED lines=71> */
[----:B------:R-:W-:Y:S05]  /*49c0*/  CALL.REL.NOINC `($__internal_18_$__cuda_sm70_shflsync_bfly_p) ;  /* 0x000001a000007944 */ /* 0x000fea0003c00000 */
[----:B------:R-:W-:Y:S01]  /*49d0*/  HFMA2.MMA R122, -RZ, RZ, 0, 1.1920928955078125e-07 ;  /* 0x00000002ff7a7435 */ /* 0x000fe200000001ff */
[----:B-1----:R-:W-:Y:S01]  /*49e0*/  FADD.FTZ R121, R121, R89 ;  /* 0x0000005979797221 */ /* 0x002fe20000010000 */
[----:B------:R-:W-:Y:S01]  /*49f0*/  MOV R91, 0x1f ;  /* 0x0000001f005b7802 */ /* 0x000fe20000000f00 */
[----:B------:R-:W-:Y:S01]  /*4a00*/  IMAD.MOV.U32 R89, RZ, RZ, -0x1 ;  /* 0xffffffffff597424 */ /* 0x000fe200078e00ff */
[----:B------:R-:W-:Y:S02]  /*4a10*/  MOV R90, 0x4a30 ;  /* 0x00004a30005a7802 */ /* 0x000fe40000000f00 */
[----:B------:R-:W-:Y:S05]  /*4a20*/  CALL.REL.NOINC `($__internal_18_$__cuda_sm70_shflsync_bfly_p) ;  /* 0x0000014000007944 */ /* 0x000fea0003c00000 */
[----:B------:R-:W-:Y:S01]  /*4a30*/  HFMA2.MMA R122, -RZ, RZ, 0, 2.384185791015625e-07 ;  /* 0x00000004ff7a7435 */ /* 0x000fe200000001ff */
[----:B-1----:R-:W-:Y:S01]  /*4a40*/  FADD.FTZ R121, R121, R89 ;  /* 0x0000005979797221 */ /* 0x002fe20000010000 */
[----:B------:R-:W-:Y:S01]  /*4a50*/  MOV R91, 0x1f ;  /* 0x0000001f005b7802 */ /* 0x000fe20000000f00 */
[----:B------:R-:W-:Y:S01]  /*4a60*/  IMAD.MOV.U32 R89, RZ, RZ, -0x1 ;  /* 0xffffffffff597424 */ /* 0x000fe200078e00ff */
[----:B------:R-:W-:-:S02]  /*4a70*/  MOV R90, 0x4a90 ;  /* 0x00004a90005a7802 */ /* 0x000fc40000000f00 */
[----:B------:R-:W-:Y:S05]  /*4a80*/  CALL.REL.NOINC `($__internal_18_$__cuda_sm70_shflsync_bfly_p) ;  /* 0x000000e000007944 */ /* 0x000fea0003c00000 */
[----:B------:R-:W-:Y:S01]  /*4a90*/  HFMA2.MMA R122, -RZ, RZ, 0, 4.76837158203125e-07 ;  /* 0x00000008ff7a7435 */ /* 0x000fe200000001ff */
[----:B-1----:R-:W-:Y:S01]  /*4aa0*/  FADD.FTZ R121, R121, R89 ;  /* 0x0000005979797221 */ /* 0x002fe20000010000 */
[----:B------:R-:W-:Y:S01]  /*4ab0*/  MOV R91, 0x1f ;  /* 0x0000001f005b7802 */ /* 0x000fe20000000f00 */
[----:B------:R-:W-:Y:S01]  /*4ac0*/  IMAD.MOV.U32 R89, RZ, RZ, -0x1 ;  /* 0xffffffffff597424 */ /* 0x000fe200078e00ff */
[----:B------:R-:W-:-:S02]  /*4ad0*/  MOV R90, 0x4af0 ;  /* 0x00004af0005a7802 */ /* 0x000fc40000000f00 */
[----:B------:R-:W-:Y:S05]  /*4ae0*/  CALL.REL.NOINC `($__internal_18_$__cuda_sm70_shflsync_bfly_p) ;  /* 0x0000008000007944 */ /* 0x000fea0003c00000 */
[----:B------:R-:W-:Y:S01]  /*4af0*/  HFMA2.MMA R122, -RZ, RZ, 0, 9.5367431640625e-07 ;  /* 0x00000010ff7a7435 */ /* 0x000fe200000001ff */
[----:B-1----:R-:W-:Y:S01]  /*4b00*/  FADD.FTZ R121, R121, R89 ;  /* 0x0000005979797221 */ /* 0x002fe20000010000 */
[----:B------:R-:W-:Y:S01]  /*4b10*/  MOV R91, 0x1f ;  /* 0x0000001f005b7802 */ /* 0x000fe20000000f00 */
[----:B------:R-:W-:Y:S01]  /*4b20*/  IMAD.MOV.U32 R89, RZ, RZ, -0x1 ;  /* 0xffffffffff597424 */ /* 0x000fe200078e00ff */
[----:B------:R-:W-:-:S02]  /*4b30*/  MOV R90, 0x4b50 ;  /* 0x00004b50005a7802 */ /* 0x000fc40000000f00 */
[----:B------:R-:W-:Y:S05]  /*4b40*/  CALL.REL.NOINC `($__internal_18_$__cuda_sm70_shflsync_bfly_p) ;  /* 0x0000002000007944 */ /* 0x000fea0003c00000 */
[----:B-1----:R-:W-:Y:S01]  /*4b50*/  MOV R124, R89 ;  /* 0x00000059007c7202 */ /* 0x002fe20000000f00 */
[----:B------:R-:W-:Y:S05]  /*4b60*/  BRA `(.L_x_5903) ;  /* 0xffffe98000007947 */ /* 0x000fea000383ffff */
        .weak           $__internal_18_$__cuda_sm70_shflsync_bfly_p
        .type           $__internal_18_$__cuda_sm70_shflsync_bfly_p,@function
        .size           $__internal_18_$__cuda_sm70_shflsync_bfly_p,(.L_x_26478 - $__internal_18_$__cuda_sm70_shflsync_bfly_p)
$__internal_18_$__cuda_sm70_shflsync_bfly_p:
[----:B------:R-:W-:Y:S04]  /*4b70*/  WARPSYNC R89 ;  /* 0x0000005900007348 */ /* 0x000fe80003800000 */
[----:B------:R0:W1:Y:S02]  /*4b80*/  SHFL.BFLY PT, R89, R121, R122, R91 ;  /* 0x0c00007a79597389 */ /* 0x00006400000e005b */
[----:B0-----:R-:W-:-:S06]  /*4b90*/  HFMA2.MMA R91, -RZ, RZ, 0, 0 ;  /* 0x00000000ff5b7435 */ /* 0x001fcc00000001ff */
[----:B------:R-:W-:Y:S05]  /*4ba0*/  RET.REL.NODEC R90 `(_ZN10layer_norm31ln_parallel_residual_fwd_kernelINS_13Kernel_traitsIf13__nv_bfloat16S2_S2_fjLj8192ELj1ELj1ELj8ELj16ENS_18Kernel_traits_baseILj8192EfS2_S2_S2_fjLj256EEEEELb0ELb1ELb0EEEvNS_9FwdParamsE) ;  /* 0xffffb4505a007950 */ /* 0x000fea0003c3ffff */
.L_x_5904:
        /* <DEDUP_REMOVED lines=13> */
.L_x_26478:


//--------------------- .text._ZN10layer_norm31ln_parallel_residual_fwd_kernelINS_13Kernel_traitsIf13__nv_bfloat16S2_S2_fjLj8192ELj1ELj1ELj8ELj16ENS_18Kernel_traits_baseILj8192EfS2_S2_S2_fjLj256EEEEELb0ELb1ELb1EEEvNS_9FwdParamsE --------------------------
	.section	.text._ZN10layer_norm31ln_parallel_residual_fwd_kernelINS_13Kernel_traitsIf13__nv_bfloat16S2_S2_fjLj8192ELj1ELj1ELj8ELj16ENS_18Kernel_traits_baseILj8192EfS2_S2_S2_fjLj256EEEEELb0ELb1ELb1EEEvNS_9FwdParamsE,"ax",@progbits
	.sectioninfo	@"SHI_REGISTERS=152"
	.align	128
        .global         _ZN10layer_norm31ln_parallel_residual_fwd_kernelINS_13Kernel_traitsIf13__nv_bfloat16S2_S2_fjLj8192ELj1ELj1ELj8ELj16ENS_18Kernel_traits_baseILj8192EfS2_S2_S2_fjLj256EEEEELb0ELb1ELb1EEEvNS_9FwdParamsE
        .type           _ZN10layer_norm31ln_parallel_residual_fwd_kernelINS_13Kernel_traitsIf13__nv_bfloat16S2_S2_fjLj8192ELj1ELj1ELj8ELj16ENS_18Kernel_traits_baseILj8192EfS2_S2_S2_fjLj256EEEEELb0ELb1ELb1EEEvNS_9FwdParamsE,@function
        .size           _ZN10layer_norm31ln_parallel_residual_fwd_kernelINS_13Kernel_traitsIf13__nv_bfloat16S2_S2_fjLj8192ELj1ELj1ELj8ELj16ENS_18Kernel_traits_baseILj8192EfS2_S2_S2_fjLj256EEEEELb0ELb1ELb1EEEvNS_9FwdParamsE,(.L_x_26479 - _ZN10layer_norm31ln_parallel_residual_fwd_kernelINS_13Kernel_traitsIf13__nv_bfloat16S2_S2_fjLj8192ELj1ELj1ELj8ELj16ENS_18Kernel_traits_baseILj8192EfS2_S2_S2_fjLj256EEEEELb0ELb1ELb1EEEvNS_9FwdParamsE)
        .other          _ZN10layer_norm31ln_parallel_residual_fwd_kernelINS_13Kernel_traitsIf13__nv_bfloat16S2_S2_fjLj8192ELj1ELj1ELj8ELj16ENS_18Kernel_traits_baseILj8192EfS2_S2_S2_fjLj256EEEEELb0ELb1ELb1EEEvNS_9FwdParamsE,@"STO_CUDA_ENTRY STV_DEFAULT"
_ZN10layer_norm31ln_parallel_residual_fwd_kernelINS_13Kernel_traitsIf13__nv_bfloat16S2_S2_fjLj8192ELj1ELj1ELj8ELj16ENS_18Kernel_traits_baseILj8192EfS2_S2_S2_fjLj256EEEEELb0ELb1ELb1EEEvNS_9FwdParamsE:
.text._ZN10layer_norm31ln_parallel_residual_fwd_kernelINS_13Kernel_traitsIf13__nv_bfloat16S2_S2_fjLj8192ELj1ELj1ELj8ELj16ENS_18Kernel_traits_baseILj8192EfS2_S2_S2_fjLj256EEEEELb0ELb1ELb1EEEvNS_9FwdParamsE:
        /* <DEDUP_REMOVED lines=21> */
[----:B------:R-:W1:Y:S01]  /*0150*/  S2UR UR6, SR_CTAID.X ;  /* 0x00000000000679c3 */ /* 0x000e620000002500 */
[----:B0-----:R-:W-:-:S02]  /*0160*/  SHF.L.U32 R2, R0, 0x5, RZ ;  /* 0x0000000500027819 */ /* 0x001fc400000006ff */
[----:B------:R-:W-:Y:S02]  /*0170*/  SHF.R.U32.HI R6, RZ, 0x8, R0 ;  /* 0x00000008ff067819 */ /* 0x000fe40000011600 */
[----:B------:R-:W-:-:S04]  /*0180*/  LOP3.LUT R4, R2, 0x1fe0, RZ, 0xc0, !PT ;  /* 0x00001fe002047812 */ /* 0x000fc800078ec0ff */
[C---:B------:R-:W-:Y:S02]  /*0190*/  IADD3 R2, P1, R4.reuse, c[0x0][0x218], RZ ;  /* 0x0000860004027a10 */ /* 0x040fe40007f3e0ff */
[----:B------:R-:W-:Y:S02]  /*01a0*/  IADD3 R4, P2, R4, c[0x0][0x1b0], RZ ;  /* 0x00006c0004047a10 */ /* 0x000fe40007f5e0ff */
[----:B------:R-:W-:Y:S02]  /*01b0*/  IADD3.X R3, RZ, c[0x0][0x21c], RZ, P1, !PT ;  /* 0x00008700ff037a10 */ /* 0x000fe40000ffe4ff */
[----:B------:R-:W-:-:S03]  /*01c0*/  IADD3.X R5, RZ, c[0x0][0x1b4], RZ, P2, !PT ;  /* 0x00006d00ff057a10 */ /* 0x000fc600017fe4ff */
[----:B------:R0:W5:Y:S01]  /*01d0*/  @P0 LDG.E.128 R76, [R2.64] ;  /* 0x00000004024c0981 */ /* 0x000162000c1e1d00 */
[----:B-1----:R-:W-:-:S03]  /*01e0*/  IADD3 R7, R6, UR6, RZ ;  /* 0x0000000606077c10 */ /* 0x002fc6000fffe0ff */
[----:B------:R0:W5:Y:S01]  /*01f0*/  @P0 LDG.E.128 R72, [R2.64+0x10] ;  /* 0x0000100402480981 */ /* 0x000162000c1e1d00 */
[----:B------:R-:W-:-:S03]  /*0200*/  ISETP.GE.AND P1, PT, R7, c[0x0][0x164], PT ;  /* 0x0000590007007a0c */ /* 0x000fc60003f26270 */
[----:B------:R0:W5:Y:S04]  /*0210*/  @P0 LDG.E.128 R68, [R2.64+0x2000] ;  /* 0x0020000402440981 */ /* 0x000168000c1e1d00 */
[----:B------:R0:W5:Y:S04]  /*0220*/  @P0 LDG.E.128 R64, [R2.64+0x2010] ;  /* 0x0020100402400981 */ /* 0x000168000c1e1d00 */
[----:B------:R0:W5:Y:S04]  /*0230*/  @P0 LDG.E.128 R60, [R2.64+0x4000] ;  /* 0x00400004023c0981 */ /* 0x000168000c1e1d00 */
[----:B------:R0:W5:Y:S04]  /*0240*/  @P0 LDG.E.128 R56, [R2.64+0x4010] ;  /* 0x0040100402380981 */ /* 0x000168000c1e1d00 */
[----:B------:R0:W5:Y:S04]  /*0250*/  @P0 LDG.E.128 R52, [R2.64+0x6000] ;  /* 0x0060000402340981 */ /* 0x000168000c1e1d00 */
[----:B------:R0:W5:Y:S01]  /*0260*/  @P0 LDG.E.128 R48, [R2.64+0x6010] ;  /* 0x0060100402300981 */ /* 0x000162000c1e1d00 */
[----:B------:R-:W-:Y:S05]  /*0270*/  @P1 EXIT ;  /* 0x000000000000194d */ /* 0x000fea0003800000 */
        /* <DEDUP_REMOVED lines=8> */
[----:B0-----:R-:W-:Y:S01]  /*0300*/  MOV R2, c[0x0][0x180] ;  /* 0x0000600000027a02 */ /* 0x001fe20000000f00 */
[----:B------:R-:W-:Y:S01]  /*0310*/  HFMA2.MMA R86, -RZ, RZ, 0, 5.9604644775390625e-08 ;  /* 0x00000001ff567435 */ /* 0x000fe200000001ff */
[----:B------:R-:W-:Y:S01]  /*0320*/  SHF.R.U32.HI R87, RZ, 0x5, R0 ;  /* 0x00000005ff577819 */ /* 0x000fe20000011600 */
[----:B------:R-:W-:Y:S01]  /*0330*/  ULDC.U8 UR6, c[0x0][0x1f0] ;  /* 0x00007c0000067ab9 */ /* 0x000fe20000000000 */
[----:B------:R-:W-:-:S02]  /*0340*/  LOP3.LUT P0, RZ, R2, c[0x0][0x178], RZ, 0xfc, !PT ;  /* 0x00005e0002ff7a12 */ /* 0x000fc4000780fcff */
[----:B------:R-:W-:Y:S02]  /*0350*/  MOV R2, c[0x0][0x184] ;  /* 0x0000610000027a02 */ /* 0x000fe40000000f00 */
[----:B------:R-:W-:Y:S02]  /*0360*/  MOV R3, R7 ;  /* 0x0000000700037202 */ /* 0x000fe40000000f00 */
[----:B------:R-:W-:Y:S02]  /*0370*/  LOP3.LUT P0, RZ, R2, c[0x0][0x17c], RZ, 0xfc, P0 ;  /* 0x00005f0002ff7a12 */ /* 0x000fe4000000fcff */
[----:B------:R-:W-:Y:S02]  /*0380*/  SHF.L.U32 R2, R6, 0x3, RZ ;  /* 0x0000000306027819 */ /* 0x000fe400000006ff */
[C---:B------:R-:W-:Y:S02]  /*0390*/  LOP3.LUT R84, R0.reuse, 0x1f, RZ, 0xc0, !PT ;  /* 0x0000001f00547812 */ /* 0x040fe400078ec0ff */
[----:B------:R-:W-:-:S02]  /*03a0*/  LOP3.LUT R85, R0, 0xff, RZ, 0xc0, !PT ;  /* 0x000000ff00557812 */ /* 0x000fc400078ec0ff */
[----:B------:R-:W-:Y:S02]  /*03b0*/  LOP3.LUT R87, R87, 0x7, RZ, 0xc0, !PT ;  /* 0x0000000757577812 */ /* 0x000fe400078ec0ff */
[----:B-1----:R-:W-:Y:S02]  /*03c0*/  IADD3 R89, R2, 0x8, RZ ;  /* 0x0000000802597810 */ /* 0x002fe40007ffe0ff */
.L_x_6036:
[----:B------:R-:W-:Y:S01]  /*03d0*/  IMAD R80, R3, c[0x0][0x168], RZ ;  /* 0x00005a0003507a24 */ /* 0x000fe200078e02ff */
[----:B------:R-:W-:Y:S02]  /*03e0*/  ISETP.NE.U32.AND P2, PT, RZ, c[0x0][0x180], PT ;  /* 0x00006000ff007a0c */ /* 0x000fe40003f45070 */
[----:B------:R-:W-:Y:S02]  /*03f0*/  MOV R108, 0x10 ;  /* 0x00000010006c7802 */ /* 0x000fe40000000f00 */
[----:B------:R-:W-:Y:S02]  /*0400*/  SHF.R.S32.HI R81, RZ, 0x1f, R80 ;  /* 0x0000001fff517819 */ /* 0x000fe40000011450 */
[----:B------:R-:W-:Y:S02]  /*0410*/  ISETP.NE.AND.EX P2, PT, RZ, c[0x0][0x184], PT, P2 ;  /* 0x00006100ff007a0c */ /* 0x000fe40003f45320 */
[----:B------:R-:W-:-:S02]  /*0420*/  LEA.HI R88, R81, R80, RZ, 0x3 ;  /* 0x0000005051587211 */ /* 0x000fc400078f18ff */
[----:B------:R-:W-:Y:S02]  /*0430*/  ISETP.NE.U32.AND P1, PT, RZ, c[0x0][0x178], PT ;  /* 0x00005e00ff007a0c */ /* 0x000fe40003f25070 */
[----:B------:R-:W-:Y:S02]  /*0440*/  LEA.HI.SX32 R88, R88, R85, 0x1d ;  /* 0x0000005558587211 */ /* 0x000fe400078feaff */
[----:B------:R-:W-:-:S03]  /*0450*/  ISETP.NE.AND.EX P1, PT, RZ, c[0x0][0x17c], PT, P1 ;  /* 0x00005f00ff007a0c */ /* 0x000fc60003f25310 */
[C---:B------:R-:W-:Y:S02]  /*0460*/  IMAD.WIDE.U32 R80, R88.reuse, R108, c[0x0][0x170] ;  /* 0x00005c0058507625 */ /* 0x040fe400078e006c */
[----:B------:R-:W-:-:S04]  /*0470*/  @P2 LEA R92, P4, R88, c[0x0][0x180], 0x4 ;  /* 0x00006000585c2a11 */ /* 0x000fc800078820ff */
[C---:B------:R-:W-:Y:S01]  /*0480*/  @P2 LEA.HI.X R93, R88.reuse, c[0x0][0x184], RZ, 0x4, P4 ;  /* 0x00006100585d2a11 */ /* 0x040fe200020f24ff */
[----:B------:R-:W2:Y:S03]  /*0490*/  LDG.E.128 R80, [R80.64] ;  /* 0x0000000450507981 */ /* 0x000ea6000c1e1d00 */
[C---:B------:R-:W-:Y:S01]  /*04a0*/  @P1 LEA R90, P3, R88.reuse, c[0x0][0x178], 0x4 ;  /* 0x00005e00585a1a11 */ /* 0x040fe200078620ff */
[----:B-----5:R0:W5:Y:S03]  /*04b0*/  @P2 LDG.E.128 R8, [R92.64] ;  /* 0x000000045c082981 */ /* 0x020166000c1e1d00 */
[----:B------:R-:W-:Y:S02]  /*04c0*/  @P1 LEA.HI.X R91, R88, c[0x0][0x17c], RZ, 0x4, P3 ;  /* 0x00005f00585b1a11 */ /* 0x000fe400018f24ff */
[----:B------:R-:W-:-:S03]  /*04d0*/  ISETP.NE.U32.AND P3, PT, RZ, c[0x0][0x178], PT ;  /* 0x00005e00ff007a0c */ /* 0x000fc60003f65070 */
[----:B------:R2:W5:Y:S01]  /*04e0*/  @P1 LDG.E.128 R12, [R90.64] ;  /* 0x000000045a0c1981 */ /* 0x000562000c1e1d00 */
        /* <DEDUP_REMOVED lines=8> */
.L_x_5906:
[----:B-----5:R-:W-:-:S05]  /*0570*/  PRMT R91, RZ, 0x5410, R8 ;  /* 0x00005410ff5b7816 */ /* 0x020fca0000000008 */
[----:B------:R-:W-:Y:S01]  /*0580*/  FADD.FTZ R90, R90, R91 ;  /* 0x0000005b5a5a7221 */ /* 0x000fe20000010000 */
[----:B------:R-:W-:Y:S05]  /*0590*/  BRA `(.L_x_5907) ;  /* 0x0000004000007947 */ /* 0x000fea0003800000 */
.L_x_5905:
[----:B0----5:R-:W-:-:S05]  /*05a0*/  PRMT R91, RZ, 0x5410, R12 ;  /* 0x00005410ff5b7816 */ /* 0x021fca000000000c */
[----:B------:R-:W-:Y:S01]  /*05b0*/  FADD.FTZ R90, R90, R91 ;  /* 0x0000005b5a5a7221 */ /* 0x000fe20000010000 */
[----:B------:R-:W-:-:S05]  /*05c0*/  @P2 PRMT R91, RZ, 0x5410, R8 ;  /* 0x00005410ff5b2816 */ /* 0x000fca0000000008 */
[----:B------:R-:W-:-:S05]  /*05d0*/  @P2 FADD.FTZ R90, R90, R91 ;  /* 0x0000005b5a5a2221 */ /* 0x000fca0000010000 */
.L_x_5907:
[----:B------:R-:W-:-:S04]  /*05e0*/  F2FP.BF16.PACK_AB R91, RZ, R90 ;  /* 0x0000005aff5b723e */ /* 0x000fc800000010ff */
[----:B------:R-:W-:Y:S02]  /*05f0*/  PRMT R4, R91, 0x7610, R4 ;  /* 0x000076105b047816 */ /* 0x000fe40000000004 */
.L_x_5908:
[----:B------:R-:W-:Y:S01]  /*0600*/  PRMT R91, RZ, 0x7610, R80 ;  /* 0x00007610ff5b7816 */ /* 0x000fe20000000050 */
[----:B------:R-:W-:Y:S05]  /*0610*/  @P3 BRA `(.L_x_5909) ;  /* 0x0000008000003947 */ /* 0x000fea0003800000 */
[----:B------:R-:W-:-:S04]  /*0620*/  ISETP.NE.U32.AND P4, PT, RZ, c[0x0][0x180], PT ;  /* 0x00006000ff007a0c */ /* 0x000fc80003f85070 */
[----:B------:R-:W-:-:S13]  /*0630*/  ISETP.NE.AND.EX P4, PT, RZ, c[0x0][0x184], PT, P4 ;  /* 0x00006100ff007a0c */ /* 0x000fda0003f85340 */
[----:B------:R-:W-:Y:S05]  /*0640*/  @P4 BRA `(.L_x_5910) ;  /* 0x0000002000004947 */ /* 0x000fea0003800000 */
[----:B------:R-:W-:Y:S05]  /*0650*/  @P0 BRA `(.L_x_5911) ;  /* 0x0000008000000947 */ /* 0x000fea0003800000 */
[----:B------:R-:W-:Y:S05]  /*0660*/  BRA `(.L_x_5912) ;  /* 0x0000009000007947 */ /* 0x000fea0003800000 */
.L_x_5910:
[----:B-----5:R-:W-:-:S05]  /*0670*/  PRMT R80, RZ, 0x7610, R8 ;  /* 0x00007610ff507816 */ /* 0x020fca0000000008 */
[----:B------:R-:W-:Y:S01]  /*0680*/  FADD.FTZ R91, R91, R80 ;  /* 0x000000505b5b7221 */ /* 0x000fe20000010000 */
[----:B------:R-:W-:Y:S05]  /*0690*/  BRA `(.L_x_5911) ;  /* 0x0000004000007947 */ /* 0x000fea0003800000 */
.L_x_5909:
[----:B-----5:R-:W-:-:S05]  /*06a0*/  PRMT R80, RZ, 0x7610, R12 ;  /* 0x00007610ff507816 */ /* 0x020fca000000000c */
[----:B------:R-:W-:Y:S01]  /*06b0*/  FADD.FTZ R91, R91, R80 ;  /* 0x000000505b5b7221 */ /* 0x000fe20000010000 */
[----:B------:R-:W-:-:S05]  /*06c0*/  @P2 PRMT R80, RZ, 0x7610, R8 ;  /* 0x00007610ff502816 */ /* 0x000fca0000000008 */
[----:B------:R-:W-:-:S05]  /*06d0*/  @P2 FADD.FTZ R91, R91, R80 ;  /* 0x000000505b5b2221 */ /* 0x000fca0000010000 */
.L_x_5911:
[----:B------:R-:W-:-:S04]  /*06e0*/  F2FP.BF16.PACK_AB R80, RZ, R91 ;  /* 0x0000005bff50723e */ /* 0x000fc800000010ff */
[----:B------:R-:W-:Y:S02]  /*06f0*/  PRMT R4, R4, 0x5410, R80 ;  /* 0x0000541004047816 */ /* 0x000fe40000000050 */
.L_x_5912:
[----:B------:R-:W-:Y:S01]  /*0700*/  PRMT R92, RZ, 0x5410, R81 ;  /* 0x00005410ff5c7816 */ /* 0x000fe20000000051 */
[----:B------:R-:W-:Y:S05]  /*0710*/  @P3 BRA `(.L_x_5913) ;  /* 0x0000008000003947 */ /* 0x000fea0003800000 */
[----:B------:R-:W-:-:S04]  /*0720*/  ISETP.NE.U32.AND P4, PT, RZ, c[0x0][0x180], PT ;  /* 0x00006000ff007a0c */ /* 0x000fc80003f85070 */
[----:B------:R-:W-:-:S13]  /*0730*/  ISETP.NE.AND.EX P4, PT, RZ, c[0x0][0x184], PT, P4 ;  /* 0x00006100ff007a0c */ /* 0x000fda0003f85340 */
[----:B------:R-:W-:Y:S05]  /*0740*/  @P4 BRA `(.L_x_5914) ;  /* 0x0000002000004947 */ /* 0x000fea0003800000 */
[----:B------:R-:W-:Y:S05]  /*0750*/  @P0 BRA `(.L_x_5915) ;  /* 0x0000008000000947 */ /* 0x000fea0003800000 */
[----:B------:R-:W-:Y:S05]  /*0760*/  BRA `(.L_x_5916) ;  /* 0x0000009000007947 */ /* 0x000fea0003800000 */
.L_x_5914:
[----:B-----5:R-:W-:-:S05]  /*0770*/  PRMT R93, RZ, 0x5410, R9 ;  /* 0x00005410ff5d7816 */ /* 0x020fca0000000009 */
[----:B------:R-:W-:Y:S01]  /*0780*/  FADD.FTZ R92, R92, R93 ;  /* 0x0000005d5c5c7221 */ /* 0x000fe20000010000 */
[----:B------:R-:W-:Y:S05]  /*0790*/  BRA `(.L_x_5915) ;  /* 0x0000004000007947 */ /* 0x000fea0003800000 */
.L_x_5913:
[----:B-----5:R-:W-:-:S05]  /*07a0*/  PRMT R93, RZ, 0x5410, R13 ;  /* 0x00005410ff5d7816 */ /* 0x020fca000000000d */
[----:B------:R-:W-:Y:S01]  /*07b0*/  FADD.FTZ R92, R92, R93 ;  /* 0x0000005d5c5c7221 */ /* 0x000fe20000010000 */
[----:B------:R-:W-:-:S05]  /*07c0*/  @P2 PRMT R93, RZ, 0x5410, R9 ;  /* 0x00005410ff5d2816 */ /* 0x000fca0000000009 */
[----:B------:R-:W-:-:S05]  /*07d0*/  @P2 FADD.FTZ R92, R92, R93 ;  /* 0x0000005d5c5c2221 */ /* 0x000fca0000010000 */
.L_x_5915:
[----:B------:R-:W-:-:S04]  /*07e0*/  F2FP.BF16.PACK_AB R80, RZ, R92 ;  /* 0x0000005cff50723e */ /* 0x000fc800000010ff */
[----:B------:R-:W-:Y:S02]  /*07f0*/  PRMT R5, R80, 0x7610, R5 ;  /* 0x0000761050057816 */ /* 0x000fe40000000005 */
.L_x_5916:
[----:B------:R-:W-:Y:S01]  /*0800*/  PRMT R94, RZ, 0x7610, R81 ;  /* 0x00007610ff5e7816 */ /* 0x000fe20000000051 */
[----:B------:R-:W-:Y:S05]  /*0810*/  @P3 BRA `(.L_x_5917) ;  /* 0x0000008000003947 */ /* 0x000fea0003800000 */
[----:B------:R-:W-:-:S04]  /*0820*/  ISETP.NE.U32.AND P4, PT, RZ, c[0x0][0x180], PT ;  /* 0x00006000ff007a0c */ /* 0x000fc80003f85070 */
[----:B------:R-:W-:-:S13]  /*0830*/  ISETP.NE.AND.EX P4, PT, RZ, c[0x0][0x184], PT, P4 ;  /* 0x00006100ff007a0c */ /* 0x000fda0003f85340 */
[----:B------:R-:W-:Y:S05]  /*0840*/  @P4 BRA `(.L_x_5918) ;  /* 0x0000002000004947 */ /* 0x000fea0003800000 */
[----:B------:R-:W-:Y:S05]  /*0850*/  @P0 BRA `(.L_x_5919) ;  /* 0x0000008000000947 */ /* 0x000fea0003800000 */
[----:B------:R-:W-:Y:S05]  /*0860*/  BRA `(.L_x_5920) ;  /* 0x0000009000007947 */ /* 0x000fea0003800000 */
.L_x_5918:
[----:B-----5:R-:W-:-:S05]  /*0870*/  PRMT R81, RZ, 0x7610, R9 ;  /* 0x00007610ff517816 */ /* 0x020fca0000000009 */
[----:B------:R-:W-:Y:S01]  /*0880*/  FADD.FTZ R94, R94, R81 ;  /* 0x000000515e5e7221 */ /* 0x000fe20000010000 */
[----:B------:R-:W-:Y:S05]  /*0890*/  BRA `(.L_x_5919) ;  /* 0x0000004000007947 */ /* 0x000fea0003800000 */
.L_x_5917:
[----:B-----5:R-:W-:-:S05]  /*08a0*/  PRMT R81, RZ, 0x7610, R13 ;  /* 0x00007610ff517816 */ /* 0x020fca000000000d */
[----:B------:R-:W-:Y:S01]  /*08b0*/  FADD.FTZ R94, R94, R81 ;  /* 0x000000515e5e7221 */ /* 0x000fe20000010000 */
[----:B------:R-:W-:-:S05]  /*08c0*/  @P2 PRMT R81, RZ, 0x7610, R9 ;  /* 0x00007610ff512816 */ /* 0x000fca0000000009 */
[----:B------:R-:W-:-:S05]  /*08d0*/  @P2 FADD.FTZ R94, R94, R81 ;  /* 0x000000515e5e2221 */ /* 0x000fca0000010000 */
.L_x_5919:
[----:B------:R-:W-:-:S04]  /*08e0*/  F2FP.BF16.PACK_AB R80, RZ, R94 ;  /* 0x0000005eff50723e */ /* 0x000fc800000010ff */
[----:B------:R-:W-:Y:S02]  /*08f0*/  PRMT R5, R5, 0x5410, R80 ;  /* 0x0000541005057816 */ /* 0x000fe40000000050 */
.L_x_5920:
[----:B------:R-:W-:Y:S01]  /*0900*/  PRMT R95, RZ, 0x5410, R82 ;  /* 0x00005410ff5f7816 */ /* 0x000fe20000000052 */
[----:B------:R-:W-:Y:S05]  /*0910*/  @P3 BRA `(.L_x_5921) ;  /* 0x0000008000003947 */ /* 0x000fea0003800000 */
[----:B------:R-:W-:-:S04]  /*0920*/  ISETP.NE.U32.AND P4, PT, RZ, c[0x0][0x180], PT ;  /* 0x00006000ff007a0c */ /* 0x000fc80003f85070 */
[----:B------:R-:W-:-:S13]  /*0930*/  ISETP.NE.AND.EX P4, PT, RZ, c[0x0][0x184], PT, P4 ;  /* 0x00006100ff007a0c */ /* 0x000fda0003f85340 */
[----:B------:R-:W-:Y:S05]  /*0940*/  @P4 BRA `(.L_x_5922) ;  /* 0x0000002000004947 */ /* 0x000fea0003800000 */
[----:B------:R-:W-:Y:S05]  /*0950*/  @P0 BRA `(.L_x_5923) ;  /* 0x0000008000000947 */ /* 0x000fea0003800000 */
[----:B------:R-:W-:Y:S05]  /*0960*/  BRA `(.L_x_5924) ;  /* 0x0000009000007947 */ /* 0x000fea0003800000 */
.L_x_5922:
[----:B-----5:R-:W-:-:S05]  /*0970*/  PRMT R80, RZ, 0x5410, R10 ;  /* 0x00005410ff507816 */ /* 0x020fca000000000a */
[----:B------:R-:W-:Y:S01]  /*0980*/  FADD.FTZ R95, R95, R80 ;  /* 0x000000505f5f7221 */ /* 0x000fe20000010000 */
[----:B------:R-:W-:Y:S05]  /*0990*/  BRA `(.L_x_5923) ;  /* 0x0000004000007947 */ /* 0x000fea0003800000 */
.L_x_5921:
[----:B-----5:R-:W-:-:S05]  /*09a0*/  PRMT R80, RZ, 0x5410, R14 ;  /* 0x00005410ff507816 */ /* 0x020fca000000000e */
[----:B------:R-:W-:Y:S01]  /*09b0*/  FADD.FTZ R95, R95, R80 ;  /* 0x000000505f5f7221 */ /* 0x000fe20000010000 */
[----:B------:R-:W-:-:S05]  /*09c0*/  @P2 PRMT R80, RZ, 0x5410, R10 ;  /* 0x00005410ff502816 */ /* 0x000fca000000000a */
[----:B------:R-:W-:-:S05]  /*09d0*/  @P2 FADD.FTZ R95, R95, R80 ;  /* 0x000000505f5f2221 */ /* 0x000fca0000010000 */
.L_x_5923:
[----:B------:R-:W-:-:S04]  /*09e0*/  F2FP.BF16.PACK_AB R80, RZ, R95 ;  /* 0x0000005fff50723e */ /* 0x000fc800000010ff */
[----:B------:R-:W-:Y:S02]  /*09f0*/  PRMT R6, R80, 0x7610, R6 ;  /* 0x0000761050067816 */ /* 0x000fe40000000006 */
.L_x_5924:
[----:B------:R-:W-:Y:S01]  /*0a00*/  PRMT R96, RZ, 0x7610, R82 ;  /* 0x00007610ff607816 */ /* 0x000fe20000000052 */
[----:B------:R-:W-:Y:S05]  /*0a10*/  @P3 BRA `(.L_x_5925) ;  /* 0x0000008000003947 */ /* 0x000fea0003800000 */
[----:B------:R-:W-:-:S04]  /*0a20*/  ISETP.NE.U32.AND P4, PT, RZ, c[0x0][0x180], PT ;  /* 0x00006000ff007a0c */ /* 0x000fc80003f85070 */
[----:B------:R-:W-:-:S13]  /*0a30*/  ISETP.NE.AND.EX P4, PT, RZ, c[0x0][0x184], PT, P4 ;  /* 0x00006100ff007a0c */ /* 0x000fda0003f85340 */
[----:B------:R-:W-:Y:S05]  /*0a40*/  @P4 BRA `(.L_x_5926) ;  /* 0x0000002000004947 */ /* 0x000fea0003800000 */
[----:B------:R-:W-:Y:S05]  /*0a50*/  @P0 BRA `(.L_x_5927) ;  /* 0x0000008000000947 */ /* 0x000fea0003800000 */
[----:B------:R-:W-:Y:S05]  /*0a60*/  BRA `(.L_x_5928) ;  /* 0x0000009000007947 */ /* 0x000fea0003800000 */
.L_x_5926:
[----:B-----5:R-:W-:-:S05]  /*0a70*/  PRMT R81, RZ, 0x7610, R10 ;  /* 0x00007610ff517816 */ /* 0x020fca000000000a */
[----:B------:R-:W-:Y:S01]  /*0a80*/  FADD.FTZ R96, R96, R81 ;  /* 0x0000005160607221 */ /* 0x000fe20000010000 */
[----:B------:R-:W-:Y:S05]  /*0a90*/  BRA `(.L_x_5927) ;  /* 0x0000004000007947 */ /* 0x000fea0003800000 */
.L_x_5925:
[----:B-----5:R-:W-:-:S05]  /*0aa0*/  PRMT R81, RZ, 0x7610, R14 ;  /* 0x00007610ff517816 */ /* 0x020fca000000000e */
[----:B------:R-:W-:Y:S01]  /*0ab0*/  FADD.FTZ R96, R96, R81 ;  /* 0x0000005160607221 */ /* 0x000fe20000010000 */
[----:B------:R-:W-:-:S05]  /*0ac0*/  @P2 PRMT R81, RZ, 0x7610, R10 ;  /* 0x00007610ff512816 */ /* 0x000fca000000000a */
[----:B------:R-:W-:-:S05]  /*0ad0*/  @P2 FADD.FTZ R96, R96, R81 ;  /* 0x0000005160602221 */ /* 0x000fca0000010000 */
.L_x_5927:
[----:B------:R-:W-:-:S04]  /*0ae0*/  F2FP.BF16.PACK_AB R80, RZ, R96 ;  /* 0x00000060ff50723e */ /* 0x000fc800000010ff */
[----:B------:R-:W-:Y:S02]  /*0af0*/  PRMT R6, R6, 0x5410, R80 ;  /* 0x0000541006067816 */ /* 0x000fe40000000050 */
.L_x_5928:
[----:B------:R-:W-:Y:S01]  /*0b00*/  PRMT R97, RZ, 0x5410, R83 ;  /* 0x00005410ff617816 */ /* 0x000fe20000000053 */
[----:B------:R-:W-:Y:S05]  /*0b10*/  @P3 BRA `(.L_x_5929) ;  /* 0x0000008000003947 */ /* 0x000fea0003800000 */
[----:B------:R-:W-:-:S04]  /*0b20*/  ISETP.NE.U32.AND P4, PT, RZ, c[0x0][0x180], PT ;  /* 0x00006000ff007a0c */ /* 0x000fc80003f85070 */
[----:B------:R-:W-:-:S13]  /*0b30*/  ISETP.NE.AND.EX P4, PT, RZ, c[0x0][0x184], PT, P4 ;  /* 0x00006100ff007a0c */ /* 0x000fda0003f85340 */
[----:B------:R-:W-:Y:S05]  /*0b40*/  @P4 BRA `(.L_x_5930) ;  /* 0x0000002000004947 */ /* 0x000fea0003800000 */
[----:B------:R-:W-:Y:S05]  /*0b50*/  @P0 BRA `(.L_x_5931) ;  /* 0x0000008000000947 */ /* 0x000fea0003800000 */
[----:B------:R-:W-:Y:S05]  /*0b60*/  BRA `(.L_x_5932) ;  /* 0x0000009000007947 */ /* 0x000fea0003800000 */
.L_x_5930:
[----:B-----5:R-:W-:-:S05]  /*0b70*/  PRMT R80, RZ, 0x5410, R11 ;  /* 0x00005410ff507816 */ /* 0x020fca000000000b */
[----:B------:R-:W-:Y:S01]  /*0b80*/  FADD.FTZ R97, R97, R80 ;  /* 0x0000005061617221 */ /* 0x000fe20000010000 */
[----:B------:R-:W-:Y:S05]  /*0b90*/  BRA `(.L_x_5931) ;  /* 0x0000004000007947 */ /* 0x000fea0003800000 */
.L_x_5929:
[----:B-----5:R-:W-:-:S05]  /*0ba0*/  PRMT R80, RZ, 0x5410, R15 ;  /* 0x00005410ff507816 */ /* 0x020fca000000000f */
[----:B------:R-:W-:Y:S01]  /*0bb0*/  FADD.FTZ R97, R97, R80 ;  /* 0x0000005061617221 */ /* 0x000fe20000010000 */
[----:B------:R-:W-:-:S05]  /*0bc0*/  @P2 PRMT R80, RZ, 0x5410, R11 ;  /* 0x00005410ff502816 */ /* 0x000fca000000000b */
[----:B------:R-:W-:-:S05]  /*0bd0*/  @P2 FADD.FTZ R97, R97, R80 ;  /* 0x0000005061612221 */ /* 0x000fca0000010000 */
.L_x_5931:
[----:B------:R-:W-:-:S04]  /*0be0*/  F2FP.BF16.PACK_AB R80, RZ, R97 ;  /* 0x00000061ff50723e */ /* 0x000fc800000010ff */
[----:B------:R-:W-:Y:S02]  /*0bf0*/  PRMT R7, R80, 0x7610, R7 ;  /* 0x0000761050077816 */ /* 0x000fe40000000007 */
.L_x_5932:
[----:B------:R-:W-:Y:S01]  /*0c00*/  PRMT R98, RZ, 0x7610, R83 ;  /* 0x00007610ff627816 */ /* 0x000fe20000000053 */
[----:B------:R-:W-:Y:S05]  /*0c10*/  @P3 BRA `(.L_x_5933) ;  /* 0x0000008000003947 */ /* 0x000fea0003800000 */
[----:B------:R-:W-:-:S04]  /*0c20*/  ISETP.NE.U32.AND P4, PT, RZ, c[0x0][0x180], PT ;  /* 0x00006000ff007a0c */ /* 0x000fc80003f85070 */
[----:B------:R-:W-:-:S13]  /*0c30*/  ISETP.NE.AND.EX P4, PT, RZ, c[0x0][0x184], PT, P4 ;  /* 0x00006100ff007a0c */ /* 0x000fda0003f85340 */
[----:B------:R-:W-:Y:S05]  /*0c40*/  @P4 BRA `(.L_x_5934) ;  /* 0x0000002000004947 */ /* 0x000fea0003800000 */
[----:B------:R-:W-:Y:S05]  /*0c50*/  @P0 BRA `(.L_x_5935) ;  /* 0x0000008000000947 */ /* 0x000fea0003800000 */
[----:B------:R-:W-:Y:S05]  /*0c60*/  BRA `(.L_x_5936) ;  /* 0x0000009000007947 */ /* 0x000fea0003800000 */
.L_x_5934:
[----:B-----5:R-:W-:-:S05]  /*0c70*/  PRMT R81, RZ, 0x7610, R11 ;  /* 0x00007610ff517816 */ /* 0x020fca000000000b */
[----:B------:R-:W-:Y:S01]  /*0c80*/  FADD.FTZ R98, R98, R81 ;  /* 0x0000005162627221 */ /* 0x000fe20000010000 */
[----:B------:R-:W-:Y:S05]  /*0c90*/  BRA `(.L_x_5935) ;  /* 0x0000004000007947 */ /* 0x000fea0003800000 */
.L_x_5933:
[----:B-----5:R-:W-:-:S05]  /*0ca0*/  PRMT R81, RZ, 0x7610, R15 ;  /* 0x00007610ff517816 */ /* 0x020fca000000000f */
[----:B------:R-:W-:Y:S01]  /*0cb0*/  FADD.FTZ R98, R98, R81 ;  /* 0x0000005162627221 */ /* 0x000fe20000010000 */
[----:B------:R-:W-:-:S05]  /*0cc0*/  @P2 PRMT R81, RZ, 0x7610, R11 ;  /* 0x00007610ff512816 */ /* 0x000fca000000000b */
[----:B------:R-:W-:-:S05]  /*0cd0*/  @P2 FADD.FTZ R98, R98, R81 ;  /* 0x0000005162622221 */ /* 0x000fca0000010000 */
.L_x_5935:
[----:B------:R-:W-:-:S04]  /*0ce0*/  F2FP.BF16.PACK_AB R80, RZ, R98 ;  /* 0x00000062ff50723e */ /* 0x000fc800000010ff */
[----:B------:R-:W-:Y:S02]  /*0cf0*/  PRMT R7, R7, 0x5410, R80 ;  /* 0x0000541007077816 */ /* 0x000fe40000000050 */
.L_x_5936:
        /* <DEDUP_REMOVED lines=9> */
[----:B------:R-:W0:Y:S04]  /*0d90*/  LDG.E.128 R80, [R80.64] ;  /* 0x0000000450507981 */ /* 0x000e28000c1e1d00 */
        /* <DEDUP_REMOVED lines=9> */
.L_x_5938:
[----:B-----5:R-:W-:-:S05]  /*0e30*/  PRMT R99, RZ, 0x5410, R8 ;  /* 0x00005410ff637816 */ /* 0x020fca0000000008 */
[----:B------:R-:W-:Y:S01]  /*0e40*/  FADD.FTZ R100, R99, R100 ;  /* 0x0000006463647221 */ /* 0x000fe20000010000 */
[----:B------:R-:W-:Y:S05]  /*0e50*/  BRA `(.L_x_5939) ;  /* 0x0000004000007947 */ /* 0x000fea0003800000 */
.L_x_5937:
[----:B-1---5:R-:W-:-:S05]  /*0e60*/  PRMT R99, RZ, 0x5410, R12 ;  /* 0x00005410ff637816 */ /* 0x022fca000000000c */
[----:B------:R-:W-:Y:S01]  /*0e70*/  FADD.FTZ R100, R99, R100 ;  /* 0x0000006463647221 */ /* 0x000fe20000010000 */
[----:B------:R-:W-:-:S05]  /*0e80*/  @P2 PRMT R99, RZ, 0x5410, R8 ;  /* 0x00005410ff632816 */ /* 0x000fca0000000008 */
[----:B------:R-:W-:-:S05]  /*0e90*/  @P2 FADD.FTZ R100, R99, R100 ;  /* 0x0000006463642221 */ /* 0x000fca0000010000 */
.L_x_5939:
[----:B------:R-:W-:-:S04]  /*0ea0*/  F2FP.BF16.PACK_AB R99, RZ, R100 ;  /* 0x00000064ff63723e */ /* 0x000fc800000010ff */
[----:B------:R-:W-:Y:S02]  /*0eb0*/  PRMT R4, R99, 0x7610, R4 ;  /* 0x0000761063047816 */ /* 0x000fe40000000004 */
.L_x_5940:
[----:B------:R-:W-:Y:S01]  /*0ec0*/  PRMT R101, RZ, 0x7610, R80 ;  /* 0x00007610ff657816 */ /* 0x000fe20000000050 */
[----:B------:R-:W-:Y:S05]  /*0ed0*/  @P3 BRA `(.L_x_5941) ;  /* 0x0000008000003947 */ /* 0x000fea0003800000 */
[----:B------:R-:W-:-:S04]  /*0ee0*/  ISETP.NE.U32.AND P4, PT, RZ, c[0x0][0x180], PT ;  /* 0x00006000ff007a0c */ /* 0x000fc80003f85070 */
[----:B------:R-:W-:-:S13]  /*0ef0*/  ISETP.NE.AND.EX P4, PT, RZ, c[0x0][0x184], PT, P4 ;  /* 0x00006100ff007a0c */ /* 0x000fda0003f85340 */
[----:B------:R-:W-:Y:S05]  /*0f00*/  @P4 BRA `(.L_x_5942) ;  /* 0x0000002000004947 */ /* 0x000fea0003800000 */
[----:B------:R-:W-:Y:S05]  /*0f10*/  @P0 BRA `(.L_x_5943) ;  /* 0x0000008000000947 */ /* 0x000fea0003800000 */
[----:B------:R-:W-:Y:S05]  /*0f20*/  BRA `(.L_x_5944) ;  /* 0x0000009000007947 */ /* 0x000fea0003800000 */
.L_x_5942:
[----:B-----5:R-:W-:-:S05]  /*0f30*/  PRMT R80, RZ, 0x7610, R8 ;  /* 0x00007610ff507816 */ /* 0x020fca0000000008 */
[----:B------:R-:W-:Y:S01]  /*0f40*/  FADD.FTZ R101, R80, R101 ;  /* 0x0000006550657221 */ /* 0x000fe20000010000 */
[----:B------:R-:W-:Y:S05]  /*0f50*/  BRA `(.L_x_5943) ;  /* 0x0000004000007947 */ /* 0x000fea0003800000 */
.L_x_5941:
[----:B-----5:R-:W-:-:S05]  /*0f60*/  PRMT R80, RZ, 0x7610, R12 ;  /* 0x00007610ff507816 */ /* 0x020fca000000000c */
[----:B------:R-:W-:Y:S01]  /*0f70*/  FADD.FTZ R101, R80, R101 ;  /* 0x0000006550657221 */ /* 0x000fe20000010000 */
[----:B------:R-:W-:-:S05]  /*0f80*/  @P2 PRMT R80, RZ, 0x7610, R8 ;  /* 0x00007610ff502816 */ /* 0x000fca0000000008 */
[----:B------:R-:W-:-:S05]  /*0f90*/  @P2 FADD.FTZ R101, R80, R101 ;  /* 0x0000006550652221 */ /* 0x000fca0000010000 */
.L_x_5943:
[----:B------:R-:W-:-:S04]  /*0fa0*/  F2FP.BF16.PACK_AB R80, RZ, R101 ;  /* 0x00000065ff50723e */ /* 0x000fc800000010ff */
[----:B------:R-:W-:Y:S02]  /*0fb0*/  PRMT R4, R4, 0x5410, R80 ;  /* 0x0000541004047816 */ /* 0x000fe40000000050 */
.L_x_5944:
[----:B------:R-:W-:Y:S01]  /*0fc0*/  PRMT R102, RZ, 0x5410, R81 ;  /* 0x00005410ff667816 */ /* 0x000fe20000000051 */
[----:B------:R-:W-:Y:S05]  /*0fd0*/  @P3 BRA `(.L_x_5945) ;  /* 0x0000008000003947 */ /* 0x000fea0003800000 */
[----:B------:R-:W-:-:S04]  /*0fe0*/  ISETP.NE.U32.AND P4, PT, RZ, c[0x0][0x180], PT ;  /* 0x00006000ff007a0c */ /* 0x000fc80003f85070 */
[----:B------:R-:W-:-:S13]  /*0ff0*/  ISETP.NE.AND.EX P4, PT, RZ, c[0x0][0x184], PT, P4 ;  /* 0x00006100ff007a0c */ /* 0x000fda0003f85340 */
[----:B------:R-:W-:Y:S05]  /*1000*/  @P4 BRA `(.L_x_5946) ;  /* 0x0000002000004947 */ /* 0x000fea0003800000 */
[----:B------:R-:W-:Y:S05]  /*1010*/  @P0 BRA `(.L_x_5947) ;  /* 0x0000008000000947 */ /* 0x000fea0003800000 */
[----:B------:R-:W-:Y:S05]  /*1020*/  BRA `(.L_x_5948) ;  /* 0x0000009000007947 */ /* 0x000fea0003800000 */
.L_x_5946:
[----:B-----5:R-:W-:-:S05]  /*1030*/  PRMT R99, RZ, 0x5410, R9 ;  /* 0x00005410ff637816 */ /* 0x020fca0000000009 */
[----:B------:R-:W-:Y:S01]  /*1040*/  FADD.FTZ R102, R99, R102 ;  /* 0x0000006663667221 */ /* 0x000fe20000010000 */
[----:B------:R-:W-:Y:S05]  /*1050*/  BRA `(.L_x_5947) ;  /* 0x0000004000007947 */ /* 0x000fea0003800000 */
.L_x_5945:
[----:B-----5:R-:W-:-:S05]  /*1060*/  PRMT R99, RZ, 0x5410, R13 ;  /* 0x00005410ff637816 */ /* 0x020fca000000000d */
[----:B------:R-:W-:Y:S01]  /*1070*/  FADD.FTZ R102, R99, R102 ;  /* 0x0000006663667221 */ /* 0x000fe20000010000 */
[----:B------:R-:W-:-:S05]  /*1080*/  @P2 PRMT R99, RZ, 0x5410, R9 ;  /* 0x00005410ff632816 */ /* 0x000fca0000000009 */
[----:B------:R-:W-:-:S05]  /*1090*/  @P2 FADD.FTZ R102, R99, R102 ;  /* 0x0000006663662221 */ /* 0x000fca0000010000 */
.L_x_5947:
[----:B------:R-:W-:-:S04]  /*10a0*/  F2FP.BF16.PACK_AB R80, RZ, R102 ;  /* 0x00000066ff50723e */ /* 0x000fc800000010ff */
[----:B------:R-:W-:Y:S02]  /*10b0*/  PRMT R5, R80, 0x7610, R5 ;  /* 0x0000761050057816 */ /* 0x000fe40000000005 */
.L_x_5948:
[----:B------:R-:W-:Y:S01]  /*10c0*/  PRMT R103, RZ, 0x7610, R81 ;  /* 0x00007610ff677816 */ /* 0x000fe20000000051 */
[----:B------:R-:W-:Y:S05]  /*10d0*/  @P3 BRA `(.L_x_5949) ;  /* 0x0000008000003947 */ /* 0x000fea0003800000 */
[----:B------:R-:W-:-:S04]  /*10e0*/  ISETP.NE.U32.AND P4, PT, RZ, c[0x0][0x180], PT ;  /* 0x00006000ff007a0c */ /* 0x000fc80003f85070 */
[----:B------:R-:W-:-:S13]  /*10f0*/  ISETP.NE.AND.EX P4, PT, RZ, c[0x0][0x184], PT, P4 ;  /* 0x00006100ff007a0c */ /* 0x000fda0003f85340 */
[----:B------:R-:W-:Y:S05]  /*1100*/  @P4 BRA `(.L_x_5950) ;  /* 0x0000002000004947 */ /* 0x000fea0003800000 */
[----:B------:R-:W-:Y:S05]  /*1110*/  @P0 BRA `(.L_x_5951) ;  /* 0x0000008000000947 */ /* 0x000fea0003800000 */
[----:B------:R-:W-:Y:S05]  /*1120*/  BRA `(.L_x_5952) ;  /* 0x0000009000007947 */ /* 0x000fea0003800000 */
.L_x_5950:
[----:B-----5:R-:W-:-:S05]  /*1130*/  PRMT R80, RZ, 0x7610, R9 ;  /* 0x00007610ff507816 */ /* 0x020fca0000000009 */
[----:B------:R-:W-:Y:S01]  /*1140*/  FADD.FTZ R103, R80, R103 ;  /* 0x0000006750677221 */ /* 0x000fe20000010000 */
[----:B------:R-:W-:Y:S05]  /*1150*/  BRA `(.L_x_5951) ;  /* 0x0000004000007947 */ /* 0x000fea0003800000 */
.L_x_5949:
[----:B-----5:R-:W-:-:S05]  /*1160*/  PRMT R80, RZ, 0x7610, R13 ;  /* 0x00007610ff507816 */ /* 0x020fca000000000d */
[----:B------:R-:W-:Y:S01]  /*1170*/  FADD.FTZ R103, R80, R103 ;  /* 0x0000006750677221 */ /* 0x000fe20000010000 */
[----:B------:R-:W-:-:S05]  /*1180*/  @P2 PRMT R80, RZ, 0x7610, R9 ;  /* 0x00007610ff502816 */ /* 0x000fca0000000009 */
[----:B------:R-:W-:-:S05]  /*1190*/  @P2 FADD.FTZ R103, R80, R103 ;  /* 0x0000006750672221 */ /* 0x000fca0000010000 */
.L_x_5951:
[----:B------:R-:W-:-:S04]  /*11a0*/  F2FP.BF16.PACK_AB R80, RZ, R103 ;  /* 0x00000067ff50723e */ /* 0x000fc800000010ff */
[----:B------:R-:W-:Y:S02]  /*11b0*/  PRMT R5, R5, 0x5410, R80 ;  /* 0x0000541005057816 */ /* 0x000fe40000000050 */
.L_x_5952:
[----:B------:R-:W-:Y:S01]  /*11c0*/  PRMT R104, RZ, 0x5410, R82 ;  /* 0x00005410ff687816 */ /* 0x000fe20000000052 */
[----:B------:R-:W-:Y:S05]  /*11d0*/  @P3 BRA `(.L_x_5953) ;  /* 0x0000008000003947 */ /* 0x000fea0003800000 */
[----:B------:R-:W-:-:S04]  /*11e0*/  ISETP.NE.U32.AND P4, PT, RZ, c[0x0][0x180], PT ;  /* 0x00006000ff007a0c */ /* 0x000fc80003f85070 */
[----:B------:R-:W-:-:S13]  /*11f0*/  ISETP.NE.AND.EX P4, PT, RZ, c[0x0][0x184], PT, P4 ;  /* 0x00006100ff007a0c */ /* 0x000fda0003f85340 */
[----:B------:R-:W-:Y:S05]  /*1200*/  @P4 BRA `(.L_x_5954) ;  /* 0x0000002000004947 */ /* 0x000fea0003800000 */
[----:B------:R-:W-:Y:S05]  /*1210*/  @P0 BRA `(.L_x_5955) ;  /* 0x0000008000000947 */ /* 0x000fea0003800000 */
[----:B------:R-:W-:Y:S05]  /*1220*/  BRA `(.L_x_5956) ;  /* 0x0000009000007947 */ /* 0x000fea0003800000 */
.L_x_5954:
[----:B-----5:R-:W-:-:S05]  /*1230*/  PRMT R81, RZ, 0x5410, R10 ;  /* 0x00005410ff517816 */ /* 0x020fca000000000a */
[----:B------:R-:W-:Y:S01]  /*1240*/  FADD.FTZ R104, R81, R104 ;  /* 0x0000006851687221 */ /* 0x000fe20000010000 */
[----:B------:R-:W-:Y:S05]  /*1250*/  BRA `(.L_x_5955) ;  /* 0x0000004000007947 */ /* 0x000fea0003800000 */
.L_x_5953:
[----:B-----5:R-:W-:-:S05]  /*1260*/  PRMT R81, RZ, 0x5410, R14 ;  /* 0x00005410ff517816 */ /* 0x020fca000000000e */
[----:B------:R-:W-:Y:S01]  /*1270*/  FADD.FTZ R104, R81, R104 ;  /* 0x0000006851687221 */ /* 0x000fe20000010000 */
[----:B------:R-:W-:-:S05]  /*1280*/  @P2 PRMT R81, RZ, 0x5410, R10 ;  /* 0x00005410ff512816 */ /* 0x000fca000000000a */
[----:B------:R-:W-:-:S05]  /*1290*/  @P2 FADD.FTZ R104, R81, R104 ;  /* 0x0000006851682221 */ /* 0x000fca0000010000 */
.L_x_5955:
[----:B------:R-:W-:-:S04]  /*12a0*/  F2FP.BF16.PACK_AB R80, RZ, R104 ;  /* 0x00000068ff50723e */ /* 0x000fc800000010ff */
[----:B------:R-:W-:Y:S02]  /*12b0*/  PRMT R6, R80, 0x7610, R6 ;  /* 0x0000761050067816 */ /* 0x000fe40000000006 */
.L_x_5956:
[----:B------:R-:W-:Y:S01]  /*12c0*/  PRMT R105, RZ, 0x7610, R82 ;  /* 0x00007610ff697816 */ /* 0x000fe20000000052 */
[----:B------:R-:W-:Y:S05]  /*12d0*/  @P3 BRA `(.L_x_5957) ;  /* 0x0000008000003947 */ /* 0x000fea0003800000 */
[----:B------:R-:W-:-:S04]  /*12e0*/  ISETP.NE.U32.AND P4, PT, RZ, c[0x0][0x180], PT ;  /* 0x00006000ff007a0c */ /* 0x000fc80003f85070 */
[----:B------:R-:W-:-:S13]  /*12f0*/  ISETP.NE.AND.EX P4, PT, RZ, c[0x0][0x184], PT, P4 ;  /* 0x00006100ff007a0c */ /* 0x000fda0003f85340 */
[----:B------:R-:W-:Y:S05]  /*1300*/  @P4 BRA `(.L_x_5958) ;  /* 0x0000002000004947 */ /* 0x000fea0003800000 */
[----:B------:R-:W-:Y:S05]  /*1310*/  @P0 BRA `(.L_x_5959) ;  /* 0x0000008000000947 */ /* 0x000fea0003800000 */
[----:B------:R-:W-:Y:S05]  /*1320*/  BRA `(.L_x_5960) ;  /* 0x0000009000007947 */ /* 0x000fea0003800000 */
.L_x_5958:
[----:B-----5:R-:W-:-:S05]  /*1330*/  PRMT R80, RZ, 0x7610, R10 ;  /* 0x00007610ff507816 */ /* 0x020fca000000000a */
[----:B------:R-:W-:Y:S01]  /*1340*/  FADD.FTZ R105, R80, R105 ;  /* 0x0000006950697221 */ /* 0x000fe20000010000 */
[----:B------:R-:W-:Y:S05]  /*1350*/  BRA `(.L_x_5959) ;  /* 0x0000004000007947 */ /* 0x000fea0003800000 */
.L_x_5957:
[----:B-----5:R-:W-:-:S05]  /*1360*/  PRMT R80, RZ, 0x7610, R14 ;  /* 0x00007610ff507816 */ /* 0x020fca000000000e */
[----:B------:R-:W-:Y:S01]  /*1370*/  FADD.FTZ R105, R80, R105 ;  /* 0x0000006950697221 */ /* 0x000fe20000010000 */
[----:B------:R-:W-:-:S05]  /*1380*/  @P2 PRMT R80, RZ, 0x7610, R10 ;  /* 0x00007610ff502816 */ /* 0x000fca000000000a */
[----:B------:R-:W-:-:S05]  /*1390*/  @P2 FADD.FTZ R105, R80, R105 ;  /* 0x0000006950692221 */ /* 0x000fca0000010000 */
.L_x_5959:
[----:B------:R-:W-:-:S04]  /*13a0*/  F2FP.BF16.PACK_AB R80, RZ, R105 ;  /* 0x00000069ff50723e */ /* 0x000fc800000010ff */
[----:B------:R-:W-:Y:S02]  /*13b0*/  PRMT R6, R6, 0x5410, R80 ;  /* 0x0000541006067816 */ /* 0x000fe40000000050 */
.L_x_5960:
[----:B------:R-:W-:Y:S01]  /*13c0*/  PRMT R107, RZ, 0x5410, R83 ;  /* 0x00005410ff6b7816 */ /* 0x000fe20000000053 */
[----:B------:R-:W-:Y:S05]  /*13d0*/  @P3 BRA `(.L_x_5961) ;  /* 0x0000008000003947 */ /* 0x000fea0003800000 */
[----:B------:R-:W-:-:S04]  /*13e0*/  ISETP.NE.U32.AND P4, PT, RZ, c[0x0][0x180], PT ;  /* 0x00006000ff007a0c */ /* 0x000fc80003f85070 */
[----:B------:R-:W-:-:S13]  /*13f0*/  ISETP.NE.AND.EX P4, PT, RZ, c[0x0][0x184], PT, P4 ;  /* 0x00006100ff007a0c */ /* 0x000fda0003f85340 */
[----:B------:R-:W-:Y:S05]  /*1400*/  @P4 BRA `(.L_x_5962) ;  /* 0x0000002000004947 */ /* 0x000fea0003800000 */
[----:B------:R-:W-:Y:S05]  /*1410*/  @P0 BRA `(.L_x_5963) ;  /* 0x0000008000000947 */ /* 0x000fea0003800000 */
[----:B------:R-:W-:Y:S05]  /*1420*/  BRA `(.L_x_5964) ;  /* 0x0000009000007947 */ /* 0x000fea0003800000 */
.L_x_5962:
[----:B-----5:R-:W-:-:S05]  /*1430*/  PRMT R80, RZ, 0x5410, R11 ;  /* 0x00005410ff507816 */ /* 0x020fca000000000b */
[----:B------:R-:W-:Y:S01]  /*1440*/  FADD.FTZ R107, R80, R107 ;  /* 0x0000006b506b7221 */ /* 0x000fe20000010000 */
[----:B------:R-:W-:Y:S05]  /*1450*/  BRA `(.L_x_5963) ;  /* 0x0000004000007947 */ /* 0x000fea0003800000 */
.L_x_5961:
[----:B-----5:R-:W-:-:S05]  /*1460*/  PRMT R80, RZ, 0x5410, R15 ;  /* 0x00005410ff507816 */ /* 0x020fca000000000f */
[----:B------:R-:W-:Y:S01]  /*1470*/  FADD.FTZ R107, R80, R107 ;  /* 0x0000006b506b7221 */ /* 0x000fe20000010000 */
[----:B------:R-:W-:-:S05]  /*1480*/  @P2 PRMT R80, RZ, 0x5410, R11 ;  /* 0x00005410ff502816 */ /* 0x000fca000000000b */
[----:B------:R-:W-:-:S05]  /*1490*/  @P2 FADD.FTZ R107, R80, R107 ;  /* 0x0000006b506b2221 */ /* 0x000fca0000010000 */
.L_x_5963:
[----:B------:R-:W-:-:S04]  /*14a0*/  F2FP.BF16.PACK_AB R80, RZ, R107 ;  /* 0x0000006bff50723e */ /* 0x000fc800000010ff */
[----:B------:R-:W-:Y:S02]  /*14b0*/  PRMT R7, R80, 0x7610, R7 ;  /* 0x0000761050077816 */ /* 0x000fe40000000007 */
.L_x_5964:
[----:B------:R-:W-:Y:S01]  /*14c0*/  PRMT R109, RZ, 0x7610, R83 ;  /* 0x00007610ff6d7816 */ /* 0x000fe20000000053 */
[----:B------:R-:W-:Y:S05]  /*14d0*/  @P3 BRA `(.L_x_5965) ;  /* 0x0000008000003947 */ /* 0x000fea0003800000 */
[----:B------:R-:W-:-:S04]  /*14e0*/  ISETP.NE.U32.AND P4, PT, RZ, c[0x0][0x180], PT ;  /* 0x00006000ff007a0c */ /* 0x000fc80003f85070 */
[----:B------:R-:W-:-:S13]  /*14f0*/  ISETP.NE.AND.EX P4, PT, RZ, c[0x0][0x184], PT, P4 ;  /* 0x00006100ff007a0c */ /* 0x000fda0003f85340 */
[----:B------:R-:W-:Y:S05]  /*1500*/  @P4 BRA `(.L_x_5966) ;  /* 0x0000002000004947 */ /* 0x000fea0003800000 */
[----:B------:R-:W-:Y:S05]  /*1510*/  @P0 BRA `(.L_x_5967) ;  /* 0x0000008000000947 */ /* 0x000fea0003800000 */
[----:B------:R-:W-:Y:S05]  /*1520*/  BRA `(.L_x_5968) ;  /* 0x0000009000007947 */ /* 0x000fea0003800000 */
.L_x_5966:
[----:B-----5:R-:W-:-:S05]  /*1530*/  PRMT R80, RZ, 0x7610, R11 ;  /* 0x00007610ff507816 */ /* 0x020fca000000000b */
[----:B------:R-:W-:Y:S01]  /*1540*/  FADD.FTZ R109, R80, R109 ;  /* 0x0000006d506d7221 */ /* 0x000fe20000010000 */
[----:B------:R-:W-:Y:S05]  /*1550*/  BRA `(.L_x_5967) ;  /* 0x0000004000007947 */ /* 0x000fea0003800000 */
.L_x_5965:
[----:B-----5:R-:W-:-:S05]  /*1560*/  PRMT R80, RZ, 0x7610, R15 ;  /* 0x00007610ff507816 */ /* 0x020fca000000000f */
[----:B------:R-:W-:Y:S01]  /*1570*/  FADD.FTZ R109, R80, R109 ;  /* 0x0000006d506d7221 */ /* 0x000fe20000010000 */
[----:B------:R-:W-:-:S05]  /*1580*/  @P2 PRMT R80, RZ, 0x7610, R11 ;  /* 0x00007610ff502816 */ /* 0x000fca000000000b */
[----:B------:R-:W-:-:S05]  /*1590*/  @P2 FADD.FTZ R109, R80, R109 ;  /* 0x0000006d506d2221 */ /* 0x000fca0000010000 */
.L_x_5967:
[----:B------:R-:W-:-:S04]  /*15a0*/  F2FP.BF16.PACK_AB R80, RZ, R109 ;  /* 0x0000006dff50723e */ /* 0x000fc800000010ff */
[----:B------:R-:W-:Y:S02]  /*15b0*/  PRMT R7, R7, 0x5410, R80 ;  /* 0x0000541007077816 */ /* 0x000fe40000000050 */
.L_x_5968:
        /* <DEDUP_REMOVED lines=19> */
.L_x_5970:
[----:B-----5:R-:W-:-:S05]  /*16f0*/  PRMT R106, RZ, 0x5410, R8 ;  /* 0x00005410ff6a7816 */ /* 0x020fca0000000008 */
[----:B------:R-:W-:Y:S01]  /*1700*/  FADD.FTZ R111, R106, R111 ;  /* 0x0000006f6a6f7221 */ /* 0x000fe20000010000 */
[----:B------:R-:W-:Y:S05]  /*1710*/  BRA `(.L_x_5971) ;  /* 0x0000004000007947 */ /* 0x000fea0003800000 */
.L_x_5969:
[----:B-1---5:R-:W-:-:S05]  /*1720*/  PRMT R106, RZ, 0x5410, R12 ;  /* 0x00005410ff6a7816 */ /* 0x022fca000000000c */
[----:B------:R-:W-:Y:S01]  /*1730*/  FADD.FTZ R111, R106, R111 ;  /* 0x0000006f6a6f7221 */ /* 0x000fe20000010000 */
[----:B------:R-:W-:-:S05]  /*1740*/  @P2 PRMT R106, RZ, 0x5410, R8 ;  /* 0x00005410ff6a2816 */ /* 0x000fca0000000008 */
[----:B------:R-:W-:-:S05]  /*1750*/  @P2 FADD.FTZ R111, R106, R111 ;  /* 0x0000006f6a6f2221 */ /* 0x000fca0000010000 */
.L_x_5971:
[----:B------:R-:W-:-:S04]  /*1760*/  F2FP.BF16.PACK_AB R106, RZ, R111 ;  /* 0x0000006fff6a723e */ /* 0x000fc800000010ff */
[----:B------:R-:W-:Y:S02]  /*1770*/  PRMT R4, R106, 0x7610, R4 ;  /* 0x000076106a047816 */ /* 0x000fe40000000004 */
.L_x_5972:
[----:B------:R-:W-:Y:S01]  /*1780*/  PRMT R113, RZ, 0x7610, R80 ;  /* 0x00007610ff717816 */ /* 0x000fe20000000050 */
[----:B------:R-:W-:Y:S05]  /*1790*/  @P3 BRA `(.L_x_5973) ;  /* 0x0000008000003947 */ /* 0x000fea0003800000 */
[----:B------:R-:W-:-:S04]  /*17a0*/  ISETP.NE.U32.AND P4, PT, RZ, c[0x0][0x180], PT ;  /* 0x00006000ff007a0c */ /* 0x000fc80003f85070 */
[----:B------:R-:W-:-:S13]  /*17b0*/  ISETP.NE.AND.EX P4, PT, RZ, c[0x0][0x184], PT, P4 ;  /* 0x00006100ff007a0c */ /* 0x000fda0003f85340 */
[----:B------:R-:W-:Y:S05]  /*17c0*/  @P4 BRA `(.L_x_5974) ;  /* 0x0000002000004947 */ /* 0x000fea0003800000 */
[----:B------:R-:W-:Y:S05]  /*17d0*/  @P0 BRA `(.L_x_5975) ;  /* 0x0000008000000947 */ /* 0x000fea0003800000 */
[----:B------:R-:W-:Y:S05]  /*17e0*/  BRA `(.L_x_5976) ;  /* 0x0000009000007947 */ /* 0x000fea0003800000 */
.L_x_5974:
[----:B-----5:R-:W-:-:S05]  /*17f0*/  PRMT R80, RZ, 0x7610, R8 ;  /* 0x00007610ff507816 */ /* 0x020fca0000000008 */
[----:B------:R-:W-:Y:S01]  /*1800*/  FADD.FTZ R113, R80, R113 ;  /* 0x0000007150717221 */ /* 0x000fe20000010000 */
[----:B------:R-:W-:Y:S05]  /*1810*/  BRA `(.L_x_5975) ;  /* 0x0000004000007947 */ /* 0x000fea0003800000 */
.L_x_5973:
[----:B-----5:R-:W-:-:S05]  /*1820*/  PRMT R80, RZ, 0x7610, R12 ;  /* 0x00007610ff507816 */ /* 0x020fca000000000c */
[----:B------:R-:W-:Y:S01]  /*1830*/  FADD.FTZ R113, R80, R113 ;  /* 0x0000007150717221 */ /* 0x000fe20000010000 */
[----:B------:R-:W-:-:S05]  /*1840*/  @P2 PRMT R80, RZ, 0x7610, R8 ;  /* 0x00007610ff502816 */ /* 0x000fca0000000008 */
[----:B------:R-:W-:-:S05]  /*1850*/  @P2 FADD.FTZ R113, R80, R113 ;  /* 0x0000007150712221 */ /* 0x000fca0000010000 */
.L_x_5975:
[----:B------:R-:W-:-:S04]  /*1860*/  F2FP.BF16.PACK_AB R80, RZ, R113 ;  /* 0x00000071ff50723e */ /* 0x000fc800000010ff */
[----:B------:R-:W-:Y:S02]  /*1870*/  PRMT R4, R4, 0x5410, R80 ;  /* 0x0000541004047816 */ /* 0x000fe40000000050 */
.L_x_5976:
[----:B------:R-:W-:Y:S01]  /*1880*/  PRMT R115, RZ, 0x5410, R81 ;  /* 0x00005410ff737816 */ /* 0x000fe20000000051 */
[----:B------:R-:W-:Y:S05]  /*1890*/  @P3 BRA `(.L_x_5977) ;  /* 0x0000008000003947 */ /* 0x000fea0003800000 */
[----:B------:R-:W-:-:S04]  /*18a0*/  ISETP.NE.U32.AND P4, PT, RZ, c[0x0][0x180], PT ;  /* 0x00006000ff007a0c */ /* 0x000fc80003f85070 */
[----:B------:R-:W-:-:S13]  /*18b0*/  ISETP.NE.AND.EX P4, PT, RZ, c[0x0][0x184], PT, P4 ;  /* 0x00006100ff007a0c */ /* 0x000fda0003f85340 */
[----:B------:R-:W-:Y:S05]  /*18c0*/  @P4 BRA `(.L_x_5978) ;  /* 0x0000002000004947 */ /* 0x000fea0003800000 */
[----:B------:R-:W-:Y:S05]  /*18d0*/  @P0 BRA `(.L_x_5979) ;  /* 0x0000008000000947 */ /* 0x000fea0003800000 */
[----:B------:R-:W-:Y:S05]  /*18e0*/  BRA `(.L_x_5980) ;  /* 0x0000009000007947 */ /* 0x000fea0003800000 */
.L_x_5978:
[----:B-----5:R-:W-:-:S05]  /*18f0*/  PRMT R80, RZ, 0x5410, R9 ;  /* 0x00005410ff507816 */ /* 0x020fca0000000009 */
[----:B------:R-:W-:Y:S01]  /*1900*/  FADD.FTZ R115, R80, R115 ;  /* 0x0000007350737221 */ /* 0x000fe20000010000 */
[----:B------:R-:W-:Y:S05]  /*1910*/  BRA `(.L_x_5979) ;  /* 0x0000004000007947 */ /* 0x000fea0003800000 */
.L_x_5977:
[----:B-----5:R-:W-:-:S05]  /*1920*/  PRMT R80, RZ, 0x5410, R13 ;  /* 0x00005410ff507816 */ /* 0x020fca000000000d */
[----:B------:R-:W-:Y:S01]  /*1930*/  FADD.FTZ R115, R80, R115 ;  /* 0x0000007350737221 */ /* 0x000fe20000010000 */
[----:B------:R-:W-:-:S05]  /*1940*/  @P2 PRMT R80, RZ, 0x5410, R9 ;  /* 0x00005410ff502816 */ /* 0x000fca0000000009 */
[----:B------:R-:W-:-:S05]  /*1950*/  @P2 FADD.FTZ R115, R80, R115 ;  /* 0x0000007350732221 */ /* 0x000fca0000010000 */
.L_x_5979:
[----:B------:R-:W-:-:S04]  /*1960*/  F2FP.BF16.PACK_AB R80, RZ, R115 ;  /* 0x00000073ff50723e */ /* 0x000fc800000010ff */
[----:B------:R-:W-:Y:S02]  /*1970*/  PRMT R5, R80, 0x7610, R5 ;  /* 0x0000761050057816 */ /* 0x000fe40000000005 */
.L_x_5980:
[----:B------:R-:W-:Y:S01]  /*1980*/  PRMT R117, RZ, 0x7610, R81 ;  /* 0x00007610ff757816 */ /* 0x000fe20000000051 */
[----:B------:R-:W-:Y:S05]  /*1990*/  @P3 BRA `(.L_x_5981) ;  /* 0x0000008000003947 */ /* 0x000fea0003800000 */
[----:B------:R-:W-:-:S04]  /*19a0*/  ISETP.NE.U32.AND P4, PT, RZ, c[0x0][0x180], PT ;  /* 0x00006000ff007a0c */ /* 0x000fc80003f85070 */
[----:B------:R-:W-:-:S13]  /*19b0*/  ISETP.NE.AND.EX P4, PT, RZ, c[0x0][0x184], PT, P4 ;  /* 0x00006100ff007a0c */ /* 0x000fda0003f85340 */
[----:B------:R-:W-:Y:S05]  /*19c0*/  @P4 BRA `(.L_x_5982) ;  /* 0x0000002000004947 */ /* 0x000fea0003800000 */
[----:B------:R-:W-:Y:S05]  /*19d0*/  @P0 BRA `(.L_x_5983) ;  /* 0x0000008000000947 */ /* 0x000fea0003800000 */
[----:B------:R-:W-:Y:S05]  /*19e0*/  BRA `(.L_x_5984) ;  /* 0x0000009000007947 */ /* 0x000fea0003800000 */
.L_x_5982:
[----:B-----5:R-:W-:-:S05]  /*19f0*/  PRMT R80, RZ, 0x7610, R9 ;  /* 0x00007610ff507816 */ /* 0x020fca0000000009 */
[----:B------:R-:W-:Y:S01]  /*1a00*/  FADD.FTZ R117, R80, R117 ;  /* 0x0000007550757221 */ /* 0x000fe20000010000 */
[----:B------:R-:W-:Y:S05]  /*1a10*/  BRA `(.L_x_5983) ;  /* 0x0000004000007947 */ /* 0x000fea0003800000 */
.L_x_5981:
[----:B-----5:R-:W-:-:S05]  /*1a20*/  PRMT R80, RZ, 0x7610, R13 ;  /* 0x00007610ff507816 */ /* 0x020fca000000000d */
[----:B------:R-:W-:Y:S01]  /*1a30*/  FADD.FTZ R117, R80, R117 ;  /* 0x0000007550757221 */ /* 0x000fe20000010000 */
[----:B------:R-:W-:-:S05]  /*1a40*/  @P2 PRMT R80, RZ, 0x7610, R9 ;  /* 0x00007610ff502816 */ /* 0x000fca0000000009 */
[----:B------:R-:W-:-:S05]  /*1a50*/  @P2 FADD.FTZ R117, R80, R117 ;  /* 0x0000007550752221 */ /* 0x000fca0000010000 */
.L_x_5983:
[----:B------:R-:W-:-:S04]  /*1a60*/  F2FP.BF16.PACK_AB R80, RZ, R117 ;  /* 0x00000075ff50723e */ /* 0x000fc800000010ff */
[----:B------:R-:W-:Y:S02]  /*1a70*/  PRMT R5, R5, 0x5410, R80 ;  /* 0x0000541005057816 */ /* 0x000fe40000000050 */
.L_x_5984:
[----:B------:R-:W-:Y:S01]  /*1a80*/  PRMT R119, RZ, 0x5410, R82 ;  /* 0x00005410ff777816 */ /* 0x000fe20000000052 */
[----:B------:R-:W-:Y:S05]  /*1a90*/  @P3 BRA `(.L_x_5985) ;  /* 0x0000008000003947 */ /* 0x000fea0003800000 */
[----:B------:R-:W-:-:S04]  /*1aa0*/  ISETP.NE.U32.AND P4, PT, RZ, c[0x0][0x180], PT ;  /* 0x00006000ff007a0c */ /* 0x000fc80003f85070 */
[----:B------:R-:W-:-:S13]  /*1ab0*/  ISETP.NE.AND.EX P4, PT, RZ, c[0x0][0x184], PT, P4 ;  /* 0x00006100ff007a0c */ /* 0x000fda0003f85340 */
[----:B------:R-:W-:Y:S05]  /*1ac0*/  @P4 BRA `(.L_x_5986) ;  /* 0x0000002000004947 */ /* 0x000fea0003800000 */
[----:B------:R-:W-:Y:S05]  /*1ad0*/  @P0 BRA `(.L_x_5987) ;  /* 0x0000008000000947 */ /* 0x000fea0003800000 */
[----:B------:R-:W-:Y:S05]  /*1ae0*/  BRA `(.L_x_5988) ;  /* 0x0000009000007947 */ /* 0x000fea0003800000 */
.L_x_5986:
[----:B-----5:R-:W-:-:S05]  /*1af0*/  PRMT R80, RZ, 0x5410, R10 ;  /* 0x00005410ff507816 */ /* 0x020fca000000000a */
[----:B------:R-:W-:Y:S01]  /*1b00*/  FADD.FTZ R119, R80, R119 ;  /* 0x0000007750777221 */ /* 0x000fe20000010000 */
[----:B------:R-:W-:Y:S05]  /*1b10*/  BRA `(.L_x_5987) ;  /* 0x0000004000007947 */ /* 0x000fea0003800000 */
.L_x_5985:
[----:B-----5:R-:W-:-:S05]  /*1b20*/  PRMT R80, RZ, 0x5410, R14 ;  /* 0x00005410ff507816 */ /* 0x020fca000000000e */
[----:B------:R-:W-:Y:S01]  /*1b30*/  FADD.FTZ R119, R80, R119 ;  /* 0x0000007750777221 */ /* 0x000fe20000010000 */
[----:B------:R-:W-:-:S05]  /*1b40*/  @P2 PRMT R80, RZ, 0x5410, R10 ;  /* 0x00005410ff502816 */ /* 0x000fca000000000a */
[----:B------:R-:W-:-:S05]  /*1b50*/  @P2 FADD.FTZ R119, R80, R119 ;  /* 0x0000007750772221 */ /* 0x000fca0000010000 */
.L_x_5987:
[----:B------:R-:W-:-:S04]  /*1b60*/  F2FP.BF16.PACK_AB R80, RZ, R119 ;  /* 0x00000077ff50723e */ /* 0x000fc800000010ff */
[----:B------:R-:W-:Y:S02]  /*1b70*/  PRMT R6, R80, 0x7610, R6 ;  /* 0x0000761050067816 */ /* 0x000fe40000000006 */
.L_x_5988:
[----:B------:R-:W-:Y:S01]  /*1b80*/  PRMT R121, RZ, 0x7610, R82 ;  /* 0x00007610ff797816 */ /* 0x000fe20000000052 */
[----:B------:R-:W-:Y:S05]  /*1b90*/  @P3 BRA `(.L_x_5989) ;  /* 0x0000008000003947 */ /* 0x000fea0003800000 */
[----:B------:R-:W-:-:S04]  /*1ba0*/  ISETP.NE.U32.AND P4, PT, RZ, c[0x0][0x180], PT ;  /* 0x00006000ff007a0c */ /* 0x000fc80003f85070 */
[----:B------:R-:W-:-:S13]  /*1bb0*/  ISETP.NE.AND.EX P4, PT, RZ, c[0x0][0x184], PT, P4 ;  /* 0x00006100ff007a0c */ /* 0x000fda0003f85340 */
[----:B------:R-:W-:Y:S05]  /*1bc0*/  @P4 BRA `(.L_x_5990) ;  /* 0x0000002000004947 */ /* 0x000fea0003800000 */
[----:B------:R-:W-:Y:S05]  /*1bd0*/  @P0 BRA `(.L_x_5991) ;  /* 0x0000008000000947 */ /* 0x000fea0003800000 */
[----:B------:R-:W-:Y:S05]  /*1be0*/  BRA `(.L_x_5992) ;  /* 0x0000009000007947 */ /* 0x000fea0003800000 */
.L_x_5990:
[----:B-----5:R-:W-:-:S05]  /*1bf0*/  PRMT R80, RZ, 0x7610, R10 ;  /* 0x00007610ff507816 */ /* 0x020fca000000000a */
[----:B------:R-:W-:Y:S01]  /*1c00*/  FADD.FTZ R121, R80, R121 ;  /* 0x0000007950797221 */ /* 0x000fe20000010000 */
[----:B------:R-:W-:Y:S05]  /*1c10*/  BRA `(.L_x_5991) ;  /* 0x0000004000007947 */ /* 0x000fea0003800000 */
.L_x_5989:
[----:B-----5:R-:W-:-:S05]  /*1c20*/  PRMT R80, RZ, 0x7610, R14 ;  /* 0x00007610ff507816 */ /* 0x020fca000000000e */
[----:B------:R-:W-:Y:S01]  /*1c30*/  FADD.FTZ R121, R80, R121 ;  /* 0x0000007950797221 */ /* 0x000fe20000010000 */
[----:B------:R-:W-:-:S05]  /*1c40*/  @P2 PRMT R80, RZ, 0x7610, R10 ;  /* 0x00007610ff502816 */ /* 0x000fca000000000a */
[----:B------:R-:W-:-:S05]  /*1c50*/  @P2 FADD.FTZ R121, R80, R121 ;  /* 0x0000007950792221 */ /* 0x000fca0000010000 */
.L_x_5991:
[----:B------:R-:W-:-:S04]  /*1c60*/  F2FP.BF16.PACK_AB R80, RZ, R121 ;  /* 0x00000079ff50723e */ /* 0x000fc800000010ff */
[----:B------:R-:W-:Y:S02]  /*1c70*/  PRMT R6, R6, 0x5410, R80 ;  /* 0x0000541006067816 */ /* 0x000fe40000000050 */
.L_x_5992:
[----:B------:R-:W-:Y:S01]  /*1c80*/  PRMT R123, RZ, 0x5410, R83 ;  /* 0x00005410ff7b7816 */ /* 0x000fe20000000053 */
[----:B------:R-:W-:Y:S05]  /*1c90*/  @P3 BRA `(.L_x_5993) ;  /* 0x0000008000003947 */ /* 0x000fea0003800000 */
[----:B------:R-:W-:-:S04]  /*1ca0*/  ISETP.NE.U32.AND P4, PT, RZ, c[0x0][0x180], PT ;  /* 0x00006000ff007a0c */ /* 0x000fc80003f85070 */
[----:B------:R-:W-:-:S13]  /*1cb0*/  ISETP.NE.AND.EX P4, PT, RZ, c[0x0][0x184], PT, P4 ;  /* 0x00006100ff007a0c */ /* 0x000fda0003f85340 */
[----:B------:R-:W-:Y:S05]  /*1cc0*/  @P4 BRA `(.L_x_5994) ;  /* 0x0000002000004947 */ /* 0x000fea0003800000 */
[----:B------:R-:W-:Y:S05]  /*1cd0*/  @P0 BRA `(.L_x_5995) ;  /* 0x0000008000000947 */ /* 0x000fea0003800000 */
[----:B------:R-:W-:Y:S05]  /*1ce0*/  BRA `(.L_x_5996) ;  /* 0x0000009000007947 */ /* 0x000fea0003800000 */
.L_x_5994:
[----:B-----5:R-:W-:-:S05]  /*1cf0*/  PRMT R80, RZ, 0x5410, R11 ;  /* 0x00005410ff507816 */ /* 0x020fca000000000b */
[----:B------:R-:W-:Y:S01]  /*1d00*/  FADD.FTZ R123, R80, R123 ;  /* 0x0000007b507b7221 */ /* 0x000fe20000010000 */
[----:B------:R-:W-:Y:S05]  /*1d10*/  BRA `(.L_x_5995) ;  /* 0x0000004000007947 */ /* 0x000fea0003800000 */
.L_x_5993:
[----:B-----5:R-:W-:-:S05]  /*1d20*/  PRMT R80, RZ, 0x5410, R15 ;  /* 0x00005410ff507816 */ /* 0x020fca000000000f */
[----:B------:R-:W-:Y:S01]  /*1d30*/  FADD.FTZ R123, R80, R123 ;  /* 0x0000007b507b7221 */ /* 0x000fe20000010000 */
[----:B------:R-:W-:-:S05]  /*1d40*/  @P2 PRMT R80, RZ, 0x5410, R11 ;  /* 0x00005410ff502816 */ /* 0x000fca000000000b */
[----:B------:R-:W-:-:S05]  /*1d50*/  @P2 FADD.FTZ R123, R80, R123 ;  /* 0x0000007b507b2221 */ /* 0x000fca0000010000 */
.L_x_5995:
[----:B------:R-:W-:-:S04]  /*1d60*/  F2FP.BF16.PACK_AB R80, RZ, R123 ;  /* 0x0000007bff50723e */ /* 0x000fc800000010ff */
[----:B------:R-:W-:Y:S02]  /*1d70*/  PRMT R7, R80, 0x7610, R7 ;  /* 0x0000761050077816 */ /* 0x000fe40000000007 */
.L_x_5996:
[----:B------:R-:W-:Y:S01]  /*1d80*/  PRMT R125, RZ, 0x7610, R83 ;  /* 0x00007610ff7d7816 */ /* 0x000fe20000000053 */
[----:B------:R-:W-:Y:S05]  /*1d90*/  @P3 BRA `(.L_x_5997) ;  /* 0x0000008000003947 */ /* 0x000fea0003800000 */
[----:B------:R-:W-:-:S04]  /*1da0*/  ISETP.NE.U32.AND P4, PT, RZ, c[0x0][0x180], PT ;  /* 0x00006000ff007a0c */ /* 0x000fc80003f85070 */
[----:B------:R-:W-:-:S13]  /*1db0*/  ISETP.NE.AND.EX P4, PT, RZ, c[0x0][0x184], PT, P4 ;  /* 0x00006100ff007a0c */ /* 0x000fda0003f85340 */
[----:B------:R-:W-:Y:S05]  /*1dc0*/  @P4 BRA `(.L_x_5998) ;  /* 0x0000002000004947 */ /* 0x000fea0003800000 */
[----:B------:R-:W-:Y:S05]  /*1dd0*/  @P0 BRA `(.L_x_5999) ;  /* 0x0000008000000947 */ /* 0x000fea0003800000 */
[----:B------:R-:W-:Y:S05]  /*1de0*/  BRA `(.L_x_6000) ;  /* 0x0000009000007947 */ /* 0x000fea0003800000 */
.L_x_5998:
[----:B-----5:R-:W-:-:S05]  /*1df0*/  PRMT R80, RZ, 0x7610, R11 ;  /* 0x00007610ff507816 */ /* 0x020fca000000000b */
[----:B------:R-:W-:Y:S01]  /*1e00*/  FADD.FTZ R125, R80, R125 ;  /* 0x0000007d507d7221 */ /* 0x000fe20000010000 */
[----:B------:R-:W-:Y:S05]  /*1e10*/  BRA `(.L_x_5999) ;  /* 0x0000004000007947 */ /* 0x000fea0003800000 */
.L_x_5997:
[----:B-----5:R-:W-:-:S05]  /*1e20*/  PRMT R80, RZ, 0x7610, R15 ;  /* 0x00007610ff507816 */ /* 0x020fca000000000f */
[----:B------:R-:W-:Y:S01]  /*1e30*/  FADD.FTZ R125, R80, R125 ;  /* 0x0000007d507d7221 */ /* 0x000fe20000010000 */
[----:B------:R-:W-:-:S05]  /*1e40*/  @P2 PRMT R80, RZ, 0x7610, R11 ;  /* 0x00007610ff502816 */ /* 0x000fca000000000b */
[----:B------:R-:W-:-:S05]  /*1e50*/  @P2 FADD.FTZ R125, R80, R125 ;  /* 0x0000007d507d2221 */ /* 0x000fca0000010000 */
.L_x_5999:
[----:B------:R-:W-:-:S04]  /*1e60*/  F2FP.BF16.PACK_AB R80, RZ, R125 ;  /* 0x0000007dff50723e */ /* 0x000fc800000010ff */
[----:B------:R-:W-:Y:S02]  /*1e70*/  PRMT R7, R7, 0x5410, R80 ;  /* 0x0000541007077816 */ /* 0x000fe40000000050 */
.L_x_6000:
        /* <DEDUP_REMOVED lines=19> */
.L_x_6002:
[----:B-----5:R-:W-:-:S05]  /*1fb0*/  PRMT R108, RZ, 0x5410, R8 ;  /* 0x00005410ff6c7816 */ /* 0x020fca0000000008 */
[----:B------:R-:W-:Y:S01]  /*1fc0*/  FADD.FTZ R127, R108, R127 ;  /* 0x0000007f6c7f7221 */ /* 0x000fe20000010000 */
[----:B------:R-:W-:Y:S05]  /*1fd0*/  BRA `(.L_x_6003) ;  /* 0x0000004000007947 */ /* 0x000fea0003800000 */
.L_x_6001:
[----:B-1---5:R-:W-:-:S05]  /*1fe0*/  PRMT R108, RZ, 0x5410, R12 ;  /* 0x00005410ff6c7816 */ /* 0x022fca000000000c */
[----:B------:R-:W-:Y:S01]  /*1ff0*/  FADD.FTZ R127, R108, R127 ;  /* 0x0000007f6c7f7221 */ /* 0x000fe20000010000 */
[----:B------:R-:W-:-:S05]  /*2000*/  @P2 PRMT R108, RZ, 0x5410, R8 ;  /* 0x00005410ff6c2816 */ /* 0x000fca0000000008 */
[----:B------:R-:W-:-:S05]  /*2010*/  @P2 FADD.FTZ R127, R108, R127 ;  /* 0x0000007f6c7f2221 */ /* 0x000fca0000010000 */
.L_x_6003:
[----:B------:R-:W-:-:S04]  /*2020*/  F2FP.BF16.PACK_AB R108, RZ, R127 ;  /* 0x0000007fff6c723e */ /* 0x000fc800000010ff */
[----:B------:R-:W-:Y:S02]  /*2030*/  PRMT R4, R108, 0x7610, R4 ;  /* 0x000076106c047816 */ /* 0x000fe40000000004 */
.L_x_6004:
[----:B------:R-:W-:Y:S01]  /*2040*/  PRMT R129, RZ, 0x7610, R80 ;  /* 0x00007610ff817816 */ /* 0x000fe20000000050 */
[----:B------:R-:W-:Y:S05]  /*2050*/  @P3 BRA `(.L_x_6005) ;  /* 0x0000008000003947 */ /* 0x000fea0003800000 */
[----:B------:R-:W-:-:S04]  /*2060*/  ISETP.NE.U32.AND P1, PT, RZ, c[0x0][0x180], PT ;  /* 0x00006000ff007a0c */ /* 0x000fc80003f25070 */
[----:B------:R-:W-:-:S13]  /*2070*/  ISETP.NE.AND.EX P1, PT, RZ, c[0x0][0x184], PT, P1 ;  /* 0x00006100ff007a0c */ /* 0x000fda0003f25310 */
[----:B------:R-:W-:Y:S05]  /*2080*/  @P1 BRA `(.L_x_6006) ;  /* 0x0000002000001947 */ /* 0x000fea0003800000 */
[----:B------:R-:W-:Y:S05]  /*2090*/  @P0 BRA `(.L_x_6007) ;  /* 0x0000008000000947 */ /* 0x000fea0003800000 */
[----:B------:R-:W-:Y:S05]  /*20a0*/  BRA `(.L_x_6008) ;  /* 0x0000009000007947 */ /* 0x000fea0003800000 */
.L_x_6006:
[----:B-----5:R-:W-:-:S05]  /*20b0*/  PRMT R80, RZ, 0x7610, R8 ;  /* 0x00007610ff507816 */ /* 0x020fca0000000008 */
[----:B------:R-:W-:Y:S01]  /*20c0*/  FADD.FTZ R129, R80, R129 ;  /* 0x0000008150817221 */ /* 0x000fe20000010000 */
[----:B------:R-:W-:Y:S05]  /*20d0*/  BRA `(.L_x_6007) ;  /* 0x0000004000007947 */ /* 0x000fea0003800000 */
.L_x_6005:
[----:B-----5:R-:W-:-:S05]  /*20e0*/  PRMT R80, RZ, 0x7610, R12 ;  /* 0x00007610ff507816 */ /* 0x020fca000000000c */
[----:B------:R-:W-:Y:S01]  /*20f0*/  FADD.FTZ R129, R80, R129 ;  /* 0x0000008150817221 */ /* 0x000fe20000010000 */
[----:B------:R-:W-:-:S05]  /*2100*/  @P2 PRMT R80, RZ, 0x7610, R8 ;  /* 0x00007610ff502816 */ /* 0x000fca0000000008 */
[----:B------:R-:W-:-:S05]  /*2110*/  @P2 FADD.FTZ R129, R80, R129 ;  /* 0x0000008150812221 */ /* 0x000fca0000010000 */
.L_x_6007:
[----:B------:R-:W-:-:S04]  /*2120*/  F2FP.BF16.PACK_AB R80, RZ, R129 ;  /* 0x00000081ff50723e */ /* 0x000fc800000010ff */
[----:B------:R-:W-:Y:S02]  /*2130*/  PRMT R4, R4, 0x5410, R80 ;  /* 0x0000541004047816 */ /* 0x000fe40000000050 */
.L_x_6008:
[----:B------:R-:W-:Y:S01]  /*2140*/  PRMT R131, RZ, 0x5410, R81 ;  /* 0x00005410ff837816 */ /* 0x000fe20000000051 */
[----:B------:R-:W-:Y:S05]  /*2150*/  @P3 BRA `(.L_x_6009) ;  /* 0x0000008000003947 */ /* 0x000fea0003800000 */
[----:B------:R-:W-:-:S04]  /*2160*/  ISETP.NE.U32.AND P1, PT, RZ, c[0x0][0x180], PT ;  /* 0x00006000ff007a0c */ /* 0x000fc80003f25070 */
[----:B------:R-:W-:-:S13]  /*2170*/  ISETP.NE.AND.EX P1, PT, RZ, c[0x0][0x184], PT, P1 ;  /* 0x00006100ff007a0c */ /* 0x000fda0003f25310 */
[----:B------:R-:W-:Y:S05]  /*2180*/  @P1 BRA `(.L_x_6010) ;  /* 0x0000002000001947 */ /* 0x000fea0003800000 */
[----:B------:R-:W-:Y:S05]  /*2190*/  @P0 BRA `(.L_x_6011) ;  /* 0x0000008000000947 */ /* 0x000fea0003800000 */
[----:B------:R-:W-:Y:S05]  /*21a0*/  BRA `(.L_x_6012) ;  /* 0x0000009000007947 */ /* 0x000fea0003800000 */
.L_x_6010:
[----:B-----5:R-:W-:-:S05]  /*21b0*/  PRMT R80, RZ, 0x5410, R9 ;  /* 0x00005410ff507816 */ /* 0x020fca0000000009 */
[----:B------:R-:W-:Y:S01]  /*21c0*/  FADD.FTZ R131, R80, R131 ;  /* 0x0000008350837221 */ /* 0x000fe20000010000 */
[----:B------:R-:W-:Y:S05]  /*21d0*/  BRA `(.L_x_6011) ;  /* 0x0000004000007947 */ /* 0x000fea0003800000 */
.L_x_6009:
[----:B-----5:R-:W-:-:S05]  /*21e0*/  PRMT R80, RZ, 0x5410, R13 ;  /* 0x00005410ff507816 */ /* 0x020fca000000000d */
[----:B------:R-:W-:Y:S01]  /*21f0*/  FADD.FTZ R131, R80, R131 ;  /* 0x0000008350837221 */ /* 0x000fe20000010000 */
[----:B------:R-:W-:-:S05]  /*2200*/  @P2 PRMT R80, RZ, 0x5410, R9 ;  /* 0x00005410ff502816 */ /* 0x000fca0000000009 */
[----:B------:R-:W-:-:S05]  /*2210*/  @P2 FADD.FTZ R131, R80, R131 ;  /* 0x0000008350832221 */ /* 0x000fca0000010000 */
.L_x_6011:
[----:B------:R-:W-:-:S04]  /*2220*/  F2FP.BF16.PACK_AB R80, RZ, R131 ;  /* 0x00000083ff50723e */ /* 0x000fc800000010ff */
[----:B------:R-:W-:Y:S02]  /*2230*/  PRMT R5, R80, 0x7610, R5 ;  /* 0x0000761050057816 */ /* 0x000fe40000000005 */
.L_x_6012:
[----:B------:R-:W-:Y:S01]  /*2240*/  PRMT R133, RZ, 0x7610, R81 ;  /* 0x00007610ff857816 */ /* 0x000fe20000000051 */
[----:B------:R-:W-:Y:S05]  /*2250*/  @P3 BRA `(.L_x_6013) ;  /* 0x0000008000003947 */ /* 0x000fea0003800000 */
[----:B------:R-:W-:-:S04]  /*2260*/  ISETP.NE.U32.AND P1, PT, RZ, c[0x0][0x180], PT ;  /* 0x00006000ff007a0c */ /* 0x000fc80003f25070 */
[----:B------:R-:W-:-:S13]  /*2270*/  ISETP.NE.AND.EX P1, PT, RZ, c[0x0][0x184], PT, P1 ;  /* 0x00006100ff007a0c */ /* 0x000fda0003f25310 */
[----:B------:R-:W-:Y:S05]  /*2280*/  @P1 BRA `(.L_x_6014) ;  /* 0x0000002000001947 */ /* 0x000fea0003800000 */
[----:B------:R-:W-:Y:S05]  /*2290*/  @P0 BRA `(.L_x_6015) ;  /* 0x0000008000000947 */ /* 0x000fea0003800000 */
[----:B------:R-:W-:Y:S05]  /*22a0*/  BRA `(.L_x_6016) ;  /* 0x0000009000007947 */ /* 0x000fea0003800000 */
.L_x_6014:
[----:B-----5:R-:W-:-:S05]  /*22b0*/  PRMT R80, RZ, 0x7610, R9 ;  /* 0x00007610ff507816 */ /* 0x020fca0000000009 */
[----:B------:R-:W-:Y:S01]  /*22c0*/  FADD.FTZ R133, R80, R133 ;  /* 0x0000008550857221 */ /* 0x000fe20000010000 */
[----:B------:R-:W-:Y:S05]  /*22d0*/  BRA `(.L_x_6015) ;  /* 0x0000004000007947 */ /* 0x000fea0003800000 */
.L_x_6013:
[----:B-----5:R-:W-:-:S05]  /*22e0*/  PRMT R80, RZ, 0x7610, R13 ;  /* 0x00007610ff507816 */ /* 0x020fca000000000d */
[----:B------:R-:W-:Y:S01]  /*22f0*/  FADD.FTZ R133, R80, R133 ;  /* 0x0000008550857221 */ /* 0x000fe20000010000 */
[----:B------:R-:W-:-:S05]  /*2300*/  @P2 PRMT R80, RZ, 0x7610, R9 ;  /* 0x00007610ff502816 */ /* 0x000fca0000000009 */
[----:B------:R-:W-:-:S05]  /*2310*/  @P2 FADD.FTZ R133, R80, R133 ;  /* 0x0000008550852221 */ /* 0x000fca0000010000 */
.L_x_6015:
[----:B------:R-:W-:-:S04]  /*2320*/  F2FP.BF16.PACK_AB R80, RZ, R133 ;  /* 0x00000085ff50723e */ /* 0x000fc800000010ff */
[----:B------:R-:W-:Y:S02]  /*2330*/  PRMT R5, R5, 0x5410, R80 ;  /* 0x0000541005057816 */ /* 0x000fe40000000050 */
.L_x_6016:
[----:B------:R-:W-:Y:S01]  /*2340*/  PRMT R135, RZ, 0x5410, R82 ;  /* 0x00005410ff877816 */ /* 0x000fe20000000052 */
[----:B------:R-:W-:Y:S05]  /*2350*/  @P3 BRA `(.L_x_6017) ;  /* 0x0000008000003947 */ /* 0x000fea0003800000 */
[----:B------:R-:W-:-:S04]  /*2360*/  ISETP.NE.U32.AND P1, PT, RZ, c[0x0][0x180], PT ;  /* 0x00006000ff007a0c */ /* 0x000fc80003f25070 */
[----:B------:R-:W-:-:S13]  /*2370*/  ISETP.NE.AND.EX P1, PT, RZ, c[0x0][0x184], PT, P1 ;  /* 0x00006100ff007a0c */ /* 0x000fda0003f25310 */
[----:B------:R-:W-:Y:S05]  /*2380*/  @P1 BRA `(.L_x_6018) ;  /* 0x0000002000001947 */ /* 0x000fea0003800000 */
[----:B------:R-:W-:Y:S05]  /*2390*/  @P0 BRA `(.L_x_6019) ;  /* 0x0000008000000947 */ /* 0x000fea0003800000 */
[----:B------:R-:W-:Y:S05]  /*23a0*/  BRA `(.L_x_6020) ;  /* 0x0000009000007947 */ /* 0x000fea0003800000 */
.L_x_6018:
[----:B-----5:R-:W-:-:S05]  /*23b0*/  PRMT R80, RZ, 0x5410, R10 ;  /* 0x00005410ff507816 */ /* 0x020fca000000000a */
[----:B------:R-:W-:Y:S01]  /*23c0*/  FADD.FTZ R135, R80, R135 ;  /* 0x0000008750877221 */ /* 0x000fe20000010000 */
[----:B------:R-:W-:Y:S05]  /*23d0*/  BRA `(.L_x_6019) ;  /* 0x0000004000007947 */ /* 0x000fea0003800000 */
.L_x_6017:
[----:B-----5:R-:W-:-:S05]  /*23e0*/  PRMT R80, RZ, 0x5410, R14 ;  /* 0x00005410ff507816 */ /* 0x020fca000000000e */
[----:B------:R-:W-:Y:S01]  /*23f0*/  FADD.FTZ R135, R80, R135 ;  /* 0x0000008750877221 */ /* 0x000fe20000010000 */
[----:B------:R-:W-:-:S05]  /*2400*/  @P2 PRMT R80, RZ, 0x5410, R10 ;  /* 0x00005410ff502816 */ /* 0x000fca000000000a */
[----:B------:R-:W-:-:S05]  /*2410*/  @P2 FADD.FTZ R135, R80, R135 ;  /* 0x0000008750872221 */ /* 0x000fca0000010000 */
.L_x_6019:
[----:B------:R-:W-:-:S04]  /*2420*/  F2FP.BF16.PACK_AB R80, RZ, R135 ;  /* 0x00000087ff50723e */ /* 0x000fc800000010ff */
[----:B------:R-:W-:Y:S02]  /*2430*/  PRMT R6, R80, 0x7610, R6 ;  /* 0x0000761050067816 */ /* 0x000fe40000000006 */
.L_x_6020:
[----:B------:R-:W-:Y:S01]  /*2440*/  PRMT R137, RZ, 0x7610, R82 ;  /* 0x00007610ff897816 */ /* 0x000fe20000000052 */
[----:B------:R-:W-:Y:S05]  /*2450*/  @P3 BRA `(.L_x_6021) ;  /* 0x0000008000003947 */ /* 0x000fea0003800000 */
[----:B------:R-:W-:-:S04]  /*2460*/  ISETP.NE.U32.AND P1, PT, RZ, c[0x0][0x180], PT ;  /* 0x00006000ff007a0c */ /* 0x000fc80003f25070 */
[----:B------:R-:W-:-:S13]  /*2470*/  ISETP.NE.AND.EX P1, PT, RZ, c[0x0][0x184], PT, P1 ;  /* 0x00006100ff007a0c */ /* 0x000fda0003f25310 */
[----:B------:R-:W-:Y:S05]  /*2480*/  @P1 BRA `(.L_x_6022) ;  /* 0x0000002000001947 */ /* 0x000fea0003800000 */
[----:B------:R-:W-:Y:S05]  /*2490*/  @P0 BRA `(.L_x_6023) ;  /* 0x0000008000000947 */ /* 0x000fea0003800000 */
[----:B------:R-:W-:Y:S05]  /*24a0*/  BRA `(.L_x_6024) ;  /* 0x0000009000007947 */ /* 0x000fea0003800000 */
.L_x_6022:
[----:B-----5:R-:W-:-:S05]  /*24b0*/  PRMT R80, RZ, 0x7610, R10 ;  /* 0x00007610ff507816 */ /* 0x020fca000000000a */
[----:B------:R-:W-:Y:S01]  /*24c0*/  FADD.FTZ R137, R80, R137 ;  /* 0x0000008950897221 */ /* 0x000fe20000010000 */
[----:B------:R-:W-:Y:S05]  /*24d0*/  BRA `(.L_x_6023) ;  /* 0x0000004000007947 */ /* 0x000fea0003800000 */
.L_x_6021:
[----:B-----5:R-:W-:-:S05]  /*24e0*/  PRMT R80, RZ, 0x7610, R14 ;  /* 0x00007610ff507816 */ /* 0x020fca000000000e */
[----:B------:R-:W-:Y:S01]  /*24f0*/  FADD.FTZ R137, R80, R137 ;  /* 0x0000008950897221 */ /* 0x000fe20000010000 */
[----:B------:R-:W-:-:S05]  /*2500*/  @P2 PRMT R80, RZ, 0x7610, R10 ;  /* 0x00007610ff502816 */ /* 0x000fca000000000a */
[----:B------:R-:W-:-:S05]  /*2510*/  @P2 FADD.FTZ R137, R80, R137 ;  /* 0x0000008950892221 */ /* 0x000fca0000010000 */
.L_x_6023:
[----:B------:R-:W-:-:S04]  /*2520*/  F2FP.BF16.PACK_AB R80, RZ, R137 ;  /* 0x00000089ff50723e */ /* 0x000fc800000010ff */
[----:B------:R-:W-:Y:S02]  /*2530*/  PRMT R6, R6, 0x5410, R80 ;  /* 0x0000541006067816 */ /* 0x000fe40000000050 */
.L_x_6024:
[----:B------:R-:W-:Y:S01]  /*2540*/  PRMT R139, RZ, 0x5410, R83 ;  /* 0x00005410ff8b7816 */ /* 0x000fe20000000053 */
[----:B------:R-:W-:Y:S05]  /*2550*/  @P3 BRA `(.L_x_6025) ;  /* 0x0000008000003947 */ /* 0x000fea0003800000 */
[----:B------:R-:W-:-:S04]  /*2560*/  ISETP.NE.U32.AND P1, PT, RZ, c[0x0][0x180], PT ;  /* 0x00006000ff007a0c */ /* 0x000fc80003f25070 */
[----:B------:R-:W-:-:S13]  /*2570*/  ISETP.NE.AND.EX P1, PT, RZ, c[0x0][0x184], PT, P1 ;  /* 0x00006100ff007a0c */ /* 0x000fda0003f25310 */
[----:B------:R-:W-:Y:S05]  /*2580*/  @P1 BRA `(.L_x_6026) ;  /* 0x0000002000001947 */ /* 0x000fea0003800000 */
[----:B------:R-:W-:Y:S05]  /*2590*/  @P0 BRA `(.L_x_6027) ;  /* 0x0000008000000947 */ /* 0x000fea0003800000 */
[----:B------:R-:W-:Y:S05]  /*25a0*/  BRA `(.L_x_6028) ;  /* 0x0000009000007947 */ /* 0x000fea0003800000 */
.L_x_6026:
[----:B-----5:R-:W-:-:S05]  /*25b0*/  PRMT R80, RZ, 0x5410, R11 ;  /* 0x00005410ff507816 */ /* 0x020fca000000000b */
[----:B------:R-:W-:Y:S01]  /*25c0*/  FADD.FTZ R139, R80, R139 ;  /* 0x0000008b508b7221 */ /* 0x000fe20000010000 */
[----:B------:R-:W-:Y:S05]  /*25d0*/  BRA `(.L_x_6027) ;  /* 0x0000004000007947 */ /* 0x000fea0003800000 */
.L_x_6025:
[----:B-----5:R-:W-:-:S05]  /*25e0*/  PRMT R80, RZ, 0x5410, R15 ;  /* 0x00005410ff507816 */ /* 0x020fca000000000f */
[----:B------:R-:W-:Y:S01]  /*25f0*/  FADD.FTZ R139, R80, R139 ;  /* 0x0000008b508b7221 */ /* 0x000fe20000010000 */
[----:B------:R-:W-:-:S05]  /*2600*/  @P2 PRMT R80, RZ, 0x5410, R11 ;  /* 0x00005410ff502816 */ /* 0x000fca000000000b */
[----:B------:R-:W-:-:S05]  /*2610*/  @P2 FADD.FTZ R139, R80, R139 ;  /* 0x0000008b508b2221 */ /* 0x000fca0000010000 */
.L_x_6027:
[----:B------:R-:W-:-:S04]  /*2620*/  F2FP.BF16.PACK_AB R80, RZ, R139 ;  /* 0x0000008bff50723e */ /* 0x000fc800000010ff */
[----:B------:R-:W-:Y:S02]  /*2630*/  PRMT R7, R80, 0x7610, R7 ;  /* 0x0000761050077816 */ /* 0x000fe40000000007 */
.L_x_6028:
[----:B------:R-:W-:Y:S01]  /*2640*/  PRMT R83, RZ, 0x7610, R83 ;  /* 0x00007610ff537816 */ /* 0x000fe20000000053 */
[----:B------:R-:W-:Y:S05]  /*2650*/  @P3 BRA `(.L_x_6029) ;  /* 0x0000008000003947 */ /* 0x000fea0003800000 */
[----:B------:R-:W-:-:S04]  /*2660*/  ISETP.NE.U32.AND P1, PT, RZ, c[0x0][0x180], PT ;  /* 0x00006000ff007a0c */ /* 0x000fc80003f25070 */
[----:B------:R-:W-:-:S13]  /*2670*/  ISETP.NE.AND.EX P1, PT, RZ, c[0x0][0x184], PT, P1 ;  /* 0x00006100ff007a0c */ /* 0x000fda0003f25310 */
[----:B------:R-:W-:Y:S05]  /*2680*/  @P1 BRA `(.L_x_6030) ;  /* 0x0000002000001947 */ /* 0x000fea0003800000 */
[----:B------:R-:W-:Y:S05]  /*2690*/  @P0 BRA `(.L_x_6031) ;  /* 0x0000008000000947 */ /* 0x000fea0003800000 */
[----:B------:R-:W-:Y:S05]  /*26a0*/  BRA `(.L_x_6032) ;  /* 0x0000009000007947 */ /* 0x000fea0003800000 */
.L_x_6030:
[----:B-----5:R-:W-:-:S05]  /*26b0*/  PRMT R80, RZ, 0x7610, R11 ;  /* 0x00007610ff507816 */ /* 0x020fca000000000b */
[----:B------:R-:W-:Y:S01]  /*26c0*/  FADD.FTZ R83, R80, R83 ;  /* 0x0000005350537221 */ /* 0x000fe20000010000 */
[----:B------:R-:W-:Y:S05]  /*26d0*/  BRA `(.L_x_6031) ;  /* 0x0000004000007947 */ /* 0x000fea0003800000 */
.L_x_6029:
[----:B-----5:R-:W-:-:S05]  /*26e0*/  PRMT R80, RZ, 0x7610, R15 ;  /* 0x00007610ff507816 */ /* 0x020fca000000000f */
[----:B------:R-:W-:Y:S01]  /*26f0*/  FADD.FTZ R83, R80, R83 ;  /* 0x0000005350537221 */ /* 0x000fe20000010000 */
[----:B------:R-:W-:-:S05]  /*2700*/  @P2 PRMT R80, RZ, 0x7610, R11 ;  /* 0x00007610ff502816 */ /* 0x000fca000000000b */
[----:B------:R-:W-:-:S05]  /*2710*/  @P2 FADD.FTZ R83, R80, R83 ;  /* 0x0000005350532221 */ /* 0x000fca0000010000 */
.L_x_6031:
[----:B------:R-:W-:-:S04]  /*2720*/  F2FP.BF16.PACK_AB R80, RZ, R83 ;  /* 0x00000053ff50723e */ /* 0x000fc800000010ff */
[----:B------:R-:W-:Y:S02]  /*2730*/  PRMT R7, R7, 0x5410, R80 ;  /* 0x0000541007077816 */ /* 0x000fe40000000050 */
.L_x_6032:
[----:B------:R-:W-:Y:S01]  /*2740*/  FADD.FTZ R80, RZ, R90 ;  /* 0x0000005aff507221 */ /* 0x000fe20000010000 */
[----:B------:R-:W-:-:S03]  /*2750*/  ISETP.NE.AND P2, PT, R84, RZ, PT ;  /* 0x000000ff5400720c */ /* 0x000fc60003f45270 */
        /* <DEDUP_REMOVED lines=33> */
[----:B------:R-:W-:Y:S01]  /*2970*/  FADD.FTZ R108, R82, R139 ;  /* 0x0000008b526c7221 */ /* 0x000fe20000010000 */
[----:B------:R-:W-:-:S03]  /*2980*/  SEL R82, R89, R2, !P1 ;  /* 0x0000000259527207 */ /* 0x000fc60004800000 */
[----:B------:R-:W-:Y:S01]  /*2990*/  FADD.FTZ R112, R108, R83 ;  /* 0x000000536c707221 */ /* 0x000fe20000010000 */
[----:B------:R-:W-:Y:S05]  /*29a0*/  BRA.DIV ~URZ, `(.L_x_6033) ;  /* 0x000012527f007947 */ /* 0x000fea000b800000 */
[----:B0-----:R0:W1:Y:S02]  /*29b0*/  SHFL.BFLY PT, R80, R112, 0x1, 0x1f ;  /* 0x0c201f0070507f89 */ /* 0x00106400000e0000 */
.L_x_6037:
        /* <DEDUP_REMOVED lines=84> */
.L_x_6038:
[----:B-1----:R-:W-:Y:S01]  /*2f00*/  FADD.FTZ R81, R143, R112 ;  /* 0x000000708f517221 */ /* 0x002fe20000010000 */
[----:B------:R-:W-:Y:S01]  /*2f10*/  @!P2 IADD3 R108, R87, R82, RZ ;  /* 0x00000052576ca210 */ /* 0x000fe20007ffe0ff */
[----:B------:R-:W-:Y:S01]  /*2f20*/  WARPSYNC 0xffffffff ;  /* 0xffffffff00007948 */ /* 0x000fe20003800000 */
[----:B------:R-:W-:Y:S01]  /*2f30*/  ISETP.GT.U32.AND P1, PT, R84, 0x7, PT ;  /* 0x000000075400780c */ /* 0x000fe20003f24070 */
[----:B------:R-:W-:Y:S02]  /*2f40*/  CS2R R140, SRZ ;  /* 0x00000000008c7805 */ /* 0x000fe4000001ff00 */
[----:B------:R-:W-:Y:S04]  /*2f50*/  @!P2 STS.64 [R108.X8], R80 ;  /* 0x000000506c00a388 */ /* 0x000fe80000008a00 */
[----:B------:R-:W-:Y:S01]  /*2f60*/  BAR.SYNC.DEFER_BLOCKING 0x0 ;  /* 0x0000000000007b1d */ /* 0x000fe20000010000 */
[----:B------:R-:W-:-:S05]  /*2f70*/  ISETP.NE.AND P2, PT, RZ, UR6, PT ;  /* 0x00000006ff007c0c */ /* 0x000fca000bf45270 */
[----:B------:R-:W-:Y:S01]  /*2f80*/  @!P1 IADD3 R110, R84, R82, RZ ;  /* 0x00000052546e9210 */ /* 0x000fe20007ffe0ff */
[----:B------:R-:W-:-:S06]  /*2f90*/  HFMA2.MMA R82, -RZ, RZ, 0, 0 ;  /* 0x00000000ff527435 */ /* 0x000fcc00000001ff */
[----:B------:R-:W-:-:S04]  /*2fa0*/  @!P1 MOV R82, 0x400 ;  /* 0x0000040000529802 */ /* 0x000fc80000000f00 */
[----:B------:R-:W-:Y:S01]  /*2fb0*/  I2F R116, R82 ;  /* 0x0000005200747306 */ /* 0x000fe20000201400 */
[----:B------:R-:W1:Y:S04]  /*2fc0*/  SHFL.DOWN PT, R143, R82, 0x4, 0x1f ;  /* 0x08801f00528f7f89 */ /* 0x000e6800000e0000 */
[----:B------:R-:W2:Y:S01]  /*2fd0*/  @!P1 LDS.64 R140, [R110.X8] ;  /* 0x000000006e8c9984 */ /* 0x000ea20000008a00 */
[----:B------:R-:W-:Y:S02]  /*2fe0*/  LOP3.LUT P1, RZ, R87, 0x1f, R0, 0xf8, !PT ;  /* 0x0000001f57ff7812 */ /* 0x000fe4000782f800 */
[----:B01----:R-:W-:Y:S01]  /*2ff0*/  IADD3 R112, R143, R82, RZ ;  /* 0x000000528f707210 */ /* 0x003fe20007ffe0ff */
[----:B------:R-:W-:Y:S04]  /*3000*/  I2F R108, R143 ;  /* 0x0000008f006c7306 */ /* 0x000fe80000201400 */
[----:B------:R-:W0:Y:S04]  /*3010*/  SHFL.DOWN PT, R149, R112, 0x2, 0x1f ;  /* 0x08401f0070957f89 */ /* 0x000e2800000e0000 */
[----:B------:R-:W1:Y:S01]  /*3020*/  I2F R114, R112 ;  /* 0x0000007000727306 */ /* 0x000e620000201400 */
[----:B--2---:R-:W2:Y:S07]  /*3030*/  SHFL.DOWN PT, R145, R140, 0x4, 0x1f ;  /* 0x08801f008c917f89 */ /* 0x004eae00000e0000 */
[----:B-1----:R-:W1:Y:S01]  /*3040*/  MUFU.RCP R81, R114 ;  /* 0x0000007200517308 */ /* 0x002e620000001000 */
[----:B------:R-:W3:Y:S01]  /*3050*/  SHFL.DOWN PT, R80, R141, 0x4, 0x1f ;  /* 0x08801f008d507f89 */ /* 0x000ee200000e0000 */
[----:B0-----:R-:W-:-:S06]  /*3060*/  IADD3 R118, R112, R149, RZ ;  /* 0x0000009570767210 */ /* 0x001fcc0007ffe0ff */
[----:B------:R-:W-:Y:S01]  /*3070*/  I2F R149, R149 ;  /* 0x0000009500957306 */ /* 0x000fe20000201400 */
[C---:B--2---:R-:W-:Y:S02]  /*3080*/  FMUL.FTZ R147, R145.reuse, R108 ;  /* 0x0000006c91937220 */ /* 0x044fe40000410000 */
[----:B------:R-:W-:Y:S02]  /*3090*/  FADD.FTZ R145, -R145, R140 ;  /* 0x0000008c91917221 */ /* 0x000fe40000010100 */
[----:B------:R-:W-:Y:S01]  /*30a0*/  FFMA.FTZ R110, R116, R140, R147 ;  /* 0x0000008c746e7223 */ /* 0x000fe20000010093 */
[----:B------:R-:W-:Y:S01]  /*30b0*/  @!P1 MOV R140, 0x4 ;  /* 0x00000004008c9802 */ /* 0x000fe20000000f00 */
[----:B------:R-:W-:Y:S02]  /*30c0*/  FMUL.FTZ R145, R145, R145 ;  /* 0x0000009191917220 */ /* 0x000fe40000410000 */
[----:B-1----:R-:W-:Y:S02]  /*30d0*/  FMUL.FTZ R147, R81, R110 ;  /* 0x0000006e51937220 */ /* 0x002fe40000410000 */
[----:B------:R-:W-:Y:S01]  /*30e0*/  FMUL.FTZ R145, R145, R116 ;  /* 0x0000007491917220 */ /* 0x000fe20000410000 */
[----:B------:R-:W0:Y:S01]  /*30f0*/  I2F R110, R118 ;  /* 0x00000076006e7306 */ /* 0x000e220000201400 */
[----:B---3--:R-:W-:Y:S01]  /*3100*/  FADD.FTZ R80, R80, R141 ;  /* 0x0000008d50507221 */ /* 0x008fe20000010000 */
[----:B------:R-:W1:Y:S01]  /*3110*/  SHFL.DOWN PT, R82, R147, 0x2, 0x1f ;  /* 0x08401f0093527f89 */ /* 0x000e6200000e0000 */
        /* <DEDUP_REMOVED lines=9> */
[----:B--2---:R-:W-:Y:S01]  /*31b0*/  IADD3 R112, R118, R145, RZ ;  /* 0x0000009176707210 */ /* 0x004fe20007ffe0ff */
[----:B0-----:R-:W-:Y:S01]  /*31c0*/  FMUL.FTZ R143, R108, R143 ;  /* 0x0000008f6c8f7220 */ /* 0x001fe20000410000 */
[----:B------:R-:W-:Y:S01]  /*31d0*/  I2F R145, R145 ;  /* 0x0000009100917306 */ /* 0x000fe20000201400 */
[----:B------:R-:W-:Y:S02]  /*31e0*/  FMUL.FTZ R141, R114, R141 ;  /* 0x0000008d728d7220 */ /* 0x000fe40000410000 */
[----:B---3--:R-:W-:Y:S01]  /*31f0*/  FADD.FTZ R81, R80, R81 ;  /* 0x0000005150517221 */ /* 0x008fe20000010000 */
[----:B------:R-:W0:Y:S01]  /*3200*/  SHFL.DOWN PT, R82, R143, 0x1, 0x1f ;  /* 0x08201f008f527f89 */ /* 0x000e2200000e0000 */
[----:B------:R-:W-:-:S03]  /*3210*/  FMUL.FTZ R141, R141, R149 ;  /* 0x000000958d8d7220 */ /* 0x000fc60000410000 */
[----:B------:R-:W1:Y:S01]  /*3220*/  I2F R112, R112 ;  /* 0x0000007000707306 */ /* 0x000e620000201400 */
[----:B------:R-:W-:-:S05]  /*3230*/  FFMA.FTZ R81, R108, R141, R81 ;  /* 0x0000008d6c517223 */ /* 0x000fca0000010051 */
[----:B------:R-:W2:Y:S02]  /*3240*/  SHFL.DOWN PT, R80, R81, 0x1, 0x1f ;  /* 0x08201f0051507f89 */ /* 0x000ea400000e0000 */
[----:B-1----:R-:W1:Y:S01]  /*3250*/  MUFU.RCP R108, R112 ;  /* 0x00000070006c7308 */ /* 0x002e620000001000 */
[----:B0-----:R-:W-:Y:S02]  /*3260*/  FADD.FTZ R114, R143, -R82 ;  /* 0x800000528f727221 */ /* 0x001fe40000010000 */
[----:B------:R-:W-:Y:S02]  /*3270*/  FMUL.FTZ R82, R82, R145 ;  /* 0x0000009152527220 */ /* 0x000fe40000410000 */
[----:B------:R-:W-:Y:S02]  /*3280*/  FMUL.FTZ R141, R114, R114 ;  /* 0x00000072728d7220 */ /* 0x000fe40000410000 */
[C---:B------:R-:W-:Y:S02]  /*3290*/  FFMA.FTZ R147, R110.reuse, R143, R82 ;  /* 0x0000008f6e937223 */ /* 0x040fe40000010052 */
[----:B------:R-:W-:-:S02]  /*32a0*/  FMUL.FTZ R110, R110, R141 ;  /* 0x0000008d6e6e7220 */ /* 0x000fc40000410000 */
[----:B--2---:R-:W-:Y:S01]  /*32b0*/  FADD.FTZ R141, R81, R80 ;  /* 0x00000050518d7221 */ /* 0x004fe20000010000 */
[----:B------:R-:W-:Y:S01]  /*32c0*/  @!P1 MOV R80, 0x4 ;  /* 0x0000000400509802 */ /* 0x000fe20000000f00 */
[----:B-1----:R-:W-:Y:S02]  /*32d0*/  FMUL.FTZ R147, R108, R147 ;  /* 0x000000936c937220 */ /* 0x002fe40000410000 */
[----:B------:R-:W-:Y:S02]  /*32e0*/  FMUL.FTZ R110, R110, R145 ;  /* 0x000000916e6e7220 */ /* 0x000fe40000410000 */
[----:B------:R-:W-:Y:S02]  /*32f0*/  @!P1 IMAD.WIDE R80, R3, R80, c[0x0][0x1a0] ;  /* 0x0000680003509625 */ /* 0x000fe400078e0250 */
[----:B------:R-:W0:Y:S02]  /*3300*/  SHFL.IDX PT, R147, R147, RZ, 0x1f ;  /* 0x00001fff93937589 */ /* 0x000e2400000e0000 */
[----:B------:R-:W-:Y:S01]  /*3310*/  FFMA.FTZ R110, R108, R110, R141 ;  /* 0x0000006e6c6e7223 */ /* 0x000fe2000001008d */
[----:B------:R-:W-:-:S04]  /*3320*/  MOV R108, c[0x0][0x1e0] ;  /* 0x00007800006c7a02 */ /* 0x000fc80000000f00 */
[----:B------:R-:W1:Y:S01]  /*3330*/  SHFL.IDX PT, R143, R110, RZ, 0x1f ;  /* 0x00001fff6e8f7589 */ /* 0x000e6200000e0000 */
[----:B0-----:R-:W-:-:S03]  /*3340*/  FMUL.FTZ R82, R147, R147 ;  /* 0x0000009393527220 */ /* 0x001fc60000410000 */
[----:B------:R0:W-:Y:S02]  /*3350*/  @!P1 STG.E [R80.64], R147 ;  /* 0x0000009350009986 */ /* 0x0001e4000c101904 */
[----:B------:R-:W-:Y:S01]  /*3360*/  FSEL R141, R82, RZ, P2 ;  /* 0x000000ff528d7208 */ /* 0x000fe20001000000 */
[----:B-1----:R-:W-:Y:S01]  /*3370*/  FFMA.FTZ R82, R143, R108, c[0x0][0x228] ;  /* 0x00008a008f527623 */ /* 0x002fe2000001006c */
[----:B------:R-:W-:-:S03]  /*3380*/  FSEL R108, R147, RZ, !P2 ;  /* 0x000000ff936c7208 */ /* 0x000fc60005000000 */
[----:B------:R-:W-:Y:S02]  /*3390*/  FADD.FTZ R82, R82, R141 ;  /* 0x0000008d52527221 */ /* 0x000fe40000010000 */
[C---:B------:R-:W-:Y:S02]  /*33a0*/  FADD.FTZ R95, -R108.reuse, R95 ;  /* 0x0000005f6c5f7221 */ /* 0x040fe40000010100 */
[----:B------:R-:W1:Y:S01]  /*33b0*/  MUFU.RSQ R116, R82 ;  /* 0x0000005200747308 */ /* 0x000e620000001400 */
[C---:B------:R-:W-:Y:S02]  /*33c0*/  FADD.FTZ R96, -R108.reuse, R96 ;  /* 0x000000606c607221 */ /* 0x040fe40000010100 */
[C---:B------:R-:W-:Y:S02]  /*33d0*/  FADD.FTZ R90, -R108.reuse, R90 ;  /* 0x0000005a6c5a7221 */ /* 0x040fe40000010100 */
[C---:B------:R-:W-:Y:S02]  /*33e0*/  FADD.FTZ R91, -R108.reuse, R91 ;  /* 0x0000005b6c5b7221 */ /* 0x040fe40000010100 */
[----:B------:R-:W-:-:S02]  /*33f0*/  FADD.FTZ R92, -R108, R92 ;  /* 0x0000005c6c5c7221 */ /* 0x000fc40000010100 */
[----:B------:R-:W-:Y:S02]  /*3400*/  FADD.FTZ R94, -R108, R94 ;  /* 0x0000005e6c5e7221 */ /* 0x000fe40000010100 */
[C---:B------:R-:W-:Y:S01]  /*3410*/  @!P1 IMAD.WIDE R140, R3.reuse, R140, c[0x0][0x1a8] ;  /* 0x00006a00038c9625 */ /* 0x040fe200078e028c */
[----:B------:R-:W-:-:S03]  /*3420*/  IADD3 R3, R3, c[0x0][0x160], RZ ;  /* 0x0000580003037a10 */ /* 0x000fc60007ffe0ff */
[----:B------:R-:W-:Y:S01]  /*3430*/  FADD.FTZ R97, -R108, R97 ;  /* 0x000000616c617221 */ /* 0x000fe20000010100 */
[----:B-1----:R-:W-:Y:S01]  /*3440*/  @!P1 STG.E [R140.64], R116 ;  /* 0x000000748c009986 */ /* 0x002fe2000c101904 */
[C---:B------:R-:W-:Y:S02]  /*3450*/  FMUL.FTZ R95, R116.reuse, R95 ;  /* 0x0000005f745f7220 */ /* 0x040fe40000410000 */
[C---:B------:R-:W-:Y:S02]  /*3460*/  FMUL.FTZ R96, R116.reuse, R96 ;  /* 0x0000006074607220 */ /* 0x040fe40000410000 */
[----:B0-----:R-:W-:Y:S01]  /*3470*/  FMUL.FTZ R81, R116, R90 ;  /* 0x0000005a74517220 */ /* 0x001fe20000410000 */
[----:B------:R-:W-:Y:S01]  /*3480*/  LEA R90, P1, R88, c[0x0][0x208], 0x4 ;  /* 0x00008200585a7a11 */ /* 0x000fe200078220ff */
[----:B------:R-:W-:Y:S02]  /*3490*/  FMUL.FTZ R82, R116, R91 ;  /* 0x0000005b74527220 */ /* 0x000fe40000410000 */
[----:B------:R-:W-:-:S02]  /*34a0*/  FADD.FTZ R98, -R108, R98 ;  /* 0x000000626c627221 */ /* 0x000fc40000010100 */
[----:B------:R-:W-:Y:S02]  /*34b0*/  FADD.FTZ R114, -R108, R83 ;  /* 0x000000536c727221 */ /* 0x000fe40000010100 */
[C---:B------:R-:W-:Y:S02]  /*34c0*/  FMUL.FTZ R83, R116.reuse, R92 ;  /* 0x0000005c74537220 */ /* 0x040fe40000410000 */
[----:B------:R-:W-:Y:S02]  /*34d0*/  FMUL.FTZ R94, R116, R94 ;  /* 0x0000005e745e7220 */ /* 0x000fe40000410000 */
[----:B------:R-:W-:Y:S02]  /*34e0*/  FFMA.FTZ R95, R40, R95, R72 ;  /* 0x0000005f285f7223 */ /* 0x000fe40000010048 */
[----:B------:R-:W-:Y:S02]  /*34f0*/  FFMA.FTZ R96, R41, R96, R73 ;  /* 0x0000006029607223 */ /* 0x000fe40000010049 */
[----:B------:R-:W-:-:S02]  /*3500*/  FFMA.FTZ R80, R44, R81, R76 ;  /* 0x000000512c507223 */ /* 0x000fc4000001004c */
[----:B------:R-:W-:Y:S01]  /*3510*/  FFMA.FTZ R91, R45, R82, R77 ;  /* 0x000000522d5b7223 */ /* 0x000fe2000001004d */
[----:B------:R-:W-:Y:S01]  /*3520*/  F2FP.BF16.PACK_AB R82, R96, R95 ;  /* 0x0000005f6052723e */ /* 0x000fe200000010ff */
[----:B------:R-:W-:Y:S02]  /*3530*/  FADD.FTZ R100, -R108, R100 ;  /* 0x000000646c647221 */ /* 0x000fe40000010100 */
[C---:B------:R-:W-:Y:S01]  /*3540*/  FMUL.FTZ R97, R116.reuse, R97 ;  /* 0x0000006174617220 */ /* 0x040fe20000410000 */
[----:B------:R-:W-:Y:S01]  /*3550*/  F2FP.BF16.PACK_AB R80, R91, R80 ;  /* 0x000000505b50723e */ /* 0x000fe200000010ff */
[----:B------:R-:W-:Y:S01]  /*3560*/  FMUL.FTZ R98, R116, R98 ;  /* 0x0000006274627220 */ /* 0x000fe20000410000 */
[----:B------:R-:W-:Y:S01]  /*3570*/  LEA.HI.X R91, R88, c[0x0][0x20c], RZ, 0x4, P1 ;  /* 0x00008300585b7a11 */ /* 0x000fe200008f24ff */
[C---:B------:R-:W-:Y:S02]  /*3580*/  FADD.FTZ R123, -R108.reuse, R123 ;  /* 0x0000007b6c7b7221 */ /* 0x040fe40000010100 */
[----:B------:R-:W-:-:S02]  /*3590*/  FADD.FTZ R125, -R108, R125 ;  /* 0x0000007d6c7d7221 */ /* 0x000fc40000010100 */
[----:B------:R-:W-:Y:S02]  /*35a0*/  FFMA.FTZ R81, R46, R83, R78 ;  /* 0x000000532e517223 */ /* 0x000fe4000001004e */
[----:B------:R-:W-:Y:S02]  /*35b0*/  FFMA.FTZ R94, R47, R94, R79 ;  /* 0x0000005e2f5e7223 */ /* 0x000fe4000001004f */
[C---:B------:R-:W-:Y:S02]  /*35c0*/  FADD.FTZ R101, -R108.reuse, R101 ;  /* 0x000000656c657221 */ /* 0x040fe40000010100 */
[----:B------:R-:W-:Y:S01]  /*35d0*/  FADD.FTZ R104, -R108, R104 ;  /* 0x000000686c687221 */ /* 0x000fe20000010100 */
[----:B------:R-:W-:Y:S01]  /*35e0*/  F2FP.BF16.PACK_AB R81, R94, R81 ;  /* 0x000000515e51723e */ /* 0x000fe200000010ff */
[C---:B------:R-:W-:Y:S02]  /*35f0*/  FADD.FTZ R105, -R108.reuse, R105 ;  /* 0x000000696c697221 */ /* 0x040fe40000010100 */
[----:B------:R-:W-:-:S02]  /*3600*/  FADD.FTZ R102, -R108, R102 ;  /* 0x000000666c667221 */ /* 0x000fc40000010100 */
[----:B------:R-:W-:Y:S02]  /*3610*/  FADD.FTZ R103, -R108, R103 ;  /* 0x000000676c677221 */ /* 0x000fe40000010100 */
[----:B------:R-:W-:Y:S02]  /*3620*/  FFMA.FTZ R83, R42, R97, R74 ;  /* 0x000000612a537223 */ /* 0x000fe4000001004a */
[----:B------:R-:W-:Y:S02]  /*3630*/  FFMA.FTZ R98, R43, R98, R75 ;  /* 0x000000622b627223 */ /* 0x000fe4000001004b */
[C---:B------:R-:W-:Y:S02]  /*3640*/  FMUL.FTZ R95, R116.reuse, R100 ;  /* 0x00000064745f7220 */ /* 0x040fe40000410000 */
[----:B------:R-:W-:Y:S01]  /*3650*/  FMUL.FTZ R123, R116, R123 ;  /* 0x0000007b747b7220 */ /* 0x000fe20000410000 */
[----:B------:R-:W-:Y:S01]  /*3660*/  F2FP.BF16.PACK_AB R83, R98, R83 ;  /* 0x000000536253723e */ /* 0x000fe200000010ff */
[----:B------:R-:W-:-:S02]  /*3670*/  FMUL.FTZ R100, R116, R125 ;  /* 0x0000007d74647220 */ /* 0x000fc40000410000 */
[----:B------:R-:W-:Y:S02]  /*3680*/  FMUL.FTZ R88, R116, R101 ;  /* 0x0000006574587220 */ /* 0x000fe40000410000 */
[C---:B------:R-:W-:Y:S01]  /*3690*/  FADD.FTZ R111, -R108.reuse, R111 ;  /* 0x0000006f6c6f7221 */ /* 0x040fe20000010100 */
[----:B------:R0:W-:Y:S01]  /*36a0*/  STG.E.128 [R90.64], R80 ;  /* 0x000000505a007986 */ /* 0x0001e2000c101d04 */
[----:B------:R-:W-:Y:S02]  /*36b0*/  FADD.FTZ R113, -R108, R113 ;  /* 0x000000716c717221 */ /* 0x000fe40000010100 */
[C---:B------:R-:W-:Y:S02]  /*36c0*/  FMUL.FTZ R101, R116.reuse, R104 ;  /* 0x0000006874657220 */ /* 0x040fe40000410000 */
[----:B------:R-:W-:Y:S02]  /*36d0*/  FMUL.FTZ R94, R116, R105 ;  /* 0x00000069745e7220 */ /* 0x000fe40000410000 */
[----:B------:R-:W-:-:S02]  /*36e0*/  FADD.FTZ R107, -R108, R107 ;  /* 0x0000006b6c6b7221 */ /* 0x000fc40000010100 */
[C---:B------:R-:W-:Y:S02]  /*36f0*/  FADD.FTZ R109, -R108.reuse, R109 ;  /* 0x0000006d6c6d7221 */ /* 0x040fe40000010100 */
[----:B------:R-:W-:Y:S02]  /*3700*/  FADD.FTZ R117, -R108, R117 ;  /* 0x000000756c757221 */ /* 0x000fe40000010100 */
[C---:B------:R-:W-:Y:S02]  /*3710*/  FMUL.FTZ R97, R116.reuse, R102 ;  /* 0x0000006674617220 */ /* 0x040fe40000410000 */
[----:B------:R-:W-:Y:S02]  /*3720*/  FMUL.FTZ R92, R116, R103 ;  /* 0x00000067745c7220 */ /* 0x000fe40000410000 */
[C---:B------:R-:W-:Y:S01]  /*3730*/  FADD.FTZ R115, -R108.reuse, R115 ;  /* 0x000000736c737221 */ /* 0x040fe20000010100 */
[----:B0-----:R-:W-:Y:S01]  /*3740*/  LEA R90, P1, R93, c[0x0][0x208], 0x4 ;  /* 0x000082005d5a7a11 */ /* 0x001fe200078220ff */
[----:B------:R-:W-:-:S02]  /*3750*/  FADD.FTZ R119, -R108, R119 ;  /* 0x000000776c777221 */ /* 0x000fc40000010100 */
[----:B------:R-:W-:Y:S02]  /*3760*/  FADD.FTZ R121, -R108, R121 ;  /* 0x000000796c797221 */ /* 0x000fe40000010100 */
[----:B------:R-:W-:Y:S02]  /*3770*/  FFMA.FTZ R103, R26, R123, R58 ;  /* 0x0000007b1a677223 */ /* 0x000fe4000001003a */
[----:B------:R-:W-:Y:S02]  /*3780*/  FFMA.FTZ R100, R27, R100, R59 ;  /* 0x000000641b647223 */ /* 0x000fe4000001003b */
[C---:B------:R-:W-:Y:S02]  /*3790*/  FADD.FTZ R127, -R108.reuse, R127 ;  /* 0x0000007f6c7f7221 */ /* 0x040fe40000010100 */
[----:B------:R-:W-:Y:S01]  /*37a0*/  FADD.FTZ R129, -R108, R129 ;  /* 0x000000816c817221 */ /* 0x000fe20000010100 */
[----:B------:R-:W-:Y:S01]  /*37b0*/  F2FP.BF16.PACK_AB R103, R100, R103 ;  /* 0x000000676467723e */ /* 0x000fe200000010ff */
[----:B------:R-:W-:-:S02]  /*37c0*/  FADD.FTZ R131, -R108, R131 ;  /* 0x000000836c837221 */ /* 0x000fc40000010100 */
[C---:B------:R-:W-:Y:S02]  /*37d0*/  FADD.FTZ R133, -R108.reuse, R133 ;  /* 0x000000856c857221 */ /* 0x040fe40000010100 */
[C---:B------:R-:W-:Y:S02]  /*37e0*/  FADD.FTZ R135, -R108.reuse, R135 ;  /* 0x000000876c877221 */ /* 0x040fe40000010100 */
[C---:B------:R-:W-:Y:S02]  /*37f0*/  FADD.FTZ R137, -R108.reuse, R137 ;  /* 0x000000896c897221 */ /* 0x040fe40000010100 */
[----:B------:R-:W-:Y:S02]  /*3800*/  FADD.FTZ R139, -R108, R139 ;  /* 0x0000008b6c8b7221 */ /* 0x000fe40000010100 */
[----:B------:R-:W-:Y:S02]  /*3810*/  FFMA.FTZ R95, R36, R95, R68 ;  /* 0x0000005f245f7223 */ /* 0x000fe40000010044 */
[----:B------:R-:W-:-:S02]  /*3820*/  FFMA.FTZ R88, R37, R88, R69 ;  /* 0x0000005825587223 */ /* 0x000fc40000010045 */
[C---:B------:R-:W-:Y:S02]  /*3830*/  FMUL.FTZ R111, R116.reuse, R111 ;  /* 0x0000006f746f7220 */ /* 0x040fe40000410000 */
[----:B------:R-:W-:Y:S01]  /*3840*/  FMUL.FTZ R98, R116, R113 ;  /* 0x0000007174627220 */ /* 0x000fe20000410000 */
[----:B------:R-:W-:Y:S01]  /*3850*/  F2FP.BF16.PACK_AB R80, R88, R95 ;  /* 0x0000005f5850723e */ /* 0x000fe200000010ff */
[----:B------:R-:W-:Y:S02]  /*3860*/  FFMA.FTZ R101, R32, R101, R64 ;  /* 0x0000006520657223 */ /* 0x000fe40000010040 */
[----:B------:R-:W-:Y:S02]  /*3870*/  FFMA.FTZ R94, R33, R94, R65 ;  /* 0x0000005e215e7223 */ /* 0x000fe40000010041 */
[C---:B------:R-:W-:Y:S02]  /*3880*/  FMUL.FTZ R107, R116.reuse, R107 ;  /* 0x0000006b746b7220 */ /* 0x040fe40000410000 */
[----:B------:R-:W-:Y:S01]  /*3890*/  FMUL.FTZ R96, R116, R109 ;  /* 0x0000006d74607220 */ /* 0x000fe20000410000 */
[----:B------:R-:W-:Y:S01]  /*38a0*/  F2FP.BF16.PACK_AB R82, R94, R101 ;  /* 0x000000655e52723e */ /* 0x000fe200000010ff */
[----:B------:R-:W-:Y:S01]  /*38b0*/  FMUL.FTZ R102, R116, R117 ;  /* 0x0000007574667220 */ /* 0x000fe20000410000 */
[----:B------:R-:W-:Y:S01]  /*38c0*/  LEA R94, P3, R106, c[0x0][0x208], 0x4 ;  /* 0x000082006a5e7a11 */ /* 0x000fe200078620ff */
[----:B------:R-:W-:-:S02]  /*38d0*/  FFMA.FTZ R97, R38, R97, R70 ;  /* 0x0000006126617223 */ /* 0x000fc40000010046 */
[----:B------:R-:W-:Y:S02]  /*38e0*/  FFMA.FTZ R92, R39, R92, R71 ;  /* 0x0000005c275c7223 */ /* 0x000fe40000010047 */
[C---:B------:R-:W-:Y:S02]  /*38f0*/  FMUL.FTZ R115, R116.reuse, R115 ;  /* 0x0000007374737220 */ /* 0x040fe40000410000 */
[----:B------:R-:W-:Y:S01]  /*3900*/  FMUL.FTZ R119, R116, R119 ;  /* 0x0000007774777220 */ /* 0x000fe20000410000 */
[----:B------:R-:W-:Y:S01]  /*3910*/  F2FP.BF16.PACK_AB R81, R92, R97 ;  /* 0x000000615c51723e */ /* 0x000fe200000010ff */
[C---:B------:R-:W-:Y:S01]  /*3920*/  FMUL.FTZ R104, R116.reuse, R121 ;  /* 0x0000007974687220 */ /* 0x040fe20000410000 */
[----:B------:R-:W-:Y:S01]  /*3930*/  LEA R92, P2, R99, c[0x0][0x208], 0x4 ;  /* 0x00008200635c7a11 */ /* 0x000fe200078420ff */
        /* <DEDUP_REMOVED lines=14> */
[----:B------:R-:W-:Y:S01]  /*3a20*/  LEA.HI.X R91, R93, c[0x0][0x20c], RZ, 0x4, P1 ;  /* 0x000083005d5b7a11 */ /* 0x000fe200008f24ff */
[----:B------:R-:W-:Y:S01]  /*3a30*/  FFMA.FTZ R101, R30, R115, R62 ;  /* 0x000000731e657223 */ /* 0x000fe2000001003e */
[----:B------:R-:W-:Y:S01]  /*3a40*/  F2FP.BF16.PACK_AB R83, R96, R107 ;  /* 0x0000006b6053723e */ /* 0x000fe200000010ff */
[----:B------:R-:W-:Y:S01]  /*3a50*/  FFMA.FTZ R102, R24, R119, R56 ;  /* 0x0000007718667223 */ /* 0x000fe20000010038 */
[----:B------:R-:W-:Y:S01]  /*3a60*/  LEA.HI.X R93, R99, c[0x0][0x20c], RZ, 0x4, P2 ;  /* 0x00008300635d7a11 */ /* 0x000fe200010f24ff */
[----:B------:R-:W-:Y:S01]  /*3a70*/  FFMA.FTZ R95, R25, R104, R57 ;  /* 0x00000068195f7223 */ /* 0x000fe20000010039 */
[----:B------:R-:W-:Y:S01]  /*3a80*/  F2FP.BF16.PACK_AB R101, R88, R101 ;  /* 0x000000655865723e */ /* 0x000fe200000010ff */
[----:B------:R-:W-:Y:S01]  /*3a90*/  FFMA.FTZ R135, R16, R135, R48 ;  /* 0x0000008710877223 */ /* 0x000fe20000010030 */
[----:B------:R0:W-:Y:S01]  /*3aa0*/  STG.E.128 [R90.64], R80 ;  /* 0x000000505a007986 */ /* 0x0001e2000c101d04 */
[----:B------:R-:W-:Y:S01]  /*3ab0*/  FFMA.FTZ R139, R18, R139, R50 ;  /* 0x0000008b128b7223 */ /* 0x000fe20000010032 */
[----:B------:R-:W-:Y:S01]  /*3ac0*/  F2FP.BF16.PACK_AB R102, R95, R102 ;  /* 0x000000665f66723e */ /* 0x000fe200000010ff */
[----:B------:R-:W-:Y:S01]  /*3ad0*/  FFMA.FTZ R114, R19, R114, R51 ;  /* 0x0000007213727223 */ /* 0x000fe20000010033 */
[----:B------:R-:W-:Y:S01]  /*3ae0*/  LEA.HI.X R95, R106, c[0x0][0x20c], RZ, 0x4, P3 ;  /* 0x000083006a5f7a11 */ /* 0x000fe200018f24ff */
[----:B------:R-:W-:Y:S01]  /*3af0*/  FFMA.FTZ R112, R17, R112, R49 ;  /* 0x0000007011707223 */ /* 0x000fe20000010031 */
[----:B------:R-:W-:Y:S01]  /*3b00*/  ISETP.GE.AND P1, PT, R3, c[0x0][0x164], PT ;  /* 0x0000590003007a0c */ /* 0x000fe20003f26270 */
[----:B------:R-:W-:Y:S01]  /*3b10*/  FFMA.FTZ R131, R22, R131, R54 ;  /* 0x0000008316837223 */ /* 0x000fe20000010036 */
[----:B------:R-:W-:Y:S01]  /*3b20*/  F2FP.BF16.PACK_AB R139, R114, R139 ;  /* 0x0000008b728b723e */ /* 0x000fe200000010ff */
[----:B------:R-:W-:Y:S01]  /*3b30*/  FFMA.FTZ R110, R23, R110, R55 ;  /* 0x0000006e176e7223 */ /* 0x000fe20000010037 */
[----:B------:R-:W-:Y:S01]  /*3b40*/  F2FP.BF16.PACK_AB R138, R112, R135 ;  /* 0x00000087708a723e */ /* 0x000fe200000010ff */
[----:B------:R-:W-:Y:S01]  /*3b50*/  FFMA.FTZ R127, R20, R127, R52 ;  /* 0x0000007f147f7223 */ /* 0x000fe20000010034 */
[----:B------:R0:W-:Y:S01]  /*3b60*/  STG.E.128 [R92.64], R100 ;  /* 0x000000645c007986 */ /* 0x0001e2000c101d04 */
[----:B------:R-:W-:Y:S01]  /*3b70*/  FFMA.FTZ R108, R21, R108, R53 ;  /* 0x0000006c156c7223 */ /* 0x000fe20000010035 */
[----:B------:R-:W-:-:S02]  /*3b80*/  F2FP.BF16.PACK_AB R137, R110, R131 ;  /* 0x000000836e89723e */ /* 0x000fc400000010ff */
[----:B------:R-:W-:Y:S02]  /*3b90*/  LOP3.LUT P2, RZ, R86, 0xff, RZ, 0xc0, !PT ;  /* 0x000000ff56ff7812 */ /* 0x000fe4000784c0ff */
[----:B------:R-:W-:Y:S02]  /*3ba0*/  F2FP.BF16.PACK_AB R136, R108, R127 ;  /* 0x0000007f6c88723e */ /* 0x000fe400000010ff */
[----:B------:R-:W-:-:S03]  /*3bb0*/  SEL R86, RZ, 0x1, P2 ;  /* 0x00000001ff567807 */ /* 0x000fc60001000000 */
[----:B------:R0:W-:Y:S02]  /*3bc0*/  STG.E.128 [R94.64], R136 ;  /* 0x000000885e007986 */ /* 0x0001e4000c101d04 */
[----:B0----5:R-:W-:Y:S01]  /*3bd0*/  @P1 CALL.REL.NOINC `(.L_x_6035) ;  /* 0x0000001000001944 */ /* 0x021fe20003c00000 */
[----:B------:R-:W-:Y:S05]  /*3be0*/  BRA `(.L_x_6036) ;  /* 0xffffc7e000007947 */ /* 0x000fea000383ffff */
.L_x_6035:
[----:B------:R-:W-:Y:S05]  /*3bf0*/  EXIT ;  /* 0x000000000000794d */ /* 0x000fea0003800000 */
.L_x_6033:
[----:B0-----:R-:W-:Y:S01]  /*3c00*/  HFMA2.MMA R143, -RZ, RZ, 0, 5.9604644775390625e-08 ;  /* 0x00000001ff8f7435 */ /* 0x001fe200000001ff */
[----:B------:R-:W-:Y:S02]  /*3c10*/  MOV R81, 0x1f ;  /* 0x0000001f00517802 */ /* 0x000fe40000000f00 */
[----:B------:R-:W-:Y:S02]  /*3c20*/  MOV R108, 0xffffffff ;  /* 0xffffffff006c7802 */ /* 0x000fe40000000f00 */
[----:B------:R-:W-:Y:S02]  /*3c30*/  MOV R140, 0x3c50 ;  /* 0x00003c50008c7802 */ /* 0x000fe40000000f00 */
[----:B-----5:R-:W-:Y:S05]  /*3c40*/  CALL.REL.NOINC `($__internal_19_$__cuda_sm70_shflsync_bfly_p) ;  /* 0x0000079000007944 */ /* 0x020fea0003c00000 */
[----:B-1----:R-:W-:Y:S01]  /*3c50*/  MOV R80, R143 ;  /* 0x0000008f00507202 */ /* 0x002fe20000000f00 */
[----:B0-----:R-:W-:Y:S05]  /*3c60*/  BRA `(.L_x_6037) ;  /* 0xffffed5000007947 */ /* 0x001fea000383ffff */
.L_x_6034:
[----:B------:R-:W-:Y:S01]  /*3c70*/  HFMA2.MMA R143, -RZ, RZ, 0, 1.1920928955078125e-07 ;  /* 0x00000002ff8f7435 */ /* 0x000fe200000001ff */
[----:B------:R-:W-:Y:S02]  /*3c80*/  MOV R81, 0x1f ;  /* 0x0000001f00517802 */ /* 0x000fe40000000f00 */
[----:B------:R-:W-:-:S02]  /*3c90*/  MOV R108, 0xffffffff ;  /* 0xffffffff006c7802 */ /* 0x000fc40000000f00 */
[----:B------:R-:W-:Y:S02]  /*3ca0*/  MOV R140, 0x3cc0 ;  /* 0x00003cc0008c7802 */ /* 0x000fe40000000f00 */
[----:B-----5:R-:W-:Y:S05]  /*3cb0*/  CALL.REL.NOINC `($__internal_19_$__cuda_sm70_shflsync_bfly_p) ;  /* 0x0000072000007944 */ /* 0x020fea0003c00000 */
[----:B01----:R-:W-:Y:S01]  /*3cc0*/  FADD.FTZ R112, R112, R143 ;  /* 0x0000008f70707221 */ /* 0x003fe20000010000 */
[----:B------:R-:W-:Y:S01]  /*3cd0*/  HFMA2.MMA R143, -RZ, RZ, 0, 2.384185791015625e-07 ;  /* 0x00000004ff8f7435 */ /* 0x000fe200000001ff */
[----:B------:R-:W-:Y:S02]  /*3ce0*/  MOV R81, 0x1f ;  /* 0x0000001f00517802 */ /* 0x000fe40000000f00 */
[----:B------:R-:W-:Y:S02]  /*3cf0*/  MOV R108, 0xffffffff ;  /* 0xffffffff006c7802 */ /* 0x000fe40000000f00 */
[----:B------:R-:W-:Y:S02]  /*3d00*/  MOV R140, 0x3d20 ;  /* 0x00003d20008c7802 */ /* 0x000fe40000000f00 */
[----:B------:R-:W-:Y:S05]  /*3d10*/  CALL.REL.NOINC `($__internal_19_$__cuda_sm70_shflsync_bfly_p) ;  /* 0x000006c000007944 */ /* 0x000fea0003c00000 */
[----:B01----:R-:W-:Y:S01]  /*3d20*/  FADD.FTZ R112, R112, R143 ;  /* 0x0000008f70707221 */ /* 0x003fe20000010000 */
[----:B------:R-:W-:Y:S01]  /*3d30*/  HFMA2.MMA R143, -RZ, RZ, 0, 4.76837158203125e-07 ;  /* 0x00000008ff8f7435 */ /* 0x000fe200000001ff */
[----:B------:R-:W-:Y:S02]  /*3d40*/  MOV R81, 0x1f ;  /* 0x0000001f00517802 */ /* 0x000fe40000000f00 */
[----:B------:R-:W-:-:S02]  /*3d50*/  MOV R108, 0xffffffff ;  /* 0xffffffff006c7802 */ /* 0x000fc40000000f00 */
[----:B------:R-:W-:Y:S02]  /*3d60*/  MOV R140, 0x3d80 ;  /* 0x00003d80008c7802 */ /* 0x000fe40000000f00 */
[----:B------:R-:W-:Y:S05]  /*3d70*/  CALL.REL.NOINC `($__internal_19_$__cuda_sm70_shflsync_bfly_p) ;  /* 0x0000066000007944 */ /* 0x000fea0003c00000 */
[----:B01----:R-:W-:Y:S01]  /*3d80*/  FADD.FTZ R112, R112, R143 ;  /* 0x0000008f70707221 */ /* 0x003fe20000010000 */
[----:B------:R-:W-:Y:S01]  /*3d90*/  HFMA2.MMA R143, -RZ, RZ, 0, 9.5367431640625e-07 ;  /* 0x00000010ff8f7435 */ /* 0x000fe200000001ff */
[----:B------:R-:W-:Y:S02]  /*3da0*/  MOV R81, 0x1f ;  /* 0x0000001f00517802 */ /* 0x000fe40000000f00 */
[----:B------:R-:W-:Y:S02]  /*3db0*/  MOV R108, 0xffffffff ;  /* 0xffffffff006c7802 */ /* 0x000fe40000000f00 */
[----:B------:R-:W-:Y:S02]  /*3dc0*/  MOV R140, 0x3de0 ;  /* 0x00003de0008c7802 */ /* 0x000fe40000000f00 */
[----:B------:R-:W-:Y:S05]  /*3dd0*/  CALL.REL.NOINC `($__internal_19_$__cuda_sm70_shflsync_bfly_p) ;  /* 0x0000060000007944 */ /* 0x000fea0003c00000 */
[----:B-1----:R-:W-:Y:S01]  /*3de0*/  FADD.FTZ R80, R112, R143 ;  /* 0x0000008f70507221 */ /* 0x002fe20000010000 */
[----:B------:R-:W-:Y:S01]  /*3df0*/  HFMA2.MMA R143, -RZ, RZ, 0, 5.9604644775390625e-08 ;  /* 0x00000001ff8f7435 */ /* 0x000fe200000001ff */
[----:B------:R-:W-:Y:S02]  /*3e00*/  MOV R140, 0x4250 ;  /* 0x00004250008c7802 */ /* 0x000fe40000000f00 */
        /* <DEDUP_REMOVED lines=63> */
[----:B------:R-:W-:-:S04]  /*4200*/  FFMA.FTZ R81, R110, R110, R81 ;  /* 0x0000006e6e517223 */ /* 0x000fc80000010051 */
[----:B------:R-:W-:Y:S01]  /*4210*/  FFMA.FTZ R112, R108, R108, R81 ;  /* 0x0000006c6c707223 */ /* 0x000fe20000010051 */
[----:B------:R-:W-:Y:S02]  /*4220*/  MOV R81, 0x1f ;  /* 0x0000001f00517802 */ /* 0x000fe40000000f00 */
[----:B------:R-:W-:Y:S02]  /*4230*/  MOV R108, 0xffffffff ;  /* 0xffffffff006c7802 */ /* 0x000fe40000000f00 */
[----:B------:R-:W-:Y:S05]  /*4240*/  CALL.REL.NOINC `($__internal_19_$__cuda_sm70_shflsync_bfly_p) ;  /* 0x0000019000007944 */ /* 0x000fea0003c00000 */
[----:B01----:R-:W-:Y:S01]  /*4250*/  FADD.FTZ R112, R112, R143 ;  /* 0x0000008f70707221 */ /* 0x003fe20000010000 */
[----:B------:R-:W-:Y:S01]  /*4260*/  HFMA2.MMA R143, -RZ, RZ, 0, 1.1920928955078125e-07 ;  /* 0x00000002ff8f7435 */ /* 0x000fe200000001ff */
[----:B------:R-:W-:Y:S02]  /*4270*/  MOV R81, 0x1f ;  /* 0x0000001f00517802 */ /* 0x000fe40000000f00 */
[----:B------:R-:W-:Y:S02]  /*4280*/  MOV R108, 0xffffffff ;  /* 0xffffffff006c7802 */ /* 0x000fe40000000f00 */
[----:B------:R-:W-:Y:S02]  /*4290*/  MOV R140, 0x42b0 ;  /* 0x000042b0008c7802 */ /* 0x000fe40000000f00 */
[----:B------:R-:W-:Y:S05]  /*42a0*/  CALL.REL.NOINC `($__internal_19_$__cuda_sm70_shflsync_bfly_p) ;  /* 0x0000013000007944 */ /* 0x000fea0003c00000 */
[----:B01----:R-:W-:Y:S01]  /*42b0*/  FADD.FTZ R112, R112, R143 ;  /* 0x0000008f70707221 */ /* 0x003fe20000010000 */
[----:B------:R-:W-:Y:S01]  /*42c0*/  HFMA2.MMA R143, -RZ, RZ, 0, 2.384185791015625e-07 ;  /* 0x00000004ff8f7435 */ /* 0x000fe200000001ff */
[----:B------:R-:W-:-:S02]  /*42d0*/  MOV R81, 0x1f ;  /* 0x0000001f00517802 */ /* 0x000fc40000000f00 */
[----:B------:R-:W-:Y:S02]  /*42e0*/  MOV R108, 0xffffffff ;  /* 0xffffffff006c7802 */ /* 0x000fe40000000f00 */
[----:B------:R-:W-:Y:S02]  /*42f0*/  MOV R140, 0x4310 ;  /* 0x00004310008c7802 */ /* 0x000fe40000000f00 */
[----:B------:R-:W-:Y:S05]  /*4300*/  CALL.REL.NOINC `($__internal_19_$__cuda_sm70_shflsync_bfly_p) ;  /* 0x000000d000007944 */ /* 0x000fea0003c00000 */
[----:B01----:R-:W-:Y:S01]  /*4310*/  FADD.FTZ R112, R112, R143 ;  /* 0x0000008f70707221 */ /* 0x003fe20000010000 */
[----:B------:R-:W-:Y:S01]  /*4320*/  HFMA2.MMA R143, -RZ, RZ, 0, 4.76837158203125e-07 ;  /* 0x00000008ff8f7435 */ /* 0x000fe200000001ff */
[----:B------:R-:W-:Y:S02]  /*4330*/  MOV R81, 0x1f ;  /* 0x0000001f00517802 */ /* 0x000fe40000000f00 */
[----:B------:R-:W-:Y:S02]  /*4340*/  MOV R108, 0xffffffff ;  /* 0xffffffff006c7802 */ /* 0x000fe40000000f00 */
[----:B------:R-:W-:Y:S02]  /*4350*/  MOV R140, 0x4370 ;  /* 0x00004370008c7802 */ /* 0x000fe40000000f00 */
[----:B------:R-:W-:Y:S05]  /*4360*/  CALL.REL.NOINC `($__internal_19_$__cuda_sm70_shflsync_bfly_p) ;  /* 0x0000007000007944 */ /* 0x000fea0003c00000 */
[----:B01----:R-:W-:Y:S01]  /*4370*/  FADD.FTZ R112, R112, R143 ;  /* 0x0000008f70707221 */ /* 0x003fe20000010000 */
[----:B------:R-:W-:Y:S01]  /*4380*/  HFMA2.MMA R143, -RZ, RZ, 0, 9.5367431640625e-07 ;  /* 0x00000010ff8f7435 */ /* 0x000fe200000001ff */
[----:B------:R-:W-:-:S02]  /*4390*/  MOV R81, 0x1f ;  /* 0x0000001f00517802 */ /* 0x000fc40000000f00 */
[----:B------:R-:W-:Y:S02]  /*43a0*/  MOV R108, 0xffffffff ;  /* 0xffffffff006c7802 */ /* 0x000fe40000000f00 */
[----:B------:R-:W-:Y:S02]  /*43b0*/  MOV R140, 0x43d0 ;  /* 0x000043d0008c7802 */ /* 0x000fe40000000f00 */
[----:B------:R-:W-:Y:S05]  /*43c0*/  CALL.REL.NOINC `($__internal_19_$__cuda_sm70_shflsync_bfly_p) ;  /* 0x0000001000007944 */ /* 0x000fea0003c00000 */
[----:B01----:R-:W-:Y:S05]  /*43d0*/  BRA `(.L_x_6038) ;  /* 0xffffeb2000007947 */ /* 0x003fea000383ffff */
        .weak           $__internal_19_$__cuda_sm70_shflsync_bfly_p
        .type           $__internal_19_$__cuda_sm70_shflsync_bfly_p,@function
        .size           $__internal_19_$__cuda_sm70_shflsync_bfly_p,(.L_x_26479 - $__internal_19_$__cuda_sm70_shflsync_bfly_p)
$__internal_19_$__cuda_sm70_shflsync_bfly_p:
[----:B------:R-:W-:Y:S01]  /*43e0*/  HFMA2.MMA R141, -RZ, RZ, 0, 0 ;  /* 0x00000000ff8d7435 */ /* 0x000fe200000001ff */
[----:B------:R-:W-:Y:S04]  /*43f0*/  WARPSYNC R108 ;  /* 0x0000006c00007348 */ /* 0x000fe80003800000 */
[----:B------:R0:W1:Y:S01]  /*4400*/  SHFL.BFLY PT, R143, R112, R143, R81 ;  /* 0x0c00008f708f7389 */ /* 0x00006200000e0051 */
[----:B------:R-:W-:Y:S05]  /*4410*/  RET.REL.NODEC R140 `(_ZN10layer_norm31ln_parallel_residual_fwd_kernelINS_13Kernel_traitsIf13__nv_bfloat16S2_S2_fjLj8192ELj1ELj1ELj8ELj16ENS_18Kernel_traits_baseILj8192EfS2_S2_S2_fjLj256EEEEELb0ELb1ELb1EEEvNS_9FwdParamsE) ;  /* 0xffffbbe08c007950 */ /* 0x000fea0003c3ffff */
.L_x_6039:
        /* <DEDUP_REMOVED lines=14> */
.L_x_26479:


//--------------------- .text._ZN10layer_norm31ln_parallel_residual_fwd_kernelINS_13Kernel_traitsIf13__nv_bfloat16S2_S2_fjLj8192ELj1ELj1ELj8ELj16ENS_18Kernel_traits_baseILj8192EfS2_S2_S2_fjLj256EEEEELb1ELb0ELb0EEEvNS_9FwdParamsE --------------------------
	.section	.text._ZN10layer_norm31ln_parallel_residual_fwd_kernelINS_13Kernel_traitsIf13__nv_bfloat16S2_S2_fjLj8192ELj1ELj1ELj8ELj16ENS_18Kernel_traits_baseILj8192EfS2_S2_S2_fjLj256EEEEELb1ELb0ELb0EEEvNS_9FwdParamsE,"ax",@progbits
	.sectioninfo	@"SHI_REGISTERS=218"
	.align	128
        .global         _ZN10layer_norm31ln_parallel_residual_fwd_kernelINS_13Kernel_traitsIf13__nv_bfloat16S2_S2_fjLj8192ELj1ELj1ELj8ELj16ENS_18Kernel_traits_baseILj8192EfS2_S2_S2_fjLj256EEEEELb1ELb0ELb0EEEvNS_9FwdParamsE
        .type           _ZN10layer_norm31ln_parallel_residual_fwd_kernelINS_13Kernel_traitsIf13__nv_bfloat16S2_S2_fjLj8192ELj1ELj1ELj8ELj16ENS_18Kernel_traits_baseILj8192EfS2_S2_S2_fjLj256EEEEELb1ELb0ELb0EEEvNS_9FwdParamsE,@function
        .size           _ZN10layer_norm31ln_parallel_residual_fwd_kernelINS_13Kernel_traitsIf13__nv_bfloat16S2_S2_fjLj8192ELj1ELj1ELj8ELj16ENS_18Kernel_traits_baseILj8192EfS2_S2_S2_fjLj256EEEEELb1ELb0ELb0EEEvNS_9FwdParamsE,(.L_x_26480 - _ZN10layer_norm31ln_parallel_residual_fwd_kernelINS_13Kernel_traitsIf13__nv_bfloat16S2_S2_fjLj8192ELj1ELj1ELj8ELj16ENS_18Kernel_traits_baseILj8192EfS2_S2_S2_fjLj256EEEEELb1ELb0ELb0EEEvNS_9FwdParamsE)
        .other          _ZN10layer_norm31ln_parallel_residual_fwd_kernelINS_13Kernel_traitsIf13__nv_bfloat16S2_S2_fjLj8192ELj1ELj1ELj8ELj16ENS_18Kernel_traits_baseILj8192EfS2_S2_S2_fjLj256EEEEELb1ELb0ELb0EEEvNS_9FwdParamsE,@"STO_CUDA_ENTRY STV_DEFAULT"
_ZN10layer_norm31ln_parallel_residual_fwd_kernelINS_13Kernel_traitsIf13__nv_bfloat16S2_S2_fjLj8192ELj1ELj1ELj8ELj16ENS_18Kernel_traits_baseILj8192EfS2_S2_S2_fjLj256EEEEELb1ELb0ELb0EEEvNS_9FwdParamsE:
.text._ZN10layer_norm31ln_parallel_residual_fwd_kernelINS_13Kernel_traitsIf13__nv_bfloat16S2_S2_fjLj8192ELj1ELj1ELj8ELj16ENS_18Kernel_traits_baseILj8192EfS2_S2_S2_fjLj256EEEEELb1ELb0ELb0EEEvNS_9FwdParamsE:
        /* <DEDUP_REMOVED lines=21> */
[----:B--2---:R-:W0:Y:S01]  /*0150*/  @P0 R2UR UR4, R2 ;  /* 0x00000000020403c2 */ /* 0x004e2200000e0000 */
[----:B---3--:R-:W-:-:S07]  /*0160*/  @P0 IADD3 R0, P1, R4, c[0x0][0x240], RZ ;  /* 0x0000900004000a10 */ /* 0x008fce0007f3e0ff */
[----:B------:R1:W2:Y:S01]  /*0170*/  @P0 R2UR UR5, R3 ;  /* 0x00000000030503c2 */ /* 0x0002a200000e0000 */
        /* <DEDUP_REMOVED lines=10> */
[----:B------:R-:W-:Y:S02]  /*0220*/  UIADD3 UR10, UR5, -0x4498517b, URZ ;  /* 0xbb67ae85050a7890 */ /* 0x000fe4000fffe03f */
[----:B------:R-:W-:-:S02]  /*0230*/  UIADD3 UR12, UR5, 0x76cf5d0a, URZ ;  /* 0x76cf5d0a050c7890 */ /* 0x000fc4000fffe03f */
[----:B------:R-:W-:Y:S01]  /*0240*/  IMAD.WIDE.U32 R8, R8, -0x326172a9, RZ ;  /* 0xcd9e8d5708087825 */ /* 0x000fe200078e00ff */
[----:B------:R-:W-:Y:S01]  /*0250*/  UIADD3 UR14, UR5, 0x32370b8f, URZ ;  /* 0x32370b8f050e7890 */ /* 0x000fe2000fffe03f */
[----:B------:R-:W-:Y:S01]  /*0260*/  LOP3.LUT R7, R3, UR10, R4, 0x96, !PT ;  /* 0x0000000a03077c12 */ /* 0x000fe2000f8e9604 */
[----:B------:R-:W-:Y:S02]  /*0270*/  UIADD3 UR15, UR4, 0x78dde6e4, URZ ;  /* 0x78dde6e4040f7890 */ /* 0x000fe4000fffe03f */
[----:B------:R-:W-:Y:S01]  /*0280*/  LOP3.LUT R4, R9, UR9, R6, 0x96, !PT ;  /* 0x0000000909047c12 */ /* 0x000fe2000f8e9606 */
[----:B------:R-:W-:Y:S01]  /*0290*/  UIADD3 UR16, UR5, -0x126145ec, URZ ;  /* 0xed9eba1405107890 */ /* 0x000fe2000fffe03f */
[----:B------:R-:W-:Y:S01]  /*02a0*/  IMAD.WIDE.U32 R6, R7, -0x326172a9, RZ ;  /* 0xcd9e8d5707067825 */ /* 0x000fe200078e00ff */
[----:B------:R-:W-:Y:S02]  /*02b0*/  UIADD3 UR18, UR5, -0x56f99767, URZ ;  /* 0xa906689905127890 */ /* 0x000fe4000fffe03f */
[----:B------:R-:W-:Y:S01]  /*02c0*/  UIADD3 UR17, UR4, 0x1715609d, URZ ;  /* 0x1715609d04117890 */ /* 0x000fe2000fffe03f */
[----:B------:R-:W-:Y:S01]  /*02d0*/  IMAD.WIDE.U32 R4, R4, -0x2daee0ad, RZ ;  /* 0xd2511f5304047825 */ /* 0x000fe200078e00ff */
[----:B------:R-:W-:Y:S01]  /*02e0*/  LOP3.LUT R3, R7, UR11, R8, 0x96, !PT ;  /* 0x0000000b07037c12 */ /* 0x000fe2000f8e9608 */
[----:B------:R-:W-:-:S02]  /*02f0*/  UIADD3 UR19, UR4, -0x4ab325aa, URZ ;  /* 0xb54cda5604137890 */ /* 0x000fc4000fffe03f */
[----:B------:R-:W-:Y:S01]  /*0300*/  UIADD3 UR20, UR5, 0x646e171e, URZ ;  /* 0x646e171e05147890 */ /* 0x000fe2000fffe03f */
[----:B------:R-:W-:Y:S01]  /*0310*/  LOP3.LUT R8, R5, UR12, R2, 0x96, !PT ;  /* 0x0000000c05087c12 */ /* 0x000fe2000f8e9602 */
[----:B------:R-:W-:Y:S01]  /*0320*/  IMAD.WIDE.U32 R2, R3, -0x2daee0ad, RZ ;  /* 0xd2511f5303027825 */ /* 0x000fe200078e00ff */
[----:B------:R-:W-:Y:S02]  /*0330*/  UIADD3 UR22, UR5, 0x1fd5c5a3, URZ ;  /* 0x1fd5c5a305167890 */ /* 0x000fe4000fffe03f */
[----:B------:R-:W-:Y:S01]  /*0340*/  UIADD3 UR21, UR4, 0x5384540f, URZ ;  /* 0x5384540f04157890 */ /* 0x000fe2000fffe03f */
[----:B------:R-:W-:Y:S01]  /*0350*/  IMAD.WIDE.U32 R8, R8, -0x326172a9, RZ ;  /* 0xcd9e8d5708087825 */ /* 0x000fe200078e00ff */
[----:B------:R-:W-:Y:S01]  /*0360*/  LOP3.LUT R7, R3, UR14, R4, 0x96, !PT ;  /* 0x0000000e03077c12 */ /* 0x000fe2000f8e9604 */
[----:B------:R-:W-:Y:S02]  /*0370*/  UIADD3 UR23, UR4, -0xe443238, URZ ;  /* 0xf1bbcdc804177890 */ /* 0x000fe4000fffe03f */
[----:B------:R-:W-:Y:S01]  /*0380*/  UIADD3 UR24, UR5, -0x24c28bd8, URZ ;  /* 0xdb3d742805187890 */ /* 0x000fe2000fffe03f */
[----:B------:R-:W-:Y:S01]  /*0390*/  LOP3.LUT R4, R9, UR13, R6, 0x96, !PT ;  /* 0x0000000d09047c12 */ /* 0x000fe2000f8e9606 */
[----:B------:R-:W-:Y:S01]  /*03a0*/  IMAD.WIDE.U32 R6, R7, -0x326172a9, RZ ;  /* 0xcd9e8d5707067825 */ /* 0x000fe200078e00ff */
[----:B------:R-:W-:-:S02]  /*03b0*/  UIADD3 UR25, UR4, -0x700cb87f, URZ ;  /* 0x8ff3478104197890 */ /* 0x000fc4000fffe03f */
[----:B------:R-:W-:Y:S01]  /*03c0*/  UIADD3 UR26, UR5, -0x695add53, URZ ;  /* 0x96a522ad051a7890 */ /* 0x000fe2000fffe03f */
[----:B------:R-:W-:Y:S01]  /*03d0*/  IMAD.WIDE.U32 R4, R4, -0x2daee0ad, RZ ;  /* 0xd2511f5304047825 */ /* 0x000fe200078e00ff */
[----:B------:R-:W-:-:S04]  /*03e0*/  LOP3.LUT R3, R7, UR15, R8, 0x96, !PT ;  /* 0x0000000f07037c12 */ /* 0x000fc8000f8e9608 */
[----:B------:R-:W-:Y:S01]  /*03f0*/  LOP3.LUT R8, R5, UR16, R2, 0x96, !PT ;  /* 0x0000001005087c12 */ /* 0x000fe2000f8e9602 */
[----:B------:R-:W-:-:S04]  /*0400*/  IMAD.WIDE.U32 R2, R3, -0x2daee0ad, RZ ;  /* 0xd2511f5303027825 */ /* 0x000fc800078e00ff */
[----:B------:R-:W-:Y:S01]  /*0410*/  IMAD.MOV.U32 R5, RZ, RZ, c[0x0][0x168] ;  /* 0x00005a00ff057624 */ /* 0x000fe200078e00ff */
[----:B------:R-:W-:Y:S01]  /*0420*/  LOP3.LUT R7, R3, UR18, R4, 0x96, !PT ;  /* 0x0000001203077c12 */ /* 0x000fe2000f8e9604 */
[----:B------:R-:W-:-:S03]  /*0430*/  IMAD.WIDE.U32 R8, R8, -0x326172a9, RZ ;  /* 0xcd9e8d5708087825 */ /* 0x000fc600078e00ff */
[----:B------:R-:W-:Y:S02]  /*0440*/  SHF.R.S32.HI R3, RZ, 0x1f, R5 ;  /* 0x0000001fff037819 */ /* 0x000fe40000011405 */
[----:B------:R-:W-:Y:S01]  /*0450*/  LOP3.LUT R4, R9, UR17, R6, 0x96, !PT ;  /* 0x0000001109047c12 */ /* 0x000fe2000f8e9606 */
[----:B------:R-:W-:Y:S01]  /*0460*/  IMAD.WIDE.U32 R6, R7, -0x326172a9, RZ ;  /* 0xcd9e8d5707067825 */ /* 0x000fe200078e00ff */
[----:B------:R-:W-:-:S03]  /*0470*/  LEA.HI R16, R3, c[0x0][0x168], RZ, 0x3 ;  /* 0x00005a0003107a11 */ /* 0x000fc600078f18ff */
[----:B------:R-:W-:Y:S01]  /*0480*/  IMAD.WIDE.U32 R4, R4, -0x2daee0ad, RZ ;  /* 0xd2511f5304047825 */ /* 0x000fe200078e00ff */
[----:B------:R-:W-:Y:S02]  /*0490*/  LEA.HI.SX32 R25, R16, R25, 0x1d ;  /* 0x0000001910197211 */ /* 0x000fe400078feaff */
[----:B------:R-:W-:Y:S02]  /*04a0*/  LOP3.LUT R8, R7, UR19, R8, 0x96, !PT ;  /* 0x0000001307087c12 */ /* 0x000fe4000f8e9608 */
[C---:B------:R-:W-:Y:S02]  /*04b0*/  LOP3.LUT P2, RZ, R25.reuse, 0xffffff00, RZ, 0xc0, !PT ;  /* 0xffffff0019ff7812 */ /* 0x040fe4000784c0ff */
[C---:B------:R-:W-:Y:S01]  /*04c0*/  ISETP.GE.U32.AND P5, PT, R25.reuse, 0x200, PT ;  /* 0x000002001900780c */ /* 0x040fe20003fa6070 */
[----:B------:R-:W-:Y:S01]  /*04d0*/  IMAD.WIDE.U32 R8, R8, -0x2daee0ad, RZ ;  /* 0xd2511f5308087825 */ /* 0x000fe200078e00ff */
[----:B------:R-:W-:Y:S02]  /*04e0*/  ISETP.GE.U32.AND P4, PT, R25, 0x300, PT ;  /* 0x000003001900780c */ /* 0x000fe40003f86070 */
[----:B------:R-:W-:-:S02]  /*04f0*/  LOP3.LUT R10, R5, UR20, R2, 0x96, !PT ;  /* 0x00000014050a7c12 */ /* 0x000fc4000f8e9602 */
[----:B------:R-:W-:Y:S02]  /*0500*/  ISETP.GE.U32.AND P3, PT, R25, 0x400, PT ;  /* 0x000004001900780c */ /* 0x000fe40003f66070 */
[----:B------:R-:W-:Y:S01]  /*0510*/  LOP3.LUT R23, R9, UR22, R4, 0x96, !PT ;  /* 0x0000001609177c12 */ /* 0x000fe2000f8e9604 */
[----:B------:R-:W-:Y:S02]  /*0520*/  IMAD.WIDE.U32 R10, R10, -0x326172a9, RZ ;  /* 0xcd9e8d570a0a7825 */ /* 0x000fe400078e00ff */
[----:B------:R-:W-:Y:S02]  /*0530*/  @P2 LOP3.LUT R14, R14, 0x20, RZ, 0xfc, !PT ;  /* 0x000000200e0e2812 */ /* 0x000fe400078efcff */
[----:B------:R-:W-:Y:S01]  /*0540*/  IMAD.HI.U32 R15, R23, -0x326172a9, RZ ;  /* 0xcd9e8d57170f7827 */ /* 0x000fe200078e00ff */
[----:B------:R-:W-:Y:S02]  /*0550*/  LOP3.LUT R21, R11, UR21, R6, 0x96, !PT ;  /* 0x000000150b157c12 */ /* 0x000fe4000f8e9606 */
[----:B------:R-:W-:-:S03]  /*0560*/  LOP3.LUT R14, R14, 0xfffffeff, RZ, 0xc0, !PT ;  /* 0xfffffeff0e0e7812 */ /* 0x000fc600078ec0ff */
[----:B------:R-:W-:Y:S01]  /*0570*/  IMAD.HI.U32 R13, R21, -0x2daee0ad, RZ ;  /* 0xd2511f53150d7827 */ /* 0x000fe200078e00ff */
[----:B------:R-:W-:-:S04]  /*0580*/  @P5 LOP3.LUT R14, R14, 0x100, RZ, 0xfc, !PT ;  /* 0x000001000e0e5812 */ /* 0x000fc800078efcff */
[----:B------:R-:W-:-:S04]  /*0590*/  LOP3.LUT R14, R14, 0xffffff7f, RZ, 0xc0, !PT ;  /* 0xffffff7f0e0e7812 */ /* 0x000fc800078ec0ff */
[----:B------:R-:W-:-:S04]  /*05a0*/  @P4 LOP3.LUT R14, R14, 0x80, RZ, 0xfc, !PT ;  /* 0x000000800e0e4812 */ /* 0x000fc800078efcff */
[----:B------:R-:W-:-:S04]  /*05b0*/  LOP3.LUT R14, R14, 0xffffffbf, RZ, 0xc0, !PT ;  /* 0xffffffbf0e0e7812 */ /* 0x000fc800078ec0ff */
[----:B------:R-:W-:Y:S01]  /*05c0*/  @P3 LOP3.LUT R14, R14, 0x40, RZ, 0xfc, !PT ;  /* 0x000000400e0e3812 */ /* 0x000fe200078efcff */
        /* <DEDUP_REMOVED lines=9> */
[----:B------:R-:W-:-:S09]  /*0660*/  IMAD.SHL.U32 R4, R12, 0x20, RZ ;  /* 0x000000200c047824 */ /* 0x000fd200078e00ff */
[----:B------:R-:W-:-:S04]  /*0670*/  @P0 LEA R2, P2, R12, c[0x0][0x218], 0x5 ;  /* 0x000086000c020a11 */ /* 0x000fc800078428ff */
[----:B------:R-:W-:Y:S01]  /*0680*/  @P0 LEA.HI.X R3, R12, c[0x0][0x21c], RZ, 0x5, P2 ;  /* 0x000087000c030a11 */ /* 0x000fe200010f2cff */
[----:B------:R-:W-:Y:S01]  /*0690*/  IMAD.MOV.U32 R5, RZ, RZ, 0x20 ;  /* 0x00000020ff057424 */ /* 0x000fe200078e00ff */
        /* <DEDUP_REMOVED lines=19> */
.L_x_6041:
[----:B------:R-:W-:Y:S05]  /*07d0*/  BSYNC B0 ;  /* 0x0000000000007941 */ /* 0x000fea0003800000 */
.L_x_6040:
        /* <DEDUP_REMOVED lines=12> */
[C---:B------:R-:W-:Y:S01]  /*08a0*/  @P0 LEA.HI.X R3, R12.reuse, c[0x0][0x21c], RZ, 0x5, P2 ;  /* 0x000087000c030a11 */ /* 0x040fe200010f2cff */
[----:B------:R-:W-:Y:S01]  /*08b0*/  IMAD.MOV.U32 R7, RZ, RZ, 0x20 ;  /* 0x00000020ff077424 */ /* 0x000fe200078e00ff */
        /* <DEDUP_REMOVED lines=19> */
.L_x_6043:
[----:B------:R-:W-:Y:S05]  /*09f0*/  BSYNC B0 ;  /* 0x0000000000007941 */ /* 0x000fea0003800000 */
.L_x_6042:
        /* <DEDUP_REMOVED lines=33> */
.L_x_6045:
[----:B------:R-:W-:Y:S05]  /*0c10*/  BSYNC B0 ;  /* 0x0000000000007941 */ /* 0x000fea0003800000 */
.L_x_6044:
        /* <DEDUP_REMOVED lines=12> */
[----:B------:R-:W-:Y:S01]  /*0ce0*/  @P0 LEA.HI.X R3, R12, c[0x0][0x21c], RZ, 0x5, P2 ;  /* 0x000087000c030a11 */ /* 0x000fe200010f2cff */
[----:B------:R-:W-:Y:S01]  /*0cf0*/  IMAD.MOV.U32 R17, RZ, RZ, 0x20 ;  /* 0x00000020ff117424 */ /* 0x000fe200078e00ff */
[----:B------:R-:W-:Y:S02]  /*0d00*/  SHF.R.U32.HI R5, RZ, 0x1b, R12 ;  /* 0x0000001bff057819 */ /* 0x000fe4000001160c */
[C---:B------:R-:W-:Y:S01]  /*0d10*/  @P1 IADD3 R6, P2, R4.reuse, c[0x0][0x220], RZ ;  /* 0x0000880004061a10 */ /* 0x040fe20007f5e0ff */
[----:B------:R0:W5:Y:S04]  /*0d20*/  @P0 LDG.E.128 R124, [R2.64] ;  /* 0x00000006027c0981 */ /* 0x000168000c1e1d00 */
        /* <DEDUP_REMOVED lines=8> */
[----:B0-----:R-:W-:-:S02]  /*0db0*/  IMAD.WIDE.U32 R2, R12, R17, c[0x0][0x1b0] ;  /* 0x00006c000c027625 */ /* 0x001fc400078e0011 */
[----:B------:R0:W5:Y:S04]  /*0dc0*/  @P1 LDG.E.128 R132, [R6.64] ;  /* 0x0000000606841981 */ /* 0x000168000c1e1d00 */
[----:B------:R0:W5:Y:S04]  /*0dd0*/  @P1 LDG.E.128 R136, [R6.64+0x10] ;  /* 0x0000100606881981 */ /* 0x000168000c1e1d00 */
[----:B------:R0:W5:Y:S04]  /*0de0*/  LDG.E.128 R140, [R2.64] ;  /* 0x00000006028c7981 */ /* 0x000168000c1e1d00 */
[----:B------:R0:W5:Y:S04]  /*0df0*/  LDG.E.128 R144, [R2.64+0x10] ;  /* 0x0000100602907981 */ /* 0x000168000c1e1d00 */
[----:B------:R0:W5:Y:S04]  /*0e00*/  LDG.E.128 R148, [R4.64] ;  /* 0x0000000604947981 */ /* 0x000168000c1e1d00 */
[----:B------:R0:W5:Y:S02]  /*0e10*/  LDG.E.128 R152, [R4.64+0x10] ;  /* 0x0000100604987981 */ /* 0x000164000c1e1d00 */
.L_x_6047:
[----:B------:R-:W-:Y:S05]  /*0e20*/  BSYNC B0 ;  /* 0x0000000000007941 */ /* 0x000fea0003800000 */
.L_x_6046:
[----:B------:R-:W-:Y:S02]  /*0e30*/  ISETP.GE.AND P0, PT, R24, c[0x0][0x164], PT ;  /* 0x0000590018007a0c */ /* 0x000fe40003f06270 */
[----:B------:R-:W-:-:S02]  /*0e40*/  LOP3.LUT R15, R15, UR23, R10, 0x96, !PT ;  /* 0x000000170f0f7c12 */ /* 0x000fc4000f8e960a */
[----:B------:R-:W-:-:S09]  /*0e50*/  LOP3.LUT R13, R13, UR24, R8, 0x96, !PT ;  /* 0x000000180d0d7c12 */ /* 0x000fd2000f8e9608 */
[----:B------:R-:W-:Y:S05]  /*0e60*/  @P0 EXIT ;  /* 0x000000000000094d */ /* 0x000fea0003800000 */
[----:B------:R-:W-:Y:S01]  /*0e70*/  SHF.R.S32.HI R16, RZ, 0x3, R16 ;  /* 0x00000003ff107819 */ /* 0x000fe20000011410 */
[C---:B0-----:R-:W-:Y:S01]  /*0e80*/  IMAD.SHL.U32 R4, R173.reuse, 0x20, RZ ;  /* 0x00000020ad047824 */ /* 0x041fe200078e00ff */
[----:B------:R-:W-:Y:S01]  /*0e90*/  LOP3.LUT R3, R173, 0xe0, RZ, 0xc0, !PT ;  /* 0x000000e0ad037812 */ /* 0x000fe200078ec0ff */
[----:B------:R-:W-:Y:S01]  /*0ea0*/  IMAD R23, R23, -0x326172a9, RZ ;  /* 0xcd9e8d5717177824 */ /* 0x000fe200078e02ff */
[----:B------:R-:W-:Y:S01]  /*0eb0*/  LOP3.LUT R2, R16, 0xff, RZ, 0xc0, !PT ;  /* 0x000000ff10027812 */ /* 0x000fe200078ec0ff */
[----:B------:R-:W-:Y:S01]  /*0ec0*/  IMAD R21, R21, -0x2daee0ad, RZ ;  /* 0xd2511f5315157824 */ /* 0x000fe200078e02ff */
[----:B------:R-:W-:Y:S01]  /*0ed0*/  SHF.R.U32.HI R16, RZ, 0x3, R16 ;  /* 0x00000003ff107819 */ /* 0x000fe20000011610 */
[----:B------:R-:W-:Y:S01]  /*0ee0*/  IMAD R18, R15, -0x2daee0ad, RZ ;  /* 0xd2511f530f127824 */ /* 0x000fe200078e02ff */
[----:B------:R-:W-:Y:S01]  /*0ef0*/  LOP3.LUT R5, R4, 0x3e0, RZ, 0xc0, !PT ;  /* 0x000003e004057812 */ /* 0x000fe200078ec0ff */
[----:B------:R-:W-:Y:S01]  /*0f00*/  IMAD.IADD R3, R2, 0x1, -R3 ;  /* 0x0000000102037824 */ /* 0x000fe200078e0a03 */
[----:B------:R-:W-:Y:S01]  /*0f10*/  LOP3.LUT R16, R16, 0x1fffffe0, RZ, 0xc0, !PT ;  /* 0x1fffffe010107812 */ /* 0x000fe200078ec0ff */
[----:B------:R-:W-:Y:S01]  /*0f20*/  IMAD.HI.U32 R4, R13, -0x326172a9, RZ ;  /* 0xcd9e8d570d047827 */ /* 0x000fe200078e00ff */
[----:B------:R-:W-:Y:S01]  /*0f30*/  LOP3.LUT R19, R0, 0x3, RZ, 0xc0, !PT ;  /* 0x0000000300137812 */ /* 0x000fe200078ec0ff */
[----:B------:R-:W-:Y:S01]  /*0f40*/  ULDC.U8 UR8, c[0x0][0x1f0] ;  /* 0x00007c0000087ab9 */ /* 0x000fe20000000000 */
[----:B------:R-:W-:Y:S01]  /*0f50*/  IMNMX R3, RZ, R3, !PT ;  /* 0x00000003ff037217 */ /* 0x000fe20007800200 */
[----:B------:R-:W-:Y:S01]  /*0f60*/  IMAD.IADD R5, R2, 0x1, -R5 ;  /* 0x0000000102057824 */ /* 0x000fe200078e0a05 */
[----:B------:R-:W-:Y:S01]  /*0f70*/  LOP3.LUT R23, R4, UR25, R23, 0x96, !PT ;  /* 0x0000001904177c12 */ /* 0x000fe2000f8e9617 */
[----:B------:R-:W-:Y:S01]  /*0f80*/  IMAD.HI.U32 R2, R15, -0x2daee0ad, RZ ;  /* 0xd2511f530f027827 */ /* 0x000fe200078e00ff */
[----:B------:R-:W-:-:S02]  /*0f90*/  IMNMX R3, R3, 0x20, PT ;  /* 0x0000002003037817 */ /* 0x000fc40003800200 */
[----:B------:R-:W-:Y:S01]  /*0fa0*/  IMNMX R5, RZ, R5, !PT ;  /* 0x00000005ff057217 */ /* 0x000fe20007800200 */
[----:B------:R-:W-:Y:S01]  /*0fb0*/  IMAD R20, R13, -0x326172a9, RZ ;  /* 0xcd9e8d570d147824 */ /* 0x000fe200078e02ff */
[----:B------:R-:W-:Y:S01]  /*0fc0*/  LOP3.LUT R21, R2, UR26, R21, 0x96, !PT ;  /* 0x0000001a02157c12 */ /* 0x000fe2000f8e9615 */
[----:B------:R-:W-:Y:S01]  /*0fd0*/  IMAD.IADD R3, R3, 0x1, R16 ;  /* 0x0000000103037824 */ /* 0x000fe200078e0210 */
[----:B------:R-:W-:Y:S01]  /*0fe0*/  IMNMX R5, R5, 0x20, PT ;  /* 0x0000002005057817 */ /* 0x000fe20003800200 */
[----:B------:R-:W-:Y:S02]  /*0ff0*/  IMAD.MOV.U32 R17, RZ, RZ, RZ ;  /* 0x000000ffff117224 */ /* 0x000fe400078e00ff */
[----:B------:R-:W-:Y:S02]  /*1000*/  IMAD.SHL.U32 R3, R3, 0x8, RZ ;  /* 0x0000000803037824 */ /* 0x000fe400078e00ff */
[----:B------:R-:W-:Y:S02]  /*1010*/  IMAD.IADD R5, R16, 0x1, R5 ;  /* 0x0000000110057824 */ /* 0x000fe400078e0205 */
[----:B------:R-:W-:-:S02]  /*1020*/  IMAD.MOV.U32 R16, RZ, RZ, 0x1 ;  /* 0x00000001ff107424 */ /* 0x000fc400078e00ff */
[----:B------:R-:W0:Y:S01]  /*1030*/  I2F.U32 R3, R3 ;  /* 0x0000000300037306 */ /* 0x000e220000201000 */
[----:B------:R-:W-:-:S07]  /*1040*/  IMAD.SHL.U32 R15, R5, 0x8, RZ ;  /* 0x00000008050f7824 */ /* 0x000fce00078e00ff */
[----:B0-----:R0:W1:Y:S02]  /*1050*/  MUFU.RCP R22, R3 ;  /* 0x0000000300167308 */ /* 0x0010640000001000 */
.L_x_6582:
        /* <DEDUP_REMOVED lines=28> */
[----:B--2---:R-:W-:Y:S01]  /*1220*/  ISETP.NE.AND P1, PT, R19, 0x2, PT ;  /* 0x000000021300780c */ /* 0x004fe20003f25270 */
[----:B------:R-:W-:-:S12]  /*1230*/  IMAD.MOV.U32 R183, RZ, RZ, R21 ;  /* 0x000000ffffb77224 */ /* 0x000fd800078e0015 */
[----:B------:R-:W-:Y:S05]  /*1240*/  @!P1 BRA `(.L_x_6052) ;  /* 0x0000006000009947 */ /* 0x000fea0003800000 */
[----:B------:R-:W-:Y:S01]  /*1250*/  ISETP.NE.AND P1, PT, R19, 0x3, PT ;  /* 0x000000031300780c */ /* 0x000fe20003f25270 */
[----:B------:R-:W-:-:S12]  /*1260*/  IMAD.MOV.U32 R183, RZ, RZ, R23 ;  /* 0x000000ffffb77224 */ /* 0x000fd800078e0017 */
[----:B------:R-:W-:Y:S05]  /*1270*/  @P1 BRA `(.L_x_6052) ;  /* 0x0000003000001947 */ /* 0x000fea0003800000 */
[----:B------:R-:W-:Y:S01]  /*1280*/  IMAD.MOV.U32 R183, RZ, RZ, R18 ;  /* 0x000000ffffb77224 */ /* 0x000fe200078e0012 */
[----:B------:R-:W-:Y:S05]  /*1290*/  BRA `(.L_x_6052) ;  /* 0x0000001000007947 */ /* 0x000fea0003800000 */
.L_x_6051:
[----:B--2---:R-:W-:Y:S02]  /*12a0*/  IMAD.MOV.U32 R183, RZ, RZ, R20 ;  /* 0x000000ffffb77224 */ /* 0x004fe400078e0014 */
.L_x_6052:
[----:B------:R-:W-:Y:S05]  /*12b0*/  BSYNC B1 ;  /* 0x0000000000017941 */ /* 0x000fea0003800000 */
.L_x_6050:
        /* <DEDUP_REMOVED lines=16> */
.L_x_6056:
[----:B------:R-:W-:Y:S05]  /*13c0*/  BSYNC B2 ;  /* 0x0000000000027941 */ /* 0x000fea0003800000 */
.L_x_6055:
        /* <DEDUP_REMOVED lines=42> */
[----:B------:R-:W-:Y:S02]  /*1670*/  IMAD.MOV.U32 R18, RZ, RZ, R170 ;  /* 0x000000ffff127224 */ /* 0x000fe400078e00aa */
.L_x_6054:
[----:B------:R-:W-:Y:S05]  /*1680*/  BSYNC B1 ;  /* 0x0000000000017941 */ /* 0x000fea0003800000 */
.L_x_6053:
[----:B------:R-:W2:Y:S01]  /*1690*/  I2F.U32 R19, R183 ;  /* 0x000000b700137306 */ /* 0x000ea20000201000 */
[----:B------:R-:W-:Y:S01]  /*16a0*/  IMAD.MOV.U32 R170, RZ, RZ, 0x2f800000 ;  /* 0x2f800000ffaa7424 */ /* 0x000fe200078e00ff */
[----:B------:R-:W-:Y:S02]  /*16b0*/  ISETP.NE.U32.AND P1, PT, RZ, c[0x0][0x178], PT ;  /* 0x00005e00ff007a0c */ /* 0x000fe40003f25070 */
[----:B-----5:R-:W-:Y:S02]  /*16c0*/  PRMT R12, RZ, 0x5410, R164 ;  /* 0x00005410ff0c7816 */ /* 0x020fe400000000a4 */
[----:B------:R-:W-:Y:S02]  /*16d0*/  ISETP.NE.AND.EX P1, PT, RZ, c[0x0][0x17c], PT, P1 ;  /* 0x00005f00ff007a0c */ /* 0x000fe40003f25310 */
[----:B------:R-:W-:Y:S01]  /*16e0*/  LOP3.LUT R14, R14, 0xfffffff7, RZ, 0xc0, !PT ;  /* 0xfffffff70e0e7812 */ /* 0x000fe200078ec0ff */
[----:B------:R-:W-:-:S02]  /*16f0*/  FMUL.FTZ R12, R12, c[0x0][0x1e8] ;  /* 0x00007a000c0c7a20 */ /* 0x000fc40000410000 */
[----:B--2---:R-:W-:-:S05]  /*1700*/  FFMA.FTZ R19, R19, R170, 1.1641532182693481445e-10 ;  /* 0x2f00000013137423 */ /* 0x004fca00000100aa */
        /* <DEDUP_REMOVED lines=10> */
.L_x_6057:
        /* <DEDUP_REMOVED lines=12> */
.L_x_6060:
[----:B------:R-:W-:Y:S02]  /*1870*/  IMAD.MOV.U32 R171, RZ, RZ, R20 ;  /* 0x000000ffffab7224 */ /* 0x000fe400078e0014 */
.L_x_6061:
[----:B------:R-:W-:Y:S05]  /*1880*/  BSYNC B1 ;  /* 0x0000000000017941 */ /* 0x000fea0003800000 */
.L_x_6059:
        /* <DEDUP_REMOVED lines=16> */
.L_x_6065:
[----:B------:R-:W-:Y:S05]  /*1990*/  BSYNC B2 ;  /* 0x0000000000027941 */ /* 0x000fea0003800000 */
.L_x_6064:
        /* <DEDUP_REMOVED lines=42> */
[----:B------:R-:W-:Y:S01]  /*1c40*/  LOP3.LUT R21, R169, UR26, R18, 0x96, !PT ;  /* 0x0000001aa9157c12 */ /* 0x000fe2000f8e9612 */
[----:B------:R-:W-:Y:S02]  /*1c50*/  IMAD.MOV.U32 R18, RZ, RZ, R168 ;  /* 0x000000ffff127224 */ /* 0x000fe400078e00a8 */
.L_x_6063:
[----:B------:R-:W-:Y:S05]  /*1c60*/  BSYNC B1 ;  /* 0x0000000000017941 */ /* 0x000fea0003800000 */
.L_x_6062:
[----:B------:R-:W2:Y:S01]  /*1c70*/  I2F.U32 R11, R171 ;  /* 0x000000ab000b7306 */ /* 0x000ea20000201000 */
[----:B------:R-:W-:-:S05]  /*1c80*/  PRMT R168, RZ, 0x5410, R156 ;  /* 0x00005410ffa87816 */ /* 0x000fca000000009c */
[----:B------:R-:W-:Y:S02]  /*1c90*/  FMUL.FTZ R168, R168, c[0x0][0x1e8] ;  /* 0x00007a00a8a87a20 */ /* 0x000fe40000410000 */
[----:B--2---:R-:W-:-:S05]  /*1ca0*/  FFMA.FTZ R11, R11, R170, 1.1641532182693481445e-10 ;  /* 0x2f0000000b0b7423 */ /* 0x004fca00000100aa */
[----:B------:R-:W-:-:S04]  /*1cb0*/  FSETP.GTU.FTZ.AND P2, PT, R11, c[0x0][0x1e4], PT ;  /* 0x000079000b007a0b */ /* 0x000fc80003f5c000 */
[----:B------:R-:W-:Y:S02]  /*1cc0*/  FSEL R169, R168, RZ, !P2 ;  /* 0x000000ffa8a97208 */ /* 0x000fe40005000000 */
[----:B------:R-:W-:-:S03]  /*1cd0*/  SEL R11, RZ, 0x1, P2 ;  /* 0x00000001ff0b7807 */ /* 0x000fc60001000000 */
[----:B------:R-:W-:Y:S01]  /*1ce0*/  FADD.FTZ R12, R169, R12 ;  /* 0x0000000ca90c7221 */ /* 0x000fe20000010000 */
[----:B------:R-:W-:-:S05]  /*1cf0*/  @P0 PRMT R169, RZ, 0x5410, R160 ;  /* 0x00005410ffa90816 */ /* 0x000fca00000000a0 */
[----:B------:R-:W-:Y:S02]  /*1d00*/  @P0 FADD.FTZ R12, R169, R12 ;  /* 0x0000000ca90c0221 */ /* 0x000fe40000010000 */
.L_x_6058:
        /* <DEDUP_REMOVED lines=12> */
.L_x_6067:
[----:B------:R-:W-:Y:S02]  /*1dd0*/  IMAD.MOV.U32 R171, RZ, RZ, R20 ;  /* 0x000000ffffab7224 */ /* 0x000fe400078e0014 */
.L_x_6068:
[----:B------:R-:W-:Y:S05]  /*1de0*/  BSYNC B1 ;  /* 0x0000000000017941 */ /* 0x000fea0003800000 */
.L_x_6066:
        /* <DEDUP_REMOVED lines=16> */
.L_x_6072:
[----:B------:R-:W-:Y:S05]  /*1ef0*/  BSYNC B2 ;  /* 0x0000000000027941 */ /* 0x000fea0003800000 */
.L_x_6071:
        /* <DEDUP_REMOVED lines=43> */
.L_x_6070:
[----:B------:R-:W-:Y:S05]  /*21b0*/  BSYNC B1 ;  /* 0x0000000000017941 */ /* 0x000fea0003800000 */
.L_x_6069:
[----:B------:R-:W2:Y:S01]  /*21c0*/  I2F.U32 R19, R171 ;  /* 0x000000ab00137306 */ /* 0x000ea20000201000 */
[----:B------:R-:W-:Y:S02]  /*21d0*/  PRMT R164, RZ, 0x7610, R164 ;  /* 0x00007610ffa47816 */ /* 0x000fe400000000a4 */
[----:B------:R-:W-:-:S03]  /*21e0*/  LOP3.LUT R14, R14, 0xfffffffb, RZ, 0xc0, !PT ;  /* 0xfffffffb0e0e7812 */ /* 0x000fc600078ec0ff */
[----:B------:R-:W-:Y:S02]  /*21f0*/  FMUL.FTZ R164, R164, c[0x0][0x1e8] ;  /* 0x00007a00a4a47a20 */ /* 0x000fe40000410000 */
        /* <DEDUP_REMOVED lines=11> */
.L_x_6073:
        /* <DEDUP_REMOVED lines=12> */
.L_x_6076:
[----:B------:R-:W-:Y:S02]  /*2370*/  IMAD.MOV.U32 R164, RZ, RZ, R20 ;  /* 0x000000ffffa47224 */ /* 0x000fe400078e0014 */
.L_x_6077:
[----:B------:R-:W-:Y:S05]  /*2380*/  BSYNC B1 ;  /* 0x0000000000017941 */ /* 0x000fea0003800000 */
.L_x_6075:
        /* <DEDUP_REMOVED lines=16> */
.L_x_6081:
[----:B------:R-:W-:Y:S05]  /*2490*/  BSYNC B2 ;  /* 0x0000000000027941 */ /* 0x000fea0003800000 */
.L_x_6080:
        /* <DEDUP_REMOVED lines=43> */
.L_x_6079:
[----:B------:R-:W-:Y:S05]  /*2750*/  BSYNC B1 ;  /* 0x0000000000017941 */ /* 0x000fea0003800000 */
.L_x_6078:
[----:B------:R2:W3:Y:S01]  /*2760*/  I2F.U32 R169, R164 ;  /* 0x000000a400a97306 */ /* 0x0004e20000201000 */
[----:B------:R-:W-:-:S05]  /*2770*/  PRMT R10, RZ, 0x7610, R156 ;  /* 0x00007610ff0a7816 */ /* 0x000fca000000009c */
[----:B------:R-:W-:Y:S01]  /*2780*/  FMUL.FTZ R10, R10, c[0x0][0x1e8] ;  /* 0x00007a000a0a7a20 */ /* 0x000fe20000410000 */
[----:B--2---:R-:W-:Y:S01]  /*2790*/  @P0 PRMT R164, RZ, 0x7610, R160 ;  /* 0x00007610ffa40816 */ /* 0x004fe200000000a0 */
[----:B---3--:R-:W-:-:S05]  /*27a0*/  FFMA.FTZ R169, R169, R170, 1.1641532182693481445e-10 ;  /* 0x2f000000a9a97423 */ /* 0x008fca00000100aa */
[----:B------:R-:W-:-:S04]  /*27b0*/  FSETP.GTU.FTZ.AND P2, PT, R169, c[0x0][0x1e4], PT ;  /* 0x00007900a9007a0b */ /* 0x000fc80003f5c000 */
[----:B------:R-:W-:Y:S02]  /*27c0*/  FSEL R168, R10, RZ, !P2 ;  /* 0x000000ff0aa87208 */ /* 0x000fe40005000000 */
[----:B------:R-:W-:-:S03]  /*27d0*/  SEL R10, RZ, 0x1, P2 ;  /* 0x00000001ff0a7807 */ /* 0x000fc60001000000 */
[----:B------:R-:W-:-:S04]  /*27e0*/  FADD.FTZ R175, R168, R175 ;  /* 0x000000afa8af7221 */ /* 0x000fc80000010000 */
[----:B------:R-:W-:Y:S02]  /*27f0*/  @P0 FADD.FTZ R175, R164, R175 ;  /* 0x000000afa4af0221 */ /* 0x000fe40000010000 */
.L_x_6074:
        /* <DEDUP_REMOVED lines=12> */
.L_x_6083:
[----:B------:R-:W-:Y:S02]  /*28c0*/  IMAD.MOV.U32 R171, RZ, RZ, R20 ;  /* 0x000000ffffab7224 */ /* 0x000fe400078e0014 */
.L_x_6084:
[----:B------:R-:W-:Y:S05]  /*28d0*/  BSYNC B1 ;  /* 0x0000000000017941 */ /* 0x000fea0003800000 */
.L_x_6082:
        /* <DEDUP_REMOVED lines=16> */
.L_x_6088:
[----:B------:R-:W-:Y:S05]  /*29e0*/  BSYNC B2 ;  /* 0x0000000000027941 */ /* 0x000fea0003800000 */
.L_x_6087:
        /* <DEDUP_REMOVED lines=42> */
[----:B------:R-:W-:Y:S02]  /*2c90*/  IMAD.MOV.U32 R18, RZ, RZ, R198 ;  /* 0x000000ffff127224 */ /* 0x000fe400078e00c6 */
.L_x_6086:
[----:B------:R-:W-:Y:S05]  /*2ca0*/  BSYNC B1 ;  /* 0x0000000000017941 */ /* 0x000fea0003800000 */
.L_x_6085:
        /* <DEDUP_REMOVED lines=15> */
.L_x_6089:
        /* <DEDUP_REMOVED lines=12> */
.L_x_6092:
[----:B------:R-:W-:Y:S02]  /*2e60*/  IMAD.MOV.U32 R171, RZ, RZ, R20 ;  /* 0x000000ffffab7224 */ /* 0x000fe400078e0014 */
.L_x_6093:
[----:B------:R-:W-:Y:S05]  /*2e70*/  BSYNC B1 ;  /* 0x0000000000017941 */ /* 0x000fea0003800000 */
.L_x_6091:
        /* <DEDUP_REMOVED lines=16> */
.L_x_6097:
[----:B------:R-:W-:Y:S05]  /*2f80*/  BSYNC B2 ;  /* 0x0000000000027941 */ /* 0x000fea0003800000 */
.L_x_6096:
        /* <DEDUP_REMOVED lines=42> */
[----:B------:R-:W-:Y:S02]  /*3230*/  IMAD.MOV.U32 R18, RZ, RZ, R198 ;  /* 0x000000ffff127224 */ /* 0x000fe400078e00c6 */
.L_x_6095:
[----:B------:R-:W-:Y:S05]  /*3240*/  BSYNC B1 ;  /* 0x0000000000017941 */ /* 0x000fea0003800000 */
.L_x_6094:
        /* <DEDUP_REMOVED lines=10> */
.L_x_6090:
        /* <DEDUP_REMOVED lines=12> */
.L_x_6099:
[----:B------:R-:W-:Y:S02]  /*33b0*/  IMAD.MOV.U32 R164, RZ, RZ, R20 ;  /* 0x000000ffffa47224 */ /* 0x000fe400078e0014 */
.L_x_6100:
[----:B------:R-:W-:Y:S05]  /*33c0*/  BSYNC B1 ;  /* 0x0000000000017941 */ /* 0x000fea0003800000 */
.L_x_6098:
        /* <DEDUP_REMOVED lines=16> */
.L_x_6104:
[----:B------:R-:W-:Y:S05]  /*34d0*/  BSYNC B2 ;  /* 0x0000000000027941 */ /* 0x000fea0003800000 */
.L_x_6103:
        /* <DEDUP_REMOVED lines=42> */
[----:B------:R-:W-:Y:S02]  /*3780*/  IMAD.MOV.U32 R168, RZ, RZ, RZ ;  /* 0x000000ffffa87224 */ /* 0x000fe400078e00ff */
.L_x_6102:
[----:B------:R-:W-:Y:S05]  /*3790*/  BSYNC B1 ;  /* 0x0000000000017941 */ /* 0x000fea0003800000 */
.L_x_6101:
        /* <DEDUP_REMOVED lines=15> */
.L_x_6105:
        /* <DEDUP_REMOVED lines=12> */
.L_x_6108:
[----:B------:R-:W-:Y:S02]  /*3950*/  IMAD.MOV.U32 R171, RZ, RZ, R20 ;  /* 0x000000ffffab7224 */ /* 0x000fe400078e0014 */
.L_x_6109:
[----:B------:R-:W-:Y:S05]  /*3960*/  BSYNC B1 ;  /* 0x0000000000017941 */ /* 0x000fea0003800000 */
.L_x_6107:
        /* <DEDUP_REMOVED lines=16> */
.L_x_6113:
[----:B------:R-:W-:Y:S05]  /*3a70*/  BSYNC B2 ;  /* 0x0000000000027941 */ /* 0x000fea0003800000 */
.L_x_6112:
        /* <DEDUP_REMOVED lines=43> */
.L_x_6111:
[----:B------:R-:W-:Y:S05]  /*3d30*/  BSYNC B1 ;  /* 0x0000000000017941 */ /* 0x000fea0003800000 */
.L_x_6110:
        /* <DEDUP_REMOVED lines=10> */
.L_x_6106:
        /* <DEDUP_REMOVED lines=12> */
.L_x_6115:
[----:B------:R-:W-:Y:S02]  /*3ea0*/  IMAD.MOV.U32 R171, RZ, RZ, R20 ;  /* 0x000000ffffab7224 */ /* 0x000fe400078e0014 */
.L_x_6116:
[----:B------:R-:W-:Y:S05]  /*3eb0*/  BSYNC B1 ;  /* 0x0000000000017941 */ /* 0x000fea0003800000 */
.L_x_6114:
        /* <DEDUP_REMOVED lines=16> */
.L_x_6120:
[----:B------:R-:W-:Y:S05]  /*3fc0*/  BSYNC B2 ;  /* 0x0000000000027941 */ /* 0x000fea0003800000 */
.L_x_6119:
        /* <DEDUP_REMOVED lines=43> */
.L_x_6118:
[----:B------:R-:W-:Y:S05]  /*4280*/  BSYNC B1 ;  /* 0x0000000000017941 */ /* 0x000fea0003800000 */
.L_x_6117:
[----:B------:R-:W2:Y:S01]  /*4290*/  I2F.U32 R19, R171 ;  /* 0x000000ab00137306 */ /* 0x000ea20000201000 */
[----:B------:R-:W-:-:S05]  /*42a0*/  PRMT R165, RZ, 0x5410, R166 ;  /* 0x00005410ffa57816 */ /* 0x000fca00000000a6 */
[----:B------:R-:W-:Y:S02]  /*42b0*/  FMUL.FTZ R165, R165, c[0x0][0x1e8] ;  /* 0x00007a00a5a57a20 */ /* 0x000fe40000410000 */
[----:B--2---:R-:W-:-:S05]  /*42c0*/  FFMA.FTZ R19, R19, R170, 1.1641532182693481445e-10 ;  /* 0x2f00000013137423 */ /* 0x004fca00000100aa */
        /* <DEDUP_REMOVED lines=9> */
.L_x_6121:
        /* <DEDUP_REMOVED lines=12> */
.L_x_6124:
[----:B------:R-:W-:Y:S02]  /*4420*/  IMAD.MOV.U32 R171, RZ, RZ, R20 ;  /* 0x000000ffffab7224 */ /* 0x000fe400078e0014 */
.L_x_6125:
[----:B------:R-:W-:Y:S05]  /*4430*/  BSYNC B1 ;  /* 0x0000000000017941 */ /* 0x000fea0003800000 */
.L_x_6123:
        /* <DEDUP_REMOVED lines=16> */
.L_x_6129:
[----:B------:R-:W-:Y:S05]  /*4540*/  BSYNC B2 ;  /* 0x0000000000027941 */ /* 0x000fea0003800000 */
.L_x_6128:
        /* <DEDUP_REMOVED lines=43> */
.L_x_6127:
[----:B------:R-:W-:Y:S05]  /*4800*/  BSYNC B1 ;  /* 0x0000000000017941 */ /* 0x000fea0003800000 */
.L_x_6126:
        /* <DEDUP_REMOVED lines=10> */
.L_x_6122:
        /* <DEDUP_REMOVED lines=12> */
.L_x_6131:
[----:B------:R-:W-:Y:S02]  /*4970*/  IMAD.MOV.U32 R171, RZ, RZ, R20 ;  /* 0x000000ffffab7224 */ /* 0x000fe400078e0014 */
.L_x_6132:
[----:B------:R-:W-:Y:S05]  /*4980*/  BSYNC B1 ;  /* 0x0000000000017941 */ /* 0x000fea0003800000 */
.L_x_6130:
        /* <DEDUP_REMOVED lines=16> */
.L_x_6136:
[----:B------:R-:W-:Y:S05]  /*4a90*/  BSYNC B2 ;  /* 0x0000000000027941 */ /* 0x000fea0003800000 */
.L_x_6135:
        /* <DEDUP_REMOVED lines=42> */
[----:B------:R-:W-:Y:S02]  /*4d40*/  IMAD.MOV.U32 R18, RZ, RZ, R164 ;  /* 0x000000ffff127224 */ /* 0x000fe400078e00a4 */
[----:B------:R-:W-:Y:S02]  /*4d50*/  IMAD.MOV.U32 R164, RZ, RZ, RZ ;  /* 0x000000ffffa47224 */ /* 0x000fe400078e00ff */
.L_x_6134:
[----:B------:R-:W-:Y:S05]  /*4d60*/  BSYNC B1 ;  /* 0x0000000000017941 */ /* 0x000fea0003800000 */
.L_x_6133:
        /* <DEDUP_REMOVED lines=13> */
.L_x_6137:
        /* <DEDUP_REMOVED lines=12> */
.L_x_6140:
[----:B------:R-:W-:Y:S02]  /*4f00*/  IMAD.MOV.U32 R166, RZ, RZ, R20 ;  /* 0x000000ffffa67224 */ /* 0x000fe400078e0014 */
.L_x_6141:
[----:B------:R-:W-:Y:S05]  /*4f10*/  BSYNC B1 ;  /* 0x0000000000017941 */ /* 0x000fea0003800000 */
.L_x_6139:
        /* <DEDUP_REMOVED lines=16> */
.L_x_6145:
[----:B------:R-:W-:Y:S05]  /*5020*/  BSYNC B2 ;  /* 0x0000000000027941 */ /* 0x000fea0003800000 */
.L_x_6144:
        /* <DEDUP_REMOVED lines=44> */
.L_x_6143:
[----:B------:R-:W-:Y:S05]  /*52f0*/  BSYNC B1 ;  /* 0x0000000000017941 */ /* 0x000fea0003800000 */
.L_x_6142:
        /* <DEDUP_REMOVED lines=10> */
.L_x_6138:
        /* <DEDUP_REMOVED lines=12> */
.L_x_6147:
[----:B------:R-:W-:Y:S02]  /*5460*/  IMAD.MOV.U32 R166, RZ, RZ, R20 ;  /* 0x000000ffffa67224 */ /* 0x000fe400078e0014 */
.L_x_6148:
[----:B------:R-:W-:Y:S05]  /*5470*/  BSYNC B1 ;  /* 0x0000000000017941 */ /* 0x000fea0003800000 */
.L_x_6146:
        /* <DEDUP_REMOVED lines=16> */
.L_x_6152:
[----:B------:R-:W-:Y:S05]  /*5580*/  BSYNC B2 ;  /* 0x0000000000027941 */ /* 0x000fea0003800000 */
.L_x_6151:
        /* <DEDUP_REMOVED lines=43> */
.L_x_6150:
[----:B------:R-:W-:Y:S05]  /*5840*/  BSYNC B1 ;  /* 0x0000000000017941 */ /* 0x000fea0003800000 */
.L_x_6149:
        /* <DEDUP_REMOVED lines=13> */
.L_x_6153:
        /* <DEDUP_REMOVED lines=12> */
.L_x_6156:
[----:B------:R-:W-:Y:S02]  /*59e0*/  IMAD.MOV.U32 R166, RZ, RZ, R20 ;  /* 0x000000ffffa67224 */ /* 0x000fe400078e0014 */
.L_x_6157:
[----:B------:R-:W-:Y:S05]  /*59f0*/  BSYNC B1 ;  /* 0x0000000000017941 */ /* 0x000fea0003800000 */
.L_x_6155:
        /* <DEDUP_REMOVED lines=16> */
.L_x_6161:
[----:B------:R-:W-:Y:S05]  /*5b00*/  BSYNC B2 ;  /* 0x0000000000027941 */ /* 0x000fea0003800000 */
.L_x_6160:
        /* <DEDUP_REMOVED lines=43> */
.L_x_6159:
[----:B------:R-:W-:Y:S05]  /*5dc0*/  BSYNC B1 ;  /* 0x0000000000017941 */ /* 0x000fea0003800000 */
.L_x_6158:
        /* <DEDUP_REMOVED lines=10> */
.L_x_6154:
        /* <DEDUP_REMOVED lines=12> */
.L_x_6163:
[----:B------:R-:W-:Y:S02]  /*5f30*/  IMAD.MOV.U32 R166, RZ, RZ, R20 ;  /* 0x000000ffffa67224 */ /* 0x000fe400078e0014 */
.L_x_6164:
[----:B------:R-:W-:Y:S05]  /*5f40*/  BSYNC B1 ;  /* 0x0000000000017941 */ /* 0x000fea0003800000 */
.L_x_6162:
        /* <DEDUP_REMOVED lines=16> */
.L_x_6168:
[----:B------:R-:W-:Y:S05]  /*6050*/  BSYNC B2 ;  /* 0x0000000000027941 */ /* 0x000fea0003800000 */
.L_x_6167:
        /* <DEDUP_REMOVED lines=43> */
.L_x_6166:
[----:B------:R-:W-:Y:S05]  /*6310*/  BSYNC B1 ;  /* 0x0000000000017941 */ /* 0x000fea0003800000 */
.L_x_6165:
        /* <DEDUP_REMOVED lines=13> */
.L_x_6169:
        /* <DEDUP_REMOVED lines=12> */
.L_x_6172:
[----:B------:R-:W-:Y:S02]  /*64b0*/  IMAD.MOV.U32 R171, RZ, RZ, R20 ;  /* 0x000000ffffab7224 */ /* 0x000fe400078e0014 */
.L_x_6173:
[----:B------:R-:W-:Y:S05]  /*64c0*/  BSYNC B1 ;  /* 0x0000000000017941 */ /* 0x000fea0003800000 */
.L_x_6171:
        /* <DEDUP_REMOVED lines=16> */
.L_x_6177:
[----:B------:R-:W-:Y:S05]  /*65d0*/  BSYNC B2 ;  /* 0x0000000000027941 */ /* 0x000fea0003800000 */
.L_x_6176:
        /* <DEDUP_REMOVED lines=43> */
.L_x_6175:
[----:B------:R-:W-:Y:S05]  /*6890*/  BSYNC B1 ;  /* 0x0000000000017941 */ /* 0x000fea0003800000 */
.L_x_6174:
        /* <DEDUP_REMOVED lines=10> */
.L_x_6170:
        /* <DEDUP_REMOVED lines=18> */
[C---:B------:R-:W-:Y:S02]  /*6a60*/  LEA.HI.X R207, R13.reuse, c[0x0][0x18c], RZ, 0x4, P0 ;  /* 0x000063000dcf7a11 */ /* 0x040fe400000f24ff */
        /* <DEDUP_REMOVED lines=15> */
[----:B--2---:R-:W-:Y:S01]  /*6b60*/  IMAD.U32 R165, R5, 0x10000, RZ ;  /* 0x0001000005a57824 */ /* 0x004fe200078e00ff */
        /* <DEDUP_REMOVED lines=19> */
.L_x_6178:
[----:B------:R-:W-:Y:S02]  /*6ca0*/  IADD3 R198, R13, 0x100, RZ ;  /* 0x000001000dc67810 */ /* 0x000fe40007ffe0ff */
.L_x_6049:
[----:B------:R-:W-:Y:S05]  /*6cb0*/  BSYNC B0 ;  /* 0x0000000000007941 */ /* 0x000fea0003800000 */
.L_x_6048:
[----:B------:R-:W-:Y:S01]  /*6cc0*/  LOP3.LUT P0, RZ, R14, 0x100, RZ, 0xc0, !PT ;  /* 0x000001000eff7812 */ /* 0x000fe2000780c0ff */
[----:B------:R-:W-:-:S12]  /*6cd0*/  BSSY B0, `(.L_x_6179) ;  /* 0x00005bb000007945 */ /* 0x000fd80003800000 */
[----:B------:R-:W-:Y:S05]  /*6ce0*/  @!P0 BRA `(.L_x_6180) ;  /* 0x00005b9000008947 */ /* 0x000fea0003800000 */
[----:B------:R-:W-:Y:S01]  /*6cf0*/  ISETP.NE.U32.AND P0, PT, RZ, c[0x0][0x178], PT ;  /* 0x00005e00ff007a0c */ /* 0x000fe20003f05070 */
[----:B--2---:R-:W-:Y:S01]  /*6d00*/  IMAD.MOV.U32 R165, RZ, RZ, 0x10 ;  /* 0x00000010ffa57424 */ /* 0x004fe200078e00ff */
        /* <DEDUP_REMOVED lines=25> */
.L_x_6182:
[----:B--2---:R-:W-:Y:S02]  /*6ea0*/  IMAD.MOV.U32 R182, RZ, RZ, R20 ;  /* 0x000000ffffb67224 */ /* 0x004fe400078e0014 */
.L_x_6183:
[----:B------:R-:W-:Y:S05]  /*6eb0*/  BSYNC B1 ;  /* 0x0000000000017941 */ /* 0x000fea0003800000 */
.L_x_6181:
        /* <DEDUP_REMOVED lines=12> */
[----:B0-----:R-:W-:Y:S02]  /*6f80*/  @!P1 IADD3 R3, R17, 0x1, RZ ;  /* 0x0000000111039810 */ /* 0x001fe40007ffe0ff */
[----:B------:R-:W-:-:S13]  /*6f90*/  ISETP.NE.AND P2, PT, R172, RZ, !P1 ;  /* 0x000000ffac00720c */ /* 0x000fda0004f45270 */
[----:B------:R-:W-:-:S04]  /*6fa0*/  @P2 IMAD.MOV R3, RZ, RZ, R17 ;  /* 0x000000ffff032224 */ /* 0x000fc800078e0211 */
[----:B------:R-:W-:Y:S02]  /*6fb0*/  @!P1 IMAD.MOV.U32 R17, RZ, RZ, R3 ;  /* 0x000000ffff119224 */ /* 0x000fe400078e0003 */
.L_x_6187:
[----:B------:R-:W-:Y:S05]  /*6fc0*/  BSYNC B2 ;  /* 0x0000000000027941 */ /* 0x000fea0003800000 */
.L_x_6186:
[----:B0-----:R-:W-:Y:S01]  /*6fd0*/  IMAD.HI.U32 R3, R172, -0x326172a9, RZ ;  /* 0xcd9e8d57ac037827 */ /* 0x001fe200078e00ff */
        /* <DEDUP_REMOVED lines=43> */
.L_x_6185:
[----:B------:R-:W-:Y:S05]  /*7290*/  BSYNC B1 ;  /* 0x0000000000017941 */ /* 0x000fea0003800000 */
.L_x_6184:
[----:B0-----:R-:W0:Y:S01]  /*72a0*/  I2F.U32 R3, R182 ;  /* 0x000000b600037306 */ /* 0x001e220000201000 */
        /* <DEDUP_REMOVED lines=17> */
.L_x_6188:
        /* <DEDUP_REMOVED lines=12> */
.L_x_6191:
[----:B------:R-:W-:Y:S02]  /*7480*/  IMAD.MOV.U32 R171, RZ, RZ, R20 ;  /* 0x000000ffffab7224 */ /* 0x000fe400078e0014 */
.L_x_6192:
[----:B------:R-:W-:Y:S05]  /*7490*/  BSYNC B1 ;  /* 0x0000000000017941 */ /* 0x000fea0003800000 */
.L_x_6190:
        /* <DEDUP_REMOVED lines=16> */
.L_x_6196:
[----:B------:R-:W-:Y:S05]  /*75a0*/  BSYNC B2 ;  /* 0x0000000000027941 */ /* 0x000fea0003800000 */
.L_x_6195:
        /* <DEDUP_REMOVED lines=43> */
.L_x_6194:
[----:B------:R-:W-:Y:S05]  /*7860*/  BSYNC B1 ;  /* 0x0000000000017941 */ /* 0x000fea0003800000 */
.L_x_6193:
        /* <DEDUP_REMOVED lines=10> */
.L_x_6189:
        /* <DEDUP_REMOVED lines=12> */
.L_x_6198:
[----:B------:R-:W-:Y:S02]  /*79d0*/  IMAD.MOV.U32 R171, RZ, RZ, R20 ;  /* 0x000000ffffab7224 */ /* 0x000fe400078e0014 */
.L_x_6199:
[----:B------:R-:W-:Y:S05]  /*79e0*/  BSYNC B1 ;  /* 0x0000000000017941 */ /* 0x000fea0003800000 */
.L_x_6197:
        /* <DEDUP_REMOVED lines=16> */
.L_x_6203:
[----:B------:R-:W-:Y:S05]  /*7af0*/  BSYNC B2 ;  /* 0x0000000000027941 */ /* 0x000fea0003800000 */
.L_x_6202:
        /* <DEDUP_REMOVED lines=43> */
.L_x_6201:
[----:B------:R-:W-:Y:S05]  /*7db0*/  BSYNC B1 ;  /* 0x0000000000017941 */ /* 0x000fea0003800000 */
.L_x_6200:
        /* <DEDUP_REMOVED lines=15> */
.L_x_6204:
        /* <DEDUP_REMOVED lines=12> */
.L_x_6207:
[----:B------:R-:W-:Y:S02]  /*7f70*/  IMAD.MOV.U32 R164, RZ, RZ, R20 ;  /* 0x000000ffffa47224 */ /* 0x000fe400078e0014 */
.L_x_6208:
[----:B------:R-:W-:Y:S05]  /*7f80*/  BSYNC B1 ;  /* 0x0000000000017941 */ /* 0x000fea0003800000 */
.L_x_6206:
        /* <DEDUP_REMOVED lines=16> */
.L_x_6212:
[----:B------:R-:W-:Y:S05]  /*8090*/  BSYNC B2 ;  /* 0x0000000000027941 */ /* 0x000fea0003800000 */
.L_x_6211:
        /* <DEDUP_REMOVED lines=43> */
.L_x_6210:
[----:B------:R-:W-:Y:S05]  /*8350*/  BSYNC B1 ;  /* 0x0000000000017941 */ /* 0x000fea0003800000 */
.L_x_6209:
        /* <DEDUP_REMOVED lines=10> */
.L_x_6205:
        /* <DEDUP_REMOVED lines=12> */
.L_x_6214:
[----:B------:R-:W-:Y:S02]  /*84c0*/  IMAD.MOV.U32 R164, RZ, RZ, R20 ;  /* 0x000000ffffa47224 */ /* 0x000fe400078e0014 */
.L_x_6215:
[----:B------:R-:W-:Y:S05]  /*84d0*/  BSYNC B1 ;  /* 0x0000000000017941 */ /* 0x000fea0003800000 */
.L_x_6213:
        /* <DEDUP_REMOVED lines=16> */
.L_x_6219:
[----:B------:R-:W-:Y:S05]  /*85e0*/  BSYNC B2 ;  /* 0x0000000000027941 */ /* 0x000fea0003800000 */
.L_x_6218:
        /* <DEDUP_REMOVED lines=43> */
.L_x_6217:
[----:B------:R-:W-:Y:S05]  /*88a0*/  BSYNC B1 ;  /* 0x0000000000017941 */ /* 0x000fea0003800000 */
.L_x_6216:
[----:B------:R0:W2:Y:S01]  /*88b0*/  I2F.U32 R19, R164 ;  /* 0x000000a400137306 */ /* 0x0000a20000201000 */
[----:B------:R-:W-:Y:S02]  /*88c0*/  LOP3.LUT R14, R14, 0xfffffffd, RZ, 0xc0, !PT ;  /* 0xfffffffd0e0e7812 */ /* 0x000fe400078ec0ff */
[----:B0-----:R-:W-:-:S05]  /*88d0*/  PRMT R164, RZ, 0x5410, R165 ;  /* 0x00005410ffa47816 */ /* 0x001fca00000000a5 */
        /* <DEDUP_REMOVED lines=12> */
.L_x_6220:
        /* <DEDUP_REMOVED lines=12> */
.L_x_6223:
[----:B------:R-:W-:Y:S02]  /*8a60*/  IMAD.MOV.U32 R164, RZ, RZ, R20 ;  /* 0x000000ffffa47224 */ /* 0x000fe400078e0014 */
.L_x_6224:
[----:B------:R-:W-:Y:S05]  /*8a70*/  BSYNC B1 ;  /* 0x0000000000017941 */ /* 0x000fea0003800000 */
.L_x_6222:
        /* <DEDUP_REMOVED lines=16> */
.L_x_6228:
[----:B------:R-:W-:Y:S05]  /*8b80*/  BSYNC B2 ;  /* 0x0000000000027941 */ /* 0x000fea0003800000 */
.L_x_6227:
        /* <DEDUP_REMOVED lines=43> */
.L_x_6226:
[----:B------:R-:W-:Y:S05]  /*8e40*/  BSYNC B1 ;  /* 0x0000000000017941 */ /* 0x000fea0003800000 */
.L_x_6225:
[----:B------:R0:W2:Y:S02]  /*8e50*/  I2F.U32 R9, R164 ;  /* 0x000000a400097306 */ /* 0x0000a40000201000 */
[----:B0-----:R-:W-:-:S05]  /*8e60*/  PRMT R164, RZ, 0x5410, R157 ;  /* 0x00005410ffa47816 */ /* 0x001fca000000009d */
[----:B------:R-:W-:Y:S01]  /*8e70*/  FMUL.FTZ R168, R164, c[0x0][0x1e8] ;  /* 0x00007a00a4a87a20 */ /* 0x000fe20000410000 */
[----:B------:R-:W-:Y:S01]  /*8e80*/  @P0 PRMT R164, RZ, 0x5410, R161 ;  /* 0x00005410ffa40816 */ /* 0x000fe200000000a1 */
[----:B--2---:R-:W-:-:S05]  /*8e90*/  FFMA.FTZ R9, R9, R170, 1.1641532182693481445e-10 ;  /* 0x2f00000009097423 */ /* 0x004fca00000100aa */
[----:B------:R-:W-:-:S04]  /*8ea0*/  FSETP.GTU.FTZ.AND P2, PT, R9, c[0x0][0x1e4], PT ;  /* 0x0000790009007a0b */ /* 0x000fc80003f5c000 */
[----:B------:R-:W-:Y:S02]  /*8eb0*/  FSEL R168, R168, RZ, !P2 ;  /* 0x000000ffa8a87208 */ /* 0x000fe40005000000 */
[----:B------:R-:W-:-:S03]  /*8ec0*/  SEL R9, RZ, 0x1, P2 ;  /* 0x00000001ff097807 */ /* 0x000fc60001000000 */
[----:B------:R-:W-:-:S04]  /*8ed0*/  FADD.FTZ R177, R168, R177 ;  /* 0x000000b1a8b17221 */ /* 0x000fc80000010000 */
[----:B------:R-:W-:Y:S02]  /*8ee0*/  @P0 FADD.FTZ R177, R164, R177 ;  /* 0x000000b1a4b10221 */ /* 0x000fe40000010000 */
.L_x_6221:
        /* <DEDUP_REMOVED lines=12> */
.L_x_6230:
[----:B------:R-:W-:Y:S02]  /*8fb0*/  IMAD.MOV.U32 R164, RZ, RZ, R20 ;  /* 0x000000ffffa47224 */ /* 0x000fe400078e0014 */
.L_x_6231:
[----:B------:R-:W-:Y:S05]  /*8fc0*/  BSYNC B1 ;  /* 0x0000000000017941 */ /* 0x000fea0003800000 */
.L_x_6229:
        /* <DEDUP_REMOVED lines=16> */
.L_x_6235:
[----:B------:R-:W-:Y:S05]  /*90d0*/  BSYNC B2 ;  /* 0x0000000000027941 */ /* 0x000fea0003800000 */
.L_x_6234:
        /* <DEDUP_REMOVED lines=44> */
.L_x_6233:
[----:B------:R-:W-:Y:S05]  /*93a0*/  BSYNC B1 ;  /* 0x0000000000017941 */ /* 0x000fea0003800000 */
.L_x_6232:
        /* <DEDUP_REMOVED lines=15> */
.L_x_6236:
        /* <DEDUP_REMOVED lines=12> */
.L_x_6239:
[----:B------:R-:W-:Y:S02]  /*9560*/  IMAD.MOV.U32 R171, RZ, RZ, R20 ;  /* 0x000000ffffab7224 */ /* 0x000fe400078e0014 */
.L_x_6240:
[----:B------:R-:W-:Y:S05]  /*9570*/  BSYNC B1 ;  /* 0x0000000000017941 */ /* 0x000fea0003800000 */
.L_x_6238:
        /* <DEDUP_REMOVED lines=16> */
.L_x_6244:
[----:B------:R-:W-:Y:S05]  /*9680*/  BSYNC B2 ;  /* 0x0000000000027941 */ /* 0x000fea0003800000 */
.L_x_6243:
        /* <DEDUP_REMOVED lines=43> */
.L_x_6242:
[----:B------:R-:W-:Y:S05]  /*9940*/  BSYNC B1 ;  /* 0x0000000000017941 */ /* 0x000fea0003800000 */
.L_x_6241:
        /* <DEDUP_REMOVED lines=10> */
.L_x_6237:
        /* <DEDUP_REMOVED lines=12> */
.L_x_6246:
[----:B------:R-:W-:Y:S02]  /*9ab0*/  IMAD.MOV.U32 R171, RZ, RZ, R20 ;  /* 0x000000ffffab7224 */ /* 0x000fe400078e0014 */
.L_x_6247:
[----:B------:R-:W-:Y:S05]  /*9ac0*/  BSYNC B1 ;  /* 0x0000000000017941 */ /* 0x000fea0003800000 */
.L_x_6245:
        /* <DEDUP_REMOVED lines=16> */
.L_x_6251:
[----:B------:R-:W-:Y:S05]  /*9bd0*/  BSYNC B2 ;  /* 0x0000000000027941 */ /* 0x000fea0003800000 */
.L_x_6250:
        /* <DEDUP_REMOVED lines=44> */
.L_x_6249:
[----:B------:R-:W-:Y:S05]  /*9ea0*/  BSYNC B1 ;  /* 0x0000000000017941 */ /* 0x000fea0003800000 */
.L_x_6248:
        /* <DEDUP_REMOVED lines=13> */
.L_x_6252:
        /* <DEDUP_REMOVED lines=12> */
.L_x_6255:
[----:B------:R-:W-:Y:S02]  /*a040*/  IMAD.MOV.U32 R171, RZ, RZ, R20 ;  /* 0x000000ffffab7224 */ /* 0x000fe400078e0014 */
.L_x_6256:
[----:B------:R-:W-:Y:S05]  /*a050*/  BSYNC B1 ;  /* 0x0000000000017941 */ /* 0x000fea0003800000 */
.L_x_6254:
        /* <DEDUP_REMOVED lines=16> */
.L_x_6260:
[----:B------:R-:W-:Y:S05]  /*a160*/  BSYNC B2 ;  /* 0x0000000000027941 */ /* 0x000fea0003800000 */
.L_x_6259:
        /* <DEDUP_REMOVED lines=44> */
.L_x_6258:
[----:B------:R-:W-:Y:S05]  /*a430*/  BSYNC B1 ;  /* 0x0000000000017941 */ /* 0x000fea0003800000 */
.L_x_6257:
        /* <DEDUP_REMOVED lines=10> */
.L_x_6253:
        /* <DEDUP_REMOVED lines=12> */
.L_x_6262:
[----:B------:R-:W-:Y:S02]  /*a5a0*/  IMAD.MOV.U32 R171, RZ, RZ, R20 ;  /* 0x000000ffffab7224 */ /* 0x000fe400078e0014 */
.L_x_6263:
[----:B------:R-:W-:Y:S05]  /*a5b0*/  BSYNC B1 ;  /* 0x0000000000017941 */ /* 0x000fea0003800000 */
.L_x_6261:
        /* <DEDUP_REMOVED lines=16> */
.L_x_6267:
[----:B------:R-:W-:Y:S05]  /*a6c0*/  BSYNC B2 ;  /* 0x0000000000027941 */ /* 0x000fea0003800000 */
.L_x_6266:
        /* <DEDUP_REMOVED lines=43> */
.L_x_6265:
[----:B------:R-:W-:Y:S05]  /*a980*/  BSYNC B1 ;  /* 0x0000000000017941 */ /* 0x000fea0003800000 */
.L_x_6264:
        /* <DEDUP_REMOVED lines=13> */
.L_x_6268:
        /* <DEDUP_REMOVED lines=12> */
.L_x_6271:
[----:B------:R-:W-:Y:S02]  /*ab20*/  IMAD.MOV.U32 R166, RZ, RZ, R20 ;  /* 0x000000ffffa67224 */ /* 0x000fe400078e0014 */
.L_x_6272:
[----:B------:R-:W-:Y:S05]  /*ab30*/  BSYNC B1 ;  /* 0x0000000000017941 */ /* 0x000fea0003800000 */
.L_x_6270:
        /* <DEDUP_REMOVED lines=16> */
.L_x_6276:
[----:B------:R-:W-:Y:S05]  /*ac40*/  BSYNC B2 ;  /* 0x0000000000027941 */ /* 0x000fea0003800000 */
.L_x_6275:
        /* <DEDUP_REMOVED lines=43> */
.L_x_6274:
[----:B------:R-:W-:Y:S05]  /*af00*/  BSYNC B1 ;  /* 0x0000000000017941 */ /* 0x000fea0003800000 */
.L_x_6273:
        /* <DEDUP_REMOVED lines=10> */
.L_x_6269:
        /* <DEDUP_REMOVED lines=12> */
.L_x_6278:
[----:B------:R-:W-:Y:S02]  /*b070*/  IMAD.MOV.U32 R166, RZ, RZ, R20 ;  /* 0x000000ffffa67224 */ /* 0x000fe400078e0014 */
.L_x_6279:
[----:B------:R-:W-:Y:S05]  /*b080*/  BSYNC B1 ;  /* 0x0000000000017941 */ /* 0x000fea0003800000 */
.L_x_6277:
        /* <DEDUP_REMOVED lines=16> */
.L_x_6283:
[----:B------:R-:W-:Y:S05]  /*b190*/  BSYNC B2 ;  /* 0x0000000000027941 */ /* 0x000fea0003800000 */
.L_x_6282:
        /* <DEDUP_REMOVED lines=42> */
.L_x_6281:
[----:B------:R-:W-:Y:S05]  /*b440*/  BSYNC B1 ;  /* 0x0000000000017941 */ /* 0x000fea0003800000 */
.L_x_6280:
        /* <DEDUP_REMOVED lines=13> */
.L_x_6284:
        /* <DEDUP_REMOVED lines=12> */
.L_x_6287:
[----:B------:R-:W-:Y:S02]  /*b5e0*/  IMAD.MOV.U32 R166, RZ, RZ, R20 ;  /* 0x000000ffffa67224 */ /* 0x000fe400078e0014 */
.L_x_6288:
[----:B------:R-:W-:Y:S05]  /*b5f0*/  BSYNC B1 ;  /* 0x0000000000017941 */ /* 0x000fea0003800000 */
.L_x_6286:
        /* <DEDUP_REMOVED lines=16> */
.L_x_6292:
[----:B------:R-:W-:Y:S05]  /*b700*/  BSYNC B2 ;  /* 0x0000000000027941 */ /* 0x000fea0003800000 */
.L_x_6291:
        /* <DEDUP_REMOVED lines=42> */
.L_x_6290:
[----:B------:R-:W-:Y:S05]  /*b9b0*/  BSYNC B1 ;  /* 0x0000000000017941 */ /* 0x000fea0003800000 */
.L_x_6289:
        /* <DEDUP_REMOVED lines=10> */
.L_x_6285:
        /* <DEDUP_REMOVED lines=12> */
.L_x_6294:
[----:B------:R-:W-:Y:S02]  /*bb20*/  IMAD.MOV.U32 R166, RZ, RZ, R20 ;  /* 0x000000ffffa67224 */ /* 0x000fe400078e0014 */
.L_x_6295:
[----:B------:R-:W-:Y:S05]  /*bb30*/  BSYNC B1 ;  /* 0x0000000000017941 */ /* 0x000fea0003800000 */
.L_x_6293:
        /* <DEDUP_REMOVED lines=16> */
.L_x_6299:
[----:B------:R-:W-:Y:S05]  /*bc40*/  BSYNC B2 ;  /* 0x0000000000027941 */ /* 0x000fea0003800000 */
.L_x_6298:
        /* <DEDUP_REMOVED lines=42> */
.L_x_6297:
[----:B------:R-:W-:Y:S05]  /*bef0*/  BSYNC B1 ;  /* 0x0000000000017941 */ /* 0x000fea0003800000 */
.L_x_6296:
        /* <DEDUP_REMOVED lines=13> */
.L_x_6300:
        /* <DEDUP_REMOVED lines=12> */
.L_x_6303:
[----:B------:R-:W-:Y:S02]  /*c090*/  IMAD.MOV.U32 R168, RZ, RZ, R20 ;  /* 0x000000ffffa87224 */ /* 0x000fe400078e0014 */
.L_x_6304:
[----:B------:R-:W-:Y:S05]  /*c0a0*/  BSYNC B1 ;  /* 0x0000000000017941 */ /* 0x000fea0003800000 */
.L_x_6302:
        /* <DEDUP_REMOVED lines=16> */
.L_x_6308:
[----:B------:R-:W-:Y:S05]  /*c1b0*/  BSYNC B2 ;  /* 0x0000000000027941 */ /* 0x000fea0003800000 */
.L_x_6307:
        /* <DEDUP_REMOVED lines=42> */
.L_x_6306:
[----:B------:R-:W-:Y:S05]  /*c460*/  BSYNC B1 ;  /* 0x0000000000017941 */ /* 0x000fea0003800000 */
.L_x_6305:
        /* <DEDUP_REMOVED lines=10> */
.L_x_6301:
        /* <DEDUP_REMOVED lines=54> */
.L_x_6309:
[----:B------:R-:W-:Y:S02]  /*c870*/  IADD3 R198, R198, 0x100, RZ ;  /* 0x00000100c6c67810 */ /* 0x000fe40007ffe0ff */
.L_x_6180:
[----:B------:R-:W-:Y:S05]  /*c880*/  BSYNC B0 ;  /* 0x0000000000007941 */ /* 0x000fea0003800000 */
.L_x_6179:
[----:B------:R-:W-:Y:S01]  /*c890*/  LOP3.LUT P0, RZ, R14, 0x80, RZ, 0xc0, !PT ;  /* 0x000000800eff7812 */ /* 0x000fe2000780c0ff */
[----:B------:R-:W-:-:S12]  /*c8a0*/  BSSY B0, `(.L_x_6310) ;  /* 0x00005bb000007945 */ /* 0x000fd80003800000 */
[----:B------:R-:W-:Y:S05]  /*c8b0*/  @!P0 BRA `(.L_x_6311) ;  /* 0x00005b9000008947 */ /* 0x000fea0003800000 */
[----:B------:R-:W-:Y:S01]  /*c8c0*/  ISETP.NE.U32.AND P0, PT, RZ, c[0x0][0x178], PT ;  /* 0x00005e00ff007a0c */ /* 0x000fe20003f05070 */
[----:B0-2---:R-:W-:Y:S01]  /*c8d0*/  IMAD.MOV.U32 R165, RZ, RZ, 0x10 ;  /* 0x00000010ffa57424 */ /* 0x005fe200078e00ff */
        /* <DEDUP_REMOVED lines=25> */
.L_x_6313:
[----:B0-----:R-:W-:Y:S02]  /*ca70*/  IMAD.MOV.U32 R186, RZ, RZ, R20 ;  /* 0x000000ffffba7224 */ /* 0x001fe400078e0014 */
.L_x_6314:
[----:B------:R-:W-:Y:S05]  /*ca80*/  BSYNC B1 ;  /* 0x0000000000017941 */ /* 0x000fea0003800000 */
.L_x_6312:
        /* <DEDUP_REMOVED lines=16> */
.L_x_6318:
[----:B------:R-:W-:Y:S05]  /*cb90*/  BSYNC B2 ;  /* 0x0000000000027941 */ /* 0x000fea0003800000 */
.L_x_6317:
        /* <DEDUP_REMOVED lines=44> */
.L_x_6316:
[----:B------:R-:W-:Y:S05]  /*ce60*/  BSYNC B1 ;  /* 0x0000000000017941 */ /* 0x000fea0003800000 */
.L_x_6315:
        /* <DEDUP_REMOVED lines=18> */
.L_x_6319:
        /* <DEDUP_REMOVED lines=12> */
.L_x_6322:
[----:B------:R-:W-:Y:S02]  /*d050*/  IMAD.MOV.U32 R171, RZ, RZ, R20 ;  /* 0x000000ffffab7224 */ /* 0x000fe400078e0014 */
.L_x_6323:
[----:B------:R-:W-:Y:S05]  /*d060*/  BSYNC B1 ;  /* 0x0000000000017941 */ /* 0x000fea0003800000 */
.L_x_6321:
        /* <DEDUP_REMOVED lines=16> */
.L_x_6327:
[----:B------:R-:W-:Y:S05]  /*d170*/  BSYNC B2 ;  /* 0x0000000000027941 */ /* 0x000fea0003800000 */
.L_x_6326:
        /* <DEDUP_REMOVED lines=43> */
.L_x_6325:
[----:B------:R-:W-:Y:S05]  /*d430*/  BSYNC B1 ;  /* 0x0000000000017941 */ /* 0x000fea0003800000 */
.L_x_6324:
        /* <DEDUP_REMOVED lines=10> */
.L_x_6320:
        /* <DEDUP_REMOVED lines=12> */
.L_x_6329:
[----:B------:R-:W-:Y:S02]  /*d5a0*/  IMAD.MOV.U32 R171, RZ, RZ, R20 ;  /* 0x000000ffffab7224 */ /* 0x000fe400078e0014 */
.L_x_6330:
[----:B------:R-:W-:Y:S05]  /*d5b0*/  BSYNC B1 ;  /* 0x0000000000017941 */ /* 0x000fea0003800000 */
.L_x_6328:
        /* <DEDUP_REMOVED lines=16> */
.L_x_6334:
[----:B------:R-:W-:Y:S05]  /*d6c0*/  BSYNC B2 ;  /* 0x0000000000027941 */ /* 0x000fea0003800000 */
.L_x_6333:
        /* <DEDUP_REMOVED lines=43> */
.L_x_6332:
[----:B------:R-:W-:Y:S05]  /*d980*/  BSYNC B1 ;  /* 0x0000000000017941 */ /* 0x000fea0003800000 */
.L_x_6331:
        /* <DEDUP_REMOVED lines=15> */
.L_x_6335:
        /* <DEDUP_REMOVED lines=12> */
.L_x_6338:
[----:B------:R-:W-:Y:S02]  /*db40*/  IMAD.MOV.U32 R164, RZ, RZ, R20 ;  /* 0x000000ffffa47224 */ /* 0x000fe400078e0014 */
.L_x_6339:
[----:B------:R-:W-:Y:S05]  /*db50*/  BSYNC B1 ;  /* 0x0000000000017941 */ /* 0x000fea0003800000 */
.L_x_6337:
        /* <DEDUP_REMOVED lines=16> */
.L_x_6343:
[----:B------:R-:W-:Y:S05]  /*dc60*/  BSYNC B2 ;  /* 0x0000000000027941 */ /* 0x000fea0003800000 */
.L_x_6342:
        /* <DEDUP_REMOVED lines=43> */
.L_x_6341:
[----:B------:R-:W-:Y:S05]  /*df20*/  BSYNC B1 ;  /* 0x0000000000017941 */ /* 0x000fea0003800000 */
.L_x_6340:
[----:B------:R0:W2:Y:S01]  /*df30*/  I2F.U32 R169, R164 ;  /* 0x000000a400a97306 */ /* 0x0000a20000201000 */
[----:B------:R-:W-:-:S05]  /*df40*/  PRMT R10, RZ, 0x7610, R156 ;  /* 0x00007610ff0a7816 */ /* 0x000fca000000009c */
[----:B------:R-:W-:Y:S01]  /*df50*/  FMUL.FTZ R10, R10, c[0x0][0x1e8] ;  /* 0x00007a000a0a7a20 */ /* 0x000fe20000410000 */
[----:B0-----:R-:W-:Y:S01]  /*df60*/  @P0 PRMT R164, RZ, 0x7610, R160 ;  /* 0x00007610ffa40816 */ /* 0x001fe200000000a0 */
[----:B--2---:R-:W-:-:S05]  /*df70*/  FFMA.FTZ R169, R169, R170, 1.1641532182693481445e-10 ;  /* 0x2f000000a9a97423 */ /* 0x004fca00000100aa */
[----:B------:R-:W-:-:S04]  /*df80*/  FSETP.GTU.FTZ.AND P2, PT, R169, c[0x0][0x1e4], PT ;  /* 0x00007900a9007a0b */ /* 0x000fc80003f5c000 */
[----:B------:R-:W-:Y:S02]  /*df90*/  FSEL R168, R10, RZ, !P2 ;  /* 0x000000ff0aa87208 */ /* 0x000fe40005000000 */
[----:B------:R-:W-:-:S03]  /*dfa0*/  SEL R10, RZ, 0x1, P2 ;  /* 0x00000001ff0a7807 */ /* 0x000fc60001000000 */
[----:B------:R-:W-:-:S04]  /*dfb0*/  FADD.FTZ R179, R168, R179 ;  /* 0x000000b3a8b37221 */ /* 0x000fc80000010000 */
[----:B------:R-:W-:Y:S02]  /*dfc0*/  @P0 FADD.FTZ R179, R164, R179 ;  /* 0x000000b3a4b30221 */ /* 0x000fe40000010000 */
.L_x_6336:
        /* <DEDUP_REMOVED lines=12> */
.L_x_6345:
[----:B------:R-:W-:Y:S02]  /*e090*/  IMAD.MOV.U32 R164, RZ, RZ, R20 ;  /* 0x000000ffffa47224 */ /* 0x000fe400078e0014 */
.L_x_6346:
[----:B------:R-:W-:Y:S05]  /*e0a0*/  BSYNC B1 ;  /* 0x0000000000017941 */ /* 0x000fea0003800000 */
.L_x_6344:
        /* <DEDUP_REMOVED lines=16> */
.L_x_6350:
[----:B------:R-:W-:Y:S05]  /*e1b0*/  BSYNC B2 ;  /* 0x0000000000027941 */ /* 0x000fea0003800000 */
.L_x_6349:
        /* <DEDUP_REMOVED lines=43> */
.L_x_6348:
[----:B------:R-:W-:Y:S05]  /*e470*/  BSYNC B1 ;  /* 0x0000000000017941 */ /* 0x000fea0003800000 */
.L_x_6347:
        /* <DEDUP_REMOVED lines=15> */
.L_x_6351:
        /* <DEDUP_REMOVED lines=12> */
.L_x_6354:
[----:B------:R-:W-:Y:S02]  /*e630*/  IMAD.MOV.U32 R164, RZ, RZ, R20 ;  /* 0x000000ffffa47224 */ /* 0x000fe400078e0014 */
.L_x_6355:
[----:B------:R-:W-:Y:S05]  /*e640*/  BSYNC B1 ;  /* 0x0000000000017941 */ /* 0x000fea0003800000 */
.L_x_6353:
        /* <DEDUP_REMOVED lines=16> */
.L_x_6359:
[----:B------:R-:W-:Y:S05]  /*e750*/  BSYNC B2 ;  /* 0x0000000000027941 */ /* 0x000fea0003800000 */
.L_x_6358:
        /* <DEDUP_REMOVED lines=43> */
.L_x_6357:
[----:B------:R-:W-:Y:S05]  /*ea10*/  BSYNC B1 ;  /* 0x0000000000017941 */ /* 0x000fea0003800000 */
.L_x_6356:
[----:B------:R0:W2:Y:S02]  /*ea20*/  I2F.U32 R9, R164 ;  /* 0x000000a400097306 */ /* 0x0000a40000201000 */
[----:B0-----:R-:W-:-:S05]  /*ea30*/  PRMT R164, RZ, 0x5410, R157 ;  /* 0x00005410ffa47816 */ /* 0x001fca000000009d */
        /* <DEDUP_REMOVED lines=8> */
.L_x_6352:
        /* <DEDUP_REMOVED lines=12> */
.L_x_6361:
[----:B------:R-:W-:Y:S02]  /*eb80*/  IMAD.MOV.U32 R164, RZ, RZ, R20 ;  /* 0x000000ffffa47224 */ /* 0x000fe400078e0014 */
.L_x_6362:
[----:B------:R-:W-:Y:S05]  /*eb90*/  BSYNC B1 ;  /* 0x0000000000017941 */ /* 0x000fea0003800000 */
.L_x_6360:
        /* <DEDUP_REMOVED lines=16> */
.L_x_6366:
[----:B------:R-:W-:Y:S05]  /*eca0*/  BSYNC B2 ;  /* 0x0000000000027941 */ /* 0x000fea0003800000 */
.L_x_6365:
        /* <DEDUP_REMOVED lines=44> */
.L_x_6364:
[----:B------:R-:W-:Y:S05]  /*ef70*/  BSYNC B1 ;  /* 0x0000000000017941 */ /* 0x000fea0003800000 */
.L_x_6363:
        /* <DEDUP_REMOVED lines=15> */
.L_x_6367:
        /* <DEDUP_REMOVED lines=12> */
.L_x_6370:
[----:B------:R-:W-:Y:S02]  /*f130*/  IMAD.MOV.U32 R171, RZ, RZ, R20 ;  /* 0x000000ffffab7224 */ /* 0x000fe400078e0014 */
.L_x_6371:
[----:B------:R-:W-:Y:S05]  /*f140*/  BSYNC B1 ;  /* 0x0000000000017941 */ /* 0x000fea0003800000 */
.L_x_6369:
        /* <DEDUP_REMOVED lines=16> */
.L_x_6375:
[----:B------:R-:W-:Y:S05]  /*f250*/  BSYNC B2 ;  /* 0x0000000000027941 */ /* 0x000fea0003800000 */
.L_x_6374:
        /* <DEDUP_REMOVED lines=43> */
.L_x_6373:
[----:B------:R-:W-:Y:S05]  /*f510*/  BSYNC B1 ;  /* 0x0000000000017941 */ /* 0x000fea0003800000 */
.L_x_6372:
        /* <DEDUP_REMOVED lines=10> */
.L_x_6368:
        /* <DEDUP_REMOVED lines=12> */
.L_x_6377:
[----:B------:R-:W-:Y:S02]  /*f680*/  IMAD.MOV.U32 R171, RZ, RZ, R20 ;  /* 0x000000ffffab7224 */ /* 0x000fe400078e0014 */
.L_x_6378:
[----:B------:R-:W-:Y:S05]  /*f690*/  BSYNC B1 ;  /* 0x0000000000017941 */ /* 0x000fea0003800000 */
.L_x_6376:
        /* <DEDUP_REMOVED lines=16> */
.L_x_6382:
[----:B------:R-:W-:Y:S05]  /*f7a0*/  BSYNC B2 ;  /* 0x0000000000027941 */ /* 0x000fea0003800000 */
.L_x_6381:
        /* <DEDUP_REMOVED lines=44> */
.L_x_6380:
[----:B------:R-:W-:Y:S05]  /*fa70*/  BSYNC B1 ;  /* 0x0000000000017941 */ /* 0x000fea0003800000 */
.L_x_6379:
        /* <DEDUP_REMOVED lines=13> */
.L_x_6383:
        /* <DEDUP_REMOVED lines=12> */
.L_x_6386:
[----:B------:R-:W-:Y:S02]  /*fc10*/  IMAD.MOV.U32 R171, RZ, RZ, R20 ;  /* 0x000000ffffab7224 */ /* 0x000fe400078e0014 */
.L_x_6387:
[----:B------:R-:W-:Y:S05]  /*fc20*/  BSYNC B1 ;  /* 0x0000000000017941 */ /* 0x000fea0003800000 */
.L_x_6385:
        /* <DEDUP_REMOVED lines=16> */
.L_x_6391:
[----:B------:R-:W-:Y:S05]  /*fd30*/  BSYNC B2 ;  /* 0x0000000000027941 */ /* 0x000fea0003800000 */
.L_x_6390:
        /* <DEDUP_REMOVED lines=44> */
.L_x_6389:
[----:B------:R-:W-:Y:S05]  /*10000*/  BSYNC B1 ;  /* 0x0000000000017941 */ /* 0x000fea0003800000 */
.L_x_6388:
        /* <DEDUP_REMOVED lines=10> */
.L_x_6384:
        /* <DEDUP_REMOVED lines=12> */
.L_x_6393:
[----:B------:R-:W-:Y:S02]  /*10170*/  IMAD.MOV.U32 R171, RZ, RZ, R20 ;  /* 0x000000ffffab7224 */ /* 0x000fe400078e0014 */
.L_x_6394:
[----:B------:R-:W-:Y:S05]  /*10180*/  BSYNC B1 ;  /* 0x0000000000017941 */ /* 0x000fea0003800000 */
.L_x_6392:
        /* <DEDUP_REMOVED lines=16> */
.L_x_6398:
[----:B------:R-:W-:Y:S05]  /*10290*/  BSYNC B2 ;  /* 0x0000000000027941 */ /* 0x000fea0003800000 */
.L_x_6397:
        /* <DEDUP_REMOVED lines=43> */
.L_x_6396:
[----:B------:R-:W-:Y:S05]  /*10550*/  BSYNC B1 ;  /* 0x0000000000017941 */ /* 0x000fea0003800000 */
.L_x_6395:
        /* <DEDUP_REMOVED lines=13> */
.L_x_6399:
        /* <DEDUP_REMOVED lines=12> */
.L_x_6402:
[----:B------:R-:W-:Y:S02]  /*106f0*/  IMAD.MOV.U32 R166, RZ, RZ, R20 ;  /* 0x000000ffffa67224 */ /* 0x000fe400078e0014 */
.L_x_6403:
[----:B------:R-:W-:Y:S05]  /*10700*/  BSYNC B1 ;  /* 0x0000000000017941 */ /* 0x000fea0003800000 */
.L_x_6401:
        /* <DEDUP_REMOVED lines=16> */
.L_x_6407:
[----:B------:R-:W-:Y:S05]  /*10810*/  BSYNC B2 ;  /* 0x0000000000027941 */ /* 0x000fea0003800000 */
.L_x_6406:
        /* <DEDUP_REMOVED lines=43> */
.L_x_6405:
[----:B------:R-:W-:Y:S05]  /*10ad0*/  BSYNC B1 ;  /* 0x0000000000017941 */ /* 0x000fea0003800000 */
.L_x_6404:
        /* <DEDUP_REMOVED lines=10> */
.L_x_6400:
        /* <DEDUP_REMOVED lines=12> */
.L_x_6409:
[----:B------:R-:W-:Y:S02]  /*10c40*/  IMAD.MOV.U32 R166, RZ, RZ, R20 ;  /* 0x000000ffffa67224 */ /* 0x000fe400078e0014 */
.L_x_6410:
[----:B------:R-:W-:Y:S05]  /*10c50*/  BSYNC B1 ;  /* 0x0000000000017941 */ /* 0x000fea0003800000 */
.L_x_6408:
        /* <DEDUP_REMOVED lines=16> */
.L_x_6414:
[----:B------:R-:W-:Y:S05]  /*10d60*/  BSYNC B2 ;  /* 0x0000000000027941 */ /* 0x000fea0003800000 */
.L_x_6413:
        /* <DEDUP_REMOVED lines=42> */
.L_x_6412:
[----:B------:R-:W-:Y:S05]  /*11010*/  BSYNC B1 ;  /* 0x0000000000017941 */ /* 0x000fea0003800000 */
.L_x_6411:
        /* <DEDUP_REMOVED lines=13> */
.L_x_6415:
        /* <DEDUP_REMOVED lines=12> */
.L_x_6418:
[----:B------:R-:W-:Y:S02]  /*111b0*/  IMAD.MOV.U32 R166, RZ, RZ, R20 ;  /* 0x000000ffffa67224 */ /* 0x000fe400078e0014 */
.L_x_6419:
[----:B------:R-:W-:Y:S05]  /*111c0*/  BSYNC B1 ;  /* 0x0000000000017941 */ /* 0x000fea0003800000 */
.L_x_6417:
        /* <DEDUP_REMOVED lines=16> */
.L_x_6423:
[----:B------:R-:W-:Y:S05]  /*112d0*/  BSYNC B2 ;  /* 0x0000000000027941 */ /* 0x000fea0003800000 */
.L_x_6422:
        /* <DEDUP_REMOVED lines=42> */
.L_x_6421:
[----:B------:R-:W-:Y:S05]  /*11580*/  BSYNC B1 ;  /* 0x0000000000017941 */ /* 0x000fea0003800000 */
.L_x_6420:
        /* <DEDUP_REMOVED lines=10> */
.L_x_6416:
        /* <DEDUP_REMOVED lines=12> */
.L_x_6425:
[----:B------:R-:W-:Y:S02]  /*116f0*/  IMAD.MOV.U32 R166, RZ, RZ, R20 ;  /* 0x000000ffffa67224 */ /* 0x000fe400078e0014 */
.L_x_6426:
[----:B------:R-:W-:Y:S05]  /*11700*/  BSYNC B1 ;  /* 0x0000000000017941 */ /* 0x000fea0003800000 */
.L_x_6424:
        /* <DEDUP_REMOVED lines=16> */
.L_x_6430:
[----:B------:R-:W-:Y:S05]  /*11810*/  BSYNC B2 ;  /* 0x0000000000027941 */ /* 0x000fea0003800000 */
.L_x_6429:
        /* <DEDUP_REMOVED lines=42> */
.L_x_6428:
[----:B------:R-:W-:Y:S05]  /*11ac0*/  BSYNC B1 ;  /* 0x0000000000017941 */ /* 0x000fea0003800000 */
.L_x_6427:
        /* <DEDUP_REMOVED lines=13> */
.L_x_6431:
        /* <DEDUP_REMOVED lines=12> */
.L_x_6434:
[----:B------:R-:W-:Y:S02]  /*11c60*/  IMAD.MOV.U32 R168, RZ, RZ, R20 ;  /* 0x000000ffffa87224 */ /* 0x000fe400078e0014 */
.L_x_6435:
[----:B------:R-:W-:Y:S05]  /*11c70*/  BSYNC B1 ;  /* 0x0000000000017941 */ /* 0x000fea0003800000 */
.L_x_6433:
        /* <DEDUP_REMOVED lines=16> */
.L_x_6439:
[----:B------:R-:W-:Y:S05]  /*11d80*/  BSYNC B2 ;  /* 0x0000000000027941 */ /* 0x000fea0003800000 */
.L_x_6438:
        /* <DEDUP_REMOVED lines=42> */
.L_x_6437:
[----:B------:R-:W-:Y:S05]  /*12030*/  BSYNC B1 ;  /* 0x0000000000017941 */ /* 0x000fea0003800000 */
.L_x_6436:
        /* <DEDUP_REMOVED lines=10> */
.L_x_6432:
        /* <DEDUP_REMOVED lines=54> */
.L_x_6440:
[----:B------:R-:W-:Y:S02]  /*12440*/  IADD3 R198, R198, 0x100, RZ ;  /* 0x00000100c6c67810 */ /* 0x000fe40007ffe0ff */
.L_x_6311:
[----:B------:R-:W-:Y:S05]  /*12450*/  BSYNC B0 ;  /* 0x0000000000007941 */ /* 0x000fea0003800000 */
.L_x_6310:
        /* <DEDUP_REMOVED lines=30> */
.L_x_6444:
[----:B0-----:R-:W-:Y:S02]  /*12640*/  IMAD.MOV.U32 R188, RZ, RZ, R20 ;  /* 0x000000ffffbc7224 */ /* 0x001fe400078e0014 */
.L_x_6445:
[----:B------:R-:W-:Y:S05]  /*12650*/  BSYNC B1 ;  /* 0x0000000000017941 */ /* 0x000fea0003800000 */
.L_x_6443:
        /* <DEDUP_REMOVED lines=16> */
.L_x_6449:
[----:B------:R-:W-:Y:S05]  /*12760*/  BSYNC B2 ;  /* 0x0000000000027941 */ /* 0x000fea0003800000 */
.L_x_6448:
        /* <DEDUP_REMOVED lines=44> */
.L_x_6447:
[----:B------:R-:W-:Y:S05]  /*12a30*/  BSYNC B1 ;  /* 0x0000000000017941 */ /* 0x000fea0003800000 */
.L_x_6446:
        /* <DEDUP_REMOVED lines=18> */
.L_x_6450:
        /* <DEDUP_REMOVED lines=12> */
.L_x_6453:
[----:B------:R-:W-:Y:S02]  /*12c20*/  IMAD.MOV.U32 R171, RZ, RZ, R20 ;  /* 0x000000ffffab7224 */ /* 0x000fe400078e0014 */
.L_x_6454:
[----:B------:R-:W-:Y:S05]  /*12c30*/  BSYNC B1 ;  /* 0x0000000000017941 */ /* 0x000fea0003800000 */
.L_x_6452:
        /* <DEDUP_REMOVED lines=16> */
.L_x_6458:
[----:B------:R-:W-:Y:S05]  /*12d40*/  BSYNC B2 ;  /* 0x0000000000027941 */ /* 0x000fea0003800000 */
.L_x_6457:
        /* <DEDUP_REMOVED lines=43> */
.L_x_6456:
[----:B------:R-:W-:Y:S05]  /*13000*/  BSYNC B1 ;  /* 0x0000000000017941 */ /* 0x000fea0003800000 */
.L_x_6455:
        /* <DEDUP_REMOVED lines=10> */
.L_x_6451:
        /* <DEDUP_REMOVED lines=12> */
.L_x_6460:
[----:B------:R-:W-:Y:S02]  /*13170*/  IMAD.MOV.U32 R171, RZ, RZ, R20 ;  /* 0x000000ffffab7224 */ /* 0x000fe400078e0014 */
.L_x_6461:
[----:B------:R-:W-:Y:S05]  /*13180*/  BSYNC B1 ;  /* 0x0000000000017941 */ /* 0x000fea0003800000 */
.L_x_6459:
        /* <DEDUP_REMOVED lines=16> */
.L_x_6465:
[----:B------:R-:W-:Y:S05]  /*13290*/  BSYNC B2 ;  /* 0x0000000000027941 */ /* 0x000fea0003800000 */
.L_x_6464:
        /* <DEDUP_REMOVED lines=43> */
.L_x_6463:
[----:B------:R-:W-:Y:S05]  /*13550*/  BSYNC B1 ;  /* 0x0000000000017941 */ /* 0x000fea0003800000 */
.L_x_6462:
        /* <DEDUP_REMOVED lines=15> */
.L_x_6466:
        /* <DEDUP_REMOVED lines=12> */
.L_x_6469:
[----:B------:R-:W-:Y:S02]  /*13710*/  IMAD.MOV.U32 R164, RZ, RZ, R20 ;  /* 0x000000ffffa47224 */ /* 0x000fe400078e0014 */
.L_x_6470:
[----:B------:R-:W-:Y:S05]  /*13720*/  BSYNC B1 ;  /* 0x0000000000017941 */ /* 0x000fea0003800000 */
.L_x_6468:
        /* <DEDUP_REMOVED lines=16> */
.L_x_6474:
[----:B------:R-:W-:Y:S05]  /*13830*/  BSYNC B2 ;  /* 0x0000000000027941 */ /* 0x000fea0003800000 */
.L_x_6473:
        /* <DEDUP_REMOVED lines=43> */
.L_x_6472:
[----:B------:R-:W-:Y:S05]  /*13af0*/  BSYNC B1 ;  /* 0x0000000000017941 */ /* 0x000fea0003800000 */
.L_x_6471:
        /* <DEDUP_REMOVED lines=10> */
.L_x_6467:
        /* <DEDUP_REMOVED lines=12> */
.L_x_6476:
[----:B------:R-:W-:Y:S02]  /*13c60*/  IMAD.MOV.U32 R164, RZ, RZ, R20 ;  /* 0x000000ffffa47224 */ /* 0x000fe400078e0014 */
.L_x_6477:
[----:B------:R-:W-:Y:S05]  /*13c70*/  BSYNC B1 ;  /* 0x0000000000017941 */ /* 0x000fea0003800000 */
.L_x_6475:
        /* <DEDUP_REMOVED lines=16> */
.L_x_6481:
[----:B------:R-:W-:Y:S05]  /*13d80*/  BSYNC B2 ;  /* 0x0000000000027941 */ /* 0x000fea0003800000 */
.L_x_6480:
        /* <DEDUP_REMOVED lines=43> */
.L_x_6479:
[----:B------:R-:W-:Y:S05]  /*14040*/  BSYNC B1 ;  /* 0x0000000000017941 */ /* 0x000fea0003800000 */
.L_x_6478:
        /* <DEDUP_REMOVED lines=15> */
.L_x_6482:
        /* <DEDUP_REMOVED lines=12> */
.L_x_6485:
[----:B------:R-:W-:Y:S02]  /*14200*/  IMAD.MOV.U32 R164, RZ, RZ, R20 ;  /* 0x000000ffffa47224 */ /* 0x000fe400078e0014 */
.L_x_6486:
[----:B------:R-:W-:Y:S05]  /*14210*/  BSYNC B1 ;  /* 0x0000000000017941 */ /* 0x000fea0003800000 */
.L_x_6484:
        /* <DEDUP_REMOVED lines=16> */
.L_x_6490:
[----:B------:R-:W-:Y:S05]  /*14320*/  BSYNC B2 ;  /* 0x0000000000027941 */ /* 0x000fea0003800000 */
.L_x_6489:
        /* <DEDUP_REMOVED lines=43> */
.L_x_6488:
[----:B------:R-:W-:Y:S05]  /*145e0*/  BSYNC B1 ;  /* 0x0000000000017941 */ /* 0x000fea0003800000 */
.L_x_6487:
        /* <DEDUP_REMOVED lines=10> */
.L_x_6483:
        /* <DEDUP_REMOVED lines=12> */
.L_x_6492:
[----:B------:R-:W-:Y:S02]  /*14750*/  IMAD.MOV.U32 R164, RZ, RZ, R20 ;  /* 0x000000ffffa47224 */ /* 0x000fe400078e0014 */
.L_x_6493:
[----:B------:R-:W-:Y:S05]  /*14760*/  BSYNC B1 ;  /* 0x0000000000017941 */ /* 0x000fea0003800000 */
.L_x_6491:
        /* <DEDUP_REMOVED lines=16> */
.L_x_6497:
[----:B------:R-:W-:Y:S05]  /*14870*/  BSYNC B2 ;  /* 0x0000000000027941 */ /* 0x000fea0003800000 */
.L_x_6496:
        /* <DEDUP_REMOVED lines=44> */
.L_x_6495:
[----:B------:R-:W-:Y:S05]  /*14b40*/  BSYNC B1 ;  /* 0x0000000000017941 */ /* 0x000fea0003800000 */
.L_x_6494:
        /* <DEDUP_REMOVED lines=15> */
.L_x_6498:
        /* <DEDUP_REMOVED lines=12> */
.L_x_6501:
[----:B------:R-:W-:Y:S02]  /*14d00*/  IMAD.MOV.U32 R171, RZ, RZ, R20 ;  /* 0x000000ffffab7224 */ /* 0x000fe400078e0014 */
.L_x_6502:
[----:B------:R-:W-:Y:S05]  /*14d10*/  BSYNC B1 ;  /* 0x0000000000017941 */ /* 0x000fea0003800000 */
.L_x_6500:
        /* <DEDUP_REMOVED lines=16> */
.L_x_6506:
[----:B------:R-:W-:Y:S05]  /*14e20*/  BSYNC B2 ;  /* 0x0000000000027941 */ /* 0x000fea0003800000 */
.L_x_6505:
        /* <DEDUP_REMOVED lines=43> */
.L_x_6504:
[----:B------:R-:W-:Y:S05]  /*150e0*/  BSYNC B1 ;  /* 0x0000000000017941 */ /* 0x000fea0003800000 */
.L_x_6503:
        /* <DEDUP_REMOVED lines=10> */
.L_x_6499:
        /* <DEDUP_REMOVED lines=12> */
.L_x_6508:
[----:B------:R-:W-:Y:S02]  /*15250*/  IMAD.MOV.U32 R171, RZ, RZ, R20 ;  /* 0x000000ffffab7224 */ /* 0x000fe400078e0014 */
.L_x_6509:
[----:B------:R-:W-:Y:S05]  /*15260*/  BSYNC B1 ;  /* 0x0000000000017941 */ /* 0x000fea0003800000 */
.L_x_6507:
        /* <DEDUP_REMOVED lines=16> */
.L_x_6513:
[----:B------:R-:W-:Y:S05]  /*15370*/  BSYNC B2 ;  /* 0x0000000000027941 */ /* 0x000fea0003800000 */
.L_x_6512:
        /* <DEDUP_REMOVED lines=44> */
.L_x_6511:
[----:B------:R-:W-:Y:S05]  /*15640*/  BSYNC B1 ;  /* 0x0000000000017941 */ /* 0x000fea0003800000 */
.L_x_6510:
        /* <DEDUP_REMOVED lines=13> */
.L_x_6514:
        /* <DEDUP_REMOVED lines=12> */
.L_x_6517:
[----:B------:R-:W-:Y:S02]  /*157e0*/  IMAD.MOV.U32 R171, RZ, RZ, R20 ;  /* 0x000000ffffab7224 */ /* 0x000fe400078e0014 */
.L_x_6518:
[----:B------:R-:W-:Y:S05]  /*157f0*/  BSYNC B1 ;  /* 0x0000000000017941 */ /* 0x000fea0003800000 */
.L_x_6516:
        /* <DEDUP_REMOVED lines=16> */
.L_x_6522:
[----:B------:R-:W-:Y:S05]  /*15900*/  BSYNC B2 ;  /* 0x0000000000027941 */ /* 0x000fea0003800000 */
.L_x_6521:
        /* <DEDUP_REMOVED lines=44> */
.L_x_6520:
[----:B------:R-:W-:Y:S05]  /*15bd0*/  BSYNC B1 ;  /* 0x0000000000017941 */ /* 0x000fea0003800000 */
.L_x_6519:
        /* <DEDUP_REMOVED lines=10> */
.L_x_6515:
        /* <DEDUP_REMOVED lines=12> */
.L_x_6524:
[----:B------:R-:W-:Y:S02]  /*15d40*/  IMAD.MOV.U32 R171, RZ, RZ, R20 ;  /* 0x000000ffffab7224 */ /* 0x000fe400078e0014 */
.L_x_6525:
[----:B------:R-:W-:Y:S05]  /*15d50*/  BSYNC B1 ;  /* 0x0000000000017941 */ /* 0x000fea0003800000 */
.L_x_6523:
        /* <DEDUP_REMOVED lines=16> */
.L_x_6529:
[----:B------:R-:W-:Y:S05]  /*15e60*/  BSYNC B2 ;  /* 0x0000000000027941 */ /* 0x000fea0003800000 */
.L_x_6528:
        /* <DEDUP_REMOVED lines=43> */
.L_x_6527:
[----:B------:R-:W-:Y:S05]  /*16120*/  BSYNC B1 ;  /* 0x0000000000017941 */ /* 0x000fea0003800000 */
.L_x_6526:
        /* <DEDUP_REMOVED lines=13> */
.L_x_6530:
        /* <DEDUP_REMOVED lines=12> */
.L_x_6533:
[----:B------:R-:W-:Y:S02]  /*162c0*/  IMAD.MOV.U32 R166, RZ, RZ, R20 ;  /* 0x000000ffffa67224 */ /* 0x000fe400078e0014 */
.L_x_6534:
[----:B------:R-:W-:Y:S05]  /*162d0*/  BSYNC B1 ;  /* 0x0000000000017941 */ /* 0x000fea0003800000 */
.L_x_6532:
        /* <DEDUP_REMOVED lines=16> */
.L_x_6538:
[----:B------:R-:W-:Y:S05]  /*163e0*/  BSYNC B2 ;  /* 0x0000000000027941 */ /* 0x000fea0003800000 */
.L_x_6537:
        /* <DEDUP_REMOVED lines=43> */
.L_x_6536:
[----:B------:R-:W-:Y:S05]  /*166a0*/  BSYNC B1 ;  /* 0x0000000000017941 */ /* 0x000fea0003800000 */
.L_x_6535:
        /* <DEDUP_REMOVED lines=10> */
.L_x_6531:
        /* <DEDUP_REMOVED lines=12> */
.L_x_6540:
[----:B------:R-:W-:Y:S02]  /*16810*/  IMAD.MOV.U32 R166, RZ, RZ, R20 ;  /* 0x000000ffffa67224 */ /* 0x000fe400078e0014 */
.L_x_6541:
[----:B------:R-:W-:Y:S05]  /*16820*/  BSYNC B1 ;  /* 0x0000000000017941 */ /* 0x000fea0003800000 */
.L_x_6539:
        /* <DEDUP_REMOVED lines=16> */
.L_x_6545:
[----:B------:R-:W-:Y:S05]  /*16930*/  BSYNC B2 ;  /* 0x0000000000027941 */ /* 0x000fea0003800000 */
.L_x_6544:
        /* <DEDUP_REMOVED lines=42> */
.L_x_6543:
[----:B------:R-:W-:Y:S05]  /*16be0*/  BSYNC B1 ;  /* 0x0000000000017941 */ /* 0x000fea0003800000 */
.L_x_6542:
        /* <DEDUP_REMOVED lines=13> */
.L_x_6546:
        /* <DEDUP_REMOVED lines=12> */
.L_x_6549:
[----:B------:R-:W-:Y:S02]  /*16d80*/  IMAD.MOV.U32 R166, RZ, RZ, R20 ;  /* 0x000000ffffa67224 */ /* 0x000fe400078e0014 */
.L_x_6550:
[----:B------:R-:W-:Y:S05]  /*16d90*/  BSYNC B1 ;  /* 0x0000000000017941 */ /* 0x000fea0003800000 */
.L_x_6548:
        /* <DEDUP_REMOVED lines=16> */
.L_x_6554:
[----:B------:R-:W-:Y:S05]  /*16ea0*/  BSYNC B2 ;  /* 0x0000000000027941 */ /* 0x000fea0003800000 */
.L_x_6553:
        /* <DEDUP_REMOVED lines=42> */
.L_x_6552:
[----:B------:R-:W-:Y:S05]  /*17150*/  BSYNC B1 ;  /* 0x0000000000017941 */ /* 0x000fea0003800000 */
.L_x_6551:
        /* <DEDUP_REMOVED lines=10> */
.L_x_6547:
        /* <DEDUP_REMOVED lines=12> */
.L_x_6556:
[----:B------:R-:W-:Y:S02]  /*172c0*/  IMAD.MOV.U32 R166, RZ, RZ, R20 ;  /* 0x000000ffffa67224 */ /* 0x000fe400078e0014 */
.L_x_6557:
[----:B------:R-:W-:Y:S05]  /*172d0*/  BSYNC B1 ;  /* 0x0000000000017941 */ /* 0x000fea0003800000 */
.L_x_6555:
        /* <DEDUP_REMOVED lines=16> */
.L_x_6561:
[----:B------:R-:W-:Y:S05]  /*173e0*/  BSYNC B2 ;  /* 0x0000000000027941 */ /* 0x000fea0003800000 */
.L_x_6560:
        /* <DEDUP_REMOVED lines=42> */
.L_x_6559:
[----:B------:R-:W-:Y:S05]  /*17690*/  BSYNC B1 ;  /* 0x0000000000017941 */ /* 0x000fea0003800000 */
.L_x_6558:
        /* <DEDUP_REMOVED lines=13> */
.L_x_6562:
        /* <DEDUP_REMOVED lines=12> */
.L_x_6565:
[----:B------:R-:W-:Y:S02]  /*17830*/  IMAD.MOV.U32 R168, RZ, RZ, R20 ;  /* 0x000000ffffa87224 */ /* 0x000fe400078e0014 */
.L_x_6566:
[----:B------:R-:W-:Y:S05]  /*17840*/  BSYNC B1 ;  /* 0x0000000000017941 */ /* 0x000fea0003800000 */
.L_x_6564:
        /* <DEDUP_REMOVED lines=16> */
.L_x_6570:
[----:B------:R-:W-:Y:S05]  /*17950*/  BSYNC B2 ;  /* 0x0000000000027941 */ /* 0x000fea0003800000 */
.L_x_6569:
        /* <DEDUP_REMOVED lines=42> */
.L_x_6568:
[----:B------:R-:W-:Y:S05]  /*17c00*/  BSYNC B1 ;  /* 0x0000000000017941 */ /* 0x000fea0003800000 */
.L_x_6567:
        /* <DEDUP_REMOVED lines=10> */
.L_x_6563:
        /* <DEDUP_REMOVED lines=54> */
.L_x_6442:
[----:B------:R-:W-:Y:S05]  /*18010*/  BSYNC B0 ;  /* 0x0000000000007941 */ /* 0x000fea0003800000 */
.L_x_6441:
[----:B0-2---:R-:W-:Y:S01]  /*18020*/  FADD.FTZ R164, RZ, R12 ;  /* 0x0000000cffa47221 */ /* 0x005fe20000010000 */
        /* <DEDUP_REMOVED lines=42> */
.L_x_6583:
[----:B0-2---:R-:W-:Y:S01]  /*182d0*/  FADD.FTZ R165, R165, R164 ;  /* 0x000000a4a5a57221 */ /* 0x005fe20000010000 */
[----:B------:R-:W-:Y:S05]  /*182e0*/  BRA.DIV ~URZ, `(.L_x_6572) ;  /* 0x000017a27f007947 */ /* 0x000fea000b800000 */
[----:B------:R-:W0:Y:S01]  /*182f0*/  SHFL.BFLY PT, R164, R165, 0x2, 0x1f ;  /* 0x0c401f00a5a47f89 */ /* 0x000e2200000e0000 */
        /* <DEDUP_REMOVED lines=83> */
.L_x_6584:
        /* <DEDUP_REMOVED lines=116> */
[----:B------:R-:W-:Y:S02]  /*18f70*/  FFMA.FTZ R208, R59, R208, R43 ;  /* 0x000000d03bd07223 */ /* 0x000fe4000001002b */
[----:B------:R-:W-:Y:S02]  /*18f80*/  FFMA.FTZ R209, R57, R204, R41 ;  /* 0x000000cc39d17223 */ /* 0x000fe40000010029 */
[----:B------:R-:W-:Y:S01]  /*18f90*/  FFMA.FTZ R207, R53, R170, R37 ;  /* 0x000000aa35cf7223 */ /* 0x000fe20000010025 */
[----:B------:R-:W-:Y:S01]  /*18fa0*/  F2FP.BF16.PACK_AB R171, R208, R171 ;  /* 0x000000abd0ab723e */ /* 0x000fe200000010ff */
[----:B------:R-:W-:Y:S01]  /*18fb0*/  FFMA.FTZ R200, R55, R200, R39 ;  /* 0x000000c837c87223 */ /* 0x000fe20000010027 */
[----:B------:R-:W-:Y:S01]  /*18fc0*/  F2FP.BF16.PACK_AB R170, R209, R202 ;  /* 0x000000cad1aa723e */ /* 0x000fe200000010ff */
        /* <DEDUP_REMOVED lines=8> */
.L_x_6574:
[----:B------:R-:W-:Y:S05]  /*19050*/  BSYNC B0 ;  /* 0x0000000000007941 */ /* 0x000fea0003800000 */
.L_x_6573:
        /* <DEDUP_REMOVED lines=49> */
.L_x_6576:
[----:B------:R-:W-:Y:S05]  /*19370*/  BSYNC B0 ;  /* 0x0000000000007941 */ /* 0x000fea0003800000 */
.L_x_6575:
        /* <DEDUP_REMOVED lines=49> */
.L_x_6578:
[----:B------:R-:W-:Y:S05]  /*19690*/  BSYNC B0 ;  /* 0x0000000000007941 */ /* 0x000fea0003800000 */
.L_x_6577:
        /* <DEDUP_REMOVED lines=27> */
[-C--:B------:R-:W-:Y:S02]  /*19850*/  FFMA.FTZ R168, R144, R207.reuse, R128 ;  /* 0x000000cf90a87223 */ /* 0x080fe40000010080 */
        /* <DEDUP_REMOVED lines=13> */
[----:B------:R-:W-:Y:S01]  /*19930*/  IMAD.MOV.U32 R208, RZ, RZ, 0x10 ;  /* 0x00000010ffd07424 */ /* 0x000fe200078e00ff */
[----:B------:R-:W-:Y:S02]  /*19940*/  F2FP.BF16.PACK_AB R171, R202, R171 ;  /* 0x000000abcaab723e */ /* 0x000fe400000010ff */
[----:B------:R-:W-:Y:S01]  /*19950*/  F2FP.BF16.PACK_AB R169, R200, R169 ;  /* 0x000000a9c8a9723e */ /* 0x000fe200000010ff */
[----:B------:R-:W-:-:S04]  /*19960*/  IMAD.WIDE.U32 R206, R13, R208, c[0x0][0x208] ;  /* 0x000082000dce7625 */ /* 0x000fc800078e00d0 */
[----:B------:R-:W-:Y:S01]  /*19970*/  IMAD.WIDE.U32 R208, R13, R208, c[0x0][0x210] ;  /* 0x000084000dd07625 */ /* 0x000fe200078e00d0 */
[----:B------:R0:W-:Y:S04]  /*19980*/  STG.E.128 [R206.64], R164 ;  /* 0x000000a4ce007986 */ /* 0x0001e8000c101d06 */
[----:B------:R0:W-:Y:S02]  /*19990*/  STG.E.128 [R208.64], R168 ;  /* 0x000000a8d0007986 */ /* 0x0001e4000c101d06 */
.L_x_6580:
[----:B------:R-:W-:Y:S05]  /*199a0*/  BSYNC B0 ;  /* 0x0000000000007941 */ /* 0x000fea0003800000 */
.L_x_6579:
[----:B------:R-:W-:Y:S02]  /*199b0*/  IADD3 R24, R24, c[0x0][0x160], RZ ;  /* 0x0000580018187a10 */ /* 0x000fe40007ffe0ff */
[----:B------:R-:W-:Y:S02]  /*199c0*/  LOP3.LUT P1, RZ, R16, 0xff, RZ, 0xc0, !PT ;  /* 0x000000ff10ff7812 */ /* 0x000fe4000782c0ff */
[----:B------:R-:W-:Y:S02]  /*199d0*/  ISETP.GE.AND P0, PT, R24, c[0x0][0x164], PT ;  /* 0x0000590018007a0c */ /* 0x000fe40003f06270 */
[----:B------:R-:W-:-:S11]  /*199e0*/  SEL R16, RZ, 0x1, P1 ;  /* 0x00000001ff107807 */ /* 0x000fd60000800000 */
[----:B01---5:R-:W-:Y:S01]  /*199f0*/  @P0 CALL.REL.NOINC `(.L_x_6581) ;  /* 0x0000001000000944 */ /* 0x023fe20003c00000 */
[----:B------:R-:W-:Y:S05]  /*19a00*/  BRA `(.L_x_6582) ;  /* 0xfffe765000007947 */ /* 0x000fea000383ffff */
.L_x_6581:
[----:B------:R-:W-:Y:S05]  /*19a10*/  EXIT ;  /* 0x000000000000794d */ /* 0x000fea0003800000 */
.L_x_6571:
[----:B------:R-:W-:Y:S01]  /*19a20*/  IMAD.MOV.U32 R198, RZ, RZ, 0x1 ;  /* 0x00000001ffc67424 */ /* 0x000fe200078e00ff */
[----:B------:R-:W-:Y:S01]  /*19a30*/  MOV R166, 0x19a70 ;  /* 0x00019a7000a67802 */ /* 0x000fe20000000f00 */
[----:B------:R-:W-:Y:S02]  /*19a40*/  IMAD.MOV.U32 R169, RZ, RZ, 0x1f ;  /* 0x0000001fffa97424 */ /* 0x000fe400078e00ff */
[----:B------:R-:W-:Y:S02]  /*19a50*/  IMAD.MOV.U32 R170, RZ, RZ, -0x1 ;  /* 0xffffffffffaa7424 */ /* 0x000fe400078e00ff */
[----:B-1---5:R-:W-:Y:S05]  /*19a60*/  CALL.REL.NOINC `($__internal_20_$__cuda_sm70_shflsync_bfly_p) ;  /* 0x000007c000007944 */ /* 0x022fea0003c00000 */
[----:B-1----:R-:W-:Y:S01]  /*19a70*/  IMAD.MOV.U32 R164, RZ, RZ, R198 ;  /* 0x000000ffffa47224 */ /* 0x002fe200078e00c6 */
[----:B0-----:R-:W-:Y:S05]  /*19a80*/  BRA `(.L_x_6583) ;  /* 0xffffe84000007947 */ /* 0x001fea000383ffff */
.L_x_6572:
[----:B------:R-:W-:Y:S01]  /*19a90*/  IMAD.MOV.U32 R198, RZ, RZ, 0x2 ;  /* 0x00000002ffc67424 */ /* 0x000fe200078e00ff */
[----:B------:R-:W-:Y:S01]  /*19aa0*/  MOV R166, 0x19ae0 ;  /* 0x00019ae000a67802 */ /* 0x000fe20000000f00 */
[----:B------:R-:W-:Y:S02]  /*19ab0*/  IMAD.MOV.U32 R169, RZ, RZ, 0x1f ;  /* 0x0000001fffa97424 */ /* 0x000fe400078e00ff */
[----:B------:R-:W-:Y:S02]  /*19ac0*/  IMAD.MOV.U32 R170, RZ, RZ, -0x1 ;  /* 0xffffffffffaa7424 */ /* 0x000fe400078e00ff */
[----:B-1---5:R-:W-:Y:S05]  /*19ad0*/  CALL.REL.NOINC `($__internal_20_$__cuda_sm70_shflsync_bfly_p) ;  /* 0x0000075000007944 */ /* 0x022fea0003c00000 */
[----:B01----:R-:W-:Y:S01]  /*19ae0*/  FADD.FTZ R165, R165, R198 ;  /* 0x000000c6a5a57221 */ /* 0x003fe20000010000 */
[----:B------:R-:W-:Y:S01]  /*19af0*/  MOV R166, 0x19b40 ;  /* 0x00019b4000a67802 */ /* 0x000fe20000000f00 */
[----:B------:R-:W-:-:S02]  /*19b00*/  IMAD.MOV.U32 R198, RZ, RZ, 0x4 ;  /* 0x00000004ffc67424 */ /* 0x000fc400078e00ff */
[----:B------:R-:W-:Y:S02]  /*19b10*/  IMAD.MOV.U32 R169, RZ, RZ, 0x1f ;  /* 0x0000001fffa97424 */ /* 0x000fe400078e00ff */
[----:B------:R-:W-:Y:S02]  /*19b20*/  IMAD.MOV.U32 R170, RZ, RZ, -0x1 ;  /* 0xffffffffffaa7424 */ /* 0x000fe400078e00ff */
[----:B------:R-:W-:Y:S05]  /*19b30*/  CALL.REL.NOINC `($__internal_20_$__cuda_sm70_shflsync_bfly_p) ;  /* 0x000006f000007944 */ /* 0x000fea0003c00000 */
[----:B01----:R-:W-:Y:S01]  /*19b40*/  FADD.FTZ R165, R165, R198 ;  /* 0x000000c6a5a57221 */ /* 0x003fe20000010000 */
[----:B------:R-:W-:Y:S01]  /*19b50*/  MOV R166, 0x19ba0 ;  /* 0x00019ba000a67802 */ /* 0x000fe20000000f00 */
[----:B------:R-:W-:Y:S02]  /*19b60*/  IMAD.MOV.U32 R198, RZ, RZ, 0x8 ;  /* 0x00000008ffc67424 */ /* 0x000fe400078e00ff */
[----:B------:R-:W-:Y:S02]  /*19b70*/  IMAD.MOV.U32 R169, RZ, RZ, 0x1f ;  /* 0x0000001fffa97424 */ /* 0x000fe400078e00ff */
[----:B------:R-:W-:Y:S02]  /*19b80*/  IMAD.MOV.U32 R170, RZ, RZ, -0x1 ;  /* 0xffffffffffaa7424 */ /* 0x000fe400078e00ff */
[----:B------:R-:W-:Y:S05]  /*19b90*/  CALL.REL.NOINC `($__internal_20_$__cuda_sm70_shflsync_bfly_p) ;  /* 0x0000069000007944 */ /* 0x000fea0003c00000 */
[----:B01----:R-:W-:Y:S01]  /*19ba0*/  FADD.FTZ R165, R165, R198 ;  /* 0x000000c6a5a57221 */ /* 0x003fe20000010000 */
[----:B------:R-:W-:Y:S01]  /*19bb0*/  MOV R166, 0x19c00 ;  /* 0x00019c0000a67802 */ /* 0x000fe20000000f00 */
[----:B------:R-:W-:-:S02]  /*19bc0*/  IMAD.MOV.U32 R198, RZ, RZ, 0x10 ;  /* 0x00000010ffc67424 */ /* 0x000fc400078e00ff */
[----:B------:R-:W-:Y:S02]  /*19bd0*/  IMAD.MOV.U32 R169, RZ, RZ, 0x1f ;  /* 0x0000001fffa97424 */ /* 0x000fe400078e00ff */
[----:B------:R-:W-:Y:S02]  /*19be0*/  IMAD.MOV.U32 R170, RZ, RZ, -0x1 ;  /* 0xffffffffffaa7424 */ /* 0x000fe400078e00ff */
[----:B------:R-:W-:Y:S05]  /*19bf0*/  CALL.REL.NOINC `($__internal_20_$__cuda_sm70_shflsync_bfly_p) ;  /* 0x0000063000007944 */ /* 0x000fea0003c00000 */
[----:B01----:R-:W-:Y:S01]  /*19c00*/  FADD.FTZ R165, R165, R198 ;  /* 0x000000c6a5a57221 */ /* 0x003fe20000010000 */
[----:B------:R-:W-:Y:S01]  /*19c10*/  LOP3.LUT P3, RZ, R14, 0x20, RZ, 0xc0, !PT ;  /* 0x000000200eff7812 */ /* 0x000fe2000786c0ff */
[----:B------:R-:W-:Y:S02]  /*19c20*/  IMAD.MOV.U32 R198, RZ, RZ, 0x1 ;  /* 0x00000001ffc67424 */ /* 0x000fe400078e00ff */
        /* <DEDUP_REMOVED lines=53> */
[----:B------:R-:W-:Y:S02]  /*19f80*/  FFMA.FTZ R166, R166, R166, R165 ;  /* 0x000000a6a6a67223 */ /* 0x000fe400000100a5 */
[----:B------:R-:W-:Y:S02]  /*19f90*/  IMAD.MOV.U32 R170, RZ, RZ, -0x1 ;  /* 0xffffffffffaa7424 */ /* 0x000fe400078e00ff */
        /* <DEDUP_REMOVED lines=11> */
[----:B------:R-:W-:Y:S02]  /*1a050*/  IMAD.MOV.U32 R169, RZ, RZ, 0x1f ;  /* 0x0000001fffa97424 */ /* 0x000fe400078e00ff */
[----:B------:R-:W-:Y:S01]  /*1a060*/  @P2 FFMA.FTZ R165, R167, R167, R166 ;  /* 0x000000a7a7a52223 */ /* 0x000fe200000100a6 */
[----:B------:R-:W-:Y:S02]  /*1a070*/  MOV R166, 0x1a090 ;  /* 0x0001a09000a67802 */ /* 0x000fe40000000f00 */
[----:B------:R-:W-:Y:S05]  /*1a080*/  CALL.REL.NOINC `($__internal_20_$__cuda_sm70_shflsync_bfly_p) ;  /* 0x000001a000007944 */ /* 0x000fea0003c00000 */
[----:B01----:R-:W-:Y:S01]  /*1a090*/  FADD.FTZ R165, R165, R198 ;  /* 0x000000c6a5a57221 */ /* 0x003fe20000010000 */
[----:B------:R-:W-:Y:S01]  /*1a0a0*/  MOV R166, 0x1a0f0 ;  /* 0x0001a0f000a67802 */ /* 0x000fe20000000f00 */
[----:B------:R-:W-:Y:S02]  /*1a0b0*/  IMAD.MOV.U32 R198, RZ, RZ, 0x2 ;  /* 0x00000002ffc67424 */ /* 0x000fe400078e00ff */
[----:B------:R-:W-:Y:S02]  /*1a0c0*/  IMAD.MOV.U32 R169, RZ, RZ, 0x1f ;  /* 0x0000001fffa97424 */ /* 0x000fe400078e00ff */
[----:B------:R-:W-:-:S02]  /*1a0d0*/  IMAD.MOV.U32 R170, RZ, RZ, -0x1 ;  /* 0xffffffffffaa7424 */ /* 0x000fc400078e00ff */
        /* <DEDUP_REMOVED lines=13> */
[----:B-1----:R-:W-:Y:S01]  /*1a1b0*/  FADD.FTZ R171, R165, R198 ;  /* 0x000000c6a5ab7221 */ /* 0x002fe20000010000 */
[----:B------:R-:W-:Y:S01]  /*1a1c0*/  MOV R166, 0x1a220 ;  /* 0x0001a22000a67802 */ /* 0x000fe20000000f00 */
[----:B------:R-:W-:-:S02]  /*1a1d0*/  IMAD.MOV.U32 R198, RZ, RZ, 0x10 ;  /* 0x00000010ffc67424 */ /* 0x000fc400078e00ff */
[----:B0-----:R-:W-:Y:S02]  /*1a1e0*/  IMAD.MOV.U32 R169, RZ, RZ, 0x1f ;  /* 0x0000001fffa97424 */ /* 0x001fe400078e00ff */
[----:B------:R-:W-:Y:S02]  /*1a1f0*/  IMAD.MOV.U32 R170, RZ, RZ, -0x1 ;  /* 0xffffffffffaa7424 */ /* 0x000fe400078e00ff */
[----:B------:R-:W-:Y:S02]  /*1a200*/  IMAD.MOV.U32 R165, RZ, RZ, R171 ;  /* 0x000000ffffa57224 */ /* 0x000fe400078e00ab */
[----:B------:R-:W-:Y:S05]  /*1a210*/  CALL.REL.NOINC `($__internal_20_$__cuda_sm70_shflsync_bfly_p) ;  /* 0x0000001000007944 */ /* 0x000fea0003c00000 */
[----:B01----:R-:W-:Y:S05]  /*1a220*/  BRA `(.L_x_6584) ;  /* 0xffffe60000007947 */ /* 0x003fea000383ffff */
        .weak           $__internal_20_$__cuda_sm70_shflsync_bfly_p
        .type           $__internal_20_$__cuda_sm70_shflsync_bfly_p,@function
        .size           $__internal_20_$__cuda_sm70_shflsync_bfly_p,(.L_x_26480 - $__internal_20_$__cuda_sm70_shflsync_bfly_p)
$__internal_20_$__cuda_sm70_shflsync_bfly_p:
[----:B------:R-:W-:Y:S01]  /*1a230*/  IMAD.MOV.U32 R167, RZ, RZ, 0x0 ;  /* 0x00000000ffa77424 */ /* 0x000fe200078e00ff */
[----:B------:R-:W-:Y:S04]  /*1a240*/  WARPSYNC R170 ;  /* 0x000000aa00007348 */ /* 0x000fe80003800000 */
[----:B------:R0:W1:Y:S01]  /*1a250*/  SHFL.BFLY PT, R198, R165, R198, R169 ;  /* 0x0c0000c6a5c67389 */ /* 0x00006200000e00a9 */
[----:B------:R-:W-:Y:S05]  /*1a260*/  RET.REL.NODEC R166 `(_ZN10layer_norm31ln_parallel_residual_fwd_kernelINS_13Kernel_traitsIf13__nv_bfloat16S2_S2_fjLj8192ELj1ELj1ELj8ELj16ENS_18Kernel_traits_baseILj8192EfS2_S2_S2_fjLj256EEEEELb1ELb0ELb0EEEvNS_9FwdParamsE) ;  /* 0xfffe5d90a6007950 */ /* 0x000fea0003c3ffff */
.L_x_6585:
        /* <DEDUP_REMOVED lines=9> */
.L_x_26480:


//--------------------- .text._ZN10layer_norm31ln_parallel_residual_fwd_kernelINS_13Kernel_traitsIf13__nv_bfloat16S2_S2_fjLj8192ELj1ELj1ELj8ELj16ENS_18Kernel_traits_baseILj8192EfS2_S2_S2_fjLj256EEEEELb1ELb0ELb1EEEvNS_9FwdParamsE --------------------------
	.section	.text._ZN10layer_norm31ln_parallel_residual_fwd_kernelINS_13Kernel_traitsIf13__nv_bfloat16S2_S2_fjLj8192ELj1ELj1ELj8ELj16ENS_18Kernel_traits_baseILj8192EfS2_S2_S2_fjLj256EEEEELb1ELb0ELb1EEEvNS_9FwdParamsE,"ax",@progbits
	.sectioninfo	@"SHI_REGISTERS=255"
	.align	128
        .global         _ZN10layer_norm31ln_parallel_residual_fwd_kernelINS_13Kernel_traitsIf13__nv_bfloat16S2_S2_fjLj8192ELj1ELj1ELj8ELj16ENS_18Kernel_traits_baseILj8192EfS2_S2_S2_fjLj256EEEEELb1ELb0ELb1EEEvNS_9FwdParamsE
        .type           _ZN10layer_norm31ln_parallel_residual_fwd_kernelINS_13Kernel_traitsIf13__nv_bfloat16S2_S2_fjLj8192ELj1ELj1ELj8ELj16ENS_18Kernel_traits_baseILj8192EfS2_S2_S2_fjLj256EEEEELb1ELb0ELb1EEEvNS_9FwdParamsE,@function
        .size           _ZN10layer_norm31ln_parallel_residual_fwd_kernelINS_13Kernel_traitsIf13__nv_bfloat16S2_S2_fjLj8192ELj1ELj1ELj8ELj16ENS_18Kernel_traits_baseILj8192EfS2_S2_S2_fjLj256EEEEELb1ELb0ELb1EEEvNS_9FwdParamsE,(.L_x_26481 - _ZN10layer_norm31ln_parallel_residual_fwd_kernelINS_13Kernel_traitsIf13__nv_bfloat16S2_S2_fjLj8192ELj1ELj1ELj8ELj16ENS_18Kernel_traits_baseILj8192EfS2_S2_S2_fjLj256EEEEELb1ELb0ELb1EEEvNS_9FwdParamsE)
        .other          _ZN10layer_norm31ln_parallel_residual_fwd_kernelINS_13Kernel_traitsIf13__nv_bfloat16S2_S2_fjLj8192ELj1ELj1ELj8ELj16ENS_18Kernel_traits_baseILj8192EfS2_S2_S2_fjLj256EEEEELb1ELb0ELb1EEEvNS_9FwdParamsE,@"STO_CUDA_ENTRY STV_DEFAULT"
_ZN10layer_norm31ln_parallel_residual_fwd_kernelINS_13Kernel_traitsIf13__nv_bfloat16S2_S2_fjLj8192ELj1ELj1ELj8ELj16ENS_18Kernel_traits_baseILj8192EfS2_S2_S2_fjLj256EEEEELb1ELb0ELb1EEEvNS_9FwdParamsE:
.text._ZN10layer_norm31ln_parallel_residual_fwd_kernelINS_13Kernel_traitsIf13__nv_bfloat16S2_S2_fjLj8192ELj1ELj1ELj8ELj16ENS_18Kernel_traits_baseILj8192EfS2_S2_S2_fjLj256EEEEELb1ELb0ELb1EEEvNS_9FwdParamsE:
        /* <DEDUP_REMOVED lines=8> */
[----:B------:R-:W-:Y:S01]  /*0080*/  CS2R R152, SRZ ;  /* 0x0000000000987805 */ /* 0x000fe2000001ff00 */
[----:B------:R-:W-:Y:S01]  /*0090*/  IMAD.MOV.U32 R184, RZ, RZ, c[0x0][0x230] ;  /* 0x00008c00ffb87624 */ /* 0x000fe200078e00ff */
[----:B------:R-:W-:Y:S01]  /*00a0*/  ISETP.NE.AND.EX P0, PT, RZ, c[0x0][0x21c], PT, P0 ;  /* 0x00008700ff007a0c */ /* 0x000fe20003f05300 */
[----:B------:R-:W-:-:S06]  /*00b0*/  IMAD.MOV.U32 R185, RZ, RZ, c[0x0][0x234] ;  /* 0x00008d00ffb97624 */ /* 0x000fcc00078e00ff */
[----:B------:R-:W-:Y:S01]  /*00c0*/  @P1 IMAD.MOV.U32 R2, RZ, RZ, R198 ;  /* 0x000000ffff021224 */ /* 0x000fe200078e00c6 */
[----:B------:R-:W-:Y:S01]  /*00d0*/  CS2R R154, SRZ ;  /* 0x00000000009a7805 */ /* 0x000fe2000001ff00 */
[----:B------:R-:W-:Y:S01]  /*00e0*/  @P1 IMAD.MOV.U32 R3, RZ, RZ, R199 ;  /* 0x000000ffff031224 */ /* 0x000fe200078e00c7 */
[----:B------:R-:W-:Y:S01]  /*00f0*/  CS2R R148, SRZ ;  /* 0x0000000000947805 */ /* 0x000fe2000001ff00 */
[----:B------:R-:W-:Y:S01]  /*0100*/  CS2R R150, SRZ ;  /* 0x0000000000967805 */ /* 0x000fe2000001ff00 */
[----:B------:R-:W-:Y:S01]  /*0110*/  CS2R R144, SRZ ;  /* 0x0000000000907805 */ /* 0x000fe2000001ff00 */
[----:B------:R-:W-:Y:S01]  /*0120*/  CS2R R146, SRZ ;  /* 0x0000000000927805 */ /* 0x000fe2000001ff00 */
[----:B------:R1:W5:Y:S01]  /*0130*/  @P1 LDG.E.64 R10, [R2.64] ;  /* 0x00000004020a1981 */ /* 0x000362000c1e1b00 */
[----:B0-----:R-:W-:Y:S01]  /*0140*/  IMAD.SHL.U32 R0, R16, 0x20, RZ ;  /* 0x0000002010007824 */ /* 0x001fe200078e00ff */
[----:B------:R-:W-:Y:S01]  /*0150*/  CS2R R140, SRZ ;  /* 0x00000000008c7805 */ /* 0x000fe2000001ff00 */
[----:B------:R-:W-:Y:S01]  /*0160*/  CS2R R142, SRZ ;  /* 0x00000000008e7805 */ /* 0x000fe2000001ff00 */
[----:B------:R-:W-:Y:S01]  /*0170*/  CS2R R136, SRZ ;  /* 0x0000000000887805 */ /* 0x000fe2000001ff00 */
[----:B------:R-:W-:Y:S01]  /*0180*/  CS2R R138, SRZ ;  /* 0x00000000008a7805 */ /* 0x000fe2000001ff00 */
[----:B------:R-:W-:Y:S01]  /*0190*/  LOP3.LUT R0, R0, 0x1fe0, RZ, 0xc0, !PT ;  /* 0x00001fe000007812 */ /* 0x000fe200078ec0ff */
[----:B------:R-:W-:Y:S01]  /*01a0*/  CS2R R132, SRZ ;  /* 0x0000000000847805 */ /* 0x000fe2000001ff00 */
[----:B------:R-:W-:Y:S01]  /*01b0*/  CS2R R134, SRZ ;  /* 0x0000000000867805 */ /* 0x000fe2000001ff00 */
[----:B------:R-:W-:Y:S01]  /*01c0*/  CS2R R128, SRZ ;  /* 0x0000000000807805 */ /* 0x000fe2000001ff00 */
[----:B-1----:R-:W-:Y:S01]  /*01d0*/  IADD3 R2, P2, R0, c[0x0][0x218], RZ ;  /* 0x0000860000027a10 */ /* 0x002fe20007f5e0ff */
[----:B------:R-:W-:Y:S01]  /*01e0*/  CS2R R130, SRZ ;  /* 0x0000000000827805 */ /* 0x000fe2000001ff00 */
[----:B------:R-:W-:Y:S01]  /*01f0*/  CS2R R124, SRZ ;  /* 0x00000000007c7805 */ /* 0x000fe2000001ff00 */
[----:B------:R-:W-:Y:S01]  /*0200*/  CS2R R126, SRZ ;  /* 0x00000000007e7805 */ /* 0x000fe2000001ff00 */
[----:B------:R-:W-:Y:S01]  /*0210*/  LOP3.LUT R196, R16, 0xff, RZ, 0xc0, !PT ;  /* 0x000000ff10c47812 */ /* 0x000fe200078ec0ff */
[----:B------:R-:W-:Y:S01]  /*0220*/  IMAD.X R3, RZ, RZ, c[0x0][0x21c], P2 ;  /* 0x00008700ff037624 */ /* 0x000fe200010e06ff */
[----:B------:R-:W-:Y:S01]  /*0230*/  CS2R R122, SRZ ;  /* 0x00000000007a7805 */ /* 0x000fe2000001ff00 */
[----:B------:R-:W-:Y:S01]  /*0240*/  CS2R R120, SRZ ;  /* 0x0000000000787805 */ /* 0x000fe2000001ff00 */
[----:B------:R-:W-:Y:S01]  /*0250*/  CS2R R118, SRZ ;  /* 0x0000000000767805 */ /* 0x000fe2000001ff00 */
[----:B------:R-:W-:Y:S01]  /*0260*/  CS2R R116, SRZ ;  /* 0x0000000000747805 */ /* 0x000fe2000001ff00 */
        /* <DEDUP_REMOVED lines=8> */
[----:B------:R-:W-:-:S02]  /*02f0*/  ISETP.NE.U32.AND P0, PT, RZ, c[0x0][0x220], PT ;  /* 0x00008800ff007a0c */ /* 0x000fc40003f05070 */
[----:B------:R-:W-:Y:S01]  /*0300*/  SHF.L.U32 R4, R196, 0x5, RZ ;  /* 0x00000005c4047819 */ /* 0x000fe200000006ff */
[----:B------:R-:W-:Y:S01]  /*0310*/  CS2R R114, SRZ ;  /* 0x0000000000727805 */ /* 0x000fe2000001ff00 */
[----:B------:R-:W-:Y:S01]  /*0320*/  ISETP.NE.AND.EX P0, PT, RZ, c[0x0][0x224], PT, P0 ;  /* 0x00008900ff007a0c */ /* 0x000fe20003f05300 */
[----:B------:R-:W-:Y:S01]  /*0330*/  CS2R R112, SRZ ;  /* 0x0000000000707805 */ /* 0x000fe2000001ff00 */
[----:B------:R-:W-:Y:S01]  /*0340*/  IADD3 R6, P2, R4, c[0x0][0x220], RZ ;  /* 0x0000880004067a10 */ /* 0x000fe20007f5e0ff */
        /* <DEDUP_REMOVED lines=10> */
[----:B------:R-:W-:Y:S01]  /*03f0*/  IMAD.X R7, RZ, RZ, c[0x0][0x224], P2 ;  /* 0x00008900ff077624 */ /* 0x000fe200010e06ff */
[----:B------:R-:W5:Y:S04]  /*0400*/  @P1 LDG.E.64 R184, [R184.64] ;  /* 0x00000004b8b81981 */ /* 0x000f68000c1e1b00 */
[----:B------:R1:W5:Y:S04]  /*0410*/  @P0 LDG.E.128 R120, [R6.64] ;  /* 0x0000000406780981 */ /* 0x000368000c1e1d00 */
[----:B------:R1:W5:Y:S04]  /*0420*/  @P0 LDG.E.128 R116, [R6.64+0x10] ;  /* 0x0000100406740981 */ /* 0x000368000c1e1d00 */
[----:B------:R1:W5:Y:S04]  /*0430*/  @P0 LDG.E.128 R112, [R6.64+0x2000] ;  /* 0x0020000406700981 */ /* 0x000368000c1e1d00 */
[----:B------:R1:W5:Y:S04]  /*0440*/  @P0 LDG.E.128 R108, [R6.64+0x2010] ;  /* 0x00201004066c0981 */ /* 0x000368000c1e1d00 */
[----:B------:R1:W5:Y:S04]  /*0450*/  @P0 LDG.E.128 R104, [R6.64+0x4000] ;  /* 0x0040000406680981 */ /* 0x000368000c1e1d00 */
[----:B------:R1:W5:Y:S04]  /*0460*/  @P0 LDG.E.128 R100, [R6.64+0x4010] ;  /* 0x0040100406640981 */ /* 0x000368000c1e1d00 */
[----:B------:R1:W5:Y:S04]  /*0470*/  @P0 LDG.E.128 R96, [R6.64+0x6000] ;  /* 0x0060000406600981 */ /* 0x000368000c1e1d00 */
[----:B------:R1:W5:Y:S04]  /*0480*/  @P0 LDG.E.128 R92, [R6.64+0x6010] ;  /* 0x00601004065c0981 */ /* 0x000368000c1e1d00 */
[----:B------:R-:W2:Y:S01]  /*0490*/  S2R R9, SR_CTAID.X ;  /* 0x0000000000097919 */ /* 0x000ea20000002500 */
[----:B0-----:R-:W-:-:S02]  /*04a0*/  IADD3 R2, P3, R0, c[0x0][0x1b0], RZ ;  /* 0x00006c0000027a10 */ /* 0x001fc40007f7e0ff */
[----:B------:R-:W-:Y:S02]  /*04b0*/  IADD3 R4, P4, R4, c[0x0][0x1b8], RZ ;  /* 0x00006e0004047a10 */ /* 0x000fe40007f9e0ff */
[----:B--2---:R-:W-:-:S04]  /*04c0*/  LEA.HI R195, R16, R9, RZ, 0x18 ;  /* 0x0000000910c37211 */ /* 0x004fc800078fc0ff */
[----:B------:R-:W-:Y:S01]  /*04d0*/  ISETP.GE.AND P2, PT, R195, c[0x0][0x164], PT ;  /* 0x00005900c3007a0c */ /* 0x000fe20003f46270 */
[----:B------:R-:W-:Y:S02]  /*04e0*/  IMAD.X R3, RZ, RZ, c[0x0][0x1b4], P3 ;  /* 0x00006d00ff037624 */ /* 0x000fe400018e06ff */
[----:B------:R-:W-:-:S10]  /*04f0*/  IMAD.X R5, RZ, RZ, c[0x0][0x1bc], P4 ;  /* 0x00006f00ff057624 */ /* 0x000fd400020e06ff */
[----:B------:R-:W-:Y:S05]  /*0500*/  @P2 EXIT ;  /* 0x000000000000294d */ /* 0x000fea0003800000 */
[----:B-1---5:R-:W-:Y:S01]  /*0510*/  @P1 IADD3 R198, P0, R10, c[0x0][0x240], RZ ;  /* 0x000090000ac61a10 */ /* 0x022fe20007f1e0ff */
[----:B------:R0:W5:Y:S04]  /*0520*/  LDG.E.128 R88, [R2.64] ;  /* 0x0000000402587981 */ /* 0x000168000c1e1d00 */
[----:B------:R-:W-:Y:S01]  /*0530*/  @P1 IMAD.X R199, RZ, RZ, R11, P0 ;  /* 0x000000ffffc71224 */ /* 0x000fe200000e060b */
[----:B------:R0:W5:Y:S01]  /*0540*/  LDG.E.128 R84, [R2.64+0x10] ;  /* 0x0000100402547981 */ /* 0x000162000c1e1d00 */
[----:B------:R-:W-:-:S03]  /*0550*/  IMAD R16, R9, c[0x0][0x0], R16 ;  /* 0x0000000009107a24 */ /* 0x000fc600078e0210 */
[--C-:B------:R-:W-:Y:S01]  /*0560*/  SHF.R.U64 R15, R198, 0x2, R199.reuse ;  /* 0x00000002c60f7819 */ /* 0x100fe200000012c7 */
[----:B------:R0:W5:Y:S01]  /*0570*/  LDG.E.128 R80, [R2.64+0x2000] ;  /* 0x0020000402507981 */ /* 0x000162000c1e1d00 */
[----:B------:R-:W-:Y:S01]  /*0580*/  IMAD.WIDE.U32 R6, R16, -0x326172a9, RZ ;  /* 0xcd9e8d5710067825 */ /* 0x000fe200078e00ff */
[----:B------:R-:W-:Y:S02]  /*0590*/  SHF.R.U32.HI R14, RZ, 0x2, R199 ;  /* 0x00000002ff0e7819 */ /* 0x000fe400000116c7 */
[----:B------:R0:W5:Y:S04]  /*05a0*/  LDG.E.128 R76, [R2.64+0x2010] ;  /* 0x00201004024c7981 */ /* 0x000168000c1e1d00 */
[----:B------:R0:W5:Y:S04]  /*05b0*/  LDG.E.128 R72, [R2.64+0x4000] ;  /* 0x0040000402487981 */ /* 0x000168000c1e1d00 */
[----:B------:R0:W5:Y:S04]  /*05c0*/  LDG.E.128 R68, [R2.64+0x4010] ;  /* 0x0040100402447981 */ /* 0x000168000c1e1d00 */
[----:B------:R0:W5:Y:S04]  /*05d0*/  LDG.E.128 R64, [R2.64+0x6000] ;  /* 0x0060000402407981 */ /* 0x000168000c1e1d00 */
[----:B------:R0:W5:Y:S01]  /*05e0*/  LDG.E.128 R60, [R2.64+0x6010] ;  /* 0x00601004023c7981 */ /* 0x000162000c1e1d00 */
[----:B------:R-:W-:-:S03]  /*05f0*/  LOP3.LUT R0, R7, R14, R184, 0x96, !PT ;  /* 0x0000000e07007212 */ /* 0x000fc600078e96b8 */
[----:B------:R1:W5:Y:S04]  /*0600*/  LDG.E.128 R56, [R4.64] ;  /* 0x0000000404387981 */ /* 0x000368000c1e1d00 */
[----:B------:R1:W5:Y:S01]  /*0610*/  LDG.E.128 R52, [R4.64+0x10] ;  /* 0x0000100404347981 */ /* 0x000362000c1e1d00 */
[----:B0-----:R-:W-:-:S03]  /*0620*/  IMAD.WIDE.U32 R2, R15, -0x2daee0ad, RZ ;  /* 0xd2511f530f027825 */ /* 0x001fc600078e00ff */
[----:B------:R1:W5:Y:S02]  /*0630*/  LDG.E.128 R48, [R4.64+0x2000] ;  /* 0x0020000404307981 */ /* 0x000364000c1e1d00 */
[----:B------:R-:W-:Y:S02]  /*0640*/  LOP3.LUT R8, R3, R185, RZ, 0x3c, !PT ;  /* 0x000000b903087212 */ /* 0x000fe400078e3cff */
[----:B------:R1:W5:Y:S01]  /*0650*/  LDG.E.128 R44, [R4.64+0x2010] ;  /* 0x00201004042c7981 */ /* 0x000362000c1e1d00 */
[----:B------:R-:W-:-:S03]  /*0660*/  IADD3 R194, R185, -0x4498517b, RZ ;  /* 0xbb67ae85b9c27810 */ /* 0x000fc60007ffe0ff */
[----:B------:R1:W5:Y:S01]  /*0670*/  LDG.E.128 R40, [R4.64+0x4000] ;  /* 0x0040000404287981 */ /* 0x000362000c1e1d00 */
[----:B------:R-:W-:-:S03]  /*0680*/  IMAD.WIDE.U32 R8, R8, -0x326172a9, RZ ;  /* 0xcd9e8d5708087825 */ /* 0x000fc600078e00ff */
[----:B------:R1:W5:Y:S01]  /*0690*/  LDG.E.128 R36, [R4.64+0x4010] ;  /* 0x0040100404247981 */ /* 0x000362000c1e1d00 */
[----:B------:R-:W-:-:S03]  /*06a0*/  IADD3 R193, R184, -0x61c88647, RZ ;  /* 0x9e3779b9b8c17810 */ /* 0x000fc60007ffe0ff */
[----:B------:R1:W5:Y:S04]  /*06b0*/  LDG.E.128 R32, [R4.64+0x6000] ;  /* 0x0060000404207981 */ /* 0x000368000c1e1d00 */
[----:B------:R1:W5:Y:S01]  /*06c0*/  LDG.E.128 R28, [R4.64+0x6010] ;  /* 0x00601004041c7981 */ /* 0x000362000c1e1d00 */
[C---:B------:R-:W-:Y:S01]  /*06d0*/  IADD3 R192, R184.reuse, 0x3c6ef372, RZ ;  /* 0x3c6ef372b8c07810 */ /* 0x040fe20007ffe0ff */
[----:B------:R-:W-:Y:S01]  /*06e0*/  IMAD.MOV.U32 R11, RZ, RZ, 0x1 ;  /* 0x00000001ff0b7424 */ /* 0x000fe200078e00ff */
[C---:B------:R-:W-:Y:S01]  /*06f0*/  IADD3 R191, R185.reuse, 0x76cf5d0a, RZ ;  /* 0x76cf5d0ab9bf7810 */ /* 0x040fe20007ffe0ff */
[----:B------:R-:W-:Y:S01]  /*0700*/  IMAD.MOV.U32 R13, RZ, RZ, RZ ;  /* 0x000000ffff0d7224 */ /* 0x000fe200078e00ff */
[----:B------:R-:W-:Y:S01]  /*0710*/  IADD3 R190, R185, 0x32370b8f, RZ ;  /* 0x32370b8fb9be7810 */ /* 0x000fe20007ffe0ff */
[----:B------:R-:W-:Y:S01]  /*0720*/  ULDC.U8 UR6, c[0x0][0x1f0] ;  /* 0x00007c0000067ab9 */ /* 0x000fe20000000000 */
[----:B------:R-:W-:-:S02]  /*0730*/  IADD3 R189, R184, -0x255992d5, RZ ;  /* 0xdaa66d2bb8bd7810 */ /* 0x000fc40007ffe0ff */
[----:B------:R-:W-:Y:S01]  /*0740*/  IADD3 R188, R184, 0x78dde6e4, RZ ;  /* 0x78dde6e4b8bc7810 */ /* 0x000fe20007ffe0ff */
[----:B-1----:R-:W-:Y:S01]  /*0750*/  IMAD.WIDE.U32 R4, R0, -0x2daee0ad, RZ ;  /* 0xd2511f5300047825 */ /* 0x002fe200078e00ff */
[C---:B------:R-:W-:Y:S02]  /*0760*/  IADD3 R187, R185.reuse, -0x126145ec, RZ ;  /* 0xed9eba14b9bb7810 */ /* 0x040fe40007ffe0ff */
[----:B------:R-:W-:Y:S02]  /*0770*/  IADD3 R186, R185, -0x56f99767, RZ ;  /* 0xa9066899b9ba7810 */ /* 0x000fe40007ffe0ff */
[----:B------:R-:W-:Y:S02]  /*0780*/  LOP3.LUT R7, R5, R2, R194, 0x96, !PT ;  /* 0x0000000205077212 */ /* 0x000fe400078e96c2 */
[----:B------:R-:W-:Y:S02]  /*0790*/  LOP3.LUT R2, R9, R193, R6, 0x96, !PT ;  /* 0x000000c109027212 */ /* 0x000fe400078e9606 */
[C---:B------:R-:W-:Y:S01]  /*07a0*/  IADD3 R27, R184.reuse, 0x1715609d, RZ ;  /* 0x1715609db81b7810 */ /* 0x040fe20007ffe0ff */
[----:B------:R-:W-:Y:S01]  /*07b0*/  IMAD.WIDE.U32 R6, R7, -0x326172a9, RZ ;  /* 0xcd9e8d5707067825 */ /* 0x000fe200078e00ff */
[----:B------:R-:W-:-:S02]  /*07c0*/  IADD3 R26, R184, -0x4ab325aa, RZ ;  /* 0xb54cda56b81a7810 */ /* 0x000fc40007ffe0ff */
[----:B------:R-:W-:Y:S01]  /*07d0*/  IADD3 R25, R185, 0x646e171e, RZ ;  /* 0x646e171eb9197810 */ /* 0x000fe20007ffe0ff */
[----:B------:R-:W-:Y:S01]  /*07e0*/  IMAD.WIDE.U32 R2, R2, -0x2daee0ad, RZ ;  /* 0xd2511f5302027825 */ /* 0x000fe200078e00ff */
[----:B------:R-:W-:Y:S02]  /*07f0*/  LOP3.LUT R5, R7, R8, R192, 0x96, !PT ;  /* 0x0000000807057212 */ /* 0x000fe400078e96c0 */
[----:B------:R-:W-:Y:S02]  /*0800*/  IADD3 R24, R185, 0x1fd5c5a3, RZ ;  /* 0x1fd5c5a3b9187810 */ /* 0x000fe40007ffe0ff */
[----:B------:R-:W-:Y:S01]  /*0810*/  LOP3.LUT R8, R3, R4, R191, 0x96, !PT ;  /* 0x0000000403087212 */ /* 0x000fe200078e96bf */
[----:B------:R-:W-:Y:S01]  /*0820*/  IMAD.WIDE.U32 R4, R5, -0x2daee0ad, RZ ;  /* 0xd2511f5305047825 */ /* 0x000fe200078e00ff */
[C---:B------:R-:W-:Y:S02]  /*0830*/  IADD3 R23, R184.reuse, 0x5384540f, RZ ;  /* 0x5384540fb8177810 */ /* 0x040fe40007ffe0ff */
[----:B------:R-:W-:Y:S01]  /*0840*/  IADD3 R22, R184, -0xe443238, RZ ;  /* 0xf1bbcdc8b8167810 */ /* 0x000fe20007ffe0ff */
[----:B------:R-:W-:Y:S01]  /*0850*/  IMAD.WIDE.U32 R8, R8, -0x326172a9, RZ ;  /* 0xcd9e8d5708087825 */ /* 0x000fe200078e00ff */
[----:B------:R-:W-:-:S02]  /*0860*/  LOP3.LUT R7, R5, R2, R190, 0x96, !PT ;  /* 0x0000000205077212 */ /* 0x000fc400078e96be */
[----:B------:R-:W-:Y:S02]  /*0870*/  IADD3 R21, R185, -0x24c28bd8, RZ ;  /* 0xdb3d7428b9157810 */ /* 0x000fe40007ffe0ff */
[----:B------:R-:W-:Y:S01]  /*0880*/  LOP3.LUT R2, R9, R6, R189, 0x96, !PT ;  /* 0x0000000609027212 */ /* 0x000fe200078e96bd */
[----:B------:R-:W-:Y:S01]  /*0890*/  IMAD.WIDE.U32 R6, R7, -0x326172a9, RZ ;  /* 0xcd9e8d5707067825 */ /* 0x000fe200078e00ff */
[----:B------:R-:W-:Y:S02]  /*08a0*/  IADD3 R20, R185, -0x695add53, RZ ;  /* 0x96a522adb9147810 */ /* 0x000fe40007ffe0ff */
[----:B------:R-:W-:Y:S01]  /*08b0*/  IADD3 R19, R184, -0x700cb87f, RZ ;  /* 0x8ff34781b8137810 */ /* 0x000fe20007ffe0ff */
[----:B------:R-:W-:Y:S01]  /*08c0*/  IMAD.WIDE.U32 R2, R2, -0x2daee0ad, RZ ;  /* 0xd2511f5302027825 */ /* 0x000fe200078e00ff */
[----:B------:R-:W-:Y:S02]  /*08d0*/  LOP3.LUT R5, R7, R8, R188, 0x96, !PT ;  /* 0x0000000807057212 */ /* 0x000fe400078e96bc */
[----:B------:R-:W-:-:S02]  /*08e0*/  LOP3.LUT R198, R198, 0x3, RZ, 0xc0, !PT ;  /* 0x00000003c6c67812 */ /* 0x000fc400078ec0ff */
        /* <DEDUP_REMOVED lines=13> */
[----:B------:R-:W-:-:S04]  /*09c0*/  IMAD.HI.U32 R3, R2, -0x326172a9, RZ ;  /* 0xcd9e8d5702037827 */ /* 0x000fc800078e00ff */
[----:B------:R-:W-:Y:S01]  /*09d0*/  IMAD.HI.U32 R0, R6, -0x2daee0ad, RZ ;  /* 0xd2511f5306007827 */ /* 0x000fe200078e00ff */
[----:B------:R-:W-:-:S03]  /*09e0*/  LOP3.LUT R8, R3, R8, R22, 0x96, !PT ;  /* 0x0000000803087212 */ /* 0x000fc600078e9616 */
[----:B------:R-:W-:Y:S01]  /*09f0*/  IMAD R3, R6, -0x2daee0ad, RZ ;  /* 0xd2511f5306037824 */ /* 0x000fe200078e02ff */
[----:B------:R-:W-:Y:S01]  /*0a00*/  LOP3.LUT R4, R0, R4, R21, 0x96, !PT ;  /* 0x0000000400047212 */ /* 0x000fe200078e9615 */
[----:B------:R-:W-:Y:S02]  /*0a10*/  IMAD R0, R2, -0x326172a9, RZ ;  /* 0xcd9e8d5702007824 */ /* 0x000fe400078e02ff */
[----:B------:R-:W-:-:S04]  /*0a20*/  IMAD.HI.U32 R18, R8, -0x2daee0ad, RZ ;  /* 0xd2511f5308127827 */ /* 0x000fc800078e00ff */
[----:B------:R-:W-:Y:S01]  /*0a30*/  IMAD.HI.U32 R17, R4, -0x326172a9, RZ ;  /* 0xcd9e8d5704117827 */ /* 0x000fe200078e00ff */
[----:B------:R-:W-:-:S03]  /*0a40*/  LOP3.LUT R18, R18, R3, R20, 0x96, !PT ;  /* 0x0000000312127212 */ /* 0x000fc600078e9614 */
[----:B------:R-:W-:Y:S01]  /*0a50*/  IMAD R12, R8, -0x2daee0ad, RZ ;  /* 0xd2511f53080c7824 */ /* 0x000fe200078e02ff */
[----:B------:R-:W-:Y:S01]  /*0a60*/  LOP3.LUT R17, R17, R0, R19, 0x96, !PT ;  /* 0x0000000011117212 */ /* 0x000fe200078e9613 */
[----:B------:R-:W-:Y:S02]  /*0a70*/  IMAD R10, R4, -0x326172a9, RZ ;  /* 0xcd9e8d57040a7824 */ /* 0x000fe400078e02ff */
.L_x_7105:
[----:B------:R-:W-:Y:S01]  /*0a80*/  IMAD R164, R195, c[0x0][0x168], RZ ;  /* 0x00005a00c3a47a24 */ /* 0x000fe200078e02ff */
[----:B------:R-:W-:Y:S01]  /*0a90*/  ISETP.NE.U32.AND P0, PT, RZ, c[0x0][0x178], PT ;  /* 0x00005e00ff007a0c */ /* 0x000fe20003f05070 */
[----:B------:R-:W-:Y:S01]  /*0aa0*/  IMAD.MOV.U32 R204, RZ, RZ, 0x10 ;  /* 0x00000010ffcc7424 */ /* 0x000fe200078e00ff */
[----:B------:R-:W-:Y:S02]  /*0ab0*/  ISETP.NE.U32.AND P1, PT, RZ, c[0x0][0x180], PT ;  /* 0x00006000ff007a0c */ /* 0x000fe40003f25070 */
[----:B------:R-:W-:Y:S02]  /*0ac0*/  ISETP.NE.AND.EX P2, PT, RZ, c[0x0][0x17c], PT, P0 ;  /* 0x00005f00ff007a0c */ /* 0x000fe40003f45300 */
[----:B------:R-:W-:Y:S02]  /*0ad0*/  SHF.R.S32.HI R165, RZ, 0x1f, R164 ;  /* 0x0000001fffa57819 */ /* 0x000fe400000114a4 */
[----:B------:R-:W-:-:S02]  /*0ae0*/  ISETP.NE.AND.EX P0, PT, RZ, c[0x0][0x184], PT, P1 ;  /* 0x00006100ff007a0c */ /* 0x000fc40003f05310 */
[----:B------:R-:W-:Y:S02]  /*0af0*/  LEA.HI R165, R165, R164, RZ, 0x3 ;  /* 0x000000a4a5a57211 */ /* 0x000fe400078f18ff */
        /* <DEDUP_REMOVED lines=21> */
.L_x_6587:
[----:B------:R-:W-:Y:S02]  /*0c50*/  IMAD.MOV.U32 R176, RZ, RZ, R10 ;  /* 0x000000ffffb07224 */ /* 0x000fe400078e000a */
.L_x_6588:
[----:B------:R-:W-:Y:S05]  /*0c60*/  BSYNC B0 ;  /* 0x0000000000007941 */ /* 0x000fea0003800000 */
.L_x_6586:
        /* <DEDUP_REMOVED lines=16> */
.L_x_6592:
[----:B------:R-:W-:Y:S05]  /*0d70*/  BSYNC B1 ;  /* 0x0000000000017941 */ /* 0x000fea0003800000 */
.L_x_6591:
[----:B------:R-:W-:Y:S01]  /*0d80*/  IMAD.HI.U32 R17, R16, -0x326172a9, RZ ;  /* 0xcd9e8d5710117827 */ /* 0x000fe200078e00ff */
[----:B------:R-:W-:-:S03]  /*0d90*/  LOP3.LUT R10, R10, R13, R185, 0x96, !PT ;  /* 0x0000000d0a0a7212 */ /* 0x000fc600078e96b9 */
[----:B------:R-:W-:Y:S01]  /*0da0*/  IMAD R12, R16, -0x326172a9, RZ ;  /* 0xcd9e8d57100c7824 */ /* 0x000fe200078e02ff */
[----:B------:R-:W-:Y:S01]  /*0db0*/  LOP3.LUT R17, R17, R14, R184, 0x96, !PT ;  /* 0x0000000e11117212 */ /* 0x000fe200078e96b8 */
[----:B0-----:R-:W-:-:S04]  /*0dc0*/  IMAD.WIDE.U32 R170, R10, -0x326172a9, RZ ;  /* 0xcd9e8d570aaa7825 */ /* 0x001fc800078e00ff */
        /* <DEDUP_REMOVED lines=39> */
.L_x_6590:
[----:B------:R-:W-:Y:S05]  /*1040*/  BSYNC B0 ;  /* 0x0000000000007941 */ /* 0x000fea0003800000 */
.L_x_6589:
[----:B0-----:R-:W0:Y:S01]  /*1050*/  I2F.U32 R169, R176 ;  /* 0x000000b000a97306 */ /* 0x001e220000201000 */
[----:B------:R-:W-:Y:S01]  /*1060*/  IMAD.MOV.U32 R206, RZ, RZ, 0x2f800000 ;  /* 0x2f800000ffce7424 */ /* 0x000fe200078e00ff */
[----:B------:R-:W-:Y:S02]  /*1070*/  ISETP.NE.U32.AND P1, PT, RZ, c[0x0][0x178], PT ;  /* 0x00005e00ff007a0c */ /* 0x000fe40003f25070 */
[----:B-----5:R-:W-:Y:S02]  /*1080*/  PRMT R168, RZ, 0x5410, R164 ;  /* 0x00005410ffa87816 */ /* 0x020fe400000000a4 */
[----:B------:R-:W-:-:S02]  /*1090*/  ISETP.NE.AND.EX P1, PT, RZ, c[0x0][0x17c], PT, P1 ;  /* 0x00005f00ff007a0c */ /* 0x000fc40003f25310 */
        /* <DEDUP_REMOVED lines=9> */
[----:B------:R-:W-:Y:S02]  /*1130*/  PRMT R171, RZ, 0x5410, R160 ;  /* 0x00005410ffab7816 */ /* 0x000fe400000000a0 */
[----:B------:R-:W-:-:S03]  /*1140*/  MOV R169, R172 ;  /* 0x000000ac00a97202 */ /* 0x000fc60000000f00 */
[----:B------:R-:W-:Y:S01]  /*1150*/  FADD.FTZ R168, R168, R171 ;  /* 0x000000aba8a87221 */ /* 0x000fe20000010000 */
[----:B------:R-:W-:Y:S05]  /*1160*/  BRA `(.L_x_6594) ;  /* 0x0000056000007947 */ /* 0x000fea0003800000 */
.L_x_6593:
        /* <DEDUP_REMOVED lines=12> */
.L_x_6596:
[----:B------:R-:W-:Y:S02]  /*1230*/  IMAD.MOV.U32 R178, RZ, RZ, R10 ;  /* 0x000000ffffb27224 */ /* 0x000fe400078e000a */
.L_x_6597:
[----:B------:R-:W-:Y:S05]  /*1240*/  BSYNC B0 ;  /* 0x0000000000007941 */ /* 0x000fea0003800000 */
.L_x_6595:
        /* <DEDUP_REMOVED lines=16> */
.L_x_6601:
[----:B------:R-:W-:Y:S05]  /*1350*/  BSYNC B1 ;  /* 0x0000000000017941 */ /* 0x000fea0003800000 */
.L_x_6600:
        /* <DEDUP_REMOVED lines=11> */
[----:B------:R-:W-:Y:S01]  /*1410*/  IMAD.WIDE.U32 R176, R169, -0x326172a9, RZ ;  /* 0xcd9e8d57a9b07825 */ /* 0x000fe200078e00ff */
[----:B------:R-:W-:-:S04]  /*1420*/  HFMA2.MMA R169, -RZ, RZ, 0, 0 ;  /* 0x00000000ffa97435 */ /* 0x000fc800000001ff */
        /* <DEDUP_REMOVED lines=31> */
.L_x_6599:
[----:B------:R-:W-:Y:S05]  /*1620*/  BSYNC B0 ;  /* 0x0000000000007941 */ /* 0x000fea0003800000 */
.L_x_6598:
        /* <DEDUP_REMOVED lines=10> */
.L_x_6594:
        /* <DEDUP_REMOVED lines=12> */
.L_x_6603:
[----:B------:R-:W-:Y:S02]  /*1790*/  IMAD.MOV.U32 R178, RZ, RZ, R10 ;  /* 0x000000ffffb27224 */ /* 0x000fe400078e000a */
.L_x_6604:
[----:B------:R-:W-:Y:S05]  /*17a0*/  BSYNC B0 ;  /* 0x0000000000007941 */ /* 0x000fea0003800000 */
.L_x_6602:
        /* <DEDUP_REMOVED lines=16> */
.L_x_6608:
[----:B------:R-:W-:Y:S05]  /*18b0*/  BSYNC B1 ;  /* 0x0000000000017941 */ /* 0x000fea0003800000 */
.L_x_6607:
        /* <DEDUP_REMOVED lines=44> */
.L_x_6606:
[----:B------:R-:W-:Y:S05]  /*1b80*/  BSYNC B0 ;  /* 0x0000000000007941 */ /* 0x000fea0003800000 */
.L_x_6605:
        /* <DEDUP_REMOVED lines=15> */
.L_x_6609:
        /* <DEDUP_REMOVED lines=12> */
.L_x_6612:
[----:B------:R-:W-:Y:S02]  /*1d40*/  IMAD.MOV.U32 R178, RZ, RZ, R10 ;  /* 0x000000ffffb27224 */ /* 0x000fe400078e000a */
.L_x_6613:
[----:B------:R-:W-:Y:S05]  /*1d50*/  BSYNC B0 ;  /* 0x0000000000007941 */ /* 0x000fea0003800000 */
.L_x_6611:
        /* <DEDUP_REMOVED lines=16> */
.L_x_6617:
[----:B------:R-:W-:Y:S05]  /*1e60*/  BSYNC B1 ;  /* 0x0000000000017941 */ /* 0x000fea0003800000 */
.L_x_6616:
        /* <DEDUP_REMOVED lines=44> */
.L_x_6615:
[----:B------:R-:W-:Y:S05]  /*2130*/  BSYNC B0 ;  /* 0x0000000000007941 */ /* 0x000fea0003800000 */
.L_x_6614:
        /* <DEDUP_REMOVED lines=10> */
.L_x_6610:
        /* <DEDUP_REMOVED lines=12> */
.L_x_6619:
[----:B------:R-:W-:Y:S02]  /*22a0*/  IMAD.MOV.U32 R178, RZ, RZ, R10 ;  /* 0x000000ffffb27224 */ /* 0x000fe400078e000a */
.L_x_6620:
[----:B------:R-:W-:Y:S05]  /*22b0*/  BSYNC B0 ;  /* 0x0000000000007941 */ /* 0x000fea0003800000 */
.L_x_6618:
        /* <DEDUP_REMOVED lines=16> */
.L_x_6624:
[----:B------:R-:W-:Y:S05]  /*23c0*/  BSYNC B1 ;  /* 0x0000000000017941 */ /* 0x000fea0003800000 */
.L_x_6623:
        /* <DEDUP_REMOVED lines=44> */
.L_x_6622:
[----:B------:R-:W-:Y:S05]  /*2690*/  BSYNC B0 ;  /* 0x0000000000007941 */ /* 0x000fea0003800000 */
.L_x_6621:
        /* <DEDUP_REMOVED lines=15> */
.L_x_6625:
        /* <DEDUP_REMOVED lines=12> */
.L_x_6628:
[----:B------:R-:W-:Y:S02]  /*2850*/  IMAD.MOV.U32 R178, RZ, RZ, R10 ;  /* 0x000000ffffb27224 */ /* 0x000fe400078e000a */
.L_x_6629:
[----:B------:R-:W-:Y:S05]  /*2860*/  BSYNC B0 ;  /* 0x0000000000007941 */ /* 0x000fea0003800000 */
.L_x_6627:
        /* <DEDUP_REMOVED lines=16> */
.L_x_6633:
[----:B------:R-:W-:Y:S05]  /*2970*/  BSYNC B1 ;  /* 0x0000000000017941 */ /* 0x000fea0003800000 */
.L_x_6632:
        /* <DEDUP_REMOVED lines=44> */
.L_x_6631:
[----:B------:R-:W-:Y:S05]  /*2c40*/  BSYNC B0 ;  /* 0x0000000000007941 */ /* 0x000fea0003800000 */
.L_x_6630:
        /* <DEDUP_REMOVED lines=10> */
.L_x_6626:
        /* <DEDUP_REMOVED lines=12> */
.L_x_6635:
[----:B------:R-:W-:Y:S02]  /*2db0*/  IMAD.MOV.U32 R178, RZ, RZ, R10 ;  /* 0x000000ffffb27224 */ /* 0x000fe400078e000a */
.L_x_6636:
[----:B------:R-:W-:Y:S05]  /*2dc0*/  BSYNC B0 ;  /* 0x0000000000007941 */ /* 0x000fea0003800000 */
.L_x_6634:
        /* <DEDUP_REMOVED lines=16> */
.L_x_6640:
[----:B------:R-:W-:Y:S05]  /*2ed0*/  BSYNC B1 ;  /* 0x0000000000017941 */ /* 0x000fea0003800000 */
.L_x_6639:
        /* <DEDUP_REMOVED lines=44> */
.L_x_6638:
[----:B------:R-:W-:Y:S05]  /*31a0*/  BSYNC B0 ;  /* 0x0000000000007941 */ /* 0x000fea0003800000 */
.L_x_6637:
        /* <DEDUP_REMOVED lines=15> */
.L_x_6641:
        /* <DEDUP_REMOVED lines=12> */
.L_x_6644:
[----:B------:R-:W-:Y:S02]  /*3360*/  IMAD.MOV.U32 R178, RZ, RZ, R10 ;  /* 0x000000ffffb27224 */ /* 0x000fe400078e000a */
.L_x_6645:
[----:B------:R-:W-:Y:S05]  /*3370*/  BSYNC B0 ;  /* 0x0000000000007941 */ /* 0x000fea0003800000 */
.L_x_6643:
        /* <DEDUP_REMOVED lines=16> */
.L_x_6649:
[----:B------:R-:W-:Y:S05]  /*3480*/  BSYNC B1 ;  /* 0x0000000000017941 */ /* 0x000fea0003800000 */
.L_x_6648:
        /* <DEDUP_REMOVED lines=44> */
.L_x_6647:
[----:B------:R-:W-:Y:S05]  /*3750*/  BSYNC B0 ;  /* 0x0000000000007941 */ /* 0x000fea0003800000 */
.L_x_6646:
        /* <DEDUP_REMOVED lines=10> */
.L_x_6642:
        /* <DEDUP_REMOVED lines=12> */
.L_x_6651:
[----:B------:R-:W-:Y:S02]  /*38c0*/  IMAD.MOV.U32 R178, RZ, RZ, R10 ;  /* 0x000000ffffb27224 */ /* 0x000fe400078e000a */
.L_x_6652:
[----:B------:R-:W-:Y:S05]  /*38d0*/  BSYNC B0 ;  /* 0x0000000000007941 */ /* 0x000fea0003800000 */
.L_x_6650:
        /* <DEDUP_REMOVED lines=16> */
.L_x_6656:
[----:B------:R-:W-:Y:S05]  /*39e0*/  BSYNC B1 ;  /* 0x0000000000017941 */ /* 0x000fea0003800000 */
.L_x_6655:
        /* <DEDUP_REMOVED lines=44> */
.L_x_6654:
[----:B------:R-:W-:Y:S05]  /*3cb0*/  BSYNC B0 ;  /* 0x0000000000007941 */ /* 0x000fea0003800000 */
.L_x_6653:
[----:B------:R-:W0:Y:S01]  /*3cc0*/  I2F.U32 R173, R178 ;  /* 0x000000b200ad7306 */ /* 0x000e220000201000 */
[----:B------:R-:W-:-:S05]  /*3cd0*/  PRMT R164, RZ, 0x5410, R166 ;  /* 0x00005410ffa47816 */ /* 0x000fca00000000a6 */
[----:B------:R-:W-:Y:S02]  /*3ce0*/  FMUL.FTZ R164, R164, c[0x0][0x1e8] ;  /* 0x00007a00a4a47a20 */ /* 0x000fe40000410000 */
[----:B0-----:R-:W-:-:S05]  /*3cf0*/  FFMA.FTZ R173, R173, R206, 1.1641532182693481445e-10 ;  /* 0x2f000000adad7423 */ /* 0x001fca00000100ce */
[----:B------:R-:W-:-:S04]  /*3d00*/  FSETP.GTU.FTZ.AND P2, PT, R173, c[0x0][0x1e4], PT ;  /* 0x00007900ad007a0b */ /* 0x000fc80003f5c000 */
[----:B------:R-:W-:Y:S01]  /*3d10*/  FSEL R172, R164, RZ, !P2 ;  /* 0x000000ffa4ac7208 */ /* 0x000fe20005000000 */
[----:B------:R-:W-:Y:S05]  /*3d20*/  @P1 BRA `(.L_x_6657) ;  /* 0x0000006000001947 */ /* 0x000fea0003800000 */
[----:B------:R-:W-:Y:S01]  /*3d30*/  MOV R164, R165 ;  /* 0x000000a500a47202 */ /* 0x000fe20000000f00 */
[----:B------:R-:W-:Y:S05]  /*3d40*/  @!P0 BRA `(.L_x_6658) ;  /* 0x000005a000008947 */ /* 0x000fea0003800000 */
[----:B------:R-:W-:Y:S01]  /*3d50*/  IMAD.MOV.U32 R164, RZ, RZ, R165 ;  /* 0x000000ffffa47224 */ /* 0x000fe200078e00a5 */
[----:B------:R-:W-:-:S05]  /*3d60*/  PRMT R165, RZ, 0x5410, R162 ;  /* 0x00005410ffa57816 */ /* 0x000fca00000000a2 */
[----:B------:R-:W-:Y:S01]  /*3d70*/  FADD.FTZ R172, R172, R165 ;  /* 0x000000a5acac7221 */ /* 0x000fe20000010000 */
[----:B------:R-:W-:Y:S05]  /*3d80*/  BRA `(.L_x_6658) ;  /* 0x0000056000007947 */ /* 0x000fea0003800000 */
.L_x_6657:
        /* <DEDUP_REMOVED lines=12> */
.L_x_6660:
[----:B------:R-:W-:Y:S02]  /*3e50*/  IMAD.MOV.U32 R173, RZ, RZ, R10 ;  /* 0x000000ffffad7224 */ /* 0x000fe400078e000a */
.L_x_6661:
[----:B------:R-:W-:Y:S05]  /*3e60*/  BSYNC B0 ;  /* 0x0000000000007941 */ /* 0x000fea0003800000 */
.L_x_6659:
        /* <DEDUP_REMOVED lines=16> */
.L_x_6665:
[----:B------:R-:W-:Y:S05]  /*3f70*/  BSYNC B1 ;  /* 0x0000000000017941 */ /* 0x000fea0003800000 */
.L_x_6664:
        /* <DEDUP_REMOVED lines=44> */
.L_x_6663:
[----:B------:R-:W-:Y:S05]  /*4240*/  BSYNC B0 ;  /* 0x0000000000007941 */ /* 0x000fea0003800000 */
.L_x_6662:
        /* <DEDUP_REMOVED lines=10> */
.L_x_6658:
        /* <DEDUP_REMOVED lines=12> */
.L_x_6667:
[----:B------:R-:W-:Y:S02]  /*43b0*/  IMAD.MOV.U32 R178, RZ, RZ, R10 ;  /* 0x000000ffffb27224 */ /* 0x000fe400078e000a */
.L_x_6668:
[----:B------:R-:W-:Y:S05]  /*43c0*/  BSYNC B0 ;  /* 0x0000000000007941 */ /* 0x000fea0003800000 */
.L_x_6666:
        /* <DEDUP_REMOVED lines=16> */
.L_x_6672:
[----:B------:R-:W-:Y:S05]  /*44d0*/  BSYNC B1 ;  /* 0x0000000000017941 */ /* 0x000fea0003800000 */
.L_x_6671:
        /* <DEDUP_REMOVED lines=44> */
.L_x_6670:
[----:B------:R-:W-:Y:S05]  /*47a0*/  BSYNC B0 ;  /* 0x0000000000007941 */ /* 0x000fea0003800000 */
.L_x_6669:
        /* <DEDUP_REMOVED lines=13> */
.L_x_6673:
        /* <DEDUP_REMOVED lines=12> */
.L_x_6676:
[----:B------:R-:W-:Y:S02]  /*4940*/  MOV R166, R10 ;  /* 0x0000000a00a67202 */ /* 0x000fe40000000f00 */
.L_x_6677:
[----:B------:R-:W-:Y:S05]  /*4950*/  BSYNC B0 ;  /* 0x0000000000007941 */ /* 0x000fea0003800000 */
.L_x_6675:
        /* <DEDUP_REMOVED lines=16> */
.L_x_6681:
[----:B------:R-:W-:Y:S05]  /*4a60*/  BSYNC B1 ;  /* 0x0000000000017941 */ /* 0x000fea0003800000 */
.L_x_6680:
        /* <DEDUP_REMOVED lines=44> */
.L_x_6679:
[----:B------:R-:W-:Y:S05]  /*4d30*/  BSYNC B0 ;  /* 0x0000000000007941 */ /* 0x000fea0003800000 */
.L_x_6678:
        /* <DEDUP_REMOVED lines=10> */
.L_x_6674:
        /* <DEDUP_REMOVED lines=12> */
.L_x_6683:
[----:B------:R-:W-:Y:S02]  /*4ea0*/  IMAD.MOV.U32 R166, RZ, RZ, R10 ;  /* 0x000000ffffa67224 */ /* 0x000fe400078e000a */
.L_x_6684:
[----:B------:R-:W-:Y:S05]  /*4eb0*/  BSYNC B0 ;  /* 0x0000000000007941 */ /* 0x000fea0003800000 */
.L_x_6682:
        /* <DEDUP_REMOVED lines=16> */
.L_x_6688:
[----:B------:R-:W-:Y:S05]  /*4fc0*/  BSYNC B1 ;  /* 0x0000000000017941 */ /* 0x000fea0003800000 */
.L_x_6687:
        /* <DEDUP_REMOVED lines=44> */
.L_x_6686:
[----:B------:R-:W-:Y:S05]  /*5290*/  BSYNC B0 ;  /* 0x0000000000007941 */ /* 0x000fea0003800000 */
.L_x_6685:
        /* <DEDUP_REMOVED lines=9> */
[----:B------:R-:W-:Y:S02]  /*5330*/  MOV R164, R165 ;  /* 0x000000a500a47202 */ /* 0x000fe40000000f00 */
[----:B------:R-:W-:-:S05]  /*5340*/  PRMT R165, RZ, 0x5410, R163 ;  /* 0x00005410ffa57816 */ /* 0x000fca00000000a3 */
[----:B------:R-:W-:Y:S01]  /*5350*/  FADD.FTZ R174, R174, R165 ;  /* 0x000000a5aeae7221 */ /* 0x000fe20000010000 */
[----:B------:R-:W-:Y:S05]  /*5360*/  BRA `(.L_x_6690) ;  /* 0x0000056000007947 */ /* 0x000fea0003800000 */
.L_x_6689:
        /* <DEDUP_REMOVED lines=12> */
.L_x_6692:
[----:B------:R-:W-:Y:S02]  /*5430*/  IMAD.MOV.U32 R166, RZ, RZ, R10 ;  /* 0x000000ffffa67224 */ /* 0x000fe400078e000a */
.L_x_6693:
[----:B------:R-:W-:Y:S05]  /*5440*/  BSYNC B0 ;  /* 0x0000000000007941 */ /* 0x000fea0003800000 */
.L_x_6691:
        /* <DEDUP_REMOVED lines=16> */
.L_x_6697:
[----:B------:R-:W-:Y:S05]  /*5550*/  BSYNC B1 ;  /* 0x0000000000017941 */ /* 0x000fea0003800000 */
.L_x_6696:
        /* <DEDUP_REMOVED lines=44> */
.L_x_6695:
[----:B------:R-:W-:Y:S05]  /*5820*/  BSYNC B0 ;  /* 0x0000000000007941 */ /* 0x000fea0003800000 */
.L_x_6694:
        /* <DEDUP_REMOVED lines=10> */
.L_x_6690:
        /* <DEDUP_REMOVED lines=12> */
.L_x_6699:
[----:B------:R-:W-:Y:S02]  /*5990*/  IMAD.MOV.U32 R166, RZ, RZ, R10 ;  /* 0x000000ffffa67224 */ /* 0x000fe400078e000a */
.L_x_6700:
[----:B------:R-:W-:Y:S05]  /*59a0*/  BSYNC B0 ;  /* 0x0000000000007941 */ /* 0x000fea0003800000 */
.L_x_6698:
        /* <DEDUP_REMOVED lines=16> */
.L_x_6704:
[----:B------:R-:W-:Y:S05]  /*5ab0*/  BSYNC B1 ;  /* 0x0000000000017941 */ /* 0x000fea0003800000 */
.L_x_6703:
        /* <DEDUP_REMOVED lines=40> */
[----:B------:R-:W-:Y:S02]  /*5d40*/  LOP3.LUT R17, R183, R180, R19, 0x96, !PT ;  /* 0x000000b4b7117212 */ /* 0x000fe400078e9613 */
[----:B------:R-:W-:Y:S01]  /*5d50*/  MOV R10, R182 ;  /* 0x000000b6000a7202 */ /* 0x000fe20000000f00 */
[----:B------:R-:W-:Y:S01]  /*5d60*/  IMAD.MOV.U32 R12, RZ, RZ, R176 ;  /* 0x000000ffff0c7224 */ /* 0x000fe200078e00b0 */
[----:B------:R-:W-:Y:S02]  /*5d70*/  LOP3.LUT R18, R177, R164, R20, 0x96, !PT ;  /* 0x000000a4b1127212 */ /* 0x000fe400078e9614 */
.L_x_6702:
[----:B------:R-:W-:Y:S05]  /*5d80*/  BSYNC B0 ;  /* 0x0000000000007941 */ /* 0x000fea0003800000 */
.L_x_6701:
        /* <DEDUP_REMOVED lines=13> */
.L_x_6705:
        /* <DEDUP_REMOVED lines=12> */
.L_x_6708:
[----:B------:R-:W-:Y:S02]  /*5f20*/  IMAD.MOV.U32 R182, RZ, RZ, R10 ;  /* 0x000000ffffb67224 */ /* 0x000fe400078e000a */
.L_x_6709:
[----:B------:R-:W-:Y:S05]  /*5f30*/  BSYNC B0 ;  /* 0x0000000000007941 */ /* 0x000fea0003800000 */
.L_x_6707:
        /* <DEDUP_REMOVED lines=18> */
.L_x_6713:
[----:B------:R-:W-:Y:S05]  /*6060*/  BSYNC B1 ;  /* 0x0000000000017941 */ /* 0x000fea0003800000 */
.L_x_6712:
        /* <DEDUP_REMOVED lines=44> */
.L_x_6711:
[----:B------:R-:W-:Y:S05]  /*6330*/  BSYNC B0 ;  /* 0x0000000000007941 */ /* 0x000fea0003800000 */
.L_x_6710:
        /* <DEDUP_REMOVED lines=10> */
.L_x_6706:
[----:B------:R-:W-:Y:S01]  /*63e0*/  SEL R165, RZ, 0x10000, P4 ;  /* 0x00010000ffa57807 */ /* 0x000fe20002000000 */
[----:B------:R-:W-:Y:S01]  /*63f0*/  IMAD.WIDE.U32 R200, R179, R204, c[0x0][0x188] ;  /* 0x00006200b3c87625 */ /* 0x000fe200078e00cc */
[----:B------:R-:W-:Y:S02]  /*6400*/  SEL R164, RZ, 0x100, P3 ;  /* 0x00000100ffa47807 */ /* 0x000fe40001800000 */
[----:B------:R-:W-:Y:S02]  /*6410*/  SEL R203, RZ, 0x1, P2 ;  /* 0x00000001ffcb7807 */ /* 0x000fe40001000000 */
        /* <DEDUP_REMOVED lines=15> */
[----:B------:R-:W-:Y:S01]  /*6510*/  LOP3.LUT R182, R180, R182, R176, 0xfe, !PT ;  /* 0x000000b6b4b67212 */ /* 0x000fe200078efeb0 */
[----:B------:R-:W-:Y:S01]  /*6520*/  IMAD.MOV.U32 R176, RZ, RZ, 0x8 ;  /* 0x00000008ffb07424 */ /* 0x000fe200078e00ff */
[----:B------:R-:W-:Y:S02]  /*6530*/  F2FP.BF16.PACK_AB R166, R173, R172 ;  /* 0x000000acada6723e */ /* 0x000fe400000010ff */
[----:B------:R-:W-:Y:S01]  /*6540*/  F2FP.BF16.PACK_AB R165, R171, R170 ;  /* 0x000000aaaba5723e */ /* 0x000fe200000010ff */
[----:B------:R-:W-:Y:S01]  /*6550*/  IMAD.WIDE.U32 R208, R179, R176, c[0x0][0x190] ;  /* 0x00006400b3d07625 */ /* 0x000fe200078e00b0 */
[----:B------:R-:W-:-:S02]  /*6560*/  F2FP.BF16.PACK_AB R164, R169, R168 ;  /* 0x000000a8a9a4723e */ /* 0x000fc400000010ff */
        /* <DEDUP_REMOVED lines=29> */
.L_x_6714:
        /* <DEDUP_REMOVED lines=10> */
[----:B------:R-:W-:Y:S02]  /*67e0*/  ISETP.NE.AND P2, PT, R178, 0x3, PT ;  /* 0x00000003b200780c */ /* 0x000fe40003f45270 */
[----:B------:R-:W-:-:S11]  /*67f0*/  MOV R205, R17 ;  /* 0x0000001100cd7202 */ /* 0x000fd60000000f00 */
[----:B------:R-:W-:Y:S05]  /*6800*/  @P2 BRA `(.L_x_6717) ;  /* 0x0000003000002947 */ /* 0x000fea0003800000 */
[----:B------:R-:W-:Y:S01]  /*6810*/  IMAD.MOV.U32 R205, RZ, RZ, R12 ;  /* 0x000000ffffcd7224 */ /* 0x000fe200078e000c */
[----:B------:R-:W-:Y:S05]  /*6820*/  BRA `(.L_x_6717) ;  /* 0x0000001000007947 */ /* 0x000fea0003800000 */
.L_x_6716:
[----:B-1----:R-:W-:Y:S02]  /*6830*/  IMAD.MOV.U32 R205, RZ, RZ, R10 ;  /* 0x000000ffffcd7224 */ /* 0x002fe400078e000a */
.L_x_6717:
[----:B------:R-:W-:Y:S05]  /*6840*/  BSYNC B0 ;  /* 0x0000000000007941 */ /* 0x000fea0003800000 */
.L_x_6715:
        /* <DEDUP_REMOVED lines=16> */
.L_x_6721:
[----:B------:R-:W-:Y:S05]  /*6950*/  BSYNC B1 ;  /* 0x0000000000017941 */ /* 0x000fea0003800000 */
.L_x_6720:
        /* <DEDUP_REMOVED lines=44> */
.L_x_6719:
[----:B------:R-:W-:Y:S05]  /*6c20*/  BSYNC B0 ;  /* 0x0000000000007941 */ /* 0x000fea0003800000 */
.L_x_6718:
        /* <DEDUP_REMOVED lines=11> */
[----:B------:R-:W-:Y:S01]  /*6ce0*/  PRMT R178, RZ, 0x5410, R160 ;  /* 0x00005410ffb27816 */ /* 0x000fe200000000a0 */
[----:B------:R-:W-:-:S04]  /*6cf0*/  IMAD.MOV.U32 R180, RZ, RZ, R200 ;  /* 0x000000ffffb47224 */ /* 0x000fc800078e00c8 */
[----:B------:R-:W-:Y:S01]  /*6d00*/  FADD.FTZ R177, R178, R177 ;  /* 0x000000b1b2b17221 */ /* 0x000fe20000010000 */
[----:B------:R-:W-:Y:S05]  /*6d10*/  BRA `(.L_x_6723) ;  /* 0x0000056000007947 */ /* 0x000fea0003800000 */
.L_x_6722:
        /* <DEDUP_REMOVED lines=12> */
.L_x_6725:
[----:B------:R-:W-:Y:S02]  /*6de0*/  IMAD.MOV.U32 R178, RZ, RZ, R10 ;  /* 0x000000ffffb27224 */ /* 0x000fe400078e000a */
.L_x_6726:
[----:B------:R-:W-:Y:S05]  /*6df0*/  BSYNC B0 ;  /* 0x0000000000007941 */ /* 0x000fea0003800000 */
.L_x_6724:
        /* <DEDUP_REMOVED lines=16> */
.L_x_6730:
[----:B------:R-:W-:Y:S05]  /*6f00*/  BSYNC B1 ;  /* 0x0000000000017941 */ /* 0x000fea0003800000 */
.L_x_6729:
        /* <DEDUP_REMOVED lines=44> */
.L_x_6728:
[----:B------:R-:W-:Y:S05]  /*71d0*/  BSYNC B0 ;  /* 0x0000000000007941 */ /* 0x000fea0003800000 */
.L_x_6727:
        /* <DEDUP_REMOVED lines=10> */
.L_x_6723:
        /* <DEDUP_REMOVED lines=12> */
.L_x_6732:
[----:B------:R-:W-:Y:S02]  /*7340*/  IMAD.MOV.U32 R178, RZ, RZ, R10 ;  /* 0x000000ffffb27224 */ /* 0x000fe400078e000a */
.L_x_6733:
[----:B------:R-:W-:Y:S05]  /*7350*/  BSYNC B0 ;  /* 0x0000000000007941 */ /* 0x000fea0003800000 */
.L_x_6731:
        /* <DEDUP_REMOVED lines=16> */
.L_x_6737:
[----:B------:R-:W-:Y:S05]  /*7460*/  BSYNC B1 ;  /* 0x0000000000017941 */ /* 0x000fea0003800000 */
.L_x_6736:
        /* <DEDUP_REMOVED lines=42> */
[----:B------:R-:W-:Y:S01]  /*7710*/  LOP3.LUT R18, R183, R180, R20, 0x96, !PT ;  /* 0x000000b4b7127212 */ /* 0x000fe200078e9614 */
[----:B------:R-:W-:Y:S02]  /*7720*/  IMAD.MOV.U32 R12, RZ, RZ, R182 ;  /* 0x000000ffff0c7224 */ /* 0x000fe400078e00b6 */
.L_x_6735:
[----:B------:R-:W-:Y:S05]  /*7730*/  BSYNC B0 ;  /* 0x0000000000007941 */ /* 0x000fea0003800000 */
.L_x_6734:
        /* <DEDUP_REMOVED lines=15> */
.L_x_6738:
        /* <DEDUP_REMOVED lines=12> */
.L_x_6741:
[----:B------:R-:W-:Y:S02]  /*78f0*/  MOV R164, R10 ;  /* 0x0000000a00a47202 */ /* 0x000fe40000000f00 */
.L_x_6742:
[----:B------:R-:W-:Y:S05]  /*7900*/  BSYNC B0 ;  /* 0x0000000000007941 */ /* 0x000fea0003800000 */
.L_x_6740:
        /* <DEDUP_REMOVED lines=16> */
.L_x_6746:
[----:B------:R-:W-:Y:S05]  /*7a10*/  BSYNC B1 ;  /* 0x0000000000017941 */ /* 0x000fea0003800000 */
.L_x_6745:
        /* <DEDUP_REMOVED lines=44> */
.L_x_6744:
[----:B------:R-:W-:Y:S05]  /*7ce0*/  BSYNC B0 ;  /* 0x0000000000007941 */ /* 0x000fea0003800000 */
.L_x_6743:
        /* <DEDUP_REMOVED lines=10> */
.L_x_6739:
        /* <DEDUP_REMOVED lines=12> */
.L_x_6748:
[----:B------:R-:W-:Y:S02]  /*7e50*/  IMAD.MOV.U32 R164, RZ, RZ, R10 ;  /* 0x000000ffffa47224 */ /* 0x000fe400078e000a */
.L_x_6749:
[----:B------:R-:W-:Y:S05]  /*7e60*/  BSYNC B0 ;  /* 0x0000000000007941 */ /* 0x000fea0003800000 */
.L_x_6747:
        /* <DEDUP_REMOVED lines=16> */
.L_x_6753:
[----:B------:R-:W-:Y:S05]  /*7f70*/  BSYNC B1 ;  /* 0x0000000000017941 */ /* 0x000fea0003800000 */
.L_x_6752:
        /* <DEDUP_REMOVED lines=44> */
.L_x_6751:
[----:B------:R-:W-:Y:S05]  /*8240*/  BSYNC B0 ;  /* 0x0000000000007941 */ /* 0x000fea0003800000 */
.L_x_6750:
        /* <DEDUP_REMOVED lines=15> */
.L_x_6754:
        /* <DEDUP_REMOVED lines=12> */
.L_x_6757:
[----:B------:R-:W-:Y:S02]  /*8400*/  IMAD.MOV.U32 R164, RZ, RZ, R10 ;  /* 0x000000ffffa47224 */ /* 0x000fe400078e000a */
.L_x_6758:
[----:B------:R-:W-:Y:S05]  /*8410*/  BSYNC B0 ;  /* 0x0000000000007941 */ /* 0x000fea0003800000 */
.L_x_6756:
        /* <DEDUP_REMOVED lines=16> */
.L_x_6762:
[----:B------:R-:W-:Y:S05]  /*8520*/  BSYNC B1 ;  /* 0x0000000000017941 */ /* 0x000fea0003800000 */
.L_x_6761:
        /* <DEDUP_REMOVED lines=43> */
[----:B------:R-:W-:Y:S02]  /*87e0*/  MOV R12, R182 ;  /* 0x000000b6000c7202 */ /* 0x000fe40000000f00 */
.L_x_6760:
[----:B------:R-:W-:Y:S05]  /*87f0*/  BSYNC B0 ;  /* 0x0000000000007941 */ /* 0x000fea0003800000 */
.L_x_6759:
        /* <DEDUP_REMOVED lines=10> */
.L_x_6755:
        /* <DEDUP_REMOVED lines=12> */
.L_x_6764:
[----:B------:R-:W-:Y:S02]  /*8960*/  IMAD.MOV.U32 R164, RZ, RZ, R10 ;  /* 0x000000ffffa47224 */ /* 0x000fe400078e000a */
.L_x_6765:
[----:B------:R-:W-:Y:S05]  /*8970*/  BSYNC B0 ;  /* 0x0000000000007941 */ /* 0x000fea0003800000 */
.L_x_6763:
        /* <DEDUP_REMOVED lines=16> */
.L_x_6769:
[----:B------:R-:W-:Y:S05]  /*8a80*/  BSYNC B1 ;  /* 0x0000000000017941 */ /* 0x000fea0003800000 */
.L_x_6768:
        /* <DEDUP_REMOVED lines=44> */
.L_x_6767:
[----:B------:R-:W-:Y:S05]  /*8d50*/  BSYNC B0 ;  /* 0x0000000000007941 */ /* 0x000fea0003800000 */
.L_x_6766:
        /* <DEDUP_REMOVED lines=15> */
.L_x_6770:
        /* <DEDUP_REMOVED lines=12> */
.L_x_6773:
[----:B------:R-:W-:Y:S02]  /*8f10*/  IMAD.MOV.U32 R205, RZ, RZ, R10 ;  /* 0x000000ffffcd7224 */ /* 0x000fe400078e000a */
.L_x_6774:
[----:B------:R-:W-:Y:S05]  /*8f20*/  BSYNC B0 ;  /* 0x0000000000007941 */ /* 0x000fea0003800000 */
.L_x_6772:
        /* <DEDUP_REMOVED lines=16> */
.L_x_6778:
[----:B------:R-:W-:Y:S05]  /*9030*/  BSYNC B1 ;  /* 0x0000000000017941 */ /* 0x000fea0003800000 */
.L_x_6777:
        /* <DEDUP_REMOVED lines=44> */
.L_x_6776:
[----:B------:R-:W-:Y:S05]  /*9300*/  BSYNC B0 ;  /* 0x0000000000007941 */ /* 0x000fea0003800000 */
.L_x_6775:
        /* <DEDUP_REMOVED lines=10> */
.L_x_6771:
        /* <DEDUP_REMOVED lines=12> */
.L_x_6780:
[----:B------:R-:W-:Y:S02]  /*9470*/  MOV R200, R10 ;  /* 0x0000000a00c87202 */ /* 0x000fe40000000f00 */
.L_x_6781:
[----:B------:R-:W-:Y:S05]  /*9480*/  BSYNC B0 ;  /* 0x0000000000007941 */ /* 0x000fea0003800000 */
.L_x_6779:
        /* <DEDUP_REMOVED lines=16> */
.L_x_6785:
[----:B------:R-:W-:Y:S05]  /*9590*/  BSYNC B1 ;  /* 0x0000000000017941 */ /* 0x000fea0003800000 */
.L_x_6784:
        /* <DEDUP_REMOVED lines=44> */
.L_x_6783:
[----:B------:R-:W-:Y:S05]  /*9860*/  BSYNC B0 ;  /* 0x0000000000007941 */ /* 0x000fea0003800000 */
.L_x_6782:
        /* <DEDUP_REMOVED lines=13> */
.L_x_6786:
        /* <DEDUP_REMOVED lines=12> */
.L_x_6789:
[----:B------:R-:W-:Y:S02]  /*9a00*/  IMAD.MOV.U32 R198, RZ, RZ, R10 ;  /* 0x000000ffffc67224 */ /* 0x000fe400078e000a */
.L_x_6790:
[----:B------:R-:W-:Y:S05]  /*9a10*/  BSYNC B0 ;  /* 0x0000000000007941 */ /* 0x000fea0003800000 */
.L_x_6788:
        /* <DEDUP_REMOVED lines=16> */
.L_x_6794:
[----:B------:R-:W-:Y:S05]  /*9b20*/  BSYNC B1 ;  /* 0x0000000000017941 */ /* 0x000fea0003800000 */
.L_x_6793:
        /* <DEDUP_REMOVED lines=44> */
.L_x_6792:
[----:B------:R-:W-:Y:S05]  /*9df0*/  BSYNC B0 ;  /* 0x0000000000007941 */ /* 0x000fea0003800000 */
.L_x_6791:
        /* <DEDUP_REMOVED lines=10> */
.L_x_6787:
        /* <DEDUP_REMOVED lines=12> */
.L_x_6796:
[----:B------:R-:W-:Y:S02]  /*9f60*/  IMAD.MOV.U32 R198, RZ, RZ, R10 ;  /* 0x000000ffffc67224 */ /* 0x000fe400078e000a */
.L_x_6797:
[----:B------:R-:W-:Y:S05]  /*9f70*/  BSYNC B0 ;  /* 0x0000000000007941 */ /* 0x000fea0003800000 */
.L_x_6795:
        /* <DEDUP_REMOVED lines=16> */
.L_x_6801:
[----:B------:R-:W-:Y:S05]  /*a080*/  BSYNC B1 ;  /* 0x0000000000017941 */ /* 0x000fea0003800000 */
.L_x_6800:
        /* <DEDUP_REMOVED lines=44> */
.L_x_6799:
[----:B------:R-:W-:Y:S05]  /*a350*/  BSYNC B0 ;  /* 0x0000000000007941 */ /* 0x000fea0003800000 */
.L_x_6798:
        /* <DEDUP_REMOVED lines=13> */
.L_x_6802:
        /* <DEDUP_REMOVED lines=12> */
.L_x_6805:
[----:B------:R-:W-:Y:S02]  /*a4f0*/  IMAD.MOV.U32 R166, RZ, RZ, R10 ;  /* 0x000000ffffa67224 */ /* 0x000fe400078e000a */
.L_x_6806:
[----:B------:R-:W-:Y:S05]  /*a500*/  BSYNC B0 ;  /* 0x0000000000007941 */ /* 0x000fea0003800000 */
.L_x_6804:
        /* <DEDUP_REMOVED lines=16> */
.L_x_6810:
[----:B------:R-:W-:Y:S05]  /*a610*/  BSYNC B1 ;  /* 0x0000000000017941 */ /* 0x000fea0003800000 */
.L_x_6809:
        /* <DEDUP_REMOVED lines=44> */
.L_x_6808:
[----:B------:R-:W-:Y:S05]  /*a8e0*/  BSYNC B0 ;  /* 0x0000000000007941 */ /* 0x000fea0003800000 */
.L_x_6807:
        /* <DEDUP_REMOVED lines=10> */
.L_x_6803:
        /* <DEDUP_REMOVED lines=12> */
.L_x_6812:
[----:B------:R-:W-:Y:S02]  /*aa50*/  IMAD.MOV.U32 R166, RZ, RZ, R10 ;  /* 0x000000ffffa67224 */ /* 0x000fe400078e000a */
.L_x_6813:
[----:B------:R-:W-:Y:S05]  /*aa60*/  BSYNC B0 ;  /* 0x0000000000007941 */ /* 0x000fea0003800000 */
.L_x_6811:
        /* <DEDUP_REMOVED lines=16> */
.L_x_6817:
[----:B------:R-:W-:Y:S05]  /*ab70*/  BSYNC B1 ;  /* 0x0000000000017941 */ /* 0x000fea0003800000 */
.L_x_6816:
        /* <DEDUP_REMOVED lines=44> */
.L_x_6815:
[----:B------:R-:W-:Y:S05]  /*ae40*/  BSYNC B0 ;  /* 0x0000000000007941 */ /* 0x000fea0003800000 */
.L_x_6814:
        /* <DEDUP_REMOVED lines=13> */
.L_x_6818:
        /* <DEDUP_REMOVED lines=12> */
.L_x_6821:
[----:B------:R-:W-:Y:S02]  /*afe0*/  IMAD.MOV.U32 R166, RZ, RZ, R10 ;  /* 0x000000ffffa67224 */ /* 0x000fe400078e000a */
.L_x_6822:
[----:B------:R-:W-:Y:S05]  /*aff0*/  BSYNC B0 ;  /* 0x0000000000007941 */ /* 0x000fea0003800000 */
.L_x_6820:
        /* <DEDUP_REMOVED lines=16> */
.L_x_6826:
[----:B------:R-:W-:Y:S05]  /*b100*/  BSYNC B1 ;  /* 0x0000000000017941 */ /* 0x000fea0003800000 */
.L_x_6825:
        /* <DEDUP_REMOVED lines=44> */
.L_x_6824:
[----:B------:R-:W-:Y:S05]  /*b3d0*/  BSYNC B0 ;  /* 0x0000000000007941 */ /* 0x000fea0003800000 */
.L_x_6823:
        /* <DEDUP_REMOVED lines=10> */
.L_x_6819:
        /* <DEDUP_REMOVED lines=12> */
.L_x_6828:
[----:B------:R-:W-:Y:S02]  /*b540*/  IMAD.MOV.U32 R166, RZ, RZ, R10 ;  /* 0x000000ffffa67224 */ /* 0x000fe400078e000a */
.L_x_6829:
[----:B------:R-:W-:Y:S05]  /*b550*/  BSYNC B0 ;  /* 0x0000000000007941 */ /* 0x000fea0003800000 */
.L_x_6827:
        /* <DEDUP_REMOVED lines=16> */
.L_x_6833:
[----:B------:R-:W-:Y:S05]  /*b660*/  BSYNC B1 ;  /* 0x0000000000017941 */ /* 0x000fea0003800000 */
.L_x_6832:
        /* <DEDUP_REMOVED lines=44> */
.L_x_6831:
[----:B------:R-:W-:Y:S05]  /*b930*/  BSYNC B0 ;  /* 0x0000000000007941 */ /* 0x000fea0003800000 */
.L_x_6830:
        /* <DEDUP_REMOVED lines=13> */
.L_x_6834:
        /* <DEDUP_REMOVED lines=12> */
.L_x_6837:
[----:B------:R-:W-:Y:S02]  /*bad0*/  IMAD.MOV.U32 R200, RZ, RZ, R10 ;  /* 0x000000ffffc87224 */ /* 0x000fe400078e000a */
.L_x_6838:
[----:B------:R-:W-:Y:S05]  /*bae0*/  BSYNC B0 ;  /* 0x0000000000007941 */ /* 0x000fea0003800000 */
.L_x_6836:
        /* <DEDUP_REMOVED lines=16> */
[----:B------:R-:W-:-:S04]  /*bbf0*/  ISETP.NE.AND P0, PT, R10, RZ, PT ;  /* 0x000000ff0a00720c */ /* 0x000fc80003f05270 */
[----:B------:R-:W-:-:S04]  /*bc00*/  @!P6 MOV R13, R12 ;  /* 0x0000000c000de202 */ /* 0x000fc80000000f00 */
.L_x_6842:
[----:B------:R-:W-:Y:S05]  /*bc10*/  BSYNC B1 ;  /* 0x0000000000017941 */ /* 0x000fea0003800000 */
.L_x_6841:
        /* <DEDUP_REMOVED lines=44> */
.L_x_6840:
[----:B------:R-:W-:Y:S05]  /*bee0*/  BSYNC B0 ;  /* 0x0000000000007941 */ /* 0x000fea0003800000 */
.L_x_6839:
        /* <DEDUP_REMOVED lines=10> */
.L_x_6835:
        /* <DEDUP_REMOVED lines=53> */
.L_x_6843:
        /* <DEDUP_REMOVED lines=15> */
.L_x_6845:
[----:B-1----:R-:W-:Y:S02]  /*c3d0*/  IMAD.MOV.U32 R197, RZ, RZ, R10 ;  /* 0x000000ffffc57224 */ /* 0x002fe400078e000a */
.L_x_6846:
[----:B------:R-:W-:Y:S05]  /*c3e0*/  BSYNC B0 ;  /* 0x0000000000007941 */ /* 0x000fea0003800000 */
.L_x_6844:
        /* <DEDUP_REMOVED lines=16> */
.L_x_6850:
[----:B------:R-:W-:Y:S05]  /*c4f0*/  BSYNC B1 ;  /* 0x0000000000017941 */ /* 0x000fea0003800000 */
.L_x_6849:
        /* <DEDUP_REMOVED lines=44> */
.L_x_6848:
[----:B------:R-:W-:Y:S05]  /*c7c0*/  BSYNC B0 ;  /* 0x0000000000007941 */ /* 0x000fea0003800000 */
.L_x_6847:
        /* <DEDUP_REMOVED lines=15> */
.L_x_6851:
        /* <DEDUP_REMOVED lines=12> */
.L_x_6854:
[----:B------:R-:W-:Y:S02]  /*c980*/  IMAD.MOV.U32 R197, RZ, RZ, R10 ;  /* 0x000000ffffc57224 */ /* 0x000fe400078e000a */
.L_x_6855:
[----:B------:R-:W-:Y:S05]  /*c990*/  BSYNC B0 ;  /* 0x0000000000007941 */ /* 0x000fea0003800000 */
.L_x_6853:
        /* <DEDUP_REMOVED lines=16> */
.L_x_6859:
[----:B------:R-:W-:Y:S05]  /*caa0*/  BSYNC B1 ;  /* 0x0000000000017941 */ /* 0x000fea0003800000 */
.L_x_6858:
        /* <DEDUP_REMOVED lines=44> */
.L_x_6857:
[----:B------:R-:W-:Y:S05]  /*cd70*/  BSYNC B0 ;  /* 0x0000000000007941 */ /* 0x000fea0003800000 */
.L_x_6856:
        /* <DEDUP_REMOVED lines=10> */
.L_x_6852:
        /* <DEDUP_REMOVED lines=12> */
.L_x_6861:
[----:B------:R-:W-:Y:S02]  /*cee0*/  IMAD.MOV.U32 R197, RZ, RZ, R10 ;  /* 0x000000ffffc57224 */ /* 0x000fe400078e000a */
.L_x_6862:
[----:B------:R-:W-:Y:S05]  /*cef0*/  BSYNC B0 ;  /* 0x0000000000007941 */ /* 0x000fea0003800000 */
.L_x_6860:
        /* <DEDUP_REMOVED lines=16> */
.L_x_6866:
[----:B------:R-:W-:Y:S05]  /*d000*/  BSYNC B1 ;  /* 0x0000000000017941 */ /* 0x000fea0003800000 */
.L_x_6865:
        /* <DEDUP_REMOVED lines=44> */
.L_x_6864:
[----:B------:R-:W-:Y:S05]  /*d2d0*/  BSYNC B0 ;  /* 0x0000000000007941 */ /* 0x000fea0003800000 */
.L_x_6863:
        /* <DEDUP_REMOVED lines=15> */
.L_x_6867:
        /* <DEDUP_REMOVED lines=12> */
.L_x_6870:
[----:B------:R-:W-:Y:S02]  /*d490*/  IMAD.MOV.U32 R164, RZ, RZ, R10 ;  /* 0x000000ffffa47224 */ /* 0x000fe400078e000a */
.L_x_6871:
[----:B------:R-:W-:Y:S05]  /*d4a0*/  BSYNC B0 ;  /* 0x0000000000007941 */ /* 0x000fea0003800000 */
.L_x_6869:
        /* <DEDUP_REMOVED lines=16> */
.L_x_6875:
[----:B------:R-:W-:Y:S05]  /*d5b0*/  BSYNC B1 ;  /* 0x0000000000017941 */ /* 0x000fea0003800000 */
.L_x_6874:
        /* <DEDUP_REMOVED lines=44> */
.L_x_6873:
[----:B------:R-:W-:Y:S05]  /*d880*/  BSYNC B0 ;  /* 0x0000000000007941 */ /* 0x000fea0003800000 */
.L_x_6872:
        /* <DEDUP_REMOVED lines=10> */
.L_x_6868:
        /* <DEDUP_REMOVED lines=12> */
.L_x_6877:
[----:B------:R-:W-:Y:S02]  /*d9f0*/  IMAD.MOV.U32 R164, RZ, RZ, R10 ;  /* 0x000000ffffa47224 */ /* 0x000fe400078e000a */
.L_x_6878:
[----:B------:R-:W-:Y:S05]  /*da00*/  BSYNC B0 ;  /* 0x0000000000007941 */ /* 0x000fea0003800000 */
.L_x_6876:
        /* <DEDUP_REMOVED lines=16> */
.L_x_6882:
[----:B------:R-:W-:Y:S05]  /*db10*/  BSYNC B1 ;  /* 0x0000000000017941 */ /* 0x000fea0003800000 */
.L_x_6881:
        /* <DEDUP_REMOVED lines=44> */
.L_x_6880:
[----:B------:R-:W-:Y:S05]  /*dde0*/  BSYNC B0 ;  /* 0x0000000000007941 */ /* 0x000fea0003800000 */
.L_x_6879:
        /* <DEDUP_REMOVED lines=15> */
.L_x_6883:
        /* <DEDUP_REMOVED lines=12> */
.L_x_6886:
[----:B------:R-:W-:Y:S02]  /*dfa0*/  IMAD.MOV.U32 R164, RZ, RZ, R10 ;  /* 0x000000ffffa47224 */ /* 0x000fe400078e000a */
.L_x_6887:
[----:B------:R-:W-:Y:S05]  /*dfb0*/  BSYNC B0 ;  /* 0x0000000000007941 */ /* 0x000fea0003800000 */
.L_x_6885:
        /* <DEDUP_REMOVED lines=16> */
.L_x_6891:
[----:B------:R-:W-:Y:S05]  /*e0c0*/  BSYNC B1 ;  /* 0x0000000000017941 */ /* 0x000fea0003800000 */
.L_x_6890:
        /* <DEDUP_REMOVED lines=44> */
.L_x_6889:
[----:B------:R-:W-:Y:S05]  /*e390*/  BSYNC B0 ;  /* 0x0000000000007941 */ /* 0x000fea0003800000 */
.L_x_6888:
        /* <DEDUP_REMOVED lines=10> */
.L_x_6884:
        /* <DEDUP_REMOVED lines=12> */
.L_x_6893:
[----:B------:R-:W-:Y:S02]  /*e500*/  IMAD.MOV.U32 R164, RZ, RZ, R10 ;  /* 0x000000ffffa47224 */ /* 0x000fe400078e000a */
.L_x_6894:
[----:B------:R-:W-:Y:S05]  /*e510*/  BSYNC B0 ;  /* 0x0000000000007941 */ /* 0x000fea0003800000 */
.L_x_6892:
        /* <DEDUP_REMOVED lines=16> */
.L_x_6898:
[----:B------:R-:W-:Y:S05]  /*e620*/  BSYNC B1 ;  /* 0x0000000000017941 */ /* 0x000fea0003800000 */
.L_x_6897:
        /* <DEDUP_REMOVED lines=44> */
.L_x_6896:
[----:B------:R-:W-:Y:S05]  /*e8f0*/  BSYNC B0 ;  /* 0x0000000000007941 */ /* 0x000fea0003800000 */
.L_x_6895:
        /* <DEDUP_REMOVED lines=11> */
[----:B------:R-:W-:Y:S01]  /*e9b0*/  IMAD.MOV.U32 R164, RZ, RZ, R180 ;  /* 0x000000ffffa47224 */ /* 0x000fe200078e00b4 */
[----:B------:R-:W-:-:S05]  /*e9c0*/  PRMT R180, RZ, 0x7610, R161 ;  /* 0x00007610ffb47816 */ /* 0x000fca00000000a1 */
[----:B------:R-:W-:Y:S01]  /*e9d0*/  FADD.FTZ R219, R180, R219 ;  /* 0x000000dbb4db7221 */ /* 0x000fe20000010000 */
[----:B------:R-:W-:Y:S05]  /*e9e0*/  BRA `(.L_x_6900) ;  /* 0x0000056000007947 */ /* 0x000fea0003800000 */
.L_x_6899:
        /* <DEDUP_REMOVED lines=12> */
.L_x_6902:
[----:B------:R-:W-:Y:S02]  /*eab0*/  IMAD.MOV.U32 R197, RZ, RZ, R10 ;  /* 0x000000ffffc57224 */ /* 0x000fe400078e000a */
.L_x_6903:
[----:B------:R-:W-:Y:S05]  /*eac0*/  BSYNC B0 ;  /* 0x0000000000007941 */ /* 0x000fea0003800000 */
.L_x_6901:
        /* <DEDUP_REMOVED lines=16> */
.L_x_6907:
[----:B------:R-:W-:Y:S05]  /*ebd0*/  BSYNC B1 ;  /* 0x0000000000017941 */ /* 0x000fea0003800000 */
.L_x_6906:
        /* <DEDUP_REMOVED lines=44> */
.L_x_6905:
[----:B------:R-:W-:Y:S05]  /*eea0*/  BSYNC B0 ;  /* 0x0000000000007941 */ /* 0x000fea0003800000 */
.L_x_6904:
        /* <DEDUP_REMOVED lines=10> */
.L_x_6900:
        /* <DEDUP_REMOVED lines=12> */
.L_x_6909:
[----:B------:R-:W-:Y:S02]  /*f010*/  IMAD.MOV.U32 R197, RZ, RZ, R10 ;  /* 0x000000ffffc57224 */ /* 0x000fe400078e000a */
.L_x_6910:
[----:B------:R-:W-:Y:S05]  /*f020*/  BSYNC B0 ;  /* 0x0000000000007941 */ /* 0x000fea0003800000 */
.L_x_6908:
        /* <DEDUP_REMOVED lines=16> */
.L_x_6914:
[----:B------:R-:W-:Y:S05]  /*f130*/  BSYNC B1 ;  /* 0x0000000000017941 */ /* 0x000fea0003800000 */
.L_x_6913:
        /* <DEDUP_REMOVED lines=44> */
.L_x_6912:
[----:B------:R-:W-:Y:S05]  /*f400*/  BSYNC B0 ;  /* 0x0000000000007941 */ /* 0x000fea0003800000 */
.L_x_6911:
        /* <DEDUP_REMOVED lines=13> */
.L_x_6915:
        /* <DEDUP_REMOVED lines=12> */
.L_x_6918:
[----:B------:R-:W-:Y:S02]  /*f5a0*/  MOV R197, R10 ;  /* 0x0000000a00c57202 */ /* 0x000fe40000000f00 */
.L_x_6919:
[----:B------:R-:W-:Y:S05]  /*f5b0*/  BSYNC B0 ;  /* 0x0000000000007941 */ /* 0x000fea0003800000 */
.L_x_6917:
        /* <DEDUP_REMOVED lines=16> */
.L_x_6923:
[----:B------:R-:W-:Y:S05]  /*f6c0*/  BSYNC B1 ;  /* 0x0000000000017941 */ /* 0x000fea0003800000 */
.L_x_6922:
        /* <DEDUP_REMOVED lines=44> */
.L_x_6921:
[----:B------:R-:W-:Y:S05]  /*f990*/  BSYNC B0 ;  /* 0x0000000000007941 */ /* 0x000fea0003800000 */
.L_x_6920:
        /* <DEDUP_REMOVED lines=10> */
.L_x_6916:
        /* <DEDUP_REMOVED lines=12> */
.L_x_6925:
[----:B------:R-:W-:Y:S02]  /*fb00*/  IMAD.MOV.U32 R197, RZ, RZ, R10 ;  /* 0x000000ffffc57224 */ /* 0x000fe400078e000a */
.L_x_6926:
[----:B------:R-:W-:Y:S05]  /*fb10*/  BSYNC B0 ;  /* 0x0000000000007941 */ /* 0x000fea0003800000 */
.L_x_6924:
        /* <DEDUP_REMOVED lines=16> */
.L_x_6930:
[----:B------:R-:W-:Y:S05]  /*fc20*/  BSYNC B1 ;  /* 0x0000000000017941 */ /* 0x000fea0003800000 */
.L_x_6929:
        /* <DEDUP_REMOVED lines=44> */
.L_x_6928:
[----:B------:R-:W-:Y:S05]  /*fef0*/  BSYNC B0 ;  /* 0x0000000000007941 */ /* 0x000fea0003800000 */
.L_x_6927:
        /* <DEDUP_REMOVED lines=9> */
[----:B------:R-:W-:Y:S02]  /*ff90*/  PRMT R166, RZ, 0x7610, R162 ;  /* 0x00007610ffa67816 */ /* 0x000fe400000000a2 */
[----:B------:R-:W-:-:S03]  /*ffa0*/  MOV R164, R165 ;  /* 0x000000a500a47202 */ /* 0x000fc60000000f00 */
[----:B------:R-:W-:Y:S01]  /*ffb0*/  FADD.FTZ R223, R166, R223 ;  /* 0x000000dfa6df7221 */ /* 0x000fe20000010000 */
[----:B------:R-:W-:Y:S05]  /*ffc0*/  BRA `(.L_x_6932) ;  /* 0x0000056000007947 */ /* 0x000fea0003800000 */
.L_x_6931:
        /* <DEDUP_REMOVED lines=12> */
.L_x_6934:
[----:B------:R-:W-:Y:S02]  /*10090*/  IMAD.MOV.U32 R166, RZ, RZ, R10 ;  /* 0x000000ffffa67224 */ /* 0x000fe400078e000a */
.L_x_6935:
[----:B------:R-:W-:Y:S05]  /*100a0*/  BSYNC B0 ;  /* 0x0000000000007941 */ /* 0x000fea0003800000 */
.L_x_6933:
        /* <DEDUP_REMOVED lines=16> */
.L_x_6939:
[----:B------:R-:W-:Y:S05]  /*101b0*/  BSYNC B1 ;  /* 0x0000000000017941 */ /* 0x000fea0003800000 */
.L_x_6938:
        /* <DEDUP_REMOVED lines=44> */
.L_x_6937:
[----:B------:R-:W-:Y:S05]  /*10480*/  BSYNC B0 ;  /* 0x0000000000007941 */ /* 0x000fea0003800000 */
.L_x_6936:
        /* <DEDUP_REMOVED lines=10> */
.L_x_6932:
        /* <DEDUP_REMOVED lines=12> */
.L_x_6941:
[----:B------:R-:W-:Y:S02]  /*105f0*/  IMAD.MOV.U32 R166, RZ, RZ, R10 ;  /* 0x000000ffffa67224 */ /* 0x000fe400078e000a */
.L_x_6942:
[----:B------:R-:W-:Y:S05]  /*10600*/  BSYNC B0 ;  /* 0x0000000000007941 */ /* 0x000fea0003800000 */
.L_x_6940:
        /* <DEDUP_REMOVED lines=16> */
.L_x_6946:
[----:B------:R-:W-:Y:S05]  /*10710*/  BSYNC B1 ;  /* 0x0000000000017941 */ /* 0x000fea0003800000 */
.L_x_6945:
        /* <DEDUP_REMOVED lines=44> */
.L_x_6944:
[----:B------:R-:W-:Y:S05]  /*109e0*/  BSYNC B0 ;  /* 0x0000000000007941 */ /* 0x000fea0003800000 */
.L_x_6943:
        /* <DEDUP_REMOVED lines=13> */
.L_x_6947:
        /* <DEDUP_REMOVED lines=12> */
.L_x_6950:
[----:B------:R-:W-:Y:S02]  /*10b80*/  IMAD.MOV.U32 R166, RZ, RZ, R10 ;  /* 0x000000ffffa67224 */ /* 0x000fe400078e000a */
.L_x_6951:
[----:B------:R-:W-:Y:S05]  /*10b90*/  BSYNC B0 ;  /* 0x0000000000007941 */ /* 0x000fea0003800000 */
.L_x_6949:
        /* <DEDUP_REMOVED lines=16> */
.L_x_6955:
[----:B------:R-:W-:Y:S05]  /*10ca0*/  BSYNC B1 ;  /* 0x0000000000017941 */ /* 0x000fea0003800000 */
.L_x_6954:
        /* <DEDUP_REMOVED lines=44> */
.L_x_6953:
[----:B------:R-:W-:Y:S05]  /*10f70*/  BSYNC B0 ;  /* 0x0000000000007941 */ /* 0x000fea0003800000 */
.L_x_6952:
        /* <DEDUP_REMOVED lines=10> */
.L_x_6948:
        /* <DEDUP_REMOVED lines=12> */
.L_x_6957:
[----:B------:R-:W-:Y:S02]  /*110e0*/  MOV R166, R10 ;  /* 0x0000000a00a67202 */ /* 0x000fe40000000f00 */
.L_x_6958:
[----:B------:R-:W-:Y:S05]  /*110f0*/  BSYNC B0 ;  /* 0x0000000000007941 */ /* 0x000fea0003800000 */
.L_x_6956:
        /* <DEDUP_REMOVED lines=16> */
.L_x_6962:
[----:B------:R-:W-:Y:S05]  /*11200*/  BSYNC B1 ;  /* 0x0000000000017941 */ /* 0x000fea0003800000 */
.L_x_6961:
        /* <DEDUP_REMOVED lines=44> */
.L_x_6960:
[----:B------:R-:W-:Y:S05]  /*114d0*/  BSYNC B0 ;  /* 0x0000000000007941 */ /* 0x000fea0003800000 */
.L_x_6959:
        /* <DEDUP_REMOVED lines=13> */
.L_x_6963:
        /* <DEDUP_REMOVED lines=12> */
.L_x_6966:
[----:B------:R-:W-:Y:S02]  /*11670*/  IMAD.MOV.U32 R197, RZ, RZ, R10 ;  /* 0x000000ffffc57224 */ /* 0x000fe400078e000a */
.L_x_6967:
[----:B------:R-:W-:Y:S05]  /*11680*/  BSYNC B0 ;  /* 0x0000000000007941 */ /* 0x000fea0003800000 */
.L_x_6965:
        /* <DEDUP_REMOVED lines=18> */
.L_x_6971:
[----:B------:R-:W-:Y:S05]  /*117b0*/  BSYNC B1 ;  /* 0x0000000000017941 */ /* 0x000fea0003800000 */
.L_x_6970:
[----:B------:R-:W-:Y:S01]  /*117c0*/  IMAD.HI.U32 R17, R16, -0x326172a9, RZ ;  /* 0xcd9e8d5710117827 */ /* 0x000fe200078e00ff */
        /* <DEDUP_REMOVED lines=43> */
.L_x_6969:
[----:B------:R-:W-:Y:S05]  /*11a80*/  BSYNC B0 ;  /* 0x0000000000007941 */ /* 0x000fea0003800000 */
.L_x_6968:
        /* <DEDUP_REMOVED lines=10> */
.L_x_6964:
        /* <DEDUP_REMOVED lines=53> */
.L_x_6972:
        /* <DEDUP_REMOVED lines=15> */
.L_x_6974:
[----:B-1----:R-:W-:Y:S02]  /*11f70*/  IMAD.MOV.U32 R208, RZ, RZ, R10 ;  /* 0x000000ffffd07224 */ /* 0x002fe400078e000a */
.L_x_6975:
[----:B------:R-:W-:Y:S05]  /*11f80*/  BSYNC B0 ;  /* 0x0000000000007941 */ /* 0x000fea0003800000 */
.L_x_6973:
        /* <DEDUP_REMOVED lines=16> */
.L_x_6979:
[----:B------:R-:W-:Y:S05]  /*12090*/  BSYNC B1 ;  /* 0x0000000000017941 */ /* 0x000fea0003800000 */
.L_x_6978:
        /* <DEDUP_REMOVED lines=44> */
.L_x_6977:
[----:B------:R-:W-:Y:S05]  /*12360*/  BSYNC B0 ;  /* 0x0000000000007941 */ /* 0x000fea0003800000 */
.L_x_6976:
        /* <DEDUP_REMOVED lines=15> */
.L_x_6980:
        /* <DEDUP_REMOVED lines=12> */
.L_x_6983:
[----:B------:R-:W-:Y:S02]  /*12520*/  IMAD.MOV.U32 R198, RZ, RZ, R10 ;  /* 0x000000ffffc67224 */ /* 0x000fe400078e000a */
.L_x_6984:
[----:B------:R-:W-:Y:S05]  /*12530*/  BSYNC B0 ;  /* 0x0000000000007941 */ /* 0x000fea0003800000 */
.L_x_6982:
        /* <DEDUP_REMOVED lines=16> */
.L_x_6988:
[----:B------:R-:W-:Y:S05]  /*12640*/  BSYNC B1 ;  /* 0x0000000000017941 */ /* 0x000fea0003800000 */
.L_x_6987:
        /* <DEDUP_REMOVED lines=44> */
.L_x_6986:
[----:B------:R-:W-:Y:S05]  /*12910*/  BSYNC B0 ;  /* 0x0000000000007941 */ /* 0x000fea0003800000 */
.L_x_6985:
        /* <DEDUP_REMOVED lines=10> */
.L_x_6981:
        /* <DEDUP_REMOVED lines=12> */
.L_x_6990:
[----:B------:R-:W-:Y:S02]  /*12a80*/  MOV R198, R10 ;  /* 0x0000000a00c67202 */ /* 0x000fe40000000f00 */
.L_x_6991:
[----:B------:R-:W-:Y:S05]  /*12a90*/  BSYNC B0 ;  /* 0x0000000000007941 */ /* 0x000fea0003800000 */
.L_x_6989:
        /* <DEDUP_REMOVED lines=16> */
.L_x_6995:
[----:B------:R-:W-:Y:S05]  /*12ba0*/  BSYNC B1 ;  /* 0x0000000000017941 */ /* 0x000fea0003800000 */
.L_x_6994:
        /* <DEDUP_REMOVED lines=44> */
.L_x_6993:
[----:B------:R-:W-:Y:S05]  /*12e70*/  BSYNC B0 ;  /* 0x0000000000007941 */ /* 0x000fea0003800000 */
.L_x_6992:
        /* <DEDUP_REMOVED lines=15> */
.L_x_6996:
        /* <DEDUP_REMOVED lines=12> */
.L_x_6999:
[----:B------:R-:W-:Y:S02]  /*13030*/  IMAD.MOV.U32 R164, RZ, RZ, R10 ;  /* 0x000000ffffa47224 */ /* 0x000fe400078e000a */
.L_x_7000:
[----:B------:R-:W-:Y:S05]  /*13040*/  BSYNC B0 ;  /* 0x0000000000007941 */ /* 0x000fea0003800000 */
.L_x_6998:
        /* <DEDUP_REMOVED lines=16> */
.L_x_7004:
[----:B------:R-:W-:Y:S05]  /*13150*/  BSYNC B1 ;  /* 0x0000000000017941 */ /* 0x000fea0003800000 */
.L_x_7003:
        /* <DEDUP_REMOVED lines=44> */
.L_x_7002:
[----:B------:R-:W-:Y:S05]  /*13420*/  BSYNC B0 ;  /* 0x0000000000007941 */ /* 0x000fea0003800000 */
.L_x_7001:
        /* <DEDUP_REMOVED lines=10> */
.L_x_6997:
        /* <DEDUP_REMOVED lines=12> */
.L_x_7006:
[----:B------:R-:W-:Y:S02]  /*13590*/  IMAD.MOV.U32 R164, RZ, RZ, R10 ;  /* 0x000000ffffa47224 */ /* 0x000fe400078e000a */
.L_x_7007:
[----:B------:R-:W-:Y:S05]  /*135a0*/  BSYNC B0 ;  /* 0x0000000000007941 */ /* 0x000fea0003800000 */
.L_x_7005:
        /* <DEDUP_REMOVED lines=16> */
.L_x_7011:
[----:B------:R-:W-:Y:S05]  /*136b0*/  BSYNC B1 ;  /* 0x0000000000017941 */ /* 0x000fea0003800000 */
.L_x_7010:
        /* <DEDUP_REMOVED lines=44> */
.L_x_7009:
[----:B------:R-:W-:Y:S05]  /*13980*/  BSYNC B0 ;  /* 0x0000000000007941 */ /* 0x000fea0003800000 */
.L_x_7008:
        /* <DEDUP_REMOVED lines=15> */
.L_x_7012:
        /* <DEDUP_REMOVED lines=12> */
.L_x_7015:
[----:B------:R-:W-:Y:S02]  /*13b40*/  IMAD.MOV.U32 R164, RZ, RZ, R10 ;  /* 0x000000ffffa47224 */ /* 0x000fe400078e000a */
.L_x_7016:
[----:B------:R-:W-:Y:S05]  /*13b50*/  BSYNC B0 ;  /* 0x0000000000007941 */ /* 0x000fea0003800000 */
.L_x_7014:
        /* <DEDUP_REMOVED lines=16> */
.L_x_7020:
[----:B------:R-:W-:Y:S05]  /*13c60*/  BSYNC B1 ;  /* 0x0000000000017941 */ /* 0x000fea0003800000 */
.L_x_7019:
        /* <DEDUP_REMOVED lines=44> */
.L_x_7018:
[----:B------:R-:W-:Y:S05]  /*13f30*/  BSYNC B0 ;  /* 0x0000000000007941 */ /* 0x000fea0003800000 */
.L_x_7017:
        /* <DEDUP_REMOVED lines=10> */
.L_x_7013:
        /* <DEDUP_REMOVED lines=12> */
.L_x_7022:
[----:B------:R-:W-:Y:S02]  /*140a0*/  IMAD.MOV.U32 R164, RZ, RZ, R10 ;  /* 0x000000ffffa47224 */ /* 0x000fe400078e000a */
.L_x_7023:
[----:B------:R-:W-:Y:S05]  /*140b0*/  BSYNC B0 ;  /* 0x0000000000007941 */ /* 0x000fea0003800000 */
.L_x_7021:
        /* <DEDUP_REMOVED lines=16> */
.L_x_7027:
[----:B------:R-:W-:Y:S05]  /*141c0*/  BSYNC B1 ;  /* 0x0000000000017941 */ /* 0x000fea0003800000 */
.L_x_7026:
        /* <DEDUP_REMOVED lines=44> */
.L_x_7025:
[----:B------:R-:W-:Y:S05]  /*14490*/  BSYNC B0 ;  /* 0x0000000000007941 */ /* 0x000fea0003800000 */
.L_x_7024:
        /* <DEDUP_REMOVED lines=15> */
.L_x_7028:
        /* <DEDUP_REMOVED lines=12> */
.L_x_7031:
[----:B------:R-:W-:Y:S02]  /*14650*/  IMAD.MOV.U32 R198, RZ, RZ, R10 ;  /* 0x000000ffffc67224 */ /* 0x000fe400078e000a */
.L_x_7032:
[----:B------:R-:W-:Y:S05]  /*14660*/  BSYNC B0 ;  /* 0x0000000000007941 */ /* 0x000fea0003800000 */
.L_x_7030:
        /* <DEDUP_REMOVED lines=16> */
.L_x_7036:
[----:B------:R-:W-:Y:S05]  /*14770*/  BSYNC B1 ;  /* 0x0000000000017941 */ /* 0x000fea0003800000 */
.L_x_7035:
        /* <DEDUP_REMOVED lines=44> */
.L_x_7034:
[----:B------:R-:W-:Y:S05]  /*14a40*/  BSYNC B0 ;  /* 0x0000000000007941 */ /* 0x000fea0003800000 */
.L_x_7033:
        /* <DEDUP_REMOVED lines=10> */
.L_x_7029:
        /* <DEDUP_REMOVED lines=12> */
.L_x_7038:
[----:B------:R-:W-:Y:S02]  /*14bb0*/  IMAD.MOV.U32 R198, RZ, RZ, R10 ;  /* 0x000000ffffc67224 */ /* 0x000fe400078e000a */
.L_x_7039:
[----:B------:R-:W-:Y:S05]  /*14bc0*/  BSYNC B0 ;  /* 0x0000000000007941 */ /* 0x000fea0003800000 */
.L_x_7037:
        /* <DEDUP_REMOVED lines=16> */
.L_x_7043:
[----:B------:R-:W-:Y:S05]  /*14cd0*/  BSYNC B1 ;  /* 0x0000000000017941 */ /* 0x000fea0003800000 */
.L_x_7042:
        /* <DEDUP_REMOVED lines=44> */
.L_x_7041:
[----:B------:R-:W-:Y:S05]  /*14fa0*/  BSYNC B0 ;  /* 0x0000000000007941 */ /* 0x000fea0003800000 */
.L_x_7040:
        /* <DEDUP_REMOVED lines=13> */
.L_x_7044:
        /* <DEDUP_REMOVED lines=12> */
.L_x_7047:
[----:B------:R-:W-:Y:S02]  /*15140*/  IMAD.MOV.U32 R198, RZ, RZ, R10 ;  /* 0x000000ffffc67224 */ /* 0x000fe400078e000a */
.L_x_7048:
[----:B------:R-:W-:Y:S05]  /*15150*/  BSYNC B0 ;  /* 0x0000000000007941 */ /* 0x000fea0003800000 */
.L_x_7046:
        /* <DEDUP_REMOVED lines=16> */
.L_x_7052:
[----:B------:R-:W-:Y:S05]  /*15260*/  BSYNC B1 ;  /* 0x0000000000017941 */ /* 0x000fea0003800000 */
.L_x_7051:
        /* <DEDUP_REMOVED lines=44> */
.L_x_7050:
[----:B------:R-:W-:Y:S05]  /*15530*/  BSYNC B0 ;  /* 0x0000000000007941 */ /* 0x000fea0003800000 */
.L_x_7049:
        /* <DEDUP_REMOVED lines=10> */
.L_x_7045:
        /* <DEDUP_REMOVED lines=12> */
.L_x_7054:
[----:B------:R-:W-:Y:S02]  /*156a0*/  IMAD.MOV.U32 R198, RZ, RZ, R10 ;  /* 0x000000ffffc67224 */ /* 0x000fe400078e000a */
.L_x_7055:
[----:B------:R-:W-:Y:S05]  /*156b0*/  BSYNC B0 ;  /* 0x0000000000007941 */ /* 0x000fea0003800000 */
.L_x_7053:
        /* <DEDUP_REMOVED lines=16> */
.L_x_7059:
[----:B------:R-:W-:Y:S05]  /*157c0*/  BSYNC B1 ;  /* 0x0000000000017941 */ /* 0x000fea0003800000 */
.L_x_7058:
        /* <DEDUP_REMOVED lines=44> */
.L_x_7057:
[----:B------:R-:W-:Y:S05]  /*15a90*/  BSYNC B0 ;  /* 0x0000000000007941 */ /* 0x000fea0003800000 */
.L_x_7056:
        /* <DEDUP_REMOVED lines=13> */
.L_x_7060:
        /* <DEDUP_REMOVED lines=12> */
.L_x_7063:
[----:B------:R-:W-:Y:S02]  /*15c30*/  IMAD.MOV.U32 R166, RZ, RZ, R10 ;  /* 0x000000ffffa67224 */ /* 0x000fe400078e000a */
.L_x_7064:
[----:B------:R-:W-:Y:S05]  /*15c40*/  BSYNC B0 ;  /* 0x0000000000007941 */ /* 0x000fea0003800000 */
.L_x_7062:
        /* <DEDUP_REMOVED lines=16> */
.L_x_7068:
[----:B------:R-:W-:Y:S05]  /*15d50*/  BSYNC B1 ;  /* 0x0000000000017941 */ /* 0x000fea0003800000 */
.L_x_7067:
        /* <DEDUP_REMOVED lines=44> */
.L_x_7066:
[----:B------:R-:W-:Y:S05]  /*16020*/  BSYNC B0 ;  /* 0x0000000000007941 */ /* 0x000fea0003800000 */
.L_x_7065:
        /* <DEDUP_REMOVED lines=10> */
.L_x_7061:
        /* <DEDUP_REMOVED lines=12> */
.L_x_7070:
[----:B------:R-:W-:Y:S02]  /*16190*/  IMAD.MOV.U32 R166, RZ, RZ, R10 ;  /* 0x000000ffffa67224 */ /* 0x000fe400078e000a */
.L_x_7071:
[----:B------:R-:W-:Y:S05]  /*161a0*/  BSYNC B0 ;  /* 0x0000000000007941 */ /* 0x000fea0003800000 */
.L_x_7069:
        /* <DEDUP_REMOVED lines=16> */
.L_x_7075:
[----:B------:R-:W-:Y:S05]  /*162b0*/  BSYNC B1 ;  /* 0x0000000000017941 */ /* 0x000fea0003800000 */
.L_x_7074:
        /* <DEDUP_REMOVED lines=44> */
.L_x_7073:
[----:B------:R-:W-:Y:S05]  /*16580*/  BSYNC B0 ;  /* 0x0000000000007941 */ /* 0x000fea0003800000 */
.L_x_7072:
        /* <DEDUP_REMOVED lines=9> */
[----:B------:R-:W-:Y:S01]  /*16620*/  PRMT R166, RZ, 0x5410, R163 ;  /* 0x00005410ffa67816 */ /* 0x000fe200000000a3 */
[----:B------:R-:W-:-:S04]  /*16630*/  IMAD.MOV.U32 R164, RZ, RZ, R165 ;  /* 0x000000ffffa47224 */ /* 0x000fc800078e00a5 */
[----:B------:R-:W-:Y:S01]  /*16640*/  FADD.FTZ R239, R166, R239 ;  /* 0x000000efa6ef7221 */ /* 0x000fe20000010000 */
[----:B------:R-:W-:Y:S05]  /*16650*/  BRA `(.L_x_7077) ;  /* 0x0000056000007947 */ /* 0x000fea0003800000 */
.L_x_7076:
        /* <DEDUP_REMOVED lines=12> */
.L_x_7079:
[----:B------:R-:W-:Y:S02]  /*16720*/  IMAD.MOV.U32 R166, RZ, RZ, R10 ;  /* 0x000000ffffa67224 */ /* 0x000fe400078e000a */
.L_x_7080:
[----:B------:R-:W-:Y:S05]  /*16730*/  BSYNC B0 ;  /* 0x0000000000007941 */ /* 0x000fea0003800000 */
.L_x_7078:
        /* <DEDUP_REMOVED lines=16> */
.L_x_7084:
[----:B------:R-:W-:Y:S05]  /*16840*/  BSYNC B1 ;  /* 0x0000000000017941 */ /* 0x000fea0003800000 */
.L_x_7083:
        /* <DEDUP_REMOVED lines=44> */
.L_x_7082:
[----:B------:R-:W-:Y:S05]  /*16b10*/  BSYNC B0 ;  /* 0x0000000000007941 */ /* 0x000fea0003800000 */
.L_x_7081:
        /* <DEDUP_REMOVED lines=10> */
.L_x_7077:
        /* <DEDUP_REMOVED lines=12> */
.L_x_7086:
[----:B------:R-:W-:Y:S02]  /*16c80*/  IMAD.MOV.U32 R166, RZ, RZ, R10 ;  /* 0x000000ffffa67224 */ /* 0x000fe400078e000a */
.L_x_7087:
[----:B------:R-:W-:Y:S05]  /*16c90*/  BSYNC B0 ;  /* 0x0000000000007941 */ /* 0x000fea0003800000 */
.L_x_7085:
        /* <DEDUP_REMOVED lines=16> */
.L_x_7091:
[----:B------:R-:W-:Y:S05]  /*16da0*/  BSYNC B1 ;  /* 0x0000000000017941 */ /* 0x000fea0003800000 */
.L_x_7090:
        /* <DEDUP_REMOVED lines=44> */
.L_x_7089:
[----:B------:R-:W-:Y:S05]  /*17070*/  BSYNC B0 ;  /* 0x0000000000007941 */ /* 0x000fea0003800000 */
.L_x_7088:
        /* <DEDUP_REMOVED lines=13> */
.L_x_7092:
        /* <DEDUP_REMOVED lines=12> */
.L_x_7095:
[----:B------:R-:W-:Y:S02]  /*17210*/  MOV R200, R10 ;  /* 0x0000000a00c87202 */ /* 0x000fe40000000f00 */
.L_x_7096:
[----:B------:R-:W-:Y:S05]  /*17220*/  BSYNC B0 ;  /* 0x0000000000007941 */ /* 0x000fea0003800000 */
.L_x_7094:
        /* <DEDUP_REMOVED lines=16> */
.L_x_7100:
[----:B------:R-:W-:Y:S05]  /*17330*/  BSYNC B1 ;  /* 0x0000000000017941 */ /* 0x000fea0003800000 */
.L_x_7099:
        /* <DEDUP_REMOVED lines=44> */
.L_x_7098:
[----:B------:R-:W-:Y:S05]  /*17600*/  BSYNC B0 ;  /* 0x0000000000007941 */ /* 0x000fea0003800000 */
.L_x_7097:
        /* <DEDUP_REMOVED lines=10> */
.L_x_7093:
[----:B------:R-:W-:Y:S01]  /*176b0*/  FADD.FTZ R164, RZ, R168 ;  /* 0x000000a8ffa47221 */ /* 0x000fe20000010000 */
[----:B------:R-:W-:Y:S01]  /*176c0*/  SEL R180, RZ, 0x1000000, P5 ;  /* 0x01000000ffb47807 */ /* 0x000fe20002800000 */
[----:B------:R-:W0:Y:S01]  /*176d0*/  S2R R206, SR_TID.X ;  /* 0x0000000000ce7919 */ /* 0x000e220000002100 */
[----:B------:R-:W-:Y:S01]  /*176e0*/  LOP3.LUT P5, RZ, R9, 0x1, RZ, 0xc0, !PT ;  /* 0x0000000109ff7812 */ /* 0x000fe200078ac0ff */
[----:B------:R-:W-:Y:S01]  /*176f0*/  FADD.FTZ R165, R164, R169 ;  /* 0x000000a9a4a57221 */ /* 0x000fe20000010000 */
[----:B------:R-:W-:Y:S02]  /*17700*/  SEL R167, RZ, 0x10000, P4 ;  /* 0x00010000ffa77807 */ /* 0x000fe40002000000 */
[----:B------:R-:W-:Y:S01]  /*17710*/  SEL R200, RZ, 0x100, P3 ;  /* 0x00000100ffc87807 */ /* 0x000fe20001800000 */
[----:B------:R-:W-:Y:S01]  /*17720*/  FADD.FTZ R164, R165, R170 ;  /* 0x000000aaa5a47221 */ /* 0x000fe20000010000 */
[C---:B------:R-:W-:Y:S02]  /*17730*/  LOP3.LUT P6, RZ, R9.reuse, 0x2, RZ, 0xc0, !PT ;  /* 0x0000000209ff7812 */ /* 0x040fe400078cc0ff */
[----:B------:R-:W-:Y:S01]  /*17740*/  LOP3.LUT P1, RZ, R9, 0x4, RZ, 0xc0, !PT ;  /* 0x0000000409ff7812 */ /* 0x000fe2000782c0ff */
[----:B------:R-:W-:Y:S01]  /*17750*/  FADD.FTZ R165, R164, R171 ;  /* 0x000000aba4a57221 */ /* 0x000fe20000010000 */
[----:B------:R-:W-:-:S02]  /*17760*/  LOP3.LUT R200, R200, R180, R167, 0xfe, !PT ;  /* 0x000000b4c8c87212 */ /* 0x000fc400078efea7 */
[----:B------:R-:W-:Y:S01]  /*17770*/  SEL R180, RZ, 0x1, P6 ;  /* 0x00000001ffb47807 */ /* 0x000fe20003000000 */
[----:B------:R-:W-:Y:S01]  /*17780*/  FADD.FTZ R164, R165, R172 ;  /* 0x000000aca5a47221 */ /* 0x000fe20000010000 */
[----:B------:R-:W-:Y:S02]  /*17790*/  SEL R183, RZ, 0x1, P2 ;  /* 0x00000001ffb77807 */ /* 0x000fe40001000000 */
[C---:B------:R-:W-:Y:S01]  /*177a0*/  LOP3.LUT P0, RZ, R9.reuse, 0x8, RZ, 0xc0, !PT ;  /* 0x0000000809ff7812 */ /* 0x040fe2000780c0ff */
[----:B------:R-:W-:Y:S01]  /*177b0*/  FADD.FTZ R165, R164, R173 ;  /* 0x000000ada4a57221 */ /* 0x000fe20000010000 */
[----:B------:R-:W-:Y:S01]  /*177c0*/  LOP3.LUT P6, RZ, R9, 0x20, RZ, 0xc0, !PT ;  /* 0x0000002009ff7812 */ /* 0x000fe200078cc0ff */
[----:B------:R-:W-:Y:S01]  /*177d0*/  IMAD.WIDE.U32 R180, R180, 0x10000, RZ ;  /* 0x00010000b4b47825 */ /* 0x000fe200078e00ff */
        /* <DEDUP_REMOVED lines=66> */
.L_x_7101:
[----:B------:R-:W-:Y:S01]  /*17c00*/  @!P1 IADD3 R204, R204, 0x8, RZ ;  /* 0x00000008cccc9810 */ /* 0x000fe20007ffe0ff */
[----:B0-----:R-:W-:Y:S01]  /*17c10*/  FADD.FTZ R180, R208, R241 ;  /* 0x000000f1d0b47221 */ /* 0x001fe20000010000 */
[----:B------:R-:W-:Y:S05]  /*17c20*/  BRA.DIV ~URZ, `(.L_x_7102) ;  /* 0x000016a27f007947 */ /* 0x000fea000b800000 */
[----:B------:R0:W1:Y:S02]  /*17c30*/  SHFL.BFLY PT, R164, R180, 0x1, 0x1f ;  /* 0x0c201f00b4a47f89 */ /* 0x00006400000e0000 */
.L_x_7106:
        /* <DEDUP_REMOVED lines=84> */
.L_x_7107:
[----:B------:R-:W2:Y:S01]  /*18180*/  S2R R176, SR_TID.X ;  /* 0x0000000000b07919 */ /* 0x000ea20000002100 */
[----:B------:R-:W-:Y:S01]  /*18190*/  @!P0 SHF.R.U32.HI R167, RZ, 0x5, R206 ;  /* 0x00000005ffa78819 */ /* 0x000fe200000116ce */
[----:B-1----:R-:W-:Y:S01]  /*181a0*/  FADD.FTZ R165, R181, R180 ;  /* 0x000000b4b5a57221 */ /* 0x002fe20000010000 */
[----:B------:R-:W-:Y:S01]  /*181b0*/  WARPSYNC 0xffffffff ;  /* 0xffffffff00007948 */ /* 0x000fe20003800000 */
[----:B------:R-:W-:Y:S01]  /*181c0*/  IMAD.MOV.U32 R181, RZ, RZ, RZ ;  /* 0x000000ffffb57224 */ /* 0x000fe200078e00ff */
[----:B------:R-:W-:-:S05]  /*181d0*/  @!P0 LOP3.LUT R167, R167, 0x7, RZ, 0xc0, !PT ;  /* 0x00000007a7a78812 */ /* 0x000fca00078ec0ff */
[----:B0-----:R-:W-:Y:S02]  /*181e0*/  @!P0 IMAD.IADD R180, R204, 0x1, R167 ;  /* 0x00000001ccb48824 */ /* 0x001fe400078e02a7 */
[----:B------:R-:W-:-:S03]  /*181f0*/  CS2R R166, SRZ ;  /* 0x0000000000a67805 */ /* 0x000fc6000001ff00 */
[----:B------:R-:W-:Y:S01]  /*18200*/  @!P0 STS.64 [R180.X8], R164 ;  /* 0x000000a4b4008388 */ /* 0x000fe20000008a00 */
[----:B--2---:R-:W-:-:S03]  /*18210*/  LOP3.LUT R183, R176, 0x1f, RZ, 0xc0, !PT ;  /* 0x0000001fb0b77812 */ /* 0x004fc600078ec0ff */
[----:B------:R-:W-:Y:S01]  /*18220*/  BAR.SYNC.DEFER_BLOCKING 0x0 ;  /* 0x0000000000007b1d */ /* 0x000fe20000010000 */
[----:B------:R-:W-:-:S13]  /*18230*/  ISETP.GT.U32.AND P1, PT, R183, 0x7, PT ;  /* 0x00000007b700780c */ /* 0x000fda0003f24070 */
[----:B------:R-:W-:Y:S01]  /*18240*/  @!P1 IADD3 R183, R204, R183, RZ ;  /* 0x000000b7ccb79210 */ /* 0x000fe20007ffe0ff */
[----:B------:R-:W-:-:S04]  /*18250*/  @!P1 IMAD.MOV.U32 R181, RZ, RZ, 0x400 ;  /* 0x00000400ffb59424 */ /* 0x000fc800078e00ff */
[----:B------:R-:W-:Y:S01]  /*18260*/  I2F R206, R181 ;  /* 0x000000b500ce7306 */ /* 0x000fe20000201400 */
[----:B------:R-:W0:Y:S04]  /*18270*/  SHFL.DOWN PT, R182, R181, 0x4, 0x1f ;  /* 0x08801f00b5b67f89 */ /* 0x000e2800000e0000 */
        /* <DEDUP_REMOVED lines=50> */
[----:B------:R-:W-:-:S03]  /*185a0*/  LOP3.LUT R167, R180, 0x7, RZ, 0xc0, !PT ;  /* 0x00000007b4a77812 */ /* 0x000fc600078ec0ff */
[----:B------:R-:W0:Y:S01]  /*185b0*/  SHFL.IDX PT, R181, R181, RZ, 0x1f ;  /* 0x00001fffb5b57589 */ /* 0x000e2200000e0000 */
[----:B------:R-:W-:Y:S01]  /*185c0*/  LOP3.LUT P0, RZ, R167, 0x1f, R176, 0xf8, !PT ;  /* 0x0000001fa7ff7812 */ /* 0x000fe2000780f8b0 */
[----:B------:R-:W-:Y:S02]  /*185d0*/  IMAD.MOV.U32 R176, RZ, RZ, c[0x0][0x1e0] ;  /* 0x00007800ffb07624 */ /* 0x000fe400078e00ff */
[----:B------:R-:W1:Y:S10]  /*185e0*/  SHFL.IDX PT, R165, R165, RZ, 0x1f ;  /* 0x00001fffa5a57589 */ /* 0x000e7400000e0000 */
        /* <DEDUP_REMOVED lines=9> */
[C---:B------:R-:W-:Y:S02]  /*18680*/  FADD.FTZ R168, -R176.reuse, R168 ;  /* 0x000000a8b0a87221 */ /* 0x040fe40000010100 */
[----:B0-----:R-:W0:Y:S01]  /*18690*/  MUFU.RSQ R167, R183 ;  /* 0x000000b700a77308 */ /* 0x001e220000001400 */
        /* <DEDUP_REMOVED lines=8> */
[----:B------:R-:W-:Y:S01]  /*18720*/  @!P0 IMAD.WIDE R164, R195, R180, c[0x0][0x1a8] ;  /* 0x00006a00c3a48625 */ /* 0x000fe200078e02b4 */
[----:B------:R-:W-:Y:S02]  /*18730*/  SHF.L.U32 R180, R179, 0x4, RZ ;  /* 0x00000004b3b47819 */ /* 0x000fe400000006ff */
[----:B------:R-:W-:Y:S01]  /*18740*/  IADD3 R195, R195, c[0x0][0x160], RZ ;  /* 0x00005800c3c37a10 */ /* 0x000fe20007ffe0ff */
[C---:B------:R-:W-:Y:S01]  /*18750*/  FADD.FTZ R206, -R176.reuse, R177 ;  /* 0x000000b1b0ce7221 */ /* 0x040fe20000010100 */
[----:B0-----:R0:W-:Y:S01]  /*18760*/  @!P0 STG.E [R164.64], R167 ;  /* 0x000000a7a4008986 */ /* 0x0011e2000c101904 */
        /* <DEDUP_REMOVED lines=21> */
[----:B------:R-:W-:Y:S02]  /*188c0*/  FADD.FTZ R252, -R176, R241 ;  /* 0x000000f1b0fc7221 */ /* 0x000fe40000010100 */
[C---:B------:R-:W-:Y:S02]  /*188d0*/  FMUL.FTZ R175, R167.reuse, R168 ;  /* 0x000000a8a7af7220 */ /* 0x040fe40000410000 */
[C---:B------:R-:W-:Y:S02]  /*188e0*/  FMUL.FTZ R166, R167.reuse, R182 ;  /* 0x000000b6a7a67220 */ /* 0x040fe40000410000 */
[----:B------:R-:W-:-:S02]  /*188f0*/  FMUL.FTZ R203, R167, R170 ;  /* 0x000000aaa7cb7220 */ /* 0x000fc40000410000 */
[C---:B------:R-:W-:Y:S02]  /*18900*/  FMUL.FTZ R202, R167.reuse, R200 ;  /* 0x000000c8a7ca7220 */ /* 0x040fe40000410000 */
[C---:B------:R-:W-:Y:S01]  /*18910*/  FMUL.FTZ R219, R167.reuse, R172 ;  /* 0x000000aca7db7220 */ /* 0x040fe20000410000 */
[----:B------:R-:W-:Y:S01]  /*18920*/  IADD3 R172, P0, R180, c[0x0][0x208], RZ ;  /* 0x00008200b4ac7a10 */ /* 0x000fe20007f1e0ff */
        /* <DEDUP_REMOVED lines=12> */
[----:B------:R-:W-:Y:S01]  /*189f0*/  SHF.R.U32.HI R222, RZ, 0x1c, R179 ;  /* 0x0000001cffde7819 */ /* 0x000fe200000116b3 */
[C---:B------:R-:W-:Y:S02]  /*18a00*/  FMUL.FTZ R182, R167.reuse, R224 ;  /* 0x000000e0a7b67220 */ /* 0x040fe40000410000 */
[C---:B------:R-:W-:Y:S01]  /*18a10*/  FMUL.FTZ R213, R167.reuse, R226 ;  /* 0x000000e2a7d57220 */ /* 0x040fe20000410000 */
[----:B------:R-:W-:Y:S01]  /*18a20*/  IADD3.X R173, R222, c[0x0][0x20c], RZ, P0, !PT ;  /* 0x00008300dead7a10 */ /* 0x000fe200007fe4ff */
[C---:B------:R-:W-:Y:S01]  /*18a30*/  FMUL.FTZ R214, R167.reuse, R228 ;  /* 0x000000e4a7d67220 */ /* 0x040fe20000410000 */
[----:B------:R-:W-:Y:S01]  /*18a40*/  IADD3 R180, P0, R180, c[0x0][0x210], RZ ;  /* 0x00008400b4b47a10 */ /* 0x000fe20007f1e0ff */
        /* <DEDUP_REMOVED lines=13> */
[----:B0-----:R-:W-:Y:S02]  /*18b20*/  FFMA.FTZ R165, R89, R166, R153 ;  /* 0x000000a659a57223 */ /* 0x001fe40000010099 */
        /* <DEDUP_REMOVED lines=15> */
[----:B------:R0:W-:Y:S01]  /*18c20*/  STG.E.128 [R172.64], R168 ;  /* 0x000000a8ac007986 */ /* 0x0001e2000c101d04 */
        /* <DEDUP_REMOVED lines=8> */
[----:B------:R-:W-:-:S02]  /*18cb0*/  FFMA.FTZ R178, R51, R178, R115 ;  /* 0x000000b233b27223 */ /* 0x000fc40000010073 */
[----:B------:R-:W-:Y:S02]  /*18cc0*/  FFMA.FTZ R205, R46, R205, R110 ;  /* 0x000000cd2ecd7223 */ /* 0x000fe4000001006e */
[----:B------:R-:W-:Y:S01]  /*18cd0*/  FFMA.FTZ R203, R82, R201, R146 ;  /* 0x000000c952cb7223 */ /* 0x000fe20000010092 */
[----:B0-----:R-:W-:Y:S01]  /*18ce0*/  F2FP.BF16.PACK_AB R168, R202, R175 ;  /* 0x000000afcaa8723e */ /* 0x001fe200000010ff */
[----:B------:R-:W-:Y:S01]  /*18cf0*/  FFMA.FTZ R170, R76, R177, R140 ;  /* 0x000000b14caa7223 */ /* 0x000fe2000001008c */
[----:B------:R-:W-:Y:S01]  /*18d00*/  IADD3 R202, R179, 0x100, RZ ;  /* 0x00000100b3ca7810 */ /* 0x000fe20007ffe0ff */
[----:B------:R-:W-:Y:S01]  /*18d10*/  FFMA.FTZ R171, R77, R174, R141 ;  /* 0x000000ae4dab7223 */ /* 0x000fe2000001008d */
[----:B------:R-:W-:Y:S01]  /*18d20*/  F2FP.BF16.PACK_AB R169, R204, R203 ;  /* 0x000000cbcca9723e */ /* 0x000fe200000010ff */
[----:B------:R-:W-:Y:S02]  /*18d30*/  FFMA.FTZ R172, R79, R200, R143 ;  /* 0x000000c84fac7223 */ /* 0x000fe4000001008f */
[----:B------:R-:W-:Y:S01]  /*18d40*/  FFMA.FTZ R173, R50, R201, R114 ;  /* 0x000000c932ad7223 */ /* 0x000fe20000010072 */
[----:B------:R-:W-:Y:S01]  /*18d50*/  F2FP.BF16.PACK_AB R170, R171, R170 ;  /* 0x000000aaabaa723e */ /* 0x000fe200000010ff */
[----:B------:R-:W-:Y:S01]  /*18d60*/  FFMA.FTZ R200, R47, R200, R111 ;  /* 0x000000c82fc87223 */ /* 0x000fe2000001006f */
[----:B------:R-:W-:Y:S01]  /*18d70*/  F2FP.BF16.PACK_AB R171, R172, R219 ;  /* 0x000000dbacab723e */ /* 0x000fe200000010ff */
[----:B------:R-:W-:Y:S01]  /*18d80*/  FFMA.FTZ R172, R48, R181, R112 ;  /* 0x000000b530ac7223 */ /* 0x000fe20000010070 */
[----:B------:R-:W-:Y:S01]  /*18d90*/  F2FP.BF16.PACK_AB R173, R178, R173 ;  /* 0x000000adb2ad723e */ /* 0x000fe200000010ff */
        /* <DEDUP_REMOVED lines=11> */
[----:B------:R-:W-:Y:S01]  /*18e50*/  FFMA.FTZ R176, R72, R217, R136 ;  /* 0x000000d948b07223 */ /* 0x000fe20000010088 */
[----:B------:R-:W-:Y:S01]  /*18e60*/  IADD3.X R181, R222, c[0x0][0x214], RZ, P0, !PT ;  /* 0x00008500deb57a10 */ /* 0x000fe200007fe4ff */
[----:B------:R-:W-:Y:S01]  /*18e70*/  FFMA.FTZ R201, R73, R182, R137 ;  /* 0x000000b649c97223 */ /* 0x000fe20000010089 */
[----:B------:R-:W-:Y:S01]  /*18e80*/  F2FP.BF16.PACK_AB R167, R220, R167 ;  /* 0x000000a7dca7723e */ /* 0x000fe200000010ff */
[----:B------:R-:W-:Y:S01]  /*18e90*/  FFMA.FTZ R200, R74, R213, R138 ;  /* 0x000000d54ac87223 */ /* 0x000fe2000001008a */
[----:B------:R-:W-:Y:S01]  /*18ea0*/  IADD3 R220, R179, 0x200, RZ ;  /* 0x00000200b3dc7810 */ /* 0x000fe20007ffe0ff */
[----:B------:R-:W-:Y:S01]  /*18eb0*/  FFMA.FTZ R203, R75, R214, R139 ;  /* 0x000000d64bcb7223 */ /* 0x000fe2000001008b */
[----:B------:R-:W-:Y:S01]  /*18ec0*/  F2FP.BF16.PACK_AB R176, R201, R176 ;  /* 0x000000b0c9b0723e */ /* 0x000fe200000010ff */
[----:B------:R-:W-:Y:S01]  /*18ed0*/  FFMA.FTZ R201, R71, R218, R135 ;  /* 0x000000da47c97223 */ /* 0x000fe20000010087 */
[----:B------:R0:W-:Y:S01]  /*18ee0*/  STG.E.128 [R180.64], R164 ;  /* 0x000000a4b4007986 */ /* 0x0001e2000c101d04 */
[----:B------:R-:W-:Y:S01]  /*18ef0*/  IMAD.MOV.U32 R219, RZ, RZ, 0x10 ;  /* 0x00000010ffdb7424 */ /* 0x000fe200078e00ff */
[----:B------:R-:W-:Y:S01]  /*18f00*/  F2FP.BF16.PACK_AB R177, R203, R200 ;  /* 0x000000c8cbb1723e */ /* 0x000fe200000010ff */
[----:B------:R-:W-:-:S02]  /*18f10*/  FFMA.FTZ R200, R70, R183, R134 ;  /* 0x000000b746c87223 */ /* 0x000fc40000010086 */
[----:B------:R-:W-:Y:S02]  /*18f20*/  FFMA.FTZ R183, R38, R183, R102 ;  /* 0x000000b726b77223 */ /* 0x000fe40000010066 */
[----:B------:R-:W-:Y:S01]  /*18f30*/  FFMA.FTZ R218, R39, R218, R103 ;  /* 0x000000da27da7223 */ /* 0x000fe20000010067 */
[----:B------:R-:W-:Y:S01]  /*18f40*/  F2FP.BF16.PACK_AB R179, R201, R200 ;  /* 0x000000c8c9b3723e */ /* 0x000fe200000010ff */
[----:B------:R-:W-:-:S03]  /*18f50*/  IMAD.WIDE.U32 R200, R202, R219, c[0x0][0x208] ;  /* 0x00008200cac87625 */ /* 0x000fc600078e00db */
[----:B------:R-:W-:Y:S01]  /*18f60*/  F2FP.BF16.PACK_AB R183, R218, R183 ;  /* 0x000000b7dab7723e */ /* 0x000fe200000010ff */
[-C--:B------:R-:W-:Y:S01]  /*18f70*/  IMAD.WIDE.U32 R202, R202, R219.reuse, c[0x0][0x210] ;  /* 0x00008400caca7625 */ /* 0x080fe200078e00db */
[----:B------:R1:W-:Y:S03]  /*18f80*/  STG.E.128 [R200.64], R168 ;  /* 0x000000a8c8007986 */ /* 0x0003e6000c101d04 */
[----:B------:R-:W-:Y:S01]  /*18f90*/  IMAD.WIDE.U32 R204, R220, R219, c[0x0][0x208] ;  /* 0x00008200dccc7625 */ /* 0x000fe200078e00db */
[----:B------:R2:W-:Y:S03]  /*18fa0*/  STG.E.128 [R202.64], R172 ;  /* 0x000000acca007986 */ /* 0x0005e6000c101d04 */
[----:B0-----:R-:W-:Y:S01]  /*18fb0*/  FFMA.FTZ R164, R64, R199, R128 ;  /* 0x000000c740a47223 */ /* 0x001fe20000010080 */
[----:B------:R0:W-:Y:S01]  /*18fc0*/  STG.E.128 [R204.64], R176 ;  /* 0x000000b0cc007986 */ /* 0x0001e2000c101d04 */
        /* <DEDUP_REMOVED lines=8> */
[----:B------:R-:W-:-:S02]  /*19050*/  FFMA.FTZ R167, R61, R210, R125 ;  /* 0x000000d23da77223 */ /* 0x000fc4000001007d */
[----:B-1----:R-:W-:Y:S02]  /*19060*/  FFMA.FTZ R170, R28, R209, R92 ;  /* 0x000000d11caa7223 */ /* 0x002fe4000001005c */
[----:B------:R-:W-:Y:S01]  /*19070*/  FFMA.FTZ R168, R62, R211, R126 ;  /* 0x000000d33ea87223 */ /* 0x000fe2000001007e */
[----:B------:R-:W-:Y:S01]  /*19080*/  F2FP.BF16.PACK_AB R166, R167, R166 ;  /* 0x000000a6a7a6723e */ /* 0x000fe200000010ff */
[----:B--2---:R-:W-:Y:S02]  /*19090*/  FFMA.FTZ R173, R63, R212, R127 ;  /* 0x000000d43fad7223 */ /* 0x004fe4000001007f */
[----:B------:R-:W-:Y:S02]  /*190a0*/  FFMA.FTZ R169, R29, R210, R93 ;  /* 0x000000d21da97223 */ /* 0x000fe4000001005d */
[----:B------:R-:W-:Y:S01]  /*190b0*/  IMAD.SHL.U32 R174, R197, 0x10, RZ ;  /* 0x00000010c5ae7824 */ /* 0x000fe200078e00ff */
[----:B------:R-:W-:Y:S01]  /*190c0*/  F2FP.BF16.PACK_AB R167, R173, R168 ;  /* 0x000000a8ada7723e */ /* 0x000fe200000010ff */
[----:B------:R-:W-:Y:S01]  /*190d0*/  FFMA.FTZ R217, R40, R217, R104 ;  /* 0x000000d928d97223 */ /* 0x000fe20000010068 */
[----:B------:R-:W-:Y:S01]  /*190e0*/  F2FP.BF16.PACK_AB R170, R169, R170 ;  /* 0x000000aaa9aa723e */ /* 0x000fe200000010ff */
[----:B------:R-:W-:Y:S01]  /*190f0*/  FFMA.FTZ R213, R42, R213, R106 ;  /* 0x000000d52ad57223 */ /* 0x000fe2000001006a */
[----:B------:R-:W-:Y:S01]  /*19100*/  SHF.R.U32.HI R197, RZ, 0x1c, R197 ;  /* 0x0000001cffc57819 */ /* 0x000fe200000116c5 */
[----:B------:R-:W-:Y:S01]  /*19110*/  FFMA.FTZ R214, R43, R214, R107 ;  /* 0x000000d62bd67223 */ /* 0x000fe2000001006b */
[C---:B------:R-:W-:Y:S01]  /*19120*/  IADD3 R172, P0, R174.reuse, c[0x0][0x208], RZ ;  /* 0x00008200aeac7a10 */ /* 0x040fe20007f1e0ff */
[----:B------:R-:W-:Y:S01]  /*19130*/  FFMA.FTZ R215, R37, R216, R101 ;  /* 0x000000d825d77223 */ /* 0x000fe20000010065 */
[----:B------:R-:W-:Y:S01]  /*19140*/  IADD3 R174, P1, R174, c[0x0][0x210], RZ ;  /* 0x00008400aeae7a10 */ /* 0x000fe20007f3e0ff */
[----:B------:R-:W-:Y:S01]  /*19150*/  FFMA.FTZ R171, R30, R211, R94 ;  /* 0x000000d31eab7223 */ /* 0x000fe2000001005e */
[----:B------:R-:W-:Y:S01]  /*19160*/  F2FP.BF16.PACK_AB R181, R214, R213 ;  /* 0x000000d5d6b5723e */ /* 0x000fe200000010ff */
[----:B------:R-:W-:Y:S01]  /*19170*/  FFMA.FTZ R212, R31, R212, R95 ;  /* 0x000000d41fd47223 */ /* 0x000fe2000001005f */
[----:B------:R-:W-:Y:S01]  /*19180*/  F2FP.BF16.PACK_AB R182, R215, R182 ;  /* 0x000000b6d7b6723e */ /* 0x000fe200000010ff */
[----:B------:R-:W-:Y:S01]  /*19190*/  FFMA.FTZ R169, R34, R207, R98 ;  /* 0x000000cf22a97223 */ /* 0x000fe20000010062 */
[----:B------:R-:W-:Y:S01]  /*191a0*/  F2FP.BF16.PACK_AB R180, R218, R217 ;  /* 0x000000d9dab4723e */ /* 0x000fe200000010ff */
[----:B------:R-:W-:Y:S01]  /*191b0*/  FFMA.FTZ R208, R35, R208, R99 ;  /* 0x000000d023d07223 */ /* 0x000fe20000010063 */
[----:B------:R-:W-:Y:S01]  /*191c0*/  IADD3.X R173, R197, c[0x0][0x20c], RZ, P0, !PT ;  /* 0x00008300c5ad7a10 */ /* 0x000fe200007fe4ff */
[----:B------:R-:W-:Y:S01]  /*191d0*/  FFMA.FTZ R168, R32, R199, R96 ;  /* 0x000000c720a87223 */ /* 0x000fe20000010060 */
[----:B------:R-:W-:Y:S01]  /*191e0*/  F2FP.BF16.PACK_AB R171, R212, R171 ;  /* 0x000000abd4ab723e */ /* 0x000fe200000010ff */
[----:B0-----:R-:W-:Y:S01]  /*191f0*/  FFMA.FTZ R177, R33, R206, R97 ;  /* 0x000000ce21b17223 */ /* 0x001fe20000010061 */
[----:B------:R-:W-:Y:S01]  /*19200*/  F2FP.BF16.PACK_AB R169, R208, R169 ;  /* 0x000000a9d0a9723e */ /* 0x000fe200000010ff */
[----:B------:R-:W-:Y:S01]  /*19210*/  IMAD.WIDE.U32 R220, R220, R219, c[0x0][0x210] ;  /* 0x00008400dcdc7625 */ /* 0x000fe200078e00db */
        /* <DEDUP_REMOVED lines=8> */
[----:B0-----:R-:W-:Y:S01]  /*192a0*/  @P0 CALL.REL.NOINC `(.L_x_7104) ;  /* 0x0000001000000944 */ /* 0x001fe20003c00000 */
[----:B------:R-:W-:Y:S05]  /*192b0*/  BRA `(.L_x_7105) ;  /* 0xfffe77c000007947 */ /* 0x000fea000383ffff */
.L_x_7104:
[----:B------:R-:W-:Y:S05]  /*192c0*/  EXIT ;  /* 0x000000000000794d */ /* 0x000fea0003800000 */
.L_x_7102:
[----:B------:R-:W-:Y:S01]  /*192d0*/  IMAD.MOV.U32 R181, RZ, RZ, 0x1 ;  /* 0x00000001ffb57424 */ /* 0x000fe200078e00ff */
[----:B------:R-:W-:Y:S01]  /*192e0*/  MOV R166, 0x19320 ;  /* 0x0001932000a67802 */ /* 0x000fe20000000f00 */
[----:B------:R-:W-:-:S02]  /*192f0*/  IMAD.MOV.U32 R165, RZ, RZ, 0x1f ;  /* 0x0000001fffa57424 */ /* 0x000fc400078e00ff */
[----:B------:R-:W-:Y:S02]  /*19300*/  IMAD.MOV.U32 R176, RZ, RZ, -0x1 ;  /* 0xffffffffffb07424 */ /* 0x000fe400078e00ff */
[----:B------:R-:W-:Y:S05]  /*19310*/  CALL.REL.NOINC `($__internal_21_$__cuda_sm70_shflsync_bfly_p) ;  /* 0x0000079000007944 */ /* 0x000fea0003c00000 */
[----:B-1----:R-:W-:Y:S01]  /*19320*/  IMAD.MOV.U32 R164, RZ, RZ, R181 ;  /* 0x000000ffffa47224 */ /* 0x002fe200078e00b5 */
[----:B0-----:R-:W-:Y:S05]  /*19330*/  BRA `(.L_x_7106) ;  /* 0xffffe90000007947 */ /* 0x001fea000383ffff */
.L_x_7103:
[----:B------:R-:W-:Y:S01]  /*19340*/  IMAD.MOV.U32 R181, RZ, RZ, 0x2 ;  /* 0x00000002ffb57424 */ /* 0x000fe200078e00ff */
[----:B------:R-:W-:Y:S01]  /*19350*/  MOV R176, 0xffffffff ;  /* 0xffffffff00b07802 */ /* 0x000fe20000000f00 */
[----:B------:R-:W-:Y:S01]  /*19360*/  IMAD.MOV.U32 R165, RZ, RZ, 0x1f ;  /* 0x0000001fffa57424 */ /* 0x000fe200078e00ff */
[----:B------:R-:W-:Y:S02]  /*19370*/  MOV R166, 0x19390 ;  /* 0x0001939000a67802 */ /* 0x000fe40000000f00 */
[----:B------:R-:W-:Y:S05]  /*19380*/  CALL.REL.NOINC `($__internal_21_$__cuda_sm70_shflsync_bfly_p) ;  /* 0x0000072000007944 */ /* 0x000fea0003c00000 */
[----:B01----:R-:W-:Y:S01]  /*19390*/  FADD.FTZ R180, R180, R181 ;  /* 0x000000b5b4b47221 */ /* 0x003fe20000010000 */
[----:B------:R-:W-:Y:S01]  /*193a0*/  MOV R166, 0x193f0 ;  /* 0x000193f000a67802 */ /* 0x000fe20000000f00 */
[----:B------:R-:W-:Y:S02]  /*193b0*/  IMAD.MOV.U32 R181, RZ, RZ, 0x4 ;  /* 0x00000004ffb57424 */ /* 0x000fe400078e00ff */
[----:B------:R-:W-:Y:S02]  /*193c0*/  IMAD.MOV.U32 R165, RZ, RZ, 0x1f ;  /* 0x0000001fffa57424 */ /* 0x000fe400078e00ff */
[----:B------:R-:W-:-:S02]  /*193d0*/  IMAD.MOV.U32 R176, RZ, RZ, -0x1 ;  /* 0xffffffffffb07424 */ /* 0x000fc400078e00ff */
[----:B------:R-:W-:Y:S05]  /*193e0*/  CALL.REL.NOINC `($__internal_21_$__cuda_sm70_shflsync_bfly_p) ;  /* 0x000006c000007944 */ /* 0x000fea0003c00000 */
[----:B01----:R-:W-:Y:S01]  /*193f0*/  FADD.FTZ R180, R180, R181 ;  /* 0x000000b5b4b47221 */ /* 0x003fe20000010000 */
[----:B------:R-:W-:Y:S01]  /*19400*/  MOV R166, 0x19450 ;  /* 0x0001945000a67802 */ /* 0x000fe20000000f00 */
[----:B------:R-:W-:-:S02]  /*19410*/  IMAD.MOV.U32 R181, RZ, RZ, 0x8 ;  /* 0x00000008ffb57424 */ /* 0x000fc400078e00ff */
[----:B------:R-:W-:Y:S02]  /*19420*/  IMAD.MOV.U32 R165, RZ, RZ, 0x1f ;  /* 0x0000001fffa57424 */ /* 0x000fe400078e00ff */
[----:B------:R-:W-:Y:S02]  /*19430*/  IMAD.MOV.U32 R176, RZ, RZ, -0x1 ;  /* 0xffffffffffb07424 */ /* 0x000fe400078e00ff */
[----:B------:R-:W-:Y:S05]  /*19440*/  CALL.REL.NOINC `($__internal_21_$__cuda_sm70_shflsync_bfly_p) ;  /* 0x0000066000007944 */ /* 0x000fea0003c00000 */
[----:B01----:R-:W-:Y:S01]  /*19450*/  FADD.FTZ R180, R180, R181 ;  /* 0x000000b5b4b47221 */ /* 0x003fe20000010000 */
[----:B------:R-:W-:Y:S01]  /*19460*/  MOV R176, 0xffffffff ;  /* 0xffffffff00b07802 */ /* 0x000fe20000000f00 */
[----:B------:R-:W-:Y:S01]  /*19470*/  IMAD.MOV.U32 R181, RZ, RZ, 0x10 ;  /* 0x00000010ffb57424 */ /* 0x000fe200078e00ff */
[----:B------:R-:W-:Y:S01]  /*19480*/  MOV R166, 0x194b0 ;  /* 0x000194b000a67802 */ /* 0x000fe20000000f00 */
[----:B------:R-:W-:Y:S02]  /*19490*/  IMAD.MOV.U32 R165, RZ, RZ, 0x1f ;  /* 0x0000001fffa57424 */ /* 0x000fe400078e00ff */
[----:B------:R-:W-:Y:S05]  /*194a0*/  CALL.REL.NOINC `($__internal_21_$__cuda_sm70_shflsync_bfly_p) ;  /* 0x0000060000007944 */ /* 0x000fea0003c00000 */
        /* <DEDUP_REMOVED lines=83> */
[----:B01----:R-:W-:Y:S01]  /*199e0*/  FADD.FTZ R180, R180, R181 ;  /* 0x000000b5b4b47221 */ /* 0x003fe20000010000 */
[----:B------:R-:W-:Y:S01]  /*199f0*/  MOV R166, 0x19a40 ;  /* 0x00019a4000a67802 */ /* 0x000fe20000000f00 */
[----:B------:R-:W-:Y:S02]  /*19a00*/  IMAD.MOV.U32 R181, RZ, RZ, 0x8 ;  /* 0x00000008ffb57424 */ /* 0x000fe400078e00ff */
[----:B------:R-:W-:-:S02]  /*19a10*/  IMAD.MOV.U32 R165, RZ, RZ, 0x1f ;  /* 0x0000001fffa57424 */ /* 0x000fc400078e00ff */
[----:B------:R-:W-:Y:S02]  /*19a20*/  IMAD.MOV.U32 R176, RZ, RZ, -0x1 ;  /* 0xffffffffffb07424 */ /* 0x000fe400078e00ff */
[----:B------:R-:W-:Y:S05]  /*19a30*/  CALL.REL.NOINC `($__internal_21_$__cuda_sm70_shflsync_bfly_p) ;  /* 0x0000007000007944 */ /* 0x000fea0003c00000 */
[----:B01----:R-:W-:Y:S01]  /*19a40*/  FADD.FTZ R180, R180, R181 ;  /* 0x000000b5b4b47221 */ /* 0x003fe20000010000 */
[----:B------:R-:W-:Y:S01]  /*19a50*/  MOV R166, 0x19aa0 ;  /* 0x00019aa000a67802 */ /* 0x000fe20000000f00 */
[----:B------:R-:W-:Y:S02]  /*19a60*/  IMAD.MOV.U32 R181, RZ, RZ, 0x10 ;  /* 0x00000010ffb57424 */ /* 0x000fe400078e00ff */
[----:B------:R-:W-:Y:S02]  /*19a70*/  IMAD.MOV.U32 R165, RZ, RZ, 0x1f ;  /* 0x0000001fffa57424 */ /* 0x000fe400078e00ff */
[----:B------:R-:W-:Y:S02]  /*19a80*/  IMAD.MOV.U32 R176, RZ, RZ, -0x1 ;  /* 0xffffffffffb07424 */ /* 0x000fe400078e00ff */
[----:B------:R-:W-:Y:S05]  /*19a90*/  CALL.REL.NOINC `($__internal_21_$__cuda_sm70_shflsync_bfly_p) ;  /* 0x0000001000007944 */ /* 0x000fea0003c00000 */
[----:B01----:R-:W-:Y:S05]  /*19aa0*/  BRA `(.L_x_7107) ;  /* 0xffffe6d000007947 */ /* 0x003fea000383ffff */
        .weak           $__internal_21_$__cuda_sm70_shflsync_bfly_p
        .type           $__internal_21_$__cuda_sm70_shflsync_bfly_p,@function
        .size           $__internal_21_$__cuda_sm70_shflsync_bfly_p,(.L_x_26481 - $__internal_21_$__cuda_sm70_shflsync_bfly_p)
$__internal_21_$__cuda_sm70_shflsync_bfly_p:
[----:B------:R-:W-:Y:S01]  /*19ab0*/  IMAD.MOV.U32 R167, RZ, RZ, 0x0 ;  /* 0x00000000ffa77424 */ /* 0x000fe200078e00ff */
[----:B------:R-:W-:Y:S04]  /*19ac0*/  WARPSYNC R176 ;  /* 0x000000b000007348 */ /* 0x000fe80003800000 */
[----:B------:R0:W1:Y:S01]  /*19ad0*/  SHFL.BFLY PT, R181, R180, R181, R165 ;  /* 0x0c0000b5b4b57389 */ /* 0x00006200000e00a5 */
[----:B------:R-:W-:Y:S05]  /*19ae0*/  RET.REL.NODEC R166 `(_ZN10layer_norm31ln_parallel_residual_fwd_kernelINS_13Kernel_traitsIf13__nv_bfloat16S2_S2_fjLj8192ELj1ELj1ELj8ELj16ENS_18Kernel_traits_baseILj8192EfS2_S2_S2_fjLj256EEEEELb1ELb0ELb1EEEvNS_9FwdParamsE) ;  /* 0xfffe6510a6007950 */ /* 0x000fea0003c3ffff */
.L_x_7108:
        /* <DEDUP_REMOVED lines=9> */
.L_x_26481:


//--------------------- .text._ZN10layer_norm31ln_parallel_residual_fwd_kernelINS_13Kernel_traitsIf13__nv_bfloat16S2_S2_fjLj8192ELj1ELj1ELj8ELj16ENS_18Kernel_traits_baseILj8192EfS2_S2_S2_fjLj256EEEEELb1ELb1ELb0EEEvNS_9FwdParamsE --------------------------
	.section	.text._ZN10layer_norm31ln_parallel_residual_fwd_kernelINS_13Kernel_traitsIf13__nv_bfloat16S2_S2_fjLj8192ELj1ELj1ELj8ELj16ENS_18Kernel_traits_baseILj8192EfS2_S2_S2_fjLj256EEEEELb1ELb1ELb0EEEvNS_9FwdParamsE,"ax",@progbits
	.sectioninfo	@"SHI_REGISTERS=168"
	.align	128
        .global         _ZN10layer_norm31ln_parallel_residual_fwd_kernelINS_13Kernel_traitsIf13__nv_bfloat16S2_S2_fjLj8192ELj1ELj1ELj8ELj16ENS_18Kernel_traits_baseILj8192EfS2_S2_S2_fjLj256EEEEELb1ELb1ELb0EEEvNS_9FwdParamsE
        .type           _ZN10layer_norm31ln_parallel_residual_fwd_kernelINS_13Kernel_traitsIf13__nv_bfloat16S2_S2_fjLj8192ELj1ELj1ELj8ELj16ENS_18Kernel_traits_baseILj8192EfS2_S2_S2_fjLj256EEEEELb1ELb1ELb0EEEvNS_9FwdParamsE,@function
        .size           _ZN10layer_norm31ln_parallel_residual_fwd_kernelINS_13Kernel_traitsIf13__nv_bfloat16S2_S2_fjLj8192ELj1ELj1ELj8ELj16ENS_18Kernel_traits_baseILj8192EfS2_S2_S2_fjLj256EEEEELb1ELb1ELb0EEEvNS_9FwdParamsE,(.L_x_26482 - _ZN10layer_norm31ln_parallel_residual_fwd_kernelINS_13Kernel_traitsIf13__nv_bfloat16S2_S2_fjLj8192ELj1ELj1ELj8ELj16ENS_18Kernel_traits_baseILj8192EfS2_S2_S2_fjLj256EEEEELb1ELb1ELb0EEEvNS_9FwdParamsE)
        .other          _ZN10layer_norm31ln_parallel_residual_fwd_kernelINS_13Kernel_traitsIf13__nv_bfloat16S2_S2_fjLj8192ELj1ELj1ELj8ELj16ENS_18Kernel_traits_baseILj8192EfS2_S2_S2_fjLj256EEEEELb1ELb1ELb0EEEvNS_9FwdParamsE,@"STO_CUDA_ENTRY STV_DEFAULT"
_ZN10layer_norm31ln_parallel_residual_fwd_kernelINS_13Kernel_traitsIf13__nv_bfloat16S2_S2_fjLj8192ELj1ELj1ELj8ELj16ENS_18Kernel_traits_baseILj8192EfS2_S2_S2_fjLj256EEEEELb1ELb1ELb0EEEvNS_9FwdParamsE:
.text._ZN10layer_norm31ln_parallel_residual_fwd_kernelINS_13Kernel_traitsIf13__nv_bfloat16S2_S2_fjLj8192ELj1ELj1ELj8ELj16ENS_18Kernel_traits_baseILj8192EfS2_S2_S2_fjLj256EEEEELb1ELb1ELb0EEEvNS_9FwdParamsE:
        /* <DEDUP_REMOVED lines=15> */
[----:B------:R-:W0:Y:S02]  /*00f0*/  S2R R89, SR_CTAID.X ;  /* 0x0000000000597919 */ /* 0x000e240000002500 */
[----:B0-----:R-:W-:Y:S01]  /*0100*/  IMAD R80, R89, c[0x0][0x0], R0 ;  /* 0x0000000059507a24 */ /* 0x001fe200078e0200 */
        /* <DEDUP_REMOVED lines=11> */
[----:B------:R-:W-:Y:S01]  /*01c0*/  IADD3 R85, R2, 0x3c6ef372, RZ ;  /* 0x3c6ef37202557810 */ /* 0x000fe20007ffe0ff */
[----:B------:R-:W-:Y:S01]  /*01d0*/  IMAD.MOV.U32 R7, RZ, RZ, c[0x0][0x168] ;  /* 0x00005a00ff077624 */ /* 0x000fe200078e00ff */
[----:B------:R-:W-:Y:S01]  /*01e0*/  LOP3.LUT R5, R5, R3, RZ, 0x3c, !PT ;  /* 0x0000000305057212 */ /* 0x000fe200078e3cff */
[----:B------:R-:W-:Y:S01]  /*01f0*/  IMAD.WIDE.U32 R8, R8, -0x2daee0ad, RZ ;  /* 0xd2511f5308087825 */ /* 0x000fe200078e00ff */
[----:B------:R-:W-:Y:S02]  /*0200*/  IADD3 R86, R3, 0x76cf5d0a, RZ ;  /* 0x76cf5d0a03567810 */ /* 0x000fe40007ffe0ff */
[----:B------:R-:W-:Y:S02]  /*0210*/  SHF.R.S32.HI R7, RZ, 0x1f, R7 ;  /* 0x0000001fff077819 */ /* 0x000fe40000011407 */
[----:B------:R-:W-:Y:S01]  /*0220*/  LOP3.LUT R10, R9, R4, R82, 0x96, !PT ;  /* 0x00000004090a7212 */ /* 0x000fe200078e9652 */
[----:B------:R-:W-:Y:S01]  /*0230*/  IMAD.WIDE.U32 R4, R5, -0x326172a9, RZ ;  /* 0xcd9e8d5705047825 */ /* 0x000fe200078e00ff */
[----:B------:R-:W-:-:S02]  /*0240*/  LEA.HI R78, R7, c[0x0][0x168], RZ, 0x3 ;  /* 0x00005a00074e7a11 */ /* 0x000fc400078f18ff */
[----:B------:R-:W-:Y:S01]  /*0250*/  IADD3 R87, R3, 0x32370b8f, RZ ;  /* 0x32370b8f03577810 */ /* 0x000fe20007ffe0ff */
[----:B------:R-:W-:Y:S01]  /*0260*/  IMAD.WIDE.U32 R10, R10, -0x326172a9, RZ ;  /* 0xcd9e8d570a0a7825 */ /* 0x000fe200078e00ff */
[----:B------:R-:W-:Y:S02]  /*0270*/  LOP3.LUT R5, R5, R84, R6, 0x96, !PT ;  /* 0x0000005405057212 */ /* 0x000fe400078e9606 */
[----:B------:R-:W-:Y:S02]  /*0280*/  IADD3 R88, R2, -0x255992d5, RZ ;  /* 0xdaa66d2b02587810 */ /* 0x000fe40007ffe0ff */
[----:B------:R-:W-:Y:S01]  /*0290*/  LOP3.LUT R6, R11, R4, R85, 0x96, !PT ;  /* 0x000000040b067212 */ /* 0x000fe200078e9655 */
[----:B------:R-:W-:Y:S01]  /*02a0*/  IMAD.WIDE.U32 R4, R5, -0x2daee0ad, RZ ;  /* 0xd2511f5305047825 */ /* 0x000fe200078e00ff */
[----:B------:R-:W-:Y:S02]  /*02b0*/  LOP3.LUT R11, R0, 0xff, RZ, 0xc0, !PT ;  /* 0x000000ff000b7812 */ /* 0x000fe400078ec0ff */
[----:B------:R-:W-:Y:S01]  /*02c0*/  IADD3 R91, R2, 0x78dde6e4, RZ ;  /* 0x78dde6e4025b7810 */ /* 0x000fe20007ffe0ff */
[----:B------:R-:W-:Y:S01]  /*02d0*/  IMAD.WIDE.U32 R6, R6, -0x2daee0ad, RZ ;  /* 0xd2511f5306067825 */ /* 0x000fe200078e00ff */
[----:B------:R-:W-:-:S02]  /*02e0*/  LOP3.LUT R8, R5, R8, R86, 0x96, !PT ;  /* 0x0000000805087212 */ /* 0x000fc400078e9656 */
[----:B------:R-:W-:Y:S02]  /*02f0*/  LOP3.LUT R5, R11, 0xff, RZ, 0x3c, !PT ;  /* 0x000000ff0b057812 */ /* 0x000fe400078e3cff */
[----:B------:R-:W-:Y:S01]  /*0300*/  LOP3.LUT R74, R7, R4, R87, 0x96, !PT ;  /* 0x00000004074a7212 */ /* 0x000fe200078e9657 */
[----:B------:R-:W-:Y:S01]  /*0310*/  IMAD.WIDE.U32 R8, R8, -0x326172a9, RZ ;  /* 0xcd9e8d5708087825 */ /* 0x000fe200078e00ff */
[----:B------:R-:W-:Y:S02]  /*0320*/  LEA.HI.SX32 R90, R78, R5, 0x1d ;  /* 0x000000054e5a7211 */ /* 0x000fe400078feaff */
[----:B------:R-:W-:Y:S01]  /*0330*/  IADD3 R92, R3, -0x126145ec, RZ ;  /* 0xed9eba14035c7810 */ /* 0x000fe20007ffe0ff */
[----:B------:R-:W-:Y:S01]  /*0340*/  IMAD.WIDE.U32 R74, R74, -0x326172a9, RZ ;  /* 0xcd9e8d574a4a7825 */ /* 0x000fe200078e00ff */
[C---:B------:R-:W-:Y:S02]  /*0350*/  LOP3.LUT P2, RZ, R90.reuse, 0xffffff00, RZ, 0xc0, !PT ;  /* 0xffffff005aff7812 */ /* 0x040fe4000784c0ff */
[----:B------:R-:W-:-:S02]  /*0360*/  ISETP.GE.U32.AND P5, PT, R90, 0x200, PT ;  /* 0x000002005a00780c */ /* 0x000fc40003fa6070 */
[C---:B------:R-:W-:Y:S02]  /*0370*/  ISETP.GE.U32.AND P4, PT, R90.reuse, 0x300, PT ;  /* 0x000003005a00780c */ /* 0x040fe40003f86070 */
[----:B------:R-:W-:Y:S02]  /*0380*/  ISETP.GE.U32.AND P3, PT, R90, 0x400, PT ;  /* 0x000004005a00780c */ /* 0x000fe40003f66070 */
[----:B------:R-:W-:Y:S02]  /*0390*/  LOP3.LUT R72, R9, R10, R88, 0x96, !PT ;  /* 0x0000000a09487212 */ /* 0x000fe400078e9658 */
[----:B------:R-:W-:-:S03]  /*03a0*/  LOP3.LUT R76, R75, R8, R91, 0x96, !PT ;  /* 0x000000084b4c7212 */ /* 0x000fc600078e965b */
[----:B------:R-:W-:Y:S01]  /*03b0*/  @P2 LOP3.LUT R160, R160, 0x20, RZ, 0xfc, !PT ;  /* 0x00000020a0a02812 */ /* 0x000fe200078efcff */
[----:B------:R-:W-:-:S03]  /*03c0*/  IMAD.WIDE.U32 R72, R72, -0x2daee0ad, RZ ;  /* 0xd2511f5348487825 */ /* 0x000fc600078e00ff */
[----:B------:R-:W-:Y:S02]  /*03d0*/  LOP3.LUT R160, R160, 0xfffffeff, RZ, 0xc0, !PT ;  /* 0xfffffeffa0a07812 */ /* 0x000fe400078ec0ff */
[----:B------:R-:W-:Y:S02]  /*03e0*/  LOP3.LUT R77, R73, R6, R92, 0x96, !PT ;  /* 0x00000006494d7212 */ /* 0x000fe400078e965c */
[----:B------:R-:W-:-:S04]  /*03f0*/  @P5 LOP3.LUT R160, R160, 0x100, RZ, 0xfc, !PT ;  /* 0x00000100a0a05812 */ /* 0x000fc800078efcff */
[----:B------:R-:W-:-:S04]  /*0400*/  LOP3.LUT R160, R160, 0xffffff7f, RZ, 0xc0, !PT ;  /* 0xffffff7fa0a07812 */ /* 0x000fc800078ec0ff */
[----:B------:R-:W-:-:S04]  /*0410*/  @P4 LOP3.LUT R160, R160, 0x80, RZ, 0xfc, !PT ;  /* 0x00000080a0a04812 */ /* 0x000fc800078efcff */
[----:B------:R-:W-:-:S04]  /*0420*/  LOP3.LUT R160, R160, 0xffffffbf, RZ, 0xc0, !PT ;  /* 0xffffffbfa0a07812 */ /* 0x000fc800078ec0ff */
[----:B------:R-:W-:Y:S01]  /*0430*/  @P3 LOP3.LUT R160, R160, 0x40, RZ, 0xfc, !PT ;  /* 0x00000040a0a03812 */ /* 0x000fe200078efcff */
[----:B------:R-:W-:Y:S05]  /*0440*/  @!P2 BRA `(.L_x_7110) ;  /* 0x000000f00000a947 */ /* 0x000fea0003800000 */
[----:B------:R-:W-:Y:S01]  /*0450*/  ISETP.NE.U32.AND P0, PT, RZ, c[0x0][0x218], PT ;  /* 0x00008600ff007a0c */ /* 0x000fe20003f05070 */
[----:B------:R-:W-:Y:S01]  /*0460*/  IMAD.MOV.U32 R4, RZ, RZ, 0x20 ;  /* 0x00000020ff047424 */ /* 0x000fe200078e00ff */
        /* <DEDUP_REMOVED lines=12> */
[----:B------:R-:W-:-:S03]  /*0530*/  LOP3.LUT R11, R11, 0x100, RZ, 0xfc, !PT ;  /* 0x000001000b0b7812 */ /* 0x000fc600078efcff */
.L_x_7110:
[----:B------:R-:W-:Y:S05]  /*0540*/  BSYNC B0 ;  /* 0x0000000000007941 */ /* 0x000fea0003800000 */
.L_x_7109:
        /* <DEDUP_REMOVED lines=17> */
.L_x_7112:
[----:B------:R-:W-:Y:S05]  /*0660*/  BSYNC B0 ;  /* 0x0000000000007941 */ /* 0x000fea0003800000 */
.L_x_7111:
        /* <DEDUP_REMOVED lines=17> */
.L_x_7114:
[----:B------:R-:W-:Y:S05]  /*0780*/  BSYNC B0 ;  /* 0x0000000000007941 */ /* 0x000fea0003800000 */
.L_x_7113:
[----:B------:R-:W-:Y:S01]  /*0790*/  BSSY B0, `(.L_x_7115) ;  /* 0x0000010000007945 */ /* 0x000fe20003800000 */
        /* <DEDUP_REMOVED lines=9> */
[----:B0-----:R0:W5:Y:S05]  /*0830*/  LDG.E.128 R4, [R68.64+0x10] ;  /* 0x0000100444047981 */ /* 0x00116a000c1e1d00 */
[----:B------:R-:W-:-:S04]  /*0840*/  @P0 LEA R70, P2, R11, c[0x0][0x218], 0x5 ;  /* 0x000086000b460a11 */ /* 0x000fc800078428ff */
[----:B------:R-:W-:Y:S02]  /*0850*/  @P0 LEA.HI.X R71, R11, c[0x0][0x21c], RZ, 0x5, P2 ;  /* 0x000087000b470a11 */ /* 0x000fe400010f2cff */
[----:B------:R0:W5:Y:S04]  /*0860*/  LDG.E.128 R8, [R68.64] ;  /* 0x0000000444087981 */ /* 0x000168000c1e1d00 */
[----:B------:R0:W5:Y:S04]  /*0870*/  @P0 LDG.E.128 R16, [R70.64] ;  /* 0x0000000446100981 */ /* 0x000168000c1e1d00 */
[----:B------:R0:W5:Y:S02]  /*0880*/  @P0 LDG.E.128 R12, [R70.64+0x10] ;  /* 0x00001004460c0981 */ /* 0x000164000c1e1d00 */
.L_x_7116:
[----:B------:R-:W-:Y:S05]  /*0890*/  BSYNC B0 ;  /* 0x0000000000007941 */ /* 0x000fea0003800000 */
.L_x_7115:
[----:B------:R-:W-:Y:S01]  /*08a0*/  IADD3 R93, R3, -0x56f99767, RZ ;  /* 0xa9066899035d7810 */ /* 0x000fe20007ffe0ff */
[----:B0-----:R-:W-:Y:S01]  /*08b0*/  IMAD.WIDE.U32 R68, R76, -0x2daee0ad, RZ ;  /* 0xd2511f534c447825 */ /* 0x001fe200078e00ff */
[----:B------:R-:W-:-:S03]  /*08c0*/  IADD3 R94, R2, 0x1715609d, RZ ;  /* 0x1715609d025e7810 */ /* 0x000fc60007ffe0ff */
[----:B------:R-:W-:Y:S01]  /*08d0*/  IMAD.WIDE.U32 R70, R77, -0x326172a9, RZ ;  /* 0xcd9e8d574d467825 */ /* 0x000fe200078e00ff */
[----:B------:R-:W-:Y:S06]  /*08e0*/  @P1 EXIT ;  /* 0x000000000000194d */ /* 0x000fec0003800000 */
[----:B------:R-:W-:Y:S01]  /*08f0*/  SHF.R.S32.HI R78, RZ, 0x3, R78 ;  /* 0x00000003ff4e7819 */ /* 0x000fe2000001144e */
[----:B------:R-:W-:Y:S01]  /*0900*/  IMAD.MOV.U32 R108, RZ, RZ, 0x1 ;  /* 0x00000001ff6c7424 */ /* 0x000fe200078e00ff */
[----:B------:R-:W-:Y:S01]  /*0910*/  LOP3.LUT R75, R69, R72, R93, 0x96, !PT ;  /* 0x00000048454b7212 */ /* 0x000fe200078e965d */
[----:B------:R-:W-:Y:S01]  /*0920*/  IMAD.MOV.U32 R107, RZ, RZ, RZ ;  /* 0x000000ffff6b7224 */ /* 0x000fe200078e00ff */
[----:B------:R-:W-:Y:S01]  /*0930*/  LOP3.LUT R69, R0, 0xe0, RZ, 0xc0, !PT ;  /* 0x000000e000457812 */ /* 0x000fe200078ec0ff */
[----:B------:R-:W-:Y:S01]  /*0940*/  ULDC.U8 UR6, c[0x0][0x1f0] ;  /* 0x00007c0000067ab9 */ /* 0x000fe20000000000 */
[----:B------:R-:W-:Y:S02]  /*0950*/  LOP3.LUT R76, R78, 0xff, RZ, 0xc0, !PT ;  /* 0x000000ff4e4c7812 */ /* 0x000fe400078ec0ff */
[----:B------:R-:W-:Y:S01]  /*0960*/  LOP3.LUT R72, R71, R74, R94, 0x96, !PT ;  /* 0x0000004a47487212 */ /* 0x000fe200078e965e */
[----:B------:R-:W-:Y:S01]  /*0970*/  IMAD.WIDE.U32 R74, R75, -0x326172a9, RZ ;  /* 0xcd9e8d574b4a7825 */ /* 0x000fe200078e00ff */
[----:B------:R-:W-:-:S02]  /*0980*/  SHF.R.U32.HI R78, RZ, 0x3, R78 ;  /* 0x00000003ff4e7819 */ /* 0x000fc4000001164e */
[----:B------:R-:W-:Y:S01]  /*0990*/  IADD3 R95, R2, -0x4ab325aa, RZ ;  /* 0xb54cda56025f7810 */ /* 0x000fe20007ffe0ff */
[----:B------:R-:W-:Y:S01]  /*09a0*/  IMAD.IADD R71, R76, 0x1, -R69 ;  /* 0x000000014c477824 */ /* 0x000fe200078e0a45 */
[----:B------:R-:W-:Y:S01]  /*09b0*/  IADD3 R96, R3, 0x646e171e, RZ ;  /* 0x646e171e03607810 */ /* 0x000fe20007ffe0ff */
[----:B------:R-:W-:Y:S01]  /*09c0*/  IMAD.WIDE.U32 R72, R72, -0x2daee0ad, RZ ;  /* 0xd2511f5348487825 */ /* 0x000fe200078e00ff */
[----:B------:R-:W-:Y:S02]  /*09d0*/  LOP3.LUT R78, R78, 0x1fffffe0, RZ, 0xc0, !PT ;  /* 0x1fffffe04e4e7812 */ /* 0x000fe400078ec0ff */
[----:B------:R-:W-:Y:S02]  /*09e0*/  IMNMX R71, RZ, R71, !PT ;  /* 0x00000047ff477217 */ /* 0x000fe40007800200 */
[----:B------:R-:W-:Y:S02]  /*09f0*/  LOP3.LUT R69, R75, R70, R95, 0x96, !PT ;  /* 0x000000464b457212 */ /* 0x000fe400078e965f */
[----:B------:R-:W-:-:S02]  /*0a00*/  IMNMX R71, R71, 0x20, PT ;  /* 0x0000002047477817 */ /* 0x000fc40003800200 */
[----:B------:R-:W-:Y:S01]  /*0a10*/  LOP3.LUT R70, R73, R68, R96, 0x96, !PT ;  /* 0x0000004449467212 */ /* 0x000fe200078e9660 */
[----:B------:R-:W-:Y:S01]  /*0a20*/  IMAD.SHL.U32 R68, R0, 0x20, RZ ;  /* 0x0000002000447824 */ /* 0x000fe200078e00ff */
[----:B------:R-:W-:Y:S01]  /*0a30*/  IADD3 R97, R3, 0x1fd5c5a3, RZ ;  /* 0x1fd5c5a303617810 */ /* 0x000fe20007ffe0ff */
[----:B------:R-:W-:Y:S01]  /*0a40*/  IMAD.IADD R73, R71, 0x1, R78 ;  /* 0x0000000147497824 */ /* 0x000fe200078e024e */
[----:B------:R-:W-:Y:S01]  /*0a50*/  IADD3 R98, R2, 0x5384540f, RZ ;  /* 0x5384540f02627810 */ /* 0x000fe20007ffe0ff */
[----:B------:R-:W-:Y:S01]  /*0a60*/  IMAD.WIDE.U32 R70, R70, -0x326172a9, RZ ;  /* 0xcd9e8d5746467825 */ /* 0x000fe200078e00ff */
[----:B------:R-:W-:Y:S02]  /*0a70*/  LOP3.LUT R75, R68, 0x3e0, RZ, 0xc0, !PT ;  /* 0x000003e0444b7812 */ /* 0x000fe400078ec0ff */
[----:B------:R-:W-:Y:S01]  /*0a80*/  IADD3 R99, R2, -0xe443238, RZ ;  /* 0xf1bbcdc802637810 */ /* 0x000fe20007ffe0ff */
[----:B------:R-:W-:Y:S01]  /*0a90*/  IMAD.SHL.U32 R73, R73, 0x8, RZ ;  /* 0x0000000849497824 */ /* 0x000fe200078e00ff */
[----:B------:R-:W-:Y:S01]  /*0aa0*/  LOP3.LUT R74, R71, R74, R98, 0x96, !PT ;  /* 0x0000004a474a7212 */ /* 0x000fe200078e9662 */
[----:B------:R-:W-:Y:S01]  /*0ab0*/  IMAD.WIDE.U32 R68, R69, -0x2daee0ad, RZ ;  /* 0xd2511f5345447825 */ /* 0x000fe200078e00ff */
[----:B------:R-:W-:-:S02]  /*0ac0*/  IADD3 R100, R3, -0x24c28bd8, RZ ;  /* 0xdb3d742803647810 */ /* 0x000fc40007ffe0ff */
[----:B------:R-:W-:Y:S01]  /*0ad0*/  IADD3 R101, R3, -0x695add53, RZ ;  /* 0x96a522ad03657810 */ /* 0x000fe20007ffe0ff */
[----:B------:R-:W0:Y:S01]  /*0ae0*/  I2F.U32 R73, R73 ;  /* 0x0000004900497306 */ /* 0x000e220000201000 */
[----:B------:R-:W-:Y:S01]  /*0af0*/  LOP3.LUT R72, R69, R72, R97, 0x96, !PT ;  /* 0x0000004845487212 */ /* 0x000fe200078e9661 */
[----:B------:R-:W-:Y:S01]  /*0b00*/  IMAD.IADD R75, R76, 0x1, -R75 ;  /* 0x000000014c4b7824 */ /* 0x000fe200078e0a4b */
[----:B------:R-:W-:Y:S01]  /*0b10*/  IADD3 R102, R2, -0x700cb87f, RZ ;  /* 0x8ff3478102667810 */ /* 0x000fe20007ffe0ff */
[----:B------:R-:W-:Y:S01]  /*0b20*/  IMAD.HI.U32 R69, R74, -0x2daee0ad, RZ ;  /* 0xd2511f534a457827 */ /* 0x000fe200078e00ff */
[----:B------:R-:W-:Y:S02]  /*0b30*/  LOP3.LUT R106, R106, 0x3, RZ, 0xc0, !PT ;  /* 0x000000036a6a7812 */ /* 0x000fe400078ec0ff */
[----:B------:R-:W-:Y:S01]  /*0b40*/  IMNMX R75, RZ, R75, !PT ;  /* 0x0000004bff4b7217 */ /* 0x000fe20007800200 */
[----:B------:R-:W-:Y:S01]  /*0b50*/  IMAD.HI.U32 R71, R72, -0x326172a9, RZ ;  /* 0xcd9e8d5748477827 */ /* 0x000fe200078e00ff */
[----:B------:R-:W-:-:S02]  /*0b60*/  LOP3.LUT R112, R69, R68, R100, 0x96, !PT ;  /* 0x0000004445707212 */ /* 0x000fc400078e9664 */
[----:B------:R-:W-:Y:S01]  /*0b70*/  IMNMX R75, R75, 0x20, PT ;  /* 0x000000204b4b7817 */ /* 0x000fe20003800200 */
[----:B------:R-:W-:Y:S01]  /*0b80*/  IMAD R104, R74, -0x2daee0ad, RZ ;  /* 0xd2511f534a687824 */ /* 0x000fe200078e02ff */
[----:B------:R-:W-:Y:S01]  /*0b90*/  LOP3.LUT R71, R71, R70, R99, 0x96, !PT ;  /* 0x0000004647477212 */ /* 0x000fe200078e9663 */
[----:B------:R-:W-:Y:S01]  /*0ba0*/  IMAD R105, R72, -0x326172a9, RZ ;  /* 0xcd9e8d5748697824 */ /* 0x000fe200078e02ff */
[----:B0-----:R0:W1:Y:S01]  /*0bb0*/  MUFU.RCP R103, R73 ;  /* 0x0000004900677308 */ /* 0x0010620000001000 */
[----:B------:R-:W-:-:S04]  /*0bc0*/  IMAD.HI.U32 R69, R112, -0x326172a9, RZ ;  /* 0xcd9e8d5770457827 */ /* 0x000fc800078e00ff */
[----:B------:R-:W-:Y:S01]  /*0bd0*/  IMAD.HI.U32 R68, R71, -0x2daee0ad, RZ ;  /* 0xd2511f5347447827 */ /* 0x000fe200078e00ff */
[----:B------:R-:W-:-:S03]  /*0be0*/  LOP3.LUT R105, R69, R105, R102, 0x96, !PT ;  /* 0x0000006945697212 */ /* 0x000fc600078e9666 */
[----:B------:R-:W-:Y:S01]  /*0bf0*/  IMAD.IADD R75, R78, 0x1, R75 ;  /* 0x000000014e4b7824 */ /* 0x000fe200078e024b */
[----:B------:R-:W-:Y:S01]  /*0c00*/  LOP3.LUT R104, R68, R104, R101, 0x96, !PT ;  /* 0x0000006844687212 */ /* 0x000fe200078e9665 */
[----:B------:R-:W-:Y:S02]  /*0c10*/  IMAD R110, R71, -0x2daee0ad, RZ ;  /* 0xd2511f53476e7824 */ /* 0x000fe400078e02ff */
[----:B------:R-:W-:Y:S02]  /*0c20*/  IMAD.SHL.U32 R109, R75, 0x8, RZ ;  /* 0x000000084b6d7824 */ /* 0x000fe400078e00ff */
[----:B0-----:R-:W-:Y:S02]  /*0c30*/  IMAD R112, R112, -0x326172a9, RZ ;  /* 0xcd9e8d5770707824 */ /* 0x001fe400078e02ff */
.L_x_7651:
        /* <DEDUP_REMOVED lines=36> */
.L_x_7120:
[----:B0-----:R-:W-:Y:S02]  /*0e80*/  IMAD.MOV.U32 R153, RZ, RZ, R112 ;  /* 0x000000ffff997224 */ /* 0x001fe400078e0070 */
.L_x_7121:
[----:B------:R-:W-:Y:S05]  /*0e90*/  BSYNC B1 ;  /* 0x0000000000017941 */ /* 0x000fea0003800000 */
.L_x_7119:
        /* <DEDUP_REMOVED lines=16> */
.L_x_7125:
[----:B------:R-:W-:Y:S05]  /*0fa0*/  BSYNC B2 ;  /* 0x0000000000027941 */ /* 0x000fea0003800000 */
.L_x_7124:
        /* <DEDUP_REMOVED lines=44> */
.L_x_7123:
[----:B------:R-:W-:Y:S05]  /*1270*/  BSYNC B1 ;  /* 0x0000000000017941 */ /* 0x000fea0003800000 */
.L_x_7122:
[----:B------:R-:W0:Y:S01]  /*1280*/  I2F.U32 R147, R153 ;  /* 0x0000009900937306 */ /* 0x000e220000201000 */
        /* <DEDUP_REMOVED lines=17> */
.L_x_7126:
        /* <DEDUP_REMOVED lines=12> */
.L_x_7129:
[----:B------:R-:W-:Y:S02]  /*1460*/  IMAD.MOV.U32 R151, RZ, RZ, R112 ;  /* 0x000000ffff977224 */ /* 0x000fe400078e0070 */
.L_x_7130:
[----:B------:R-:W-:Y:S05]  /*1470*/  BSYNC B1 ;  /* 0x0000000000017941 */ /* 0x000fea0003800000 */
.L_x_7128:
        /* <DEDUP_REMOVED lines=16> */
.L_x_7134:
[----:B------:R-:W-:Y:S05]  /*1580*/  BSYNC B2 ;  /* 0x0000000000027941 */ /* 0x000fea0003800000 */
.L_x_7133:
        /* <DEDUP_REMOVED lines=43> */
.L_x_7132:
[----:B------:R-:W-:Y:S05]  /*1840*/  BSYNC B1 ;  /* 0x0000000000017941 */ /* 0x000fea0003800000 */
.L_x_7131:
        /* <DEDUP_REMOVED lines=10> */
.L_x_7127:
        /* <DEDUP_REMOVED lines=12> */
.L_x_7136:
[----:B------:R-:W-:Y:S02]  /*19b0*/  IMAD.MOV.U32 R153, RZ, RZ, R112 ;  /* 0x000000ffff997224 */ /* 0x000fe400078e0070 */
.L_x_7137:
[----:B------:R-:W-:Y:S05]  /*19c0*/  BSYNC B1 ;  /* 0x0000000000017941 */ /* 0x000fea0003800000 */
.L_x_7135:
        /* <DEDUP_REMOVED lines=16> */
.L_x_7141:
[----:B------:R-:W-:Y:S05]  /*1ad0*/  BSYNC B2 ;  /* 0x0000000000027941 */ /* 0x000fea0003800000 */
.L_x_7140:
        /* <DEDUP_REMOVED lines=44> */
.L_x_7139:
[----:B------:R-:W-:Y:S05]  /*1da0*/  BSYNC B1 ;  /* 0x0000000000017941 */ /* 0x000fea0003800000 */
.L_x_7138:
        /* <DEDUP_REMOVED lines=15> */
.L_x_7142:
        /* <DEDUP_REMOVED lines=12> */
.L_x_7145:
[----:B------:R-:W-:Y:S02]  /*1f60*/  IMAD.MOV.U32 R106, RZ, RZ, R112 ;  /* 0x000000ffff6a7224 */ /* 0x000fe400078e0070 */
.L_x_7146:
[----:B------:R-:W-:Y:S05]  /*1f70*/  BSYNC B1 ;  /* 0x0000000000017941 */ /* 0x000fea0003800000 */
.L_x_7144:
        /* <DEDUP_REMOVED lines=16> */
.L_x_7150:
[----:B------:R-:W-:Y:S05]  /*2080*/  BSYNC B2 ;  /* 0x0000000000027941 */ /* 0x000fea0003800000 */
.L_x_7149:
        /* <DEDUP_REMOVED lines=43> */
.L_x_7148:
[----:B------:R-:W-:Y:S05]  /*2340*/  BSYNC B1 ;  /* 0x0000000000017941 */ /* 0x000fea0003800000 */
.L_x_7147:
        /* <DEDUP_REMOVED lines=10> */
.L_x_7143:
        /* <DEDUP_REMOVED lines=12> */
.L_x_7152:
[----:B------:R-:W-:Y:S02]  /*24b0*/  MOV R153, R112 ;  /* 0x0000007000997202 */ /* 0x000fe40000000f00 */
.L_x_7153:
[----:B------:R-:W-:Y:S05]  /*24c0*/  BSYNC B1 ;  /* 0x0000000000017941 */ /* 0x000fea0003800000 */
.L_x_7151:
        /* <DEDUP_REMOVED lines=16> */
.L_x_7157:
[----:B------:R-:W-:Y:S05]  /*25d0*/  BSYNC B2 ;  /* 0x0000000000027941 */ /* 0x000fea0003800000 */
.L_x_7156:
        /* <DEDUP_REMOVED lines=44> */
.L_x_7155:
[----:B------:R-:W-:Y:S05]  /*28a0*/  BSYNC B1 ;  /* 0x0000000000017941 */ /* 0x000fea0003800000 */
.L_x_7154:
        /* <DEDUP_REMOVED lines=15> */
.L_x_7158:
        /* <DEDUP_REMOVED lines=12> */
.L_x_7161:
[----:B------:R-:W-:Y:S02]  /*2a60*/  IMAD.MOV.U32 R153, RZ, RZ, R112 ;  /* 0x000000ffff997224 */ /* 0x000fe400078e0070 */
.L_x_7162:
[----:B------:R-:W-:Y:S05]  /*2a70*/  BSYNC B1 ;  /* 0x0000000000017941 */ /* 0x000fea0003800000 */
.L_x_7160:
        /* <DEDUP_REMOVED lines=16> */
.L_x_7166:
[----:B------:R-:W-:Y:S05]  /*2b80*/  BSYNC B2 ;  /* 0x0000000000027941 */ /* 0x000fea0003800000 */
.L_x_7165:
        /* <DEDUP_REMOVED lines=44> */
.L_x_7164:
[----:B------:R-:W-:Y:S05]  /*2e50*/  BSYNC B1 ;  /* 0x0000000000017941 */ /* 0x000fea0003800000 */
.L_x_7163:
        /* <DEDUP_REMOVED lines=10> */
.L_x_7159:
        /* <DEDUP_REMOVED lines=12> */
.L_x_7168:
[----:B------:R-:W-:Y:S02]  /*2fc0*/  IMAD.MOV.U32 R153, RZ, RZ, R112 ;  /* 0x000000ffff997224 */ /* 0x000fe400078e0070 */
.L_x_7169:
[----:B------:R-:W-:Y:S05]  /*2fd0*/  BSYNC B1 ;  /* 0x0000000000017941 */ /* 0x000fea0003800000 */
.L_x_7167:
        /* <DEDUP_REMOVED lines=16> */
.L_x_7173:
[----:B------:R-:W-:Y:S05]  /*30e0*/  BSYNC B2 ;  /* 0x0000000000027941 */ /* 0x000fea0003800000 */
.L_x_7172:
        /* <DEDUP_REMOVED lines=44> */
.L_x_7171:
[----:B------:R-:W-:Y:S05]  /*33b0*/  BSYNC B1 ;  /* 0x0000000000017941 */ /* 0x000fea0003800000 */
.L_x_7170:
        /* <DEDUP_REMOVED lines=15> */
.L_x_7174:
        /* <DEDUP_REMOVED lines=12> */
.L_x_7177:
[----:B------:R-:W-:Y:S02]  /*3570*/  IMAD.MOV.U32 R148, RZ, RZ, R112 ;  /* 0x000000ffff947224 */ /* 0x000fe400078e0070 */
.L_x_7178:
[----:B------:R-:W-:Y:S05]  /*3580*/  BSYNC B1 ;  /* 0x0000000000017941 */ /* 0x000fea0003800000 */
.L_x_7176:
        /* <DEDUP_REMOVED lines=16> */
.L_x_7182:
[----:B------:R-:W-:Y:S05]  /*3690*/  BSYNC B2 ;  /* 0x0000000000027941 */ /* 0x000fea0003800000 */
.L_x_7181:
        /* <DEDUP_REMOVED lines=44> */
.L_x_7180:
[----:B------:R-:W-:Y:S05]  /*3960*/  BSYNC B1 ;  /* 0x0000000000017941 */ /* 0x000fea0003800000 */
.L_x_7179:
        /* <DEDUP_REMOVED lines=10> */
.L_x_7175:
        /* <DEDUP_REMOVED lines=12> */
.L_x_7184:
[----:B------:R-:W-:Y:S02]  /*3ad0*/  IMAD.MOV.U32 R106, RZ, RZ, R112 ;  /* 0x000000ffff6a7224 */ /* 0x000fe400078e0070 */
.L_x_7185:
[----:B------:R-:W-:Y:S05]  /*3ae0*/  BSYNC B1 ;  /* 0x0000000000017941 */ /* 0x000fea0003800000 */
.L_x_7183:
        /* <DEDUP_REMOVED lines=16> */
.L_x_7189:
[----:B------:R-:W-:Y:S05]  /*3bf0*/  BSYNC B2 ;  /* 0x0000000000027941 */ /* 0x000fea0003800000 */
.L_x_7188:
        /* <DEDUP_REMOVED lines=44> */
.L_x_7187:
[----:B------:R-:W-:Y:S05]  /*3ec0*/  BSYNC B1 ;  /* 0x0000000000017941 */ /* 0x000fea0003800000 */
.L_x_7186:
        /* <DEDUP_REMOVED lines=13> */
.L_x_7190:
        /* <DEDUP_REMOVED lines=12> */
.L_x_7193:
[----:B------:R-:W-:Y:S02]  /*4060*/  IMAD.MOV.U32 R106, RZ, RZ, R112 ;  /* 0x000000ffff6a7224 */ /* 0x000fe400078e0070 */
.L_x_7194:
[----:B------:R-:W-:Y:S05]  /*4070*/  BSYNC B1 ;  /* 0x0000000000017941 */ /* 0x000fea0003800000 */
.L_x_7192:
        /* <DEDUP_REMOVED lines=16> */
.L_x_7198:
[----:B------:R-:W-:Y:S05]  /*4180*/  BSYNC B2 ;  /* 0x0000000000027941 */ /* 0x000fea0003800000 */
.L_x_7197:
        /* <DEDUP_REMOVED lines=44> */
.L_x_7196:
[----:B------:R-:W-:Y:S05]  /*4450*/  BSYNC B1 ;  /* 0x0000000000017941 */ /* 0x000fea0003800000 */
.L_x_7195:
        /* <DEDUP_REMOVED lines=10> */
.L_x_7191:
        /* <DEDUP_REMOVED lines=12> */
.L_x_7200:
[----:B------:R-:W-:Y:S02]  /*45c0*/  IMAD.MOV.U32 R106, RZ, RZ, R112 ;  /* 0x000000ffff6a7224 */ /* 0x000fe400078e0070 */
.L_x_7201:
[----:B------:R-:W-:Y:S05]  /*45d0*/  BSYNC B1 ;  /* 0x0000000000017941 */ /* 0x000fea0003800000 */
.L_x_7199:
        /* <DEDUP_REMOVED lines=16> */
.L_x_7205:
[----:B------:R-:W-:Y:S05]  /*46e0*/  BSYNC B2 ;  /* 0x0000000000027941 */ /* 0x000fea0003800000 */
.L_x_7204:
        /* <DEDUP_REMOVED lines=44> */
.L_x_7203:
[----:B------:R-:W-:Y:S05]  /*49b0*/  BSYNC B1 ;  /* 0x0000000000017941 */ /* 0x000fea0003800000 */
.L_x_7202:
        /* <DEDUP_REMOVED lines=13> */
.L_x_7206:
        /* <DEDUP_REMOVED lines=12> */
.L_x_7209:
[----:B------:R-:W-:Y:S02]  /*4b50*/  IMAD.MOV.U32 R78, RZ, RZ, R112 ;  /* 0x000000ffff4e7224 */ /* 0x000fe400078e0070 */
.L_x_7210:
[----:B------:R-:W-:Y:S05]  /*4b60*/  BSYNC B1 ;  /* 0x0000000000017941 */ /* 0x000fea0003800000 */
.L_x_7208:
        /* <DEDUP_REMOVED lines=16> */
.L_x_7214:
[----:B------:R-:W-:Y:S05]  /*4c70*/  BSYNC B2 ;  /* 0x0000000000027941 */ /* 0x000fea0003800000 */
.L_x_7213:
        /* <DEDUP_REMOVED lines=44> */
.L_x_7212:
[----:B------:R-:W-:Y:S05]  /*4f40*/  BSYNC B1 ;  /* 0x0000000000017941 */ /* 0x000fea0003800000 */
.L_x_7211:
        /* <DEDUP_REMOVED lines=10> */
.L_x_7207:
        /* <DEDUP_REMOVED lines=12> */
.L_x_7216:
[----:B------:R-:W-:Y:S02]  /*50b0*/  IMAD.MOV.U32 R78, RZ, RZ, R112 ;  /* 0x000000ffff4e7224 */ /* 0x000fe400078e0070 */
.L_x_7217:
[----:B------:R-:W-:Y:S05]  /*50c0*/  BSYNC B1 ;  /* 0x0000000000017941 */ /* 0x000fea0003800000 */
.L_x_7215:
        /* <DEDUP_REMOVED lines=16> */
.L_x_7221:
[----:B------:R-:W-:Y:S05]  /*51d0*/  BSYNC B2 ;  /* 0x0000000000027941 */ /* 0x000fea0003800000 */
.L_x_7220:
        /* <DEDUP_REMOVED lines=44> */
.L_x_7219:
[----:B------:R-:W-:Y:S05]  /*54a0*/  BSYNC B1 ;  /* 0x0000000000017941 */ /* 0x000fea0003800000 */
.L_x_7218:
        /* <DEDUP_REMOVED lines=13> */
.L_x_7222:
        /* <DEDUP_REMOVED lines=12> */
.L_x_7225:
[----:B------:R-:W-:Y:S02]  /*5640*/  IMAD.MOV.U32 R78, RZ, RZ, R112 ;  /* 0x000000ffff4e7224 */ /* 0x000fe400078e0070 */
.L_x_7226:
[----:B------:R-:W-:Y:S05]  /*5650*/  BSYNC B1 ;  /* 0x0000000000017941 */ /* 0x000fea0003800000 */
.L_x_7224:
        /* <DEDUP_REMOVED lines=16> */
.L_x_7230:
[----:B------:R-:W-:Y:S05]  /*5760*/  BSYNC B2 ;  /* 0x0000000000027941 */ /* 0x000fea0003800000 */
.L_x_7229:
        /* <DEDUP_REMOVED lines=44> */
.L_x_7228:
[----:B------:R-:W-:Y:S05]  /*5a30*/  BSYNC B1 ;  /* 0x0000000000017941 */ /* 0x000fea0003800000 */
.L_x_7227:
        /* <DEDUP_REMOVED lines=10> */
.L_x_7223:
        /* <DEDUP_REMOVED lines=12> */
.L_x_7232:
[----:B------:R-:W-:Y:S02]  /*5ba0*/  IMAD.MOV.U32 R78, RZ, RZ, R112 ;  /* 0x000000ffff4e7224 */ /* 0x000fe400078e0070 */
.L_x_7233:
[----:B------:R-:W-:Y:S05]  /*5bb0*/  BSYNC B1 ;  /* 0x0000000000017941 */ /* 0x000fea0003800000 */
.L_x_7231:
        /* <DEDUP_REMOVED lines=16> */
.L_x_7237:
[----:B------:R-:W-:Y:S05]  /*5cc0*/  BSYNC B2 ;  /* 0x0000000000027941 */ /* 0x000fea0003800000 */
.L_x_7236:
[----:B------:R-:W-:Y:S01]  /*5cd0*/  LOP3.LUT R104, R76, R107, R3, 0x96, !PT ;  /* 0x0000006b4c687212 */ /* 0x000fe200078e9603 */
[----:B------:R-:W-:-:S04]  /*5ce0*/  IMAD.HI.U32 R76, R80, -0x326172a9, RZ ;  /* 0xcd9e8d57504c7827 */ /* 0x000fc800078e00ff */
[----:B------:R-:W-:Y:S01]  /*5cf0*/  IMAD R77, R80, -0x326172a9, RZ ;  /* 0xcd9e8d57504d7824 */ /* 0x000fe200078e02ff */
[----:B------:R-:W-:Y:S01]  /*5d00*/  LOP3.LUT R76, R76, R83, R2, 0x96, !PT ;  /* 0x000000534c4c7212 */ /* 0x000fe200078e9602 */
[----:B------:R-:W-:-:S05]  /*5d10*/  IMAD.WIDE.U32 R104, R104, -0x326172a9, RZ ;  /* 0xcd9e8d5768687825 */ /* 0x000fca00078e00ff */
[----:B------:R-:W-:Y:S01]  /*5d20*/  LOP3.LUT R154, R105, R77, R84, 0x96, !PT ;  /* 0x0000004d699a7212 */ /* 0x000fe200078e9654 */
[----:B------:R-:W-:Y:S02]  /*5d30*/  IMAD R105, R81, -0x2daee0ad, RZ ;  /* 0xd2511f5351697824 */ /* 0x000fe400078e02ff */
        /* <DEDUP_REMOVED lines=37> */
.L_x_7235:
[----:B------:R-:W-:Y:S05]  /*5f90*/  BSYNC B1 ;  /* 0x0000000000017941 */ /* 0x000fea0003800000 */
.L_x_7234:
        /* <DEDUP_REMOVED lines=13> */
.L_x_7238:
        /* <DEDUP_REMOVED lines=12> */
.L_x_7241:
[----:B------:R-:W-:Y:S02]  /*6130*/  IMAD.MOV.U32 R154, RZ, RZ, R112 ;  /* 0x000000ffff9a7224 */ /* 0x000fe400078e0070 */
.L_x_7242:
[----:B------:R-:W-:Y:S05]  /*6140*/  BSYNC B1 ;  /* 0x0000000000017941 */ /* 0x000fea0003800000 */
.L_x_7240:
        /* <DEDUP_REMOVED lines=16> */
.L_x_7246:
[----:B------:R-:W-:Y:S05]  /*6250*/  BSYNC B2 ;  /* 0x0000000000027941 */ /* 0x000fea0003800000 */
.L_x_7245:
        /* <DEDUP_REMOVED lines=44> */
.L_x_7244:
[----:B------:R-:W-:Y:S05]  /*6520*/  BSYNC B1 ;  /* 0x0000000000017941 */ /* 0x000fea0003800000 */
.L_x_7243:
        /* <DEDUP_REMOVED lines=10> */
.L_x_7239:
[----:B------:R-:W-:Y:S02]  /*65d0*/  SEL R155, RZ, 0x10000, P4 ;  /* 0x00010000ff9b7807 */ /* 0x000fe40002000000 */
[C---:B------:R-:W-:Y:S02]  /*65e0*/  LOP3.LUT P4, RZ, R160.reuse, 0x1, RZ, 0xc0, !PT ;  /* 0x00000001a0ff7812 */ /* 0x040fe4000788c0ff */
[----:B------:R-:W-:Y:S02]  /*65f0*/  SEL R158, RZ, 0x1000000, P5 ;  /* 0x01000000ff9e7807 */ /* 0x000fe40002800000 */
[----:B------:R-:W-:Y:S02]  /*6600*/  SEL R152, RZ, 0x100, P3 ;  /* 0x00000100ff987807 */ /* 0x000fe40001800000 */
[----:B------:R-:W-:Y:S02]  /*6610*/  SEL R154, RZ, 0x1, P4 ;  /* 0x00000001ff9a7807 */ /* 0x000fe40002000000 */
[----:B------:R-:W-:-:S02]  /*6620*/  LOP3.LUT P0, RZ, R160, 0x2, RZ, 0xc0, !PT ;  /* 0x00000002a0ff7812 */ /* 0x000fc4000780c0ff */
[----:B------:R-:W-:Y:S02]  /*6630*/  LOP3.LUT P5, RZ, R160, 0x4, RZ, 0xc0, !PT ;  /* 0x00000004a0ff7812 */ /* 0x000fe400078ac0ff */
[----:B------:R-:W-:Y:S01]  /*6640*/  LOP3.LUT R152, R152, R158, R155, 0xfe, !PT ;  /* 0x0000009e98987212 */ /* 0x000fe200078efe9b */
[----:B------:R-:W-:Y:S01]  /*6650*/  IMAD.WIDE.U32 R154, R154, 0x1000000, RZ ;  /* 0x010000009a9a7825 */ /* 0x000fe200078e00ff */
[----:B------:R-:W-:Y:S02]  /*6660*/  SEL R157, RZ, 0x1, P2 ;  /* 0x00000001ff9d7807 */ /* 0x000fe40001000000 */
[----:B------:R-:W-:Y:S02]  /*6670*/  SEL R156, RZ, 0x1, P0 ;  /* 0x00000001ff9c7807 */ /* 0x000fe40000000000 */
[----:B------:R-:W-:Y:S02]  /*6680*/  SEL R158, RZ, 0x1, P5 ;  /* 0x00000001ff9e7807 */ /* 0x000fe40002800000 */
[----:B------:R-:W-:-:S02]  /*6690*/  LEA R162, P0, R123, c[0x0][0x188], 0x4 ;  /* 0x000062007ba27a11 */ /* 0x000fc400078020ff */
[----:B------:R-:W-:Y:S01]  /*66a0*/  LOP3.LUT R155, R155, R152, R157, 0xfe, !PT ;  /* 0x000000989b9b7212 */ /* 0x000fe200078efe9d */
[----:B------:R-:W-:Y:S01]  /*66b0*/  IMAD.WIDE.U32 R156, R156, 0x10000, RZ ;  /* 0x000100009c9c7825 */ /* 0x000fe200078e00ff */
[----:B------:R-:W-:Y:S02]  /*66c0*/  LEA.HI.X R163, R123, c[0x0][0x18c], RZ, 0x4, P0 ;  /* 0x000063007ba37a11 */ /* 0x000fe400000f24ff */
[----:B------:R-:W-:Y:S01]  /*66d0*/  F2FP.BF16.PACK_AB R79, R153, R150 ;  /* 0x00000096994f723e */ /* 0x000fe200000010ff */
[----:B------:R-:W-:Y:S01]  /*66e0*/  IMAD.WIDE.U32 R158, R158, 0x100, RZ ;  /* 0x000001009e9e7825 */ /* 0x000fe200078e00ff */
[----:B------:R-:W-:Y:S02]  /*66f0*/  F2FP.BF16.PACK_AB R78, R151, R148 ;  /* 0x00000094974e723e */ /* 0x000fe400000010ff */
[----:B------:R-:W-:Y:S01]  /*6700*/  F2FP.BF16.PACK_AB R77, R149, R146 ;  /* 0x00000092954d723e */ /* 0x000fe200000010ff */
[----:B------:R-:W-:Y:S01]  /*6710*/  IMAD.SHL.U32 R152, R123, 0x8, RZ ;  /* 0x000000087b987824 */ /* 0x000fe200078e00ff */
[----:B------:R-:W-:-:S02]  /*6720*/  F2FP.BF16.PACK_AB R76, R147, R144 ;  /* 0x00000090934c723e */ /* 0x000fc400000010ff */
[----:B------:R-:W-:Y:S02]  /*6730*/  LOP3.LUT P6, RZ, R160, 0x8, RZ, 0xc0, !PT ;  /* 0x00000008a0ff7812 */ /* 0x000fe400078cc0ff */
[----:B------:R-:W-:Y:S01]  /*6740*/  LOP3.LUT R154, R158, R154, R156, 0xfe, !PT ;  /* 0x0000009a9e9a7212 */ /* 0x000fe200078efe9c */
[----:B------:R0:W-:Y:S01]  /*6750*/  STG.E.128 [R162.64], R76 ;  /* 0x0000004ca2007986 */ /* 0x0001e2000c101d04 */
[----:B------:R-:W-:Y:S02]  /*6760*/  LOP3.LUT R157, R159, R155, R157, 0xfe, !PT ;  /* 0x0000009b9f9d7212 */ /* 0x000fe400078efe9d */
[----:B------:R-:W-:Y:S02]  /*6770*/  SEL R155, RZ, 0x1, P6 ;  /* 0x00000001ff9b7807 */ /* 0x000fe40003000000 */
[----:B------:R-:W-:Y:S02]  /*6780*/  SHF.L.U64.HI R158, R123, 0x3, RZ ;  /* 0x000000037b9e7819 */ /* 0x000fe400000102ff */
[----:B------:R-:W-:-:S02]  /*6790*/  LOP3.LUT R156, R154, R155, RZ, 0xfc, !PT ;  /* 0x0000009b9a9c7212 */ /* 0x000fc400078efcff */
[----:B------:R-:W-:Y:S02]  /*67a0*/  LOP3.LUT P1, RZ, R160, 0x10, RZ, 0xc0, !PT ;  /* 0x00000010a0ff7812 */ /* 0x000fe4000782c0ff */
        /* <DEDUP_REMOVED lines=24> */
.L_x_7247:
[----:B------:R-:W-:Y:S02]  /*6930*/  IADD3 R152, R123, 0x100, RZ ;  /* 0x000001007b987810 */ /* 0x000fe40007ffe0ff */
.L_x_7118:
[----:B------:R-:W-:Y:S05]  /*6940*/  BSYNC B0 ;  /* 0x0000000000007941 */ /* 0x000fea0003800000 */
.L_x_7117:
        /* <DEDUP_REMOVED lines=30> */
.L_x_7251:
[----:B0-----:R-:W-:Y:S02]  /*6b30*/  IMAD.MOV.U32 R135, RZ, RZ, R112 ;  /* 0x000000ffff877224 */ /* 0x001fe400078e0070 */
.L_x_7252:
[----:B------:R-:W-:Y:S05]  /*6b40*/  BSYNC B1 ;  /* 0x0000000000017941 */ /* 0x000fea0003800000 */
.L_x_7250:
        /* <DEDUP_REMOVED lines=16> */
.L_x_7256:
[----:B------:R-:W-:Y:S05]  /*6c50*/  BSYNC B2 ;  /* 0x0000000000027941 */ /* 0x000fea0003800000 */
.L_x_7255:
        /* <DEDUP_REMOVED lines=44> */
.L_x_7254:
[----:B------:R-:W-:Y:S05]  /*6f20*/  BSYNC B1 ;  /* 0x0000000000017941 */ /* 0x000fea0003800000 */
.L_x_7253:
        /* <DEDUP_REMOVED lines=18> */
.L_x_7257:
        /* <DEDUP_REMOVED lines=12> */
.L_x_7260:
[----:B------:R-:W-:Y:S02]  /*7110*/  IMAD.MOV.U32 R125, RZ, RZ, R112 ;  /* 0x000000ffff7d7224 */ /* 0x000fe400078e0070 */
.L_x_7261:
[----:B------:R-:W-:Y:S05]  /*7120*/  BSYNC B1 ;  /* 0x0000000000017941 */ /* 0x000fea0003800000 */
.L_x_7259:
        /* <DEDUP_REMOVED lines=16> */
.L_x_7265:
[----:B------:R-:W-:Y:S05]  /*7230*/  BSYNC B2 ;  /* 0x0000000000027941 */ /* 0x000fea0003800000 */
.L_x_7264:
        /* <DEDUP_REMOVED lines=43> */
.L_x_7263:
[----:B------:R-:W-:Y:S05]  /*74f0*/  BSYNC B1 ;  /* 0x0000000000017941 */ /* 0x000fea0003800000 */
.L_x_7262:
        /* <DEDUP_REMOVED lines=10> */
.L_x_7258:
        /* <DEDUP_REMOVED lines=12> */
.L_x_7267:
[----:B------:R-:W-:Y:S02]  /*7660*/  IMAD.MOV.U32 R135, RZ, RZ, R112 ;  /* 0x000000ffff877224 */ /* 0x000fe400078e0070 */
.L_x_7268:
[----:B------:R-:W-:Y:S05]  /*7670*/  BSYNC B1 ;  /* 0x0000000000017941 */ /* 0x000fea0003800000 */
.L_x_7266:
        /* <DEDUP_REMOVED lines=16> */
.L_x_7272:
[----:B------:R-:W-:Y:S05]  /*7780*/  BSYNC B2 ;  /* 0x0000000000027941 */ /* 0x000fea0003800000 */
.L_x_7271:
        /* <DEDUP_REMOVED lines=44> */
.L_x_7270:
[----:B------:R-:W-:Y:S05]  /*7a50*/  BSYNC B1 ;  /* 0x0000000000017941 */ /* 0x000fea0003800000 */
.L_x_7269:
        /* <DEDUP_REMOVED lines=15> */
.L_x_7273:
        /* <DEDUP_REMOVED lines=12> */
.L_x_7276:
[----:B------:R-:W-:Y:S02]  /*7c10*/  IMAD.MOV.U32 R106, RZ, RZ, R112 ;  /* 0x000000ffff6a7224 */ /* 0x000fe400078e0070 */
.L_x_7277:
[----:B------:R-:W-:Y:S05]  /*7c20*/  BSYNC B1 ;  /* 0x0000000000017941 */ /* 0x000fea0003800000 */
.L_x_7275:
        /* <DEDUP_REMOVED lines=16> */
.L_x_7281:
[----:B------:R-:W-:Y:S05]  /*7d30*/  BSYNC B2 ;  /* 0x0000000000027941 */ /* 0x000fea0003800000 */
.L_x_7280:
        /* <DEDUP_REMOVED lines=43> */
.L_x_7279:
[----:B------:R-:W-:Y:S05]  /*7ff0*/  BSYNC B1 ;  /* 0x0000000000017941 */ /* 0x000fea0003800000 */
.L_x_7278:
        /* <DEDUP_REMOVED lines=10> */
.L_x_7274:
        /* <DEDUP_REMOVED lines=12> */
.L_x_7283:
[----:B------:R-:W-:Y:S02]  /*8160*/  IMAD.MOV.U32 R135, RZ, RZ, R112 ;  /* 0x000000ffff877224 */ /* 0x000fe400078e0070 */
.L_x_7284:
[----:B------:R-:W-:Y:S05]  /*8170*/  BSYNC B1 ;  /* 0x0000000000017941 */ /* 0x000fea0003800000 */
.L_x_7282:
        /* <DEDUP_REMOVED lines=16> */
.L_x_7288:
[----:B------:R-:W-:Y:S05]  /*8280*/  BSYNC B2 ;  /* 0x0000000000027941 */ /* 0x000fea0003800000 */
.L_x_7287:
        /* <DEDUP_REMOVED lines=44> */
.L_x_7286:
[----:B------:R-:W-:Y:S05]  /*8550*/  BSYNC B1 ;  /* 0x0000000000017941 */ /* 0x000fea0003800000 */
.L_x_7285:
        /* <DEDUP_REMOVED lines=15> */
.L_x_7289:
        /* <DEDUP_REMOVED lines=12> */
.L_x_7292:
[----:B------:R-:W-:Y:S02]  /*8710*/  IMAD.MOV.U32 R135, RZ, RZ, R112 ;  /* 0x000000ffff877224 */ /* 0x000fe400078e0070 */
.L_x_7293:
[----:B------:R-:W-:Y:S05]  /*8720*/  BSYNC B1 ;  /* 0x0000000000017941 */ /* 0x000fea0003800000 */
.L_x_7291:
        /* <DEDUP_REMOVED lines=16> */
.L_x_7297:
[----:B------:R-:W-:Y:S05]  /*8830*/  BSYNC B2 ;  /* 0x0000000000027941 */ /* 0x000fea0003800000 */
.L_x_7296:
        /* <DEDUP_REMOVED lines=44> */
.L_x_7295:
[----:B------:R-:W-:Y:S05]  /*8b00*/  BSYNC B1 ;  /* 0x0000000000017941 */ /* 0x000fea0003800000 */
.L_x_7294:
[----:B------:R-:W0:Y:S01]  /*8b10*/  I2F.U32 R135, R135 ;  /* 0x0000008700877306 */ /* 0x000e220000201000 */
[----:B------:R-:W-:-:S05]  /*8b20*/  PRMT R114, RZ, 0x5410, R69 ;  /* 0x00005410ff727816 */ /* 0x000fca0000000045 */
[----:B------:R-:W-:Y:S02]  /*8b30*/  FMUL.FTZ R114, R114, c[0x0][0x1e8] ;  /* 0x00007a0072727a20 */ /* 0x000fe40000410000 */
[----:B0-----:R-:W-:Y:S01]  /*8b40*/  FFMA.FTZ R106, R135, R154, 1.1641532182693481445e-10 ;  /* 0x2f000000876a7423 */ /* 0x001fe2000001009a */
[----:B------:R-:W-:-:S04]  /*8b50*/  @P0 PRMT R135, RZ, 0x5410, R73 ;  /* 0x00005410ff870816 */ /* 0x000fc80000000049 */
[----:B------:R-:W-:-:S04]  /*8b60*/  FSETP.GTU.FTZ.AND P2, PT, R106, c[0x0][0x1e4], PT ;  /* 0x000079006a007a0b */ /* 0x000fc80003f5c000 */
[----:B------:R-:W-:Y:S02]  /*8b70*/  FSEL R137, R114, RZ, !P2 ;  /* 0x000000ff72897208 */ /* 0x000fe40005000000 */
[----:B------:R-:W-:-:S03]  /*8b80*/  SEL R114, RZ, 0x1, P2 ;  /* 0x00000001ff727807 */ /* 0x000fc60001000000 */
[----:B------:R-:W-:-:S04]  /*8b90*/  FADD.FTZ R126, R137, R126 ;  /* 0x0000007e897e7221 */ /* 0x000fc80000010000 */
[----:B------:R-:W-:Y:S02]  /*8ba0*/  @P0 FADD.FTZ R126, R135, R126 ;  /* 0x0000007e877e0221 */ /* 0x000fe40000010000 */
.L_x_7290:
        /* <DEDUP_REMOVED lines=12> */
.L_x_7299:
[----:B------:R-:W-:Y:S02]  /*8c70*/  IMAD.MOV.U32 R138, RZ, RZ, R112 ;  /* 0x000000ffff8a7224 */ /* 0x000fe400078e0070 */
.L_x_7300:
[----:B------:R-:W-:Y:S05]  /*8c80*/  BSYNC B1 ;  /* 0x0000000000017941 */ /* 0x000fea0003800000 */
.L_x_7298:
        /* <DEDUP_REMOVED lines=16> */
.L_x_7304:
[----:B------:R-:W-:Y:S05]  /*8d90*/  BSYNC B2 ;  /* 0x0000000000027941 */ /* 0x000fea0003800000 */
.L_x_7303:
        /* <DEDUP_REMOVED lines=42> */
[----:B------:R-:W-:Y:S02]  /*9040*/  LOP3.LUT R104, R137, R156, R101, 0x96, !PT ;  /* 0x0000009c89687212 */ /* 0x000fe400078e9665 */
[----:B------:R-:W-:Y:S02]  /*9050*/  MOV R110, R136 ;  /* 0x00000088006e7202 */ /* 0x000fe40000000f00 */
.L_x_7302:
[----:B------:R-:W-:Y:S05]  /*9060*/  BSYNC B1 ;  /* 0x0000000000017941 */ /* 0x000fea0003800000 */
.L_x_7301:
        /* <DEDUP_REMOVED lines=15> */
.L_x_7305:
        /* <DEDUP_REMOVED lines=12> */
.L_x_7308:
[----:B------:R-:W-:Y:S02]  /*9220*/  IMAD.MOV.U32 R138, RZ, RZ, R112 ;  /* 0x000000ffff8a7224 */ /* 0x000fe400078e0070 */
.L_x_7309:
[----:B------:R-:W-:Y:S05]  /*9230*/  BSYNC B1 ;  /* 0x0000000000017941 */ /* 0x000fea0003800000 */
.L_x_7307:
        /* <DEDUP_REMOVED lines=16> */
.L_x_7313:
[----:B------:R-:W-:Y:S05]  /*9340*/  BSYNC B2 ;  /* 0x0000000000027941 */ /* 0x000fea0003800000 */
.L_x_7312:
        /* <DEDUP_REMOVED lines=44> */
.L_x_7311:
[----:B------:R-:W-:Y:S05]  /*9610*/  BSYNC B1 ;  /* 0x0000000000017941 */ /* 0x000fea0003800000 */
.L_x_7310:
        /* <DEDUP_REMOVED lines=10> */
.L_x_7306:
        /* <DEDUP_REMOVED lines=12> */
.L_x_7315:
[----:B------:R-:W-:Y:S02]  /*9780*/  IMAD.MOV.U32 R106, RZ, RZ, R112 ;  /* 0x000000ffff6a7224 */ /* 0x000fe400078e0070 */
.L_x_7316:
[----:B------:R-:W-:Y:S05]  /*9790*/  BSYNC B1 ;  /* 0x0000000000017941 */ /* 0x000fea0003800000 */
.L_x_7314:
        /* <DEDUP_REMOVED lines=16> */
.L_x_7320:
[----:B------:R-:W-:Y:S05]  /*98a0*/  BSYNC B2 ;  /* 0x0000000000027941 */ /* 0x000fea0003800000 */
.L_x_7319:
        /* <DEDUP_REMOVED lines=44> */
.L_x_7318:
[----:B------:R-:W-:Y:S05]  /*9b70*/  BSYNC B1 ;  /* 0x0000000000017941 */ /* 0x000fea0003800000 */
.L_x_7317:
        /* <DEDUP_REMOVED lines=13> */
.L_x_7321:
        /* <DEDUP_REMOVED lines=12> */
.L_x_7324:
[----:B------:R-:W-:Y:S02]  /*9d10*/  IMAD.MOV.U32 R106, RZ, RZ, R112 ;  /* 0x000000ffff6a7224 */ /* 0x000fe400078e0070 */
.L_x_7325:
[----:B------:R-:W-:Y:S05]  /*9d20*/  BSYNC B1 ;  /* 0x0000000000017941 */ /* 0x000fea0003800000 */
.L_x_7323:
        /* <DEDUP_REMOVED lines=16> */
.L_x_7329:
[----:B------:R-:W-:Y:S05]  /*9e30*/  BSYNC B2 ;  /* 0x0000000000027941 */ /* 0x000fea0003800000 */
.L_x_7328:
        /* <DEDUP_REMOVED lines=41> */
[----:B------:R-:W-:Y:S01]  /*a0d0*/  MOV R110, R76 ;  /* 0x0000004c006e7202 */ /* 0x000fe20000000f00 */
[----:B------:R-:W-:Y:S01]  /*a0e0*/  IMAD.MOV.U32 R76, RZ, RZ, RZ ;  /* 0x000000ffff4c7224 */ /* 0x000fe200078e00ff */
[----:B------:R-:W-:Y:S02]  /*a0f0*/  LOP3.LUT R104, R77, R156, R101, 0x96, !PT ;  /* 0x0000009c4d687212 */ /* 0x000fe400078e9665 */
.L_x_7327:
[----:B------:R-:W-:Y:S05]  /*a100*/  BSYNC B1 ;  /* 0x0000000000017941 */ /* 0x000fea0003800000 */
.L_x_7326:
        /* <DEDUP_REMOVED lines=10> */
.L_x_7322:
        /* <DEDUP_REMOVED lines=12> */
.L_x_7331:
[----:B------:R-:W-:Y:S02]  /*a270*/  IMAD.MOV.U32 R106, RZ, RZ, R112 ;  /* 0x000000ffff6a7224 */ /* 0x000fe400078e0070 */
.L_x_7332:
[----:B------:R-:W-:Y:S05]  /*a280*/  BSYNC B1 ;  /* 0x0000000000017941 */ /* 0x000fea0003800000 */
.L_x_7330:
        /* <DEDUP_REMOVED lines=16> */
.L_x_7336:
[----:B------:R-:W-:Y:S05]  /*a390*/  BSYNC B2 ;  /* 0x0000000000027941 */ /* 0x000fea0003800000 */
.L_x_7335:
        /* <DEDUP_REMOVED lines=44> */
.L_x_7334:
[----:B------:R-:W-:Y:S05]  /*a660*/  BSYNC B1 ;  /* 0x0000000000017941 */ /* 0x000fea0003800000 */
.L_x_7333:
        /* <DEDUP_REMOVED lines=13> */
.L_x_7337:
        /* <DEDUP_REMOVED lines=12> */
.L_x_7340:
[----:B------:R-:W-:Y:S02]  /*a800*/  IMAD.MOV.U32 R78, RZ, RZ, R112 ;  /* 0x000000ffff4e7224 */ /* 0x000fe400078e0070 */
.L_x_7341:
[----:B------:R-:W-:Y:S05]  /*a810*/  BSYNC B1 ;  /* 0x0000000000017941 */ /* 0x000fea0003800000 */
.L_x_7339:
        /* <DEDUP_REMOVED lines=16> */
.L_x_7345:
[----:B------:R-:W-:Y:S05]  /*a920*/  BSYNC B2 ;  /* 0x0000000000027941 */ /* 0x000fea0003800000 */
.L_x_7344:
        /* <DEDUP_REMOVED lines=44> */
.L_x_7343:
[----:B------:R-:W-:Y:S05]  /*abf0*/  BSYNC B1 ;  /* 0x0000000000017941 */ /* 0x000fea0003800000 */
.L_x_7342:
        /* <DEDUP_REMOVED lines=10> */
.L_x_7338:
        /* <DEDUP_REMOVED lines=12> */
.L_x_7347:
[----:B------:R-:W-:Y:S02]  /*ad60*/  IMAD.MOV.U32 R78, RZ, RZ, R112 ;  /* 0x000000ffff4e7224 */ /* 0x000fe400078e0070 */
.L_x_7348:
[----:B------:R-:W-:Y:S05]  /*ad70*/  BSYNC B1 ;  /* 0x0000000000017941 */ /* 0x000fea0003800000 */
.L_x_7346:
        /* <DEDUP_REMOVED lines=16> */
.L_x_7352:
[----:B------:R-:W-:Y:S05]  /*ae80*/  BSYNC B2 ;  /* 0x0000000000027941 */ /* 0x000fea0003800000 */
.L_x_7351:
        /* <DEDUP_REMOVED lines=44> */
.L_x_7350:
[----:B------:R-:W-:Y:S05]  /*b150*/  BSYNC B1 ;  /* 0x0000000000017941 */ /* 0x000fea0003800000 */
.L_x_7349:
        /* <DEDUP_REMOVED lines=13> */
.L_x_7353:
        /* <DEDUP_REMOVED lines=12> */
.L_x_7356:
[----:B------:R-:W-:Y:S02]  /*b2f0*/  IMAD.MOV.U32 R78, RZ, RZ, R112 ;  /* 0x000000ffff4e7224 */ /* 0x000fe400078e0070 */
.L_x_7357:
[----:B------:R-:W-:Y:S05]  /*b300*/  BSYNC B1 ;  /* 0x0000000000017941 */ /* 0x000fea0003800000 */
.L_x_7355:
        /* <DEDUP_REMOVED lines=16> */
.L_x_7361:
[----:B------:R-:W-:Y:S05]  /*b410*/  BSYNC B2 ;  /* 0x0000000000027941 */ /* 0x000fea0003800000 */
.L_x_7360:
        /* <DEDUP_REMOVED lines=44> */
.L_x_7359:
[----:B------:R-:W-:Y:S05]  /*b6e0*/  BSYNC B1 ;  /* 0x0000000000017941 */ /* 0x000fea0003800000 */
.L_x_7358:
        /* <DEDUP_REMOVED lines=10> */
.L_x_7354:
        /* <DEDUP_REMOVED lines=12> */
.L_x_7363:
[----:B------:R-:W-:Y:S02]  /*b850*/  IMAD.MOV.U32 R78, RZ, RZ, R112 ;  /* 0x000000ffff4e7224 */ /* 0x000fe400078e0070 */
.L_x_7364:
[----:B------:R-:W-:Y:S05]  /*b860*/  BSYNC B1 ;  /* 0x0000000000017941 */ /* 0x000fea0003800000 */
.L_x_7362:
        /* <DEDUP_REMOVED lines=16> */
.L_x_7368:
[----:B------:R-:W-:Y:S05]  /*b970*/  BSYNC B2 ;  /* 0x0000000000027941 */ /* 0x000fea0003800000 */
.L_x_7367:
        /* <DEDUP_REMOVED lines=44> */
.L_x_7366:
[----:B------:R-:W-:Y:S05]  /*bc40*/  BSYNC B1 ;  /* 0x0000000000017941 */ /* 0x000fea0003800000 */
.L_x_7365:
        /* <DEDUP_REMOVED lines=13> */
.L_x_7369:
        /* <DEDUP_REMOVED lines=12> */
.L_x_7372:
[----:B------:R-:W-:Y:S02]  /*bde0*/  IMAD.MOV.U32 R155, RZ, RZ, R112 ;  /* 0x000000ffff9b7224 */ /* 0x000fe400078e0070 */
.L_x_7373:
[----:B------:R-:W-:Y:S05]  /*bdf0*/  BSYNC B1 ;  /* 0x0000000000017941 */ /* 0x000fea0003800000 */
.L_x_7371:
        /* <DEDUP_REMOVED lines=16> */
.L_x_7377:
[----:B------:R-:W-:Y:S05]  /*bf00*/  BSYNC B2 ;  /* 0x0000000000027941 */ /* 0x000fea0003800000 */
.L_x_7376:
[----:B------:R-:W-:Y:S01]  /*bf10*/  LOP3.LUT R78, R76, R107, R3, 0x96, !PT ;  /* 0x0000006b4c4e7212 */ /* 0x000fe200078e9603 */
[----:B------:R-:W-:-:S04]  /*bf20*/  IMAD.HI.U32 R76, R80, -0x326172a9, RZ ;  /* 0xcd9e8d57504c7827 */ /* 0x000fc800078e00ff */
[----:B------:R-:W-:Y:S01]  /*bf30*/  IMAD R77, R80, -0x326172a9, RZ ;  /* 0xcd9e8d57504d7824 */ /* 0x000fe200078e02ff */
[----:B------:R-:W-:Y:S01]  /*bf40*/  LOP3.LUT R76, R76, R83, R2, 0x96, !PT ;  /* 0x000000534c4c7212 */ /* 0x000fe200078e9602 */
[----:B------:R-:W-:-:S04]  /*bf50*/  IMAD.WIDE.U32 R78, R78, -0x326172a9, RZ ;  /* 0xcd9e8d574e4e7825 */ /* 0x000fc800078e00ff */
[----:B------:R-:W-:Y:S01]  /*bf60*/  IMAD.MOV.U32 R106, RZ, RZ, RZ ;  /* 0x000000ffff6a7224 */ /* 0x000fe200078e00ff */
        /* <DEDUP_REMOVED lines=38> */
.L_x_7375:
[----:B------:R-:W-:Y:S05]  /*c1d0*/  BSYNC B1 ;  /* 0x0000000000017941 */ /* 0x000fea0003800000 */
.L_x_7374:
        /* <DEDUP_REMOVED lines=10> */
.L_x_7370:
        /* <DEDUP_REMOVED lines=15> */
[----:B------:R-:W-:Y:S02]  /*c370*/  F2FP.BF16.PACK_AB R79, R145, R138 ;  /* 0x0000008a914f723e */ /* 0x000fe400000010ff */
[----:B------:R-:W-:Y:S01]  /*c380*/  LEA.HI.X R163, R152, c[0x0][0x18c], RZ, 0x4, P0 ;  /* 0x0000630098a37a11 */ /* 0x000fe200000f24ff */
[----:B------:R-:W-:Y:S01]  /*c390*/  IMAD.WIDE.U32 R158, R158, 0x100, RZ ;  /* 0x000001009e9e7825 */ /* 0x000fe200078e00ff */
[----:B------:R-:W-:Y:S02]  /*c3a0*/  F2FP.BF16.PACK_AB R78, R137, R136 ;  /* 0x00000088894e723e */ /* 0x000fe400000010ff */
[----:B------:R-:W-:Y:S02]  /*c3b0*/  F2FP.BF16.PACK_AB R77, R135, R126 ;  /* 0x0000007e874d723e */ /* 0x000fe400000010ff */
[----:B------:R-:W-:-:S02]  /*c3c0*/  F2FP.BF16.PACK_AB R76, R125, R124 ;  /* 0x0000007c7d4c723e */ /* 0x000fc400000010ff */
[----:B------:R-:W-:Y:S02]  /*c3d0*/  LOP3.LUT R154, R158, R154, R156, 0xfe, !PT ;  /* 0x0000009a9e9a7212 */ /* 0x000fe400078efe9c */
[----:B------:R-:W-:Y:S01]  /*c3e0*/  LOP3.LUT P6, RZ, R160, 0x8, RZ, 0xc0, !PT ;  /* 0x00000008a0ff7812 */ /* 0x000fe200078cc0ff */
[----:B------:R0:W-:Y:S01]  /*c3f0*/  STG.E.128 [R162.64], R76 ;  /* 0x0000004ca2007986 */ /* 0x0001e2000c101d04 */
[C---:B------:R-:W-:Y:S02]  /*c400*/  SHF.L.U32 R158, R152.reuse, 0x3, RZ ;  /* 0x00000003989e7819 */ /* 0x040fe400000006ff */
[----:B------:R-:W-:Y:S02]  /*c410*/  LOP3.LUT R157, R159, R155, R157, 0xfe, !PT ;  /* 0x0000009b9f9d7212 */ /* 0x000fe400078efe9d */
[----:B------:R-:W-:Y:S02]  /*c420*/  SEL R155, RZ, 0x1, P6 ;  /* 0x00000001ff9b7807 */ /* 0x000fe40003000000 */
[----:B------:R-:W-:-:S02]  /*c430*/  SHF.L.U64.HI R159, R152, 0x3, RZ ;  /* 0x00000003989f7819 */ /* 0x000fc400000102ff */
[----:B------:R-:W-:Y:S02]  /*c440*/  LOP3.LUT R156, R154, R155, RZ, 0xfc, !PT ;  /* 0x0000009b9a9c7212 */ /* 0x000fe400078efcff */
        /* <DEDUP_REMOVED lines=25> */
.L_x_7378:
[----:B------:R-:W-:Y:S02]  /*c5e0*/  IADD3 R152, R152, 0x100, RZ ;  /* 0x0000010098987810 */ /* 0x000fe40007ffe0ff */
.L_x_7249:
[----:B------:R-:W-:Y:S05]  /*c5f0*/  BSYNC B0 ;  /* 0x0000000000007941 */ /* 0x000fea0003800000 */
.L_x_7248:
        /* <DEDUP_REMOVED lines=30> */
.L_x_7382:
[----:B0-----:R-:W-:Y:S02]  /*c7e0*/  IMAD.MOV.U32 R127, RZ, RZ, R112 ;  /* 0x000000ffff7f7224 */ /* 0x001fe400078e0070 */
.L_x_7383:
[----:B------:R-:W-:Y:S05]  /*c7f0*/  BSYNC B1 ;  /* 0x0000000000017941 */ /* 0x000fea0003800000 */
.L_x_7381:
        /* <DEDUP_REMOVED lines=16> */
.L_x_7387:
[----:B------:R-:W-:Y:S05]  /*c900*/  BSYNC B2 ;  /* 0x0000000000027941 */ /* 0x000fea0003800000 */
.L_x_7386:
        /* <DEDUP_REMOVED lines=44> */
.L_x_7385:
[----:B------:R-:W-:Y:S05]  /*cbd0*/  BSYNC B1 ;  /* 0x0000000000017941 */ /* 0x000fea0003800000 */
.L_x_7384:
        /* <DEDUP_REMOVED lines=18> */
.L_x_7388:
        /* <DEDUP_REMOVED lines=12> */
.L_x_7391:
[----:B------:R-:W-:Y:S02]  /*cdc0*/  IMAD.MOV.U32 R121, RZ, RZ, R112 ;  /* 0x000000ffff797224 */ /* 0x000fe400078e0070 */
.L_x_7392:
[----:B------:R-:W-:Y:S05]  /*cdd0*/  BSYNC B1 ;  /* 0x0000000000017941 */ /* 0x000fea0003800000 */
.L_x_7390:
        /* <DEDUP_REMOVED lines=16> */
.L_x_7396:
[----:B------:R-:W-:Y:S05]  /*cee0*/  BSYNC B2 ;  /* 0x0000000000027941 */ /* 0x000fea0003800000 */
.L_x_7395:
        /* <DEDUP_REMOVED lines=43> */
.L_x_7394:
[----:B------:R-:W-:Y:S05]  /*d1a0*/  BSYNC B1 ;  /* 0x0000000000017941 */ /* 0x000fea0003800000 */
.L_x_7393:
        /* <DEDUP_REMOVED lines=10> */
.L_x_7389:
        /* <DEDUP_REMOVED lines=12> */
.L_x_7398:
[----:B------:R-:W-:Y:S02]  /*d310*/  IMAD.MOV.U32 R127, RZ, RZ, R112 ;  /* 0x000000ffff7f7224 */ /* 0x000fe400078e0070 */
.L_x_7399:
[----:B------:R-:W-:Y:S05]  /*d320*/  BSYNC B1 ;  /* 0x0000000000017941 */ /* 0x000fea0003800000 */
.L_x_7397:
        /* <DEDUP_REMOVED lines=16> */
.L_x_7403:
[----:B------:R-:W-:Y:S05]  /*d430*/  BSYNC B2 ;  /* 0x0000000000027941 */ /* 0x000fea0003800000 */
.L_x_7402:
        /* <DEDUP_REMOVED lines=44> */
.L_x_7401:
[----:B------:R-:W-:Y:S05]  /*d700*/  BSYNC B1 ;  /* 0x0000000000017941 */ /* 0x000fea0003800000 */
.L_x_7400:
        /* <DEDUP_REMOVED lines=15> */
.L_x_7404:
        /* <DEDUP_REMOVED lines=12> */
.L_x_7407:
[----:B------:R-:W-:Y:S02]  /*d8c0*/  IMAD.MOV.U32 R106, RZ, RZ, R112 ;  /* 0x000000ffff6a7224 */ /* 0x000fe400078e0070 */
.L_x_7408:
[----:B------:R-:W-:Y:S05]  /*d8d0*/  BSYNC B1 ;  /* 0x0000000000017941 */ /* 0x000fea0003800000 */
.L_x_7406:
        /* <DEDUP_REMOVED lines=16> */
.L_x_7412:
[----:B------:R-:W-:Y:S05]  /*d9e0*/  BSYNC B2 ;  /* 0x0000000000027941 */ /* 0x000fea0003800000 */
.L_x_7411:
        /* <DEDUP_REMOVED lines=43> */
.L_x_7410:
[----:B------:R-:W-:Y:S05]  /*dca0*/  BSYNC B1 ;  /* 0x0000000000017941 */ /* 0x000fea0003800000 */
.L_x_7409:
        /* <DEDUP_REMOVED lines=10> */
.L_x_7405:
        /* <DEDUP_REMOVED lines=12> */
.L_x_7414:
[----:B------:R-:W-:Y:S02]  /*de10*/  IMAD.MOV.U32 R127, RZ, RZ, R112 ;  /* 0x000000ffff7f7224 */ /* 0x000fe400078e0070 */
.L_x_7415:
[----:B------:R-:W-:Y:S05]  /*de20*/  BSYNC B1 ;  /* 0x0000000000017941 */ /* 0x000fea0003800000 */
.L_x_7413:
        /* <DEDUP_REMOVED lines=16> */
.L_x_7419:
[----:B------:R-:W-:Y:S05]  /*df30*/  BSYNC B2 ;  /* 0x0000000000027941 */ /* 0x000fea0003800000 */
.L_x_7418:
        /* <DEDUP_REMOVED lines=44> */
.L_x_7417:
[----:B------:R-:W-:Y:S05]  /*e200*/  BSYNC B1 ;  /* 0x0000000000017941 */ /* 0x000fea0003800000 */
.L_x_7416:
        /* <DEDUP_REMOVED lines=15> */
.L_x_7420:
        /* <DEDUP_REMOVED lines=12> */
.L_x_7423:
[----:B------:R-:W-:Y:S02]  /*e3c0*/  IMAD.MOV.U32 R127, RZ, RZ, R112 ;  /* 0x000000ffff7f7224 */ /* 0x000fe400078e0070 */
.L_x_7424:
[----:B------:R-:W-:Y:S05]  /*e3d0*/  BSYNC B1 ;  /* 0x0000000000017941 */ /* 0x000fea0003800000 */
.L_x_7422:
        /* <DEDUP_REMOVED lines=16> */
.L_x_7428:
[----:B------:R-:W-:Y:S05]  /*e4e0*/  BSYNC B2 ;  /* 0x0000000000027941 */ /* 0x000fea0003800000 */
.L_x_7427:
        /* <DEDUP_REMOVED lines=44> */
.L_x_7426:
[----:B------:R-:W-:Y:S05]  /*e7b0*/  BSYNC B1 ;  /* 0x0000000000017941 */ /* 0x000fea0003800000 */
.L_x_7425:
        /* <DEDUP_REMOVED lines=10> */
.L_x_7421:
        /* <DEDUP_REMOVED lines=12> */
.L_x_7430:
[----:B------:R-:W-:Y:S02]  /*e920*/  IMAD.MOV.U32 R130, RZ, RZ, R112 ;  /* 0x000000ffff827224 */ /* 0x000fe400078e0070 */
.L_x_7431:
[----:B------:R-:W-:Y:S05]  /*e930*/  BSYNC B1 ;  /* 0x0000000000017941 */ /* 0x000fea0003800000 */
.L_x_7429:
        /* <DEDUP_REMOVED lines=16> */
.L_x_7435:
[----:B------:R-:W-:Y:S05]  /*ea40*/  BSYNC B2 ;  /* 0x0000000000027941 */ /* 0x000fea0003800000 */
.L_x_7434:
        /* <DEDUP_REMOVED lines=44> */
.L_x_7433:
[----:B------:R-:W-:Y:S05]  /*ed10*/  BSYNC B1 ;  /* 0x0000000000017941 */ /* 0x000fea0003800000 */
.L_x_7432:
        /* <DEDUP_REMOVED lines=15> */
.L_x_7436:
        /* <DEDUP_REMOVED lines=12> */
.L_x_7439:
[----:B------:R-:W-:Y:S02]  /*eed0*/  IMAD.MOV.U32 R130, RZ, RZ, R112 ;  /* 0x000000ffff827224 */ /* 0x000fe400078e0070 */
.L_x_7440:
[----:B------:R-:W-:Y:S05]  /*eee0*/  BSYNC B1 ;  /* 0x0000000000017941 */ /* 0x000fea0003800000 */
.L_x_7438:
        /* <DEDUP_REMOVED lines=16> */
.L_x_7444:
[----:B------:R-:W-:Y:S05]  /*eff0*/  BSYNC B2 ;  /* 0x0000000000027941 */ /* 0x000fea0003800000 */
.L_x_7443:
        /* <DEDUP_REMOVED lines=44> */
.L_x_7442:
[----:B------:R-:W-:Y:S05]  /*f2c0*/  BSYNC B1 ;  /* 0x0000000000017941 */ /* 0x000fea0003800000 */
.L_x_7441:
        /* <DEDUP_REMOVED lines=10> */
.L_x_7437:
        /* <DEDUP_REMOVED lines=12> */
.L_x_7446:
[----:B------:R-:W-:Y:S02]  /*f430*/  IMAD.MOV.U32 R106, RZ, RZ, R112 ;  /* 0x000000ffff6a7224 */ /* 0x000fe400078e0070 */
.L_x_7447:
[----:B------:R-:W-:Y:S05]  /*f440*/  BSYNC B1 ;  /* 0x0000000000017941 */ /* 0x000fea0003800000 */
.L_x_7445:
        /* <DEDUP_REMOVED lines=16> */
.L_x_7451:
[----:B------:R-:W-:Y:S05]  /*f550*/  BSYNC B2 ;  /* 0x0000000000027941 */ /* 0x000fea0003800000 */
.L_x_7450:
        /* <DEDUP_REMOVED lines=44> */
.L_x_7449:
[----:B------:R-:W-:Y:S05]  /*f820*/  BSYNC B1 ;  /* 0x0000000000017941 */ /* 0x000fea0003800000 */
.L_x_7448:
        /* <DEDUP_REMOVED lines=13> */
.L_x_7452:
        /* <DEDUP_REMOVED lines=12> */
.L_x_7455:
[----:B------:R-:W-:Y:S02]  /*f9c0*/  IMAD.MOV.U32 R106, RZ, RZ, R112 ;  /* 0x000000ffff6a7224 */ /* 0x000fe400078e0070 */
.L_x_7456:
[----:B------:R-:W-:Y:S05]  /*f9d0*/  BSYNC B1 ;  /* 0x0000000000017941 */ /* 0x000fea0003800000 */
.L_x_7454:
        /* <DEDUP_REMOVED lines=16> */
.L_x_7460:
[----:B------:R-:W-:Y:S05]  /*fae0*/  BSYNC B2 ;  /* 0x0000000000027941 */ /* 0x000fea0003800000 */
.L_x_7459:
        /* <DEDUP_REMOVED lines=44> */
.L_x_7458:
[----:B------:R-:W-:Y:S05]  /*fdb0*/  BSYNC B1 ;  /* 0x0000000000017941 */ /* 0x000fea0003800000 */
.L_x_7457:
        /* <DEDUP_REMOVED lines=10> */
.L_x_7453:
        /* <DEDUP_REMOVED lines=12> */
.L_x_7462:
[----:B------:R-:W-:Y:S02]  /*ff20*/  IMAD.MOV.U32 R106, RZ, RZ, R112 ;  /* 0x000000ffff6a7224 */ /* 0x000fe400078e0070 */
.L_x_7463:
[----:B------:R-:W-:Y:S05]  /*ff30*/  BSYNC B1 ;  /* 0x0000000000017941 */ /* 0x000fea0003800000 */
.L_x_7461:
        /* <DEDUP_REMOVED lines=16> */
.L_x_7467:
[----:B------:R-:W-:Y:S05]  /*10040*/  BSYNC B2 ;  /* 0x0000000000027941 */ /* 0x000fea0003800000 */
.L_x_7466:
        /* <DEDUP_REMOVED lines=44> */
.L_x_7465:
[----:B------:R-:W-:Y:S05]  /*10310*/  BSYNC B1 ;  /* 0x0000000000017941 */ /* 0x000fea0003800000 */
.L_x_7464:
        /* <DEDUP_REMOVED lines=13> */
.L_x_7468:
        /* <DEDUP_REMOVED lines=12> */
.L_x_7471:
[----:B------:R-:W-:Y:S02]  /*104b0*/  IMAD.MOV.U32 R78, RZ, RZ, R112 ;  /* 0x000000ffff4e7224 */ /* 0x000fe400078e0070 */
.L_x_7472:
[----:B------:R-:W-:Y:S05]  /*104c0*/  BSYNC B1 ;  /* 0x0000000000017941 */ /* 0x000fea0003800000 */
.L_x_7470:
        /* <DEDUP_REMOVED lines=16> */
.L_x_7476:
[----:B------:R-:W-:Y:S05]  /*105d0*/  BSYNC B2 ;  /* 0x0000000000027941 */ /* 0x000fea0003800000 */
.L_x_7475:
        /* <DEDUP_REMOVED lines=44> */
.L_x_7474:
[----:B------:R-:W-:Y:S05]  /*108a0*/  BSYNC B1 ;  /* 0x0000000000017941 */ /* 0x000fea0003800000 */
.L_x_7473:
        /* <DEDUP_REMOVED lines=10> */
.L_x_7469:
        /* <DEDUP_REMOVED lines=12> */
.L_x_7478:
[----:B------:R-:W-:Y:S02]  /*10a10*/  IMAD.MOV.U32 R78, RZ, RZ, R112 ;  /* 0x000000ffff4e7224 */ /* 0x000fe400078e0070 */
.L_x_7479:
[----:B------:R-:W-:Y:S05]  /*10a20*/  BSYNC B1 ;  /* 0x0000000000017941 */ /* 0x000fea0003800000 */
.L_x_7477:
        /* <DEDUP_REMOVED lines=16> */
.L_x_7483:
[----:B------:R-:W-:Y:S05]  /*10b30*/  BSYNC B2 ;  /* 0x0000000000027941 */ /* 0x000fea0003800000 */
.L_x_7482:
        /* <DEDUP_REMOVED lines=44> */
.L_x_7481:
[----:B------:R-:W-:Y:S05]  /*10e00*/  BSYNC B1 ;  /* 0x0000000000017941 */ /* 0x000fea0003800000 */
.L_x_7480:
        /* <DEDUP_REMOVED lines=13> */
.L_x_7484:
        /* <DEDUP_REMOVED lines=12> */
.L_x_7487:
[----:B------:R-:W-:Y:S02]  /*10fa0*/  IMAD.MOV.U32 R78, RZ, RZ, R112 ;  /* 0x000000ffff4e7224 */ /* 0x000fe400078e0070 */
.L_x_7488:
[----:B------:R-:W-:Y:S05]  /*10fb0*/  BSYNC B1 ;  /* 0x0000000000017941 */ /* 0x000fea0003800000 */
.L_x_7486:
        /* <DEDUP_REMOVED lines=16> */
.L_x_7492:
[----:B------:R-:W-:Y:S05]  /*110c0*/  BSYNC B2 ;  /* 0x0000000000027941 */ /* 0x000fea0003800000 */
.L_x_7491:
        /* <DEDUP_REMOVED lines=44> */
.L_x_7490:
[----:B------:R-:W-:Y:S05]  /*11390*/  BSYNC B1 ;  /* 0x0000000000017941 */ /* 0x000fea0003800000 */
.L_x_7489:
        /* <DEDUP_REMOVED lines=10> */
.L_x_7485:
        /* <DEDUP_REMOVED lines=12> */
.L_x_7494:
[----:B------:R-:W-:Y:S02]  /*11500*/  IMAD.MOV.U32 R78, RZ, RZ, R112 ;  /* 0x000000ffff4e7224 */ /* 0x000fe400078e0070 */
.L_x_7495:
[----:B------:R-:W-:Y:S05]  /*11510*/  BSYNC B1 ;  /* 0x0000000000017941 */ /* 0x000fea0003800000 */
.L_x_7493:
        /* <DEDUP_REMOVED lines=16> */
.L_x_7499:
[----:B------:R-:W-:Y:S05]  /*11620*/  BSYNC B2 ;  /* 0x0000000000027941 */ /* 0x000fea0003800000 */
.L_x_7498:
        /* <DEDUP_REMOVED lines=44> */
.L_x_7497:
[----:B------:R-:W-:Y:S05]  /*118f0*/  BSYNC B1 ;  /* 0x0000000000017941 */ /* 0x000fea0003800000 */
.L_x_7496:
        /* <DEDUP_REMOVED lines=13> */
.L_x_7500:
        /* <DEDUP_REMOVED lines=12> */
.L_x_7503:
[----:B------:R-:W-:Y:S02]  /*11a90*/  IMAD.MOV.U32 R155, RZ, RZ, R112 ;  /* 0x000000ffff9b7224 */ /* 0x000fe400078e0070 */
.L_x_7504:
[----:B------:R-:W-:Y:S05]  /*11aa0*/  BSYNC B1 ;  /* 0x0000000000017941 */ /* 0x000fea0003800000 */
.L_x_7502:
        /* <DEDUP_REMOVED lines=16> */
.L_x_7508:
[----:B------:R-:W-:Y:S05]  /*11bb0*/  BSYNC B2 ;  /* 0x0000000000027941 */ /* 0x000fea0003800000 */
.L_x_7507:
        /* <DEDUP_REMOVED lines=44> */
.L_x_7506:
[----:B------:R-:W-:Y:S05]  /*11e80*/  BSYNC B1 ;  /* 0x0000000000017941 */ /* 0x000fea0003800000 */
.L_x_7505:
        /* <DEDUP_REMOVED lines=10> */
.L_x_7501:
        /* <DEDUP_REMOVED lines=21> */
[----:B------:R-:W-:Y:S01]  /*12080*/  LOP3.LUT R154, R158, R154, R156, 0xfe, !PT ;  /* 0x0000009a9e9a7212 */ /* 0x000fe200078efe9c */
[----:B------:R-:W-:Y:S01]  /*12090*/  IMAD.SHL.U32 R158, R152, 0x8, RZ ;  /* 0x00000008989e7824 */ /* 0x000fe200078e00ff */
[----:B------:R-:W-:Y:S01]  /*120a0*/  LOP3.LUT P6, RZ, R160, 0x8, RZ, 0xc0, !PT ;  /* 0x00000008a0ff7812 */ /* 0x000fe200078cc0ff */
        /* <DEDUP_REMOVED lines=30> */
.L_x_7509:
[----:B------:R-:W-:Y:S02]  /*12290*/  IADD3 R152, R152, 0x100, RZ ;  /* 0x0000010098987810 */ /* 0x000fe40007ffe0ff */
.L_x_7380:
[----:B------:R-:W-:Y:S05]  /*122a0*/  BSYNC B0 ;  /* 0x0000000000007941 */ /* 0x000fea0003800000 */
.L_x_7379:
        /* <DEDUP_REMOVED lines=30> */
.L_x_7513:
[----:B0-----:R-:W-:Y:S02]  /*12490*/  IMAD.MOV.U32 R155, RZ, RZ, R112 ;  /* 0x000000ffff9b7224 */ /* 0x001fe400078e0070 */
.L_x_7514:
[----:B------:R-:W-:Y:S05]  /*124a0*/  BSYNC B1 ;  /* 0x0000000000017941 */ /* 0x000fea0003800000 */
.L_x_7512:
        /* <DEDUP_REMOVED lines=16> */
.L_x_7518:
[----:B------:R-:W-:Y:S05]  /*125b0*/  BSYNC B2 ;  /* 0x0000000000027941 */ /* 0x000fea0003800000 */
.L_x_7517:
        /* <DEDUP_REMOVED lines=44> */
.L_x_7516:
[----:B------:R-:W-:Y:S05]  /*12880*/  BSYNC B1 ;  /* 0x0000000000017941 */ /* 0x000fea0003800000 */
.L_x_7515:
        /* <DEDUP_REMOVED lines=18> */
.L_x_7519:
        /* <DEDUP_REMOVED lines=12> */
.L_x_7522:
[----:B------:R-:W-:Y:S02]  /*12a70*/  IMAD.MOV.U32 R142, RZ, RZ, R112 ;  /* 0x000000ffff8e7224 */ /* 0x000fe400078e0070 */
.L_x_7523:
[----:B------:R-:W-:Y:S05]  /*12a80*/  BSYNC B1 ;  /* 0x0000000000017941 */ /* 0x000fea0003800000 */
.L_x_7521:
        /* <DEDUP_REMOVED lines=16> */
.L_x_7527:
[----:B------:R-:W-:Y:S05]  /*12b90*/  BSYNC B2 ;  /* 0x0000000000027941 */ /* 0x000fea0003800000 */
.L_x_7526:
        /* <DEDUP_REMOVED lines=43> */
.L_x_7525:
[----:B------:R-:W-:Y:S05]  /*12e50*/  BSYNC B1 ;  /* 0x0000000000017941 */ /* 0x000fea0003800000 */
.L_x_7524:
        /* <DEDUP_REMOVED lines=10> */
.L_x_7520:
        /* <DEDUP_REMOVED lines=12> */
.L_x_7529:
[----:B------:R-:W-:Y:S02]  /*12fc0*/  IMAD.MOV.U32 R134, RZ, RZ, R112 ;  /* 0x000000ffff867224 */ /* 0x000fe400078e0070 */
.L_x_7530:
[----:B------:R-:W-:Y:S05]  /*12fd0*/  BSYNC B1 ;  /* 0x0000000000017941 */ /* 0x000fea0003800000 */
.L_x_7528:
        /* <DEDUP_REMOVED lines=16> */
.L_x_7534:
[----:B------:R-:W-:Y:S05]  /*130e0*/  BSYNC B2 ;  /* 0x0000000000027941 */ /* 0x000fea0003800000 */
.L_x_7533:
        /* <DEDUP_REMOVED lines=44> */
.L_x_7532:
[----:B------:R-:W-:Y:S05]  /*133b0*/  BSYNC B1 ;  /* 0x0000000000017941 */ /* 0x000fea0003800000 */
.L_x_7531:
        /* <DEDUP_REMOVED lines=15> */
.L_x_7535:
        /* <DEDUP_REMOVED lines=12> */
.L_x_7538:
[----:B------:R-:W-:Y:S02]  /*13570*/  IMAD.MOV.U32 R106, RZ, RZ, R112 ;  /* 0x000000ffff6a7224 */ /* 0x000fe400078e0070 */
.L_x_7539:
[----:B------:R-:W-:Y:S05]  /*13580*/  BSYNC B1 ;  /* 0x0000000000017941 */ /* 0x000fea0003800000 */
.L_x_7537:
        /* <DEDUP_REMOVED lines=16> */
.L_x_7543:
[----:B------:R-:W-:Y:S05]  /*13690*/  BSYNC B2 ;  /* 0x0000000000027941 */ /* 0x000fea0003800000 */
.L_x_7542:
        /* <DEDUP_REMOVED lines=43> */
.L_x_7541:
[----:B------:R-:W-:Y:S05]  /*13950*/  BSYNC B1 ;  /* 0x0000000000017941 */ /* 0x000fea0003800000 */
.L_x_7540:
        /* <DEDUP_REMOVED lines=10> */
.L_x_7536:
        /* <DEDUP_REMOVED lines=12> */
.L_x_7545:
[----:B------:R-:W-:Y:S02]  /*13ac0*/  IMAD.MOV.U32 R134, RZ, RZ, R112 ;  /* 0x000000ffff867224 */ /* 0x000fe400078e0070 */
.L_x_7546:
[----:B------:R-:W-:Y:S05]  /*13ad0*/  BSYNC B1 ;  /* 0x0000000000017941 */ /* 0x000fea0003800000 */
.L_x_7544:
        /* <DEDUP_REMOVED lines=16> */
.L_x_7550:
[----:B------:R-:W-:Y:S05]  /*13be0*/  BSYNC B2 ;  /* 0x0000000000027941 */ /* 0x000fea0003800000 */
.L_x_7549:
        /* <DEDUP_REMOVED lines=44> */
.L_x_7548:
[----:B------:R-:W-:Y:S05]  /*13eb0*/  BSYNC B1 ;  /* 0x0000000000017941 */ /* 0x000fea0003800000 */
.L_x_7547:
        /* <DEDUP_REMOVED lines=15> */
.L_x_7551:
        /* <DEDUP_REMOVED lines=12> */
.L_x_7554:
[----:B------:R-:W-:Y:S02]  /*14070*/  IMAD.MOV.U32 R134, RZ, RZ, R112 ;  /* 0x000000ffff867224 */ /* 0x000fe400078e0070 */
.L_x_7555:
[----:B------:R-:W-:Y:S05]  /*14080*/  BSYNC B1 ;  /* 0x0000000000017941 */ /* 0x000fea0003800000 */
.L_x_7553:
        /* <DEDUP_REMOVED lines=16> */
.L_x_7559:
[----:B------:R-:W-:Y:S05]  /*14190*/  BSYNC B2 ;  /* 0x0000000000027941 */ /* 0x000fea0003800000 */
.L_x_7558:
        /* <DEDUP_REMOVED lines=44> */
.L_x_7557:
[----:B------:R-:W-:Y:S05]  /*14460*/  BSYNC B1 ;  /* 0x0000000000017941 */ /* 0x000fea0003800000 */
.L_x_7556:
        /* <DEDUP_REMOVED lines=10> */
.L_x_7552:
        /* <DEDUP_REMOVED lines=12> */
.L_x_7561:
[----:B------:R-:W-:Y:S02]  /*145d0*/  IMAD.MOV.U32 R134, RZ, RZ, R112 ;  /* 0x000000ffff867224 */ /* 0x000fe400078e0070 */
.L_x_7562:
[----:B------:R-:W-:Y:S05]  /*145e0*/  BSYNC B1 ;  /* 0x0000000000017941 */ /* 0x000fea0003800000 */
.L_x_7560:
        /* <DEDUP_REMOVED lines=16> */
.L_x_7566:
[----:B------:R-:W-:Y:S05]  /*146f0*/  BSYNC B2 ;  /* 0x0000000000027941 */ /* 0x000fea0003800000 */
.L_x_7565:
        /* <DEDUP_REMOVED lines=44> */
.L_x_7564:
[----:B------:R-:W-:Y:S05]  /*149c0*/  BSYNC B1 ;  /* 0x0000000000017941 */ /* 0x000fea0003800000 */
.L_x_7563:
        /* <DEDUP_REMOVED lines=15> */
.L_x_7567:
        /* <DEDUP_REMOVED lines=12> */
.L_x_7570:
[----:B------:R-:W-:Y:S02]  /*14b80*/  IMAD.MOV.U32 R134, RZ, RZ, R112 ;  /* 0x000000ffff867224 */ /* 0x000fe400078e0070 */
.L_x_7571:
[----:B------:R-:W-:Y:S05]  /*14b90*/  BSYNC B1 ;  /* 0x0000000000017941 */ /* 0x000fea0003800000 */
.L_x_7569:
        /* <DEDUP_REMOVED lines=16> */
.L_x_7575:
[----:B------:R-:W-:Y:S05]  /*14ca0*/  BSYNC B2 ;  /* 0x0000000000027941 */ /* 0x000fea0003800000 */
.L_x_7574:
        /* <DEDUP_REMOVED lines=44> */
.L_x_7573:
[----:B------:R-:W-:Y:S05]  /*14f70*/  BSYNC B1 ;  /* 0x0000000000017941 */ /* 0x000fea0003800000 */
.L_x_7572:
        /* <DEDUP_REMOVED lines=10> */
.L_x_7568:
        /* <DEDUP_REMOVED lines=12> */
.L_x_7577:
[----:B------:R-:W-:Y:S02]  /*150e0*/  IMAD.MOV.U32 R106, RZ, RZ, R112 ;  /* 0x000000ffff6a7224 */ /* 0x000fe400078e0070 */
.L_x_7578:
[----:B------:R-:W-:Y:S05]  /*150f0*/  BSYNC B1 ;  /* 0x0000000000017941 */ /* 0x000fea0003800000 */
.L_x_7576:
        /* <DEDUP_REMOVED lines=16> */
.L_x_7582:
[----:B------:R-:W-:Y:S05]  /*15200*/  BSYNC B2 ;  /* 0x0000000000027941 */ /* 0x000fea0003800000 */
.L_x_7581:
        /* <DEDUP_REMOVED lines=44> */
.L_x_7580:
[----:B------:R-:W-:Y:S05]  /*154d0*/  BSYNC B1 ;  /* 0x0000000000017941 */ /* 0x000fea0003800000 */
.L_x_7579:
        /* <DEDUP_REMOVED lines=13> */
.L_x_7583:
        /* <DEDUP_REMOVED lines=12> */
.L_x_7586:
[----:B------:R-:W-:Y:S02]  /*15670*/  IMAD.MOV.U32 R106, RZ, RZ, R112 ;  /* 0x000000ffff6a7224 */ /* 0x000fe400078e0070 */
.L_x_7587:
[----:B------:R-:W-:Y:S05]  /*15680*/  BSYNC B1 ;  /* 0x0000000000017941 */ /* 0x000fea0003800000 */
.L_x_7585:
        /* <DEDUP_REMOVED lines=16> */
.L_x_7591:
[----:B------:R-:W-:Y:S05]  /*15790*/  BSYNC B2 ;  /* 0x0000000000027941 */ /* 0x000fea0003800000 */
.L_x_7590:
        /* <DEDUP_REMOVED lines=44> */
.L_x_7589:
[----:B------:R-:W-:Y:S05]  /*15a60*/  BSYNC B1 ;  /* 0x0000000000017941 */ /* 0x000fea0003800000 */
.L_x_7588:
        /* <DEDUP_REMOVED lines=10> */
.L_x_7584:
        /* <DEDUP_REMOVED lines=12> */
.L_x_7593:
[----:B------:R-:W-:Y:S02]  /*15bd0*/  IMAD.MOV.U32 R106, RZ, RZ, R112 ;  /* 0x000000ffff6a7224 */ /* 0x000fe400078e0070 */
.L_x_7594:
[----:B------:R-:W-:Y:S05]  /*15be0*/  BSYNC B1 ;  /* 0x0000000000017941 */ /* 0x000fea0003800000 */
.L_x_7592:
        /* <DEDUP_REMOVED lines=16> */
.L_x_7598:
[----:B------:R-:W-:Y:S05]  /*15cf0*/  BSYNC B2 ;  /* 0x0000000000027941 */ /* 0x000fea0003800000 */
.L_x_7597:
        /* <DEDUP_REMOVED lines=44> */
.L_x_7596:
[----:B------:R-:W-:Y:S05]  /*15fc0*/  BSYNC B1 ;  /* 0x0000000000017941 */ /* 0x000fea0003800000 */
.L_x_7595:
        /* <DEDUP_REMOVED lines=13> */
.L_x_7599:
        /* <DEDUP_REMOVED lines=12> */
.L_x_7602:
[----:B------:R-:W-:Y:S02]  /*16160*/  IMAD.MOV.U32 R78, RZ, RZ, R112 ;  /* 0x000000ffff4e7224 */ /* 0x000fe400078e0070 */
.L_x_7603:
[----:B------:R-:W-:Y:S05]  /*16170*/  BSYNC B1 ;  /* 0x0000000000017941 */ /* 0x000fea0003800000 */
.L_x_7601:
        /* <DEDUP_REMOVED lines=16> */
.L_x_7607:
[----:B------:R-:W-:Y:S05]  /*16280*/  BSYNC B2 ;  /* 0x0000000000027941 */ /* 0x000fea0003800000 */
.L_x_7606:
        /* <DEDUP_REMOVED lines=44> */
.L_x_7605:
[----:B------:R-:W-:Y:S05]  /*16550*/  BSYNC B1 ;  /* 0x0000000000017941 */ /* 0x000fea0003800000 */
.L_x_7604:
        /* <DEDUP_REMOVED lines=10> */
.L_x_7600:
        /* <DEDUP_REMOVED lines=12> */
.L_x_7609:
[----:B------:R-:W-:Y:S02]  /*166c0*/  IMAD.MOV.U32 R78, RZ, RZ, R112 ;  /* 0x000000ffff4e7224 */ /* 0x000fe400078e0070 */
.L_x_7610:
[----:B------:R-:W-:Y:S05]  /*166d0*/  BSYNC B1 ;  /* 0x0000000000017941 */ /* 0x000fea0003800000 */
.L_x_7608:
        /* <DEDUP_REMOVED lines=16> */
.L_x_7614:
[----:B------:R-:W-:Y:S05]  /*167e0*/  BSYNC B2 ;  /* 0x0000000000027941 */ /* 0x000fea0003800000 */
.L_x_7613:
        /* <DEDUP_REMOVED lines=44> */
.L_x_7612:
[----:B------:R-:W-:Y:S05]  /*16ab0*/  BSYNC B1 ;  /* 0x0000000000017941 */ /* 0x000fea0003800000 */
.L_x_7611:
        /* <DEDUP_REMOVED lines=13> */
.L_x_7615:
        /* <DEDUP_REMOVED lines=12> */
.L_x_7618:
[----:B------:R-:W-:Y:S02]  /*16c50*/  IMAD.MOV.U32 R78, RZ, RZ, R112 ;  /* 0x000000ffff4e7224 */ /* 0x000fe400078e0070 */
.L_x_7619:
[----:B------:R-:W-:Y:S05]  /*16c60*/  BSYNC B1 ;  /* 0x0000000000017941 */ /* 0x000fea0003800000 */
.L_x_7617:
        /* <DEDUP_REMOVED lines=16> */
.L_x_7623:
[----:B------:R-:W-:Y:S05]  /*16d70*/  BSYNC B2 ;  /* 0x0000000000027941 */ /* 0x000fea0003800000 */
.L_x_7622:
        /* <DEDUP_REMOVED lines=44> */
.L_x_7621:
[----:B------:R-:W-:Y:S05]  /*17040*/  BSYNC B1 ;  /* 0x0000000000017941 */ /* 0x000fea0003800000 */
.L_x_7620:
        /* <DEDUP_REMOVED lines=10> */
.L_x_7616:
        /* <DEDUP_REMOVED lines=12> */
.L_x_7625:
[----:B------:R-:W-:Y:S02]  /*171b0*/  IMAD.MOV.U32 R78, RZ, RZ, R112 ;  /* 0x000000ffff4e7224 */ /* 0x000fe400078e0070 */
.L_x_7626:
[----:B------:R-:W-:Y:S05]  /*171c0*/  BSYNC B1 ;  /* 0x0000000000017941 */ /* 0x000fea0003800000 */
.L_x_7624:
        /* <DEDUP_REMOVED lines=16> */
.L_x_7630:
[----:B------:R-:W-:Y:S05]  /*172d0*/  BSYNC B2 ;  /* 0x0000000000027941 */ /* 0x000fea0003800000 */
.L_x_7629:
        /* <DEDUP_REMOVED lines=44> */
.L_x_7628:
[----:B------:R-:W-:Y:S05]  /*175a0*/  BSYNC B1 ;  /* 0x0000000000017941 */ /* 0x000fea0003800000 */
.L_x_7627:
        /* <DEDUP_REMOVED lines=13> */
.L_x_7631:
        /* <DEDUP_REMOVED lines=12> */
.L_x_7634:
[----:B------:R-:W-:Y:S02]  /*17740*/  IMAD.MOV.U32 R155, RZ, RZ, R112 ;  /* 0x000000ffff9b7224 */ /* 0x000fe400078e0070 */
.L_x_7635:
[----:B------:R-:W-:Y:S05]  /*17750*/  BSYNC B1 ;  /* 0x0000000000017941 */ /* 0x000fea0003800000 */
.L_x_7633:
        /* <DEDUP_REMOVED lines=16> */
.L_x_7639:
[----:B------:R-:W-:Y:S05]  /*17860*/  BSYNC B2 ;  /* 0x0000000000027941 */ /* 0x000fea0003800000 */
.L_x_7638:
        /* <DEDUP_REMOVED lines=44> */
.L_x_7637:
[----:B------:R-:W-:Y:S05]  /*17b30*/  BSYNC B1 ;  /* 0x0000000000017941 */ /* 0x000fea0003800000 */
.L_x_7636:
        /* <DEDUP_REMOVED lines=10> */
.L_x_7632:
        /* <DEDUP_REMOVED lines=27> */
[----:B------:R-:W-:Y:S02]  /*17d90*/  SHF.R.U32.HI R152, RZ, 0x1d, R152 ;  /* 0x0000001dff987819 */ /* 0x000fe40000011698 */
        /* <DEDUP_REMOVED lines=26> */
.L_x_7511:
[----:B------:R-:W-:Y:S05]  /*17f40*/  BSYNC B0 ;  /* 0x0000000000007941 */ /* 0x000fea0003800000 */
.L_x_7510:
        /* <DEDUP_REMOVED lines=43> */
.L_x_7652:
        /* <DEDUP_REMOVED lines=15> */
[----:B------:R-:W-:Y:S02]  /*182f0*/  FADD.FTZ R77, R146, -R76 ;  /* 0x8000004c924d7221 */ /* 0x000fe40000010000 */
[----:B------:R-:W-:Y:S02]  /*18300*/  FFMA.FTZ R154, R155, R155, R154 ;  /* 0x0000009b9b9a7223 */ /* 0x000fe4000001009a */
[----:B------:R-:W-:-:S02]  /*18310*/  FADD.FTZ R152, R125, -R76 ;  /* 0x8000004c7d987221 */ /* 0x000fc40000010000 */
        /* <DEDUP_REMOVED lines=68> */
.L_x_7653:
        /* <DEDUP_REMOVED lines=22> */
[----:B------:R-:W-:Y:S03]  /*188c0*/  I2F R157, R157 ;  /* 0x0000009d009d7306 */ /* 0x000fe60000201400 */
[----:B------:R-:W1:Y:S05]  /*188d0*/  SHFL.DOWN PT, R163, R154, 0x2, 0x1f ;  /* 0x08401f009aa37f89 */ /* 0x000e6a00000e0000 */
[----:B0-----:R-:W2:Y:S08]  /*188e0*/  I2F R156, R154 ;  /* 0x0000009a009c7306 */ /* 0x001eb00000201400 */
[----:B--2---:R-:W0:Y:S01]  /*188f0*/  MUFU.RCP R155, R156 ;  /* 0x0000009c009b7308 */ /* 0x004e220000001000 */
[----:B---3--:R-:W2:Y:S01]  /*18900*/  SHFL.DOWN PT, R159, R76, 0x4, 0x1f ;  /* 0x08801f004c9f7f89 */ /* 0x008ea200000e0000 */
[----:B-1----:R-:W-:-:S03]  /*18910*/  IMAD.IADD R154, R154, 0x1, R163 ;  /* 0x000000019a9a7824 */ /* 0x002fc600078e02a3 */
[----:B------:R-:W1:Y:S03]  /*18920*/  SHFL.DOWN PT, R152, R77, 0x4, 0x1f ;  /* 0x08801f004d987f89 */ /* 0x000e6600000e0000 */
[----:B------:R-:W3:Y:S08]  /*18930*/  I2F R78, R154 ;  /* 0x0000009a004e7306 */ /* 0x000ef00000201400 */
[----:B------:R-:W4:Y:S01]  /*18940*/  I2F R163, R163 ;  /* 0x000000a300a37306 */ /* 0x000f220000201400 */
[----:B--2---:R-:W-:-:S02]  /*18950*/  FADD.FTZ R158, -R159, R76 ;  /* 0x0000004c9f9e7221 */ /* 0x004fc40000010100 */
[----:B------:R-:W-:Y:S02]  /*18960*/  FMUL.FTZ R159, R159, R157 ;  /* 0x0000009d9f9f7220 */ /* 0x000fe40000410000 */
[----:B------:R-:W-:Y:S02]  /*18970*/  FMUL.FTZ R158, R158, R158 ;  /* 0x0000009e9e9e7220 */ /* 0x000fe40000410000 */
[----:B------:R-:W-:Y:S02]  /*18980*/  FFMA.FTZ R76, R161, R76, R159 ;  /* 0x0000004ca14c7223 */ /* 0x000fe4000001009f */
[----:B------:R-:W-:Y:S02]  /*18990*/  FMUL.FTZ R158, R158, R161 ;  /* 0x000000a19e9e7220 */ /* 0x000fe40000410000 */
[----:B-1----:R-:W-:Y:S01]  /*189a0*/  FADD.FTZ R152, R152, R77 ;  /* 0x0000004d98987221 */ /* 0x002fe20000010000 */
[----:B------:R-:W1:Y:S01]  /*189b0*/  SHFL.DOWN PT, R161, R154, 0x1, 0x1f ;  /* 0x08201f009aa17f89 */ /* 0x000e6200000e0000 */
[----:B------:R-:W-:-:S02]  /*189c0*/  FMUL.FTZ R158, R158, R157 ;  /* 0x0000009d9e9e7220 */ /* 0x000fc40000410000 */
[C---:B0-----:R-:W-:Y:S02]  /*189d0*/  FMUL.FTZ R157, R155.reuse, R76 ;  /* 0x0000004c9b9d7220 */ /* 0x041fe40000410000 */
[----:B------:R-:W-:Y:S02]  /*189e0*/  FFMA.FTZ R152, R155, R158, R152 ;  /* 0x0000009e9b987223 */ /* 0x000fe40000010098 */
[----:B---3--:R-:W0:Y:S01]  /*189f0*/  MUFU.RCP R155, R78 ;  /* 0x0000004e009b7308 */ /* 0x008e220000001000 */
[----:B------:R-:W2:Y:S04]  /*18a00*/  SHFL.DOWN PT, R76, R157, 0x2, 0x1f ;  /* 0x08401f009d4c7f89 */ /* 0x000ea800000e0000 */
[----:B------:R-:W3:Y:S01]  /*18a10*/  SHFL.DOWN PT, R77, R152, 0x2, 0x1f ;  /* 0x08401f00984d7f89 */ /* 0x000ee200000e0000 */
[----:B-1----:R-:W-:-:S02]  /*18a20*/  IMAD.IADD R154, R154, 0x1, R161 ;  /* 0x000000019a9a7824 */ /* 0x002fc400078e02a1 */
[----:B------:R-:W-:Y:S01]  /*18a30*/  I2F R161, R161 ;  /* 0x000000a100a17306 */ /* 0x000fe20000201400 */
[----:B--2---:R-:W-:Y:S02]  /*18a40*/  FADD.FTZ R158, R157, -R76 ;  /* 0x8000004c9d9e7221 */ /* 0x004fe40000010000 */
[----:B----4-:R-:W-:-:S05]  /*18a50*/  FMUL.FTZ R76, R76, R163 ;  /* 0x000000a34c4c7220 */ /* 0x010fca0000410000 */
[----:B------:R-:W1:Y:S01]  /*18a60*/  I2F R154, R154 ;  /* 0x0000009a009a7306 */ /* 0x000e620000201400 */
[----:B------:R-:W-:-:S04]  /*18a70*/  FMUL.FTZ R159, R158, R158 ;  /* 0x0000009e9e9f7220 */ /* 0x000fc80000410000 */
[C---:B------:R-:W-:Y:S02]  /*18a80*/  FMUL.FTZ R159, R156.reuse, R159 ;  /* 0x0000009f9c9f7220 */ /* 0x040fe40000410000 */
[----:B------:R-:W-:Y:S02]  /*18a90*/  FFMA.FTZ R156, R156, R157, R76 ;  /* 0x0000009d9c9c7223 */ /* 0x000fe4000001004c */
[----:B---3--:R-:W-:Y:S02]  /*18aa0*/  FADD.FTZ R76, R152, R77 ;  /* 0x0000004d984c7221 */ /* 0x008fe40000010000 */
[----:B0-----:R-:W-:Y:S02]  /*18ab0*/  FMUL.FTZ R77, R155, R156 ;  /* 0x0000009c9b4d7220 */ /* 0x001fe40000410000 */
[----:B------:R-:W-:-:S03]  /*18ac0*/  FMUL.FTZ R159, R159, R163 ;  /* 0x000000a39f9f7220 */ /* 0x000fc60000410000 */
[----:B------:R-:W0:Y:S01]  /*18ad0*/  SHFL.DOWN PT, R152, R77, 0x1, 0x1f ;  /* 0x08201f004d987f89 */ /* 0x000e2200000e0000 */
[----:B------:R-:W-:Y:S01]  /*18ae0*/  FFMA.FTZ R76, R155, R159, R76 ;  /* 0x0000009f9b4c7223 */ /* 0x000fe2000001004c */
[----:B-1----:R-:W1:Y:S04]  /*18af0*/  MUFU.RCP R156, R154 ;  /* 0x0000009a009c7308 */ /* 0x002e680000001000 */
[----:B------:R-:W2:Y:S01]  /*18b00*/  SHFL.DOWN PT, R155, R76, 0x1, 0x1f ;  /* 0x08201f004c9b7f89 */ /* 0x000ea200000e0000 */
[----:B0-----:R-:W-:Y:S02]  /*18b10*/  FADD.FTZ R157, R77, -R152 ;  /* 0x800000984d9d7221 */ /* 0x001fe40000010000 */
[----:B------:R-:W-:Y:S02]  /*18b20*/  FMUL.FTZ R152, R152, R161 ;  /* 0x000000a198987220 */ /* 0x000fe40000410000 */
[----:B------:R-:W-:-:S02]  /*18b30*/  FMUL.FTZ R157, R157, R157 ;  /* 0x0000009d9d9d7220 */ /* 0x000fc40000410000 */
[C---:B------:R-:W-:Y:S02]  /*18b40*/  FFMA.FTZ R159, R78.reuse, R77, R152 ;  /* 0x0000004d4e9f7223 */ /* 0x040fe40000010098 */
[----:B------:R-:W-:Y:S02]  /*18b50*/  FMUL.FTZ R157, R78, R157 ;  /* 0x0000009d4e9d7220 */ /* 0x000fe40000410000 */
[----:B-1----:R-:W-:Y:S02]  /*18b60*/  FMUL.FTZ R159, R156, R159 ;  /* 0x0000009f9c9f7220 */ /* 0x002fe40000410000 */
[----:B------:R-:W-:Y:S02]  /*18b70*/  FMUL.FTZ R157, R157, R161 ;  /* 0x000000a19d9d7220 */ /* 0x000fe40000410000 */
[----:B--2---:R-:W-:Y:S02]  /*18b80*/  FADD.FTZ R155, R76, R155 ;  /* 0x0000009b4c9b7221 */ /* 0x004fe40000010000 */
[----:B------:R-:W0:Y:S01]  /*18b90*/  SHFL.IDX PT, R159, R159, RZ, 0x1f ;  /* 0x00001fff9f9f7589 */ /* 0x000e2200000e0000 */
[----:B------:R-:W-:-:S02]  /*18ba0*/  IMAD.MOV.U32 R76, RZ, RZ, c[0x0][0x1e0] ;  /* 0x00007800ff4c7624 */ /* 0x000fc400078e00ff */
[----:B------:R-:W-:Y:S02]  /*18bb0*/  FFMA.FTZ R155, R156, R157, R155 ;  /* 0x0000009d9c9b7223 */ /* 0x000fe4000001009b */
[----:B------:R-:W-:-:S04]  /*18bc0*/  @!P0 IMAD.MOV.U32 R78, RZ, RZ, 0x4 ;  /* 0x00000004ff4e8424 */ /* 0x000fc800078e00ff */
[----:B------:R-:W1:Y:S01]  /*18bd0*/  SHFL.IDX PT, R155, R155, RZ, 0x1f ;  /* 0x00001fff9b9b7589 */ /* 0x000e6200000e0000 */
[----:B------:R-:W-:-:S04]  /*18be0*/  @!P0 IMAD.WIDE R78, R89, R78, c[0x0][0x1a8] ;  /* 0x00006a00594e8625 */ /* 0x000fc800078e024e */
[C---:B0-----:R-:W-:Y:S01]  /*18bf0*/  FMUL.FTZ R77, R159.reuse, R159 ;  /* 0x0000009f9f4d7220 */ /* 0x041fe20000410000 */
[----:B------:R-:W-:-:S04]  /*18c00*/  FSEL R161, R159, RZ, !P1 ;  /* 0x000000ff9fa17208 */ /* 0x000fc80004800000 */
[----:B------:R-:W-:Y:S01]  /*18c10*/  FSEL R77, R77, RZ, P1 ;  /* 0x000000ff4d4d7208 */ /* 0x000fe20000800000 */
[----:B-1----:R-:W-:-:S04]  /*18c20*/  FFMA.FTZ R76, R155, R76, c[0x0][0x228] ;  /* 0x00008a009b4c7623 */ /* 0x002fc8000001004c */
[----:B------:R-:W-:Y:S02]  /*18c30*/  FADD.FTZ R152, R76, R77 ;  /* 0x0000004d4c987221 */ /* 0x000fe40000010000 */
[----:B------:R-:W-:-:S04]  /*18c40*/  @!P0 IMAD.MOV.U32 R76, RZ, RZ, 0x4 ;  /* 0x00000004ff4c8424 */ /* 0x000fc800078e00ff */
[----:B------:R-:W0:Y:S01]  /*18c50*/  MUFU.RSQ R152, R152 ;  /* 0x0000009800987308 */ /* 0x000e220000001400 */
[----:B------:R-:W-:-:S05]  /*18c60*/  @!P0 IMAD.WIDE R76, R89, R76, c[0x0][0x1a0] ;  /* 0x00006800594c8625 */ /* 0x000fca00078e024c */
[----:B------:R1:W-:Y:S04]  /*18c70*/  @!P0 STG.E [R76.64], R159 ;  /* 0x0000009f4c008986 */ /* 0x0003e8000c101904 */
[----:B0-----:R1:W-:Y:S01]  /*18c80*/  @!P0 STG.E [R78.64], R152 ;  /* 0x000000984e008986 */ /* 0x0013e2000c101904 */
[----:B------:R-:W-:Y:S05]  /*18c90*/  @!P2 BRA `(.L_x_7643) ;  /* 0x000002000000a947 */ /* 0x000fea0003800000 */
[--C-:B-1----:R-:W-:Y:S02]  /*18ca0*/  FADD.FTZ R77, R144, -R161.reuse ;  /* 0x800000a1904d7221 */ /* 0x102fe40000010000 */
[----:B------:R-:W-:Y:S02]  /*18cb0*/  FADD.FTZ R79, R147, -R161 ;  /* 0x800000a1934f7221 */ /* 0x000fe40000010000 */
[C---:B------:R-:W-:Y:S02]  /*18cc0*/  FMUL.FTZ R77, R152.reuse, R77 ;  /* 0x0000004d984d7220 */ /* 0x040fe40000410000 */
[----:B------:R-:W-:-:S02]  /*18cd0*/  FMUL.FTZ R78, R152, R79 ;  /* 0x0000004f984e7220 */ /* 0x000fc40000410000 */
[----:B-----5:R-:W-:Y:S02]  /*18ce0*/  FFMA.FTZ R76, R56, R77, R64 ;  /* 0x0000004d384c7223 */ /* 0x020fe40000010040 */
[----:B------:R-:W-:Y:S02]  /*18cf0*/  FFMA.FTZ R77, R57, R78, R65 ;  /* 0x0000004e394d7223 */ /* 0x000fe40000010041 */
[--C-:B------:R-:W-:Y:S02]  /*18d00*/  FADD.FTZ R79, R149, -R161.reuse ;  /* 0x800000a1954f7221 */ /* 0x100fe40000010000 */
[--C-:B------:R-:W-:Y:S01]  /*18d10*/  FADD.FTZ R155, R148, -R161.reuse ;  /* 0x800000a1949b7221 */ /* 0x100fe20000010000 */
[----:B------:R-:W-:Y:S01]  /*18d20*/  F2FP.BF16.PACK_AB R76, R77, R76 ;  /* 0x0000004c4d4c723e */ /* 0x000fe200000010ff */
[----:B------:R-:W-:Y:S02]  /*18d30*/  FADD.FTZ R77, R146, -R161 ;  /* 0x800000a1924d7221 */ /* 0x000fe40000010000 */
[----:B------:R-:W-:-:S02]  /*18d40*/  FMUL.FTZ R78, R152, R79 ;  /* 0x0000004f984e7220 */ /* 0x000fc40000410000 */
[--C-:B------:R-:W-:Y:S02]  /*18d50*/  FADD.FTZ R79, R151, -R161.reuse ;  /* 0x800000a1974f7221 */ /* 0x100fe40000010000 */
[C---:B------:R-:W-:Y:S02]  /*18d60*/  FMUL.FTZ R77, R152.reuse, R77 ;  /* 0x0000004d984d7220 */ /* 0x040fe40000410000 */
[C---:B------:R-:W-:Y:S02]  /*18d70*/  FMUL.FTZ R155, R152.reuse, R155 ;  /* 0x0000009b989b7220 */ /* 0x040fe40000410000 */
[----:B------:R-:W-:Y:S02]  /*18d80*/  FMUL.FTZ R154, R152, R79 ;  /* 0x0000004f989a7220 */ /* 0x000fe40000410000 */
[--C-:B------:R-:W-:Y:S02]  /*18d90*/  FADD.FTZ R157, R150, -R161.reuse ;  /* 0x800000a1969d7221 */ /* 0x100fe40000010000 */
[----:B------:R-:W-:-:S02]  /*18da0*/  FADD.FTZ R159, R153, -R161 ;  /* 0x800000a1999f7221 */ /* 0x000fc40000010000 */
        /* <DEDUP_REMOVED lines=8> */
[----:B------:R-:W-:-:S02]  /*18e30*/  FFMA.FTZ R79, R54, R157, R62 ;  /* 0x0000009d364f7223 */ /* 0x000fc4000001003e */
[----:B------:R-:W-:Y:S02]  /*18e40*/  FFMA.FTZ R156, R55, R156, R63 ;  /* 0x0000009c379c7223 */ /* 0x000fe4000001003f */
[----:B------:R-:W-:-:S03]  /*18e50*/  IMAD.MOV.U32 R154, RZ, RZ, 0x10 ;  /* 0x00000010ff9a7424 */ /* 0x000fc600078e00ff */
[----:B------:R-:W-:Y:S01]  /*18e60*/  F2FP.BF16.PACK_AB R79, R156, R79 ;  /* 0x0000004f9c4f723e */ /* 0x000fe200000010ff */
[C---:B------:R-:W-:Y:S01]  /*18e70*/  IMAD.WIDE.U32 R154, R123.reuse, R154, c[0x0][0x208] ;  /* 0x000082007b9a7625 */ /* 0x040fe200078e009a */
[----:B------:R-:W-:-:S04]  /*18e80*/  IADD3 R123, R123, 0x100, RZ ;  /* 0x000001007b7b7810 */ /* 0x000fc80007ffe0ff */
[----:B------:R0:W-:Y:S03]  /*18e90*/  STG.E.128 [R154.64], R76 ;  /* 0x0000004c9a007986 */ /* 0x0001e6000c101d04 */
.L_x_7643:
[----:B------:R-:W-:Y:S05]  /*18ea0*/  BSYNC B0 ;  /* 0x0000000000007941 */ /* 0x000fea0003800000 */
.L_x_7642:
[----:B------:R-:W-:Y:S01]  /*18eb0*/  LOP3.LUT P0, RZ, R160, 0x100, RZ, 0xc0, !PT ;  /* 0x00000100a0ff7812 */ /* 0x000fe2000780c0ff */
[----:B------:R-:W-:-:S12]  /*18ec0*/  BSSY B0, `(.L_x_7644) ;  /* 0x0000022000007945 */ /* 0x000fd80003800000 */
[----:B------:R-:W-:Y:S05]  /*18ed0*/  @!P0 BRA `(.L_x_7645) ;  /* 0x0000020000008947 */ /* 0x000fea0003800000 */
[--C-:B01----:R-:W-:Y:S02]  /*18ee0*/  FADD.FTZ R77, R124, -R161.reuse ;  /* 0x800000a17c4d7221 */ /* 0x103fe40000010000 */
[----:B------:R-:W-:Y:S02]  /*18ef0*/  FADD.FTZ R79, R125, -R161 ;  /* 0x800000a17d4f7221 */ /* 0x000fe40000010000 */
[C---:B------:R-:W-:Y:S02]  /*18f00*/  FMUL.FTZ R77, R152.reuse, R77 ;  /* 0x0000004d984d7220 */ /* 0x040fe40000410000 */
[----:B------:R-:W-:Y:S02]  /*18f10*/  FMUL.FTZ R78, R152, R79 ;  /* 0x0000004f984e7220 */ /* 0x000fe40000410000 */
[----:B-----5:R-:W-:Y:S02]  /*18f20*/  FFMA.FTZ R76, R40, R77, R48 ;  /* 0x0000004d284c7223 */ /* 0x020fe40000010030 */
[----:B------:R-:W-:-:S02]  /*18f30*/  FFMA.FTZ R77, R41, R78, R49 ;  /* 0x0000004e294d7223 */ /* 0x000fc40000010031 */
[--C-:B------:R-:W-:Y:S02]  /*18f40*/  FADD.FTZ R79, R135, -R161.reuse ;  /* 0x800000a1874f7221 */ /* 0x100fe40000010000 */
[--C-:B------:R-:W-:Y:S01]  /*18f50*/  FADD.FTZ R155, R136, -R161.reuse ;  /* 0x800000a1889b7221 */ /* 0x100fe20000010000 */
[----:B------:R-:W-:Y:S01]  /*18f60*/  F2FP.BF16.PACK_AB R76, R77, R76 ;  /* 0x0000004c4d4c723e */ /* 0x000fe200000010ff */
[--C-:B------:R-:W-:Y:S02]  /*18f70*/  FADD.FTZ R77, R126, -R161.reuse ;  /* 0x800000a17e4d7221 */ /* 0x100fe40000010000 */
[C---:B------:R-:W-:Y:S02]  /*18f80*/  FMUL.FTZ R78, R152.reuse, R79 ;  /* 0x0000004f984e7220 */ /* 0x040fe40000410000 */
[----:B------:R-:W-:Y:S02]  /*18f90*/  FADD.FTZ R79, R137, -R161 ;  /* 0x800000a1894f7221 */ /* 0x000fe40000010000 */
[----:B------:R-:W-:-:S02]  /*18fa0*/  FMUL.FTZ R77, R152, R77 ;  /* 0x0000004d984d7220 */ /* 0x000fc40000410000 */
[C---:B------:R-:W-:Y:S02]  /*18fb0*/  FMUL.FTZ R155, R152.reuse, R155 ;  /* 0x0000009b989b7220 */ /* 0x040fe40000410000 */
[----:B------:R-:W-:Y:S02]  /*18fc0*/  FMUL.FTZ R154, R152, R79 ;  /* 0x0000004f989a7220 */ /* 0x000fe40000410000 */
[--C-:B------:R-:W-:Y:S02]  /*18fd0*/  FADD.FTZ R157, R138, -R161.reuse ;  /* 0x800000a18a9d7221 */ /* 0x100fe40000010000 */
[----:B------:R-:W-:Y:S02]  /*18fe0*/  FADD.FTZ R159, R145, -R161 ;  /* 0x800000a1919f7221 */ /* 0x000fe40000010000 */
        /* <DEDUP_REMOVED lines=10> */
[----:B------:R-:W-:-:S03]  /*19090*/  IMAD.MOV.U32 R154, RZ, RZ, 0x10 ;  /* 0x00000010ff9a7424 */ /* 0x000fc600078e00ff */
[----:B------:R-:W-:Y:S01]  /*190a0*/  F2FP.BF16.PACK_AB R79, R156, R79 ;  /* 0x0000004f9c4f723e */ /* 0x000fe200000010ff */
[C---:B------:R-:W-:Y:S01]  /*190b0*/  IMAD.WIDE.U32 R154, R123.reuse, R154, c[0x0][0x208] ;  /* 0x000082007b9a7625 */ /* 0x040fe200078e009a */
[----:B------:R-:W-:-:S04]  /*190c0*/  IADD3 R123, R123, 0x100, RZ ;  /* 0x000001007b7b7810 */ /* 0x000fc80007ffe0ff */
[----:B------:R0:W-:Y:S03]  /*190d0*/  STG.E.128 [R154.64], R76 ;  /* 0x0000004c9a007986 */ /* 0x0001e6000c101d04 */
.L_x_7645:
[----:B------:R-:W-:Y:S05]  /*190e0*/  BSYNC B0 ;  /* 0x0000000000007941 */ /* 0x000fea0003800000 */
.L_x_7644:
        /* <DEDUP_REMOVED lines=35> */
.L_x_7647:
[----:B------:R-:W-:Y:S05]  /*19320*/  BSYNC B0 ;  /* 0x0000000000007941 */ /* 0x000fea0003800000 */
.L_x_7646:
[----:B------:R-:W-:Y:S01]  /*19330*/  LOP3.LUT P0, RZ, R160, 0x40, RZ, 0xc0, !PT ;  /* 0x00000040a0ff7812 */ /* 0x000fe2000780c0ff */
[----:B------:R-:W-:-:S12]  /*19340*/  BSSY B0, `(.L_x_7648) ;  /* 0x0000021000007945 */ /* 0x000fd80003800000 */
[----:B------:R-:W-:Y:S05]  /*19350*/  @!P0 BRA `(.L_x_7649) ;  /* 0x000001f000008947 */ /* 0x000fea0003800000 */
[--C-:B------:R-:W-:Y:S02]  /*19360*/  FADD.FTZ R163, R134, -R161.reuse ;  /* 0x800000a186a37221 */ /* 0x100fe40000010000 */
[--C-:B------:R-:W-:Y:S02]  /*19370*/  FADD.FTZ R165, R143, -R161.reuse ;  /* 0x800000a18fa57221 */ /* 0x100fe40000010000 */
[--C-:B01----:R-:W-:Y:S02]  /*19380*/  FADD.FTZ R79, R132, -R161.reuse ;  /* 0x800000a1844f7221 */ /* 0x103fe40000010000 */
[C---:B------:R-:W-:Y:S02]  /*19390*/  FMUL.FTZ R163, R152.reuse, R163 ;  /* 0x000000a398a37220 */ /* 0x040fe40000410000 */
[----:B------:R-:W-:Y:S02]  /*193a0*/  FMUL.FTZ R76, R152, R165 ;  /* 0x000000a5984c7220 */ /* 0x000fe40000410000 */
[----:B------:R-:W-:-:S02]  /*193b0*/  FADD.FTZ R77, R131, -R161 ;  /* 0x800000a1834d7221 */ /* 0x000fc40000010000 */
[--C-:B------:R-:W-:Y:S02]  /*193c0*/  FADD.FTZ R155, R133, -R161.reuse ;  /* 0x800000a1859b7221 */ /* 0x100fe40000010000 */
[----:B------:R-:W-:Y:S02]  /*193d0*/  FADD.FTZ R157, R140, -R161 ;  /* 0x800000a18c9d7221 */ /* 0x000fe40000010000 */
[----:B------:R-:W-:Y:S02]  /*193e0*/  FMUL.FTZ R78, R152, R79 ;  /* 0x0000004f984e7220 */ /* 0x000fe40000410000 */
[----:B-----5:R-:W-:Y:S02]  /*193f0*/  FFMA.FTZ R79, R6, R163, R14 ;  /* 0x000000a3064f7223 */ /* 0x020fe4000001000e */
[----:B------:R-:W-:Y:S02]  /*19400*/  FFMA.FTZ R76, R7, R76, R15 ;  /* 0x0000004c074c7223 */ /* 0x000fe4000001000f */
[----:B------:R-:W-:-:S02]  /*19410*/  FMUL.FTZ R77, R152, R77 ;  /* 0x0000004d984d7220 */ /* 0x000fc40000410000 */
[--C-:B------:R-:W-:Y:S01]  /*19420*/  FADD.FTZ R159, R141, -R161.reuse ;  /* 0x800000a18d9f7221 */ /* 0x100fe20000010000 */
[----:B------:R-:W-:Y:S01]  /*19430*/  F2FP.BF16.PACK_AB R79, R76, R79 ;  /* 0x0000004f4c4f723e */ /* 0x000fe200000010ff */
[C---:B------:R-:W-:Y:S02]  /*19440*/  FMUL.FTZ R155, R152.reuse, R155 ;  /* 0x0000009b989b7220 */ /* 0x040fe40000410000 */
[----:B------:R-:W-:Y:S02]  /*19450*/  FMUL.FTZ R154, R152, R157 ;  /* 0x0000009d989a7220 */ /* 0x000fe40000410000 */
[----:B------:R-:W-:Y:S02]  /*19460*/  FADD.FTZ R161, R142, -R161 ;  /* 0x800000a18ea17221 */ /* 0x000fe40000010000 */
[----:B------:R-:W-:Y:S02]  /*19470*/  FFMA.FTZ R76, R8, R77, R16 ;  /* 0x0000004d084c7223 */ /* 0x000fe40000010010 */
[----:B------:R-:W-:-:S02]  /*19480*/  FMUL.FTZ R159, R152, R159 ;  /* 0x0000009f989f7220 */ /* 0x000fc40000410000 */
[----:B------:R-:W-:Y:S02]  /*19490*/  FFMA.FTZ R77, R10, R155, R18 ;  /* 0x0000009b0a4d7223 */ /* 0x000fe40000010012 */
[----:B------:R-:W-:Y:S02]  /*194a0*/  FFMA.FTZ R154, R11, R154, R19 ;  /* 0x0000009a0b9a7223 */ /* 0x000fe40000010013 */
[----:B------:R-:W-:Y:S02]  /*194b0*/  FMUL.FTZ R152, R152, R161 ;  /* 0x000000a198987220 */ /* 0x000fe40000410000 */
[----:B------:R-:W-:Y:S01]  /*194c0*/  FFMA.FTZ R155, R9, R78, R17 ;  /* 0x0000004e099b7223 */ /* 0x000fe20000010011 */
[----:B------:R-:W-:Y:S01]  /*194d0*/  F2FP.BF16.PACK_AB R77, R154, R77 ;  /* 0x0000004d9a4d723e */ /* 0x000fe200000010ff */
[----:B------:R-:W-:Y:S02]  /*194e0*/  FFMA.FTZ R159, R4, R159, R12 ;  /* 0x0000009f049f7223 */ /* 0x000fe4000001000c */
[----:B------:R-:W-:Y:S01]  /*194f0*/  FFMA.FTZ R152, R5, R152, R13 ;  /* 0x0000009805987223 */ /* 0x000fe2000001000d */
[----:B------:R-:W-:Y:S01]  /*19500*/  F2FP.BF16.PACK_AB R76, R155, R76 ;  /* 0x0000004c9b4c723e */ /* 0x000fe200000010ff */
[----:B------:R-:W-:-:S03]  /*19510*/  IMAD.MOV.U32 R154, RZ, RZ, 0x10 ;  /* 0x00000010ff9a7424 */ /* 0x000fc600078e00ff */
[----:B------:R-:W-:Y:S01]  /*19520*/  F2FP.BF16.PACK_AB R78, R152, R159 ;  /* 0x0000009f984e723e */ /* 0x000fe200000010ff */
[----:B------:R-:W-:-:S05]  /*19530*/  IMAD.WIDE.U32 R154, R123, R154, c[0x0][0x208] ;  /* 0x000082007b9a7625 */ /* 0x000fca00078e009a */
[----:B------:R0:W-:Y:S02]  /*19540*/  STG.E.128 [R154.64], R76 ;  /* 0x0000004c9a007986 */ /* 0x0001e4000c101d04 */
.L_x_7649:
[----:B------:R-:W-:Y:S05]  /*19550*/  BSYNC B0 ;  /* 0x0000000000007941 */ /* 0x000fea0003800000 */
.L_x_7648:
[----:B------:R-:W-:Y:S02]  /*19560*/  IADD3 R89, R89, c[0x0][0x160], RZ ;  /* 0x0000580059597a10 */ /* 0x000fe40007ffe0ff */
[----:B------:R-:W-:Y:S02]  /*19570*/  LOP3.LUT P1, RZ, R108, 0xff, RZ, 0xc0, !PT ;  /* 0x000000ff6cff7812 */ /* 0x000fe4000782c0ff */
[----:B------:R-:W-:Y:S02]  /*19580*/  ISETP.GE.AND P0, PT, R89, c[0x0][0x164], PT ;  /* 0x0000590059007a0c */ /* 0x000fe40003f06270 */
[----:B------:R-:W-:-:S11]  /*19590*/  SEL R108, RZ, 0x1, P1 ;  /* 0x00000001ff6c7807 */ /* 0x000fd60000800000 */
[----:B01---5:R-:W-:Y:S01]  /*195a0*/  @P0 CALL.REL.NOINC `(.L_x_7650) ;  /* 0x0000001000000944 */ /* 0x023fe20003c00000 */
[----:B------:R-:W-:Y:S05]  /*195b0*/  BRA `(.L_x_7651) ;  /* 0xfffe768000007947 */ /* 0x000fea000383ffff */
.L_x_7650:
[----:B------:R-:W-:Y:S05]  /*195c0*/  EXIT ;  /* 0x000000000000794d */ /* 0x000fea0003800000 */
.L_x_7640:
[----:B------:R-:W-:Y:S01]  /*195d0*/  IMAD.MOV.U32 R158, RZ, RZ, 0x1 ;  /* 0x00000001ff9e7424 */ /* 0x000fe200078e00ff */
[----:B------:R-:W-:Y:S01]  /*195e0*/  MOV R162, 0xffffffff ;  /* 0xffffffff00a27802 */ /* 0x000fe20000000f00 */
[----:B------:R-:W-:Y:S01]  /*195f0*/  IMAD.MOV.U32 R79, RZ, RZ, 0x1f ;  /* 0x0000001fff4f7424 */ /* 0x000fe200078e00ff */
[----:B------:R-:W-:Y:S02]  /*19600*/  MOV R154, 0x19620 ;  /* 0x00019620009a7802 */ /* 0x000fe40000000f00 */
[----:B-1---5:R-:W-:Y:S05]  /*19610*/  CALL.REL.NOINC `($__internal_22_$__cuda_sm70_shflsync_bfly_p) ;  /* 0x000007e000007944 */ /* 0x022fea0003c00000 */
[----:B-1----:R-:W-:Y:S01]  /*19620*/  IMAD.MOV.U32 R76, RZ, RZ, R79 ;  /* 0x000000ffff4c7224 */ /* 0x002fe200078e004f */
[----:B0-----:R-:W-:Y:S05]  /*19630*/  BRA `(.L_x_7652) ;  /* 0xffffebc000007947 */ /* 0x001fea000383ffff */
.L_x_7641:
[----:B------:R-:W-:Y:S01]  /*19640*/  IMAD.MOV.U32 R158, RZ, RZ, 0x2 ;  /* 0x00000002ff9e7424 */ /* 0x000fe200078e00ff */
[----:B------:R-:W-:Y:S01]  /*19650*/  MOV R154, 0x19690 ;  /* 0x00019690009a7802 */ /* 0x000fe20000000f00 */
[----:B------:R-:W-:Y:S02]  /*19660*/  IMAD.MOV.U32 R79, RZ, RZ, 0x1f ;  /* 0x0000001fff4f7424 */ /* 0x000fe400078e00ff */
[----:B------:R-:W-:Y:S02]  /*19670*/  IMAD.MOV.U32 R162, RZ, RZ, -0x1 ;  /* 0xffffffffffa27424 */ /* 0x000fe400078e00ff */
[----:B-1---5:R-:W-:Y:S05]  /*19680*/  CALL.REL.NOINC `($__internal_22_$__cuda_sm70_shflsync_bfly_p) ;  /* 0x0000077000007944 */ /* 0x022fea0003c00000 */
[----:B01----:R-:W-:Y:S01]  /*19690*/  FADD.FTZ R77, R77, R79 ;  /* 0x0000004f4d4d7221 */ /* 0x003fe20000010000 */
[----:B------:R-:W-:Y:S01]  /*196a0*/  MOV R154, 0x196f0 ;  /* 0x000196f0009a7802 */ /* 0x000fe20000000f00 */
[----:B------:R-:W-:-:S02]  /*196b0*/  IMAD.MOV.U32 R158, RZ, RZ, 0x4 ;  /* 0x00000004ff9e7424 */ /* 0x000fc400078e00ff */
[----:B------:R-:W-:Y:S02]  /*196c0*/  IMAD.MOV.U32 R79, RZ, RZ, 0x1f ;  /* 0x0000001fff4f7424 */ /* 0x000fe400078e00ff */
[----:B------:R-:W-:Y:S02]  /*196d0*/  IMAD.MOV.U32 R162, RZ, RZ, -0x1 ;  /* 0xffffffffffa27424 */ /* 0x000fe400078e00ff */
[----:B------:R-:W-:Y:S05]  /*196e0*/  CALL.REL.NOINC `($__internal_22_$__cuda_sm70_shflsync_bfly_p) ;  /* 0x0000071000007944 */ /* 0x000fea0003c00000 */
[----:B01----:R-:W-:Y:S01]  /*196f0*/  FADD.FTZ R77, R77, R79 ;  /* 0x0000004f4d4d7221 */ /* 0x003fe20000010000 */
[----:B------:R-:W-:Y:S01]  /*19700*/  MOV R154, 0x19750 ;  /* 0x00019750009a7802 */ /* 0x000fe20000000f00 */
[----:B------:R-:W-:Y:S02]  /*19710*/  IMAD.MOV.U32 R158, RZ, RZ, 0x8 ;  /* 0x00000008ff9e7424 */ /* 0x000fe400078e00ff */
[----:B------:R-:W-:Y:S02]  /*19720*/  IMAD.MOV.U32 R79, RZ, RZ, 0x1f ;  /* 0x0000001fff4f7424 */ /* 0x000fe400078e00ff */
[----:B------:R-:W-:Y:S02]  /*19730*/  IMAD.MOV.U32 R162, RZ, RZ, -0x1 ;  /* 0xffffffffffa27424 */ /* 0x000fe400078e00ff */
[----:B------:R-:W-:Y:S05]  /*19740*/  CALL.REL.NOINC `($__internal_22_$__cuda_sm70_shflsync_bfly_p) ;  /* 0x000006b000007944 */ /* 0x000fea0003c00000 */
[----:B01----:R-:W-:Y:S01]  /*19750*/  FADD.FTZ R77, R77, R79 ;  /* 0x0000004f4d4d7221 */ /* 0x003fe20000010000 */
[----:B------:R-:W-:Y:S01]  /*19760*/  MOV R154, 0x197b0 ;  /* 0x000197b0009a7802 */ /* 0x000fe20000000f00 */
[----:B------:R-:W-:-:S02]  /*19770*/  IMAD.MOV.U32 R158, RZ, RZ, 0x10 ;  /* 0x00000010ff9e7424 */ /* 0x000fc400078e00ff */
[----:B------:R-:W-:Y:S02]  /*19780*/  IMAD.MOV.U32 R79, RZ, RZ, 0x1f ;  /* 0x0000001fff4f7424 */ /* 0x000fe400078e00ff */
[----:B------:R-:W-:Y:S02]  /*19790*/  IMAD.MOV.U32 R162, RZ, RZ, -0x1 ;  /* 0xffffffffffa27424 */ /* 0x000fe400078e00ff */
[----:B------:R-:W-:Y:S05]  /*197a0*/  CALL.REL.NOINC `($__internal_22_$__cuda_sm70_shflsync_bfly_p) ;  /* 0x0000065000007944 */ /* 0x000fea0003c00000 */
[----:B-1----:R-:W-:Y:S01]  /*197b0*/  FADD.FTZ R76, R77, R79 ;  /* 0x0000004f4d4c7221 */ /* 0x002fe20000010000 */
[----:B------:R-:W-:Y:S01]  /*197c0*/  LOP3.LUT P3, RZ, R160, 0x20, RZ, 0xc0, !PT ;  /* 0x00000020a0ff7812 */ /* 0x000fe2000786c0ff */
[----:B0-----:R-:W-:Y:S02]  /*197d0*/  IMAD.MOV.U32 R158, RZ, RZ, 0x1 ;  /* 0x00000001ff9e7424 */ /* 0x001fe400078e00ff */
[----:B------:R-:W-:Y:S02]  /*197e0*/  FMUL.FTZ R76, R103, R76 ;  /* 0x0000004c674c7220 */ /* 0x000fe40000410000 */
[----:B------:R-:W-:Y:S02]  /*197f0*/  IMAD.MOV.U32 R79, RZ, RZ, 0x1f ;  /* 0x0000001fff4f7424 */ /* 0x000fe400078e00ff */
[----:B------:R-:W-:-:S02]  /*19800*/  FADD.FTZ R77, R144, -R76 ;  /* 0x8000004c904d7221 */ /* 0x000fc40000010000 */
[--C-:B------:R-:W-:Y:S02]  /*19810*/  FADD.FTZ R152, R147, -R76.reuse ;  /* 0x8000004c93987221 */ /* 0x100fe40000010000 */
[----:B------:R-:W-:Y:S02]  /*19820*/  FFMA.FTZ R77, R77, R77, RZ ;  /* 0x0000004d4d4d7223 */ /* 0x000fe400000100ff */
[--C-:B------:R-:W-:Y:S02]  /*19830*/  FADD.FTZ R154, R125, -R76.reuse ;  /* 0x8000004c7d9a7221 */ /* 0x100fe40000010000 */
[----:B------:R-:W-:Y:S02]  /*19840*/  FFMA.FTZ R77, R152, R152, R77 ;  /* 0x00000098984d7223 */ /* 0x000fe4000001004d */
[----:B------:R-:W-:Y:S02]  /*19850*/  FADD.FTZ R152, R146, -R76 ;  /* 0x8000004c92987221 */ /* 0x000fe40000010000 */
[----:B------:R-:W-:-:S02]  /*19860*/  IMAD.MOV.U32 R162, RZ, RZ, -0x1 ;  /* 0xffffffffffa27424 */ /* 0x000fc400078e00ff */
        /* <DEDUP_REMOVED lines=10> */
[----:B------:R-:W-:-:S05]  /*19910*/  FFMA.FTZ R77, R152, R152, R77 ;  /* 0x00000098984d7223 */ /* 0x000fca000001004d */
        /* <DEDUP_REMOVED lines=48> */
[----:B------:R-:W-:-:S03]  /*19c20*/  MOV R154, 0x19c50 ;  /* 0x00019c50009a7802 */ /* 0x000fc60000000f00 */
[----:B------:R-:W-:Y:S02]  /*19c30*/  IMAD.MOV.U32 R77, RZ, RZ, R152 ;  /* 0x000000ffff4d7224 */ /* 0x000fe400078e0098 */
        /* <DEDUP_REMOVED lines=9> */
[----:B------:R-:W-:Y:S02]  /*19cd0*/  IMAD.MOV.U32 R158, RZ, RZ, 0x4 ;  /* 0x00000004ff9e7424 */ /* 0x000fe400078e00ff */
[----:B------:R-:W-:-:S02]  /*19ce0*/  IMAD.MOV.U32 R79, RZ, RZ, 0x1f ;  /* 0x0000001fff4f7424 */ /* 0x000fc400078e00ff */
        /* <DEDUP_REMOVED lines=8> */
[----:B-1----:R-:W-:Y:S01]  /*19d70*/  FADD.FTZ R156, R77, R79 ;  /* 0x0000004f4d9c7221 */ /* 0x002fe20000010000 */
[----:B------:R-:W-:Y:S01]  /*19d80*/  MOV R154, 0x19de0 ;  /* 0x00019de0009a7802 */ /* 0x000fe20000000f00 */
[----:B0-----:R-:W-:Y:S02]  /*19d90*/  IMAD.MOV.U32 R158, RZ, RZ, 0x10 ;  /* 0x00000010ff9e7424 */ /* 0x001fe400078e00ff */
[----:B------:R-:W-:-:S02]  /*19da0*/  IMAD.MOV.U32 R79, RZ, RZ, 0x1f ;  /* 0x0000001fff4f7424 */ /* 0x000fc400078e00ff */
[----:B------:R-:W-:Y:S02]  /*19db0*/  IMAD.MOV.U32 R162, RZ, RZ, -0x1 ;  /* 0xffffffffffa27424 */ /* 0x000fe400078e00ff */
[----:B------:R-:W-:Y:S02]  /*19dc0*/  IMAD.MOV.U32 R77, RZ, RZ, R156 ;  /* 0x000000ffff4d7224 */ /* 0x000fe400078e009c */
[----:B------:R-:W-:Y:S05]  /*19dd0*/  CALL.REL.NOINC `($__internal_22_$__cuda_sm70_shflsync_bfly_p) ;  /* 0x0000002000007944 */ /* 0x000fea0003c00000 */
[----:B-1----:R-:W-:Y:S01]  /*19de0*/  IMAD.MOV.U32 R155, RZ, RZ, R79 ;  /* 0x000000ffff9b7224 */ /* 0x002fe200078e004f */
[----:B0-----:R-:W-:Y:S05]  /*19df0*/  BRA `(.L_x_7653) ;  /* 0xffffe96000007947 */ /* 0x001fea000383ffff */
        .weak           $__internal_22_$__cuda_sm70_shflsync_bfly_p
        .type           $__internal_22_$__cuda_sm70_shflsync_bfly_p,@function
        .size           $__internal_22_$__cuda_sm70_shflsync_bfly_p,(.L_x_26482 - $__internal_22_$__cuda_sm70_shflsync_bfly_p)
$__internal_22_$__cuda_sm70_shflsync_bfly_p:
[----:B------:R-:W-:Y:S01]  /*19e00*/  IMAD.MOV.U32 R155, RZ, RZ, 0x0 ;  /* 0x00000000ff9b7424 */ /* 0x000fe200078e00ff */
[----:B------:R-:W-:Y:S04]  /*19e10*/  WARPSYNC R162 ;  /* 0x000000a200007348 */ /* 0x000fe80003800000 */
[----:B------:R0:W1:Y:S01]  /*19e20*/  SHFL.BFLY PT, R79, R77, R158, R79 ;  /* 0x0c00009e4d4f7389 */ /* 0x00006200000e004f */
[----:B------:R-:W-:Y:S05]  /*19e30*/  RET.REL.NODEC R154 `(_ZN10layer_norm31ln_parallel_residual_fwd_kernelINS_13Kernel_traitsIf13__nv_bfloat16S2_S2_fjLj8192ELj1ELj1ELj8ELj16ENS_18Kernel_traits_baseILj8192EfS2_S2_S2_fjLj256EEEEELb1ELb1ELb0EEEvNS_9FwdParamsE) ;  /* 0xfffe61c09a007950 */ /* 0x000fea0003c3ffff */
.L_x_7654:
        /* <DEDUP_REMOVED lines=12> */
.L_x_26482:


//--------------------- .text._ZN10layer_norm31ln_parallel_residual_fwd_kernelINS_13Kernel_traitsIf13__nv_bfloat16S2_S2_fjLj8192ELj1ELj1ELj8ELj16ENS_18Kernel_traits_baseILj8192EfS2_S2_S2_fjLj256EEEEELb1ELb1ELb1EEEvNS_9FwdParamsE --------------------------
	.section	.text._ZN10layer_norm31ln_parallel_residual_fwd_kernelINS_13Kernel_traitsIf13__nv_bfloat16S2_S2_fjLj8192ELj1ELj1ELj8ELj16ENS_18Kernel_traits_baseILj8192EfS2_S2_S2_fjLj256EEEEELb1ELb1ELb1EEEvNS_9FwdParamsE,"ax",@progbits
	.sectioninfo	@"SHI_REGISTERS=166"
	.align	128
        .global         _ZN10layer_norm31ln_parallel_residual_fwd_kernelINS_13Kernel_traitsIf13__nv_bfloat16S2_S2_fjLj8192ELj1ELj1ELj8ELj16ENS_18Kernel_traits_baseILj8192EfS2_S2_S2_fjLj256EEEEELb1ELb1ELb1EEEvNS_9FwdParamsE
        .type           _ZN10layer_norm31ln_parallel_residual_fwd_kernelINS_13Kernel_traitsIf13__nv_bfloat16S2_S2_fjLj8192ELj1ELj1ELj8ELj16ENS_18Kernel_traits_baseILj8192EfS2_S2_S2_fjLj256EEEEELb1ELb1ELb1EEEvNS_9FwdParamsE,@function
        .size           _ZN10layer_norm31ln_parallel_residual_fwd_kernelINS_13Kernel_traitsIf13__nv_bfloat16S2_S2_fjLj8192ELj1ELj1ELj8ELj16ENS_18Kernel_traits_baseILj8192EfS2_S2_S2_fjLj256EEEEELb1ELb1ELb1EEEvNS_9FwdParamsE,(.L_x_26483 - _ZN10layer_norm31ln_parallel_residual_fwd_kernelINS_13Kernel_traitsIf13__nv_bfloat16S2_S2_fjLj8192ELj1ELj1ELj8ELj16ENS_18Kernel_traits_baseILj8192EfS2_S2_S2_fjLj256EEEEELb1ELb1ELb1EEEvNS_9FwdParamsE)
        .other          _ZN10layer_norm31ln_parallel_residual_fwd_kernelINS_13Kernel_traitsIf13__nv_bfloat16S2_S2_fjLj8192ELj1ELj1ELj8ELj16ENS_18Kernel_traits_baseILj8192EfS2_S2_S2_fjLj256EEEEELb1ELb1ELb1EEEvNS_9FwdParamsE,@"STO_CUDA_ENTRY STV_DEFAULT"
_ZN10layer_norm31ln_parallel_residual_fwd_kernelINS_13Kernel_traitsIf13__nv_bfloat16S2_S2_fjLj8192ELj1ELj1ELj8ELj16ENS_18Kernel_traits_baseILj8192EfS2_S2_S2_fjLj256EEEEELb1ELb1ELb1EEEvNS_9FwdParamsE:
.text._ZN10layer_norm31ln_parallel_residual_fwd_kernelINS_13Kernel_traitsIf13__nv_bfloat16S2_S2_fjLj8192ELj1ELj1ELj8ELj16ENS_18Kernel_traits_baseILj8192EfS2_S2_S2_fjLj256EEEEELb1ELb1ELb1EEEvNS_9FwdParamsE:
        /* <DEDUP_REMOVED lines=9> */
[----:B------:R-:W-:-:S06]  /*0090*/  IMAD.MOV.U32 R2, RZ, RZ, c[0x0][0x230] ;  /* 0x00008c00ff027624 */ /* 0x000fcc00078e00ff */
[----:B------:R-:W-:Y:S02]  /*00a0*/  @P1 IMAD.MOV.U32 R10, RZ, RZ, R152 ;  /* 0x000000ffff0a1224 */ /* 0x000fe400078e0098 */
[----:B------:R-:W-:Y:S01]  /*00b0*/  @P1 IMAD.MOV.U32 R11, RZ, RZ, R153 ;  /* 0x000000ffff0b1224 */ /* 0x000fe200078e0099 */
[----:B------:R-:W-:Y:S01]  /*00c0*/  CS2R R4, SRZ ;  /* 0x0000000000047805 */ /* 0x000fe2000001ff00 */
[----:B------:R-:W-:Y:S01]  /*00d0*/  IMAD.MOV.U32 R3, RZ, RZ, c[0x0][0x234] ;  /* 0x00008d00ff037624 */ /* 0x000fe200078e00ff */
        /* <DEDUP_REMOVED lines=12> */
[C---:B------:R-:W-:Y:S01]  /*01a0*/  IADD3 R36, P2, R68.reuse, c[0x0][0x218], RZ ;  /* 0x0000860044247a10 */ /* 0x040fe20007f5e0ff */
[----:B-1----:R-:W-:Y:S01]  /*01b0*/  CS2R R10, SRZ ;  /* 0x00000000000a7805 */ /* 0x002fe2000001ff00 */
[----:B------:R-:W-:Y:S01]  /*01c0*/  CS2R R26, SRZ ;  /* 0x00000000001a7805 */ /* 0x000fe2000001ff00 */
[----:B------:R-:W-:Y:S01]  /*01d0*/  CS2R R28, SRZ ;  /* 0x00000000001c7805 */ /* 0x000fe2000001ff00 */
[----:B------:R-:W-:Y:S01]  /*01e0*/  CS2R R30, SRZ ;  /* 0x00000000001e7805 */ /* 0x000fe2000001ff00 */
[----:B------:R-:W-:Y:S01]  /*01f0*/  CS2R R32, SRZ ;  /* 0x0000000000207805 */ /* 0x000fe2000001ff00 */
[----:B------:R-:W-:Y:S01]  /*0200*/  CS2R R34, SRZ ;  /* 0x0000000000227805 */ /* 0x000fe2000001ff00 */
[----:B------:R-:W-:Y:S01]  /*0210*/  IMAD.X R37, RZ, RZ, c[0x0][0x21c], P2 ;  /* 0x00008700ff257624 */ /* 0x000fe200010e06ff */
[----:B------:R-:W5:Y:S01]  /*0220*/  @P1 LDG.E.64 R2, [R2.64] ;  /* 0x0000000402021981 */ /* 0x000f62000c1e1b00 */
[----:B------:R-:W-:-:S03]  /*0230*/  IADD3 R68, P3, R68, c[0x0][0x1b0], RZ ;  /* 0x00006c0044447a10 */ /* 0x000fc60007f7e0ff */
[----:B------:R0:W5:Y:S02]  /*0240*/  @P0 LDG.E.128 R4, [R36.64] ;  /* 0x0000000424040981 */ /* 0x000164000c1e1d00 */
[----:B------:R-:W-:Y:S02]  /*0250*/  IMAD.X R69, RZ, RZ, c[0x0][0x1b4], P3 ;  /* 0x00006d00ff457624 */ /* 0x000fe400018e06ff */
[----:B------:R0:W5:Y:S04]  /*0260*/  @P0 LDG.E.128 R8, [R36.64+0x10] ;  /* 0x0000100424080981 */ /* 0x000168000c1e1d00 */
[----:B------:R0:W5:Y:S04]  /*0270*/  @P0 LDG.E.128 R12, [R36.64+0x2000] ;  /* 0x00200004240c0981 */ /* 0x000168000c1e1d00 */
[----:B------:R0:W5:Y:S04]  /*0280*/  @P0 LDG.E.128 R16, [R36.64+0x2010] ;  /* 0x0020100424100981 */ /* 0x000168000c1e1d00 */
[----:B------:R0:W5:Y:S04]  /*0290*/  @P0 LDG.E.128 R20, [R36.64+0x4000] ;  /* 0x0040000424140981 */ /* 0x000168000c1e1d00 */
[----:B------:R0:W5:Y:S04]  /*02a0*/  @P0 LDG.E.128 R24, [R36.64+0x4010] ;  /* 0x0040100424180981 */ /* 0x000168000c1e1d00 */
[----:B------:R0:W5:Y:S04]  /*02b0*/  @P0 LDG.E.128 R28, [R36.64+0x6000] ;  /* 0x00600004241c0981 */ /* 0x000168000c1e1d00 */
[----:B------:R0:W5:Y:S04]  /*02c0*/  @P0 LDG.E.128 R32, [R36.64+0x6010] ;  /* 0x0060100424200981 */ /* 0x000168000c1e1d00 */
[----:B------:R-:W1:Y:S02]  /*02d0*/  S2R R109, SR_CTAID.X ;  /* 0x00000000006d7919 */ /* 0x000e640000002500 */
[----:B-1----:R-:W-:-:S04]  /*02e0*/  LEA.HI R88, R0, R109, RZ, 0x18 ;  /* 0x0000006d00587211 */ /* 0x002fc800078fc0ff */
[----:B------:R-:W-:-:S13]  /*02f0*/  ISETP.GE.AND P2, PT, R88, c[0x0][0x164], PT ;  /* 0x0000590058007a0c */ /* 0x000fda0003f46270 */
[----:B------:R-:W-:Y:S05]  /*0300*/  @P2 EXIT ;  /* 0x000000000000294d */ /* 0x000fea0003800000 */
[----:B0----5:R-:W-:Y:S01]  /*0310*/  @P1 IADD3 R152, P0, R70, c[0x0][0x240], RZ ;  /* 0x0000900046981a10 */ /* 0x021fe20007f1e0ff */
[----:B------:R0:W5:Y:S03]  /*0320*/  LDG.E.128 R36, [R68.64] ;  /* 0x0000000444247981 */ /* 0x000166000c1e1d00 */
        /* <DEDUP_REMOVED lines=11> */
[----:B------:R0:W5:Y:S01]  /*03e0*/  LDG.E.128 R52, [R68.64+0x4000] ;  /* 0x0040000444347981 */ /* 0x000162000c1e1d00 */
[----:B------:R-:W-:-:S03]  /*03f0*/  IADD3 R89, R3, -0x4498517b, RZ ;  /* 0xbb67ae8503597810 */ /* 0x000fc60007ffe0ff */
[----:B------:R0:W5:Y:S01]  /*0400*/  LDG.E.128 R56, [R68.64+0x4010] ;  /* 0x0040100444387981 */ /* 0x000162000c1e1d00 */
[----:B------:R-:W-:-:S03]  /*0410*/  IMAD.WIDE.U32 R74, R74, -0x326172a9, RZ ;  /* 0xcd9e8d574a4a7825 */ /* 0x000fc600078e00ff */
[----:B------:R0:W5:Y:S01]  /*0420*/  LDG.E.128 R60, [R68.64+0x6000] ;  /* 0x00600004443c7981 */ /* 0x000162000c1e1d00 */
[----:B------:R-:W-:-:S03]  /*0430*/  IADD3 R90, R2, -0x61c88647, RZ ;  /* 0x9e3779b9025a7810 */ /* 0x000fc60007ffe0ff */
[----:B------:R0:W5:Y:S01]  /*0440*/  LDG.E.128 R64, [R68.64+0x6010] ;  /* 0x0060100444407981 */ /* 0x000162000c1e1d00 */
[C---:B------:R-:W-:Y:S01]  /*0450*/  IADD3 R91, R2.reuse, 0x3c6ef372, RZ ;  /* 0x3c6ef372025b7810 */ /* 0x040fe20007ffe0ff */
[----:B------:R-:W-:Y:S01]  /*0460*/  IMAD.MOV.U32 R112, RZ, RZ, 0x1 ;  /* 0x00000001ff707424 */ /* 0x000fe200078e00ff */
[C---:B------:R-:W-:Y:S01]  /*0470*/  IADD3 R92, R3.reuse, 0x76cf5d0a, RZ ;  /* 0x76cf5d0a035c7810 */ /* 0x040fe20007ffe0ff */
[----:B------:R-:W-:Y:S01]  /*0480*/  IMAD.MOV.U32 R113, RZ, RZ, RZ ;  /* 0x000000ffff717224 */ /* 0x000fe200078e00ff */
[----:B------:R-:W-:Y:S01]  /*0490*/  IADD3 R93, R3, 0x32370b8f, RZ ;  /* 0x32370b8f035d7810 */ /* 0x000fe20007ffe0ff */
[----:B------:R-:W-:Y:S01]  /*04a0*/  ULDC.U8 UR6, c[0x0][0x1f0] ;  /* 0x00007c0000067ab9 */ /* 0x000fe20000000000 */
[C---:B------:R-:W-:Y:S02]  /*04b0*/  IADD3 R94, R2.reuse, -0x255992d5, RZ ;  /* 0xdaa66d2b025e7810 */ /* 0x040fe40007ffe0ff */
[----:B------:R-:W-:Y:S01]  /*04c0*/  IADD3 R95, R2, 0x78dde6e4, RZ ;  /* 0x78dde6e4025f7810 */ /* 0x000fe20007ffe0ff */
[----:B0-----:R-:W-:Y:S01]  /*04d0*/  IMAD.WIDE.U32 R68, R73, -0x2daee0ad, RZ ;  /* 0xd2511f5349447825 */ /* 0x001fe200078e00ff */
[----:B------:R-:W-:-:S02]  /*04e0*/  IADD3 R96, R3, -0x126145ec, RZ ;  /* 0xed9eba1403607810 */ /* 0x000fc40007ffe0ff */
[----:B------:R-:W-:Y:S02]  /*04f0*/  IADD3 R97, R3, -0x56f99767, RZ ;  /* 0xa906689903617810 */ /* 0x000fe40007ffe0ff */
[----:B------:R-:W-:Y:S02]  /*0500*/  LOP3.LUT R73, R69, R70, R89, 0x96, !PT ;  /* 0x0000004645497212 */ /* 0x000fe400078e9659 */
[----:B------:R-:W-:Y:S02]  /*0510*/  LOP3.LUT R70, R75, R90, R72, 0x96, !PT ;  /* 0x0000005a4b467212 */ /* 0x000fe400078e9648 */
[C---:B------:R-:W-:Y:S01]  /*0520*/  IADD3 R98, R2.reuse, 0x1715609d, RZ ;  /* 0x1715609d02627810 */ /* 0x040fe20007ffe0ff */
[----:B------:R-:W-:Y:S01]  /*0530*/  IMAD.WIDE.U32 R72, R73, -0x326172a9, RZ ;  /* 0xcd9e8d5749487825 */ /* 0x000fe200078e00ff */
[----:B------:R-:W-:Y:S02]  /*0540*/  IADD3 R99, R2, -0x4ab325aa, RZ ;  /* 0xb54cda5602637810 */ /* 0x000fe40007ffe0ff */
[----:B------:R-:W-:Y:S01]  /*0550*/  IADD3 R100, R3, 0x646e171e, RZ ;  /* 0x646e171e03647810 */ /* 0x000fe20007ffe0ff */
[----:B------:R-:W-:Y:S01]  /*0560*/  IMAD.WIDE.U32 R70, R70, -0x2daee0ad, RZ ;  /* 0xd2511f5346467825 */ /* 0x000fe200078e00ff */
[----:B------:R-:W-:-:S02]  /*0570*/  LOP3.LUT R69, R73, R74, R91, 0x96, !PT ;  /* 0x0000004a49457212 */ /* 0x000fc400078e965b */
[----:B------:R-:W-:Y:S02]  /*0580*/  IADD3 R101, R3, 0x1fd5c5a3, RZ ;  /* 0x1fd5c5a303657810 */ /* 0x000fe40007ffe0ff */
[----:B------:R-:W-:Y:S01]  /*0590*/  LOP3.LUT R74, R71, R68, R92, 0x96, !PT ;  /* 0x00000044474a7212 */ /* 0x000fe200078e965c */
[----:B------:R-:W-:Y:S01]  /*05a0*/  IMAD.WIDE.U32 R68, R69, -0x2daee0ad, RZ ;  /* 0xd2511f5345447825 */ /* 0x000fe200078e00ff */
[C---:B------:R-:W-:Y:S02]  /*05b0*/  IADD3 R102, R2.reuse, 0x5384540f, RZ ;  /* 0x5384540f02667810 */ /* 0x040fe40007ffe0ff */
[----:B------:R-:W-:Y:S01]  /*05c0*/  IADD3 R103, R2, -0xe443238, RZ ;  /* 0xf1bbcdc802677810 */ /* 0x000fe20007ffe0ff */
[----:B------:R-:W-:Y:S01]  /*05d0*/  IMAD.WIDE.U32 R74, R74, -0x326172a9, RZ ;  /* 0xcd9e8d574a4a7825 */ /* 0x000fe200078e00ff */
[----:B------:R-:W-:Y:S02]  /*05e0*/  LOP3.LUT R73, R69, R70, R93, 0x96, !PT ;  /* 0x0000004645497212 */ /* 0x000fe400078e965d */
[----:B------:R-:W-:-:S02]  /*05f0*/  IADD3 R104, R3, -0x24c28bd8, RZ ;  /* 0xdb3d742803687810 */ /* 0x000fc40007ffe0ff */
[----:B------:R-:W-:Y:S01]  /*0600*/  LOP3.LUT R70, R75, R72, R94, 0x96, !PT ;  /* 0x000000484b467212 */ /* 0x000fe200078e965e */
[----:B------:R-:W-:Y:S01]  /*0610*/  IMAD.WIDE.U32 R72, R73, -0x326172a9, RZ ;  /* 0xcd9e8d5749487825 */ /* 0x000fe200078e00ff */
[----:B------:R-:W-:Y:S02]  /*0620*/  IADD3 R105, R3, -0x695add53, RZ ;  /* 0x96a522ad03697810 */ /* 0x000fe40007ffe0ff */
[----:B------:R-:W-:Y:S01]  /*0630*/  IADD3 R106, R2, -0x700cb87f, RZ ;  /* 0x8ff34781026a7810 */ /* 0x000fe20007ffe0ff */
[----:B------:R-:W-:Y:S01]  /*0640*/  IMAD.WIDE.U32 R70, R70, -0x2daee0ad, RZ ;  /* 0xd2511f5346467825 */ /* 0x000fe200078e00ff */
[----:B------:R-:W-:Y:S02]  /*0650*/  LOP3.LUT R69, R73, R74, R95, 0x96, !PT ;  /* 0x0000004a49457212 */ /* 0x000fe400078e965f */
[----:B------:R-:W-:Y:S02]  /*0660*/  LOP3.LUT R152, R152, 0x3, RZ, 0xc0, !PT ;  /* 0x0000000398987812 */ /* 0x000fe400078ec0ff */
        /* <DEDUP_REMOVED lines=15> */
[----:B------:R-:W-:-:S04]  /*0760*/  LOP3.LUT R70, R70, R74, R103, 0x96, !PT ;  /* 0x0000004a46467212 */ /* 0x000fc800078e9667 */
[----:B------:R-:W-:Y:S01]  /*0770*/  LOP3.LUT R116, R69, R68, R104, 0x96, !PT ;  /* 0x0000004445747212 */ /* 0x000fe200078e9668 */
[----:B------:R-:W-:Y:S02]  /*0780*/  IMAD R69, R71, -0x326172a9, RZ ;  /* 0xcd9e8d5747457824 */ /* 0x000fe400078e02ff */
[----:B------:R-:W-:Y:S02]  /*0790*/  IMAD R68, R72, -0x2daee0ad, RZ ;  /* 0xd2511f5348447824 */ /* 0x000fe400078e02ff */
[----:B------:R-:W-:-:S04]  /*07a0*/  IMAD.HI.U32 R107, R70, -0x2daee0ad, RZ ;  /* 0xd2511f53466b7827 */ /* 0x000fc800078e00ff */
[----:B------:R-:W-:Y:S01]  /*07b0*/  IMAD.HI.U32 R108, R116, -0x326172a9, RZ ;  /* 0xcd9e8d57746c7827 */ /* 0x000fe200078e00ff */
[----:B------:R-:W-:-:S03]  /*07c0*/  LOP3.LUT R107, R107, R68, R105, 0x96, !PT ;  /* 0x000000446b6b7212 */ /* 0x000fc600078e9669 */
[----:B------:R-:W-:Y:S01]  /*07d0*/  IMAD R114, R70, -0x2daee0ad, RZ ;  /* 0xd2511f5346727824 */ /* 0x000fe200078e02ff */
[----:B------:R-:W-:Y:S01]  /*07e0*/  LOP3.LUT R108, R108, R69, R106, 0x96, !PT ;  /* 0x000000456c6c7212 */ /* 0x000fe200078e966a */
[----:B------:R-:W-:Y:S02]  /*07f0*/  IMAD R116, R116, -0x326172a9, RZ ;  /* 0xcd9e8d5774747824 */ /* 0x000fe400078e02ff */
.L_x_8174:
[----:B------:R-:W-:Y:S01]  /*0800*/  IMAD R72, R88, c[0x0][0x168], RZ ;  /* 0x00005a0058487a24 */ /* 0x000fe200078e02ff */
[----:B------:R-:W-:Y:S01]  /*0810*/  ISETP.NE.U32.AND P0, PT, RZ, c[0x0][0x178], PT ;  /* 0x00005e00ff007a0c */ /* 0x000fe20003f05070 */
[----:B------:R-:W-:Y:S01]  /*0820*/  IMAD.MOV.U32 R85, RZ, RZ, 0x10 ;  /* 0x00000010ff557424 */ /* 0x000fe200078e00ff */
[----:B------:R-:W-:Y:S02]  /*0830*/  ISETP.NE.U32.AND P1, PT, RZ, c[0x0][0x180], PT ;  /* 0x00006000ff007a0c */ /* 0x000fe40003f25070 */
[----:B------:R-:W-:Y:S02]  /*0840*/  SHF.R.S32.HI R73, RZ, 0x1f, R72 ;  /* 0x0000001fff497819 */ /* 0x000fe40000011448 */
[----:B------:R-:W-:Y:S02]  /*0850*/  ISETP.NE.AND.EX P2, PT, RZ, c[0x0][0x17c], PT, P0 ;  /* 0x00005f00ff007a0c */ /* 0x000fe40003f45300 */
[----:B------:R-:W-:-:S02]  /*0860*/  ISETP.NE.AND.EX P0, PT, RZ, c[0x0][0x184], PT, P1 ;  /* 0x00006100ff007a0c */ /* 0x000fc40003f05310 */
[----:B------:R-:W-:Y:S02]  /*0870*/  LEA.HI R73, R73, R72, RZ, 0x3 ;  /* 0x0000004849497211 */ /* 0x000fe400078f18ff */
[----:B------:R-:W-:Y:S02]  /*0880*/  LOP3.LUT R84, R0, 0xff, RZ, 0xc0, !PT ;  /* 0x000000ff00547812 */ /* 0x000fe400078ec0ff */
        /* <DEDUP_REMOVED lines=21> */
.L_x_7656:
[----:B------:R-:W-:Y:S02]  /*09e0*/  IMAD.MOV.U32 R87, RZ, RZ, R116 ;  /* 0x000000ffff577224 */ /* 0x000fe400078e0074 */
.L_x_7657:
[----:B------:R-:W-:Y:S05]  /*09f0*/  BSYNC B0 ;  /* 0x0000000000007941 */ /* 0x000fea0003800000 */
.L_x_7655:
        /* <DEDUP_REMOVED lines=16> */
.L_x_7661:
[----:B------:R-:W-:Y:S05]  /*0b00*/  BSYNC B1 ;  /* 0x0000000000017941 */ /* 0x000fea0003800000 */
.L_x_7660:
        /* <DEDUP_REMOVED lines=44> */
.L_x_7659:
[----:B------:R-:W-:Y:S05]  /*0dd0*/  BSYNC B0 ;  /* 0x0000000000007941 */ /* 0x000fea0003800000 */
.L_x_7658:
[----:B0-----:R-:W0:Y:S01]  /*0de0*/  I2F.U32 R77, R87 ;  /* 0x00000057004d7306 */ /* 0x001e220000201000 */
[----:B------:R-:W-:Y:S01]  /*0df0*/  IMAD.MOV.U32 R86, RZ, RZ, 0x2f800000 ;  /* 0x2f800000ff567424 */ /* 0x000fe200078e00ff */
[----:B------:R-:W-:Y:S02]  /*0e00*/  ISETP.NE.U32.AND P1, PT, RZ, c[0x0][0x178], PT ;  /* 0x00005e00ff007a0c */ /* 0x000fe40003f25070 */
[----:B-----5:R-:W-:-:S02]  /*0e10*/  PRMT R76, RZ, 0x5410, R72 ;  /* 0x00005410ff4c7816 */ /* 0x020fc40000000048 */
        /* <DEDUP_REMOVED lines=14> */
.L_x_7662:
        /* <DEDUP_REMOVED lines=12> */
.L_x_7665:
[----:B------:R-:W-:Y:S02]  /*0fc0*/  IMAD.MOV.U32 R87, RZ, RZ, R116 ;  /* 0x000000ffff577224 */ /* 0x000fe400078e0074 */
.L_x_7666:
[----:B------:R-:W-:Y:S05]  /*0fd0*/  BSYNC B0 ;  /* 0x0000000000007941 */ /* 0x000fea0003800000 */
.L_x_7664:
        /* <DEDUP_REMOVED lines=16> */
.L_x_7670:
[----:B------:R-:W-:Y:S05]  /*10e0*/  BSYNC B1 ;  /* 0x0000000000017941 */ /* 0x000fea0003800000 */
.L_x_7669:
        /* <DEDUP_REMOVED lines=44> */
.L_x_7668:
[----:B------:R-:W-:Y:S05]  /*13b0*/  BSYNC B0 ;  /* 0x0000000000007941 */ /* 0x000fea0003800000 */
.L_x_7667:
        /* <DEDUP_REMOVED lines=10> */
.L_x_7663:
        /* <DEDUP_REMOVED lines=12> */
.L_x_7672:
[----:B------:R-:W-:Y:S02]  /*1520*/  IMAD.MOV.U32 R87, RZ, RZ, R116 ;  /* 0x000000ffff577224 */ /* 0x000fe400078e0074 */
.L_x_7673:
[----:B------:R-:W-:Y:S05]  /*1530*/  BSYNC B0 ;  /* 0x0000000000007941 */ /* 0x000fea0003800000 */
.L_x_7671:
        /* <DEDUP_REMOVED lines=16> */
.L_x_7677:
[----:B------:R-:W-:Y:S05]  /*1640*/  BSYNC B1 ;  /* 0x0000000000017941 */ /* 0x000fea0003800000 */
.L_x_7676:
        /* <DEDUP_REMOVED lines=44> */
.L_x_7675:
[----:B------:R-:W-:Y:S05]  /*1910*/  BSYNC B0 ;  /* 0x0000000000007941 */ /* 0x000fea0003800000 */
.L_x_7674:
        /* <DEDUP_REMOVED lines=15> */
.L_x_7678:
        /* <DEDUP_REMOVED lines=12> */
.L_x_7681:
[----:B------:R-:W-:Y:S02]  /*1ad0*/  MOV R87, R116 ;  /* 0x0000007400577202 */ /* 0x000fe40000000f00 */
.L_x_7682:
[----:B------:R-:W-:Y:S05]  /*1ae0*/  BSYNC B0 ;  /* 0x0000000000007941 */ /* 0x000fea0003800000 */
.L_x_7680:
        /* <DEDUP_REMOVED lines=16> */
.L_x_7686:
[----:B------:R-:W-:Y:S05]  /*1bf0*/  BSYNC B1 ;  /* 0x0000000000017941 */ /* 0x000fea0003800000 */
.L_x_7685:
        /* <DEDUP_REMOVED lines=44> */
.L_x_7684:
[----:B------:R-:W-:Y:S05]  /*1ec0*/  BSYNC B0 ;  /* 0x0000000000007941 */ /* 0x000fea0003800000 */
.L_x_7683:
        /* <DEDUP_REMOVED lines=10> */
.L_x_7679:
        /* <DEDUP_REMOVED lines=12> */
.L_x_7688:
[----:B------:R-:W-:Y:S02]  /*2030*/  MOV R87, R116 ;  /* 0x0000007400577202 */ /* 0x000fe40000000f00 */
.L_x_7689:
[----:B------:R-:W-:Y:S05]  /*2040*/  BSYNC B0 ;  /* 0x0000000000007941 */ /* 0x000fea0003800000 */
.L_x_7687:
        /* <DEDUP_REMOVED lines=16> */
.L_x_7693:
[----:B------:R-:W-:Y:S05]  /*2150*/  BSYNC B1 ;  /* 0x0000000000017941 */ /* 0x000fea0003800000 */
.L_x_7692:
        /* <DEDUP_REMOVED lines=44> */
.L_x_7691:
[----:B------:R-:W-:Y:S05]  /*2420*/  BSYNC B0 ;  /* 0x0000000000007941 */ /* 0x000fea0003800000 */
.L_x_7690:
        /* <DEDUP_REMOVED lines=15> */
.L_x_7694:
        /* <DEDUP_REMOVED lines=12> */
.L_x_7697:
[----:B------:R-:W-:Y:S02]  /*25e0*/  IMAD.MOV.U32 R87, RZ, RZ, R116 ;  /* 0x000000ffff577224 */ /* 0x000fe400078e0074 */
.L_x_7698:
[----:B------:R-:W-:Y:S05]  /*25f0*/  BSYNC B0 ;  /* 0x0000000000007941 */ /* 0x000fea0003800000 */
.L_x_7696:
        /* <DEDUP_REMOVED lines=16> */
.L_x_7702:
[----:B------:R-:W-:Y:S05]  /*2700*/  BSYNC B1 ;  /* 0x0000000000017941 */ /* 0x000fea0003800000 */
.L_x_7701:
        /* <DEDUP_REMOVED lines=44> */
.L_x_7700:
[----:B------:R-:W-:Y:S05]  /*29d0*/  BSYNC B0 ;  /* 0x0000000000007941 */ /* 0x000fea0003800000 */
.L_x_7699:
        /* <DEDUP_REMOVED lines=10> */
.L_x_7695:
        /* <DEDUP_REMOVED lines=12> */
.L_x_7704:
[----:B------:R-:W-:Y:S02]  /*2b40*/  IMAD.MOV.U32 R87, RZ, RZ, R116 ;  /* 0x000000ffff577224 */ /* 0x000fe400078e0074 */
.L_x_7705:
[----:B------:R-:W-:Y:S05]  /*2b50*/  BSYNC B0 ;  /* 0x0000000000007941 */ /* 0x000fea0003800000 */
.L_x_7703:
        /* <DEDUP_REMOVED lines=16> */
.L_x_7709:
[----:B------:R-:W-:Y:S05]  /*2c60*/  BSYNC B1 ;  /* 0x0000000000017941 */ /* 0x000fea0003800000 */
.L_x_7708:
        /* <DEDUP_REMOVED lines=44> */
.L_x_7707:
[----:B------:R-:W-:Y:S05]  /*2f30*/  BSYNC B0 ;  /* 0x0000000000007941 */ /* 0x000fea0003800000 */
.L_x_7706:
        /* <DEDUP_REMOVED lines=11> */
[----:B------:R-:W-:Y:S02]  /*2ff0*/  MOV R72, R80 ;  /* 0x0000005000487202 */ /* 0x000fe40000000f00 */
[----:B------:R-:W-:-:S05]  /*3000*/  PRMT R80, RZ, 0x7610, R69 ;  /* 0x00007610ff507816 */ /* 0x000fca0000000045 */
[----:B------:R-:W-:Y:S01]  /*3010*/  FADD.FTZ R79, R79, R80 ;  /* 0x000000504f4f7221 */ /* 0x000fe20000010000 */
[----:B------:R-:W-:Y:S05]  /*3020*/  BRA `(.L_x_7711) ;  /* 0x0000056000007947 */ /* 0x000fea0003800000 */
.L_x_7710:
        /* <DEDUP_REMOVED lines=12> */
.L_x_7713:
[----:B------:R-:W-:Y:S02]  /*30f0*/  IMAD.MOV.U32 R87, RZ, RZ, R116 ;  /* 0x000000ffff577224 */ /* 0x000fe400078e0074 */
.L_x_7714:
[----:B------:R-:W-:Y:S05]  /*3100*/  BSYNC B0 ;  /* 0x0000000000007941 */ /* 0x000fea0003800000 */
.L_x_7712:
        /* <DEDUP_REMOVED lines=16> */
.L_x_7718:
[----:B------:R-:W-:Y:S05]  /*3210*/  BSYNC B1 ;  /* 0x0000000000017941 */ /* 0x000fea0003800000 */
.L_x_7717:
        /* <DEDUP_REMOVED lines=44> */
.L_x_7716:
[----:B------:R-:W-:Y:S05]  /*34e0*/  BSYNC B0 ;  /* 0x0000000000007941 */ /* 0x000fea0003800000 */
.L_x_7715:
        /* <DEDUP_REMOVED lines=10> */
.L_x_7711:
        /* <DEDUP_REMOVED lines=12> */
.L_x_7720:
[----:B------:R-:W-:Y:S02]  /*3650*/  IMAD.MOV.U32 R87, RZ, RZ, R116 ;  /* 0x000000ffff577224 */ /* 0x000fe400078e0074 */
.L_x_7721:
[----:B------:R-:W-:Y:S05]  /*3660*/  BSYNC B0 ;  /* 0x0000000000007941 */ /* 0x000fea0003800000 */
.L_x_7719:
        /* <DEDUP_REMOVED lines=16> */
.L_x_7725:
[----:B------:R-:W-:Y:S05]  /*3770*/  BSYNC B1 ;  /* 0x0000000000017941 */ /* 0x000fea0003800000 */
.L_x_7724:
        /* <DEDUP_REMOVED lines=44> */
.L_x_7723:
[----:B------:R-:W-:Y:S05]  /*3a40*/  BSYNC B0 ;  /* 0x0000000000007941 */ /* 0x000fea0003800000 */
.L_x_7722:
        /* <DEDUP_REMOVED lines=13> */
.L_x_7726:
        /* <DEDUP_REMOVED lines=12> */
.L_x_7729:
[----:B------:R-:W-:Y:S02]  /*3be0*/  IMAD.MOV.U32 R81, RZ, RZ, R116 ;  /* 0x000000ffff517224 */ /* 0x000fe400078e0074 */
.L_x_7730:
[----:B------:R-:W-:Y:S05]  /*3bf0*/  BSYNC B0 ;  /* 0x0000000000007941 */ /* 0x000fea0003800000 */
.L_x_7728:
        /* <DEDUP_REMOVED lines=16> */
.L_x_7734:
[----:B------:R-:W-:Y:S05]  /*3d00*/  BSYNC B1 ;  /* 0x0000000000017941 */ /* 0x000fea0003800000 */
.L_x_7733:
        /* <DEDUP_REMOVED lines=44> */
.L_x_7732:
[----:B------:R-:W-:Y:S05]  /*3fd0*/  BSYNC B0 ;  /* 0x0000000000007941 */ /* 0x000fea0003800000 */
.L_x_7731:
        /* <DEDUP_REMOVED lines=10> */
.L_x_7727:
        /* <DEDUP_REMOVED lines=12> */
.L_x_7736:
[----:B------:R-:W-:Y:S02]  /*4140*/  IMAD.MOV.U32 R87, RZ, RZ, R116 ;  /* 0x000000ffff577224 */ /* 0x000fe400078e0074 */
.L_x_7737:
[----:B------:R-:W-:Y:S05]  /*4150*/  BSYNC B0 ;  /* 0x0000000000007941 */ /* 0x000fea0003800000 */
.L_x_7735:
        /* <DEDUP_REMOVED lines=16> */
.L_x_7741:
[----:B------:R-:W-:Y:S05]  /*4260*/  BSYNC B1 ;  /* 0x0000000000017941 */ /* 0x000fea0003800000 */
.L_x_7740:
        /* <DEDUP_REMOVED lines=44> */
.L_x_7739:
[----:B------:R-:W-:Y:S05]  /*4530*/  BSYNC B0 ;  /* 0x0000000000007941 */ /* 0x000fea0003800000 */
.L_x_7738:
        /* <DEDUP_REMOVED lines=13> */
.L_x_7742:
        /* <DEDUP_REMOVED lines=12> */
.L_x_7745:
[----:B------:R-:W-:Y:S02]  /*46d0*/  IMAD.MOV.U32 R74, RZ, RZ, R116 ;  /* 0x000000ffff4a7224 */ /* 0x000fe400078e0074 */
.L_x_7746:
[----:B------:R-:W-:Y:S05]  /*46e0*/  BSYNC B0 ;  /* 0x0000000000007941 */ /* 0x000fea0003800000 */
.L_x_7744:
        /* <DEDUP_REMOVED lines=16> */
.L_x_7750:
[----:B------:R-:W-:Y:S05]  /*47f0*/  BSYNC B1 ;  /* 0x0000000000017941 */ /* 0x000fea0003800000 */
.L_x_7749:
        /* <DEDUP_REMOVED lines=44> */
.L_x_7748:
[----:B------:R-:W-:Y:S05]  /*4ac0*/  BSYNC B0 ;  /* 0x0000000000007941 */ /* 0x000fea0003800000 */
.L_x_7747:
        /* <DEDUP_REMOVED lines=10> */
.L_x_7743:
        /* <DEDUP_REMOVED lines=12> */
.L_x_7752:
[----:B------:R-:W-:Y:S02]  /*4c30*/  IMAD.MOV.U32 R74, RZ, RZ, R116 ;  /* 0x000000ffff4a7224 */ /* 0x000fe400078e0074 */
.L_x_7753:
[----:B------:R-:W-:Y:S05]  /*4c40*/  BSYNC B0 ;  /* 0x0000000000007941 */ /* 0x000fea0003800000 */
.L_x_7751:
        /* <DEDUP_REMOVED lines=16> */
.L_x_7757:
[----:B------:R-:W-:Y:S05]  /*4d50*/  BSYNC B1 ;  /* 0x0000000000017941 */ /* 0x000fea0003800000 */
.L_x_7756:
        /* <DEDUP_REMOVED lines=44> */
.L_x_7755:
[----:B------:R-:W-:Y:S05]  /*5020*/  BSYNC B0 ;  /* 0x0000000000007941 */ /* 0x000fea0003800000 */
.L_x_7754:
        /* <DEDUP_REMOVED lines=13> */
.L_x_7758:
        /* <DEDUP_REMOVED lines=12> */
.L_x_7761:
[----:B------:R-:W-:Y:S02]  /*51c0*/  MOV R74, R116 ;  /* 0x00000074004a7202 */ /* 0x000fe40000000f00 */
.L_x_7762:
[----:B------:R-:W-:Y:S05]  /*51d0*/  BSYNC B0 ;  /* 0x0000000000007941 */ /* 0x000fea0003800000 */
.L_x_7760:
        /* <DEDUP_REMOVED lines=16> */
.L_x_7766:
[----:B------:R-:W-:Y:S05]  /*52e0*/  BSYNC B1 ;  /* 0x0000000000017941 */ /* 0x000fea0003800000 */
.L_x_7765:
        /* <DEDUP_REMOVED lines=44> */
.L_x_7764:
[----:B------:R-:W-:Y:S05]  /*55b0*/  BSYNC B0 ;  /* 0x0000000000007941 */ /* 0x000fea0003800000 */
.L_x_7763:
[----:B------:R0:W1:Y:S02]  /*55c0*/  I2F.U32 R73, R74 ;  /* 0x0000004a00497306 */ /* 0x0000640000201000 */
[----:B0-----:R-:W-:-:S05]  /*55d0*/  PRMT R74, RZ, 0x5410, R123 ;  /* 0x00005410ff4a7816 */ /* 0x001fca000000007b */
[----:B------:R-:W-:Y:S02]  /*55e0*/  FMUL.FTZ R83, R74, c[0x0][0x1e8] ;  /* 0x00007a004a537a20 */ /* 0x000fe40000410000 */
[----:B-1----:R-:W-:-:S05]  /*55f0*/  FFMA.FTZ R73, R73, R86, 1.1641532182693481445e-10 ;  /* 0x2f00000049497423 */ /* 0x002fca0000010056 */
[----:B------:R-:W-:Y:S02]  /*5600*/  FSETP.GTU.FTZ.AND P5, PT, R73, c[0x0][0x1e4], PT ;  /* 0x0000790049007a0b */ /* 0x000fe40003fbc000 */
[----:B------:R-:W-:Y:S02]  /*5610*/  @P0 PRMT R73, RZ, 0x5410, R71 ;  /* 0x00005410ff490816 */ /* 0x000fe40000000047 */
[----:B------:R-:W-:Y:S02]  /*5620*/  FSEL R83, R83, RZ, !P5 ;  /* 0x000000ff53537208 */ /* 0x000fe40006800000 */
[----:B------:R-:W-:-:S03]  /*5630*/  SEL R126, RZ, 0x1, P5 ;  /* 0x00000001ff7e7807 */ /* 0x000fc60002800000 */
[----:B------:R-:W-:-:S04]  /*5640*/  FADD.FTZ R82, R82, R83 ;  /* 0x0000005352527221 */ /* 0x000fc80000010000 */
[----:B------:R-:W-:Y:S02]  /*5650*/  @P0 FADD.FTZ R82, R82, R73 ;  /* 0x0000004952520221 */ /* 0x000fe40000010000 */
.L_x_7759:
        /* <DEDUP_REMOVED lines=12> */
.L_x_7768:
[----:B------:R-:W-:Y:S02]  /*5720*/  MOV R74, R116 ;  /* 0x00000074004a7202 */ /* 0x000fe40000000f00 */
.L_x_7769:
[----:B------:R-:W-:Y:S05]  /*5730*/  BSYNC B0 ;  /* 0x0000000000007941 */ /* 0x000fea0003800000 */
.L_x_7767:
        /* <DEDUP_REMOVED lines=16> */
.L_x_7773:
[----:B------:R-:W-:Y:S05]  /*5840*/  BSYNC B1 ;  /* 0x0000000000017941 */ /* 0x000fea0003800000 */
.L_x_7772:
        /* <DEDUP_REMOVED lines=44> */
.L_x_7771:
[----:B------:R-:W-:Y:S05]  /*5b10*/  BSYNC B0 ;  /* 0x0000000000007941 */ /* 0x000fea0003800000 */
.L_x_7770:
        /* <DEDUP_REMOVED lines=13> */
.L_x_7774:
        /* <DEDUP_REMOVED lines=12> */
.L_x_7777:
[----:B------:R-:W-:Y:S02]  /*5cb0*/  IMAD.MOV.U32 R87, RZ, RZ, R116 ;  /* 0x000000ffff577224 */ /* 0x000fe400078e0074 */
.L_x_7778:
[----:B------:R-:W-:Y:S05]  /*5cc0*/  BSYNC B0 ;  /* 0x0000000000007941 */ /* 0x000fea0003800000 */
.L_x_7776:
        /* <DEDUP_REMOVED lines=18> */
.L_x_7782:
[----:B------:R-:W-:Y:S05]  /*5df0*/  BSYNC B1 ;  /* 0x0000000000017941 */ /* 0x000fea0003800000 */
.L_x_7781:
        /* <DEDUP_REMOVED lines=44> */
.L_x_7780:
[----:B------:R-:W-:Y:S05]  /*60c0*/  BSYNC B0 ;  /* 0x0000000000007941 */ /* 0x000fea0003800000 */
.L_x_7779:
        /* <DEDUP_REMOVED lines=10> */
.L_x_7775:
[----:B------:R-:W-:Y:S01]  /*6170*/  SEL R141, RZ, 0x1, P2 ;  /* 0x00000001ff8d7807 */ /* 0x000fe20001000000 */
[----:B------:R-:W-:Y:S01]  /*6180*/  IMAD.MOV.U32 R87, RZ, RZ, 0x8 ;  /* 0x00000008ff577424 */ /* 0x000fe200078e00ff */
[----:B------:R-:W-:Y:S01]  /*6190*/  SEL R73, RZ, 0x10000, P4 ;  /* 0x00010000ff497807 */ /* 0x000fe20002000000 */
[----:B------:R-:W-:Y:S01]  /*61a0*/  IMAD.WIDE.U32 R128, R84, R85, c[0x0][0x188] ;  /* 0x0000620054807625 */ /* 0x000fe200078e0055 */
        /* <DEDUP_REMOVED lines=15> */
[----:B------:R-:W-:Y:S02]  /*62a0*/  F2FP.BF16.PACK_AB R74, R81, R80 ;  /* 0x00000050514a723e */ /* 0x000fe400000010ff */
[----:B------:R-:W-:Y:S02]  /*62b0*/  LOP3.LUT R131, R134, R130, R132, 0xfe, !PT ;  /* 0x0000008286837212 */ /* 0x000fe400078efe84 */
[----:B------:R-:W-:Y:S02]  /*62c0*/  SEL R132, RZ, 0x1, P5 ;  /* 0x00000001ff847807 */ /* 0x000fe40002800000 */
[----:B------:R-:W-:-:S02]  /*62d0*/  F2FP.BF16.PACK_AB R73, R79, R78 ;  /* 0x0000004e4f49723e */ /* 0x000fc400000010ff */
[----:B------:R-:W-:Y:S02]  /*62e0*/  F2FP.BF16.PACK_AB R72, R77, R76 ;  /* 0x0000004c4d48723e */ /* 0x000fe400000010ff */
[----:B------:R-:W-:Y:S02]  /*62f0*/  LOP3.LUT R141, R135, R141, R133, 0xfe, !PT ;  /* 0x0000008d878d7212 */ /* 0x000fe400078efe85 */
[----:B------:R-:W-:Y:S01]  /*6300*/  LOP3.LUT R140, R131, R132, RZ, 0xfc, !PT ;  /* 0x00000084838c7212 */ /* 0x000fe200078efcff */
[C---:B------:R-:W-:Y:S01]  /*6310*/  IMAD.WIDE.U32 R132, R84.reuse, R87, c[0x0][0x190] ;  /* 0x0000640054847625 */ /* 0x040fe200078e0057 */
        /* <DEDUP_REMOVED lines=27> */
.L_x_7783:
        /* <DEDUP_REMOVED lines=15> */
.L_x_7785:
[----:B-1----:R-:W-:Y:S02]  /*65c0*/  IMAD.MOV.U32 R131, RZ, RZ, R116 ;  /* 0x000000ffff837224 */ /* 0x002fe400078e0074 */
.L_x_7786:
[----:B------:R-:W-:Y:S05]  /*65d0*/  BSYNC B0 ;  /* 0x0000000000007941 */ /* 0x000fea0003800000 */
.L_x_7784:
        /* <DEDUP_REMOVED lines=16> */
.L_x_7790:
[----:B------:R-:W-:Y:S05]  /*66e0*/  BSYNC B1 ;  /* 0x0000000000017941 */ /* 0x000fea0003800000 */
.L_x_7789:
        /* <DEDUP_REMOVED lines=44> */
.L_x_7788:
[----:B------:R-:W-:Y:S05]  /*69b0*/  BSYNC B0 ;  /* 0x0000000000007941 */ /* 0x000fea0003800000 */
.L_x_7787:
[----:B------:R-:W0:Y:S01]  /*69c0*/  I2F.U32 R131, R131 ;  /* 0x0000008300837306 */ /* 0x000e220000201000 */
[----:B------:R-:W-:Y:S01]  /*69d0*/  LOP3.LUT R153, R153, 0xffffffef, RZ, 0xc0, !PT ;  /* 0xffffffef99997812 */ /* 0x000fe200078ec0ff */
[----:B0-----:R-:W-:Y:S01]  /*69e0*/  FFMA.FTZ R128, R131, R86, 1.1641532182693481445e-10 ;  /* 0x2f00000083807423 */ /* 0x001fe20000010056 */
[----:B-----5:R-:W-:-:S04]  /*69f0*/  PRMT R131, RZ, 0x5410, R72 ;  /* 0x00005410ff837816 */ /* 0x020fc80000000048 */
[----:B------:R-:W-:Y:S01]  /*6a00*/  FSETP.GTU.FTZ.AND P2, PT, R128, c[0x0][0x1e4], PT ;  /* 0x0000790080007a0b */ /* 0x000fe20003f5c000 */
[----:B------:R-:W-:-:S05]  /*6a10*/  FMUL.FTZ R128, R131, c[0x0][0x1e8] ;  /* 0x00007a0083807a20 */ /* 0x000fca0000410000 */
[----:B------:R-:W-:-:S07]  /*6a20*/  FSEL R128, R128, RZ, !P2 ;  /* 0x000000ff80807208 */ /* 0x000fce0005000000 */
        /* <DEDUP_REMOVED lines=8> */
.L_x_7791:
        /* <DEDUP_REMOVED lines=12> */
.L_x_7794:
[----:B------:R-:W-:Y:S02]  /*6b70*/  IMAD.MOV.U32 R138, RZ, RZ, R116 ;  /* 0x000000ffff8a7224 */ /* 0x000fe400078e0074 */
.L_x_7795:
[----:B------:R-:W-:Y:S05]  /*6b80*/  BSYNC B0 ;  /* 0x0000000000007941 */ /* 0x000fea0003800000 */
.L_x_7793:
        /* <DEDUP_REMOVED lines=16> */
.L_x_7799:
[----:B------:R-:W-:Y:S05]  /*6c90*/  BSYNC B1 ;  /* 0x0000000000017941 */ /* 0x000fea0003800000 */
.L_x_7798:
        /* <DEDUP_REMOVED lines=42> */
[----:B------:R-:W-:Y:S02]  /*6f40*/  LOP3.LUT R107, R115, R134, R105, 0x96, !PT ;  /* 0x00000086736b7212 */ /* 0x000fe400078e9669 */
.L_x_7797:
[----:B------:R-:W-:Y:S05]  /*6f50*/  BSYNC B0 ;  /* 0x0000000000007941 */ /* 0x000fea0003800000 */
.L_x_7796:
        /* <DEDUP_REMOVED lines=10> */
.L_x_7792:
        /* <DEDUP_REMOVED lines=12> */
.L_x_7801:
[----:B------:R-:W-:Y:S02]  /*70c0*/  IMAD.MOV.U32 R140, RZ, RZ, R116 ;  /* 0x000000ffff8c7224 */ /* 0x000fe400078e0074 */
.L_x_7802:
[----:B------:R-:W-:Y:S05]  /*70d0*/  BSYNC B0 ;  /* 0x0000000000007941 */ /* 0x000fea0003800000 */
.L_x_7800:
        /* <DEDUP_REMOVED lines=16> */
.L_x_7806:
[----:B------:R-:W-:Y:S05]  /*71e0*/  BSYNC B1 ;  /* 0x0000000000017941 */ /* 0x000fea0003800000 */
.L_x_7805:
        /* <DEDUP_REMOVED lines=44> */
.L_x_7804:
[----:B------:R-:W-:Y:S05]  /*74b0*/  BSYNC B0 ;  /* 0x0000000000007941 */ /* 0x000fea0003800000 */
.L_x_7803:
        /* <DEDUP_REMOVED lines=15> */
.L_x_7807:
        /* <DEDUP_REMOVED lines=12> */
.L_x_7810:
[----:B------:R-:W-:Y:S02]  /*7670*/  IMAD.MOV.U32 R131, RZ, RZ, R116 ;  /* 0x000000ffff837224 */ /* 0x000fe400078e0074 */
.L_x_7811:
[----:B------:R-:W-:Y:S05]  /*7680*/  BSYNC B0 ;  /* 0x0000000000007941 */ /* 0x000fea0003800000 */
.L_x_7809:
        /* <DEDUP_REMOVED lines=16> */
.L_x_7815:
[----:B------:R-:W-:Y:S05]  /*7790*/  BSYNC B1 ;  /* 0x0000000000017941 */ /* 0x000fea0003800000 */
.L_x_7814:
        /* <DEDUP_REMOVED lines=43> */
.L_x_7813:
[----:B------:R-:W-:Y:S05]  /*7a50*/  BSYNC B0 ;  /* 0x0000000000007941 */ /* 0x000fea0003800000 */
.L_x_7812:
        /* <DEDUP_REMOVED lines=10> */
.L_x_7808:
        /* <DEDUP_REMOVED lines=12> */
.L_x_7817:
[----:B------:R-:W-:Y:S02]  /*7bc0*/  IMAD.MOV.U32 R140, RZ, RZ, R116 ;  /* 0x000000ffff8c7224 */ /* 0x000fe400078e0074 */
.L_x_7818:
[----:B------:R-:W-:Y:S05]  /*7bd0*/  BSYNC B0 ;  /* 0x0000000000007941 */ /* 0x000fea0003800000 */
.L_x_7816:
        /* <DEDUP_REMOVED lines=16> */
.L_x_7822:
[----:B------:R-:W-:Y:S05]  /*7ce0*/  BSYNC B1 ;  /* 0x0000000000017941 */ /* 0x000fea0003800000 */
.L_x_7821:
        /* <DEDUP_REMOVED lines=44> */
.L_x_7820:
[----:B------:R-:W-:Y:S05]  /*7fb0*/  BSYNC B0 ;  /* 0x0000000000007941 */ /* 0x000fea0003800000 */
.L_x_7819:
        /* <DEDUP_REMOVED lines=15> */
.L_x_7823:
        /* <DEDUP_REMOVED lines=12> */
.L_x_7826:
[----:B------:R-:W-:Y:S02]  /*8170*/  IMAD.MOV.U32 R140, RZ, RZ, R116 ;  /* 0x000000ffff8c7224 */ /* 0x000fe400078e0074 */
.L_x_7827:
[----:B------:R-:W-:Y:S05]  /*8180*/  BSYNC B0 ;  /* 0x0000000000007941 */ /* 0x000fea0003800000 */
.L_x_7825:
        /* <DEDUP_REMOVED lines=16> */
.L_x_7831:
[----:B------:R-:W-:Y:S05]  /*8290*/  BSYNC B1 ;  /* 0x0000000000017941 */ /* 0x000fea0003800000 */
.L_x_7830:
        /* <DEDUP_REMOVED lines=44> */
.L_x_7829:
[----:B------:R-:W-:Y:S05]  /*8560*/  BSYNC B0 ;  /* 0x0000000000007941 */ /* 0x000fea0003800000 */
.L_x_7828:
        /* <DEDUP_REMOVED lines=10> */
.L_x_7824:
        /* <DEDUP_REMOVED lines=12> */
.L_x_7833:
[----:B------:R-:W-:Y:S02]  /*86d0*/  IMAD.MOV.U32 R140, RZ, RZ, R116 ;  /* 0x000000ffff8c7224 */ /* 0x000fe400078e0074 */
.L_x_7834:
[----:B------:R-:W-:Y:S05]  /*86e0*/  BSYNC B0 ;  /* 0x0000000000007941 */ /* 0x000fea0003800000 */
.L_x_7832:
        /* <DEDUP_REMOVED lines=16> */
.L_x_7838:
[----:B------:R-:W-:Y:S05]  /*87f0*/  BSYNC B1 ;  /* 0x0000000000017941 */ /* 0x000fea0003800000 */
.L_x_7837:
        /* <DEDUP_REMOVED lines=44> */
.L_x_7836:
[----:B------:R-:W-:Y:S05]  /*8ac0*/  BSYNC B0 ;  /* 0x0000000000007941 */ /* 0x000fea0003800000 */
.L_x_7835:
        /* <DEDUP_REMOVED lines=15> */
.L_x_7839:
        /* <DEDUP_REMOVED lines=12> */
.L_x_7842:
[----:B------:R-:W-:Y:S02]  /*8c80*/  MOV R140, R116 ;  /* 0x00000074008c7202 */ /* 0x000fe40000000f00 */
.L_x_7843:
[----:B------:R-:W-:Y:S05]  /*8c90*/  BSYNC B0 ;  /* 0x0000000000007941 */ /* 0x000fea0003800000 */
.L_x_7841:
        /* <DEDUP_REMOVED lines=16> */
.L_x_7847:
[----:B------:R-:W-:Y:S05]  /*8da0*/  BSYNC B1 ;  /* 0x0000000000017941 */ /* 0x000fea0003800000 */
.L_x_7846:
        /* <DEDUP_REMOVED lines=44> */
.L_x_7845:
[----:B------:R-:W-:Y:S05]  /*9070*/  BSYNC B0 ;  /* 0x0000000000007941 */ /* 0x000fea0003800000 */
.L_x_7844:
        /* <DEDUP_REMOVED lines=10> */
.L_x_7840:
        /* <DEDUP_REMOVED lines=12> */
.L_x_7849:
[----:B------:R-:W-:Y:S02]  /*91e0*/  MOV R140, R116 ;  /* 0x00000074008c7202 */ /* 0x000fe40000000f00 */
.L_x_7850:
[----:B------:R-:W-:Y:S05]  /*91f0*/  BSYNC B0 ;  /* 0x0000000000007941 */ /* 0x000fea0003800000 */
.L_x_7848:
        /* <DEDUP_REMOVED lines=16> */
.L_x_7854:
[----:B------:R-:W-:Y:S05]  /*9300*/  BSYNC B1 ;  /* 0x0000000000017941 */ /* 0x000fea0003800000 */
.L_x_7853:
        /* <DEDUP_REMOVED lines=44> */
.L_x_7852:
[----:B------:R-:W-:Y:S05]  /*95d0*/  BSYNC B0 ;  /* 0x0000000000007941 */ /* 0x000fea0003800000 */
.L_x_7851:
        /* <DEDUP_REMOVED lines=13> */
.L_x_7855:
        /* <DEDUP_REMOVED lines=12> */
.L_x_7858:
[----:B------:R-:W-:Y:S02]  /*9770*/  IMAD.MOV.U32 R140, RZ, RZ, R116 ;  /* 0x000000ffff8c7224 */ /* 0x000fe400078e0074 */
.L_x_7859:
[----:B------:R-:W-:Y:S05]  /*9780*/  BSYNC B0 ;  /* 0x0000000000007941 */ /* 0x000fea0003800000 */
.L_x_7857:
        /* <DEDUP_REMOVED lines=16> */
.L_x_7863:
[----:B------:R-:W-:Y:S05]  /*9890*/  BSYNC B1 ;  /* 0x0000000000017941 */ /* 0x000fea0003800000 */
.L_x_7862:
        /* <DEDUP_REMOVED lines=44> */
.L_x_7861:
[----:B------:R-:W-:Y:S05]  /*9b60*/  BSYNC B0 ;  /* 0x0000000000007941 */ /* 0x000fea0003800000 */
.L_x_7860:
        /* <DEDUP_REMOVED lines=10> */
.L_x_7856:
        /* <DEDUP_REMOVED lines=12> */
.L_x_7865:
[----:B------:R-:W-:Y:S02]  /*9cd0*/  IMAD.MOV.U32 R140, RZ, RZ, R116 ;  /* 0x000000ffff8c7224 */ /* 0x000fe400078e0074 */
.L_x_7866:
[----:B------:R-:W-:Y:S05]  /*9ce0*/  BSYNC B0 ;  /* 0x0000000000007941 */ /* 0x000fea0003800000 */
.L_x_7864:
        /* <DEDUP_REMOVED lines=16> */
.L_x_7870:
[----:B------:R-:W-:Y:S05]  /*9df0*/  BSYNC B1 ;  /* 0x0000000000017941 */ /* 0x000fea0003800000 */
.L_x_7869:
        /* <DEDUP_REMOVED lines=44> */
.L_x_7868:
[----:B------:R-:W-:Y:S05]  /*a0c0*/  BSYNC B0 ;  /* 0x0000000000007941 */ /* 0x000fea0003800000 */
.L_x_7867:
        /* <DEDUP_REMOVED lines=13> */
.L_x_7871:
        /* <DEDUP_REMOVED lines=12> */
.L_x_7874:
[----:B------:R-:W-:Y:S02]  /*a260*/  IMAD.MOV.U32 R74, RZ, RZ, R116 ;  /* 0x000000ffff4a7224 */ /* 0x000fe400078e0074 */
.L_x_7875:
[----:B------:R-:W-:Y:S05]  /*a270*/  BSYNC B0 ;  /* 0x0000000000007941 */ /* 0x000fea0003800000 */
.L_x_7873:
        /* <DEDUP_REMOVED lines=16> */
.L_x_7879:
[----:B------:R-:W-:Y:S05]  /*a380*/  BSYNC B1 ;  /* 0x0000000000017941 */ /* 0x000fea0003800000 */
.L_x_7878:
        /* <DEDUP_REMOVED lines=44> */
.L_x_7877:
[----:B------:R-:W-:Y:S05]  /*a650*/  BSYNC B0 ;  /* 0x0000000000007941 */ /* 0x000fea0003800000 */
.L_x_7876:
        /* <DEDUP_REMOVED lines=10> */
.L_x_7872:
        /* <DEDUP_REMOVED lines=12> */
.L_x_7881:
[----:B------:R-:W-:Y:S02]  /*a7c0*/  IMAD.MOV.U32 R74, RZ, RZ, R116 ;  /* 0x000000ffff4a7224 */ /* 0x000fe400078e0074 */
.L_x_7882:
[----:B------:R-:W-:Y:S05]  /*a7d0*/  BSYNC B0 ;  /* 0x0000000000007941 */ /* 0x000fea0003800000 */
.L_x_7880:
        /* <DEDUP_REMOVED lines=16> */
.L_x_7886:
[----:B------:R-:W-:Y:S05]  /*a8e0*/  BSYNC B1 ;  /* 0x0000000000017941 */ /* 0x000fea0003800000 */
.L_x_7885:
        /* <DEDUP_REMOVED lines=44> */
.L_x_7884:
[----:B------:R-:W-:Y:S05]  /*abb0*/  BSYNC B0 ;  /* 0x0000000000007941 */ /* 0x000fea0003800000 */
.L_x_7883:
        /* <DEDUP_REMOVED lines=13> */
.L_x_7887:
        /* <DEDUP_REMOVED lines=12> */
.L_x_7890:
[----:B------:R-:W-:Y:S02]  /*ad50*/  IMAD.MOV.U32 R74, RZ, RZ, R116 ;  /* 0x000000ffff4a7224 */ /* 0x000fe400078e0074 */
.L_x_7891:
[----:B------:R-:W-:Y:S05]  /*ad60*/  BSYNC B0 ;  /* 0x0000000000007941 */ /* 0x000fea0003800000 */
.L_x_7889:
        /* <DEDUP_REMOVED lines=16> */
.L_x_7895:
[----:B------:R-:W-:Y:S05]  /*ae70*/  BSYNC B1 ;  /* 0x0000000000017941 */ /* 0x000fea0003800000 */
.L_x_7894:
        /* <DEDUP_REMOVED lines=44> */
.L_x_7893:
[----:B------:R-:W-:Y:S05]  /*b140*/  BSYNC B0 ;  /* 0x0000000000007941 */ /* 0x000fea0003800000 */
.L_x_7892:
        /* <DEDUP_REMOVED lines=10> */
.L_x_7888:
        /* <DEDUP_REMOVED lines=12> */
.L_x_7897:
[----:B------:R-:W-:Y:S02]  /*b2b0*/  IMAD.MOV.U32 R74, RZ, RZ, R116 ;  /* 0x000000ffff4a7224 */ /* 0x000fe400078e0074 */
.L_x_7898:
[----:B------:R-:W-:Y:S05]  /*b2c0*/  BSYNC B0 ;  /* 0x0000000000007941 */ /* 0x000fea0003800000 */
.L_x_7896:
        /* <DEDUP_REMOVED lines=16> */
.L_x_7902:
[----:B------:R-:W-:Y:S05]  /*b3d0*/  BSYNC B1 ;  /* 0x0000000000017941 */ /* 0x000fea0003800000 */
.L_x_7901:
        /* <DEDUP_REMOVED lines=44> */
.L_x_7900:
[----:B------:R-:W-:Y:S05]  /*b6a0*/  BSYNC B0 ;  /* 0x0000000000007941 */ /* 0x000fea0003800000 */
.L_x_7899:
        /* <DEDUP_REMOVED lines=13> */
.L_x_7903:
        /* <DEDUP_REMOVED lines=12> */
.L_x_7906:
[----:B------:R-:W-:Y:S02]  /*b840*/  IMAD.MOV.U32 R142, RZ, RZ, R116 ;  /* 0x000000ffff8e7224 */ /* 0x000fe400078e0074 */
.L_x_7907:
[----:B------:R-:W-:Y:S05]  /*b850*/  BSYNC B0 ;  /* 0x0000000000007941 */ /* 0x000fea0003800000 */
.L_x_7905:
        /* <DEDUP_REMOVED lines=18> */
.L_x_7911:
[----:B------:R-:W-:Y:S05]  /*b980*/  BSYNC B1 ;  /* 0x0000000000017941 */ /* 0x000fea0003800000 */
.L_x_7910:
        /* <DEDUP_REMOVED lines=44> */
.L_x_7909:
[----:B------:R-:W-:Y:S05]  /*bc50*/  BSYNC B0 ;  /* 0x0000000000007941 */ /* 0x000fea0003800000 */
.L_x_7908:
        /* <DEDUP_REMOVED lines=10> */
.L_x_7904:
        /* <DEDUP_REMOVED lines=25> */
[----:B------:R-:W-:Y:S01]  /*be90*/  IMAD.WIDE.U32 R142, R130, R87, c[0x0][0x190] ;  /* 0x00006400828e7625 */ /* 0x000fe200078e0057 */
        /* <DEDUP_REMOVED lines=27> */
.L_x_7912:
        /* <DEDUP_REMOVED lines=15> */
.L_x_7914:
[----:B-1----:R-:W-:Y:S02]  /*c140*/  IMAD.MOV.U32 R148, RZ, RZ, R116 ;  /* 0x000000ffff947224 */ /* 0x002fe400078e0074 */
.L_x_7915:
[----:B------:R-:W-:Y:S05]  /*c150*/  BSYNC B0 ;  /* 0x0000000000007941 */ /* 0x000fea0003800000 */
.L_x_7913:
        /* <DEDUP_REMOVED lines=16> */
.L_x_7919:
[----:B------:R-:W-:Y:S05]  /*c260*/  BSYNC B1 ;  /* 0x0000000000017941 */ /* 0x000fea0003800000 */
.L_x_7918:
        /* <DEDUP_REMOVED lines=44> */
.L_x_7917:
[----:B------:R-:W-:Y:S05]  /*c530*/  BSYNC B0 ;  /* 0x0000000000007941 */ /* 0x000fea0003800000 */
.L_x_7916:
        /* <DEDUP_REMOVED lines=15> */
.L_x_7920:
        /* <DEDUP_REMOVED lines=12> */
.L_x_7923:
[----:B------:R-:W-:Y:S02]  /*c6f0*/  IMAD.MOV.U32 R146, RZ, RZ, R116 ;  /* 0x000000ffff927224 */ /* 0x000fe400078e0074 */
.L_x_7924:
[----:B------:R-:W-:Y:S05]  /*c700*/  BSYNC B0 ;  /* 0x0000000000007941 */ /* 0x000fea0003800000 */
.L_x_7922:
        /* <DEDUP_REMOVED lines=16> */
.L_x_7928:
[----:B------:R-:W-:Y:S05]  /*c810*/  BSYNC B1 ;  /* 0x0000000000017941 */ /* 0x000fea0003800000 */
.L_x_7927:
        /* <DEDUP_REMOVED lines=43> */
.L_x_7926:
[----:B------:R-:W-:Y:S05]  /*cad0*/  BSYNC B0 ;  /* 0x0000000000007941 */ /* 0x000fea0003800000 */
.L_x_7925:
        /* <DEDUP_REMOVED lines=10> */
.L_x_7921:
        /* <DEDUP_REMOVED lines=12> */
.L_x_7930:
[----:B------:R-:W-:Y:S02]  /*cc40*/  MOV R148, R116 ;  /* 0x0000007400947202 */ /* 0x000fe40000000f00 */
.L_x_7931:
[----:B------:R-:W-:Y:S05]  /*cc50*/  BSYNC B0 ;  /* 0x0000000000007941 */ /* 0x000fea0003800000 */
.L_x_7929:
        /* <DEDUP_REMOVED lines=16> */
.L_x_7935:
[----:B------:R-:W-:Y:S05]  /*cd60*/  BSYNC B1 ;  /* 0x0000000000017941 */ /* 0x000fea0003800000 */
.L_x_7934:
        /* <DEDUP_REMOVED lines=44> */
.L_x_7933:
[----:B------:R-:W-:Y:S05]  /*d030*/  BSYNC B0 ;  /* 0x0000000000007941 */ /* 0x000fea0003800000 */
.L_x_7932:
        /* <DEDUP_REMOVED lines=15> */
.L_x_7936:
        /* <DEDUP_REMOVED lines=12> */
.L_x_7939:
[----:B------:R-:W-:Y:S02]  /*d1f0*/  IMAD.MOV.U32 R146, RZ, RZ, R116 ;  /* 0x000000ffff927224 */ /* 0x000fe400078e0074 */
.L_x_7940:
[----:B------:R-:W-:Y:S05]  /*d200*/  BSYNC B0 ;  /* 0x0000000000007941 */ /* 0x000fea0003800000 */
.L_x_7938:
        /* <DEDUP_REMOVED lines=16> */
.L_x_7944:
[----:B------:R-:W-:Y:S05]  /*d310*/  BSYNC B1 ;  /* 0x0000000000017941 */ /* 0x000fea0003800000 */
.L_x_7943:
        /* <DEDUP_REMOVED lines=43> */
.L_x_7942:
[----:B------:R-:W-:Y:S05]  /*d5d0*/  BSYNC B0 ;  /* 0x0000000000007941 */ /* 0x000fea0003800000 */
.L_x_7941:
        /* <DEDUP_REMOVED lines=10> */
.L_x_7937:
        /* <DEDUP_REMOVED lines=12> */
.L_x_7946:
[----:B------:R-:W-:Y:S02]  /*d740*/  IMAD.MOV.U32 R148, RZ, RZ, R116 ;  /* 0x000000ffff947224 */ /* 0x000fe400078e0074 */
.L_x_7947:
[----:B------:R-:W-:Y:S05]  /*d750*/  BSYNC B0 ;  /* 0x0000000000007941 */ /* 0x000fea0003800000 */
.L_x_7945:
        /* <DEDUP_REMOVED lines=16> */
.L_x_7951:
[----:B------:R-:W-:Y:S05]  /*d860*/  BSYNC B1 ;  /* 0x0000000000017941 */ /* 0x000fea0003800000 */
.L_x_7950:
        /* <DEDUP_REMOVED lines=44> */
.L_x_7949:
[----:B------:R-:W-:Y:S05]  /*db30*/  BSYNC B0 ;  /* 0x0000000000007941 */ /* 0x000fea0003800000 */
.L_x_7948:
        /* <DEDUP_REMOVED lines=15> */
.L_x_7952:
        /* <DEDUP_REMOVED lines=12> */
.L_x_7955:
[----:B------:R-:W-:Y:S02]  /*dcf0*/  IMAD.MOV.U32 R148, RZ, RZ, R116 ;  /* 0x000000ffff947224 */ /* 0x000fe400078e0074 */
.L_x_7956:
[----:B------:R-:W-:Y:S05]  /*dd00*/  BSYNC B0 ;  /* 0x0000000000007941 */ /* 0x000fea0003800000 */
.L_x_7954:
        /* <DEDUP_REMOVED lines=16> */
.L_x_7960:
[----:B------:R-:W-:Y:S05]  /*de10*/  BSYNC B1 ;  /* 0x0000000000017941 */ /* 0x000fea0003800000 */
.L_x_7959:
        /* <DEDUP_REMOVED lines=44> */
.L_x_7958:
[----:B------:R-:W-:Y:S05]  /*e0e0*/  BSYNC B0 ;  /* 0x0000000000007941 */ /* 0x000fea0003800000 */
.L_x_7957:
        /* <DEDUP_REMOVED lines=10> */
.L_x_7953:
        /* <DEDUP_REMOVED lines=12> */
.L_x_7962:
[----:B------:R-:W-:Y:S02]  /*e250*/  IMAD.MOV.U32 R148, RZ, RZ, R116 ;  /* 0x000000ffff947224 */ /* 0x000fe400078e0074 */
.L_x_7963:
[----:B------:R-:W-:Y:S05]  /*e260*/  BSYNC B0 ;  /* 0x0000000000007941 */ /* 0x000fea0003800000 */
.L_x_7961:
        /* <DEDUP_REMOVED lines=16> */
.L_x_7967:
[----:B------:R-:W-:Y:S05]  /*e370*/  BSYNC B1 ;  /* 0x0000000000017941 */ /* 0x000fea0003800000 */
.L_x_7966:
        /* <DEDUP_REMOVED lines=44> */
.L_x_7965:
[----:B------:R-:W-:Y:S05]  /*e640*/  BSYNC B0 ;  /* 0x0000000000007941 */ /* 0x000fea0003800000 */
.L_x_7964:
        /* <DEDUP_REMOVED lines=15> */
.L_x_7968:
        /* <DEDUP_REMOVED lines=12> */
.L_x_7971:
[----:B------:R-:W-:Y:S02]  /*e800*/  IMAD.MOV.U32 R148, RZ, RZ, R116 ;  /* 0x000000ffff947224 */ /* 0x000fe400078e0074 */
.L_x_7972:
[----:B------:R-:W-:Y:S05]  /*e810*/  BSYNC B0 ;  /* 0x0000000000007941 */ /* 0x000fea0003800000 */
.L_x_7970:
        /* <DEDUP_REMOVED lines=16> */
.L_x_7976:
[----:B------:R-:W-:Y:S05]  /*e920*/  BSYNC B1 ;  /* 0x0000000000017941 */ /* 0x000fea0003800000 */
.L_x_7975:
        /* <DEDUP_REMOVED lines=44> */
.L_x_7974:
[----:B------:R-:W-:Y:S05]  /*ebf0*/  BSYNC B0 ;  /* 0x0000000000007941 */ /* 0x000fea0003800000 */
.L_x_7973:
        /* <DEDUP_REMOVED lines=10> */
.L_x_7969:
        /* <DEDUP_REMOVED lines=12> */
.L_x_7978:
[----:B------:R-:W-:Y:S02]  /*ed60*/  IMAD.MOV.U32 R148, RZ, RZ, R116 ;  /* 0x000000ffff947224 */ /* 0x000fe400078e0074 */
.L_x_7979:
[----:B------:R-:W-:Y:S05]  /*ed70*/  BSYNC B0 ;  /* 0x0000000000007941 */ /* 0x000fea0003800000 */
.L_x_7977:
        /* <DEDUP_REMOVED lines=16> */
.L_x_7983:
[----:B------:R-:W-:Y:S05]  /*ee80*/  BSYNC B1 ;  /* 0x0000000000017941 */ /* 0x000fea0003800000 */
.L_x_7982:
        /* <DEDUP_REMOVED lines=44> */
.L_x_7981:
[----:B------:R-:W-:Y:S05]  /*f150*/  BSYNC B0 ;  /* 0x0000000000007941 */ /* 0x000fea0003800000 */
.L_x_7980:
        /* <DEDUP_REMOVED lines=13> */
.L_x_7984:
        /* <DEDUP_REMOVED lines=12> */
.L_x_7987:
[----:B------:R-:W-:Y:S02]  /*f2f0*/  IMAD.MOV.U32 R148, RZ, RZ, R116 ;  /* 0x000000ffff947224 */ /* 0x000fe400078e0074 */
.L_x_7988:
[----:B------:R-:W-:Y:S05]  /*f300*/  BSYNC B0 ;  /* 0x0000000000007941 */ /* 0x000fea0003800000 */
.L_x_7986:
        /* <DEDUP_REMOVED lines=16> */
.L_x_7992:
[----:B------:R-:W-:Y:S05]  /*f410*/  BSYNC B1 ;  /* 0x0000000000017941 */ /* 0x000fea0003800000 */
.L_x_7991:
        /* <DEDUP_REMOVED lines=44> */
.L_x_7990:
[----:B------:R-:W-:Y:S05]  /*f6e0*/  BSYNC B0 ;  /* 0x0000000000007941 */ /* 0x000fea0003800000 */
.L_x_7989:
        /* <DEDUP_REMOVED lines=10> */
.L_x_7985:
        /* <DEDUP_REMOVED lines=12> */
.L_x_7994:
[----:B------:R-:W-:Y:S02]  /*f850*/  IMAD.MOV.U32 R148, RZ, RZ, R116 ;  /* 0x000000ffff947224 */ /* 0x000fe400078e0074 */
.L_x_7995:
[----:B------:R-:W-:Y:S05]  /*f860*/  BSYNC B0 ;  /* 0x0000000000007941 */ /* 0x000fea0003800000 */
.L_x_7993:
        /* <DEDUP_REMOVED lines=16> */
.L_x_7999:
[----:B------:R-:W-:Y:S05]  /*f970*/  BSYNC B1 ;  /* 0x0000000000017941 */ /* 0x000fea0003800000 */
.L_x_7998:
        /* <DEDUP_REMOVED lines=44> */
.L_x_7997:
[----:B------:R-:W-:Y:S05]  /*fc40*/  BSYNC B0 ;  /* 0x0000000000007941 */ /* 0x000fea0003800000 */
.L_x_7996:
        /* <DEDUP_REMOVED lines=13> */
.L_x_8000:
        /* <DEDUP_REMOVED lines=12> */
.L_x_8003:
[----:B------:R-:W-:Y:S02]  /*fde0*/  IMAD.MOV.U32 R74, RZ, RZ, R116 ;  /* 0x000000ffff4a7224 */ /* 0x000fe400078e0074 */
.L_x_8004:
[----:B------:R-:W-:Y:S05]  /*fdf0*/  BSYNC B0 ;  /* 0x0000000000007941 */ /* 0x000fea0003800000 */
.L_x_8002:
        /* <DEDUP_REMOVED lines=16> */
.L_x_8008:
[----:B------:R-:W-:Y:S05]  /*ff00*/  BSYNC B1 ;  /* 0x0000000000017941 */ /* 0x000fea0003800000 */
.L_x_8007:
        /* <DEDUP_REMOVED lines=44> */
.L_x_8006:
[----:B------:R-:W-:Y:S05]  /*101d0*/  BSYNC B0 ;  /* 0x0000000000007941 */ /* 0x000fea0003800000 */
.L_x_8005:
        /* <DEDUP_REMOVED lines=10> */
.L_x_8001:
        /* <DEDUP_REMOVED lines=12> */
.L_x_8010:
[----:B------:R-:W-:Y:S02]  /*10340*/  IMAD.MOV.U32 R74, RZ, RZ, R116 ;  /* 0x000000ffff4a7224 */ /* 0x000fe400078e0074 */
.L_x_8011:
[----:B------:R-:W-:Y:S05]  /*10350*/  BSYNC B0 ;  /* 0x0000000000007941 */ /* 0x000fea0003800000 */
.L_x_8009:
        /* <DEDUP_REMOVED lines=16> */
.L_x_8015:
[----:B------:R-:W-:Y:S05]  /*10460*/  BSYNC B1 ;  /* 0x0000000000017941 */ /* 0x000fea0003800000 */
.L_x_8014:
        /* <DEDUP_REMOVED lines=44> */
.L_x_8013:
[----:B------:R-:W-:Y:S05]  /*10730*/  BSYNC B0 ;  /* 0x0000000000007941 */ /* 0x000fea0003800000 */
.L_x_8012:
        /* <DEDUP_REMOVED lines=13> */
.L_x_8016:
        /* <DEDUP_REMOVED lines=12> */
.L_x_8019:
[----:B------:R-:W-:Y:S02]  /*108d0*/  IMAD.MOV.U32 R74, RZ, RZ, R116 ;  /* 0x000000ffff4a7224 */ /* 0x000fe400078e0074 */
.L_x_8020:
[----:B------:R-:W-:Y:S05]  /*108e0*/  BSYNC B0 ;  /* 0x0000000000007941 */ /* 0x000fea0003800000 */
.L_x_8018:
        /* <DEDUP_REMOVED lines=16> */
.L_x_8024:
[----:B------:R-:W-:Y:S05]  /*109f0*/  BSYNC B1 ;  /* 0x0000000000017941 */ /* 0x000fea0003800000 */
.L_x_8023:
        /* <DEDUP_REMOVED lines=44> */
.L_x_8022:
[----:B------:R-:W-:Y:S05]  /*10cc0*/  BSYNC B0 ;  /* 0x0000000000007941 */ /* 0x000fea0003800000 */
.L_x_8021:
        /* <DEDUP_REMOVED lines=10> */
.L_x_8017:
        /* <DEDUP_REMOVED lines=12> */
.L_x_8026:
[----:B------:R-:W-:Y:S02]  /*10e30*/  IMAD.MOV.U32 R74, RZ, RZ, R116 ;  /* 0x000000ffff4a7224 */ /* 0x000fe400078e0074 */
.L_x_8027:
[----:B------:R-:W-:Y:S05]  /*10e40*/  BSYNC B0 ;  /* 0x0000000000007941 */ /* 0x000fea0003800000 */
.L_x_8025:
        /* <DEDUP_REMOVED lines=16> */
.L_x_8031:
[----:B------:R-:W-:Y:S05]  /*10f50*/  BSYNC B1 ;  /* 0x0000000000017941 */ /* 0x000fea0003800000 */
.L_x_8030:
        /* <DEDUP_REMOVED lines=44> */
.L_x_8029:
[----:B------:R-:W-:Y:S05]  /*11220*/  BSYNC B0 ;  /* 0x0000000000007941 */ /* 0x000fea0003800000 */
.L_x_8028:
        /* <DEDUP_REMOVED lines=13> */
.L_x_8032:
        /* <DEDUP_REMOVED lines=12> */
.L_x_8035:
[----:B------:R-:W-:Y:S02]  /*113c0*/  IMAD.MOV.U32 R150, RZ, RZ, R116 ;  /* 0x000000ffff967224 */ /* 0x000fe400078e0074 */
.L_x_8036:
[----:B------:R-:W-:Y:S05]  /*113d0*/  BSYNC B0 ;  /* 0x0000000000007941 */ /* 0x000fea0003800000 */
.L_x_8034:
        /* <DEDUP_REMOVED lines=18> */
.L_x_8040:
[----:B------:R-:W-:Y:S05]  /*11500*/  BSYNC B1 ;  /* 0x0000000000017941 */ /* 0x000fea0003800000 */
.L_x_8039:
        /* <DEDUP_REMOVED lines=44> */
.L_x_8038:
[----:B------:R-:W-:Y:S05]  /*117d0*/  BSYNC B0 ;  /* 0x0000000000007941 */ /* 0x000fea0003800000 */
.L_x_8037:
        /* <DEDUP_REMOVED lines=10> */
.L_x_8033:
[----:B------:R-:W-:Y:S01]  /*11880*/  P2R R72, PR, RZ, 0x2 ;  /* 0x00000002ff487803 */ /* 0x000fe20000000000 */
[----:B------:R-:W-:Y:S01]  /*11890*/  IMAD.WIDE.U32 R146, R138, R85, c[0x0][0x188] ;  /* 0x000062008a927625 */ /* 0x000fe200078e0055 */
[C---:B------:R-:W-:Y:S02]  /*118a0*/  LOP3.LUT P1, RZ, R153.reuse, 0x2, RZ, 0xc0, !PT ;  /* 0x0000000299ff7812 */ /* 0x040fe4000782c0ff */
[----:B------:R-:W-:Y:S02]  /*118b0*/  SEL R149, RZ, 0x10000, P4 ;  /* 0x00010000ff957807 */ /* 0x000fe40002000000 */
[----:B------:R-:W-:Y:S02]  /*118c0*/  SEL R152, RZ, 0x100, P3 ;  /* 0x00000100ff987807 */ /* 0x000fe40001800000 */
[C---:B------:R-:W-:Y:S02]  /*118d0*/  LOP3.LUT P4, RZ, R153.reuse, 0x8, RZ, 0xc0, !PT ;  /* 0x0000000899ff7812 */ /* 0x040fe4000788c0ff */
[----:B------:R-:W-:-:S02]  /*118e0*/  LOP3.LUT P3, RZ, R153, 0x4, RZ, 0xc0, !PT ;  /* 0x0000000499ff7812 */ /* 0x000fc4000786c0ff */
[----:B------:R-:W-:Y:S02]  /*118f0*/  SEL R151, RZ, 0x1000000, P5 ;  /* 0x01000000ff977807 */ /* 0x000fe40002800000 */
[----:B------:R-:W-:Y:S02]  /*11900*/  SEL R148, RZ, 0x1, P1 ;  /* 0x00000001ff947807 */ /* 0x000fe40000800000 */
[----:B------:R-:W-:Y:S02]  /*11910*/  SEL R150, RZ, 0x1, P3 ;  /* 0x00000001ff967807 */ /* 0x000fe40001800000 */
[----:B------:R-:W-:Y:S02]  /*11920*/  SEL R154, RZ, 0x1, P4 ;  /* 0x00000001ff9a7807 */ /* 0x000fe40002000000 */
[----:B------:R-:W-:Y:S01]  /*11930*/  LOP3.LUT R152, R152, R151, R149, 0xfe, !PT ;  /* 0x0000009798987212 */ /* 0x000fe200078efe95 */
[----:B------:R-:W-:Y:S01]  /*11940*/  IMAD.WIDE.U32 R148, R148, 0x1000000, RZ ;  /* 0x0100000094947825 */ /* 0x000fe200078e00ff */
[----:B------:R-:W-:-:S02]  /*11950*/  SEL R157, RZ, 0x1, P2 ;  /* 0x00000001ff9d7807 */ /* 0x000fc40001000000 */
[----:B------:R-:W-:Y:S01]  /*11960*/  LOP3.LUT P5, RZ, R153, 0x10, RZ, 0xc0, !PT ;  /* 0x0000001099ff7812 */ /* 0x000fe200078ac0ff */
[----:B------:R-:W-:Y:S01]  /*11970*/  IMAD.WIDE.U32 R150, R150, 0x10000, RZ ;  /* 0x0001000096967825 */ /* 0x000fe200078e00ff */
[----:B------:R-:W-:Y:S02]  /*11980*/  ISETP.NE.AND P1, PT, R72, RZ, PT ;  /* 0x000000ff4800720c */ /* 0x000fe40003f25270 */
[----:B------:R-:W-:Y:S01]  /*11990*/  F2FP.BF16.PACK_AB R75, R144, R143 ;  /* 0x0000008f904b723e */ /* 0x000fe200000010ff */
[----:B------:R-:W-:Y:S01]  /*119a0*/  IMAD.WIDE.U32 R154, R154, 0x100, RZ ;  /* 0x000001009a9a7825 */ /* 0x000fe200078e00ff */
[----:B------:R-:W-:Y:S02]  /*119b0*/  F2FP.BF16.PACK_AB R74, R142, R141 ;  /* 0x0000008d8e4a723e */ /* 0x000fe400000010ff */
[----:B------:R-:W-:Y:S02]  /*119c0*/  F2FP.BF16.PACK_AB R73, R140, R139 ;  /* 0x0000008b8c49723e */ /* 0x000fe400000010ff */
[----:B------:R-:W-:-:S02]  /*119d0*/  F2FP.BF16.PACK_AB R72, R137, R130 ;  /* 0x000000828948723e */ /* 0x000fc400000010ff */
[----:B------:R-:W-:Y:S02]  /*119e0*/  LOP3.LUT R157, R149, R152, R157, 0xfe, !PT ;  /* 0x00000098959d7212 */ /* 0x000fe400078efe9d */
[----:B------:R-:W-:Y:S01]  /*119f0*/  LOP3.LUT R148, R154, R148, R150, 0xfe, !PT ;  /* 0x000000949a947212 */ /* 0x000fe200078efe96 */
[----:B------:R0:W-:Y:S01]  /*11a00*/  STG.E.128 [R146.64], R72 ;  /* 0x0000004892007986 */ /* 0x0001e2000c101d04 */
[----:B------:R-:W-:Y:S02]  /*11a10*/  SEL R149, RZ, 0x1, P5 ;  /* 0x00000001ff957807 */ /* 0x000fe40002800000 */
[----:B------:R-:W-:Y:S02]  /*11a20*/  LOP3.LUT R155, R155, R157, R151, 0xfe, !PT ;  /* 0x0000009d9b9b7212 */ /* 0x000fe400078efe97 */
[----:B------:R-:W-:Y:S02]  /*11a30*/  LOP3.LUT R154, R148, R149, RZ, 0xfc, !PT ;  /* 0x00000095949a7212 */ /* 0x000fe400078efcff */
[----:B------:R-:W-:Y:S01]  /*11a40*/  LOP3.LUT P6, RZ, R153, 0x20, RZ, 0xc0, !PT ;  /* 0x0000002099ff7812 */ /* 0x000fe200078cc0ff */
[----:B0-----:R-:W-:Y:S01]  /*11a50*/  IMAD.WIDE.U32 R74, R138, R87, c[0x0][0x190] ;  /* 0x000064008a4a7625 */ /* 0x001fe200078e0057 */
[----:B------:R-:W-:-:S04]  /*11a60*/  IADD3 R146, R84, 0x300, RZ ;  /* 0x0000030054927810 */ /* 0x000fc80007ffe0ff */
[----:B------:R0:W-:Y:S07]  /*11a70*/  STG.E.64 [R74.64], R154 ;  /* 0x0000009a4a007986 */ /* 0x0001ee000c101b04 */
[----:B------:R-:W-:-:S04]  /*11a80*/  @P6 IMAD.WIDE.U32 R148, R146, R85, c[0x0][0x178] ;  /* 0x00005e0092946625 */ /* 0x000fc800078e0055 */
[----:B------:R-:W-:-:S04]  /*11a90*/  @P0 IMAD.WIDE.U32 R150, R146, R85, c[0x0][0x180] ;  /* 0x0000600092960625 */ /* 0x000fc800078e0055 */
[----:B------:R-:W-:Y:S01]  /*11aa0*/  IMAD.WIDE.U32 R72, R146, R85, c[0x0][0x170] ;  /* 0x00005c0092487625 */ /* 0x000fe200078e0055 */
[----:B------:R-:W-:Y:S05]  /*11ab0*/  @!P6 BRA `(.L_x_8041) ;  /* 0x000001300000e947 */ /* 0x000fea0003800000 */
[----:B0-----:R-:W-:Y:S02]  /*11ac0*/  SHF.L.U32 R74, R126, 0x10, RZ ;  /* 0x000000107e4a7819 */ /* 0x001fe400000006ff */
[----:B------:R-:W-:Y:S02]  /*11ad0*/  LOP3.LUT R154, R118, 0xff, RZ, 0xc0, !PT ;  /* 0x000000ff769a7812 */ /* 0x000fe400078ec0ff */
[----:B------:R-:W-:Y:S02]  /*11ae0*/  LOP3.LUT R75, R74, 0xff0000, RZ, 0xc0, !PT ;  /* 0x00ff00004a4b7812 */ /* 0x000fe400078ec0ff */
[----:B------:R-:W-:Y:S01]  /*11af0*/  LOP3.LUT R74, R127, 0xffff, RZ, 0xc0, !PT ;  /* 0x0000ffff7f4a7812 */ /* 0x000fe200078ec0ff */
[----:B------:R-:W-:Y:S01]  /*11b00*/  IMAD.WIDE.U32 R154, R154, 0x10000, RZ ;  /* 0x000100009a9a7825 */ /* 0x000fe200078e00ff */
[----:B------:R-:W-:Y:S02]  /*11b10*/  LOP3.LUT R156, R117, 0xff, RZ, 0xc0, !PT ;  /* 0x000000ff759c7812 */ /* 0x000fe400078ec0ff */
[----:B------:R-:W-:-:S02]  /*11b20*/  PRMT R74, R75, 0x4210, R74 ;  /* 0x000042104b4a7816 */ /* 0x000fc4000000004a */
[----:B------:R-:W-:Y:S01]  /*11b30*/  PRMT R75, R125, 0x7104, RZ ;  /* 0x000071047d4b7816 */ /* 0x000fe200000000ff */
[----:B------:R-:W-:-:S03]  /*11b40*/  IMAD.WIDE.U32 R156, R156, 0x100, RZ ;  /* 0x000001009c9c7825 */ /* 0x000fc600078e00ff */
[----:B------:R-:W-:Y:S02]  /*11b50*/  LOP3.LUT R75, R74, 0xff00, R75, 0xf8, !PT ;  /* 0x0000ff004a4b7812 */ /* 0x000fe400078ef84b */
[----:B------:R-:W-:Y:S02]  /*11b60*/  LOP3.LUT R74, R119, 0xff, RZ, 0xc0, !PT ;  /* 0x000000ff774a7812 */ /* 0x000fe400078ec0ff */
[----:B------:R-:W-:-:S03]  /*11b70*/  LOP3.LUT R147, R75, 0xff, R124, 0xf8, !PT ;  /* 0x000000ff4b937812 */ /* 0x000fc600078ef87c */
[----:B------:R-:W-:-:S05]  /*11b80*/  IMAD.WIDE.U32 R74, R74, 0x1000000, RZ ;  /* 0x010000004a4a7825 */ /* 0x000fca00078e00ff */
[----:B------:R-:W-:Y:S02]  /*11b90*/  LOP3.LUT R74, R156, R74, R154, 0xfe, !PT ;  /* 0x0000004a9c4a7212 */ /* 0x000fe400078efe9a */
[----:B------:R-:W-:Y:S02]  /*11ba0*/  LOP3.LUT R147, R155, R147, R75, 0xfe, !PT ;  /* 0x000000939b937212 */ /* 0x000fe400078efe4b */
[----:B------:R-:W-:Y:S01]  /*11bb0*/  LOP3.LUT R156, R74, 0xff, R115, 0xf8, !PT ;  /* 0x000000ff4a9c7812 */ /* 0x000fe200078ef873 */
[----:B------:R-:W-:Y:S01]  /*11bc0*/  IMAD.WIDE.U32 R74, R138, R87, c[0x0][0x198] ;  /* 0x000066008a4a7625 */ /* 0x000fe200078e0057 */
[----:B------:R-:W-:-:S05]  /*11bd0*/  LOP3.LUT R157, R147, R157, RZ, 0xfc, !PT ;  /* 0x0000009d939d7212 */ /* 0x000fca00078efcff */
[----:B------:R0:W-:Y:S02]  /*11be0*/  STG.E.64 [R74.64], R156 ;  /* 0x0000009c4a007986 */ /* 0x0001e4000c101b04 */
.L_x_8041:
[----:B------:R1:W5:Y:S04]  /*11bf0*/  @P6 LDG.E.128 R120, [R148.64] ;  /* 0x0000000494786981 */ /* 0x000368000c1e1d00 */
[----:B------:R1:W5:Y:S04]  /*11c00*/  @P0 LDG.E.128 R68, [R150.64] ;  /* 0x0000000496440981 */ /* 0x000368000c1e1d00 */
[----:B0-----:R-:W5:Y:S01]  /*11c10*/  LDG.E.128 R72, [R72.64] ;  /* 0x0000000448487981 */ /* 0x001f62000c1e1d00 */
        /* <DEDUP_REMOVED lines=12> */
.L_x_8043:
[----:B-1----:R-:W-:Y:S02]  /*11ce0*/  IMAD.MOV.U32 R152, RZ, RZ, R116 ;  /* 0x000000ffff987224 */ /* 0x002fe400078e0074 */
.L_x_8044:
[----:B------:R-:W-:Y:S05]  /*11cf0*/  BSYNC B0 ;  /* 0x0000000000007941 */ /* 0x000fea0003800000 */
.L_x_8042:
        /* <DEDUP_REMOVED lines=16> */
.L_x_8048:
[----:B------:R-:W-:Y:S05]  /*11e00*/  BSYNC B1 ;  /* 0x0000000000017941 */ /* 0x000fea0003800000 */
.L_x_8047:
        /* <DEDUP_REMOVED lines=44> */
.L_x_8046:
[----:B------:R-:W-:Y:S05]  /*120d0*/  BSYNC B0 ;  /* 0x0000000000007941 */ /* 0x000fea0003800000 */
.L_x_8045:
        /* <DEDUP_REMOVED lines=15> */
.L_x_8049:
        /* <DEDUP_REMOVED lines=12> */
.L_x_8052:
[----:B------:R-:W-:Y:S02]  /*12290*/  IMAD.MOV.U32 R152, RZ, RZ, R116 ;  /* 0x000000ffff987224 */ /* 0x000fe400078e0074 */
.L_x_8053:
[----:B------:R-:W-:Y:S05]  /*122a0*/  BSYNC B0 ;  /* 0x0000000000007941 */ /* 0x000fea0003800000 */
.L_x_8051:
        /* <DEDUP_REMOVED lines=16> */
.L_x_8057:
[----:B------:R-:W-:Y:S05]  /*123b0*/  BSYNC B1 ;  /* 0x0000000000017941 */ /* 0x000fea0003800000 */
.L_x_8056:
        /* <DEDUP_REMOVED lines=43> */
.L_x_8055:
[----:B------:R-:W-:Y:S05]  /*12670*/  BSYNC B0 ;  /* 0x0000000000007941 */ /* 0x000fea0003800000 */
.L_x_8054:
        /* <DEDUP_REMOVED lines=10> */
.L_x_8050:
        /* <DEDUP_REMOVED lines=12> */
.L_x_8059:
[----:B------:R-:W-:Y:S02]  /*127e0*/  IMAD.MOV.U32 R152, RZ, RZ, R116 ;  /* 0x000000ffff987224 */ /* 0x000fe400078e0074 */
.L_x_8060:
[----:B------:R-:W-:Y:S05]  /*127f0*/  BSYNC B0 ;  /* 0x0000000000007941 */ /* 0x000fea0003800000 */
.L_x_8058:
        /* <DEDUP_REMOVED lines=16> */
.L_x_8064:
[----:B------:R-:W-:Y:S05]  /*12900*/  BSYNC B1 ;  /* 0x0000000000017941 */ /* 0x000fea0003800000 */
.L_x_8063:
        /* <DEDUP_REMOVED lines=44> */
.L_x_8062:
[----:B------:R-:W-:Y:S05]  /*12bd0*/  BSYNC B0 ;  /* 0x0000000000007941 */ /* 0x000fea0003800000 */
.L_x_8061:
        /* <DEDUP_REMOVED lines=15> */
.L_x_8065:
        /* <DEDUP_REMOVED lines=12> */
.L_x_8068:
[----:B------:R-:W-:Y:S02]  /*12d90*/  IMAD.MOV.U32 R152, RZ, RZ, R116 ;  /* 0x000000ffff987224 */ /* 0x000fe400078e0074 */
.L_x_8069:
[----:B------:R-:W-:Y:S05]  /*12da0*/  BSYNC B0 ;  /* 0x0000000000007941 */ /* 0x000fea0003800000 */
.L_x_8067:
        /* <DEDUP_REMOVED lines=16> */
.L_x_8073:
[----:B------:R-:W-:Y:S05]  /*12eb0*/  BSYNC B1 ;  /* 0x0000000000017941 */ /* 0x000fea0003800000 */
.L_x_8072:
        /* <DEDUP_REMOVED lines=43> */
.L_x_8071:
[----:B------:R-:W-:Y:S05]  /*13170*/  BSYNC B0 ;  /* 0x0000000000007941 */ /* 0x000fea0003800000 */
.L_x_8070:
        /* <DEDUP_REMOVED lines=10> */
.L_x_8066:
        /* <DEDUP_REMOVED lines=12> */
.L_x_8075:
[----:B------:R-:W-:Y:S02]  /*132e0*/  IMAD.MOV.U32 R152, RZ, RZ, R116 ;  /* 0x000000ffff987224 */ /* 0x000fe400078e0074 */
.L_x_8076:
[----:B------:R-:W-:Y:S05]  /*132f0*/  BSYNC B0 ;  /* 0x0000000000007941 */ /* 0x000fea0003800000 */
.L_x_8074:
        /* <DEDUP_REMOVED lines=16> */
.L_x_8080:
[----:B------:R-:W-:Y:S05]  /*13400*/  BSYNC B1 ;  /* 0x0000000000017941 */ /* 0x000fea0003800000 */
.L_x_8079:
        /* <DEDUP_REMOVED lines=44> */
.L_x_8078:
[----:B------:R-:W-:Y:S05]  /*136d0*/  BSYNC B0 ;  /* 0x0000000000007941 */ /* 0x000fea0003800000 */
.L_x_8077:
        /* <DEDUP_REMOVED lines=15> */
.L_x_8081:
        /* <DEDUP_REMOVED lines=12> */
.L_x_8084:
[----:B------:R-:W-:Y:S02]  /*13890*/  IMAD.MOV.U32 R152, RZ, RZ, R116 ;  /* 0x000000ffff987224 */ /* 0x000fe400078e0074 */
.L_x_8085:
[----:B------:R-:W-:Y:S05]  /*138a0*/  BSYNC B0 ;  /* 0x0000000000007941 */ /* 0x000fea0003800000 */
.L_x_8083:
        /* <DEDUP_REMOVED lines=16> */
.L_x_8089:
[----:B------:R-:W-:Y:S05]  /*139b0*/  BSYNC B1 ;  /* 0x0000000000017941 */ /* 0x000fea0003800000 */
.L_x_8088:
        /* <DEDUP_REMOVED lines=44> */
.L_x_8087:
[----:B------:R-:W-:Y:S05]  /*13c80*/  BSYNC B0 ;  /* 0x0000000000007941 */ /* 0x000fea0003800000 */
.L_x_8086:
        /* <DEDUP_REMOVED lines=10> */
.L_x_8082:
        /* <DEDUP_REMOVED lines=12> */
.L_x_8091:
[----:B------:R-:W-:Y:S02]  /*13df0*/  IMAD.MOV.U32 R152, RZ, RZ, R116 ;  /* 0x000000ffff987224 */ /* 0x000fe400078e0074 */
.L_x_8092:
[----:B------:R-:W-:Y:S05]  /*13e00*/  BSYNC B0 ;  /* 0x0000000000007941 */ /* 0x000fea0003800000 */
.L_x_8090:
        /* <DEDUP_REMOVED lines=16> */
.L_x_8096:
[----:B------:R-:W-:Y:S05]  /*13f10*/  BSYNC B1 ;  /* 0x0000000000017941 */ /* 0x000fea0003800000 */
.L_x_8095:
        /* <DEDUP_REMOVED lines=44> */
.L_x_8094:
[----:B------:R-:W-:Y:S05]  /*141e0*/  BSYNC B0 ;  /* 0x0000000000007941 */ /* 0x000fea0003800000 */
.L_x_8093:
        /* <DEDUP_REMOVED lines=15> */
.L_x_8097:
        /* <DEDUP_REMOVED lines=12> */
.L_x_8100:
[----:B------:R-:W-:Y:S02]  /*143a0*/  MOV R152, R116 ;  /* 0x0000007400987202 */ /* 0x000fe40000000f00 */
.L_x_8101:
[----:B------:R-:W-:Y:S05]  /*143b0*/  BSYNC B0 ;  /* 0x0000000000007941 */ /* 0x000fea0003800000 */
.L_x_8099:
        /* <DEDUP_REMOVED lines=16> */
.L_x_8105:
[----:B------:R-:W-:Y:S05]  /*144c0*/  BSYNC B1 ;  /* 0x0000000000017941 */ /* 0x000fea0003800000 */
.L_x_8104:
        /* <DEDUP_REMOVED lines=44> */
.L_x_8103:
[----:B------:R-:W-:Y:S05]  /*14790*/  BSYNC B0 ;  /* 0x0000000000007941 */ /* 0x000fea0003800000 */
.L_x_8102:
        /* <DEDUP_REMOVED lines=10> */
.L_x_8098:
        /* <DEDUP_REMOVED lines=12> */
.L_x_8107:
[----:B------:R-:W-:Y:S02]  /*14900*/  MOV R152, R116 ;  /* 0x0000007400987202 */ /* 0x000fe40000000f00 */
.L_x_8108:
[----:B------:R-:W-:Y:S05]  /*14910*/  BSYNC B0 ;  /* 0x0000000000007941 */ /* 0x000fea0003800000 */
.L_x_8106:
        /* <DEDUP_REMOVED lines=16> */
.L_x_8112:
[----:B------:R-:W-:Y:S05]  /*14a20*/  BSYNC B1 ;  /* 0x0000000000017941 */ /* 0x000fea0003800000 */
.L_x_8111:
        /* <DEDUP_REMOVED lines=44> */
.L_x_8110:
[----:B------:R-:W-:Y:S05]  /*14cf0*/  BSYNC B0 ;  /* 0x0000000000007941 */ /* 0x000fea0003800000 */
.L_x_8109:
        /* <DEDUP_REMOVED lines=13> */
.L_x_8113:
        /* <DEDUP_REMOVED lines=12> */
.L_x_8116:
[----:B------:R-:W-:Y:S02]  /*14e90*/  IMAD.MOV.U32 R152, RZ, RZ, R116 ;  /* 0x000000ffff987224 */ /* 0x000fe400078e0074 */
.L_x_8117:
[----:B------:R-:W-:Y:S05]  /*14ea0*/  BSYNC B0 ;  /* 0x0000000000007941 */ /* 0x000fea0003800000 */
.L_x_8115:
        /* <DEDUP_REMOVED lines=16> */
.L_x_8121:
[----:B------:R-:W-:Y:S05]  /*14fb0*/  BSYNC B1 ;  /* 0x0000000000017941 */ /* 0x000fea0003800000 */
.L_x_8120:
        /* <DEDUP_REMOVED lines=44> */
.L_x_8119:
[----:B------:R-:W-:Y:S05]  /*15280*/  BSYNC B0 ;  /* 0x0000000000007941 */ /* 0x000fea0003800000 */
.L_x_8118:
        /* <DEDUP_REMOVED lines=10> */
.L_x_8114:
        /* <DEDUP_REMOVED lines=12> */
.L_x_8123:
[----:B------:R-:W-:Y:S02]  /*153f0*/  IMAD.MOV.U32 R152, RZ, RZ, R116 ;  /* 0x000000ffff987224 */ /* 0x000fe400078e0074 */
.L_x_8124:
[----:B------:R-:W-:Y:S05]  /*15400*/  BSYNC B0 ;  /* 0x0000000000007941 */ /* 0x000fea0003800000 */
.L_x_8122:
        /* <DEDUP_REMOVED lines=16> */
.L_x_8128:
[----:B------:R-:W-:Y:S05]  /*15510*/  BSYNC B1 ;  /* 0x0000000000017941 */ /* 0x000fea0003800000 */
.L_x_8127:
        /* <DEDUP_REMOVED lines=44> */
.L_x_8126:
[----:B------:R-:W-:Y:S05]  /*157e0*/  BSYNC B0 ;  /* 0x0000000000007941 */ /* 0x000fea0003800000 */
.L_x_8125:
        /* <DEDUP_REMOVED lines=13> */
.L_x_8129:
        /* <DEDUP_REMOVED lines=12> */
.L_x_8132:
[----:B------:R-:W-:Y:S02]  /*15980*/  IMAD.MOV.U32 R74, RZ, RZ, R116 ;  /* 0x000000ffff4a7224 */ /* 0x000fe400078e0074 */
.L_x_8133:
[----:B------:R-:W-:Y:S05]  /*15990*/  BSYNC B0 ;  /* 0x0000000000007941 */ /* 0x000fea0003800000 */
.L_x_8131:
        /* <DEDUP_REMOVED lines=16> */
.L_x_8137:
[----:B------:R-:W-:Y:S05]  /*15aa0*/  BSYNC B1 ;  /* 0x0000000000017941 */ /* 0x000fea0003800000 */
.L_x_8136:
        /* <DEDUP_REMOVED lines=44> */
.L_x_8135:
[----:B------:R-:W-:Y:S05]  /*15d70*/  BSYNC B0 ;  /* 0x0000000000007941 */ /* 0x000fea0003800000 */
.L_x_8134:
        /* <DEDUP_REMOVED lines=10> */
.L_x_8130:
        /* <DEDUP_REMOVED lines=12> */
.L_x_8139:
[----:B------:R-:W-:Y:S02]  /*15ee0*/  IMAD.MOV.U32 R74, RZ, RZ, R116 ;  /* 0x000000ffff4a7224 */ /* 0x000fe400078e0074 */
.L_x_8140:
[----:B------:R-:W-:Y:S05]  /*15ef0*/  BSYNC B0 ;  /* 0x0000000000007941 */ /* 0x000fea0003800000 */
.L_x_8138:
        /* <DEDUP_REMOVED lines=16> */
.L_x_8144:
[----:B------:R-:W-:Y:S05]  /*16000*/  BSYNC B1 ;  /* 0x0000000000017941 */ /* 0x000fea0003800000 */
.L_x_8143:
        /* <DEDUP_REMOVED lines=43> */
[----:B------:R-:W-:Y:S02]  /*162c0*/  MOV R73, RZ ;  /* 0x000000ff00497202 */ /* 0x000fe40000000f00 */
.L_x_8142:
[----:B------:R-:W-:Y:S05]  /*162d0*/  BSYNC B0 ;  /* 0x0000000000007941 */ /* 0x000fea0003800000 */
.L_x_8141:
        /* <DEDUP_REMOVED lines=13> */
.L_x_8145:
        /* <DEDUP_REMOVED lines=12> */
.L_x_8148:
[----:B------:R-:W-:Y:S02]  /*16470*/  IMAD.MOV.U32 R74, RZ, RZ, R116 ;  /* 0x000000ffff4a7224 */ /* 0x000fe400078e0074 */
.L_x_8149:
[----:B------:R-:W-:Y:S05]  /*16480*/  BSYNC B0 ;  /* 0x0000000000007941 */ /* 0x000fea0003800000 */
.L_x_8147:
        /* <DEDUP_REMOVED lines=16> */
.L_x_8153:
[----:B------:R-:W-:Y:S05]  /*16590*/  BSYNC B1 ;  /* 0x0000000000017941 */ /* 0x000fea0003800000 */
.L_x_8152:
        /* <DEDUP_REMOVED lines=39> */
[----:B------:R-:W-:Y:S01]  /*16810*/  IMAD.WIDE.U32 R72, R73, -0x2daee0ad, RZ ;  /* 0xd2511f5349487825 */ /* 0x000fe200078e00ff */
[----:B------:R-:W-:-:S03]  /*16820*/  MOV R116, R154 ;  /* 0x0000009a00747202 */ /* 0x000fc60000000f00 */
[----:B------:R-:W-:Y:S01]  /*16830*/  IMAD.MOV.U32 R114, RZ, RZ, R72 ;  /* 0x000000ffff727224 */ /* 0x000fe200078e0048 */
[----:B------:R-:W-:Y:S01]  /*16840*/  LOP3.LUT R107, R73, R156, R105, 0x96, !PT ;  /* 0x0000009c496b7212 */ /* 0x000fe200078e9669 */
[----:B------:R-:W-:Y:S02]  /*16850*/  IMAD.MOV.U32 R72, RZ, RZ, RZ ;  /* 0x000000ffff487224 */ /* 0x000fe400078e00ff */
.L_x_8151:
[----:B------:R-:W-:Y:S05]  /*16860*/  BSYNC B0 ;  /* 0x0000000000007941 */ /* 0x000fea0003800000 */
.L_x_8150:
        /* <DEDUP_REMOVED lines=10> */
.L_x_8146:
        /* <DEDUP_REMOVED lines=12> */
.L_x_8155:
[----:B------:R-:W-:Y:S02]  /*169d0*/  IMAD.MOV.U32 R74, RZ, RZ, R116 ;  /* 0x000000ffff4a7224 */ /* 0x000fe400078e0074 */
.L_x_8156:
[----:B------:R-:W-:Y:S05]  /*169e0*/  BSYNC B0 ;  /* 0x0000000000007941 */ /* 0x000fea0003800000 */
.L_x_8154:
        /* <DEDUP_REMOVED lines=16> */
.L_x_8160:
[----:B------:R-:W-:Y:S05]  /*16af0*/  BSYNC B1 ;  /* 0x0000000000017941 */ /* 0x000fea0003800000 */
.L_x_8159:
        /* <DEDUP_REMOVED lines=44> */
.L_x_8158:
[----:B------:R-:W-:Y:S05]  /*16dc0*/  BSYNC B0 ;  /* 0x0000000000007941 */ /* 0x000fea0003800000 */
.L_x_8157:
        /* <DEDUP_REMOVED lines=13> */
.L_x_8161:
        /* <DEDUP_REMOVED lines=12> */
.L_x_8164:
[----:B------:R-:W-:Y:S02]  /*16f60*/  IMAD.MOV.U32 R155, RZ, RZ, R116 ;  /* 0x000000ffff9b7224 */ /* 0x000fe400078e0074 */
.L_x_8165:
[----:B------:R-:W-:Y:S05]  /*16f70*/  BSYNC B0 ;  /* 0x0000000000007941 */ /* 0x000fea0003800000 */
.L_x_8163:
        /* <DEDUP_REMOVED lines=16> */
.L_x_8169:
[----:B------:R-:W-:Y:S05]  /*17080*/  BSYNC B1 ;  /* 0x0000000000017941 */ /* 0x000fea0003800000 */
.L_x_8168:
        /* <DEDUP_REMOVED lines=44> */
.L_x_8167:
[----:B------:R-:W-:Y:S05]  /*17350*/  BSYNC B0 ;  /* 0x0000000000007941 */ /* 0x000fea0003800000 */
.L_x_8166:
        /* <DEDUP_REMOVED lines=9> */
[----:B------:R-:W-:-:S04]  /*173f0*/  @P0 FADD.FTZ R154, R73, R154 ;  /* 0x0000009a499a0221 */ /* 0x000fc80000010000 */
.L_x_8162:
[----:B------:R-:W-:Y:S01]  /*17400*/  IMAD.WIDE.U32 R156, R146, R85, c[0x0][0x188] ;  /* 0x00006200929c7625 */ /* 0x000fe200078e0055 */
[----:B------:R-:W-:Y:S02]  /*17410*/  F2FP.BF16.PACK_AB R75, R154, R151 ;  /* 0x000000979a4b723e */ /* 0x000fe400000010ff */
[----:B------:R-:W-:Y:S02]  /*17420*/  F2FP.BF16.PACK_AB R74, R150, R149 ;  /* 0x00000095964a723e */ /* 0x000fe400000010ff */
[----:B------:R-:W-:Y:S02]  /*17430*/  F2FP.BF16.PACK_AB R73, R148, R147 ;  /* 0x000000939449723e */ /* 0x000fe400000010ff */
[----:B------:R-:W-:Y:S02]  /*17440*/  F2FP.BF16.PACK_AB R72, R145, R138 ;  /* 0x0000008a9148723e */ /* 0x000fe400000010ff */
[----:B------:R-:W-:Y:S02]  /*17450*/  SEL R159, RZ, 0x1000000, P5 ;  /* 0x01000000ff9f7807 */ /* 0x000fe40002800000 */
[C---:B------:R-:W-:Y:S01]  /*17460*/  LOP3.LUT P6, RZ, R153.reuse, 0x2, RZ, 0xc0, !PT ;  /* 0x0000000299ff7812 */ /* 0x040fe200078cc0ff */
[----:B------:R0:W-:Y:S01]  /*17470*/  STG.E.128 [R156.64], R72 ;  /* 0x000000489c007986 */ /* 0x0001e2000c101d04 */
[----:B------:R-:W-:-:S02]  /*17480*/  LOP3.LUT P1, RZ, R153, 0x4, RZ, 0xc0, !PT ;  /* 0x0000000499ff7812 */ /* 0x000fc4000782c0ff */
[----:B------:R-:W-:Y:S02]  /*17490*/  LOP3.LUT P5, RZ, R153, 0x1, RZ, 0xc0, !PT ;  /* 0x0000000199ff7812 */ /* 0x000fe400078ac0ff */
[----:B------:R-:W-:Y:S02]  /*174a0*/  SEL R155, RZ, 0x10000, P4 ;  /* 0x00010000ff9b7807 */ /* 0x000fe40002000000 */
[----:B------:R-:W-:Y:S02]  /*174b0*/  SEL R86, RZ, 0x100, P3 ;  /* 0x00000100ff567807 */ /* 0x000fe40001800000 */
[----:B------:R-:W-:Y:S02]  /*174c0*/  SEL R158, RZ, 0x1, P5 ;  /* 0x00000001ff9e7807 */ /* 0x000fe40002800000 */
[----:B------:R-:W-:Y:S02]  /*174d0*/  SEL R160, RZ, 0x1, P6 ;  /* 0x00000001ffa07807 */ /* 0x000fe40003000000 */
[----:B------:R-:W-:-:S02]  /*174e0*/  SEL R162, RZ, 0x1, P1 ;  /* 0x00000001ffa27807 */ /* 0x000fc40000800000 */
[----:B------:R-:W-:Y:S01]  /*174f0*/  LOP3.LUT R86, R86, R159, R155, 0xfe, !PT ;  /* 0x0000009f56567212 */ /* 0x000fe200078efe9b */
[----:B------:R-:W-:Y:S01]  /*17500*/  IMAD.WIDE.U32 R158, R158, 0x1000000, RZ ;  /* 0x010000009e9e7825 */ /* 0x000fe200078e00ff */
[----:B------:R-:W-:Y:S02]  /*17510*/  LOP3.LUT P0, RZ, R153, 0x8, RZ, 0xc0, !PT ;  /* 0x0000000899ff7812 */ /* 0x000fe4000780c0ff */
[----:B------:R-:W-:Y:S01]  /*17520*/  SEL R85, RZ, 0x1, P2 ;  /* 0x00000001ff557807 */ /* 0x000fe20001000000 */
[----:B0-----:R-:W-:Y:S01]  /*17530*/  FADD.FTZ R74, RZ, R76 ;  /* 0x0000004cff4a7221 */ /* 0x001fe20000010000 */
[----:B------:R-:W-:Y:S01]  /*17540*/  SEL R73, RZ, 0x1, P0 ;  /* 0x00000001ff497807 */ /* 0x000fe20000000000 */
[----:B------:R-:W-:Y:S01]  /*17550*/  IMAD.WIDE.U32 R160, R160, 0x10000, RZ ;  /* 0x00010000a0a07825 */ /* 0x000fe200078e00ff */
[----:B------:R-:W-:Y:S02]  /*17560*/  LOP3.LUT R85, R159, R86, R85, 0xfe, !PT ;  /* 0x000000569f557212 */ /* 0x000fe400078efe55 */
[----:B------:R-:W-:Y:S01]  /*17570*/  LOP3.LUT P6, RZ, R153, 0x20, RZ, 0xc0, !PT ;  /* 0x0000002099ff7812 */ /* 0x000fe200078cc0ff */
[----:B------:R-:W-:Y:S01]  /*17580*/  FADD.FTZ R75, R74, R77 ;  /* 0x0000004d4a4b7221 */ /* 0x000fe20000010000 */
[----:B------:R-:W-:Y:S01]  /*17590*/  LOP3.LUT P0, RZ, R0, 0x1f, RZ, 0xc0, !PT ;  /* 0x0000001f00ff7812 */ /* 0x000fe2000780c0ff */
[----:B------:R-:W-:Y:S01]  /*175a0*/  IMAD.WIDE.U32 R162, R162, 0x100, RZ ;  /* 0x00000100a2a27825 */ /* 0x000fe200078e00ff */
[----:B------:R-:W-:-:S03]  /*175b0*/  LOP3.LUT P1, RZ, R112, 0xff, RZ, 0xc0, !PT ;  /* 0x000000ff70ff7812 */ /* 0x000fc6000782c0ff */
[----:B------:R-:W-:Y:S01]  /*175c0*/  FADD.FTZ R74, R75, R78 ;  /* 0x0000004e4b4a7221 */ /* 0x000fe20000010000 */
[----:B------:R-:W-:Y:S02]  /*175d0*/  LOP3.LUT R158, R162, R158, R160, 0xfe, !PT ;  /* 0x0000009ea29e7212 */ /* 0x000fe400078efea0 */
[----:B------:R-:W-:Y:S01]  /*175e0*/  LOP3.LUT R161, R163, R85, R161, 0xfe, !PT ;  /* 0x00000055a3a17212 */ /* 0x000fe200078efea1 */
        /* <DEDUP_REMOVED lines=9> */
[----:B------:R-:W-:-:S04]  /*17680*/  FADD.FTZ R74, R74, R129 ;  /* 0x000000814a4a7221 */ /* 0x000fc80000010000 */
[----:B0-----:R-:W-:Y:S01]  /*17690*/  FADD.FTZ R73, R74, R131 ;  /* 0x000000834a497221 */ /* 0x001fe20000010000 */
[----:B------:R-:W-:-:S03]  /*176a0*/  SHF.R.U32.HI R74, RZ, 0x5, R0 ;  /* 0x00000005ff4a7819 */ /* 0x000fc60000011600 */
[----:B------:R-:W-:Y:S01]  /*176b0*/  FADD.FTZ R72, R73, R132 ;  /* 0x0000008449487221 */ /* 0x000fe20000010000 */
[----:B------:R-:W-:-:S03]  /*176c0*/  LOP3.LUT R74, R74, 0x7fffff8, RZ, 0xc0, !PT ;  /* 0x07fffff84a4a7812 */ /* 0x000fc600078ec0ff */
        /* <DEDUP_REMOVED lines=39> */
.L_x_8170:
[----:B------:R-:W-:Y:S01]  /*17940*/  @!P1 IADD3 R74, R74, 0x8, RZ ;  /* 0x000000084a4a9810 */ /* 0x000fe20007ffe0ff */
[----:B0-----:R-:W-:Y:S01]  /*17950*/  FADD.FTZ R158, R75, R154 ;  /* 0x0000009a4b9e7221 */ /* 0x001fe20000010000 */
[----:B------:R-:W-:Y:S05]  /*17960*/  BRA.DIV ~URZ, `(.L_x_8171) ;  /* 0x000012927f007947 */ /* 0x000fea000b800000 */
[----:B------:R0:W1:Y:S02]  /*17970*/  SHFL.BFLY PT, R72, R158, 0x1, 0x1f ;  /* 0x0c201f009e487f89 */ /* 0x00006400000e0000 */
.L_x_8175:
        /* <DEDUP_REMOVED lines=84> */
.L_x_8176:
[----:B------:R-:W-:Y:S01]  /*17ec0*/  SHF.R.U32.HI R87, RZ, 0x5, R0 ;  /* 0x00000005ff577819 */ /* 0x000fe20000011600 */
[----:B-1----:R-:W-:Y:S01]  /*17ed0*/  FADD.FTZ R73, R85, R158 ;  /* 0x0000009e55497221 */ /* 0x002fe20000010000 */
[----:B------:R-:W-:Y:S01]  /*17ee0*/  WARPSYNC 0xffffffff ;  /* 0xffffffff00007948 */ /* 0x000fe20003800000 */
[----:B------:R-:W-:Y:S01]  /*17ef0*/  LOP3.LUT R75, R0, 0x1f, RZ, 0xc0, !PT ;  /* 0x0000001f004b7812 */ /* 0x000fe200078ec0ff */
[----:B------:R-:W-:Y:S01]  /*17f00*/  IMAD.MOV.U32 R86, RZ, RZ, RZ ;  /* 0x000000ffff567224 */ /* 0x000fe200078e00ff */
[----:B------:R-:W-:Y:S02]  /*17f10*/  LOP3.LUT R87, R87, 0x7, RZ, 0xc0, !PT ;  /* 0x0000000757577812 */ /* 0x000fe400078ec0ff */
[----:B------:R-:W-:-:S03]  /*17f20*/  ISETP.GT.U32.AND P1, PT, R75, 0x7, PT ;  /* 0x000000074b00780c */ /* 0x000fc60003f24070 */
[----:B------:R-:W-:-:S05]  /*17f30*/  @!P0 IMAD.IADD R85, R74, 0x1, R87 ;  /* 0x000000014a558824 */ /* 0x000fca00078e0257 */
[----:B------:R-:W-:Y:S04]  /*17f40*/  @!P0 STS.64 [R85.X8], R72 ;  /* 0x0000004855008388 */ /* 0x000fe80000008a00 */
[----:B------:R-:W-:Y:S01]  /*17f50*/  BAR.SYNC.DEFER_BLOCKING 0x0 ;  /* 0x0000000000007b1d */ /* 0x000fe20000010000 */
[----:B------:R-:W-:Y:S01]  /*17f60*/  @!P1 IMAD.IADD R155, R74, 0x1, R75 ;  /* 0x000000014a9b9824 */ /* 0x000fe200078e024b */
[----:B------:R-:W-:Y:S01]  /*17f70*/  LOP3.LUT P0, RZ, R87, 0x1f, R0, 0xf8, !PT ;  /* 0x0000001f57ff7812 */ /* 0x000fe2000780f800 */
[----:B------:R-:W-:Y:S01]  /*17f80*/  CS2R R74, SRZ ;  /* 0x00000000004a7805 */ /* 0x000fe2000001ff00 */
[----:B------:R-:W-:-:S04]  /*17f90*/  @!P1 IMAD.MOV.U32 R86, RZ, RZ, 0x400 ;  /* 0x00000400ff569424 */ /* 0x000fc800078e00ff */
[----:B------:R-:W-:Y:S01]  /*17fa0*/  I2F R159, R86 ;  /* 0x00000056009f7306 */ /* 0x000fe20000201400 */
[----:B------:R-:W1:Y:S04]  /*17fb0*/  SHFL.DOWN PT, R157, R86, 0x4, 0x1f ;  /* 0x08801f00569d7f89 */ /* 0x000e6800000e0000 */
[----:B------:R-:W-:Y:S01]  /*17fc0*/  @!P1 LDS.64 R74, [R155.X8] ;  /* 0x000000009b4a9984 */ /* 0x000fe20000008a00 */
[----:B------:R-:W-:Y:S02]  /*17fd0*/  ISETP.NE.AND P1, PT, RZ, UR6, PT ;  /* 0x00000006ff007c0c */ /* 0x000fe4000bf25270 */
[----:B-1----:R-:W-:Y:S01]  /*17fe0*/  IADD3 R156, R157, R86, RZ ;  /* 0x000000569d9c7210 */ /* 0x002fe20007ffe0ff */
[----:B------:R-:W-:Y:S04]  /*17ff0*/  I2F R160, R157 ;  /* 0x0000009d00a07306 */ /* 0x000fe80000201400 */
[----:B------:R-:W1:Y:S04]  /*18000*/  SHFL.DOWN PT, R161, R156, 0x2, 0x1f ;  /* 0x08401f009ca17f89 */ /* 0x000e6800000e0000 */
[----:B------:R-:W2:Y:S08]  /*18010*/  I2F R85, R156 ;  /* 0x0000009c00557306 */ /* 0x000eb00000201400 */
[----:B0-2---:R-:W0:Y:S01]  /*18020*/  MUFU.RCP R158, R85 ;  /* 0x00000055009e7308 */ /* 0x005e220000001000 */
[----:B-1----:R-:W-:Y:S01]  /*18030*/  IMAD.IADD R156, R156, 0x1, R161 ;  /* 0x000000019c9c7824 */ /* 0x002fe200078e02a1 */
[----:B------:R-:W1:Y:S06]  /*18040*/  SHFL.DOWN PT, R73, R74, 0x4, 0x1f ;  /* 0x08801f004a497f89 */ /* 0x000e6c00000e0000 */
[----:B------:R-:W-:Y:S01]  /*18050*/  I2F R161, R161 ;  /* 0x000000a100a17306 */ /* 0x000fe20000201400 */
[----:B------:R-:W2:Y:S01]  /*18060*/  SHFL.DOWN PT, R72, R75, 0x4, 0x1f ;  /* 0x08801f004b487f89 */ /* 0x000ea200000e0000 */
[----:B-1----:R-:W-:-:S02]  /*18070*/  FMUL.FTZ R155, R73, R160 ;  /* 0x000000a0499b7220 */ /* 0x002fc40000410000 */
[----:B------:R-:W-:Y:S02]  /*18080*/  FADD.FTZ R73, -R73, R74 ;  /* 0x0000004a49497221 */ /* 0x000fe40000010100 */
[----:B------:R-:W-:Y:S02]  /*18090*/  FFMA.FTZ R155, R159, R74, R155 ;  /* 0x0000004a9f9b7223 */ /* 0x000fe4000001009b */
[----:B------:R-:W-:Y:S02]  /*180a0*/  FMUL.FTZ R73, R73, R73 ;  /* 0x0000004949497220 */ /* 0x000fe40000410000 */
[----:B0-----:R-:W-:Y:S02]  /*180b0*/  FMUL.FTZ R74, R158, R155 ;  /* 0x0000009b9e4a7220 */ /* 0x001fe40000410000 */
[----:B------:R-:W-:Y:S02]  /*180c0*/  FMUL.FTZ R73, R73, R159 ;  /* 0x0000009f49497220 */ /* 0x000fe40000410000 */
[----:B------:R-:W-:Y:S02]  /*180d0*/  SHFL.DOWN PT, R159, R156, 0x1, 0x1f ;  /* 0x08201f009c9f7f89 */ /* 0x000fe400000e0000 */
[----:B------:R-:W-:-:S02]  /*180e0*/  FMUL.FTZ R160, R73, R160 ;  /* 0x000000a049a07220 */ /* 0x000fc40000410000 */
[----:B------:R-:W0:Y:S01]  /*180f0*/  SHFL.DOWN PT, R155, R74, 0x2, 0x1f ;  /* 0x08401f004a9b7f89 */ /* 0x000e2200000e0000 */
[----:B--2---:R-:W-:Y:S02]  /*18100*/  FADD.FTZ R73, R72, R75 ;  /* 0x0000004b48497221 */ /* 0x004fe40000010000 */
[----:B------:R-:W1:Y:S02]  /*18110*/  I2F R75, R156 ;  /* 0x0000009c004b7306 */ /* 0x000e640000201400 */
[----:B------:R-:W-:-:S05]  /*18120*/  FFMA.FTZ R73, R158, R160, R73 ;  /* 0x000000a09e497223 */ /* 0x000fca0000010049 */
[----:B------:R-:W2:Y:S01]  /*18130*/  SHFL.DOWN PT, R72, R73, 0x2, 0x1f ;  /* 0x08401f0049487f89 */ /* 0x000ea200000e0000 */
[----:B-1----:R-:W1:Y:S01]  /*18140*/  MUFU.RCP R86, R75 ;  /* 0x0000004b00567308 */ /* 0x002e620000001000 */
[----:B0-----:R-:W-:Y:S02]  /*18150*/  FADD.FTZ R157, R74, -R155 ;  /* 0x8000009b4a9d7221 */ /* 0x001fe40000010000 */
[----:B------:R-:W-:Y:S02]  /*18160*/  FMUL.FTZ R155, R155, R161 ;  /* 0x000000a19b9b7220 */ /* 0x000fe40000410000 */
[----:B------:R-:W-:Y:S02]  /*18170*/  FMUL.FTZ R158, R157, R157 ;  /* 0x0000009d9d9e7220 */ /* 0x000fe40000410000 */
[----:B------:R-:W-:Y:S02]  /*18180*/  FFMA.FTZ R155, R85, R74, R155 ;  /* 0x0000004a559b7223 */ /* 0x000fe4000001009b */
[----:B------:R-:W-:-:S02]  /*18190*/  IMAD.IADD R157, R156, 0x1, R159 ;  /* 0x000000019c9d7824 */ /* 0x000fc400078e029f */
[----:B------:R-:W-:Y:S01]  /*181a0*/  FMUL.FTZ R158, R85, R158 ;  /* 0x0000009e559e7220 */ /* 0x000fe20000410000 */
[----:B------:R-:W-:Y:S01]  /*181b0*/  I2F R159, R159 ;  /* 0x0000009f009f7306 */ /* 0x000fe20000201400 */
[----:B-1----:R-:W-:Y:S02]  /*181c0*/  FMUL.FTZ R74, R86, R155 ;  /* 0x0000009b564a7220 */ /* 0x002fe40000410000 */
[----:B--2---:R-:W-:Y:S02]  /*181d0*/  FADD.FTZ R85, R73, R72 ;  /* 0x0000004849557221 */ /* 0x004fe40000010000 */
[----:B------:R-:W-:Y:S01]  /*181e0*/  FMUL.FTZ R158, R158, R161 ;  /* 0x000000a19e9e7220 */ /* 0x000fe20000410000 */
[----:B------:R-:W0:Y:S02]  /*181f0*/  SHFL.DOWN PT, R73, R74, 0x1, 0x1f ;  /* 0x08201f004a497f89 */ /* 0x000e2400000e0000 */
[----:B------:R-:W1:Y:S01]  /*18200*/  I2F R157, R157 ;  /* 0x0000009d009d7306 */ /* 0x000e620000201400 */
[----:B------:R-:W-:-:S05]  /*18210*/  FFMA.FTZ R85, R86, R158, R85 ;  /* 0x0000009e56557223 */ /* 0x000fca0000010055 */
[----:B------:R-:W2:Y:S02]  /*18220*/  SHFL.DOWN PT, R72, R85, 0x1, 0x1f ;  /* 0x08201f0055487f89 */ /* 0x000ea400000e0000 */
[----:B-1----:R-:W1:Y:S01]  /*18230*/  MUFU.RCP R86, R157 ;  /* 0x0000009d00567308 */ /* 0x002e620000001000 */
[----:B0-----:R-:W-:Y:S02]  /*18240*/  FMUL.FTZ R155, R73, R159 ;  /* 0x0000009f499b7220 */ /* 0x001fe40000410000 */
[----:B------:R-:W-:Y:S02]  /*18250*/  FADD.FTZ R73, R74, -R73 ;  /* 0x800000494a497221 */ /* 0x000fe40000010000 */
[----:B------:R-:W-:Y:S02]  /*18260*/  FFMA.FTZ R155, R75, R74, R155 ;  /* 0x0000004a4b9b7223 */ /* 0x000fe4000001009b */
[----:B------:R-:W-:Y:S02]  /*18270*/  FMUL.FTZ R156, R73, R73 ;  /* 0x00000049499c7220 */ /* 0x000fe40000410000 */
[----:B--2---:R-:W-:-:S02]  /*18280*/  FADD.FTZ R73, R85, R72 ;  /* 0x0000004855497221 */ /* 0x004fc40000010000 */
[----:B------:R-:W-:Y:S02]  /*18290*/  FMUL.FTZ R156, R75, R156 ;  /* 0x0000009c4b9c7220 */ /* 0x000fe40000410000 */
[----:B-1----:R-:W-:Y:S02]  /*182a0*/  FMUL.FTZ R155, R86, R155 ;  /* 0x0000009b569b7220 */ /* 0x002fe40000410000 */
[----:B------:R-:W-:Y:S02]  /*182b0*/  FMUL.FTZ R156, R156, R159 ;  /* 0x0000009f9c9c7220 */ /* 0x000fe40000410000 */
[----:B------:R-:W-:Y:S02]  /*182c0*/  IMAD.MOV.U32 R85, RZ, RZ, c[0x0][0x1e0] ;  /* 0x00007800ff557624 */ /* 0x000fe400078e00ff */
[----:B------:R-:W0:Y:S01]  /*182d0*/  SHFL.IDX PT, R155, R155, RZ, 0x1f ;  /* 0x00001fff9b9b7589 */ /* 0x000e2200000e0000 */
[----:B------:R-:W-:Y:S02]  /*182e0*/  FFMA.FTZ R156, R86, R156, R73 ;  /* 0x0000009c569c7223 */ /* 0x000fe40000010049 */
[----:B------:R-:W-:-:S04]  /*182f0*/  @!P0 IMAD.MOV.U32 R73, RZ, RZ, 0x4 ;  /* 0x00000004ff498424 */ /* 0x000fc800078e00ff */
[----:B------:R-:W1:Y:S01]  /*18300*/  SHFL.IDX PT, R156, R156, RZ, 0x1f ;  /* 0x00001fff9c9c7589 */ /* 0x000e6200000e0000 */
[----:B------:R-:W-:-:S04]  /*18310*/  @!P0 IMAD.WIDE R72, R88, R73, c[0x0][0x1a0] ;  /* 0x0000680058488625 */ /* 0x000fc800078e0249 */
[C---:B0-----:R-:W-:Y:S01]  /*18320*/  FMUL.FTZ R74, R155.reuse, R155 ;  /* 0x0000009b9b4a7220 */ /* 0x041fe20000410000 */
[----:B------:R0:W-:Y:S04]  /*18330*/  @!P0 STG.E [R72.64], R155 ;  /* 0x0000009b48008986 */ /* 0x0001e8000c101904 */
[----:B------:R-:W-:Y:S01]  /*18340*/  FSEL R75, R74, RZ, P1 ;  /* 0x000000ff4a4b7208 */ /* 0x000fe20000800000 */
[----:B-1----:R-:W-:Y:S01]  /*18350*/  FFMA.FTZ R74, R156, R85, c[0x0][0x228] ;  /* 0x00008a009c4a7623 */ /* 0x002fe20000010055 */
[----:B------:R-:W-:-:S03]  /*18360*/  FSEL R85, R155, RZ, !P1 ;  /* 0x000000ff9b557208 */ /* 0x000fc60004800000 */
[----:B------:R-:W-:Y:S02]  /*18370*/  FADD.FTZ R74, R74, R75 ;  /* 0x0000004b4a4a7221 */ /* 0x000fe40000010000 */
[----:B------:R-:W-:Y:S02]  /*18380*/  @!P0 IMAD.MOV.U32 R75, RZ, RZ, 0x4 ;  /* 0x00000004ff4b8424 */ /* 0x000fe400078e00ff */
[----:B------:R-:W1:Y:S01]  /*18390*/  MUFU.RSQ R157, R74 ;  /* 0x0000004a009d7308 */ /* 0x000e620000001400 */
[C---:B------:R-:W-:Y:S02]  /*183a0*/  FADD.FTZ R76, -R85.reuse, R76 ;  /* 0x0000004c554c7221 */ /* 0x040fe40000010100 */
[C---:B------:R-:W-:Y:S02]  /*183b0*/  FADD.FTZ R77, -R85.reuse, R77 ;  /* 0x0000004d554d7221 */ /* 0x040fe40000010100 */
[C---:B------:R-:W-:Y:S02]  /*183c0*/  FADD.FTZ R78, -R85.reuse, R78 ;  /* 0x0000004e554e7221 */ /* 0x040fe40000010100 */
[----:B------:R-:W-:-:S02]  /*183d0*/  FADD.FTZ R86, -R85, R79 ;  /* 0x0000004f55567221 */ /* 0x000fc40000010100 */
[C---:B0-----:R-:W-:Y:S01]  /*183e0*/  @!P0 IMAD.WIDE R72, R88.reuse, R75, c[0x0][0x1a8] ;  /* 0x00006a0058488625 */ /* 0x041fe200078e024b */
[----:B------:R-:W-:-:S03]  /*183f0*/  IADD3 R88, R88, c[0x0][0x160], RZ ;  /* 0x0000580058587a10 */ /* 0x000fc60007ffe0ff */
[C---:B------:R-:W-:Y:S02]  /*18400*/  FADD.FTZ R87, -R85.reuse, R81 ;  /* 0x0000005155577221 */ /* 0x040fe40000010100 */
[----:B------:R-:W-:Y:S01]  /*18410*/  FADD.FTZ R128, -R85, R128 ;  /* 0x0000008055807221 */ /* 0x000fe20000010100 */
[----:B-1----:R0:W-:Y:S01]  /*18420*/  @!P0 STG.E [R72.64], R157 ;  /* 0x0000009d48008986 */ /* 0x0021e2000c101904 */
[C---:B------:R-:W-:Y:S02]  /*18430*/  FMUL.FTZ R75, R157.reuse, R76 ;  /* 0x0000004c9d4b7220 */ /* 0x040fe40000410000 */
[----:B------:R-:W-:Y:S02]  /*18440*/  FMUL.FTZ R74, R157, R77 ;  /* 0x0000004d9d4a7220 */ /* 0x000fe40000410000 */
[C---:B------:R-:W-:Y:S02]  /*18450*/  FADD.FTZ R131, -R85.reuse, R131 ;  /* 0x0000008355837221 */ /* 0x040fe40000010100 */
[----:B------:R-:W-:-:S02]  /*18460*/  FADD.FTZ R132, -R85, R132 ;  /* 0x0000008455847221 */ /* 0x000fc40000010100 */
[C---:B------:R-:W-:Y:S02]  /*18470*/  FADD.FTZ R141, -R85.reuse, R141 ;  /* 0x0000008d558d7221 */ /* 0x040fe40000010100 */
[----:B------:R-:W-:Y:S02]  /*18480*/  FADD.FTZ R142, -R85, R142 ;  /* 0x0000008e558e7221 */ /* 0x000fe40000010100 */
[C---:B------:R-:W-:Y:S02]  /*18490*/  FMUL.FTZ R79, R157.reuse, R78 ;  /* 0x0000004e9d4f7220 */ /* 0x040fe40000410000 */
[----:B------:R-:W-:Y:S02]  /*184a0*/  FMUL.FTZ R86, R157, R86 ;  /* 0x000000569d567220 */ /* 0x000fe40000410000 */
        /* <DEDUP_REMOVED lines=21> */
[----:B------:R-:W-:Y:S02]  /*18600*/  FADD.FTZ R154, -R85, R154 ;  /* 0x0000009a559a7221 */ /* 0x000fe40000010100 */
[----:B------:R-:W-:Y:S02]  /*18610*/  FMUL.FTZ R76, R157, R87 ;  /* 0x000000579d4c7220 */ /* 0x000fe40000410000 */
[----:B0-----:R-:W-:Y:S02]  /*18620*/  FFMA.FTZ R72, R36, R75, R4 ;  /* 0x0000004b24487223 */ /* 0x001fe40000010004 */
[----:B------:R-:W-:Y:S02]  /*18630*/  FFMA.FTZ R77, R37, R74, R5 ;  /* 0x0000004a254d7223 */ /* 0x000fe40000010005 */
        /* <DEDUP_REMOVED lines=9> */
[C---:B------:R-:W-:Y:S01]  /*186d0*/  FMUL.FTZ R83, R157.reuse, R82 ;  /* 0x000000529d537220 */ /* 0x040fe20000410000 */
[----:B------:R-:W-:Y:S01]  /*186e0*/  F2FP.BF16.PACK_AB R73, R86, R73 ;  /* 0x000000495649723e */ /* 0x000fe200000010ff */
        /* <DEDUP_REMOVED lines=11> */
[----:B------:R-:W-:Y:S01]  /*187a0*/  FFMA.FTZ R85, R57, R142, R25 ;  /* 0x0000008e39557223 */ /* 0x000fe20000010019 */
[----:B------:R-:W-:Y:S01]  /*187b0*/  F2FP.BF16.PACK_AB R77, R132, R77 ;  /* 0x0000004d844d723e */ /* 0x000fe200000010ff */
[----:B------:R-:W-:Y:S01]  /*187c0*/  FMUL.FTZ R87, R157, R130 ;  /* 0x000000829d577220 */ /* 0x000fe20000410000 */
[----:B------:R-:W-:Y:S01]  /*187d0*/  LEA R132, P0, R84, c[0x0][0x208], 0x4 ;  /* 0x0000820054847a11 */ /* 0x000fe200078020ff */
[----:B------:R-:W-:Y:S01]  /*187e0*/  FFMA.FTZ R74, R40, R81, R8 ;  /* 0x00000051284a7223 */ /* 0x000fe20000010008 */
[----:B------:R-:W-:Y:S01]  /*187f0*/  F2FP.BF16.PACK_AB R82, R85, R82 ;  /* 0x000000525552723e */ /* 0x000fe200000010ff */
[----:B------:R-:W-:Y:S02]  /*18800*/  FFMA.FTZ R75, R42, R83, R10 ;  /* 0x000000532a4b7223 */ /* 0x000fe4000001000a */
[----:B------:R-:W-:Y:S01]  /*18810*/  FFMA.FTZ R78, R43, R78, R11 ;  /* 0x0000004e2b4e7223 */ /* 0x000fe2000001000b */
[----:B------:R-:W-:Y:S01]  /*18820*/  F2FP.BF16.PACK_AB R74, R79, R74 ;  /* 0x0000004a4f4a723e */ /* 0x000fe200000010ff */
[----:B------:R-:W-:-:S02]  /*18830*/  FMUL.FTZ R128, R157, R137 ;  /* 0x000000899d807220 */ /* 0x000fc40000410000 */
[C---:B------:R-:W-:Y:S01]  /*18840*/  FMUL.FTZ R129, R157.reuse, R138 ;  /* 0x0000008a9d817220 */ /* 0x040fe20000410000 */
[----:B------:R-:W-:Y:S01]  /*18850*/  F2FP.BF16.PACK_AB R75, R78, R75 ;  /* 0x0000004b4e4b723e */ /* 0x000fe200000010ff */
[----:B------:R-:W-:Y:S02]  /*18860*/  FMUL.FTZ R130, R157, R145 ;  /* 0x000000919d827220 */ /* 0x000fe40000410000 */
[----:B------:R-:W-:Y:S02]  /*18870*/  FFMA.FTZ R135, R50, R135, R18 ;  /* 0x0000008732877223 */ /* 0x000fe40000010012 */
[----:B------:R-:W-:Y:S02]  /*18880*/  FFMA.FTZ R136, R51, R136, R19 ;  /* 0x0000008833887223 */ /* 0x000fe40000010013 */
[----:B------:R-:W-:Y:S02]  /*18890*/  FFMA.FTZ R81, R45, R80, R13 ;  /* 0x000000502d517223 */ /* 0x000fe4000001000d */
[----:B------:R-:W-:Y:S01]  /*188a0*/  FFMA.FTZ R86, R64, R149, R32 ;  /* 0x0000009540567223 */ /* 0x000fe20000010020 */
[----:B------:R-:W-:Y:S01]  /*188b0*/  F2FP.BF16.PACK_AB R79, R136, R135 ;  /* 0x00000087884f723e */ /* 0x000fe200000010ff */
[----:B------:R-:W-:Y:S01]  /*188c0*/  FFMA.FTZ R131, R65, R150, R33 ;  /* 0x0000009641837223 */ /* 0x000fe20000010021 */
[----:B------:R-:W-:Y:S01]  /*188d0*/  F2FP.BF16.PACK_AB R76, R81, R76 ;  /* 0x0000004c514c723e */ /* 0x000fe200000010ff */
[----:B------:R-:W-:-:S02]  /*188e0*/  FMUL.FTZ R133, R157, R133 ;  /* 0x000000859d857220 */ /* 0x000fc40000410000 */
[----:B------:R-:W-:Y:S01]  /*188f0*/  FMUL.FTZ R134, R157, R134 ;  /* 0x000000869d867220 */ /* 0x000fe20000410000 */
[----:B------:R-:W-:Y:S01]  /*18900*/  F2FP.BF16.PACK_AB R86, R131, R86 ;  /* 0x000000568356723e */ /* 0x000fe200000010ff */
[C---:B------:R-:W-:Y:S01]  /*18910*/  FMUL.FTZ R139, R157.reuse, R139 ;  /* 0x0000008b9d8b7220 */ /* 0x040fe20000410000 */
[----:B------:R-:W-:Y:S01]  /*18920*/  IADD3 R131, R84, 0x200, RZ ;  /* 0x0000020054837810 */ /* 0x000fe20007ffe0ff */
[C---:B------:R-:W-:Y:S02]  /*18930*/  FMUL.FTZ R140, R157.reuse, R140 ;  /* 0x0000008c9d8c7220 */ /* 0x040fe40000410000 */
[C---:B------:R-:W-:Y:S02]  /*18940*/  FMUL.FTZ R143, R157.reuse, R143 ;  /* 0x0000008f9d8f7220 */ /* 0x040fe40000410000 */
[C---:B------:R-:W-:Y:S02]  /*18950*/  FMUL.FTZ R144, R157.reuse, R144 ;  /* 0x000000909d907220 */ /* 0x040fe40000410000 */
[----:B------:R-:W-:-:S02]  /*18960*/  FMUL.FTZ R147, R157, R147 ;  /* 0x000000939d937220 */ /* 0x000fc40000410000 */
[C---:B------:R-:W-:Y:S02]  /*18970*/  FMUL.FTZ R148, R157.reuse, R148 ;  /* 0x000000949d947220 */ /* 0x040fe40000410000 */
[C---:B------:R-:W-:Y:S02]  /*18980*/  FMUL.FTZ R151, R157.reuse, R151 ;  /* 0x000000979d977220 */ /* 0x040fe40000410000 */
[----:B------:R-:W-:Y:S02]  /*18990*/  FMUL.FTZ R154, R157, R154 ;  /* 0x0000009a9d9a7220 */ /* 0x000fe40000410000 */
[----:B------:R-:W-:Y:S01]  /*189a0*/  FFMA.FTZ R85, R53, R128, R21 ;  /* 0x0000008035557223 */ /* 0x000fe20000010015 */
[----:B------:R-:W-:Y:S01]  /*189b0*/  IADD3 R128, R84, 0x100, RZ ;  /* 0x0000010054807810 */ /* 0x000fe20007ffe0ff */
[----:B------:R-:W-:Y:S02]  /*189c0*/  FFMA.FTZ R129, R60, R129, R28 ;  /* 0x000000813c817223 */ /* 0x000fe4000001001c */
[----:B------:R-:W-:-:S02]  /*189d0*/  FFMA.FTZ R130, R61, R130, R29 ;  /* 0x000000823d827223 */ /* 0x000fc4000001001d */
[----:B------:R-:W-:Y:S01]  /*189e0*/  FFMA.FTZ R78, R48, R133, R16 ;  /* 0x00000085304e7223 */ /* 0x000fe20000010010 */
[----:B------:R-:W-:Y:S01]  /*189f0*/  LEA.HI.X R133, R84, c[0x0][0x20c], RZ, 0x4, P0 ;  /* 0x0000830054857a11 */ /* 0x000fe200000f24ff */
[----:B------:R-:W-:Y:S01]  /*18a00*/  FFMA.FTZ R83, R49, R134, R17 ;  /* 0x0000008631537223 */ /* 0x000fe20000010011 */
[----:B------:R-:W-:Y:S01]  /*18a10*/  LEA R134, P1, R146, c[0x0][0x208], 0x4 ;  /* 0x0000820092867a11 */ /* 0x000fe200078220ff */
[----:B------:R-:W-:Y:S01]  /*18a20*/  FFMA.FTZ R143, R58, R143, R26 ;  /* 0x0000008f3a8f7223 */ /* 0x000fe2000001001a */
[----:B------:R-:W-:Y:S01]  /*18a30*/  F2FP.BF16.PACK_AB R84, R130, R129 ;  /* 0x000000818254723e */ /* 0x000fe200000010ff */
[----:B------:R-:W-:Y:S01]  /*18a40*/  FFMA.FTZ R144, R59, R144, R27 ;  /* 0x000000903b907223 */ /* 0x000fe2000001001b */
[----:B------:R-:W-:Y:S01]  /*18a50*/  F2FP.BF16.PACK_AB R78, R83, R78 ;  /* 0x0000004e534e723e */ /* 0x000fe200000010ff */
[----:B------:R-:W-:Y:S01]  /*18a60*/  FFMA.FTZ R80, R52, R87, R20 ;  /* 0x0000005734507223 */ /* 0x000fe20000010014 */
[----:B------:R0:W-:Y:S01]  /*18a70*/  STG.E.128 [R132.64], R72 ;  /* 0x0000004884007986 */ /* 0x0001e2000c101d04 */
[----:B------:R-:W-:Y:S01]  /*18a80*/  FFMA.FTZ R81, R54, R139, R22 ;  /* 0x0000008b36517223 */ /* 0x000fe20000010016 */
[----:B------:R-:W-:Y:S01]  /*18a90*/  F2FP.BF16.PACK_AB R83, R144, R143 ;  /* 0x0000008f9053723e */ /* 0x000fe200000010ff */
[----:B------:R-:W-:Y:S01]  /*18aa0*/  FFMA.FTZ R140, R55, R140, R23 ;  /* 0x0000008c378c7223 */ /* 0x000fe20000010017 */
[----:B------:R-:W-:Y:S01]  /*18ab0*/  F2FP.BF16.PACK_AB R80, R85, R80 ;  /* 0x000000505550723e */ /* 0x000fe200000010ff */
[----:B------:R-:W-:Y:S01]  /*18ac0*/  IMAD.MOV.U32 R135, RZ, RZ, 0x10 ;  /* 0x00000010ff877424 */ /* 0x000fe200078e00ff */
[----:B------:R-:W-:Y:S01]  /*18ad0*/  ISETP.GE.AND P0, PT, R88, c[0x0][0x164], PT ;  /* 0x0000590058007a0c */ /* 0x000fe20003f06270 */
[----:B------:R-:W-:Y:S01]  /*18ae0*/  FFMA.FTZ R147, R62, R147, R30 ;  /* 0x000000933e937223 */ /* 0x000fe2000001001e */
[----:B------:R-:W-:Y:S01]  /*18af0*/  F2FP.BF16.PACK_AB R81, R140, R81 ;  /* 0x000000518c51723e */ /* 0x000fe200000010ff */
[----:B------:R-:W-:-:S02]  /*18b00*/  FFMA.FTZ R87, R66, R151, R34 ;  /* 0x0000009742577223 */ /* 0x000fc40000010022 */
[----:B------:R-:W-:Y:S02]  /*18b10*/  FFMA.FTZ R154, R67, R154, R35 ;  /* 0x0000009a439a7223 */ /* 0x000fe40000010023 */
[----:B------:R-:W-:Y:S02]  /*18b20*/  FFMA.FTZ R148, R63, R148, R31 ;  /* 0x000000943f947223 */ /* 0x000fe4000001001f */
[----:B------:R-:W-:Y:S01]  /*18b30*/  IMAD.WIDE.U32 R128, R128, R135, c[0x0][0x208] ;  /* 0x0000820080807625 */ /* 0x000fe200078e0087 */
[----:B------:R-:W-:Y:S02]  /*18b40*/  F2FP.BF16.PACK_AB R87, R154, R87 ;  /* 0x000000579a57723e */ /* 0x000fe400000010ff */
[----:B------:R-:W-:Y:S01]  /*18b50*/  F2FP.BF16.PACK_AB R85, R148, R147 ;  /* 0x000000939455723e */ /* 0x000fe200000010ff */
[----:B------:R-:W-:Y:S01]  /*18b60*/  IMAD.WIDE.U32 R130, R131, R135, c[0x0][0x208] ;  /* 0x0000820083827625 */ /* 0x000fe200078e0087 */
[----:B------:R-:W-:Y:S01]  /*18b70*/  LEA.HI.X R135, R146, c[0x0][0x20c], RZ, 0x4, P1 ;  /* 0x0000830092877a11 */ /* 0x000fe200008f24ff */
[----:B------:R0:W-:Y:S01]  /*18b80*/  STG.E.128 [R128.64], R76 ;  /* 0x0000004c80007986 */ /* 0x0001e2000c101d04 */
[----:B------:R-:W-:-:S03]  /*18b90*/  LOP3.LUT P1, RZ, R112, 0xff, RZ, 0xc0, !PT ;  /* 0x000000ff70ff7812 */ /* 0x000fc6000782c0ff */
[----:B------:R0:W-:Y:S01]  /*18ba0*/  STG.E.128 [R130.64], R80 ;  /* 0x0000005082007986 */ /* 0x0001e2000c101d04 */
[----:B------:R-:W-:-:S03]  /*18bb0*/  SEL R112, RZ, 0x1, P1 ;  /* 0x00000001ff707807 */ /* 0x000fc60000800000 */
[----:B------:R0:W-:Y:S02]  /*18bc0*/  STG.E.128 [R134.64], R84 ;  /* 0x0000005486007986 */ /* 0x0001e4000c101d04 */
[----:B0-----:R-:W-:Y:S01]  /*18bd0*/  @P0 CALL.REL.NOINC `(.L_x_8173) ;  /* 0x0000001000000944 */ /* 0x001fe20003c00000 */
[----:B------:R-:W-:Y:S05]  /*18be0*/  BRA `(.L_x_8174) ;  /* 0xfffe7c1000007947 */ /* 0x000fea000383ffff */
.L_x_8173:
[----:B------:R-:W-:Y:S05]  /*18bf0*/  EXIT ;  /* 0x000000000000794d */ /* 0x000fea0003800000 */
.L_x_8171:
[----:B------:R-:W-:Y:S01]  /*18c00*/  IMAD.MOV.U32 R85, RZ, RZ, 0x1 ;  /* 0x00000001ff557424 */ /* 0x000fe200078e00ff */
[----:B------:R-:W-:Y:S01]  /*18c10*/  MOV R86, 0x18c50 ;  /* 0x00018c5000567802 */ /* 0x000fe20000000f00 */
[----:B------:R-:W-:Y:S02]  /*18c20*/  IMAD.MOV.U32 R73, RZ, RZ, 0x1f ;  /* 0x0000001fff497424 */ /* 0x000fe400078e00ff */
[----:B------:R-:W-:Y:S02]  /*18c30*/  IMAD.MOV.U32 R156, RZ, RZ, -0x1 ;  /* 0xffffffffff9c7424 */ /* 0x000fe400078e00ff */
[----:B------:R-:W-:Y:S05]  /*18c40*/  CALL.REL.NOINC `($__internal_23_$__cuda_sm70_shflsync_bfly_p) ;  /* 0x0000079000007944 */ /* 0x000fea0003c00000 */
[----:B-1----:R-:W-:Y:S01]  /*18c50*/  MOV R72, R85 ;  /* 0x0000005500487202 */ /* 0x002fe20000000f00 */
[----:B0-----:R-:W-:Y:S05]  /*18c60*/  BRA `(.L_x_8175) ;  /* 0xffffed1000007947 */ /* 0x001fea000383ffff */
.L_x_8172:
[----:B------:R-:W-:Y:S01]  /*18c70*/  IMAD.MOV.U32 R85, RZ, RZ, 0x2 ;  /* 0x00000002ff557424 */ /* 0x000fe200078e00ff */
[----:B------:R-:W-:Y:S01]  /*18c80*/  MOV R86, 0x18cc0 ;  /* 0x00018cc000567802 */ /* 0x000fe20000000f00 */
[----:B------:R-:W-:Y:S02]  /*18c90*/  IMAD.MOV.U32 R73, RZ, RZ, 0x1f ;  /* 0x0000001fff497424 */ /* 0x000fe400078e00ff */
[----:B------:R-:W-:-:S02]  /*18ca0*/  IMAD.MOV.U32 R156, RZ, RZ, -0x1 ;  /* 0xffffffffff9c7424 */ /* 0x000fc400078e00ff */
[----:B------:R-:W-:Y:S05]  /*18cb0*/  CALL.REL.NOINC `($__internal_23_$__cuda_sm70_shflsync_bfly_p) ;  /* 0x0000072000007944 */ /* 0x000fea0003c00000 */
[----:B01----:R-:W-:Y:S01]  /*18cc0*/  FADD.FTZ R158, R158, R85 ;  /* 0x000000559e9e7221 */ /* 0x003fe20000010000 */
[----:B------:R-:W-:Y:S01]  /*18cd0*/  MOV R86, 0x18d20 ;  /* 0x00018d2000567802 */ /* 0x000fe20000000f00 */
[----:B------:R-:W-:-:S02]  /*18ce0*/  IMAD.MOV.U32 R85, RZ, RZ, 0x4 ;  /* 0x00000004ff557424 */ /* 0x000fc400078e00ff */
[----:B------:R-:W-:Y:S02]  /*18cf0*/  IMAD.MOV.U32 R73, RZ, RZ, 0x1f ;  /* 0x0000001fff497424 */ /* 0x000fe400078e00ff */
[----:B------:R-:W-:Y:S02]  /*18d00*/  IMAD.MOV.U32 R156, RZ, RZ, -0x1 ;  /* 0xffffffffff9c7424 */ /* 0x000fe400078e00ff */
[----:B------:R-:W-:Y:S05]  /*18d10*/  CALL.REL.NOINC `($__internal_23_$__cuda_sm70_shflsync_bfly_p) ;  /* 0x000006c000007944 */ /* 0x000fea0003c00000 */
[----:B01----:R-:W-:Y:S01]  /*18d20*/  FADD.FTZ R158, R158, R85 ;  /* 0x000000559e9e7221 */ /* 0x003fe20000010000 */
[----:B------:R-:W-:Y:S01]  /*18d30*/  MOV R86, 0x18d80 ;  /* 0x00018d8000567802 */ /* 0x000fe20000000f00 */
[----:B------:R-:W-:Y:S02]  /*18d40*/  IMAD.MOV.U32 R85, RZ, RZ, 0x8 ;  /* 0x00000008ff557424 */ /* 0x000fe400078e00ff */
[----:B------:R-:W-:Y:S02]  /*18d50*/  IMAD.MOV.U32 R73, RZ, RZ, 0x1f ;  /* 0x0000001fff497424 */ /* 0x000fe400078e00ff */
[----:B------:R-:W-:Y:S02]  /*18d60*/  IMAD.MOV.U32 R156, RZ, RZ, -0x1 ;  /* 0xffffffffff9c7424 */ /* 0x000fe400078e00ff */
[----:B------:R-:W-:Y:S05]  /*18d70*/  CALL.REL.NOINC `($__internal_23_$__cuda_sm70_shflsync_bfly_p) ;  /* 0x0000066000007944 */ /* 0x000fea0003c00000 */
[----:B01----:R-:W-:Y:S01]  /*18d80*/  FADD.FTZ R158, R158, R85 ;  /* 0x000000559e9e7221 */ /* 0x003fe20000010000 */
[----:B------:R-:W-:Y:S01]  /*18d90*/  HFMA2.MMA R85, -RZ, RZ, 0, 9.5367431640625e-07 ;  /* 0x00000010ff557435 */ /* 0x000fe200000001ff */
[----:B------:R-:W-:Y:S01]  /*18da0*/  IMAD.MOV.U32 R73, RZ, RZ, 0x1f ;  /* 0x0000001fff497424 */ /* 0x000fe200078e00ff */
[----:B------:R-:W-:Y:S01]  /*18db0*/  MOV R86, 0x18de0 ;  /* 0x00018de000567802 */ /* 0x000fe20000000f00 */
[----:B------:R-:W-:-:S03]  /*18dc0*/  IMAD.MOV.U32 R156, RZ, RZ, -0x1 ;  /* 0xffffffffff9c7424 */ /* 0x000fc600078e00ff */
[----:B------:R-:W-:Y:S05]  /*18dd0*/  CALL.REL.NOINC `($__internal_23_$__cuda_sm70_shflsync_bfly_p) ;  /* 0x0000060000007944 */ /* 0x000fea0003c00000 */
        /* <DEDUP_REMOVED lines=78> */
[----:B------:R-:W-:Y:S01]  /*192c0*/  MOV R73, 0x1f ;  /* 0x0000001f00497802 */ /* 0x000fe20000000f00 */
[----:B------:R-:W-:Y:S01]  /*192d0*/  IMAD.MOV.U32 R85, RZ, RZ, 0x4 ;  /* 0x00000004ff557424 */ /* 0x000fe200078e00ff */
[----:B------:R-:W-:Y:S01]  /*192e0*/  MOV R86, 0x19310 ;  /* 0x0001931000567802 */ /* 0x000fe20000000f00 */
        /* <DEDUP_REMOVED lines=14> */
[----:B01----:R-:W-:Y:S05]  /*193d0*/  BRA `(.L_x_8176) ;  /* 0xffffeae000007947 */ /* 0x003fea000383ffff */
        .weak           $__internal_23_$__cuda_sm70_shflsync_bfly_p
        .type           $__internal_23_$__cuda_sm70_shflsync_bfly_p,@function
        .size           $__internal_23_$__cuda_sm70_shflsync_bfly_p,(.L_x_26483 - $__internal_23_$__cuda_sm70_shflsync_bfly_p)
$__internal_23_$__cuda_sm70_shflsync_bfly_p:
[----:B------:R-:W-:Y:S01]  /*193e0*/  IMAD.MOV.U32 R87, RZ, RZ, 0x0 ;  /* 0x00000000ff577424 */ /* 0x000fe200078e00ff */
[----:B------:R-:W-:Y:S04]  /*193f0*/  WARPSYNC R156 ;  /* 0x0000009c00007348 */ /* 0x000fe80003800000 */
[----:B------:R0:W1:Y:S01]  /*19400*/  SHFL.BFLY PT, R85, R158, R85, R73 ;  /* 0x0c0000559e557389 */ /* 0x00006200000e0049 */
[----:B------:R-:W-:Y:S05]  /*19410*/  RET.REL.NODEC R86 `(_ZN10layer_norm31ln_parallel_residual_fwd_kernelINS_13Kernel_traitsIf13__nv_bfloat16S2_S2_fjLj8192ELj1ELj1ELj8ELj16ENS_18Kernel_traits_baseILj8192EfS2_S2_S2_fjLj256EEEEELb1ELb1ELb1EEEvNS_9FwdParamsE) ;  /* 0xfffe6be056007950 */ /* 0x000fea0003c3ffff */
.L_x_8177:
        /* <DEDUP_REMOVED lines=14> */
.L_x_26483:


//--------------------- .text._ZN10layer_norm31ln_parallel_residual_fwd_kernelINS_13Kernel_traitsI13__nv_bfloat16S2_fS2_fjLj8192ELj1ELj1ELj8ELj16ENS_18Kernel_traits_baseILj8192ES2_S2_fS2_fjLj256EEEEELb0ELb0ELb0EEEvNS_9FwdParamsE --------------------------
	.section	.text._ZN10layer_norm31ln_parallel_residual_fwd_kernelINS_13Kernel_traitsI13__nv_bfloat16S2_fS2_fjLj8192ELj1ELj1ELj8ELj16ENS_18Kernel_traits_baseILj8192ES2_S2_fS2_fjLj256EEEEELb0ELb0ELb0EEEvNS_9FwdParamsE,"ax",@progbits
	.sectioninfo	@"SHI_REGISTERS=203"
	.align	128
        .global         _ZN10layer_norm31ln_parallel_residual_fwd_kernelINS_13Kernel_traitsI13__nv_bfloat16S2_fS2_fjLj8192ELj1ELj1ELj8ELj16ENS_18Kernel_traits_baseILj8192ES2_S2_fS2_fjLj256EEEEELb0ELb0ELb0EEEvNS_9FwdParamsE
        .type           _ZN10layer_norm31ln_parallel_residual_fwd_kernelINS_13Kernel_traitsI13__nv_bfloat16S2_fS2_fjLj8192ELj1ELj1ELj8ELj16ENS_18Kernel_traits_baseILj8192ES2_S2_fS2_fjLj256EEEEELb0ELb0ELb0EEEvNS_9FwdParamsE,@function
        .size           _ZN10layer_norm31ln_parallel_residual_fwd_kernelINS_13Kernel_traitsI13__nv_bfloat16S2_fS2_fjLj8192ELj1ELj1ELj8ELj16ENS_18Kernel_traits_baseILj8192ES2_S2_fS2_fjLj256EEEEELb0ELb0ELb0EEEvNS_9FwdParamsE,(.L_x_26484 - _ZN10layer_norm31ln_parallel_residual_fwd_kernelINS_13Kernel_traitsI13__nv_bfloat16S2_fS2_fjLj8192ELj1ELj1ELj8ELj16ENS_18Kernel_traits_baseILj8192ES2_S2_fS2_fjLj256EEEEELb0ELb0ELb0EEEvNS_9FwdParamsE)
        .other          _ZN10layer_norm31ln_parallel_residual_fwd_kernelINS_13Kernel_traitsI13__nv_bfloat16S2_fS2_fjLj8192ELj1ELj1ELj8ELj16ENS_18Kernel_traits_baseILj8192ES2_S2_fS2_fjLj256EEEEELb0ELb0ELb0EEEvNS_9FwdParamsE,@"STO_CUDA_ENTRY STV_DEFAULT"
_ZN10layer_norm31ln_parallel_residual_fwd_kernelINS_13Kernel_traitsI13__nv_bfloat16S2_fS2_fjLj8192ELj1ELj1ELj8ELj16ENS_18Kernel_traits_baseILj8192ES2_S2_fS2_fjLj256EEEEELb0ELb0ELb0EEEvNS_9FwdParamsE:
.text._ZN10layer_norm31ln_parallel_residual_fwd_kernelINS_13Kernel_traitsI13__nv_bfloat16S2_fS2_fjLj8192ELj1ELj1ELj8ELj16ENS_18Kernel_traits_baseILj8192ES2_S2_fS2_fjLj256EEEEELb0ELb0ELb0EEEvNS_9FwdParamsE:
        /* <DEDUP_REMOVED lines=13> */
[----:B------:R-:W-:-:S07]  /*00d0*/  ISETP.GE.U32.AND P1, PT, R2, 0x400, PT ;  /* 0x000004000200780c */ /* 0x000fce0003f26070 */
        /* <DEDUP_REMOVED lines=11> */
[C---:B------:R-:W-:Y:S01]  /*0190*/  @P5 IADD3.X R35, R3.reuse, c[0x0][0x224], RZ, P6, !PT ;  /* 0x0000890003235a10 */ /* 0x040fe200037fe4ff */
        /* <DEDUP_REMOVED lines=12> */
.L_x_8179:
[----:B0-----:R-:W-:Y:S05]  /*0260*/  BSYNC B0 ;  /* 0x0000000000007941 */ /* 0x001fea0003800000 */
.L_x_8178:
        /* <DEDUP_REMOVED lines=10> */
[C---:B------:R-:W-:Y:S02]  /*0310*/  @P5 IADD3 R86, P6, R104.reuse, c[0x0][0x220], RZ ;  /* 0x0000880068565a10 */ /* 0x040fe40007fde0ff */
        /* <DEDUP_REMOVED lines=14> */
.L_x_8181:
[----:B------:R-:W-:Y:S05]  /*0400*/  BSYNC B0 ;  /* 0x0000000000007941 */ /* 0x000fea0003800000 */
.L_x_8180:
        /* <DEDUP_REMOVED lines=25> */
.L_x_8183:
[----:B------:R-:W-:Y:S05]  /*05a0*/  BSYNC B0 ;  /* 0x0000000000007941 */ /* 0x000fea0003800000 */
.L_x_8182:
        /* <DEDUP_REMOVED lines=10> */
[C---:B------:R-:W-:Y:S02]  /*0650*/  @P5 IADD3 R62, P6, R52.reuse, c[0x0][0x220], RZ ;  /* 0x00008800343e5a10 */ /* 0x040fe40007fde0ff */
        /* <DEDUP_REMOVED lines=13> */
.L_x_8185:
[----:B0-----:R-:W-:Y:S05]  /*0730*/  BSYNC B0 ;  /* 0x0000000000007941 */ /* 0x001fea0003800000 */
.L_x_8184:
[----:B------:R-:W0:Y:S02]  /*0740*/  S2UR UR6, SR_CTAID.X ;  /* 0x00000000000679c3 */ /* 0x000e240000002500 */
[----:B0-----:R-:W-:-:S04]  /*0750*/  LEA.HI R184, R0, UR6, RZ, 0x18 ;  /* 0x0000000600b87c11 */ /* 0x001fc8000f8fc0ff */
[----:B------:R-:W-:-:S13]  /*0760*/  ISETP.GE.AND P0, PT, R184, c[0x0][0x164], PT ;  /* 0x00005900b8007a0c */ /* 0x000fda0003f06270 */
[----:B------:R-:W-:Y:S05]  /*0770*/  @P0 EXIT ;  /* 0x000000000000094d */ /* 0x000fea0003800000 */
[----:B------:R-:W-:Y:S01]  /*0780*/  SHF.R.S32.HI R88, RZ, 0x3, R88 ;  /* 0x00000003ff587819 */ /* 0x000fe20000011458 */
[----:B------:R-:W-:Y:S01]  /*0790*/  HFMA2.MMA R183, -RZ, RZ, 0, 5.9604644775390625e-08 ;  /* 0x00000001ffb77435 */ /* 0x000fe200000001ff */
[--C-:B-----5:R-:W-:Y:S01]  /*07a0*/  PRMT R133, RZ, 0x5410, R68.reuse ;  /* 0x00005410ff857816 */ /* 0x120fe20000000044 */
[----:B------:R-:W-:Y:S01]  /*07b0*/  ULDC.U8 UR6, c[0x0][0x1f0] ;  /* 0x00007c0000067ab9 */ /* 0x000fe20000000000 */
[----:B------:R-:W-:Y:S02]  /*07c0*/  PRMT R137, RZ, 0x7610, R68 ;  /* 0x00007610ff897816 */ /* 0x000fe40000000044 */
[--C-:B------:R-:W-:Y:S02]  /*07d0*/  PRMT R136, RZ, 0x5410, R69.reuse ;  /* 0x00005410ff887816 */ /* 0x100fe40000000045 */
[----:B------:R-:W-:Y:S02]  /*07e0*/  PRMT R139, RZ, 0x7610, R69 ;  /* 0x00007610ff8b7816 */ /* 0x000fe40000000045 */
[----:B------:R-:W-:-:S02]  /*07f0*/  LOP3.LUT R69, R0, 0xe0, RZ, 0xc0, !PT ;  /* 0x000000e000457812 */ /* 0x000fc400078ec0ff */
[----:B------:R-:W-:Y:S02]  /*0800*/  LOP3.LUT R68, R88, 0xff, RZ, 0xc0, !PT ;  /* 0x000000ff58447812 */ /* 0x000fe400078ec0ff */
[----:B------:R-:W-:Y:S02]  /*0810*/  SHF.R.U32.HI R88, RZ, 0x3, R88 ;  /* 0x00000003ff587819 */ /* 0x000fe40000011658 */
[----:B------:R-:W-:Y:S02]  /*0820*/  IADD3 R69, R68, -R69, RZ ;  /* 0x8000004544457210 */ /* 0x000fe40007ffe0ff */
[----:B------:R-:W-:Y:S02]  /*0830*/  LOP3.LUT R88, R88, 0x1fffffe0, RZ, 0xc0, !PT ;  /* 0x1fffffe058587812 */ /* 0x000fe400078ec0ff */
[----:B------:R-:W-:Y:S02]  /*0840*/  IMNMX R69, RZ, R69, !PT ;  /* 0x00000045ff457217 */ /* 0x000fe40007800200 */
[----:B------:R-:W-:-:S02]  /*0850*/  PRMT R154, RZ, 0x5410, R56 ;  /* 0x00005410ff9a7816 */ /* 0x000fc40000000038 */
[----:B------:R-:W-:Y:S02]  /*0860*/  IMNMX R69, R69, 0x20, PT ;  /* 0x0000002045457817 */ /* 0x000fe40003800200 */
[----:B------:R-:W-:Y:S02]  /*0870*/  PRMT R157, RZ, 0x7610, R56 ;  /* 0x00007610ff9d7816 */ /* 0x000fe40000000038 */
[----:B------:R-:W-:Y:S02]  /*0880*/  IADD3 R69, R69, R88, RZ ;  /* 0x0000005845457210 */ /* 0x000fe40007ffe0ff */
[----:B------:R-:W-:Y:S02]  /*0890*/  SHF.L.U32 R56, R0, 0x5, RZ ;  /* 0x0000000500387819 */ /* 0x000fe400000006ff */
[----:B------:R-:W-:Y:S02]  /*08a0*/  SHF.L.U32 R69, R69, 0x3, RZ ;  /* 0x0000000345457819 */ /* 0x000fe400000006ff */
[----:B------:R-:W-:-:S02]  /*08b0*/  PRMT R155, RZ, 0x5410, R57 ;  /* 0x00005410ff9b7816 */ /* 0x000fc40000000039 */
[----:B------:R-:W-:Y:S02]  /*08c0*/  PRMT R159, RZ, 0x7610, R57 ;  /* 0x00007610ff9f7816 */ /* 0x000fe40000000039 */
[----:B------:R-:W0:Y:S01]  /*08d0*/  I2F.U32 R69, R69 ;  /* 0x0000004500457306 */ /* 0x000e220000201000 */
[----:B------:R-:W-:Y:S02]  /*08e0*/  LOP3.LUT R57, R56, 0x3e0, RZ, 0xc0, !PT ;  /* 0x000003e038397812 */ /* 0x000fe400078ec0ff */
[--C-:B------:R-:W-:Y:S02]  /*08f0*/  PRMT R3, RZ, 0x5410, R8.reuse ;  /* 0x00005410ff037816 */ /* 0x100fe40000000008 */
[----:B------:R-:W-:Y:S02]  /*0900*/  PRMT R4, RZ, 0x7610, R8 ;  /* 0x00007610ff047816 */ /* 0x000fe40000000008 */
[--C-:B------:R-:W-:Y:S02]  /*0910*/  PRMT R5, RZ, 0x5410, R9.reuse ;  /* 0x00005410ff057816 */ /* 0x100fe40000000009 */
[----:B------:R-:W-:-:S02]  /*0920*/  PRMT R6, RZ, 0x7610, R9 ;  /* 0x00007610ff067816 */ /* 0x000fc40000000009 */
[--C-:B------:R-:W-:Y:S02]  /*0930*/  PRMT R7, RZ, 0x5410, R10.reuse ;  /* 0x00005410ff077816 */ /* 0x100fe4000000000a */
[----:B------:R-:W-:Y:S02]  /*0940*/  PRMT R8, RZ, 0x7610, R10 ;  /* 0x00007610ff087816 */ /* 0x000fe4000000000a */
[--C-:B------:R-:W-:Y:S01]  /*0950*/  PRMT R9, RZ, 0x5410, R11.reuse ;  /* 0x00005410ff097816 */ /* 0x100fe2000000000b */
[----:B0-----:R0:W1:Y:S01]  /*0960*/  MUFU.RCP R177, R69 ;  /* 0x0000004500b17308 */ /* 0x0010620000001000 */
[----:B------:R-:W-:Y:S02]  /*0970*/  PRMT R10, RZ, 0x7610, R11 ;  /* 0x00007610ff0a7816 */ /* 0x000fe4000000000b */
[--C-:B------:R-:W-:Y:S02]  /*0980*/  PRMT R12, RZ, 0x5410, R16.reuse ;  /* 0x00005410ff0c7816 */ /* 0x100fe40000000010 */
[----:B------:R-:W-:-:S02]  /*0990*/  PRMT R11, RZ, 0x7610, R16 ;  /* 0x00007610ff0b7816 */ /* 0x000fc40000000010 */
[----:B------:R-:W-:Y:S02]  /*09a0*/  IADD3 R57, R68, -R57, RZ ;  /* 0x8000003944397210 */ /* 0x000fe40007ffe0ff */
        /* <DEDUP_REMOVED lines=12> */
[----:B------:R-:W-:Y:S02]  /*0a70*/  IMNMX R57, RZ, R57, !PT ;  /* 0x00000039ff397217 */ /* 0x000fe40007800200 */
        /* <DEDUP_REMOVED lines=10> */
[----:B------:R-:W-:Y:S02]  /*0b20*/  IMNMX R57, R57, 0x20, PT ;  /* 0x0000002039397817 */ /* 0x000fe40003800200 */
        /* <DEDUP_REMOVED lines=10> */
[----:B------:R-:W-:-:S02]  /*0bd0*/  IADD3 R57, R88, R57, RZ ;  /* 0x0000003958397210 */ /* 0x000fc40007ffe0ff */
        /* <DEDUP_REMOVED lines=8> */
[----:B------:R-:W-:Y:S02]  /*0c60*/  PRMT R51, RZ, 0x5410, R104 ;  /* 0x00005410ff337816 */ /* 0x000fe40000000068 */
[----:B------:R-:W-:Y:S02]  /*0c70*/  PRMT R105, RZ, 0x5410, R106 ;  /* 0x00005410ff697816 */ /* 0x000fe4000000006a */
[----:B------:R-:W-:Y:S02]  /*0c80*/  PRMT R110, RZ, 0x5410, R107 ;  /* 0x00005410ff6e7816 */ /* 0x000fe4000000006b */
[----:B------:R-:W-:-:S02]  /*0c90*/  PRMT R104, RZ, 0x7610, R104 ;  /* 0x00007610ff687816 */ /* 0x000fc40000000068 */
[----:B------:R-:W-:Y:S02]  /*0ca0*/  PRMT R106, RZ, 0x7610, R106 ;  /* 0x00007610ff6a7816 */ /* 0x000fe4000000006a */
        /* <DEDUP_REMOVED lines=59> */
[----:B------:R-:W-:Y:S02]  /*1060*/  SHF.L.U32 R182, R57, 0x3, RZ ;  /* 0x0000000339b67819 */ /* 0x000fe400000006ff */
[--C-:B------:R-:W-:Y:S02]  /*1070*/  PRMT R181, RZ, 0x5410, R61.reuse ;  /* 0x00005410ffb57816 */ /* 0x100fe4000000003d */
[----:B------:R-:W-:Y:S02]  /*1080*/  PRMT R188, RZ, 0x7610, R61 ;  /* 0x00007610ffbc7816 */ /* 0x000fe4000000003d */
[--C-:B------:R-:W-:Y:S02]  /*1090*/  PRMT R185, RZ, 0x5410, R62.reuse ;  /* 0x00005410ffb97816 */ /* 0x100fe4000000003e */
[----:B------:R-:W-:Y:S02]  /*10a0*/  PRMT R189, RZ, 0x7610, R62 ;  /* 0x00007610ffbd7816 */ /* 0x000fe4000000003e */
[----:B------:R-:W-:-:S02]  /*10b0*/  PRMT R187, RZ, 0x5410, R63 ;  /* 0x00005410ffbb7816 */ /* 0x000fc4000000003f */
[----:B01----:R-:W-:Y:S02]  /*10c0*/  PRMT R190, RZ, 0x7610, R63 ;  /* 0x00007610ffbe7816 */ /* 0x003fe4000000003f */
.L_x_8269:
        /* <DEDUP_REMOVED lines=9> */
[----:B------:R-:W-:Y:S01]  /*1160*/  HFMA2.MMA R68, -RZ, RZ, 0, 9.5367431640625e-07 ;  /* 0x00000010ff447435 */ /* 0x000fe200000001ff */
[----:B------:R-:W-:Y:S02]  /*1170*/  ISETP.NE.U32.AND P0, PT, RZ, c[0x0][0x180], PT ;  /* 0x00006000ff007a0c */ /* 0x000fe40003f05070 */
[----:B------:R-:W-:Y:S02]  /*1180*/  ISETP.NE.AND.EX P5, PT, RZ, c[0x0][0x17c], PT, P5 ;  /* 0x00005f00ff007a0c */ /* 0x000fe40003fa5350 */
[----:B------:R-:W-:-:S05]  /*1190*/  ISETP.NE.AND.EX P0, PT, RZ, c[0x0][0x184], PT, P0 ;  /* 0x00006100ff007a0c */ /* 0x000fca0003f05300 */
[----:B------:R-:W-:-:S06]  /*11a0*/  IMAD.WIDE.U32 R68, R191, R68, c[0x0][0x170] ;  /* 0x00005c00bf447625 */ /* 0x000fcc00078e0044 */
[C---:B------:R-:W-:Y:S01]  /*11b0*/  @P5 LEA R64, P6, R191.reuse, c[0x0][0x178], 0x4 ;  /* 0x00005e00bf405a11 */ /* 0x040fe200078c20ff */
[----:B------:R-:W2:Y:S03]  /*11c0*/  LDG.E.128 R68, [R68.64] ;  /* 0x0000000444447981 */ /* 0x000ea6000c1e1d00 */
[C---:B------:R-:W-:Y:S02]  /*11d0*/  @P5 LEA.HI.X R65, R191.reuse, c[0x0][0x17c], RZ, 0x4, P6 ;  /* 0x00005f00bf415a11 */ /* 0x040fe400030f24ff */
[----:B------:R-:W-:-:S03]  /*11e0*/  @P0 LEA R66, P6, R191, c[0x0][0x180], 0x5 ;  /* 0x00006000bf420a11 */ /* 0x000fc600078c28ff */
[----:B------:R2:W5:Y:S01]  /*11f0*/  @P5 LDG.E.128 R52, [R64.64] ;  /* 0x0000000440345981 */ /* 0x000562000c1e1d00 */
[----:B------:R-:W-:-:S05]  /*1200*/  @P0 LEA.HI.X R67, R191, c[0x0][0x184], RZ, 0x5, P6 ;  /* 0x00006100bf430a11 */ /* 0x000fca00030f2cff */
[----:B------:R0:W5:Y:S04]  /*1210*/  @P0 LDG.E.128 R56, [R66.64] ;  /* 0x0000000442380981 */ /* 0x000168000c1e1d00 */
[----:B------:R0:W5:Y:S01]  /*1220*/  @P0 LDG.E.128 R60, [R66.64+0x10] ;  /* 0x00001004423c0981 */ /* 0x000162000c1e1d00 */
[----:B------:R-:W-:-:S04]  /*1230*/  ISETP.NE.U32.AND P5, PT, RZ, c[0x0][0x178], PT ;  /* 0x00005e00ff007a0c */ /* 0x000fc80003fa5070 */
[----:B------:R-:W-:Y:S02]  /*1240*/  ISETP.NE.AND.EX P5, PT, RZ, c[0x0][0x17c], PT, P5 ;  /* 0x00005f00ff007a0c */ /* 0x000fe40003fa5350 */
[----:B--2---:R-:W-:-:S11]  /*1250*/  PRMT R64, RZ, 0x5410, R68 ;  /* 0x00005410ff407816 */ /* 0x004fd60000000044 */
[----:B------:R-:W-:Y:S05]  /*1260*/  @P5 BRA `(.L_x_8188) ;  /* 0x0000003000005947 */ /* 0x000fea0003800000 */
[----:B0-----:R-:W-:Y:S05]  /*1270*/  @!P0 BRA `(.L_x_8189) ;  /* 0x0000005000008947 */ /* 0x001fea0003800000 */
[----:B-----5:R-:W-:Y:S01]  /*1280*/  FADD.FTZ R64, R56, R64 ;  /* 0x0000004038407221 */ /* 0x020fe20000010000 */
[----:B------:R-:W-:Y:S05]  /*1290*/  BRA `(.L_x_8189) ;  /* 0x0000003000007947 */ /* 0x000fea0003800000 */
.L_x_8188:
[----:B0----5:R-:W-:-:S05]  /*12a0*/  PRMT R65, RZ, 0x5410, R52 ;  /* 0x00005410ff417816 */ /* 0x021fca0000000034 */
[----:B------:R-:W-:-:S04]  /*12b0*/  FADD.FTZ R64, R65, R64 ;  /* 0x0000004041407221 */ /* 0x000fc80000010000 */
[----:B------:R-:W-:Y:S02]  /*12c0*/  @P0 FADD.FTZ R64, R56, R64 ;  /* 0x0000004038400221 */ /* 0x000fe40000010000 */
.L_x_8189:
[----:B------:R-:W-:Y:S01]  /*12d0*/  PRMT R65, RZ, 0x7610, R68 ;  /* 0x00007610ff417816 */ /* 0x000fe20000000044 */
[----:B------:R-:W-:Y:S05]  /*12e0*/  @P5 BRA `(.L_x_8190) ;  /* 0x0000003000005947 */ /* 0x000fea0003800000 */
[----:B------:R-:W-:Y:S05]  /*12f0*/  @!P0 BRA `(.L_x_8191) ;  /* 0x0000005000008947 */ /* 0x000fea0003800000 */
[----:B-----5:R-:W-:Y:S01]  /*1300*/  FADD.FTZ R65, R57, R65 ;  /* 0x0000004139417221 */ /* 0x020fe20000010000 */
[----:B------:R-:W-:Y:S05]  /*1310*/  BRA `(.L_x_8191) ;  /* 0x0000003000007947 */ /* 0x000fea0003800000 */
.L_x_8190:
[----:B-----5:R-:W-:-:S05]  /*1320*/  PRMT R66, RZ, 0x7610, R52 ;  /* 0x00007610ff427816 */ /* 0x020fca0000000034 */
[----:B------:R-:W-:-:S04]  /*1330*/  FADD.FTZ R65, R66, R65 ;  /* 0x0000004142417221 */ /* 0x000fc80000010000 */
[----:B------:R-:W-:Y:S02]  /*1340*/  @P0 FADD.FTZ R65, R57, R65 ;  /* 0x0000004139410221 */ /* 0x000fe40000010000 */
.L_x_8191:
[----:B------:R-:W-:Y:S01]  /*1350*/  PRMT R66, RZ, 0x5410, R69 ;  /* 0x00005410ff427816 */ /* 0x000fe20000000045 */
[----:B------:R-:W-:Y:S05]  /*1360*/  @P5 BRA `(.L_x_8192) ;  /* 0x0000003000005947 */ /* 0x000fea0003800000 */
[----:B------:R-:W-:Y:S05]  /*1370*/  @!P0 BRA `(.L_x_8193) ;  /* 0x0000005000008947 */ /* 0x000fea0003800000 */
[----:B-----5:R-:W-:Y:S01]  /*1380*/  FADD.FTZ R66, R58, R66 ;  /* 0x000000423a427221 */ /* 0x020fe20000010000 */
[----:B------:R-:W-:Y:S05]  /*1390*/  BRA `(.L_x_8193) ;  /* 0x0000003000007947 */ /* 0x000fea0003800000 */
.L_x_8192:
[----:B-----5:R-:W-:-:S05]  /*13a0*/  PRMT R67, RZ, 0x5410, R53 ;  /* 0x00005410ff437816 */ /* 0x020fca0000000035 */
[----:B------:R-:W-:-:S04]  /*13b0*/  FADD.FTZ R66, R67, R66 ;  /* 0x0000004243427221 */ /* 0x000fc80000010000 */
[----:B------:R-:W-:Y:S02]  /*13c0*/  @P0 FADD.FTZ R66, R58, R66 ;  /* 0x000000423a420221 */ /* 0x000fe40000010000 */
.L_x_8193:
[----:B------:R-:W-:Y:S01]  /*13d0*/  PRMT R67, RZ, 0x7610, R69 ;  /* 0x00007610ff437816 */ /* 0x000fe20000000045 */
[----:B------:R-:W-:Y:S05]  /*13e0*/  @P5 BRA `(.L_x_8194) ;  /* 0x0000003000005947 */ /* 0x000fea0003800000 */
[----:B------:R-:W-:Y:S05]  /*13f0*/  @!P0 BRA `(.L_x_8195) ;  /* 0x0000005000008947 */ /* 0x000fea0003800000 */
[----:B-----5:R-:W-:Y:S01]  /*1400*/  FADD.FTZ R67, R59, R67 ;  /* 0x000000433b437221 */ /* 0x020fe20000010000 */
[----:B------:R-:W-:Y:S05]  /*1410*/  BRA `(.L_x_8195) ;  /* 0x0000003000007947 */ /* 0x000fea0003800000 */
.L_x_8194:
[----:B-----5:R-:W-:-:S05]  /*1420*/  PRMT R68, RZ, 0x7610, R53 ;  /* 0x00007610ff447816 */ /* 0x020fca0000000035 */
[----:B------:R-:W-:-:S04]  /*1430*/  FADD.FTZ R67, R68, R67 ;  /* 0x0000004344437221 */ /* 0x000fc80000010000 */
[----:B------:R-:W-:Y:S02]  /*1440*/  @P0 FADD.FTZ R67, R59, R67 ;  /* 0x000000433b430221 */ /* 0x000fe40000010000 */
.L_x_8195:
[----:B------:R-:W-:Y:S01]  /*1450*/  PRMT R68, RZ, 0x5410, R70 ;  /* 0x00005410ff447816 */ /* 0x000fe20000000046 */
[----:B------:R-:W-:Y:S05]  /*1460*/  @P5 BRA `(.L_x_8196) ;  /* 0x0000003000005947 */ /* 0x000fea0003800000 */
[----:B------:R-:W-:Y:S05]  /*1470*/  @!P0 BRA `(.L_x_8197) ;  /* 0x0000005000008947 */ /* 0x000fea0003800000 */
[----:B-----5:R-:W-:Y:S01]  /*1480*/  FADD.FTZ R68, R60, R68 ;  /* 0x000000443c447221 */ /* 0x020fe20000010000 */
[----:B------:R-:W-:Y:S05]  /*1490*/  BRA `(.L_x_8197) ;  /* 0x0000003000007947 */ /* 0x000fea0003800000 */
.L_x_8196:
[----:B-----5:R-:W-:-:S05]  /*14a0*/  PRMT R69, RZ, 0x5410, R54 ;  /* 0x00005410ff457816 */ /* 0x020fca0000000036 */
[----:B------:R-:W-:-:S04]  /*14b0*/  FADD.FTZ R68, R69, R68 ;  /* 0x0000004445447221 */ /* 0x000fc80000010000 */
[----:B------:R-:W-:Y:S02]  /*14c0*/  @P0 FADD.FTZ R68, R60, R68 ;  /* 0x000000443c440221 */ /* 0x000fe40000010000 */
.L_x_8197:
[----:B------:R-:W-:Y:S01]  /*14d0*/  PRMT R69, RZ, 0x7610, R70 ;  /* 0x00007610ff457816 */ /* 0x000fe20000000046 */
[----:B------:R-:W-:Y:S05]  /*14e0*/  @P5 BRA `(.L_x_8198) ;  /* 0x0000003000005947 */ /* 0x000fea0003800000 */
[----:B------:R-:W-:Y:S05]  /*14f0*/  @!P0 BRA `(.L_x_8199) ;  /* 0x0000005000008947 */ /* 0x000fea0003800000 */
[----:B-----5:R-:W-:Y:S01]  /*1500*/  FADD.FTZ R69, R61, R69 ;  /* 0x000000453d457221 */ /* 0x020fe20000010000 */
[----:B------:R-:W-:Y:S05]  /*1510*/  BRA `(.L_x_8199) ;  /* 0x0000003000007947 */ /* 0x000fea0003800000 */
.L_x_8198:
[----:B-----5:R-:W-:-:S05]  /*1520*/  PRMT R70, RZ, 0x7610, R54 ;  /* 0x00007610ff467816 */ /* 0x020fca0000000036 */
[----:B------:R-:W-:-:S04]  /*1530*/  FADD.FTZ R69, R70, R69 ;  /* 0x0000004546457221 */ /* 0x000fc80000010000 */
[----:B------:R-:W-:Y:S02]  /*1540*/  @P0 FADD.FTZ R69, R61, R69 ;  /* 0x000000453d450221 */ /* 0x000fe40000010000 */
.L_x_8199:
[----:B------:R-:W-:Y:S01]  /*1550*/  PRMT R70, RZ, 0x5410, R71 ;  /* 0x00005410ff467816 */ /* 0x000fe20000000047 */
[----:B------:R-:W-:Y:S05]  /*1560*/  @P5 BRA `(.L_x_8200) ;  /* 0x0000003000005947 */ /* 0x000fea0003800000 */
[----:B------:R-:W-:Y:S05]  /*1570*/  @!P0 BRA `(.L_x_8201) ;  /* 0x0000005000008947 */ /* 0x000fea0003800000 */
[----:B-----5:R-:W-:Y:S01]  /*1580*/  FADD.FTZ R70, R62, R70 ;  /* 0x000000463e467221 */ /* 0x020fe20000010000 */
[----:B------:R-:W-:Y:S05]  /*1590*/  BRA `(.L_x_8201) ;  /* 0x0000003000007947 */ /* 0x000fea0003800000 */
.L_x_8200:
[----:B-----5:R-:W-:-:S05]  /*15a0*/  PRMT R97, RZ, 0x5410, R55 ;  /* 0x00005410ff617816 */ /* 0x020fca0000000037 */
[----:B------:R-:W-:-:S04]  /*15b0*/  FADD.FTZ R70, R97, R70 ;  /* 0x0000004661467221 */ /* 0x000fc80000010000 */
[----:B------:R-:W-:Y:S02]  /*15c0*/  @P0 FADD.FTZ R70, R62, R70 ;  /* 0x000000463e460221 */ /* 0x000fe40000010000 */
.L_x_8201:
[----:B------:R-:W-:Y:S01]  /*15d0*/  PRMT R71, RZ, 0x7610, R71 ;  /* 0x00007610ff477816 */ /* 0x000fe20000000047 */
[----:B------:R-:W-:Y:S05]  /*15e0*/  @P5 BRA `(.L_x_8202) ;  /* 0x0000003000005947 */ /* 0x000fea0003800000 */
[----:B------:R-:W-:Y:S05]  /*15f0*/  @!P0 BRA `(.L_x_8203) ;  /* 0x0000005000008947 */ /* 0x000fea0003800000 */
[----:B-----5:R-:W-:Y:S01]  /*1600*/  FADD.FTZ R71, R63, R71 ;  /* 0x000000473f477221 */ /* 0x020fe20000010000 */
[----:B------:R-:W-:Y:S05]  /*1610*/  BRA `(.L_x_8203) ;  /* 0x0000003000007947 */ /* 0x000fea0003800000 */
.L_x_8202:
[----:B-----5:R-:W-:-:S05]  /*1620*/  PRMT R96, RZ, 0x7610, R55 ;  /* 0x00007610ff607816 */ /* 0x020fca0000000037 */
[----:B------:R-:W-:-:S04]  /*1630*/  FADD.FTZ R71, R96, R71 ;  /* 0x0000004760477221 */ /* 0x000fc80000010000 */
[----:B------:R-:W-:Y:S02]  /*1640*/  @P0 FADD.FTZ R71, R63, R71 ;  /* 0x000000473f470221 */ /* 0x000fe40000010000 */
.L_x_8203:
[C---:B------:R-:W-:Y:S02]  /*1650*/  LEA R96, P0, R191.reuse, c[0x0][0x188], 0x5 ;  /* 0x00006200bf607a11 */ /* 0x040fe400078028ff */
[C---:B------:R-:W-:Y:S02]  /*1660*/  IADD3 R98, R191.reuse, 0x100, RZ ;  /* 0x00000100bf627810 */ /* 0x040fe40007ffe0ff */
[----:B------:R-:W-:-:S05]  /*1670*/  LEA.HI.X R97, R191, c[0x0][0x18c], RZ, 0x5, P0 ;  /* 0x00006300bf617a11 */ /* 0x000fca00000f2cff */
[----:B------:R0:W-:Y:S04]  /*1680*/  STG.E.128 [R96.64], R64 ;  /* 0x0000004060007986 */ /* 0x0001e8000c101d04 */
[----:B------:R0:W-:Y:S02]  /*1690*/  STG.E.128 [R96.64+0x10], R68 ;  /* 0x0000104460007986 */ /* 0x0001e4000c101d04 */
.L_x_8187:
[----:B------:R-:W-:Y:S05]  /*16a0*/  BSYNC B0 ;  /* 0x0000000000007941 */ /* 0x000fea0003800000 */
.L_x_8186:
[----:B------:R-:W-:Y:S01]  /*16b0*/  BSSY B0, `(.L_x_8204) ;  /* 0x0000057000007945 */ /* 0x000fe20003800000 */
[----:B------:R-:W-:Y:S05]  /*16c0*/  @!P3 BRA `(.L_x_8205) ;  /* 0x000005500000b947 */ /* 0x000fea0003800000 */
[----:B------:R-:W-:Y:S02]  /*16d0*/  ISETP.NE.U32.AND P5, PT, RZ, c[0x0][0x178], PT ;  /* 0x00005e00ff007a0c */ /* 0x000fe40003fa5070 */
[----:B------:R-:W-:Y:S02]  /*16e0*/  ISETP.NE.U32.AND P0, PT, RZ, c[0x0][0x180], PT ;  /* 0x00006000ff007a0c */ /* 0x000fe40003f05070 */
[----:B------:R-:W-:Y:S02]  /*16f0*/  ISETP.NE.AND.EX P5, PT, RZ, c[0x0][0x17c], PT, P5 ;  /* 0x00005f00ff007a0c */ /* 0x000fe40003fa5350 */
[----:B------:R-:W-:-:S02]  /*1700*/  ISETP.NE.AND.EX P0, PT, RZ, c[0x0][0x184], PT, P0 ;  /* 0x00006100ff007a0c */ /* 0x000fc40003f05300 */
[----:B------:R-:W-:-:S05]  /*1710*/  MOV R77, 0x10 ;  /* 0x00000010004d7802 */ /* 0x000fca0000000f00 */
[----:B------:R-:W-:-:S04]  /*1720*/  IMAD.WIDE.U32 R76, R98, R77, c[0x0][0x170] ;  /* 0x00005c00624c7625 */ /* 0x000fc800078e004d */
[C---:B------:R-:W-:Y:S02]  /*1730*/  @P5 LEA R72, P6, R98.reuse, c[0x0][0x178], 0x4 ;  /* 0x00005e0062485a11 */ /* 0x040fe400078c20ff */
[----:B------:R-:W2:Y:S02]  /*1740*/  LDG.E.128 R76, [R76.64] ;  /* 0x000000044c4c7981 */ /* 0x000ea4000c1e1d00 */
[C---:B------:R-:W-:Y:S02]  /*1750*/  @P5 LEA.HI.X R73, R98.reuse, c[0x0][0x17c], RZ, 0x4, P6 ;  /* 0x00005f0062495a11 */ /* 0x040fe400030f24ff */
[----:B------:R-:W-:-:S03]  /*1760*/  @P0 LEA R74, P6, R98, c[0x0][0x180], 0x5 ;  /* 0x00006000624a0a11 */ /* 0x000fc600078c28ff */
[----:B-----5:R2:W5:Y:S01]  /*1770*/  @P5 LDG.E.128 R52, [R72.64] ;  /* 0x0000000448345981 */ /* 0x020562000c1e1d00 */
[----:B------:R-:W-:-:S05]  /*1780*/  @P0 LEA.HI.X R75, R98, c[0x0][0x184], RZ, 0x5, P6 ;  /* 0x00006100624b0a11 */ /* 0x000fca00030f2cff */
[----:B------:R1:W5:Y:S04]  /*1790*/  @P0 LDG.E.128 R56, [R74.64] ;  /* 0x000000044a380981 */ /* 0x000368000c1e1d00 */
[----:B------:R1:W5:Y:S01]  /*17a0*/  @P0 LDG.E.128 R60, [R74.64+0x10] ;  /* 0x000010044a3c0981 */ /* 0x000362000c1e1d00 */
[----:B------:R-:W-:-:S04]  /*17b0*/  ISETP.NE.U32.AND P5, PT, RZ, c[0x0][0x178], PT ;  /* 0x00005e00ff007a0c */ /* 0x000fc80003fa5070 */
[----:B------:R-:W-:Y:S02]  /*17c0*/  ISETP.NE.AND.EX P5, PT, RZ, c[0x0][0x17c], PT, P5 ;  /* 0x00005f00ff007a0c */ /* 0x000fe40003fa5350 */
[----:B--2---:R-:W-:-:S11]  /*17d0*/  PRMT R72, RZ, 0x5410, R76 ;  /* 0x00005410ff487816 */ /* 0x004fd6000000004c */
[----:B------:R-:W-:Y:S05]  /*17e0*/  @P5 BRA `(.L_x_8206) ;  /* 0x0000003000005947 */ /* 0x000fea0003800000 */
[----:B-1----:R-:W-:Y:S05]  /*17f0*/  @!P0 BRA `(.L_x_8207) ;  /* 0x0000005000008947 */ /* 0x002fea0003800000 */
[----:B-----5:R-:W-:Y:S01]  /*1800*/  FADD.FTZ R72, R56, R72 ;  /* 0x0000004838487221 */ /* 0x020fe20000010000 */
[----:B------:R-:W-:Y:S05]  /*1810*/  BRA `(.L_x_8207) ;  /* 0x0000003000007947 */ /* 0x000fea0003800000 */
.L_x_8206:
[----:B-1---5:R-:W-:-:S05]  /*1820*/  PRMT R73, RZ, 0x5410, R52 ;  /* 0x00005410ff497816 */ /* 0x022fca0000000034 */
[----:B------:R-:W-:-:S04]  /*1830*/  FADD.FTZ R72, R73, R72 ;  /* 0x0000004849487221 */ /* 0x000fc80000010000 */
[----:B------:R-:W-:Y:S02]  /*1840*/  @P0 FADD.FTZ R72, R56, R72 ;  /* 0x0000004838480221 */ /* 0x000fe40000010000 */
.L_x_8207:
[----:B------:R-:W-:Y:S01]  /*1850*/  PRMT R73, RZ, 0x7610, R76 ;  /* 0x00007610ff497816 */ /* 0x000fe2000000004c */
[----:B------:R-:W-:Y:S05]  /*1860*/  @P5 BRA `(.L_x_8208) ;  /* 0x0000003000005947 */ /* 0x000fea0003800000 */
[----:B------:R-:W-:Y:S05]  /*1870*/  @!P0 BRA `(.L_x_8209) ;  /* 0x0000005000008947 */ /* 0x000fea0003800000 */
[----:B-----5:R-:W-:Y:S01]  /*1880*/  FADD.FTZ R73, R57, R73 ;  /* 0x0000004939497221 */ /* 0x020fe20000010000 */
[----:B------:R-:W-:Y:S05]  /*1890*/  BRA `(.L_x_8209) ;  /* 0x0000003000007947 */ /* 0x000fea0003800000 */
.L_x_8208:
[----:B-----5:R-:W-:-:S05]  /*18a0*/  PRMT R74, RZ, 0x7610, R52 ;  /* 0x00007610ff4a7816 */ /* 0x020fca0000000034 */
[----:B------:R-:W-:-:S04]  /*18b0*/  FADD.FTZ R73, R74, R73 ;  /* 0x000000494a497221 */ /* 0x000fc80000010000 */
[----:B------:R-:W-:Y:S02]  /*18c0*/  @P0 FADD.FTZ R73, R57, R73 ;  /* 0x0000004939490221 */ /* 0x000fe40000010000 */
.L_x_8209:
[----:B------:R-:W-:Y:S01]  /*18d0*/  PRMT R74, RZ, 0x5410, R77 ;  /* 0x00005410ff4a7816 */ /* 0x000fe2000000004d */
[----:B------:R-:W-:Y:S05]  /*18e0*/  @P5 BRA `(.L_x_8210) ;  /* 0x0000003000005947 */ /* 0x000fea0003800000 */
[----:B------:R-:W-:Y:S05]  /*18f0*/  @!P0 BRA `(.L_x_8211) ;  /* 0x0000005000008947 */ /* 0x000fea0003800000 */
[----:B-----5:R-:W-:Y:S01]  /*1900*/  FADD.FTZ R74, R58, R74 ;  /* 0x0000004a3a4a7221 */ /* 0x020fe20000010000 */
[----:B------:R-:W-:Y:S05]  /*1910*/  BRA `(.L_x_8211) ;  /* 0x0000003000007947 */ /* 0x000fea0003800000 */
.L_x_8210:
[----:B-----5:R-:W-:-:S05]  /*1920*/  PRMT R75, RZ, 0x5410, R53 ;  /* 0x00005410ff4b7816 */ /* 0x020fca0000000035 */
[----:B------:R-:W-:-:S04]  /*1930*/  FADD.FTZ R74, R75, R74 ;  /* 0x0000004a4b4a7221 */ /* 0x000fc80000010000 */
[----:B------:R-:W-:Y:S02]  /*1940*/  @P0 FADD.FTZ R74, R58, R74 ;  /* 0x0000004a3a4a0221 */ /* 0x000fe40000010000 */
.L_x_8211:
[----:B------:R-:W-:Y:S01]  /*1950*/  PRMT R75, RZ, 0x7610, R77 ;  /* 0x00007610ff4b7816 */ /* 0x000fe2000000004d */
[----:B------:R-:W-:Y:S05]  /*1960*/  @P5 BRA `(.L_x_8212) ;  /* 0x0000003000005947 */ /* 0x000fea0003800000 */
[----:B------:R-:W-:Y:S05]  /*1970*/  @!P0 BRA `(.L_x_8213) ;  /* 0x0000005000008947 */ /* 0x000fea0003800000 */
[----:B-----5:R-:W-:Y:S01]  /*1980*/  FADD.FTZ R75, R59, R75 ;  /* 0x0000004b3b4b7221 */ /* 0x020fe20000010000 */
[----:B------:R-:W-:Y:S05]  /*1990*/  BRA `(.L_x_8213) ;  /* 0x0000003000007947 */ /* 0x000fea0003800000 */
.L_x_8212:
[----:B-----5:R-:W-:-:S05]  /*19a0*/  PRMT R76, RZ, 0x7610, R53 ;  /* 0x00007610ff4c7816 */ /* 0x020fca0000000035 */
[----:B------:R-:W-:-:S04]  /*19b0*/  FADD.FTZ R75, R76, R75 ;  /* 0x0000004b4c4b7221 */ /* 0x000fc80000010000 */
[----:B------:R-:W-:Y:S02]  /*19c0*/  @P0 FADD.FTZ R75, R59, R75 ;  /* 0x0000004b3b4b0221 */ /* 0x000fe40000010000 */
.L_x_8213:
[----:B------:R-:W-:Y:S01]  /*19d0*/  PRMT R76, RZ, 0x5410, R78 ;  /* 0x00005410ff4c7816 */ /* 0x000fe2000000004e */
[----:B------:R-:W-:Y:S05]  /*19e0*/  @P5 BRA `(.L_x_8214) ;  /* 0x0000003000005947 */ /* 0x000fea0003800000 */
[----:B------:R-:W-:Y:S05]  /*19f0*/  @!P0 BRA `(.L_x_8215) ;  /* 0x0000005000008947 */ /* 0x000fea0003800000 */
[----:B-----5:R-:W-:Y:S01]  /*1a00*/  FADD.FTZ R76, R60, R76 ;  /* 0x0000004c3c4c7221 */ /* 0x020fe20000010000 */
[----:B------:R-:W-:Y:S05]  /*1a10*/  BRA `(.L_x_8215) ;  /* 0x0000003000007947 */ /* 0x000fea0003800000 */
.L_x_8214:
[----:B-----5:R-:W-:-:S05]  /*1a20*/  PRMT R77, RZ, 0x5410, R54 ;  /* 0x00005410ff4d7816 */ /* 0x020fca0000000036 */
[----:B------:R-:W-:-:S04]  /*1a30*/  FADD.FTZ R76, R77, R76 ;  /* 0x0000004c4d4c7221 */ /* 0x000fc80000010000 */
[----:B------:R-:W-:Y:S02]  /*1a40*/  @P0 FADD.FTZ R76, R60, R76 ;  /* 0x0000004c3c4c0221 */ /* 0x000fe40000010000 */
.L_x_8215:
[----:B------:R-:W-:Y:S01]  /*1a50*/  PRMT R77, RZ, 0x7610, R78 ;  /* 0x00007610ff4d7816 */ /* 0x000fe2000000004e */
[----:B------:R-:W-:Y:S05]  /*1a60*/  @P5 BRA `(.L_x_8216) ;  /* 0x0000003000005947 */ /* 0x000fea0003800000 */
[----:B------:R-:W-:Y:S05]  /*1a70*/  @!P0 BRA `(.L_x_8217) ;  /* 0x0000005000008947 */ /* 0x000fea0003800000 */
[----:B-----5:R-:W-:Y:S01]  /*1a80*/  FADD.FTZ R77, R61, R77 ;  /* 0x0000004d3d4d7221 */ /* 0x020fe20000010000 */
[----:B------:R-:W-:Y:S05]  /*1a90*/  BRA `(.L_x_8217) ;  /* 0x0000003000007947 */ /* 0x000fea0003800000 */
.L_x_8216:
[----:B-----5:R-:W-:-:S05]  /*1aa0*/  PRMT R78, RZ, 0x7610, R54 ;  /* 0x00007610ff4e7816 */ /* 0x020fca0000000036 */
[----:B------:R-:W-:-:S04]  /*1ab0*/  FADD.FTZ R77, R78, R77 ;  /* 0x0000004d4e4d7221 */ /* 0x000fc80000010000 */
[----:B------:R-:W-:Y:S02]  /*1ac0*/  @P0 FADD.FTZ R77, R61, R77 ;  /* 0x0000004d3d4d0221 */ /* 0x000fe40000010000 */
.L_x_8217:
[----:B------:R-:W-:Y:S01]  /*1ad0*/  PRMT R78, RZ, 0x5410, R79 ;  /* 0x00005410ff4e7816 */ /* 0x000fe2000000004f */
[----:B------:R-:W-:Y:S05]  /*1ae0*/  @P5 BRA `(.L_x_8218) ;  /* 0x0000003000005947 */ /* 0x000fea0003800000 */
[----:B------:R-:W-:Y:S05]  /*1af0*/  @!P0 BRA `(.L_x_8219) ;  /* 0x0000005000008947 */ /* 0x000fea0003800000 */
[----:B-----5:R-:W-:Y:S01]  /*1b00*/  FADD.FTZ R78, R62, R78 ;  /* 0x0000004e3e4e7221 */ /* 0x020fe20000010000 */
[----:B------:R-:W-:Y:S05]  /*1b10*/  BRA `(.L_x_8219) ;  /* 0x0000003000007947 */ /* 0x000fea0003800000 */
.L_x_8218:
[----:B0----5:R-:W-:-:S05]  /*1b20*/  PRMT R97, RZ, 0x5410, R55 ;  /* 0x00005410ff617816 */ /* 0x021fca0000000037 */
[----:B------:R-:W-:-:S04]  /*1b30*/  FADD.FTZ R78, R97, R78 ;  /* 0x0000004e614e7221 */ /* 0x000fc80000010000 */
[----:B------:R-:W-:Y:S02]  /*1b40*/  @P0 FADD.FTZ R78, R62, R78 ;  /* 0x0000004e3e4e0221 */ /* 0x000fe40000010000 */
.L_x_8219:
[----:B------:R-:W-:Y:S01]  /*1b50*/  PRMT R79, RZ, 0x7610, R79 ;  /* 0x00007610ff4f7816 */ /* 0x000fe2000000004f */
[----:B------:R-:W-:Y:S05]  /*1b60*/  @P5 BRA `(.L_x_8220) ;  /* 0x0000003000005947 */ /* 0x000fea0003800000 */
[----:B------:R-:W-:Y:S05]  /*1b70*/  @!P0 BRA `(.L_x_8221) ;  /* 0x0000005000008947 */ /* 0x000fea0003800000 */
[----:B-----5:R-:W-:Y:S01]  /*1b80*/  FADD.FTZ R79, R63, R79 ;  /* 0x0000004f3f4f7221 */ /* 0x020fe20000010000 */
[----:B------:R-:W-:Y:S05]  /*1b90*/  BRA `(.L_x_8221) ;  /* 0x0000003000007947 */ /* 0x000fea0003800000 */
.L_x_8220:
[----:B0----5:R-:W-:-:S05]  /*1ba0*/  PRMT R96, RZ, 0x7610, R55 ;  /* 0x00007610ff607816 */ /* 0x021fca0000000037 */
[----:B------:R-:W-:-:S04]  /*1bb0*/  FADD.FTZ R79, R96, R79 ;  /* 0x0000004f604f7221 */ /* 0x000fc80000010000 */
[----:B------:R-:W-:Y:S02]  /*1bc0*/  @P0 FADD.FTZ R79, R63, R79 ;  /* 0x0000004f3f4f0221 */ /* 0x000fe40000010000 */
.L_x_8221:
[----:B0-----:R-:W-:-:S04]  /*1bd0*/  LEA R96, P0, R98, c[0x0][0x188], 0x5 ;  /* 0x0000620062607a11 */ /* 0x001fc800078028ff */
[C---:B------:R-:W-:Y:S02]  /*1be0*/  LEA.HI.X R97, R98.reuse, c[0x0][0x18c], RZ, 0x5, P0 ;  /* 0x0000630062617a11 */ /* 0x040fe400000f2cff */
[----:B------:R-:W-:-:S03]  /*1bf0*/  IADD3 R98, R98, 0x100, RZ ;  /* 0x0000010062627810 */ /* 0x000fc60007ffe0ff */
[----:B------:R0:W-:Y:S04]  /*1c00*/  STG.E.128 [R96.64], R72 ;  /* 0x0000004860007986 */ /* 0x0001e8000c101d04 */
[----:B------:R0:W-:Y:S02]  /*1c10*/  STG.E.128 [R96.64+0x10], R76 ;  /* 0x0000104c60007986 */ /* 0x0001e4000c101d04 */
.L_x_8205:
[----:B------:R-:W-:Y:S05]  /*1c20*/  BSYNC B0 ;  /* 0x0000000000007941 */ /* 0x000fea0003800000 */
.L_x_8204:
[----:B------:R-:W-:Y:S01]  /*1c30*/  BSSY B0, `(.L_x_8222) ;  /* 0x0000057000007945 */ /* 0x000fe20003800000 */
        /* <DEDUP_REMOVED lines=22> */
.L_x_8224:
[----:B-1---5:R-:W-:-:S05]  /*1da0*/  PRMT R81, RZ, 0x5410, R52 ;  /* 0x00005410ff517816 */ /* 0x022fca0000000034 */
[----:B------:R-:W-:-:S04]  /*1db0*/  FADD.FTZ R80, R81, R80 ;  /* 0x0000005051507221 */ /* 0x000fc80000010000 */
[----:B------:R-:W-:Y:S02]  /*1dc0*/  @P0 FADD.FTZ R80, R56, R80 ;  /* 0x0000005038500221 */ /* 0x000fe40000010000 */
.L_x_8225:
[----:B------:R-:W-:Y:S01]  /*1dd0*/  PRMT R81, RZ, 0x7610, R84 ;  /* 0x00007610ff517816 */ /* 0x000fe20000000054 */
[----:B------:R-:W-:Y:S05]  /*1de0*/  @P5 BRA `(.L_x_8226) ;  /* 0x0000003000005947 */ /* 0x000fea0003800000 */
[----:B------:R-:W-:Y:S05]  /*1df0*/  @!P0 BRA `(.L_x_8227) ;  /* 0x0000005000008947 */ /* 0x000fea0003800000 */
[----:B-----5:R-:W-:Y:S01]  /*1e00*/  FADD.FTZ R81, R57, R81 ;  /* 0x0000005139517221 */ /* 0x020fe20000010000 */
[----:B------:R-:W-:Y:S05]  /*1e10*/  BRA `(.L_x_8227) ;  /* 0x0000003000007947 */ /* 0x000fea0003800000 */
.L_x_8226:
[----:B-----5:R-:W-:-:S05]  /*1e20*/  PRMT R82, RZ, 0x7610, R52 ;  /* 0x00007610ff527816 */ /* 0x020fca0000000034 */
[----:B------:R-:W-:-:S04]  /*1e30*/  FADD.FTZ R81, R82, R81 ;  /* 0x0000005152517221 */ /* 0x000fc80000010000 */
[----:B------:R-:W-:Y:S02]  /*1e40*/  @P0 FADD.FTZ R81, R57, R81 ;  /* 0x0000005139510221 */ /* 0x000fe40000010000 */
.L_x_8227:
[----:B------:R-:W-:Y:S01]  /*1e50*/  PRMT R82, RZ, 0x5410, R85 ;  /* 0x00005410ff527816 */ /* 0x000fe20000000055 */
[----:B------:R-:W-:Y:S05]  /*1e60*/  @P5 BRA `(.L_x_8228) ;  /* 0x0000003000005947 */ /* 0x000fea0003800000 */
[----:B------:R-:W-:Y:S05]  /*1e70*/  @!P0 BRA `(.L_x_8229) ;  /* 0x0000005000008947 */ /* 0x000fea0003800000 */
[----:B-----5:R-:W-:Y:S01]  /*1e80*/  FADD.FTZ R82, R58, R82 ;  /* 0x000000523a527221 */ /* 0x020fe20000010000 */
[----:B------:R-:W-:Y:S05]  /*1e90*/  BRA `(.L_x_8229) ;  /* 0x0000003000007947 */ /* 0x000fea0003800000 */
.L_x_8228:
[----:B-----5:R-:W-:-:S05]  /*1ea0*/  PRMT R83, RZ, 0x5410, R53 ;  /* 0x00005410ff537816 */ /* 0x020fca0000000035 */
[----:B------:R-:W-:-:S04]  /*1eb0*/  FADD.FTZ R82, R83, R82 ;  /* 0x0000005253527221 */ /* 0x000fc80000010000 */
[----:B------:R-:W-:Y:S02]  /*1ec0*/  @P0 FADD.FTZ R82, R58, R82 ;  /* 0x000000523a520221 */ /* 0x000fe40000010000 */
.L_x_8229:
[----:B------:R-:W-:Y:S01]  /*1ed0*/  PRMT R83, RZ, 0x7610, R85 ;  /* 0x00007610ff537816 */ /* 0x000fe20000000055 */
[----:B------:R-:W-:Y:S05]  /*1ee0*/  @P5 BRA `(.L_x_8230) ;  /* 0x0000003000005947 */ /* 0x000fea0003800000 */
[----:B------:R-:W-:Y:S05]  /*1ef0*/  @!P0 BRA `(.L_x_8231) ;  /* 0x0000005000008947 */ /* 0x000fea0003800000 */
[----:B-----5:R-:W-:Y:S01]  /*1f00*/  FADD.FTZ R83, R59, R83 ;  /* 0x000000533b537221 */ /* 0x020fe20000010000 */
[----:B------:R-:W-:Y:S05]  /*1f10*/  BRA `(.L_x_8231) ;  /* 0x0000003000007947 */ /* 0x000fea0003800000 */
.L_x_8230:
[----:B-----5:R-:W-:-:S05]  /*1f20*/  PRMT R84, RZ, 0x7610, R53 ;  /* 0x00007610ff547816 */ /* 0x020fca0000000035 */
[----:B------:R-:W-:-:S04]  /*1f30*/  FADD.FTZ R83, R84, R83 ;  /* 0x0000005354537221 */ /* 0x000fc80000010000 */
[----:B------:R-:W-:Y:S02]  /*1f40*/  @P0 FADD.FTZ R83, R59, R83 ;  /* 0x000000533b530221 */ /* 0x000fe40000010000 */
.L_x_8231:
[----:B------:R-:W-:Y:S01]  /*1f50*/  PRMT R84, RZ, 0x5410, R86 ;  /* 0x00005410ff547816 */ /* 0x000fe20000000056 */
[----:B------:R-:W-:Y:S05]  /*1f60*/  @P5 BRA `(.L_x_8232) ;  /* 0x0000003000005947 */ /* 0x000fea0003800000 */
[----:B------:R-:W-:Y:S05]  /*1f70*/  @!P0 BRA `(.L_x_8233) ;  /* 0x0000005000008947 */ /* 0x000fea0003800000 */
[----:B-----5:R-:W-:Y:S01]  /*1f80*/  FADD.FTZ R84, R60, R84 ;  /* 0x000000543c547221 */ /* 0x020fe20000010000 */
[----:B------:R-:W-:Y:S05]  /*1f90*/  BRA `(.L_x_8233) ;  /* 0x0000003000007947 */ /* 0x000fea0003800000 */
.L_x_8232:
[----:B-----5:R-:W-:-:S05]  /*1fa0*/  PRMT R85, RZ, 0x5410, R54 ;  /* 0x00005410ff557816 */ /* 0x020fca0000000036 */
[----:B------:R-:W-:-:S04]  /*1fb0*/  FADD.FTZ R84, R85, R84 ;  /* 0x0000005455547221 */ /* 0x000fc80000010000 */
[----:B------:R-:W-:Y:S02]  /*1fc0*/  @P0 FADD.FTZ R84, R60, R84 ;  /* 0x000000543c540221 */ /* 0x000fe40000010000 */
.L_x_8233:
[----:B------:R-:W-:Y:S01]  /*1fd0*/  PRMT R85, RZ, 0x7610, R86 ;  /* 0x00007610ff557816 */ /* 0x000fe20000000056 */
[----:B------:R-:W-:Y:S05]  /*1fe0*/  @P5 BRA `(.L_x_8234) ;  /* 0x0000003000005947 */ /* 0x000fea0003800000 */
[----:B------:R-:W-:Y:S05]  /*1ff0*/  @!P0 BRA `(.L_x_8235) ;  /* 0x0000005000008947 */ /* 0x000fea0003800000 */
[----:B-----5:R-:W-:Y:S01]  /*2000*/  FADD.FTZ R85, R61, R85 ;  /* 0x000000553d557221 */ /* 0x020fe20000010000 */
[----:B------:R-:W-:Y:S05]  /*2010*/  BRA `(.L_x_8235) ;  /* 0x0000003000007947 */ /* 0x000fea0003800000 */
.L_x_8234:
[----:B-----5:R-:W-:-:S05]  /*2020*/  PRMT R86, RZ, 0x7610, R54 ;  /* 0x00007610ff567816 */ /* 0x020fca0000000036 */
[----:B------:R-:W-:-:S04]  /*2030*/  FADD.FTZ R85, R86, R85 ;  /* 0x0000005556557221 */ /* 0x000fc80000010000 */
[----:B------:R-:W-:Y:S02]  /*2040*/  @P0 FADD.FTZ R85, R61, R85 ;  /* 0x000000553d550221 */ /* 0x000fe40000010000 */
.L_x_8235:
[----:B------:R-:W-:Y:S01]  /*2050*/  PRMT R86, RZ, 0x5410, R87 ;  /* 0x00005410ff567816 */ /* 0x000fe20000000057 */
[----:B------:R-:W-:Y:S05]  /*2060*/  @P5 BRA `(.L_x_8236) ;  /* 0x0000003000005947 */ /* 0x000fea0003800000 */
[----:B------:R-:W-:Y:S05]  /*2070*/  @!P0 BRA `(.L_x_8237) ;  /* 0x0000005000008947 */ /* 0x000fea0003800000 */
[----:B-----5:R-:W-:Y:S01]  /*2080*/  FADD.FTZ R86, R62, R86 ;  /* 0x000000563e567221 */ /* 0x020fe20000010000 */
[----:B------:R-:W-:Y:S05]  /*2090*/  BRA `(.L_x_8237) ;  /* 0x0000003000007947 */ /* 0x000fea0003800000 */
.L_x_8236:
[----:B0----5:R-:W-:-:S05]  /*20a0*/  PRMT R97, RZ, 0x5410, R55 ;  /* 0x00005410ff617816 */ /* 0x021fca0000000037 */
[----:B------:R-:W-:-:S04]  /*20b0*/  FADD.FTZ R86, R97, R86 ;  /* 0x0000005661567221 */ /* 0x000fc80000010000 */
[----:B------:R-:W-:Y:S02]  /*20c0*/  @P0 FADD.FTZ R86, R62, R86 ;  /* 0x000000563e560221 */ /* 0x000fe40000010000 */
.L_x_8237:
[----:B------:R-:W-:Y:S01]  /*20d0*/  PRMT R87, RZ, 0x7610, R87 ;  /* 0x00007610ff577816 */ /* 0x000fe20000000057 */
[----:B------:R-:W-:Y:S05]  /*20e0*/  @P5 BRA `(.L_x_8238) ;  /* 0x0000003000005947 */ /* 0x000fea0003800000 */
[----:B------:R-:W-:Y:S05]  /*20f0*/  @!P0 BRA `(.L_x_8239) ;  /* 0x0000005000008947 */ /* 0x000fea0003800000 */
[----:B-----5:R-:W-:Y:S01]  /*2100*/  FADD.FTZ R87, R63, R87 ;  /* 0x000000573f577221 */ /* 0x020fe20000010000 */
[----:B------:R-:W-:Y:S05]  /*2110*/  BRA `(.L_x_8239) ;  /* 0x0000003000007947 */ /* 0x000fea0003800000 */
.L_x_8238:
[----:B0----5:R-:W-:-:S05]  /*2120*/  PRMT R96, RZ, 0x7610, R55 ;  /* 0x00007610ff607816 */ /* 0x021fca0000000037 */
[----:B------:R-:W-:-:S04]  /*2130*/  FADD.FTZ R87, R96, R87 ;  /* 0x0000005760577221 */ /* 0x000fc80000010000 */
[----:B------:R-:W-:Y:S02]  /*2140*/  @P0 FADD.FTZ R87, R63, R87 ;  /* 0x000000573f570221 */ /* 0x000fe40000010000 */
.L_x_8239:
[----:B0-----:R-:W-:-:S04]  /*2150*/  LEA R96, P0, R98, c[0x0][0x188], 0x5 ;  /* 0x0000620062607a11 */ /* 0x001fc800078028ff */
[C---:B------:R-:W-:Y:S02]  /*2160*/  LEA.HI.X R97, R98.reuse, c[0x0][0x18c], RZ, 0x5, P0 ;  /* 0x0000630062617a11 */ /* 0x040fe400000f2cff */
[----:B------:R-:W-:-:S03]  /*2170*/  IADD3 R98, R98, 0x100, RZ ;  /* 0x0000010062627810 */ /* 0x000fc60007ffe0ff */
[----:B------:R0:W-:Y:S04]  /*2180*/  STG.E.128 [R96.64], R80 ;  /* 0x0000005060007986 */ /* 0x0001e8000c101d04 */
[----:B------:R0:W-:Y:S02]  /*2190*/  STG.E.128 [R96.64+0x10], R84 ;  /* 0x0000105460007986 */ /* 0x0001e4000c101d04 */
.L_x_8223:
[----:B------:R-:W-:Y:S05]  /*21a0*/  BSYNC B0 ;  /* 0x0000000000007941 */ /* 0x000fea0003800000 */
.L_x_8222:
        /* <DEDUP_REMOVED lines=23> */
.L_x_8242:
[----:B-1---5:R-:W-:-:S05]  /*2320*/  PRMT R89, RZ, 0x5410, R52 ;  /* 0x00005410ff597816 */ /* 0x022fca0000000034 */
[----:B------:R-:W-:-:S04]  /*2330*/  FADD.FTZ R88, R89, R88 ;  /* 0x0000005859587221 */ /* 0x000fc80000010000 */
[----:B------:R-:W-:Y:S02]  /*2340*/  @P0 FADD.FTZ R88, R56, R88 ;  /* 0x0000005838580221 */ /* 0x000fe40000010000 */
.L_x_8243:
[----:B------:R-:W-:Y:S01]  /*2350*/  PRMT R89, RZ, 0x7610, R92 ;  /* 0x00007610ff597816 */ /* 0x000fe2000000005c */
[----:B------:R-:W-:Y:S05]  /*2360*/  @P5 BRA `(.L_x_8244) ;  /* 0x0000003000005947 */ /* 0x000fea0003800000 */
[----:B------:R-:W-:Y:S05]  /*2370*/  @!P0 BRA `(.L_x_8245) ;  /* 0x0000005000008947 */ /* 0x000fea0003800000 */
[----:B-----5:R-:W-:Y:S01]  /*2380*/  FADD.FTZ R89, R57, R89 ;  /* 0x0000005939597221 */ /* 0x020fe20000010000 */
[----:B------:R-:W-:Y:S05]  /*2390*/  BRA `(.L_x_8245) ;  /* 0x0000003000007947 */ /* 0x000fea0003800000 */
.L_x_8244:
[----:B-----5:R-:W-:-:S05]  /*23a0*/  PRMT R90, RZ, 0x7610, R52 ;  /* 0x00007610ff5a7816 */ /* 0x020fca0000000034 */
[----:B------:R-:W-:-:S04]  /*23b0*/  FADD.FTZ R89, R90, R89 ;  /* 0x000000595a597221 */ /* 0x000fc80000010000 */
[----:B------:R-:W-:Y:S02]  /*23c0*/  @P0 FADD.FTZ R89, R57, R89 ;  /* 0x0000005939590221 */ /* 0x000fe40000010000 */
.L_x_8245:
[----:B------:R-:W-:Y:S01]  /*23d0*/  PRMT R90, RZ, 0x5410, R93 ;  /* 0x00005410ff5a7816 */ /* 0x000fe2000000005d */
[----:B------:R-:W-:Y:S05]  /*23e0*/  @P5 BRA `(.L_x_8246) ;  /* 0x0000003000005947 */ /* 0x000fea0003800000 */
[----:B------:R-:W-:Y:S05]  /*23f0*/  @!P0 BRA `(.L_x_8247) ;  /* 0x0000005000008947 */ /* 0x000fea0003800000 */
[----:B-----5:R-:W-:Y:S01]  /*2400*/  FADD.FTZ R90, R58, R90 ;  /* 0x0000005a3a5a7221 */ /* 0x020fe20000010000 */
[----:B------:R-:W-:Y:S05]  /*2410*/  BRA `(.L_x_8247) ;  /* 0x0000003000007947 */ /* 0x000fea0003800000 */
.L_x_8246:
[----:B-----5:R-:W-:-:S05]  /*2420*/  PRMT R91, RZ, 0x5410, R53 ;  /* 0x00005410ff5b7816 */ /* 0x020fca0000000035 */
[----:B------:R-:W-:-:S04]  /*2430*/  FADD.FTZ R90, R91, R90 ;  /* 0x0000005a5b5a7221 */ /* 0x000fc80000010000 */
[----:B------:R-:W-:Y:S02]  /*2440*/  @P0 FADD.FTZ R90, R58, R90 ;  /* 0x0000005a3a5a0221 */ /* 0x000fe40000010000 */
.L_x_8247:
[----:B------:R-:W-:Y:S01]  /*2450*/  PRMT R91, RZ, 0x7610, R93 ;  /* 0x00007610ff5b7816 */ /* 0x000fe2000000005d */
[----:B------:R-:W-:Y:S05]  /*2460*/  @P5 BRA `(.L_x_8248) ;  /* 0x0000003000005947 */ /* 0x000fea0003800000 */
[----:B------:R-:W-:Y:S05]  /*2470*/  @!P0 BRA `(.L_x_8249) ;  /* 0x0000005000008947 */ /* 0x000fea0003800000 */
[----:B-----5:R-:W-:Y:S01]  /*2480*/  FADD.FTZ R91, R59, R91 ;  /* 0x0000005b3b5b7221 */ /* 0x020fe20000010000 */
[----:B------:R-:W-:Y:S05]  /*2490*/  BRA `(.L_x_8249) ;  /* 0x0000003000007947 */ /* 0x000fea0003800000 */
.L_x_8248:
[----:B-----5:R-:W-:-:S05]  /*24a0*/  PRMT R92, RZ, 0x7610, R53 ;  /* 0x00007610ff5c7816 */ /* 0x020fca0000000035 */
[----:B------:R-:W-:-:S04]  /*24b0*/  FADD.FTZ R91, R92, R91 ;  /* 0x0000005b5c5b7221 */ /* 0x000fc80000010000 */
[----:B------:R-:W-:Y:S02]  /*24c0*/  @P0 FADD.FTZ R91, R59, R91 ;  /* 0x0000005b3b5b0221 */ /* 0x000fe40000010000 */
.L_x_8249:
[----:B------:R-:W-:Y:S01]  /*24d0*/  PRMT R92, RZ, 0x5410, R94 ;  /* 0x00005410ff5c7816 */ /* 0x000fe2000000005e */
[----:B------:R-:W-:Y:S05]  /*24e0*/  @P5 BRA `(.L_x_8250) ;  /* 0x0000003000005947 */ /* 0x000fea0003800000 */
[----:B------:R-:W-:Y:S05]  /*24f0*/  @!P0 BRA `(.L_x_8251) ;  /* 0x0000005000008947 */ /* 0x000fea0003800000 */
[----:B-----5:R-:W-:Y:S01]  /*2500*/  FADD.FTZ R92, R60, R92 ;  /* 0x0000005c3c5c7221 */ /* 0x020fe20000010000 */
[----:B------:R-:W-:Y:S05]  /*2510*/  BRA `(.L_x_8251) ;  /* 0x0000003000007947 */ /* 0x000fea0003800000 */
.L_x_8250:
[----:B-----5:R-:W-:-:S05]  /*2520*/  PRMT R93, RZ, 0x5410, R54 ;  /* 0x00005410ff5d7816 */ /* 0x020fca0000000036 */
[----:B------:R-:W-:-:S04]  /*2530*/  FADD.FTZ R92, R93, R92 ;  /* 0x0000005c5d5c7221 */ /* 0x000fc80000010000 */
[----:B------:R-:W-:Y:S02]  /*2540*/  @P0 FADD.FTZ R92, R60, R92 ;  /* 0x0000005c3c5c0221 */ /* 0x000fe40000010000 */
.L_x_8251:
[----:B------:R-:W-:Y:S01]  /*2550*/  PRMT R93, RZ, 0x7610, R94 ;  /* 0x00007610ff5d7816 */ /* 0x000fe2000000005e */
[----:B------:R-:W-:Y:S05]  /*2560*/  @P5 BRA `(.L_x_8252) ;  /* 0x0000003000005947 */ /* 0x000fea0003800000 */
[----:B------:R-:W-:Y:S05]  /*2570*/  @!P0 BRA `(.L_x_8253) ;  /* 0x0000005000008947 */ /* 0x000fea0003800000 */
[----:B-----5:R-:W-:Y:S01]  /*2580*/  FADD.FTZ R93, R61, R93 ;  /* 0x0000005d3d5d7221 */ /* 0x020fe20000010000 */
[----:B------:R-:W-:Y:S05]  /*2590*/  BRA `(.L_x_8253) ;  /* 0x0000003000007947 */ /* 0x000fea0003800000 */
.L_x_8252:
[----:B-----5:R-:W-:-:S05]  /*25a0*/  PRMT R94, RZ, 0x7610, R54 ;  /* 0x00007610ff5e7816 */ /* 0x020fca0000000036 */
[----:B------:R-:W-:-:S04]  /*25b0*/  FADD.FTZ R93, R94, R93 ;  /* 0x0000005d5e5d7221 */ /* 0x000fc80000010000 */
[----:B------:R-:W-:Y:S02]  /*25c0*/  @P0 FADD.FTZ R93, R61, R93 ;  /* 0x0000005d3d5d0221 */ /* 0x000fe40000010000 */
.L_x_8253:
[----:B------:R-:W-:Y:S01]  /*25d0*/  PRMT R94, RZ, 0x5410, R95 ;  /* 0x00005410ff5e7816 */ /* 0x000fe2000000005f */
[----:B------:R-:W-:Y:S05]  /*25e0*/  @P5 BRA `(.L_x_8254) ;  /* 0x0000003000005947 */ /* 0x000fea0003800000 */
[----:B------:R-:W-:Y:S05]  /*25f0*/  @!P0 BRA `(.L_x_8255) ;  /* 0x0000005000008947 */ /* 0x000fea0003800000 */
[----:B-----5:R-:W-:Y:S01]  /*2600*/  FADD.FTZ R94, R62, R94 ;  /* 0x0000005e3e5e7221 */ /* 0x020fe20000010000 */
[----:B------:R-:W-:Y:S05]  /*2610*/  BRA `(.L_x_8255) ;  /* 0x0000003000007947 */ /* 0x000fea0003800000 */
.L_x_8254:
[----:B0----5:R-:W-:-:S05]  /*2620*/  PRMT R97, RZ, 0x5410, R55 ;  /* 0x00005410ff617816 */ /* 0x021fca0000000037 */
[----:B------:R-:W-:-:S04]  /*2630*/  FADD.FTZ R94, R97, R94 ;  /* 0x0000005e615e7221 */ /* 0x000fc80000010000 */
[----:B------:R-:W-:Y:S02]  /*2640*/  @P0 FADD.FTZ R94, R62, R94 ;  /* 0x0000005e3e5e0221 */ /* 0x000fe40000010000 */
.L_x_8255:
[----:B------:R-:W-:Y:S01]  /*2650*/  PRMT R95, RZ, 0x7610, R95 ;  /* 0x00007610ff5f7816 */ /* 0x000fe2000000005f */
[----:B------:R-:W-:Y:S05]  /*2660*/  @P5 BRA `(.L_x_8256) ;  /* 0x0000003000005947 */ /* 0x000fea0003800000 */
[----:B------:R-:W-:Y:S05]  /*2670*/  @!P0 BRA `(.L_x_8257) ;  /* 0x0000005000008947 */ /* 0x000fea0003800000 */
[----:B-----5:R-:W-:Y:S01]  /*2680*/  FADD.FTZ R95, R63, R95 ;  /* 0x0000005f3f5f7221 */ /* 0x020fe20000010000 */
[----:B------:R-:W-:Y:S05]  /*2690*/  BRA `(.L_x_8257) ;  /* 0x0000003000007947 */ /* 0x000fea0003800000 */
.L_x_8256:
[----:B0----5:R-:W-:-:S05]  /*26a0*/  PRMT R96, RZ, 0x7610, R55 ;  /* 0x00007610ff607816 */ /* 0x021fca0000000037 */
[----:B------:R-:W-:-:S04]  /*26b0*/  FADD.FTZ R95, R96, R95 ;  /* 0x0000005f605f7221 */ /* 0x000fc80000010000 */
[----:B------:R-:W-:Y:S02]  /*26c0*/  @P0 FADD.FTZ R95, R63, R95 ;  /* 0x0000005f3f5f0221 */ /* 0x000fe40000010000 */
.L_x_8257:
[----:B0-----:R-:W-:-:S04]  /*26d0*/  LEA R96, P0, R98, c[0x0][0x188], 0x5 ;  /* 0x0000620062607a11 */ /* 0x001fc800078028ff */
[----:B------:R-:W-:-:S05]  /*26e0*/  LEA.HI.X R97, R98, c[0x0][0x18c], RZ, 0x5, P0 ;  /* 0x0000630062617a11 */ /* 0x000fca00000f2cff */
[----:B------:R0:W-:Y:S04]  /*26f0*/  STG.E.128 [R96.64], R88 ;  /* 0x0000005860007986 */ /* 0x0001e8000c101d04 */
[----:B------:R0:W-:Y:S02]  /*2700*/  STG.E.128 [R96.64+0x10], R92 ;  /* 0x0000105c60007986 */ /* 0x0001e4000c101d04 */
.L_x_8241:
[----:B------:R-:W-:Y:S05]  /*2710*/  BSYNC B0 ;  /* 0x0000000000007941 */ /* 0x000fea0003800000 */
.L_x_8240:
[----:B0-----:R-:W-:Y:S01]  /*2720*/  FADD.FTZ R96, RZ, R64 ;  /* 0x00000040ff607221 */ /* 0x001fe20000010000 */
[C---:B------:R-:W-:Y:S02]  /*2730*/  ISETP.GT.U32.AND P0, PT, R2.reuse, 0x1ff, PT ;  /* 0x000001ff0200780c */ /* 0x040fe40003f04070 */
        /* <DEDUP_REMOVED lines=40> */
.L_x_8270:
        /* <DEDUP_REMOVED lines=85> */
.L_x_8271:
[----:B------:R-:W-:Y:S01]  /*2f10*/  LOP3.LUT P0, RZ, R0, 0x1f, RZ, 0xc0, !PT ;  /* 0x0000001f00ff7812 */ /* 0x000fe2000780c0ff */
        /* <DEDUP_REMOVED lines=17> */
[----:B------:R2:W3:Y:S01]  /*3030*/  @!P0 LDS.64 R96, [R100.X8] ;  /* 0x0000000064608984 */ /* 0x0004e20000008a00 */
[----:B------:R-:W-:Y:S02]  /*3040*/  LOP3.LUT P0, RZ, R99, 0x1f, R0, 0xf8, !PT ;  /* 0x0000001f63ff7812 */ /* 0x000fe4000780f800 */
[----:B-1----:R-:W-:Y:S01]  /*3050*/  IADD3 R150, R101, R98, RZ ;  /* 0x0000006265967210 */ /* 0x002fe20007ffe0ff */
[----:B------:R-:W-:Y:S04]  /*3060*/  I2F R192, R101 ;  /* 0x0000006500c07306 */ /* 0x000fe80000201400 */
[----:B------:R-:W1:Y:S04]  /*3070*/  SHFL.DOWN PT, R193, R150, 0x2, 0x1f ;  /* 0x08401f0096c17f89 */ /* 0x000e6800000e0000 */
[----:B------:R-:W2:Y:S08]  /*3080*/  I2F R151, R150 ;  /* 0x0000009600977306 */ /* 0x000eb00000201400 */
[----:B--2---:R-:W2:Y:S01]  /*3090*/  MUFU.RCP R100, R151 ;  /* 0x0000009700647308 */ /* 0x004ea20000001000 */
[----:B0--3--:R-:W0:Y:S01]  /*30a0*/  SHFL.DOWN PT, R103, R96, 0x4, 0x1f ;  /* 0x08801f0060677f89 */ /* 0x009e2200000e0000 */
[----:B-1----:R-:W-:-:S03]  /*30b0*/  IADD3 R194, R150, R193, RZ ;  /* 0x000000c196c27210 */ /* 0x002fc60007ffe0ff */
[----:B------:R-:W1:Y:S03]  /*30c0*/  SHFL.DOWN PT, R102, R97, 0x4, 0x1f ;  /* 0x08801f0061667f89 */ /* 0x000e6600000e0000 */
[----:B------:R-:W3:Y:S08]  /*30d0*/  I2F R150, R194 ;  /* 0x000000c200967306 */ /* 0x000ef00000201400 */
[----:B------:R-:W4:Y:S01]  /*30e0*/  I2F R193, R193 ;  /* 0x000000c100c17306 */ /* 0x000f220000201400 */
[----:B0-----:R-:W-:-:S02]  /*30f0*/  FMUL.FTZ R153, R103, R192 ;  /* 0x000000c067997220 */ /* 0x001fc40000410000 */
[----:B------:R-:W-:Y:S02]  /*3100*/  FADD.FTZ R103, -R103, R96 ;  /* 0x0000006067677221 */ /* 0x000fe40000010100 */
[----:B------:R-:W-:Y:S02]  /*3110*/  FFMA.FTZ R153, R152, R96, R153 ;  /* 0x0000006098997223 */ /* 0x000fe40000010099 */
[----:B------:R-:W-:Y:S02]  /*3120*/  FMUL.FTZ R103, R103, R103 ;  /* 0x0000006767677220 */ /* 0x000fe40000410000 */
[----:B--2---:R-:W-:Y:S02]  /*3130*/  FMUL.FTZ R96, R100, R153 ;  /* 0x0000009964607220 */ /* 0x004fe40000410000 */
[----:B------:R-:W-:Y:S01]  /*3140*/  FMUL.FTZ R103, R103, R152 ;  /* 0x0000009867677220 */ /* 0x000fe20000410000 */
[----:B------:R-:W-:Y:S01]  /*3150*/  SHFL.DOWN PT, R153, R194, 0x1, 0x1f ;  /* 0x08201f00c2997f89 */ /* 0x000fe200000e0000 */
[----:B-1----:R-:W-:-:S02]  /*3160*/  FADD.FTZ R97, R102, R97 ;  /* 0x0000006166617221 */ /* 0x002fc40000010000 */
[----:B------:R-:W-:Y:S01]  /*3170*/  FMUL.FTZ R103, R103, R192 ;  /* 0x000000c067677220 */ /* 0x000fe20000410000 */
[----:B------:R-:W4:Y:S03]  /*3180*/  SHFL.DOWN PT, R101, R96, 0x2, 0x1f ;  /* 0x08401f0060657f89 */ /* 0x000f2600000e0000 */
[----:B------:R-:W-:Y:S02]  /*3190*/  FFMA.FTZ R97, R100, R103, R97 ;  /* 0x0000006764617223 */ /* 0x000fe40000010061 */
[----:B---3--:R-:W0:Y:S03]  /*31a0*/  MUFU.RCP R100, R150 ;  /* 0x0000009600647308 */ /* 0x008e260000001000 */
[----:B------:R-:W1:Y:S01]  /*31b0*/  SHFL.DOWN PT, R98, R97, 0x2, 0x1f ;  /* 0x08401f0061627f89 */ /* 0x000e6200000e0000 */
[----:B----4-:R-:W-:-:S02]  /*31c0*/  FMUL.FTZ R102, R101, R193 ;  /* 0x000000c165667220 */ /* 0x010fc40000410000 */
[----:B------:R-:W-:Y:S02]  /*31d0*/  FADD.FTZ R101, R96, -R101 ;  /* 0x8000006560657221 */ /* 0x000fe40000010000 */
[----:B------:R-:W-:Y:S01]  /*31e0*/  FFMA.FTZ R103, R151, R96, R102 ;  /* 0x0000006097677223 */ /* 0x000fe20000010066 */
[----:B------:R-:W-:Y:S01]  /*31f0*/  IADD3 R102, R194, R153, RZ ;  /* 0x00000099c2667210 */ /* 0x000fe20007ffe0ff */
[----:B------:R-:W-:Y:S01]  /*3200*/  FMUL.FTZ R96, R101, R101 ;  /* 0x0000006565607220 */ /* 0x000fe20000410000 */
[----:B------:R-:W-:Y:S01]  /*3210*/  I2F R153, R153 ;  /* 0x0000009900997306 */ /* 0x000fe20000201400 */
[----:B0-----:R-:W-:Y:S02]  /*3220*/  FMUL.FTZ R103, R100, R103 ;  /* 0x0000006764677220 */ /* 0x001fe40000410000 */
[----:B------:R-:W-:Y:S02]  /*3230*/  FMUL.FTZ R96, R151, R96 ;  /* 0x0000006097607220 */ /* 0x000fe40000410000 */
[----:B-1----:R-:W-:-:S02]  /*3240*/  FADD.FTZ R101, R97, R98 ;  /* 0x0000006261657221 */ /* 0x002fc40000010000 */
[----:B------:R-:W0:Y:S01]  /*3250*/  SHFL.DOWN PT, R98, R103, 0x1, 0x1f ;  /* 0x08201f0067627f89 */ /* 0x000e2200000e0000 */
[----:B------:R-:W1:Y:S01]  /*3260*/  I2F R102, R102 ;  /* 0x0000006600667306 */ /* 0x000e620000201400 */
[----:B------:R-:W-:-:S04]  /*3270*/  FMUL.FTZ R96, R96, R193 ;  /* 0x000000c160607220 */ /* 0x000fc80000410000 */
[----:B------:R-:W-:-:S05]  /*3280*/  FFMA.FTZ R96, R100, R96, R101 ;  /* 0x0000006064607223 */ /* 0x000fca0000010065 */
[----:B------:R-:W2:Y:S01]  /*3290*/  SHFL.DOWN PT, R97, R96, 0x1, 0x1f ;  /* 0x08201f0060617f89 */ /* 0x000ea200000e0000 */
[----:B-1----:R-:W1:Y:S01]  /*32a0*/  MUFU.RCP R100, R102 ;  /* 0x0000006600647308 */ /* 0x002e620000001000 */
[----:B0-----:R-:W-:Y:S02]  /*32b0*/  FADD.FTZ R101, R103, -R98 ;  /* 0x8000006267657221 */ /* 0x001fe40000010000 */
[----:B------:R-:W-:Y:S02]  /*32c0*/  FMUL.FTZ R98, R98, R153 ;  /* 0x0000009962627220 */ /* 0x000fe40000410000 */
[----:B------:R-:W-:Y:S02]  /*32d0*/  FMUL.FTZ R101, R101, R101 ;  /* 0x0000006565657220 */ /* 0x000fe40000410000 */
[C---:B------:R-:W-:Y:S01]  /*32e0*/  FFMA.FTZ R151, R150.reuse, R103, R98 ;  /* 0x0000006796977223 */ /* 0x040fe20000010062 */
[----:B------:R-:W-:Y:S01]  /*32f0*/  MOV R98, c[0x0][0x1e0] ;  /* 0x0000780000627a02 */ /* 0x000fe20000000f00 */
[----:B------:R-:W-:-:S02]  /*3300*/  FMUL.FTZ R101, R150, R101 ;  /* 0x0000006596657220 */ /* 0x000fc40000410000 */
[----:B-1----:R-:W-:Y:S02]  /*3310*/  FMUL.FTZ R151, R100, R151 ;  /* 0x0000009764977220 */ /* 0x002fe40000410000 */
[----:B--2---:R-:W-:Y:S02]  /*3320*/  FADD.FTZ R97, R96, R97 ;  /* 0x0000006160617221 */ /* 0x004fe40000010000 */
[----:B------:R-:W-:Y:S02]  /*3330*/  FMUL.FTZ R101, R101, R153 ;  /* 0x0000009965657220 */ /* 0x000fe40000410000 */
[----:B------:R-:W0:Y:S02]  /*3340*/  SHFL.IDX PT, R151, R151, RZ, 0x1f ;  /* 0x00001fff97977589 */ /* 0x000e2400000e0000 */
[----:B------:R-:W-:Y:S01]  /*3350*/  FFMA.FTZ R97, R100, R101, R97 ;  /* 0x0000006564617223 */ /* 0x000fe20000010061 */
[----:B------:R-:W-:-:S05]  /*3360*/  @!P0 MOV R101, 0x4 ;  /* 0x0000000400658802 */ /* 0x000fca0000000f00 */
[----:B------:R-:W1:Y:S01]  /*3370*/  SHFL.IDX PT, R97, R97, RZ, 0x1f ;  /* 0x00001fff61617589 */ /* 0x000e6200000e0000 */
[C---:B0-----:R-:W-:Y:S01]  /*3380*/  FMUL.FTZ R96, R151.reuse, R151 ;  /* 0x0000009797607220 */ /* 0x041fe20000410000 */
[----:B------:R-:W-:-:S04]  /*3390*/  FSEL R192, R151, RZ, !P5 ;  /* 0x000000ff97c07208 */ /* 0x000fc80006800000 */
[----:B------:R-:W-:Y:S01]  /*33a0*/  FSEL R99, R96, RZ, P5 ;  /* 0x000000ff60637208 */ /* 0x000fe20002800000 */
[----:B-1----:R-:W-:-:S04]  /*33b0*/  FFMA.FTZ R96, R97, R98, c[0x0][0x228] ;  /* 0x00008a0061607623 */ /* 0x002fc80000010062 */
[----:B------:R-:W-:Y:S01]  /*33c0*/  FADD.FTZ R193, R96, R99 ;  /* 0x0000006360c17221 */ /* 0x000fe20000010000 */
[----:B------:R-:W-:-:S05]  /*33d0*/  @!P0 MOV R99, 0x4 ;  /* 0x0000000400638802 */ /* 0x000fca0000000f00 */
[----:B------:R-:W0:Y:S01]  /*33e0*/  MUFU.RSQ R193, R193 ;  /* 0x000000c100c17308 */ /* 0x000e220000001400 */
[----:B------:R-:W-:-:S04]  /*33f0*/  @!P0 IMAD.WIDE R96, R184, R99, c[0x0][0x1a0] ;  /* 0x00006800b8608625 */ /* 0x000fc800078e0263 */
[----:B------:R-:W-:Y:S01]  /*3400*/  @!P0 IMAD.WIDE R98, R184, R101, c[0x0][0x1a8] ;  /* 0x00006a00b8628625 */ /* 0x000fe200078e0265 */
[----:B------:R1:W-:Y:S04]  /*3410*/  @!P0 STG.E [R96.64], R151 ;  /* 0x0000009760008986 */ /* 0x0003e8000c101904 */
[----:B0-----:R1:W-:Y:S01]  /*3420*/  @!P0 STG.E [R98.64], R193 ;  /* 0x000000c162008986 */ /* 0x0013e2000c101904 */
[----:B------:R-:W-:Y:S05]  /*3430*/  @!P4 BRA `(.L_x_8261) ;  /* 0x000002e00000c947 */ /* 0x000fea0003800000 */
[--C-:B-1----:R-:W-:Y:S02]  /*3440*/  FADD.FTZ R96, R64, -R192.reuse ;  /* 0x800000c040607221 */ /* 0x102fe40000010000 */
[--C-:B------:R-:W-:Y:S02]  /*3450*/  FADD.FTZ R98, R65, -R192.reuse ;  /* 0x800000c041627221 */ /* 0x100fe40000010000 */
[----:B------:R-:W-:-:S02]  /*3460*/  FADD.FTZ R102, R66, -R192 ;  /* 0x800000c042667221 */ /* 0x000fc40000010000 */
[--C-:B------:R-:W-:Y:S02]  /*3470*/  FADD.FTZ R150, R67, -R192.reuse ;  /* 0x800000c043967221 */ /* 0x100fe40000010000 */
[--C-:B------:R-:W-:Y:S02]  /*3480*/  FADD.FTZ R152, R68, -R192.reuse ;  /* 0x800000c044987221 */ /* 0x100fe40000010000 */
[--C-:B------:R-:W-:Y:S02]  /*3490*/  FADD.FTZ R194, R69, -R192.reuse ;  /* 0x800000c045c27221 */ /* 0x100fe40000010000 */
[--C-:B------:R-:W-:Y:S02]  /*34a0*/  FADD.FTZ R196, R70, -R192.reuse ;  /* 0x800000c046c47221 */ /* 0x100fe40000010000 */
[----:B------:R-:W-:Y:S02]  /*34b0*/  FADD.FTZ R198, R71, -R192 ;  /* 0x800000c047c67221 */ /* 0x000fe40000010000 */
[----:B------:R-:W-:-:S02]  /*34c0*/  FMUL.FTZ R100, R193, R96 ;  /* 0x00000060c1647220 */ /* 0x000fc40000410000 */
        /* <DEDUP_REMOVED lines=22> */
[----:B------:R-:W-:Y:S01]  /*3630*/  MOV R152, 0x10 ;  /* 0x0000001000987802 */ /* 0x000fe20000000f00 */
[----:B------:R-:W-:-:S02]  /*3640*/  FFMA.FTZ R153, R22, R103, R29 ;  /* 0x0000006716997223 */ /* 0x000fc4000001001d */
[----:B------:R-:W-:Y:S02]  /*3650*/  FFMA.FTZ R151, R20, R101, R27 ;  /* 0x0000006514977223 */ /* 0x000fe4000001001b */
[----:B------:R-:W-:Y:S01]  /*3660*/  FFMA.FTZ R196, R25, R196, R34 ;  /* 0x000000c419c47223 */ /* 0x000fe20000010022 */
[----:B------:R-:W-:Y:S01]  /*3670*/  F2FP.BF16.PACK_AB R101, R153, R150 ;  /* 0x000000969965723e */ /* 0x000fe200000010ff */
[----:B------:R-:W-:Y:S01]  /*3680*/  FFMA.FTZ R197, R26, R198, R33 ;  /* 0x000000c61ac57223 */ /* 0x000fe20000010021 */
[----:B------:R-:W-:Y:S01]  /*3690*/  F2FP.BF16.PACK_AB R100, R151, R100 ;  /* 0x000000649764723e */ /* 0x000fe200000010ff */
[----:B------:R-:W-:Y:S02]  /*36a0*/  FFMA.FTZ R195, R24, R194, R31 ;  /* 0x000000c218c37223 */ /* 0x000fe4000001001f */
[----:B------:R-:W-:Y:S01]  /*36b0*/  IMAD.WIDE.U32 R150, R191, R152, c[0x0][0x208] ;  /* 0x00008200bf967625 */ /* 0x000fe200078e0098 */
[----:B------:R-:W-:Y:S02]  /*36c0*/  F2FP.BF16.PACK_AB R103, R197, R196 ;  /* 0x000000c4c567723e */ /* 0x000fe400000010ff */
[----:B------:R-:W-:Y:S01]  /*36d0*/  F2FP.BF16.PACK_AB R102, R195, R102 ;  /* 0x00000066c366723e */ /* 0x000fe200000010ff */
[C---:B------:R-:W-:Y:S01]  /*36e0*/  IMAD.WIDE.U32 R152, R191.reuse, R152, c[0x0][0x210] ;  /* 0x00008400bf987625 */ /* 0x040fe200078e0098 */
[----:B------:R0:W-:Y:S01]  /*36f0*/  STG.E.128 [R150.64], R96 ;  /* 0x0000006096007986 */ /* 0x0001e2000c101d04 */
[----:B------:R-:W-:-:S03]  /*3700*/  IADD3 R191, R191, 0x100, RZ ;  /* 0x00000100bfbf7810 */ /* 0x000fc60007ffe0ff */
[----:B------:R0:W-:Y:S04]  /*3710*/  STG.E.128 [R152.64], R100 ;  /* 0x0000006498007986 */ /* 0x0001e8000c101d04 */
.L_x_8261:
[----:B------:R-:W-:Y:S05]  /*3720*/  BSYNC B0 ;  /* 0x0000000000007941 */ /* 0x000fea0003800000 */
.L_x_8260:
        /* <DEDUP_REMOVED lines=14> */
[--C-:B------:R-:W-:Y:S02]  /*3810*/  FADD.FTZ R196, R78, -R192.reuse ;  /* 0x800000c04ec47221 */ /* 0x100fe40000010000 */
[----:B------:R-:W-:Y:S02]  /*3820*/  FADD.FTZ R198, R79, -R192 ;  /* 0x800000c04fc67221 */ /* 0x000fe40000010000 */
        /* <DEDUP_REMOVED lines=11> */
[----:B------:R-:W-:Y:S02]  /*38e0*/  FFMA.FTZ R153, R41, R196, R50 ;  /* 0x000000c429997223 */ /* 0x000fe40000010032 */
[----:B------:R-:W-:Y:S02]  /*38f0*/  FFMA.FTZ R200, R42, R198, R49 ;  /* 0x000000c62ac87223 */ /* 0x000fe40000010031 */
[----:B------:R-:W-:-:S02]  /*3900*/  FFMA.FTZ R150, R108, R102, R111 ;  /* 0x000000666c967223 */ /* 0x000fc4000001006f */
[----:B------:R-:W-:Y:S01]  /*3910*/  FFMA.FTZ R102, R105, R152, R116 ;  /* 0x0000009869667223 */ /* 0x000fe20000010074 */
[----:B------:R-:W-:Y:S01]  /*3920*/  HFMA2.MMA R152, -RZ, RZ, 0, 9.5367431640625e-07 ;  /* 0x00000010ff987435 */ /* 0x000fe200000001ff */
[----:B------:R-:W-:Y:S01]  /*3930*/  F2FP.BF16.PACK_AB R99, R200, R153 ;  /* 0x00000099c863723e */ /* 0x000fe200000010ff */
[----:B------:R-:W-:Y:S02]  /*3940*/  FFMA.FTZ R100, R51, R100, R112 ;  /* 0x0000006433647223 */ /* 0x000fe40000010070 */
[----:B------:R-:W-:Y:S02]  /*3950*/  FFMA.FTZ R153, R109, R103, R114 ;  /* 0x000000676d997223 */ /* 0x000fe40000010072 */
[----:B------:R-:W-:Y:S02]  /*3960*/  FFMA.FTZ R151, R104, R101, R113 ;  /* 0x0000006568977223 */ /* 0x000fe40000010071 */
[----:B------:R-:W-:Y:S01]  /*3970*/  FFMA.FTZ R196, R110, R196, R117 ;  /* 0x000000c46ec47223 */ /* 0x000fe20000010075 */
[----:B------:R-:W-:Y:S01]  /*3980*/  F2FP.BF16.PACK_AB R101, R153, R150 ;  /* 0x000000969965723e */ /* 0x000fe200000010ff */
[----:B------:R-:W-:Y:S01]  /*3990*/  FFMA.FTZ R197, R107, R198, R120 ;  /* 0x000000c66bc57223 */ /* 0x000fe20000010078 */
[----:B------:R-:W-:Y:S01]  /*39a0*/  F2FP.BF16.PACK_AB R100, R151, R100 ;  /* 0x000000649764723e */ /* 0x000fe200000010ff */
[----:B------:R-:W-:-:S02]  /*39b0*/  FFMA.FTZ R195, R106, R194, R115 ;  /* 0x000000c26ac37223 */ /* 0x000fc40000010073 */
[----:B------:R-:W-:Y:S01]  /*39c0*/  IMAD.WIDE.U32 R150, R191, R152, c[0x0][0x208] ;  /* 0x00008200bf967625 */ /* 0x000fe200078e0098 */
[----:B------:R-:W-:Y:S02]  /*39d0*/  F2FP.BF16.PACK_AB R103, R197, R196 ;  /* 0x000000c4c567723e */ /* 0x000fe400000010ff */
[----:B------:R-:W-:Y:S01]  /*39e0*/  F2FP.BF16.PACK_AB R102, R195, R102 ;  /* 0x00000066c366723e */ /* 0x000fe200000010ff */
[C---:B------:R-:W-:Y:S01]  /*39f0*/  IMAD.WIDE.U32 R152, R191.reuse, R152, c[0x0][0x210] ;  /* 0x00008400bf987625 */ /* 0x040fe200078e0098 */
[----:B------:R0:W-:Y:S01]  /*3a00*/  STG.E.128 [R150.64], R96 ;  /* 0x0000006096007986 */ /* 0x0001e2000c101d04 */
[----:B------:R-:W-:-:S03]  /*3a10*/  IADD3 R191, R191, 0x100, RZ ;  /* 0x00000100bfbf7810 */ /* 0x000fc60007ffe0ff */
[----:B------:R0:W-:Y:S04]  /*3a20*/  STG.E.128 [R152.64], R100 ;  /* 0x0000006498007986 */ /* 0x0001e8000c101d04 */
.L_x_8263:
[----:B------:R-:W-:Y:S05]  /*3a30*/  BSYNC B0 ;  /* 0x0000000000007941 */ /* 0x000fea0003800000 */
.L_x_8262:
        /* <DEDUP_REMOVED lines=32> */
[----:B------:R-:W-:Y:S01]  /*3c40*/  FFMA.FTZ R102, R138, R152, R147 ;  /* 0x000000988a667223 */ /* 0x000fe20000010093 */
[----:B------:R-:W-:Y:S01]  /*3c50*/  MOV R152, 0x10 ;  /* 0x0000001000987802 */ /* 0x000fe20000000f00 */
        /* <DEDUP_REMOVED lines=14> */
.L_x_8265:
[----:B------:R-:W-:Y:S05]  /*3d40*/  BSYNC B0 ;  /* 0x0000000000007941 */ /* 0x000fea0003800000 */
.L_x_8264:
        /* <DEDUP_REMOVED lines=44> */
[----:B------:R-:W-:Y:S01]  /*4010*/  IMAD.WIDE.U32 R152, R191, R152, c[0x0][0x210] ;  /* 0x00008400bf987625 */ /* 0x000fe200078e0098 */
[----:B------:R0:W-:Y:S04]  /*4020*/  STG.E.128 [R150.64], R96 ;  /* 0x0000006096007986 */ /* 0x0001e8000c101d04 */
[----:B------:R0:W-:Y:S02]  /*4030*/  STG.E.128 [R152.64], R100 ;  /* 0x0000006498007986 */ /* 0x0001e4000c101d04 */
.L_x_8267:
[----:B------:R-:W-:Y:S05]  /*4040*/  BSYNC B0 ;  /* 0x0000000000007941 */ /* 0x000fea0003800000 */
.L_x_8266:
[----:B------:R-:W-:Y:S02]  /*4050*/  IADD3 R184, R184, c[0x0][0x160], RZ ;  /* 0x00005800b8b87a10 */ /* 0x000fe40007ffe0ff */
[----:B------:R-:W-:-:S02]  /*4060*/  LOP3.LUT P5, RZ, R183, 0xff, RZ, 0xc0, !PT ;  /* 0x000000ffb7ff7812 */ /* 0x000fc400078ac0ff */
[----:B------:R-:W-:Y:S02]  /*4070*/  ISETP.GE.AND P0, PT, R184, c[0x0][0x164], PT ;  /* 0x00005900b8007a0c */ /* 0x000fe40003f06270 */
[----:B------:R-:W-:-:S11]  /*4080*/  SEL R183, RZ, 0x1, P5 ;  /* 0x00000001ffb77807 */ /* 0x000fd60002800000 */
[----:B01---5:R-:W-:Y:S01]  /*4090*/  @P0 CALL.REL.NOINC `(.L_x_8268) ;  /* 0x0000001000000944 */ /* 0x023fe20003c00000 */
[----:B------:R-:W-:Y:S05]  /*40a0*/  BRA `(.L_x_8269) ;  /* 0xffffd02000007947 */ /* 0x000fea000383ffff */
.L_x_8268:
[----:B------:R-:W-:Y:S05]  /*40b0*/  EXIT ;  /* 0x000000000000794d */ /* 0x000fea0003800000 */
.L_x_8258:
[----:B------:R-:W-:Y:S01]  /*40c0*/  HFMA2.MMA R101, -RZ, RZ, 0, 1.847743988037109375e-06 ;  /* 0x0000001fff657435 */ /* 0x000fe200000001ff */
[----:B------:R-:W-:Y:S02]  /*40d0*/  MOV R150, 0x1 ;  /* 0x0000000100967802 */ /* 0x000fe40000000f00 */
[----:B------:R-:W-:Y:S02]  /*40e0*/  MOV R102, 0xffffffff ;  /* 0xffffffff00667802 */ /* 0x000fe40000000f00 */
[----:B------:R-:W-:Y:S02]  /*40f0*/  MOV R98, 0x4110 ;  /* 0x0000411000627802 */ /* 0x000fe40000000f00 */
[----:B-----5:R-:W-:Y:S05]  /*4100*/  CALL.REL.NOINC `($__internal_24_$__cuda_sm70_shflsync_bfly_p) ;  /* 0x000007b000007944 */ /* 0x020fea0003c00000 */
[----:B-1----:R-:W-:Y:S01]  /*4110*/  MOV R96, R150 ;  /* 0x0000009600607202 */ /* 0x002fe20000000f00 */
[----:B0-----:R-:W-:Y:S05]  /*4120*/  BRA `(.L_x_8270) ;  /* 0xffffe89000007947 */ /* 0x001fea000383ffff */
.L_x_8259:
[----:B------:R-:W-:Y:S01]  /*4130*/  HFMA2.MMA R150, -RZ, RZ, 0, 1.1920928955078125e-07 ;  /* 0x00000002ff967435 */ /* 0x000fe200000001ff */
[----:B------:R-:W-:Y:S02]  /*4140*/  MOV R101, 0x1f ;  /* 0x0000001f00657802 */ /* 0x000fe40000000f00 */
[----:B------:R-:W-:Y:S02]  /*4150*/  MOV R102, 0xffffffff ;  /* 0xffffffff00667802 */ /* 0x000fe40000000f00 */
[----:B------:R-:W-:-:S02]  /*4160*/  MOV R98, 0x4180 ;  /* 0x0000418000627802 */ /* 0x000fc40000000f00 */
[----:B-----5:R-:W-:Y:S05]  /*4170*/  CALL.REL.NOINC `($__internal_24_$__cuda_sm70_shflsync_bfly_p) ;  /* 0x0000074000007944 */ /* 0x020fea0003c00000 */
[----:B01----:R-:W-:Y:S01]  /*4180*/  FADD.FTZ R97, R97, R150 ;  /* 0x0000009661617221 */ /* 0x003fe20000010000 */
[----:B------:R-:W-:Y:S01]  /*4190*/  HFMA2.MMA R150, -RZ, RZ, 0, 2.384185791015625e-07 ;  /* 0x00000004ff967435 */ /* 0x000fe200000001ff */
[----:B------:R-:W-:-:S02]  /*41a0*/  MOV R101, 0x1f ;  /* 0x0000001f00657802 */ /* 0x000fc40000000f00 */
[----:B------:R-:W-:Y:S02]  /*41b0*/  MOV R102, 0xffffffff ;  /* 0xffffffff00667802 */ /* 0x000fe40000000f00 */
[----:B------:R-:W-:Y:S02]  /*41c0*/  MOV R98, 0x41e0 ;  /* 0x000041e000627802 */ /* 0x000fe40000000f00 */
[----:B------:R-:W-:Y:S05]  /*41d0*/  CALL.REL.NOINC `($__internal_24_$__cuda_sm70_shflsync_bfly_p) ;  /* 0x000006e000007944 */ /* 0x000fea0003c00000 */
[----:B01----:R-:W-:Y:S01]  /*41e0*/  FADD.FTZ R97, R97, R150 ;  /* 0x0000009661617221 */ /* 0x003fe20000010000 */
[----:B------:R-:W-:Y:S01]  /*41f0*/  HFMA2.MMA R150, -RZ, RZ, 0, 4.76837158203125e-07 ;  /* 0x00000008ff967435 */ /* 0x000fe200000001ff */
[----:B------:R-:W-:Y:S02]  /*4200*/  MOV R101, 0x1f ;  /* 0x0000001f00657802 */ /* 0x000fe40000000f00 */
[----:B------:R-:W-:Y:S02]  /*4210*/  MOV R102, 0xffffffff ;  /* 0xffffffff00667802 */ /* 0x000fe40000000f00 */
[----:B------:R-:W-:Y:S02]  /*4220*/  MOV R98, 0x4240 ;  /* 0x0000424000627802 */ /* 0x000fe40000000f00 */
[----:B------:R-:W-:Y:S05]  /*4230*/  CALL.REL.NOINC `($__internal_24_$__cuda_sm70_shflsync_bfly_p) ;  /* 0x0000068000007944 */ /* 0x000fea0003c00000 */
[----:B01----:R-:W-:Y:S01]  /*4240*/  FADD.FTZ R97, R97, R150 ;  /* 0x0000009661617221 */ /* 0x003fe20000010000 */
[----:B------:R-:W-:Y:S01]  /*4250*/  HFMA2.MMA R150, -RZ, RZ, 0, 9.5367431640625e-07 ;  /* 0x00000010ff967435 */ /* 0x000fe200000001ff */
[----:B------:R-:W-:-:S02]  /*4260*/  MOV R101, 0x1f ;  /* 0x0000001f00657802 */ /* 0x000fc40000000f00 */
[----:B------:R-:W-:Y:S02]  /*4270*/  MOV R102, 0xffffffff ;  /* 0xffffffff00667802 */ /* 0x000fe40000000f00 */
[----:B------:R-:W-:Y:S02]  /*4280*/  MOV R98, 0x42a0 ;  /* 0x000042a000627802 */ /* 0x000fe40000000f00 */
[----:B------:R-:W-:Y:S05]  /*4290*/  CALL.REL.NOINC `($__internal_24_$__cuda_sm70_shflsync_bfly_p) ;  /* 0x0000062000007944 */ /* 0x000fea0003c00000 */
[----:B-1----:R-:W-:Y:S01]  /*42a0*/  FADD.FTZ R96, R97, R150 ;  /* 0x0000009661607221 */ /* 0x002fe20000010000 */
[----:B------:R-:W-:-:S03]  /*42b0*/  HFMA2.MMA R150, -RZ, RZ, 0, 5.9604644775390625e-08 ;  /* 0x00000001ff967435 */ /* 0x000fc600000001ff */
[----:B------:R-:W-:-:S04]  /*42c0*/  FMUL.FTZ R96, R177, R96 ;  /* 0x00000060b1607220 */ /* 0x000fc80000410000 */
[--C-:B0-----:R-:W-:Y:S02]  /*42d0*/  FADD.FTZ R97, R64, -R96.reuse ;  /* 0x8000006040617221 */ /* 0x101fe40000010000 */
        /* <DEDUP_REMOVED lines=49> */
[----:B------:R-:W-:Y:S01]  /*45f0*/  @P5 FFMA.FTZ R97, R99, R99, R102 ;  /* 0x0000006363615223 */ /* 0x000fe20000010066 */
[----:B------:R-:W-:Y:S01]  /*4600*/  MOV R102, 0xffffffff ;  /* 0xffffffff00667802 */ /* 0x000fe20000000f00 */
        /* <DEDUP_REMOVED lines=12> */
[----:B------:R-:W-:Y:S01]  /*46d0*/  FFMA.FTZ R98, R101, R101, R98 ;  /* 0x0000006565627223 */ /* 0x000fe20000010062 */
[----:B------:R-:W-:-:S03]  /*46e0*/  MOV R101, 0x1f ;  /* 0x0000001f00657802 */ /* 0x000fc60000000f00 */
[----:B------:R-:W-:Y:S01]  /*46f0*/  @P6 FFMA.FTZ R97, R99, R99, R98 ;  /* 0x0000006363616223 */ /* 0x000fe20000010062 */
[----:B------:R-:W-:Y:S02]  /*4700*/  MOV R98, 0x4720 ;  /* 0x0000472000627802 */ /* 0x000fe40000000f00 */
[----:B------:R-:W-:Y:S05]  /*4710*/  CALL.REL.NOINC `($__internal_24_$__cuda_sm70_shflsync_bfly_p) ;  /* 0x000001a000007944 */ /* 0x000fea0003c00000 */
[----:B01----:R-:W-:Y:S01]  /*4720*/  FADD.FTZ R97, R97, R150 ;  /* 0x0000009661617221 */ /* 0x003fe20000010000 */
[----:B------:R-:W-:Y:S01]  /*4730*/  HFMA2.MMA R150, -RZ, RZ, 0, 1.1920928955078125e-07 ;  /* 0x00000002ff967435 */ /* 0x000fe200000001ff */
[----:B------:R-:W-:Y:S02]  /*4740*/  MOV R101, 0x1f ;  /* 0x0000001f00657802 */ /* 0x000fe40000000f00 */
[----:B------:R-:W-:Y:S02]  /*4750*/  MOV R102, 0xffffffff ;  /* 0xffffffff00667802 */ /* 0x000fe40000000f00 */
[----:B------:R-:W-:Y:S02]  /*4760*/  MOV R98, 0x4780 ;  /* 0x0000478000627802 */ /* 0x000fe40000000f00 */
[----:B------:R-:W-:Y:S05]  /*4770*/  CALL.REL.NOINC `($__internal_24_$__cuda_sm70_shflsync_bfly_p) ;  /* 0x0000014000007944 */ /* 0x000fea0003c00000 */
[----:B01----:R-:W-:Y:S01]  /*4780*/  FADD.FTZ R97, R97, R150 ;  /* 0x0000009661617221 */ /* 0x003fe20000010000 */
[----:B------:R-:W-:Y:S01]  /*4790*/  HFMA2.MMA R150, -RZ, RZ, 0, 2.384185791015625e-07 ;  /* 0x00000004ff967435 */ /* 0x000fe200000001ff */
[----:B------:R-:W-:Y:S02]  /*47a0*/  MOV R101, 0x1f ;  /* 0x0000001f00657802 */ /* 0x000fe40000000f00 */
[----:B------:R-:W-:-:S02]  /*47b0*/  MOV R102, 0xffffffff ;  /* 0xffffffff00667802 */ /* 0x000fc40000000f00 */
        /* <DEDUP_REMOVED lines=8> */
[----:B-1----:R-:W-:Y:S01]  /*4840*/  FADD.FTZ R103, R97, R150 ;  /* 0x0000009661677221 */ /* 0x002fe20000010000 */
[----:B------:R-:W-:Y:S01]  /*4850*/  HFMA2.MMA R150, -RZ, RZ, 0, 9.5367431640625e-07 ;  /* 0x00000010ff967435 */ /* 0x000fe200000001ff */
[----:B0-----:R-:W-:Y:S02]  /*4860*/  MOV R101, 0x1f ;  /* 0x0000001f00657802 */ /* 0x001fe40000000f00 */
[----:B------:R-:W-:-:S02]  /*4870*/  MOV R102, 0xffffffff ;  /* 0xffffffff00667802 */ /* 0x000fc40000000f00 */
[----:B------:R-:W-:Y:S02]  /*4880*/  MOV R97, R103 ;  /* 0x0000006700617202 */ /* 0x000fe40000000f00 */
[----:B------:R-:W-:Y:S02]  /*4890*/  MOV R98, 0x48b0 ;  /* 0x000048b000627802 */ /* 0x000fe40000000f00 */
[----:B------:R-:W-:Y:S05]  /*48a0*/  CALL.REL.NOINC `($__internal_24_$__cuda_sm70_shflsync_bfly_p) ;  /* 0x0000001000007944 */ /* 0x000fea0003c00000 */
[----:B01----:R-:W-:Y:S05]  /*48b0*/  BRA `(.L_x_8271) ;  /* 0xffffe65000007947 */ /* 0x003fea000383ffff */
        .weak           $__internal_24_$__cuda_sm70_shflsync_bfly_p
        .type           $__internal_24_$__cuda_sm70_shflsync_bfly_p,@function
        .size           $__internal_24_$__cuda_sm70_shflsync_bfly_p,(.L_x_26484 - $__internal_24_$__cuda_sm70_shflsync_bfly_p)
$__internal_24_$__cuda_sm70_shflsync_bfly_p:
[----:B------:R-:W-:Y:S01]  /*48c0*/  HFMA2.MMA R99, -RZ, RZ, 0, 0 ;  /* 0x00000000ff637435 */ /* 0x000fe200000001ff */
[----:B------:R-:W-:Y:S04]  /*48d0*/  WARPSYNC R102 ;  /* 0x0000006600007348 */ /* 0x000fe80003800000 */
[----:B------:R0:W1:Y:S01]  /*48e0*/  SHFL.BFLY PT, R150, R97, R150, R101 ;  /* 0x0c00009661967389 */ /* 0x00006200000e0065 */
[----:B------:R-:W-:Y:S05]  /*48f0*/  RET.REL.NODEC R98 `(_ZN10layer_norm31ln_parallel_residual_fwd_kernelINS_13Kernel_traitsI13__nv_bfloat16S2_fS2_fjLj8192ELj1ELj1ELj8ELj16ENS_18Kernel_traits_baseILj8192ES2_S2_fS2_fjLj256EEEEELb0ELb0ELb0EEEvNS_9FwdParamsE) ;  /* 0xffffb70062007950 */ /* 0x000fea0003c3ffff */
.L_x_8272:
        /* <DEDUP_REMOVED lines=16> */
.L_x_26484:


//--------------------- .text._ZN10layer_norm31ln_parallel_residual_fwd_kernelINS_13Kernel_traitsI13__nv_bfloat16S2_fS2_fjLj8192ELj1ELj1ELj8ELj16ENS_18Kernel_traits_baseILj8192ES2_S2_fS2_fjLj256EEEEELb0ELb0ELb1EEEvNS_9FwdParamsE --------------------------
	.section	.text._ZN10layer_norm31ln_parallel_residual_fwd_kernelINS_13Kernel_traitsI13__nv_bfloat16S2_fS2_fjLj8192ELj1ELj1ELj8ELj16ENS_18Kernel_traits_baseILj8192ES2_S2_fS2_fjLj256EEEEELb0ELb0ELb1EEEvNS_9FwdParamsE,"ax",@progbits
	.sectioninfo	@"SHI_REGISTERS=192"
	.align	128
        .global         _ZN10layer_norm31ln_parallel_residual_fwd_kernelINS_13Kernel_traitsI13__nv_bfloat16S2_fS2_fjLj8192ELj1ELj1ELj8ELj16ENS_18Kernel_traits_baseILj8192ES2_S2_fS2_fjLj256EEEEELb0ELb0ELb1EEEvNS_9FwdParamsE
        .type           _ZN10layer_norm31ln_parallel_residual_fwd_kernelINS_13Kernel_traitsI13__nv_bfloat16S2_fS2_fjLj8192ELj1ELj1ELj8ELj16ENS_18Kernel_traits_baseILj8192ES2_S2_fS2_fjLj256EEEEELb0ELb0ELb1EEEvNS_9FwdParamsE,@function
        .size           _ZN10layer_norm31ln_parallel_residual_fwd_kernelINS_13Kernel_traitsI13__nv_bfloat16S2_fS2_fjLj8192ELj1ELj1ELj8ELj16ENS_18Kernel_traits_baseILj8192ES2_S2_fS2_fjLj256EEEEELb0ELb0ELb1EEEvNS_9FwdParamsE,(.L_x_26485 - _ZN10layer_norm31ln_parallel_residual_fwd_kernelINS_13Kernel_traitsI13__nv_bfloat16S2_fS2_fjLj8192ELj1ELj1ELj8ELj16ENS_18Kernel_traits_baseILj8192ES2_S2_fS2_fjLj256EEEEELb0ELb0ELb1EEEvNS_9FwdParamsE)
        .other          _ZN10layer_norm31ln_parallel_residual_fwd_kernelINS_13Kernel_traitsI13__nv_bfloat16S2_fS2_fjLj8192ELj1ELj1ELj8ELj16ENS_18Kernel_traits_baseILj8192ES2_S2_fS2_fjLj256EEEEELb0ELb0ELb1EEEvNS_9FwdParamsE,@"STO_CUDA_ENTRY STV_DEFAULT"
_ZN10layer_norm31ln_parallel_residual_fwd_kernelINS_13Kernel_traitsI13__nv_bfloat16S2_fS2_fjLj8192ELj1ELj1ELj8ELj16ENS_18Kernel_traits_baseILj8192ES2_S2_fS2_fjLj256EEEEELb0ELb0ELb1EEEvNS_9FwdParamsE:
.text._ZN10layer_norm31ln_parallel_residual_fwd_kernelINS_13Kernel_traitsI13__nv_bfloat16S2_fS2_fjLj8192ELj1ELj1ELj8ELj16ENS_18Kernel_traits_baseILj8192ES2_S2_fS2_fjLj256EEEEELb0ELb0ELb1EEEvNS_9FwdParamsE:
[----:B------:R-:W-:Y:S02]  /*0000*/  MOV R1, c[0x0][0x28] ;  /* 0x00000a0000017a02 */ /* 0x000fe40000000f00 */
[----:B------:R-:W0:Y:S01]  /*0010*/  S2R R0, SR_TID.X ;  /* 0x0000000000007919 */ /* 0x000e220000002100 */
[----:B------:R-:W-:Y:S01]  /*0020*/  ULDC.64 UR4, c[0x0][0x118] ;  /* 0x0000460000047ab9 */ /* 0x000fe20000000a00 */
[----:B------:R-:W-:Y:S01]  /*0030*/  ISETP.NE.U32.AND P0, PT, RZ, c[0x0][0x218], PT ;  /* 0x00008600ff007a0c */ /* 0x000fe20003f05070 */
[----:B------:R-:W1:Y:S03]  /*0040*/  S2UR UR6, SR_CTAID.X ;  /* 0x00000000000679c3 */ /* 0x000e660000002500 */
[----:B------:R-:W-:Y:S02]  /*0050*/  ISETP.NE.AND.EX P0, PT, RZ, c[0x0][0x21c], PT, P0 ;  /* 0x00008700ff007a0c */ /* 0x000fe40003f05300 */
[----:B0-----:R-:W-:-:S04]  /*0060*/  SHF.L.U32 R2, R0, 0x4, RZ ;  /* 0x0000000400027819 */ /* 0x001fc800000006ff */
[----:B------:R-:W-:-:S04]  /*0070*/  LOP3.LUT R3, R2, 0xff0, RZ, 0xc0, !PT ;  /* 0x00000ff002037812 */ /* 0x000fc800078ec0ff */
[----:B------:R-:W-:Y:S02]  /*0080*/  IADD3 R4, P1, R3, c[0x0][0x218], RZ ;  /* 0x0000860003047a10 */ /* 0x000fe40007f3e0ff */
[----:B------:R-:W-:Y:S02]  /*0090*/  LOP3.LUT R2, R0, 0xff, RZ, 0xc0, !PT ;  /* 0x000000ff00027812 */ /* 0x000fe400078ec0ff */
[----:B------:R-:W-:Y:S02]  /*00a0*/  IADD3.X R5, RZ, c[0x0][0x21c], RZ, P1, !PT ;  /* 0x00008700ff057a10 */ /* 0x000fe40000ffe4ff */
[----:B------:R-:W-:Y:S02]  /*00b0*/  ISETP.NE.U32.AND P1, PT, RZ, c[0x0][0x220], PT ;  /* 0x00008800ff007a0c */ /* 0x000fe40003f25070 */
[----:B------:R-:W-:Y:S01]  /*00c0*/  SHF.L.U32 R6, R2, 0x4, RZ ;  /* 0x0000000402067819 */ /* 0x000fe200000006ff */
[----:B------:R0:W5:Y:S01]  /*00d0*/  @P0 LDG.E.128 R12, [R4.64] ;  /* 0x00000004040c0981 */ /* 0x000162000c1e1d00 */
[----:B------:R-:W-:-:S02]  /*00e0*/  ISETP.NE.AND.EX P1, PT, RZ, c[0x0][0x224], PT, P1 ;  /* 0x00008900ff007a0c */ /* 0x000fc40003f25310 */
[----:B------:R-:W-:Y:S01]  /*00f0*/  IADD3 R8, P2, R6, c[0x0][0x220], RZ ;  /* 0x0000880006087a10 */ /* 0x000fe20007f5e0ff */
[----:B------:R0:W5:Y:S03]  /*0100*/  @P0 LDG.E.128 R16, [R4.64+0x1000] ;  /* 0x0010000404100981 */ /* 0x000166000c1e1d00 */
[----:B------:R-:W-:Y:S01]  /*0110*/  IADD3.X R9, RZ, c[0x0][0x224], RZ, P2, !PT ;  /* 0x00008900ff097a10 */ /* 0x000fe200017fe4ff */
[----:B------:R0:W5:Y:S01]  /*0120*/  @P0 LDG.E.128 R24, [R4.64+0x2000] ;  /* 0x0020000404180981 */ /* 0x000162000c1e1d00 */
[----:B------:R-:W-:-:S03]  /*0130*/  SHF.R.U32.HI R143, RZ, 0x8, R0 ;  /* 0x00000008ff8f7819 */ /* 0x000fc60000011600 */
[----:B------:R0:W5:Y:S04]  /*0140*/  @P0 LDG.E.128 R32, [R4.64+0x3000] ;  /* 0x0030000404200981 */ /* 0x000168000c1e1d00 */
[----:B------:R2:W5:Y:S04]  /*0150*/  @P1 LDG.E.128 R40, [R8.64] ;  /* 0x0000000408281981 */ /* 0x000568000c1e1d00 */
[----:B------:R2:W5:Y:S04]  /*0160*/  @P1 LDG.E.128 R72, [R8.64+0x1000] ;  /* 0x0010000408481981 */ /* 0x000568000c1e1d00 */
[----:B------:R2:W5:Y:S04]  /*0170*/  @P1 LDG.E.128 R128, [R8.64+0x2000] ;  /* 0x0020000408801981 */ /* 0x000568000c1e1d00 */
[----:B------:R2:W5:Y:S01]  /*0180*/  @P1 LDG.E.128 R68, [R8.64+0x3000] ;  /* 0x0030000408441981 */ /* 0x000562000c1e1d00 */
[----:B-1----:R-:W-:-:S02]  /*0190*/  IADD3 R145, R143, UR6, RZ ;  /* 0x000000068f917c10 */ /* 0x002fc4000fffe0ff */
[----:B0-----:R-:W-:Y:S02]  /*01a0*/  IADD3 R4, P3, R3, c[0x0][0x1b0], RZ ;  /* 0x00006c0003047a10 */ /* 0x001fe40007f7e0ff */
[----:B------:R-:W-:Y:S02]  /*01b0*/  ISETP.GE.AND P2, PT, R145, c[0x0][0x164], PT ;  /* 0x0000590091007a0c */ /* 0x000fe40003f46270 */
[----:B------:R-:W-:Y:S02]  /*01c0*/  IADD3 R6, P4, R6, c[0x0][0x1b8], RZ ;  /* 0x00006e0006067a10 */ /* 0x000fe40007f9e0ff */
[----:B------:R-:W-:Y:S02]  /*01d0*/  IADD3.X R5, RZ, c[0x0][0x1b4], RZ, P3, !PT ;  /* 0x00006d00ff057a10 */ /* 0x000fe40001ffe4ff */
[----:B------:R-:W-:-:S07]  /*01e0*/  IADD3.X R7, RZ, c[0x0][0x1bc], RZ, P4, !PT ;  /* 0x00006f00ff077a10 */ /* 0x000fce00027fe4ff */
[----:B------:R-:W-:Y:S05]  /*01f0*/  @P2 EXIT ;  /* 0x000000000000294d */ /* 0x000fea0003800000 */
[----:B--2---:R0:W2:Y:S04]  /*0200*/  LDG.E.128 R112, [R4.64] ;  /* 0x0000000404707981 */ /* 0x0040a8000c1e1d00 */
[----:B------:R1:W3:Y:S04]  /*0210*/  LDG.E.128 R108, [R6.64] ;  /* 0x00000004066c7981 */ /* 0x0002e8000c1e1d00 */
[----:B------:R0:W4:Y:S04]  /*0220*/  LDG.E.128 R64, [R4.64+0x1000] ;  /* 0x0010000404407981 */ /* 0x000128000c1e1d00 */
[----:B------:R1:W4:Y:S04]  /*0230*/  LDG.E.128 R60, [R6.64+0x1000] ;  /* 0x00100004063c7981 */ /* 0x000328000c1e1d00 */
[----:B------:R0:W4:Y:S04]  /*0240*/  LDG.E.128 R56, [R4.64+0x2000] ;  /* 0x0020000404387981 */ /* 0x000128000c1e1d00 */
[----:B------:R1:W4:Y:S04]  /*0250*/  LDG.E.128 R52, [R6.64+0x2000] ;  /* 0x0020000406347981 */ /* 0x000328000c1e1d00 */
[----:B------:R0:W4:Y:S04]  /*0260*/  LDG.E.128 R48, [R4.64+0x3000] ;  /* 0x0030000404307981 */ /* 0x000128000c1e1d00 */
[----:B------:R1:W4:Y:S01]  /*0270*/  LDG.E.128 R44, [R6.64+0x3000] ;  /* 0x00300004062c7981 */ /* 0x000322000c1e1d00 */
[----:B-----5:R-:W-:Y:S01]  /*0280*/  @!P0 CS2R R12, SRZ ;  /* 0x00000000000c8805 */ /* 0x020fe2000001ff00 */
[----:B------:R-:W-:Y:S01]  /*0290*/  @!P0 CS2R R14, SRZ ;  /* 0x00000000000e8805 */ /* 0x000fe2000001ff00 */
[----:B------:R-:W-:Y:S01]  /*02a0*/  @!P0 CS2R R16, SRZ ;  /* 0x0000000000108805 */ /* 0x000fe2000001ff00 */
[----:B------:R-:W-:Y:S01]  /*02b0*/  @!P0 CS2R R18, SRZ ;  /* 0x0000000000128805 */ /* 0x000fe2000001ff00 */
[----:B------:R-:W-:Y:S01]  /*02c0*/  @!P0 CS2R R24, SRZ ;  /* 0x0000000000188805 */ /* 0x000fe2000001ff00 */
[----:B------:R-:W-:Y:S01]  /*02d0*/  @!P0 CS2R R26, SRZ ;  /* 0x00000000001a8805 */ /* 0x000fe2000001ff00 */
[--C-:B------:R-:W-:Y:S01]  /*02e0*/  PRMT R3, RZ, 0x5410, R12.reuse ;  /* 0x00005410ff037816 */ /* 0x100fe2000000000c */
[----:B------:R-:W-:Y:S01]  /*02f0*/  @!P0 CS2R R32, SRZ ;  /* 0x0000000000208805 */ /* 0x000fe2000001ff00 */
[----:B0-----:R-:W-:Y:S01]  /*0300*/  PRMT R4, RZ, 0x7610, R12 ;  /* 0x00007610ff047816 */ /* 0x001fe2000000000c */
[----:B------:R-:W-:Y:S01]  /*0310*/  @!P0 CS2R R34, SRZ ;  /* 0x0000000000228805 */ /* 0x000fe2000001ff00 */
[--C-:B------:R-:W-:Y:S01]  /*0320*/  PRMT R5, RZ, 0x5410, R13.reuse ;  /* 0x00005410ff057816 */ /* 0x100fe2000000000d */
[----:B------:R-:W-:Y:S01]  /*0330*/  @!P1 CS2R R40, SRZ ;  /* 0x0000000000289805 */ /* 0x000fe2000001ff00 */
[----:B-1----:R-:W-:Y:S01]  /*0340*/  PRMT R6, RZ, 0x7610, R13 ;  /* 0x00007610ff067816 */ /* 0x002fe2000000000d */
        /* <DEDUP_REMOVED lines=14> */
[----:B------:R-:W-:Y:S01]  /*0430*/  HFMA2.MMA R162, -RZ, RZ, 0, 5.9604644775390625e-08 ;  /* 0x00000001ffa27435 */ /* 0x000fe200000001ff */
[----:B------:R-:W-:Y:S01]  /*0440*/  PRMT R14, RZ, 0x7610, R17 ;  /* 0x00007610ff0e7816 */ /* 0x000fe20000000011 */
        /* <DEDUP_REMOVED lines=21> */
[----:B------:R-:W-:Y:S02]  /*05a0*/  SHF.R.U32.HI R171, RZ, 0x5, R0 ;  /* 0x00000005ffab7819 */ /* 0x000fe40000011600 */
        /* <DEDUP_REMOVED lines=32> */
[----:B------:R-:W-:Y:S02]  /*07b0*/  LEA R143, R143, 0x8, 0x3 ;  /* 0x000000088f8f7811 */ /* 0x000fe400078e18ff */
[----:B------:R-:W-:-:S02]  /*07c0*/  LOP3.LUT R144, R0, 0x1f, RZ, 0xc0, !PT ;  /* 0x0000001f00907812 */ /* 0x000fc400078ec0ff */
[----:B------:R-:W-:Y:S02]  /*07d0*/  LOP3.LUT R171, R171, 0x7, RZ, 0xc0, !PT ;  /* 0x00000007abab7812 */ /* 0x000fe400078ec0ff */
[--C-:B--2---:R-:W-:Y:S02]  /*07e0*/  PRMT R146, RZ, 0x5410, R114.reuse ;  /* 0x00005410ff927816 */ /* 0x104fe40000000072 */
[----:B------:R-:W-:Y:S02]  /*07f0*/  PRMT R147, RZ, 0x7610, R114 ;  /* 0x00007610ff937816 */ /* 0x000fe40000000072 */
[--C-:B---3--:R-:W-:Y:S02]  /*0800*/  PRMT R114, RZ, 0x5410, R110.reuse ;  /* 0x00005410ff727816 */ /* 0x108fe4000000006e */
[----:B------:R-:W-:Y:S02]  /*0810*/  PRMT R149, RZ, 0x7610, R110 ;  /* 0x00007610ff957816 */ /* 0x000fe4000000006e */
[----:B----4-:R-:W-:-:S02]  /*0820*/  PRMT R148, RZ, 0x5410, R66 ;  /* 0x00005410ff947816 */ /* 0x010fc40000000042 */
        /* <DEDUP_REMOVED lines=18> */
[----:B------:R-:W-:Y:S02]  /*0950*/  PRMT R179, RZ, 0x5410, R46 ;  /* 0x00005410ffb37816 */ /* 0x000fe4000000002e */
[----:B------:R-:W-:Y:S02]  /*0960*/  PRMT R65, RZ, 0x7610, R65 ;  /* 0x00007610ff417816 */ /* 0x000fe40000000041 */
[----:B------:R-:W-:Y:S02]  /*0970*/  PRMT R61, RZ, 0x7610, R61 ;  /* 0x00007610ff3d7816 */ /* 0x000fe4000000003d */
        /* <DEDUP_REMOVED lines=14> */
.L_x_8340:
[----:B------:R-:W-:Y:S01]  /*0a60*/  IMAD R44, R145, c[0x0][0x168], RZ ;  /* 0x00005a00912c7a24 */ /* 0x000fe200078e02ff */
[----:B------:R-:W-:Y:S02]  /*0a70*/  ISETP.NE.U32.AND P0, PT, RZ, c[0x0][0x178], PT ;  /* 0x00005e00ff007a0c */ /* 0x000fe40003f05070 */
[----:B------:R-:W-:-:S02]  /*0a80*/  ISETP.NE.U32.AND P1, PT, RZ, c[0x0][0x180], PT ;  /* 0x00006000ff007a0c */ /* 0x000fc40003f25070 */
[----:B------:R-:W-:Y:S02]  /*0a90*/  SHF.R.S32.HI R45, RZ, 0x1f, R44 ;  /* 0x0000001fff2d7819 */ /* 0x000fe4000001142c */
[----:B------:R-:W-:Y:S02]  /*0aa0*/  ISETP.NE.AND.EX P0, PT, RZ, c[0x0][0x17c], PT, P0 ;  /* 0x00005f00ff007a0c */ /* 0x000fe40003f05300 */
[----:B------:R-:W-:Y:S02]  /*0ab0*/  ISETP.NE.AND.EX P1, PT, RZ, c[0x0][0x184], PT, P1 ;  /* 0x00006100ff007a0c */ /* 0x000fe40003f25310 */
[----:B------:R-:W-:Y:S02]  /*0ac0*/  LEA.HI R45, R45, R44, RZ, 0x3 ;  /* 0x0000002c2d2d7211 */ /* 0x000fe400078f18ff */
        /* <DEDUP_REMOVED lines=18> */
.L_x_8273:
[----:B0----5:R-:W-:-:S05]  /*0bf0*/  PRMT R45, RZ, 0x5410, R104 ;  /* 0x00005410ff2d7816 */ /* 0x021fca0000000068 */
[----:B------:R-:W-:-:S04]  /*0c00*/  FADD.FTZ R92, R92, R45 ;  /* 0x0000002d5c5c7221 */ /* 0x000fc80000010000 */
[----:B------:R-:W-:Y:S02]  /*0c10*/  @P1 FADD.FTZ R92, R100, R92 ;  /* 0x0000005c645c1221 */ /* 0x000fe40000010000 */
.L_x_8274:
[----:B------:R-:W-:Y:S01]  /*0c20*/  PRMT R93, RZ, 0x7610, R88 ;  /* 0x00007610ff5d7816 */ /* 0x000fe20000000058 */
[----:B------:R-:W-:Y:S05]  /*0c30*/  @P2 BRA `(.L_x_8275) ;  /* 0x0000003000002947 */ /* 0x000fea0003800000 */
[----:B------:R-:W-:Y:S05]  /*0c40*/  @!P1 BRA `(.L_x_8276) ;  /* 0x0000005000009947 */ /* 0x000fea0003800000 */
[----:B-----5:R-:W-:Y:S01]  /*0c50*/  FADD.FTZ R93, R101, R93 ;  /* 0x0000005d655d7221 */ /* 0x020fe20000010000 */
[----:B------:R-:W-:Y:S05]  /*0c60*/  BRA `(.L_x_8276) ;  /* 0x0000003000007947 */ /* 0x000fea0003800000 */
.L_x_8275:
[----:B-----5:R-:W-:-:S05]  /*0c70*/  PRMT R44, RZ, 0x7610, R104 ;  /* 0x00007610ff2c7816 */ /* 0x020fca0000000068 */
[----:B------:R-:W-:-:S04]  /*0c80*/  FADD.FTZ R93, R93, R44 ;  /* 0x0000002c5d5d7221 */ /* 0x000fc80000010000 */
[----:B------:R-:W-:Y:S02]  /*0c90*/  @P1 FADD.FTZ R93, R101, R93 ;  /* 0x0000005d655d1221 */ /* 0x000fe40000010000 */
.L_x_8276:
[----:B------:R-:W-:Y:S01]  /*0ca0*/  PRMT R94, RZ, 0x5410, R89 ;  /* 0x00005410ff5e7816 */ /* 0x000fe20000000059 */
[----:B------:R-:W-:Y:S05]  /*0cb0*/  @P2 BRA `(.L_x_8277) ;  /* 0x0000003000002947 */ /* 0x000fea0003800000 */
[----:B------:R-:W-:Y:S05]  /*0cc0*/  @!P1 BRA `(.L_x_8278) ;  /* 0x0000005000009947 */ /* 0x000fea0003800000 */
[----:B-----5:R-:W-:Y:S01]  /*0cd0*/  FADD.FTZ R94, R102, R94 ;  /* 0x0000005e665e7221 */ /* 0x020fe20000010000 */
[----:B------:R-:W-:Y:S05]  /*0ce0*/  BRA `(.L_x_8278) ;  /* 0x0000003000007947 */ /* 0x000fea0003800000 */
.L_x_8277:
[----:B-----5:R-:W-:-:S05]  /*0cf0*/  PRMT R45, RZ, 0x5410, R105 ;  /* 0x00005410ff2d7816 */ /* 0x020fca0000000069 */
[----:B------:R-:W-:-:S04]  /*0d00*/  FADD.FTZ R94, R94, R45 ;  /* 0x0000002d5e5e7221 */ /* 0x000fc80000010000 */
[----:B------:R-:W-:Y:S02]  /*0d10*/  @P1 FADD.FTZ R94, R102, R94 ;  /* 0x0000005e665e1221 */ /* 0x000fe40000010000 */
.L_x_8278:
[----:B------:R-:W-:Y:S01]  /*0d20*/  PRMT R95, RZ, 0x7610, R89 ;  /* 0x00007610ff5f7816 */ /* 0x000fe20000000059 */
[----:B------:R-:W-:Y:S05]  /*0d30*/  @P2 BRA `(.L_x_8279) ;  /* 0x0000003000002947 */ /* 0x000fea0003800000 */
[----:B------:R-:W-:Y:S05]  /*0d40*/  @!P1 BRA `(.L_x_8280) ;  /* 0x0000005000009947 */ /* 0x000fea0003800000 */
[----:B-----5:R-:W-:Y:S01]  /*0d50*/  FADD.FTZ R95, R103, R95 ;  /* 0x0000005f675f7221 */ /* 0x020fe20000010000 */
[----:B------:R-:W-:Y:S05]  /*0d60*/  BRA `(.L_x_8280) ;  /* 0x0000003000007947 */ /* 0x000fea0003800000 */
.L_x_8279:
[----:B-----5:R-:W-:-:S05]  /*0d70*/  PRMT R44, RZ, 0x7610, R105 ;  /* 0x00007610ff2c7816 */ /* 0x020fca0000000069 */
[----:B------:R-:W-:-:S04]  /*0d80*/  FADD.FTZ R95, R95, R44 ;  /* 0x0000002c5f5f7221 */ /* 0x000fc80000010000 */
[----:B------:R-:W-:Y:S02]  /*0d90*/  @P1 FADD.FTZ R95, R103, R95 ;  /* 0x0000005f675f1221 */ /* 0x000fe40000010000 */
.L_x_8280:
[----:B------:R-:W-:Y:S01]  /*0da0*/  PRMT R88, RZ, 0x5410, R90 ;  /* 0x00005410ff587816 */ /* 0x000fe2000000005a */
[----:B------:R-:W-:Y:S05]  /*0db0*/  @P2 BRA `(.L_x_8281) ;  /* 0x0000003000002947 */ /* 0x000fea0003800000 */
[----:B------:R-:W-:Y:S05]  /*0dc0*/  @!P1 BRA `(.L_x_8282) ;  /* 0x0000005000009947 */ /* 0x000fea0003800000 */
[----:B-----5:R-:W-:Y:S01]  /*0dd0*/  FADD.FTZ R88, R96, R88 ;  /* 0x0000005860587221 */ /* 0x020fe20000010000 */
[----:B------:R-:W-:Y:S05]  /*0de0*/  BRA `(.L_x_8282) ;  /* 0x0000003000007947 */ /* 0x000fea0003800000 */
.L_x_8281:
[----:B-----5:R-:W-:-:S05]  /*0df0*/  PRMT R45, RZ, 0x5410, R106 ;  /* 0x00005410ff2d7816 */ /* 0x020fca000000006a */
[----:B------:R-:W-:-:S04]  /*0e00*/  FADD.FTZ R88, R88, R45 ;  /* 0x0000002d58587221 */ /* 0x000fc80000010000 */
[----:B------:R-:W-:Y:S02]  /*0e10*/  @P1 FADD.FTZ R88, R96, R88 ;  /* 0x0000005860581221 */ /* 0x000fe40000010000 */
.L_x_8282:
[----:B------:R-:W-:Y:S01]  /*0e20*/  PRMT R89, RZ, 0x7610, R90 ;  /* 0x00007610ff597816 */ /* 0x000fe2000000005a */
[----:B------:R-:W-:Y:S05]  /*0e30*/  @P2 BRA `(.L_x_8283) ;  /* 0x0000003000002947 */ /* 0x000fea0003800000 */
[----:B------:R-:W-:Y:S05]  /*0e40*/  @!P1 BRA `(.L_x_8284) ;  /* 0x0000005000009947 */ /* 0x000fea0003800000 */
[----:B-----5:R-:W-:Y:S01]  /*0e50*/  FADD.FTZ R89, R97, R89 ;  /* 0x0000005961597221 */ /* 0x020fe20000010000 */
[----:B------:R-:W-:Y:S05]  /*0e60*/  BRA `(.L_x_8284) ;  /* 0x0000003000007947 */ /* 0x000fea0003800000 */
.L_x_8283:
[----:B-----5:R-:W-:-:S05]  /*0e70*/  PRMT R44, RZ, 0x7610, R106 ;  /* 0x00007610ff2c7816 */ /* 0x020fca000000006a */
[----:B------:R-:W-:-:S04]  /*0e80*/  FADD.FTZ R89, R89, R44 ;  /* 0x0000002c59597221 */ /* 0x000fc80000010000 */
[----:B------:R-:W-:Y:S02]  /*0e90*/  @P1 FADD.FTZ R89, R97, R89 ;  /* 0x0000005961591221 */ /* 0x000fe40000010000 */
.L_x_8284:
[----:B------:R-:W-:Y:S01]  /*0ea0*/  PRMT R90, RZ, 0x5410, R91 ;  /* 0x00005410ff5a7816 */ /* 0x000fe2000000005b */
[----:B------:R-:W-:Y:S05]  /*0eb0*/  @P2 BRA `(.L_x_8285) ;  /* 0x0000003000002947 */ /* 0x000fea0003800000 */
[----:B------:R-:W-:Y:S05]  /*0ec0*/  @!P1 BRA `(.L_x_8286) ;  /* 0x0000005000009947 */ /* 0x000fea0003800000 */
[----:B-----5:R-:W-:Y:S01]  /*0ed0*/  FADD.FTZ R90, R98, R90 ;  /* 0x0000005a625a7221 */ /* 0x020fe20000010000 */
[----:B------:R-:W-:Y:S05]  /*0ee0*/  BRA `(.L_x_8286) ;  /* 0x0000003000007947 */ /* 0x000fea0003800000 */
.L_x_8285:
[----:B-----5:R-:W-:-:S05]  /*0ef0*/  PRMT R45, RZ, 0x5410, R107 ;  /* 0x00005410ff2d7816 */ /* 0x020fca000000006b */
[----:B------:R-:W-:-:S04]  /*0f00*/  FADD.FTZ R90, R90, R45 ;  /* 0x0000002d5a5a7221 */ /* 0x000fc80000010000 */
[----:B------:R-:W-:Y:S02]  /*0f10*/  @P1 FADD.FTZ R90, R98, R90 ;  /* 0x0000005a625a1221 */ /* 0x000fe40000010000 */
.L_x_8286:
[----:B------:R-:W-:Y:S01]  /*0f20*/  PRMT R91, RZ, 0x7610, R91 ;  /* 0x00007610ff5b7816 */ /* 0x000fe2000000005b */
[----:B------:R-:W-:Y:S05]  /*0f30*/  @P2 BRA `(.L_x_8287) ;  /* 0x0000003000002947 */ /* 0x000fea0003800000 */
[----:B------:R-:W-:Y:S05]  /*0f40*/  @!P1 BRA `(.L_x_8288) ;  /* 0x0000005000009947 */ /* 0x000fea0003800000 */
[----:B-----5:R-:W-:Y:S01]  /*0f50*/  FADD.FTZ R91, R99, R91 ;  /* 0x0000005b635b7221 */ /* 0x020fe20000010000 */
[----:B------:R-:W-:Y:S05]  /*0f60*/  BRA `(.L_x_8288) ;  /* 0x0000003000007947 */ /* 0x000fea0003800000 */
.L_x_8287:
[----:B-----5:R-:W-:-:S05]  /*0f70*/  PRMT R44, RZ, 0x7610, R107 ;  /* 0x00007610ff2c7816 */ /* 0x020fca000000006b */
[----:B------:R-:W-:-:S04]  /*0f80*/  FADD.FTZ R91, R91, R44 ;  /* 0x0000002c5b5b7221 */ /* 0x000fc80000010000 */
[----:B------:R-:W-:Y:S02]  /*0f90*/  @P1 FADD.FTZ R91, R99, R91 ;  /* 0x0000005b635b1221 */ /* 0x000fe40000010000 */
.L_x_8288:
[C---:B------:R-:W-:Y:S02]  /*0fa0*/  IADD3 R170, R174.reuse, 0x100, RZ ;  /* 0x00000100aeaa7810 */ /* 0x040fe40007ffe0ff */
[----:B------:R-:W-:Y:S02]  /*0fb0*/  LEA R52, P3, R174, c[0x0][0x188], 0x5 ;  /* 0x00006200ae347a11 */ /* 0x000fe400078628ff */
[C---:B------:R-:W-:Y:S01]  /*0fc0*/  @P1 LEA R48, P4, R170.reuse, c[0x0][0x180], 0x5 ;  /* 0x00006000aa301a11 */ /* 0x040fe200078828ff */
[----:B------:R-:W-:Y:S01]  /*0fd0*/  IMAD.WIDE.U32 R80, R170, R117, c[0x0][0x170] ;  /* 0x00005c00aa507625 */ /* 0x000fe200078e0075 */
[----:B------:R-:W-:Y:S02]  /*0fe0*/  LEA.HI.X R53, R174, c[0x0][0x18c], RZ, 0x5, P3 ;  /* 0x00006300ae357a11 */ /* 0x000fe400018f2cff */
[C---:B------:R-:W-:Y:S02]  /*0ff0*/  @P0 LEA R44, P3, R170.reuse, c[0x0][0x178], 0x4 ;  /* 0x00005e00aa2c0a11 */ /* 0x040fe400078620ff */
[C---:B------:R-:W-:Y:S01]  /*1000*/  @P1 LEA.HI.X R49, R170.reuse, c[0x0][0x184], RZ, 0x5, P4 ;  /* 0x00006100aa311a11 */ /* 0x040fe200020f2cff */
[----:B------:R0:W-:Y:S01]  /*1010*/  STG.E.128 [R52.64], R92 ;  /* 0x0000005c34007986 */ /* 0x0001e2000c101d04 */
[----:B------:R-:W-:-:S03]  /*1020*/  @P0 LEA.HI.X R45, R170, c[0x0][0x17c], RZ, 0x4, P3 ;  /* 0x00005f00aa2d0a11 */ /* 0x000fc600018f24ff */
[----:B------:R0:W-:Y:S04]  /*1030*/  STG.E.128 [R52.64+0x10], R88 ;  /* 0x0000105834007986 */ /* 0x0001e8000c101d04 */
[----:B------:R-:W2:Y:S04]  /*1040*/  LDG.E.128 R80, [R80.64] ;  /* 0x0000000450507981 */ /* 0x000ea8000c1e1d00 */
[----:B-----5:R0:W5:Y:S04]  /*1050*/  @P0 LDG.E.128 R104, [R44.64] ;  /* 0x000000042c680981 */ /* 0x020168000c1e1d00 */
[----:B------:R0:W5:Y:S04]  /*1060*/  @P1 LDG.E.128 R100, [R48.64] ;  /* 0x0000000430641981 */ /* 0x000168000c1e1d00 */
[----:B------:R0:W5:Y:S01]  /*1070*/  @P1 LDG.E.128 R96, [R48.64+0x10] ;  /* 0x0000100430601981 */ /* 0x000162000c1e1d00 */
[----:B--2---:R-:W-:Y:S01]  /*1080*/  PRMT R84, RZ, 0x5410, R80 ;  /* 0x00005410ff547816 */ /* 0x004fe20000000050 */
[----:B------:R-:W-:Y:S05]  /*1090*/  @P2 BRA `(.L_x_8289) ;  /* 0x0000003000002947 */ /* 0x000fea0003800000 */
[----:B0-----:R-:W-:Y:S05]  /*10a0*/  @!P1 BRA `(.L_x_8290) ;  /* 0x0000005000009947 */ /* 0x001fea0003800000 */
[----:B-----5:R-:W-:Y:S01]  /*10b0*/  FADD.FTZ R84, R100, R84 ;  /* 0x0000005464547221 */ /* 0x020fe20000010000 */
[----:B------:R-:W-:Y:S05]  /*10c0*/  BRA `(.L_x_8290) ;  /* 0x0000003000007947 */ /* 0x000fea0003800000 */
.L_x_8289:
[----:B0----5:R-:W-:-:S05]  /*10d0*/  PRMT R45, RZ, 0x5410, R104 ;  /* 0x00005410ff2d7816 */ /* 0x021fca0000000068 */
[----:B------:R-:W-:-:S04]  /*10e0*/  FADD.FTZ R84, R45, R84 ;  /* 0x000000542d547221 */ /* 0x000fc80000010000 */
[----:B------:R-:W-:Y:S02]  /*10f0*/  @P1 FADD.FTZ R84, R100, R84 ;  /* 0x0000005464541221 */ /* 0x000fe40000010000 */
.L_x_8290:
[----:B------:R-:W-:Y:S01]  /*1100*/  PRMT R85, RZ, 0x7610, R80 ;  /* 0x00007610ff557816 */ /* 0x000fe20000000050 */
[----:B------:R-:W-:Y:S05]  /*1110*/  @P2 BRA `(.L_x_8291) ;  /* 0x0000003000002947 */ /* 0x000fea0003800000 */
[----:B------:R-:W-:Y:S05]  /*1120*/  @!P1 BRA `(.L_x_8292) ;  /* 0x0000005000009947 */ /* 0x000fea0003800000 */
[----:B-----5:R-:W-:Y:S01]  /*1130*/  FADD.FTZ R85, R101, R85 ;  /* 0x0000005565557221 */ /* 0x020fe20000010000 */
[----:B------:R-:W-:Y:S05]  /*1140*/  BRA `(.L_x_8292) ;  /* 0x0000003000007947 */ /* 0x000fea0003800000 */
.L_x_8291:
[----:B-----5:R-:W-:-:S05]  /*1150*/  PRMT R44, RZ, 0x7610, R104 ;  /* 0x00007610ff2c7816 */ /* 0x020fca0000000068 */
[----:B------:R-:W-:-:S04]  /*1160*/  FADD.FTZ R85, R44, R85 ;  /* 0x000000552c557221 */ /* 0x000fc80000010000 */
[----:B------:R-:W-:Y:S02]  /*1170*/  @P1 FADD.FTZ R85, R101, R85 ;  /* 0x0000005565551221 */ /* 0x000fe40000010000 */
.L_x_8292:
[----:B------:R-:W-:Y:S01]  /*1180*/  PRMT R86, RZ, 0x5410, R81 ;  /* 0x00005410ff567816 */ /* 0x000fe20000000051 */
[----:B------:R-:W-:Y:S05]  /*1190*/  @P2 BRA `(.L_x_8293) ;  /* 0x0000003000002947 */ /* 0x000fea0003800000 */
[----:B------:R-:W-:Y:S05]  /*11a0*/  @!P1 BRA `(.L_x_8294) ;  /* 0x0000005000009947 */ /* 0x000fea0003800000 */
[----:B-----5:R-:W-:Y:S01]  /*11b0*/  FADD.FTZ R86, R102, R86 ;  /* 0x0000005666567221 */ /* 0x020fe20000010000 */
[----:B------:R-:W-:Y:S05]  /*11c0*/  BRA `(.L_x_8294) ;  /* 0x0000003000007947 */ /* 0x000fea0003800000 */
.L_x_8293:
[----:B-----5:R-:W-:-:S05]  /*11d0*/  PRMT R45, RZ, 0x5410, R105 ;  /* 0x00005410ff2d7816 */ /* 0x020fca0000000069 */
[----:B------:R-:W-:-:S04]  /*11e0*/  FADD.FTZ R86, R45, R86 ;  /* 0x000000562d567221 */ /* 0x000fc80000010000 */
[----:B------:R-:W-:Y:S02]  /*11f0*/  @P1 FADD.FTZ R86, R102, R86 ;  /* 0x0000005666561221 */ /* 0x000fe40000010000 */
.L_x_8294:
[----:B------:R-:W-:Y:S01]  /*1200*/  PRMT R87, RZ, 0x7610, R81 ;  /* 0x00007610ff577816 */ /* 0x000fe20000000051 */
[----:B------:R-:W-:Y:S05]  /*1210*/  @P2 BRA `(.L_x_8295) ;  /* 0x0000003000002947 */ /* 0x000fea0003800000 */
[----:B------:R-:W-:Y:S05]  /*1220*/  @!P1 BRA `(.L_x_8296) ;  /* 0x0000005000009947 */ /* 0x000fea0003800000 */
[----:B-----5:R-:W-:Y:S01]  /*1230*/  FADD.FTZ R87, R103, R87 ;  /* 0x0000005767577221 */ /* 0x020fe20000010000 */
[----:B------:R-:W-:Y:S05]  /*1240*/  BRA `(.L_x_8296) ;  /* 0x0000003000007947 */ /* 0x000fea0003800000 */
.L_x_8295:
[----:B-----5:R-:W-:-:S05]  /*1250*/  PRMT R44, RZ, 0x7610, R105 ;  /* 0x00007610ff2c7816 */ /* 0x020fca0000000069 */
[----:B------:R-:W-:-:S04]  /*1260*/  FADD.FTZ R87, R44, R87 ;  /* 0x000000572c577221 */ /* 0x000fc80000010000 */
[----:B------:R-:W-:Y:S02]  /*1270*/  @P1 FADD.FTZ R87, R103, R87 ;  /* 0x0000005767571221 */ /* 0x000fe40000010000 */
.L_x_8296:
[----:B------:R-:W-:Y:S01]  /*1280*/  PRMT R80, RZ, 0x5410, R82 ;  /* 0x00005410ff507816 */ /* 0x000fe20000000052 */
[----:B------:R-:W-:Y:S05]  /*1290*/  @P2 BRA `(.L_x_8297) ;  /* 0x0000003000002947 */ /* 0x000fea0003800000 */
[----:B------:R-:W-:Y:S05]  /*12a0*/  @!P1 BRA `(.L_x_8298) ;  /* 0x0000005000009947 */ /* 0x000fea0003800000 */
[----:B-----5:R-:W-:Y:S01]  /*12b0*/  FADD.FTZ R80, R96, R80 ;  /* 0x0000005060507221 */ /* 0x020fe20000010000 */
[----:B------:R-:W-:Y:S05]  /*12c0*/  BRA `(.L_x_8298) ;  /* 0x0000003000007947 */ /* 0x000fea0003800000 */
.L_x_8297:
[----:B-----5:R-:W-:-:S05]  /*12d0*/  PRMT R45, RZ, 0x5410, R106 ;  /* 0x00005410ff2d7816 */ /* 0x020fca000000006a */
[----:B------:R-:W-:-:S04]  /*12e0*/  FADD.FTZ R80, R45, R80 ;  /* 0x000000502d507221 */ /* 0x000fc80000010000 */
[----:B------:R-:W-:Y:S02]  /*12f0*/  @P1 FADD.FTZ R80, R96, R80 ;  /* 0x0000005060501221 */ /* 0x000fe40000010000 */
.L_x_8298:
[----:B------:R-:W-:Y:S01]  /*1300*/  PRMT R81, RZ, 0x7610, R82 ;  /* 0x00007610ff517816 */ /* 0x000fe20000000052 */
[----:B------:R-:W-:Y:S05]  /*1310*/  @P2 BRA `(.L_x_8299) ;  /* 0x0000003000002947 */ /* 0x000fea0003800000 */
[----:B------:R-:W-:Y:S05]  /*1320*/  @!P1 BRA `(.L_x_8300) ;  /* 0x0000005000009947 */ /* 0x000fea0003800000 */
[----:B-----5:R-:W-:Y:S01]  /*1330*/  FADD.FTZ R81, R97, R81 ;  /* 0x0000005161517221 */ /* 0x020fe20000010000 */
[----:B------:R-:W-:Y:S05]  /*1340*/  BRA `(.L_x_8300) ;  /* 0x0000003000007947 */ /* 0x000fea0003800000 */
.L_x_8299:
[----:B-----5:R-:W-:-:S05]  /*1350*/  PRMT R44, RZ, 0x7610, R106 ;  /* 0x00007610ff2c7816 */ /* 0x020fca000000006a */
[----:B------:R-:W-:-:S04]  /*1360*/  FADD.FTZ R81, R44, R81 ;  /* 0x000000512c517221 */ /* 0x000fc80000010000 */
[----:B------:R-:W-:Y:S02]  /*1370*/  @P1 FADD.FTZ R81, R97, R81 ;  /* 0x0000005161511221 */ /* 0x000fe40000010000 */
.L_x_8300:
[----:B------:R-:W-:Y:S01]  /*1380*/  PRMT R82, RZ, 0x5410, R83 ;  /* 0x00005410ff527816 */ /* 0x000fe20000000053 */
[----:B------:R-:W-:Y:S05]  /*1390*/  @P2 BRA `(.L_x_8301) ;  /* 0x0000003000002947 */ /* 0x000fea0003800000 */
[----:B------:R-:W-:Y:S05]  /*13a0*/  @!P1 BRA `(.L_x_8302) ;  /* 0x0000005000009947 */ /* 0x000fea0003800000 */
[----:B-----5:R-:W-:Y:S01]  /*13b0*/  FADD.FTZ R82, R98, R82 ;  /* 0x0000005262527221 */ /* 0x020fe20000010000 */
[----:B------:R-:W-:Y:S05]  /*13c0*/  BRA `(.L_x_8302) ;  /* 0x0000003000007947 */ /* 0x000fea0003800000 */
.L_x_8301:
[----:B-----5:R-:W-:-:S05]  /*13d0*/  PRMT R45, RZ, 0x5410, R107 ;  /* 0x00005410ff2d7816 */ /* 0x020fca000000006b */
[----:B------:R-:W-:-:S04]  /*13e0*/  FADD.FTZ R82, R45, R82 ;  /* 0x000000522d527221 */ /* 0x000fc80000010000 */
[----:B------:R-:W-:Y:S02]  /*13f0*/  @P1 FADD.FTZ R82, R98, R82 ;  /* 0x0000005262521221 */ /* 0x000fe40000010000 */
.L_x_8302:
[----:B------:R-:W-:Y:S01]  /*1400*/  PRMT R83, RZ, 0x7610, R83 ;  /* 0x00007610ff537816 */ /* 0x000fe20000000053 */
[----:B------:R-:W-:Y:S05]  /*1410*/  @P2 BRA `(.L_x_8303) ;  /* 0x0000003000002947 */ /* 0x000fea0003800000 */
[----:B------:R-:W-:Y:S05]  /*1420*/  @!P1 BRA `(.L_x_8304) ;  /* 0x0000005000009947 */ /* 0x000fea0003800000 */
[----:B-----5:R-:W-:Y:S01]  /*1430*/  FADD.FTZ R83, R99, R83 ;  /* 0x0000005363537221 */ /* 0x020fe20000010000 */
[----:B------:R-:W-:Y:S05]  /*1440*/  BRA `(.L_x_8304) ;  /* 0x0000003000007947 */ /* 0x000fea0003800000 */
.L_x_8303:
[----:B-----5:R-:W-:-:S05]  /*1450*/  PRMT R44, RZ, 0x7610, R107 ;  /* 0x00007610ff2c7816 */ /* 0x020fca000000006b */
[----:B------:R-:W-:-:S04]  /*1460*/  FADD.FTZ R83, R44, R83 ;  /* 0x000000532c537221 */ /* 0x000fc80000010000 */
[----:B------:R-:W-:Y:S02]  /*1470*/  @P1 FADD.FTZ R83, R99, R83 ;  /* 0x0000005363531221 */ /* 0x000fe40000010000 */
.L_x_8304:
[----:B------:R-:W-:Y:S02]  /*1480*/  IADD3 R172, R174, 0x200, RZ ;  /* 0x00000200aeac7810 */ /* 0x000fe40007ffe0ff */
        /* <DEDUP_REMOVED lines=18> */
.L_x_8305:
[----:B0----5:R-:W-:-:S05]  /*15b0*/  PRMT R45, RZ, 0x5410, R104 ;  /* 0x00005410ff2d7816 */ /* 0x021fca0000000068 */
[----:B------:R-:W-:-:S04]  /*15c0*/  FADD.FTZ R76, R45, R76 ;  /* 0x0000004c2d4c7221 */ /* 0x000fc80000010000 */
[----:B------:R-:W-:Y:S02]  /*15d0*/  @P1 FADD.FTZ R76, R100, R76 ;  /* 0x0000004c644c1221 */ /* 0x000fe40000010000 */
.L_x_8306:
[----:B------:R-:W-:Y:S01]  /*15e0*/  PRMT R77, RZ, 0x7610, R72 ;  /* 0x00007610ff4d7816 */ /* 0x000fe20000000048 */
[----:B------:R-:W-:Y:S05]  /*15f0*/  @P2 BRA `(.L_x_8307) ;  /* 0x0000003000002947 */ /* 0x000fea0003800000 */
[----:B------:R-:W-:Y:S05]  /*1600*/  @!P1 BRA `(.L_x_8308) ;  /* 0x0000005000009947 */ /* 0x000fea0003800000 */
[----:B-----5:R-:W-:Y:S01]  /*1610*/  FADD.FTZ R77, R101, R77 ;  /* 0x0000004d654d7221 */ /* 0x020fe20000010000 */
[----:B------:R-:W-:Y:S05]  /*1620*/  BRA `(.L_x_8308) ;  /* 0x0000003000007947 */ /* 0x000fea0003800000 */
.L_x_8307:
[----:B-----5:R-:W-:-:S05]  /*1630*/  PRMT R44, RZ, 0x7610, R104 ;  /* 0x00007610ff2c7816 */ /* 0x020fca0000000068 */
[----:B------:R-:W-:-:S04]  /*1640*/  FADD.FTZ R77, R44, R77 ;  /* 0x0000004d2c4d7221 */ /* 0x000fc80000010000 */
[----:B------:R-:W-:Y:S02]  /*1650*/  @P1 FADD.FTZ R77, R101, R77 ;  /* 0x0000004d654d1221 */ /* 0x000fe40000010000 */
.L_x_8308:
[----:B------:R-:W-:Y:S01]  /*1660*/  PRMT R78, RZ, 0x5410, R73 ;  /* 0x00005410ff4e7816 */ /* 0x000fe20000000049 */
[----:B------:R-:W-:Y:S05]  /*1670*/  @P2 BRA `(.L_x_8309) ;  /* 0x0000003000002947 */ /* 0x000fea0003800000 */
[----:B------:R-:W-:Y:S05]  /*1680*/  @!P1 BRA `(.L_x_8310) ;  /* 0x0000005000009947 */ /* 0x000fea0003800000 */
[----:B-----5:R-:W-:Y:S01]  /*1690*/  FADD.FTZ R78, R102, R78 ;  /* 0x0000004e664e7221 */ /* 0x020fe20000010000 */
[----:B------:R-:W-:Y:S05]  /*16a0*/  BRA `(.L_x_8310) ;  /* 0x0000003000007947 */ /* 0x000fea0003800000 */
.L_x_8309:
[----:B-----5:R-:W-:-:S05]  /*16b0*/  PRMT R45, RZ, 0x5410, R105 ;  /* 0x00005410ff2d7816 */ /* 0x020fca0000000069 */
[----:B------:R-:W-:-:S04]  /*16c0*/  FADD.FTZ R78, R45, R78 ;  /* 0x0000004e2d4e7221 */ /* 0x000fc80000010000 */
[----:B------:R-:W-:Y:S02]  /*16d0*/  @P1 FADD.FTZ R78, R102, R78 ;  /* 0x0000004e664e1221 */ /* 0x000fe40000010000 */
.L_x_8310:
[----:B------:R-:W-:Y:S01]  /*16e0*/  PRMT R79, RZ, 0x7610, R73 ;  /* 0x00007610ff4f7816 */ /* 0x000fe20000000049 */
[----:B------:R-:W-:Y:S05]  /*16f0*/  @P2 BRA `(.L_x_8311) ;  /* 0x0000003000002947 */ /* 0x000fea0003800000 */
[----:B------:R-:W-:Y:S05]  /*1700*/  @!P1 BRA `(.L_x_8312) ;  /* 0x0000005000009947 */ /* 0x000fea0003800000 */
[----:B-----5:R-:W-:Y:S01]  /*1710*/  FADD.FTZ R79, R103, R79 ;  /* 0x0000004f674f7221 */ /* 0x020fe20000010000 */
[----:B------:R-:W-:Y:S05]  /*1720*/  BRA `(.L_x_8312) ;  /* 0x0000003000007947 */ /* 0x000fea0003800000 */
.L_x_8311:
[----:B-----5:R-:W-:-:S05]  /*1730*/  PRMT R44, RZ, 0x7610, R105 ;  /* 0x00007610ff2c7816 */ /* 0x020fca0000000069 */
[----:B------:R-:W-:-:S04]  /*1740*/  FADD.FTZ R79, R44, R79 ;  /* 0x0000004f2c4f7221 */ /* 0x000fc80000010000 */
[----:B------:R-:W-:Y:S02]  /*1750*/  @P1 FADD.FTZ R79, R103, R79 ;  /* 0x0000004f674f1221 */ /* 0x000fe40000010000 */
.L_x_8312:
[----:B------:R-:W-:Y:S01]  /*1760*/  PRMT R72, RZ, 0x5410, R74 ;  /* 0x00005410ff487816 */ /* 0x000fe2000000004a */
[----:B------:R-:W-:Y:S05]  /*1770*/  @P2 BRA `(.L_x_8313) ;  /* 0x0000003000002947 */ /* 0x000fea0003800000 */
[----:B------:R-:W-:Y:S05]  /*1780*/  @!P1 BRA `(.L_x_8314) ;  /* 0x0000005000009947 */ /* 0x000fea0003800000 */
[----:B-----5:R-:W-:Y:S01]  /*1790*/  FADD.FTZ R72, R96, R72 ;  /* 0x0000004860487221 */ /* 0x020fe20000010000 */
[----:B------:R-:W-:Y:S05]  /*17a0*/  BRA `(.L_x_8314) ;  /* 0x0000003000007947 */ /* 0x000fea0003800000 */
.L_x_8313:
[----:B-----5:R-:W-:-:S05]  /*17b0*/  PRMT R45, RZ, 0x5410, R106 ;  /* 0x00005410ff2d7816 */ /* 0x020fca000000006a */
[----:B------:R-:W-:-:S04]  /*17c0*/  FADD.FTZ R72, R45, R72 ;  /* 0x000000482d487221 */ /* 0x000fc80000010000 */
[----:B------:R-:W-:Y:S02]  /*17d0*/  @P1 FADD.FTZ R72, R96, R72 ;  /* 0x0000004860481221 */ /* 0x000fe40000010000 */
.L_x_8314:
[----:B------:R-:W-:Y:S01]  /*17e0*/  PRMT R73, RZ, 0x7610, R74 ;  /* 0x00007610ff497816 */ /* 0x000fe2000000004a */
[----:B------:R-:W-:Y:S05]  /*17f0*/  @P2 BRA `(.L_x_8315) ;  /* 0x0000003000002947 */ /* 0x000fea0003800000 */
[----:B------:R-:W-:Y:S05]  /*1800*/  @!P1 BRA `(.L_x_8316) ;  /* 0x0000005000009947 */ /* 0x000fea0003800000 */
[----:B-----5:R-:W-:Y:S01]  /*1810*/  FADD.FTZ R73, R97, R73 ;  /* 0x0000004961497221 */ /* 0x020fe20000010000 */
[----:B------:R-:W-:Y:S05]  /*1820*/  BRA `(.L_x_8316) ;  /* 0x0000003000007947 */ /* 0x000fea0003800000 */
.L_x_8315:
[----:B-----5:R-:W-:-:S05]  /*1830*/  PRMT R44, RZ, 0x7610, R106 ;  /* 0x00007610ff2c7816 */ /* 0x020fca000000006a */
[----:B------:R-:W-:-:S04]  /*1840*/  FADD.FTZ R73, R44, R73 ;  /* 0x000000492c497221 */ /* 0x000fc80000010000 */
[----:B------:R-:W-:Y:S02]  /*1850*/  @P1 FADD.FTZ R73, R97, R73 ;  /* 0x0000004961491221 */ /* 0x000fe40000010000 */
.L_x_8316:
[----:B------:R-:W-:Y:S01]  /*1860*/  PRMT R74, RZ, 0x5410, R75 ;  /* 0x00005410ff4a7816 */ /* 0x000fe2000000004b */
[----:B------:R-:W-:Y:S05]  /*1870*/  @P2 BRA `(.L_x_8317) ;  /* 0x0000003000002947 */ /* 0x000fea0003800000 */
[----:B------:R-:W-:Y:S05]  /*1880*/  @!P1 BRA `(.L_x_8318) ;  /* 0x0000005000009947 */ /* 0x000fea0003800000 */
[----:B-----5:R-:W-:Y:S01]  /*1890*/  FADD.FTZ R74, R98, R74 ;  /* 0x0000004a624a7221 */ /* 0x020fe20000010000 */
[----:B------:R-:W-:Y:S05]  /*18a0*/  BRA `(.L_x_8318) ;  /* 0x0000003000007947 */ /* 0x000fea0003800000 */
.L_x_8317:
[----:B-----5:R-:W-:-:S05]  /*18b0*/  PRMT R45, RZ, 0x5410, R107 ;  /* 0x00005410ff2d7816 */ /* 0x020fca000000006b */
[----:B------:R-:W-:-:S04]  /*18c0*/  FADD.FTZ R74, R45, R74 ;  /* 0x0000004a2d4a7221 */ /* 0x000fc80000010000 */
[----:B------:R-:W-:Y:S02]  /*18d0*/  @P1 FADD.FTZ R74, R98, R74 ;  /* 0x0000004a624a1221 */ /* 0x000fe40000010000 */
.L_x_8318:
[----:B------:R-:W-:Y:S01]  /*18e0*/  PRMT R75, RZ, 0x7610, R75 ;  /* 0x00007610ff4b7816 */ /* 0x000fe2000000004b */
[----:B------:R-:W-:Y:S05]  /*18f0*/  @P2 BRA `(.L_x_8319) ;  /* 0x0000003000002947 */ /* 0x000fea0003800000 */
[----:B------:R-:W-:Y:S05]  /*1900*/  @!P1 BRA `(.L_x_8320) ;  /* 0x0000005000009947 */ /* 0x000fea0003800000 */
[----:B-----5:R-:W-:Y:S01]  /*1910*/  FADD.FTZ R75, R99, R75 ;  /* 0x0000004b634b7221 */ /* 0x020fe20000010000 */
[----:B------:R-:W-:Y:S05]  /*1920*/  BRA `(.L_x_8320) ;  /* 0x0000003000007947 */ /* 0x000fea0003800000 */
.L_x_8319:
[----:B-----5:R-:W-:-:S05]  /*1930*/  PRMT R44, RZ, 0x7610, R107 ;  /* 0x00007610ff2c7816 */ /* 0x020fca000000006b */
[----:B------:R-:W-:-:S04]  /*1940*/  FADD.FTZ R75, R44, R75 ;  /* 0x0000004b2c4b7221 */ /* 0x000fc80000010000 */
[----:B------:R-:W-:Y:S02]  /*1950*/  @P1 FADD.FTZ R75, R99, R75 ;  /* 0x0000004b634b1221 */ /* 0x000fe40000010000 */
.L_x_8320:
        /* <DEDUP_REMOVED lines=19> */
.L_x_8321:
[----:B0----5:R-:W-:-:S05]  /*1a90*/  PRMT R45, RZ, 0x5410, R104 ;  /* 0x00005410ff2d7816 */ /* 0x021fca0000000068 */
[----:B------:R-:W-:-:S04]  /*1aa0*/  FADD.FTZ R68, R45, R68 ;  /* 0x000000442d447221 */ /* 0x000fc80000010000 */
[----:B------:R-:W-:Y:S02]  /*1ab0*/  @P1 FADD.FTZ R68, R100, R68 ;  /* 0x0000004464441221 */ /* 0x000fe40000010000 */
.L_x_8322:
[----:B------:R-:W-:Y:S01]  /*1ac0*/  PRMT R69, RZ, 0x7610, R116 ;  /* 0x00007610ff457816 */ /* 0x000fe20000000074 */
[----:B------:R-:W-:Y:S05]  /*1ad0*/  @P2 BRA `(.L_x_8323) ;  /* 0x0000003000002947 */ /* 0x000fea0003800000 */
[----:B------:R-:W-:Y:S05]  /*1ae0*/  @!P1 BRA `(.L_x_8324) ;  /* 0x0000005000009947 */ /* 0x000fea0003800000 */
[----:B-----5:R-:W-:Y:S01]  /*1af0*/  FADD.FTZ R69, R101, R69 ;  /* 0x0000004565457221 */ /* 0x020fe20000010000 */
[----:B------:R-:W-:Y:S05]  /*1b00*/  BRA `(.L_x_8324) ;  /* 0x0000003000007947 */ /* 0x000fea0003800000 */
.L_x_8323:
[----:B-----5:R-:W-:-:S05]  /*1b10*/  PRMT R44, RZ, 0x7610, R104 ;  /* 0x00007610ff2c7816 */ /* 0x020fca0000000068 */
[----:B------:R-:W-:-:S04]  /*1b20*/  FADD.FTZ R69, R44, R69 ;  /* 0x000000452c457221 */ /* 0x000fc80000010000 */
[----:B------:R-:W-:Y:S02]  /*1b30*/  @P1 FADD.FTZ R69, R101, R69 ;  /* 0x0000004565451221 */ /* 0x000fe40000010000 */
.L_x_8324:
[----:B------:R-:W-:Y:S01]  /*1b40*/  PRMT R70, RZ, 0x5410, R117 ;  /* 0x00005410ff467816 */ /* 0x000fe20000000075 */
[----:B------:R-:W-:Y:S05]  /*1b50*/  @P2 BRA `(.L_x_8325) ;  /* 0x0000003000002947 */ /* 0x000fea0003800000 */
[----:B------:R-:W-:Y:S05]  /*1b60*/  @!P1 BRA `(.L_x_8326) ;  /* 0x0000005000009947 */ /* 0x000fea0003800000 */
[----:B-----5:R-:W-:Y:S01]  /*1b70*/  FADD.FTZ R70, R102, R70 ;  /* 0x0000004666467221 */ /* 0x020fe20000010000 */
[----:B------:R-:W-:Y:S05]  /*1b80*/  BRA `(.L_x_8326) ;  /* 0x0000003000007947 */ /* 0x000fea0003800000 */
.L_x_8325:
[----:B-----5:R-:W-:-:S05]  /*1b90*/  PRMT R45, RZ, 0x5410, R105 ;  /* 0x00005410ff2d7816 */ /* 0x020fca0000000069 */
[----:B------:R-:W-:-:S04]  /*1ba0*/  FADD.FTZ R70, R45, R70 ;  /* 0x000000462d467221 */ /* 0x000fc80000010000 */
[----:B------:R-:W-:Y:S02]  /*1bb0*/  @P1 FADD.FTZ R70, R102, R70 ;  /* 0x0000004666461221 */ /* 0x000fe40000010000 */
.L_x_8326:
[----:B------:R-:W-:Y:S01]  /*1bc0*/  PRMT R71, RZ, 0x7610, R117 ;  /* 0x00007610ff477816 */ /* 0x000fe20000000075 */
[----:B------:R-:W-:Y:S05]  /*1bd0*/  @P2 BRA `(.L_x_8327) ;  /* 0x0000003000002947 */ /* 0x000fea0003800000 */
[----:B------:R-:W-:Y:S05]  /*1be0*/  @!P1 BRA `(.L_x_8328) ;  /* 0x0000005000009947 */ /* 0x000fea0003800000 */
[----:B-----5:R-:W-:Y:S01]  /*1bf0*/  FADD.FTZ R71, R103, R71 ;  /* 0x0000004767477221 */ /* 0x020fe20000010000 */
[----:B------:R-:W-:Y:S05]  /*1c00*/  BRA `(.L_x_8328) ;  /* 0x0000003000007947 */ /* 0x000fea0003800000 */
.L_x_8327:
[----:B-----5:R-:W-:-:S05]  /*1c10*/  PRMT R44, RZ, 0x7610, R105 ;  /* 0x00007610ff2c7816 */ /* 0x020fca0000000069 */
[----:B------:R-:W-:-:S04]  /*1c20*/  FADD.FTZ R71, R44, R71 ;  /* 0x000000472c477221 */ /* 0x000fc80000010000 */
[----:B------:R-:W-:Y:S02]  /*1c30*/  @P1 FADD.FTZ R71, R103, R71 ;  /* 0x0000004767471221 */ /* 0x000fe40000010000 */
.L_x_8328:
[----:B------:R-:W-:Y:S01]  /*1c40*/  PRMT R116, RZ, 0x5410, R118 ;  /* 0x00005410ff747816 */ /* 0x000fe20000000076 */
[----:B------:R-:W-:Y:S05]  /*1c50*/  @P2 BRA `(.L_x_8329) ;  /* 0x0000003000002947 */ /* 0x000fea0003800000 */
[----:B------:R-:W-:Y:S05]  /*1c60*/  @!P1 BRA `(.L_x_8330) ;  /* 0x0000005000009947 */ /* 0x000fea0003800000 */
[----:B-----5:R-:W-:Y:S01]  /*1c70*/  FADD.FTZ R116, R96, R116 ;  /* 0x0000007460747221 */ /* 0x020fe20000010000 */
[----:B------:R-:W-:Y:S05]  /*1c80*/  BRA `(.L_x_8330) ;  /* 0x0000003000007947 */ /* 0x000fea0003800000 */
.L_x_8329:
[----:B-----5:R-:W-:-:S05]  /*1c90*/  PRMT R45, RZ, 0x5410, R106 ;  /* 0x00005410ff2d7816 */ /* 0x020fca000000006a */
[----:B------:R-:W-:-:S04]  /*1ca0*/  FADD.FTZ R116, R45, R116 ;  /* 0x000000742d747221 */ /* 0x000fc80000010000 */
[----:B------:R-:W-:Y:S02]  /*1cb0*/  @P1 FADD.FTZ R116, R96, R116 ;  /* 0x0000007460741221 */ /* 0x000fe40000010000 */
.L_x_8330:
[----:B------:R-:W-:Y:S01]  /*1cc0*/  PRMT R117, RZ, 0x7610, R118 ;  /* 0x00007610ff757816 */ /* 0x000fe20000000076 */
[----:B------:R-:W-:Y:S05]  /*1cd0*/  @P2 BRA `(.L_x_8331) ;  /* 0x0000003000002947 */ /* 0x000fea0003800000 */
[----:B------:R-:W-:Y:S05]  /*1ce0*/  @!P1 BRA `(.L_x_8332) ;  /* 0x0000005000009947 */ /* 0x000fea0003800000 */
[----:B-----5:R-:W-:Y:S01]  /*1cf0*/  FADD.FTZ R117, R97, R117 ;  /* 0x0000007561757221 */ /* 0x020fe20000010000 */
[----:B------:R-:W-:Y:S05]  /*1d00*/  BRA `(.L_x_8332) ;  /* 0x0000003000007947 */ /* 0x000fea0003800000 */
.L_x_8331:
[----:B-----5:R-:W-:-:S05]  /*1d10*/  PRMT R44, RZ, 0x7610, R106 ;  /* 0x00007610ff2c7816 */ /* 0x020fca000000006a */
[----:B------:R-:W-:-:S04]  /*1d20*/  FADD.FTZ R117, R44, R117 ;  /* 0x000000752c757221 */ /* 0x000fc80000010000 */
[----:B------:R-:W-:Y:S02]  /*1d30*/  @P1 FADD.FTZ R117, R97, R117 ;  /* 0x0000007561751221 */ /* 0x000fe40000010000 */
.L_x_8332:
[----:B------:R-:W-:Y:S01]  /*1d40*/  PRMT R118, RZ, 0x5410, R119 ;  /* 0x00005410ff767816 */ /* 0x000fe20000000077 */
[----:B------:R-:W-:Y:S05]  /*1d50*/  @P2 BRA `(.L_x_8333) ;  /* 0x0000003000002947 */ /* 0x000fea0003800000 */
[----:B------:R-:W-:Y:S05]  /*1d60*/  @!P1 BRA `(.L_x_8334) ;  /* 0x0000005000009947 */ /* 0x000fea0003800000 */
[----:B-----5:R-:W-:Y:S01]  /*1d70*/  FADD.FTZ R118, R98, R118 ;  /* 0x0000007662767221 */ /* 0x020fe20000010000 */
[----:B------:R-:W-:Y:S05]  /*1d80*/  BRA `(.L_x_8334) ;  /* 0x0000003000007947 */ /* 0x000fea0003800000 */
.L_x_8333:
[----:B-----5:R-:W-:-:S05]  /*1d90*/  PRMT R45, RZ, 0x5410, R107 ;  /* 0x00005410ff2d7816 */ /* 0x020fca000000006b */
[----:B------:R-:W-:-:S04]  /*1da0*/  FADD.FTZ R118, R45, R118 ;  /* 0x000000762d767221 */ /* 0x000fc80000010000 */
[----:B------:R-:W-:Y:S02]  /*1db0*/  @P1 FADD.FTZ R118, R98, R118 ;  /* 0x0000007662761221 */ /* 0x000fe40000010000 */
.L_x_8334:
[----:B------:R-:W-:Y:S01]  /*1dc0*/  PRMT R119, RZ, 0x7610, R119 ;  /* 0x00007610ff777816 */ /* 0x000fe20000000077 */
[----:B------:R-:W-:Y:S05]  /*1dd0*/  @P2 BRA `(.L_x_8335) ;  /* 0x0000003000002947 */ /* 0x000fea0003800000 */
[----:B------:R-:W-:Y:S05]  /*1de0*/  @!P1 BRA `(.L_x_8336) ;  /* 0x0000005000009947 */ /* 0x000fea0003800000 */
[----:B-----5:R-:W-:Y:S01]  /*1df0*/  FADD.FTZ R119, R99, R119 ;  /* 0x0000007763777221 */ /* 0x020fe20000010000 */
[----:B------:R-:W-:Y:S05]  /*1e00*/  BRA `(.L_x_8336) ;  /* 0x0000003000007947 */ /* 0x000fea0003800000 */
.L_x_8335:
[----:B-----5:R-:W-:-:S05]  /*1e10*/  PRMT R44, RZ, 0x7610, R107 ;  /* 0x00007610ff2c7816 */ /* 0x020fca000000006b */
[----:B------:R-:W-:-:S04]  /*1e20*/  FADD.FTZ R119, R44, R119 ;  /* 0x000000772c777221 */ /* 0x000fc80000010000 */
[----:B------:R-:W-:Y:S02]  /*1e30*/  @P1 FADD.FTZ R119, R99, R119 ;  /* 0x0000007763771221 */ /* 0x000fe40000010000 */
.L_x_8336:
        /* <DEDUP_REMOVED lines=27> */
[----:B------:R-:W-:-:S03]  /*1ff0*/  LEA R44, P0, R168, c[0x0][0x188], 0x5 ;  /* 0x00006200a82c7a11 */ /* 0x000fc600078028ff */
[----:B------:R-:W-:Y:S01]  /*2000*/  FADD.FTZ R48, R45, R68 ;  /* 0x000000442d307221 */ /* 0x000fe20000010000 */
[----:B------:R-:W-:Y:S02]  /*2010*/  LEA.HI.X R45, R168, c[0x0][0x18c], RZ, 0x5, P0 ;  /* 0x00006300a82d7a11 */ /* 0x000fe400000f2cff */
[----:B------:R-:W-:Y:S01]  /*2020*/  LOP3.LUT P0, RZ, R162, 0xff, RZ, 0xc0, !PT ;  /* 0x000000ffa2ff7812 */ /* 0x000fe2000780c0ff */
[----:B------:R-:W-:Y:S02]  /*2030*/  FADD.FTZ R49, R48, R69 ;  /* 0x0000004530317221 */ /* 0x000fe40000010000 */
[----:B------:R0:W-:Y:S01]  /*2040*/  STG.E.128 [R44.64], R68 ;  /* 0x000000442c007986 */ /* 0x0001e2000c101d04 */
[----:B------:R-:W-:Y:S01]  /*2050*/  SEL R52, R143, R52, !P0 ;  /* 0x000000348f347207 */ /* 0x000fe20004000000 */
[----:B------:R-:W-:Y:S02]  /*2060*/  FADD.FTZ R48, R49, R70 ;  /* 0x0000004631307221 */ /* 0x000fe40000010000 */
[----:B------:R0:W-:Y:S02]  /*2070*/  STG.E.128 [R44.64+0x10], R116 ;  /* 0x000010742c007986 */ /* 0x0001e4000c101d04 */
[----:B------:R-:W-:-:S04]  /*2080*/  FADD.FTZ R49, R48, R71 ;  /* 0x0000004730317221 */ /* 0x000fc80000010000 */
[----:B------:R-:W-:-:S04]  /*2090*/  FADD.FTZ R48, R49, R116 ;  /* 0x0000007431307221 */ /* 0x000fc80000010000 */
[----:B------:R-:W-:-:S04]  /*20a0*/  FADD.FTZ R49, R48, R117 ;  /* 0x0000007530317221 */ /* 0x000fc80000010000 */
[----:B------:R-:W-:-:S04]  /*20b0*/  FADD.FTZ R48, R49, R118 ;  /* 0x0000007631307221 */ /* 0x000fc80000010000 */
[----:B------:R-:W-:Y:S01]  /*20c0*/  FADD.FTZ R178, R48, R119 ;  /* 0x0000007730b27221 */ /* 0x000fe20000010000 */
[----:B------:R-:W-:Y:S05]  /*20d0*/  BRA.DIV ~URZ, `(.L_x_8337) ;  /* 0x000018227f007947 */ /* 0x000fea000b800000 */
[----:B0-----:R0:W1:Y:S02]  /*20e0*/  SHFL.BFLY PT, R44, R178, 0x1, 0x1f ;  /* 0x0c201f00b22c7f89 */ /* 0x00106400000e0000 */
.L_x_8341:
        /* <DEDUP_REMOVED lines=84> */
.L_x_8342:
[C---:B------:R-:W-:Y:S01]  /*2630*/  ISETP.NE.AND P0, PT, R144.reuse, RZ, PT ;  /* 0x000000ff9000720c */ /* 0x040fe20003f05270 */
[----:B-1----:R-:W-:Y:S01]  /*2640*/  FADD.FTZ R45, R49, R178 ;  /* 0x000000b2312d7221 */ /* 0x002fe20000010000 */
[----:B------:R-:W-:Y:S01]  /*2650*/  WARPSYNC 0xffffffff ;  /* 0xffffffff00007948 */ /* 0x000fe20003800000 */
[----:B------:R-:W-:Y:S01]  /*2660*/  ISETP.GT.U32.AND P1, PT, R144, 0x7, PT ;  /* 0x000000079000780c */ /* 0x000fe20003f24070 */
[----:B------:R-:W-:-:S09]  /*2670*/  CS2R R48, SRZ ;  /* 0x0000000000307805 */ /* 0x000fd2000001ff00 */
[----:B------:R-:W-:-:S03]  /*2680*/  @!P0 IADD3 R53, R171, R52, RZ ;  /* 0x00000034ab358210 */ /* 0x000fc60007ffe0ff */
[----:B------:R-:W-:Y:S02]  /*2690*/  @!P1 IADD3 R176, R144, R52, RZ ;  /* 0x0000003490b09210 */ /* 0x000fe40007ffe0ff */
[----:B------:R-:W-:Y:S01]  /*26a0*/  @!P0 STS.64 [R53.X8], R44 ;  /* 0x0000002c35008388 */ /* 0x000fe20000008a00 */
[----:B------:R-:W-:Y:S02]  /*26b0*/  MOV R52, RZ ;  /* 0x000000ff00347202 */ /* 0x000fe40000000f00 */
[----:B------:R-:W-:Y:S01]  /*26c0*/  @!P1 MOV R52, 0x400 ;  /* 0x0000040000349802 */ /* 0x000fe20000000f00 */
[----:B------:R-:W-:Y:S01]  /*26d0*/  BAR.SYNC.DEFER_BLOCKING 0x0 ;  /* 0x0000000000007b1d */ /* 0x000fe20000010000 */
[----:B------:R-:W-:-:S05]  /*26e0*/  LOP3.LUT P0, RZ, R171, 0x1f, R0, 0xf8, !PT ;  /* 0x0000001fabff7812 */ /* 0x000fca000780f800 */
[----:B------:R-:W1:Y:S01]  /*26f0*/  SHFL.DOWN PT, R181, R52, 0x4, 0x1f ;  /* 0x08801f0034b57f89 */ /* 0x000e6200000e0000 */
[----:B------:R-:W-:Y:S03]  /*2700*/  I2F R185, R52 ;  /* 0x0000003400b97306 */ /* 0x000fe60000201400 */
[----:B------:R-:W-:Y:S01]  /*2710*/  @!P1 LDS.64 R48, [R176.X8] ;  /* 0x00000000b0309984 */ /* 0x000fe20000008a00 */
[----:B------:R-:W-:Y:S02]  /*2720*/  ISETP.NE.AND P1, PT, RZ, UR6, PT ;  /* 0x00000006ff007c0c */ /* 0x000fe4000bf25270 */
[----:B01----:R-:W-:Y:S02]  /*2730*/  IADD3 R178, R181, R52, RZ ;  /* 0x00000034b5b27210 */ /* 0x003fe40007ffe0ff */
[----:B------:R-:W-:Y:S03]  /*2740*/  I2F R181, R181 ;  /* 0x000000b500b57306 */ /* 0x000fe60000201400 */
[----:B------:R-:W0:Y:S05]  /*2750*/  SHFL.DOWN PT, R187, R178, 0x2, 0x1f ;  /* 0x08401f00b2bb7f89 */ /* 0x000e2a00000e0000 */
[----:B------:R-:W1:Y:S08]  /*2760*/  I2F R180, R178 ;  /* 0x000000b200b47306 */ /* 0x000e700000201400 */
[----:B-1----:R-:W1:Y:S01]  /*2770*/  MUFU.RCP R45, R180 ;  /* 0x000000b4002d7308 */ /* 0x002e620000001000 */
[----:B0-----:R-:W-:Y:S01]  /*2780*/  IADD3 R182, R178, R187, RZ ;  /* 0x000000bbb2b67210 */ /* 0x001fe20007ffe0ff */
[----:B------:R-:W0:Y:S06]  /*2790*/  SHFL.DOWN PT, R183, R48, 0x4, 0x1f ;  /* 0x08801f0030b77f89 */ /* 0x000e2c00000e0000 */
[----:B------:R-:W-:Y:S01]  /*27a0*/  I2F R187, R187 ;  /* 0x000000bb00bb7306 */ /* 0x000fe20000201400 */
[----:B------:R-:W2:Y:S01]  /*27b0*/  SHFL.DOWN PT, R44, R49, 0x4, 0x1f ;  /* 0x08801f00312c7f89 */ /* 0x000ea200000e0000 */
[----:B0-----:R-:W-:-:S04]  /*27c0*/  FMUL.FTZ R53, R183, R181 ;  /* 0x000000b5b7357220 */ /* 0x001fc80000410000 */
[----:B------:R-:W-:Y:S02]  /*27d0*/  FFMA.FTZ R176, R185, R48, R53 ;  /* 0x00000030b9b07223 */ /* 0x000fe40000010035 */
[----:B------:R-:W-:Y:S02]  /*27e0*/  FADD.FTZ R48, -R183, R48 ;  /* 0x00000030b7307221 */ /* 0x000fe40000010100 */
[----:B-1----:R-:W-:Y:S01]  /*27f0*/  FMUL.FTZ R53, R45, R176 ;  /* 0x000000b02d357220 */ /* 0x002fe20000410000 */
[----:B------:R-:W0:Y:S01]  /*2800*/  SHFL.DOWN PT, R183, R182, 0x1, 0x1f ;  /* 0x08201f00b6b77f89 */ /* 0x000e2200000e0000 */
[----:B------:R-:W1:Y:S01]  /*2810*/  I2F R176, R182 ;  /* 0x000000b600b07306 */ /* 0x000e620000201400 */
[----:B------:R-:W-:Y:S02]  /*2820*/  FMUL.FTZ R48, R48, R48 ;  /* 0x0000003030307220 */ /* 0x000fe40000410000 */
[----:B------:R-:W3:Y:S01]  /*2830*/  SHFL.DOWN PT, R52, R53, 0x2, 0x1f ;  /* 0x08401f0035347f89 */ /* 0x000ee200000e0000 */
[----:B--2---:R-:W-:-:S02]  /*2840*/  FADD.FTZ R44, R44, R49 ;  /* 0x000000312c2c7221 */ /* 0x004fc40000010000 */
[----:B------:R-:W-:-:S04]  /*2850*/  FMUL.FTZ R48, R48, R185 ;  /* 0x000000b930307220 */ /* 0x000fc80000410000 */
[----:B------:R-:W-:-:S04]  /*2860*/  FMUL.FTZ R48, R48, R181 ;  /* 0x000000b530307220 */ /* 0x000fc80000410000 */
[----:B------:R-:W-:Y:S01]  /*2870*/  FFMA.FTZ R44, R45, R48, R44 ;  /* 0x000000302d2c7223 */ /* 0x000fe2000001002c */
[----:B-1----:R-:W1:Y:S04]  /*2880*/  MUFU.RCP R49, R176 ;  /* 0x000000b000317308 */ /* 0x002e680000001000 */
[----:B------:R-:W2:Y:S01]  /*2890*/  SHFL.DOWN PT, R45, R44, 0x2, 0x1f ;  /* 0x08401f002c2d7f89 */ /* 0x000ea200000e0000 */
[----:B0-----:R-:W-:-:S03]  /*28a0*/  IADD3 R182, R182, R183, RZ ;  /* 0x000000b7b6b67210 */ /* 0x001fc60007ffe0ff */
[----:B------:R-:W-:Y:S01]  /*28b0*/  I2F R183, R183 ;  /* 0x000000b700b77306 */ /* 0x000fe20000201400 */
[----:B---3--:R-:W-:Y:S02]  /*28c0*/  FMUL.FTZ R48, R52, R187 ;  /* 0x000000bb34307220 */ /* 0x008fe40000410000 */
[----:B------:R-:W-:Y:S02]  /*28d0*/  FADD.FTZ R52, R53, -R52 ;  /* 0x8000003435347221 */ /* 0x000fe40000010000 */
[----:B------:R-:W-:-:S03]  /*28e0*/  FFMA.FTZ R48, R180, R53, R48 ;  /* 0x00000035b4307223 */ /* 0x000fc60000010030 */
[----:B------:R-:W0:Y:S01]  /*28f0*/  I2F R182, R182 ;  /* 0x000000b600b67306 */ /* 0x000e220000201400 */
[----:B------:R-:W-:Y:S02]  /*2900*/  FMUL.FTZ R53, R52, R52 ;  /* 0x0000003434357220 */ /* 0x000fe40000410000 */
[----:B-1----:R-:W-:Y:S02]  /*2910*/  FMUL.FTZ R181, R49, R48 ;  /* 0x0000003031b57220 */ /* 0x002fe40000410000 */
[----:B------:R-:W-:-:S03]  /*2920*/  FMUL.FTZ R53, R180, R53 ;  /* 0x00000035b4357220 */ /* 0x000fc60000410000 */
[----:B------:R-:W1:Y:S01]  /*2930*/  SHFL.DOWN PT, R178, R181, 0x1, 0x1f ;  /* 0x08201f00b5b27f89 */ /* 0x000e6200000e0000 */
[----:B------:R-:W-:Y:S02]  /*2940*/  FMUL.FTZ R53, R53, R187 ;  /* 0x000000bb35357220 */ /* 0x000fe40000410000 */
[----:B--2---:R-:W-:-:S04]  /*2950*/  FADD.FTZ R48, R44, R45 ;  /* 0x0000002d2c307221 */ /* 0x004fc80000010000 */
[----:B------:R-:W-:Y:S01]  /*2960*/  FFMA.FTZ R48, R49, R53, R48 ;  /* 0x0000003531307223 */ /* 0x000fe20000010030 */
[----:B0-----:R-:W0:Y:S04]  /*2970*/  MUFU.RCP R44, R182 ;  /* 0x000000b6002c7308 */ /* 0x001e280000001000 */
[----:B------:R-:W2:Y:S01]  /*2980*/  SHFL.DOWN PT, R45, R48, 0x1, 0x1f ;  /* 0x08201f00302d7f89 */ /* 0x000ea200000e0000 */
[----:B-1----:R-:W-:Y:S02]  /*2990*/  FMUL.FTZ R49, R178, R183 ;  /* 0x000000b7b2317220 */ /* 0x002fe40000410000 */
[----:B------:R-:W-:Y:S02]  /*29a0*/  FADD.FTZ R178, R181, -R178 ;  /* 0x800000b2b5b27221 */ /* 0x000fe40000010000 */
[----:B------:R-:W-:-:S04]  /*29b0*/  FFMA.FTZ R49, R176, R181, R49 ;  /* 0x000000b5b0317223 */ /* 0x000fc80000010031 */
[----:B0-----:R-:W-:Y:S02]  /*29c0*/  FMUL.FTZ R52, R44, R49 ;  /* 0x000000312c347220 */ /* 0x001fe40000410000 */
[----:B------:R-:W-:Y:S02]  /*29d0*/  FMUL.FTZ R49, R178, R178 ;  /* 0x000000b2b2317220 */ /* 0x000fe40000410000 */
[----:B--2---:R-:W-:Y:S01]  /*29e0*/  FADD.FTZ R45, R48, R45 ;  /* 0x0000002d302d7221 */ /* 0x004fe20000010000 */
[----:B------:R-:W0:Y:S01]  /*29f0*/  SHFL.IDX PT, R53, R52, RZ, 0x1f ;  /* 0x00001fff34357589 */ /* 0x000e2200000e0000 */
[----:B------:R-:W-:Y:S01]  /*2a00*/  FMUL.FTZ R49, R176, R49 ;  /* 0x00000031b0317220 */ /* 0x000fe20000410000 */
[----:B------:R-:W-:-:S03]  /*2a10*/  MOV R176, c[0x0][0x1e0] ;  /* 0x0000780000b07a02 */ /* 0x000fc60000000f00 */
[----:B------:R-:W-:-:S04]  /*2a20*/  FMUL.FTZ R49, R49, R183 ;  /* 0x000000b731317220 */ /* 0x000fc80000410000 */
[----:B------:R-:W-:Y:S01]  /*2a30*/  FFMA.FTZ R49, R44, R49, R45 ;  /* 0x000000312c317223 */ /* 0x000fe2000001002d */
[----:B------:R-:W-:-:S04]  /*2a40*/  @!P0 MOV R44, 0x4 ;  /* 0x00000004002c8802 */ /* 0x000fc80000000f00 */
[----:B------:R-:W1:Y:S01]  /*2a50*/  SHFL.IDX PT, R181, R49, RZ, 0x1f ;  /* 0x00001fff31b57589 */ /* 0x000e6200000e0000 */
[----:B------:R-:W-:-:S04]  /*2a60*/  @!P0 IMAD.WIDE R44, R145, R44, c[0x0][0x1a0] ;  /* 0x00006800912c8625 */ /* 0x000fc800078e022c */
[C---:B0-----:R-:W-:Y:S01]  /*2a70*/  FMUL.FTZ R48, R53.reuse, R53 ;  /* 0x0000003535307220 */ /* 0x041fe20000410000 */
[----:B------:R0:W-:Y:S01]  /*2a80*/  @!P0 STG.E [R44.64], R53 ;  /* 0x000000352c008986 */ /* 0x0001e2000c101904 */
[----:B------:R-:W-:-:S05]  /*2a90*/  FSEL R52, R53, RZ, !P1 ;  /* 0x000000ff35347208 */ /* 0x000fca0004800000 */
[C---:B------:R-:W-:Y:S02]  /*2aa0*/  FADD.FTZ R90, -R52.reuse, R90 ;  /* 0x0000005a345a7221 */ /* 0x040fe40000010100 */
[C---:B------:R-:W-:Y:S02]  /*2ab0*/  FADD.FTZ R82, -R52.reuse, R82 ;  /* 0x0000005234527221 */ /* 0x040fe40000010100 */
[----:B------:R-:W-:Y:S01]  /*2ac0*/  FADD.FTZ R83, -R52, R83 ;  /* 0x0000005334537221 */ /* 0x000fe20000010100 */
[----:B0-----:R-:W-:Y:S01]  /*2ad0*/  FSEL R45, R48, RZ, P1 ;  /* 0x000000ff302d7208 */ /* 0x001fe20000800000 */
[----:B-1----:R-:W-:Y:S02]  /*2ae0*/  FFMA.FTZ R44, R181, R176, c[0x0][0x228] ;  /* 0x00008a00b52c7623 */ /* 0x002fe400000100b0 */
[----:B------:R-:W-:Y:S02]  /*2af0*/  FADD.FTZ R53, -R52, R85 ;  /* 0x0000005534357221 */ /* 0x000fe40000010100 */
[----:B------:R-:W-:-:S02]  /*2b00*/  FADD.FTZ R44, R44, R45 ;  /* 0x0000002d2c2c7221 */ /* 0x000fc40000010000 */
[C---:B------:R-:W-:Y:S01]  /*2b10*/  FADD.FTZ R85, -R52.reuse, R72 ;  /* 0x0000004834557221 */ /* 0x040fe20000010100 */
[----:B------:R-:W-:Y:S01]  /*2b20*/  @!P0 MOV R72, 0x4 ;  /* 0x0000000400488802 */ /* 0x000fe20000000f00 */
[----:B------:R0:W1:Y:S01]  /*2b30*/  MUFU.RSQ R189, R44 ;  /* 0x0000002c00bd7308 */ /* 0x0000620000001400 */
[C---:B------:R-:W-:Y:S02]  /*2b40*/  FADD.FTZ R178, -R52.reuse, R74 ;  /* 0x0000004a34b27221 */ /* 0x040fe40000010100 */
[C---:B------:R-:W-:Y:S02]  /*2b50*/  FADD.FTZ R94, -R52.reuse, R94 ;  /* 0x0000005e345e7221 */ /* 0x040fe40000010100 */
[C---:B------:R-:W-:Y:S02]  /*2b60*/  FADD.FTZ R91, -R52.reuse, R91 ;  /* 0x0000005b345b7221 */ /* 0x040fe40000010100 */
[----:B------:R-:W-:Y:S02]  /*2b70*/  FADD.FTZ R49, -R52, R84 ;  /* 0x0000005434317221 */ /* 0x000fe40000010100 */
[C---:B0-----:R-:W-:Y:S01]  /*2b80*/  @!P0 IMAD.WIDE R44, R145.reuse, R72, c[0x0][0x1a8] ;  /* 0x00006a00912c8625 */ /* 0x041fe200078e0248 */
[----:B------:R-:W-:-:S03]  /*2b90*/  IADD3 R145, R145, c[0x0][0x160], RZ ;  /* 0x0000580091917a10 */ /* 0x000fc60007ffe0ff */
[C---:B------:R-:W-:Y:S02]  /*2ba0*/  FADD.FTZ R186, -R52.reuse, R116 ;  /* 0x0000007434ba7221 */ /* 0x040fe40000010100 */
[C---:B------:R-:W-:Y:S01]  /*2bb0*/  FADD.FTZ R187, -R52.reuse, R117 ;  /* 0x0000007534bb7221 */ /* 0x040fe20000010100 */
[----:B-1----:R0:W-:Y:S01]  /*2bc0*/  @!P0 STG.E [R44.64], R189 ;  /* 0x000000bd2c008986 */ /* 0x0021e2000c101904 */
[----:B------:R-:W-:Y:S02]  /*2bd0*/  FMUL.FTZ R74, R189, R90 ;  /* 0x0000005abd4a7220 */ /* 0x000fe40000410000 */
[C---:B------:R-:W-:Y:S02]  /*2be0*/  FADD.FTZ R92, -R52.reuse, R92 ;  /* 0x0000005c345c7221 */ /* 0x040fe40000010100 */
[C---:B------:R-:W-:Y:S02]  /*2bf0*/  FADD.FTZ R93, -R52.reuse, R93 ;  /* 0x0000005d345d7221 */ /* 0x040fe40000010100 */
[----:B------:R-:W-:-:S02]  /*2c00*/  FADD.FTZ R95, -R52, R95 ;  /* 0x0000005f345f7221 */ /* 0x000fc40000010100 */
[C---:B------:R-:W-:Y:S02]  /*2c10*/  FADD.FTZ R88, -R52.reuse, R88 ;  /* 0x0000005834587221 */ /* 0x040fe40000010100 */
[C---:B------:R-:W-:Y:S01]  /*2c20*/  FADD.FTZ R89, -R52.reuse, R89 ;  /* 0x0000005934597221 */ /* 0x040fe20000010100 */
[----:B0-----:R-:W-:Y:S01]  /*2c30*/  PRMT R44, RZ, 0x5410, R115 ;  /* 0x00005410ff2c7816 */ /* 0x001fe20000000073 */
[C---:B------:R-:W-:Y:S01]  /*2c40*/  FADD.FTZ R86, -R52.reuse, R86 ;  /* 0x0000005634567221 */ /* 0x040fe20000010100 */
[----:B------:R-:W-:Y:S01]  /*2c50*/  PRMT R45, RZ, 0x5410, R111 ;  /* 0x00005410ff2d7816 */ /* 0x000fe2000000006f */
[C---:B------:R-:W-:Y:S02]  /*2c60*/  FADD.FTZ R87, -R52.reuse, R87 ;  /* 0x0000005734577221 */ /* 0x040fe40000010100 */
[C---:B------:R-:W-:Y:S02]  /*2c70*/  FADD.FTZ R48, -R52.reuse, R81 ;  /* 0x0000005134307221 */ /* 0x040fe40000010100 */
[----:B------:R-:W-:-:S02]  /*2c80*/  FADD.FTZ R84, -R52, R77 ;  /* 0x0000004d34547221 */ /* 0x000fc40000010100 */
[C---:B------:R-:W-:Y:S02]  /*2c90*/  FMUL.FTZ R116, R189.reuse, R82 ;  /* 0x00000052bd747220 */ /* 0x040fe40000410000 */
[----:B------:R-:W-:Y:S02]  /*2ca0*/  FMUL.FTZ R117, R189, R83 ;  /* 0x00000053bd757220 */ /* 0x000fe40000410000 */
        /* <DEDUP_REMOVED lines=10> */
[----:B------:R-:W-:Y:S02]  /*2d50*/  FADD.FTZ R188, -R52, R118 ;  /* 0x0000007634bc7221 */ /* 0x000fe40000010100 */
[C---:B------:R-:W-:Y:S01]  /*2d60*/  FFMA.FTZ R82, R74.reuse, R44, R9 ;  /* 0x0000002c4a527223 */ /* 0x040fe20000010009 */
[----:B------:R-:W-:Y:S01]  /*2d70*/  PRMT R44, RZ, 0x7610, R115 ;  /* 0x00007610ff2c7816 */ /* 0x000fe20000000073 */
[----:B------:R-:W-:Y:S01]  /*2d80*/  FFMA.FTZ R83, R74, R45, R41 ;  /* 0x0000002d4a537223 */ /* 0x000fe20000010029 */
[----:B------:R-:W-:Y:S01]  /*2d90*/  PRMT R45, RZ, 0x7610, R111 ;  /* 0x00007610ff2d7816 */ /* 0x000fe2000000006f */
[----:B------:R-:W-:Y:S02]  /*2da0*/  FADD.FTZ R119, -R52, R119 ;  /* 0x0000007734777221 */ /* 0x000fe40000010100 */
        /* <DEDUP_REMOVED lines=25> */
[C---:B------:R-:W-:Y:S01]  /*2f40*/  FMUL.FTZ R89, R189.reuse, R186 ;  /* 0x000000babd597220 */ /* 0x040fe20000410000 */
[----:B------:R-:W-:Y:S01]  /*2f50*/  SHF.R.U32.HI R186, RZ, 0x1c, R174 ;  /* 0x0000001cffba7819 */ /* 0x000fe200000116ae */
[----:B------:R-:W-:-:S02]  /*2f60*/  FMUL.FTZ R88, R189, R187 ;  /* 0x000000bbbd587220 */ /* 0x000fc40000410000 */
[C---:B------:R-:W-:Y:S02]  /*2f70*/  FMUL.FTZ R188, R189.reuse, R188 ;  /* 0x000000bcbdbc7220 */ /* 0x040fe40000410000 */
[----:B------:R-:W-:Y:S02]  /*2f80*/  FMUL.FTZ R189, R189, R119 ;  /* 0x00000077bdbd7220 */ /* 0x000fe40000410000 */
[C---:B------:R-:W-:Y:S01]  /*2f90*/  FFMA.FTZ R119, R73.reuse, R44, R10 ;  /* 0x0000002c49777223 */ /* 0x040fe2000001000a */
[----:B------:R-:W-:Y:S01]  /*2fa0*/  PRMT R44, RZ, 0x5410, R113 ;  /* 0x00005410ff2c7816 */ /* 0x000fe20000000071 */
[----:B------:R-:W-:Y:S01]  /*2fb0*/  FFMA.FTZ R176, R73, R45, R42 ;  /* 0x0000002d49b07223 */ /* 0x000fe2000001002a */
[----:B------:R-:W-:-:S03]  /*2fc0*/  PRMT R45, RZ, 0x5410, R109 ;  /* 0x00005410ff2d7816 */ /* 0x000fc6000000006d */
[C---:B------:R-:W-:Y:S01]  /*2fd0*/  FFMA.FTZ R73, R72.reuse, R44, R5 ;  /* 0x0000002c48497223 */ /* 0x040fe20000010005 */
[----:B------:R-:W-:Y:S01]  /*2fe0*/  PRMT R44, RZ, 0x7610, R113 ;  /* 0x00007610ff2c7816 */ /* 0x000fe20000000071 */
[----:B------:R-:W-:Y:S01]  /*2ff0*/  FFMA.FTZ R80, R72, R45, R37 ;  /* 0x0000002d48507223 */ /* 0x000fe20000010025 */
[----:B------:R-:W-:-:S03]  /*3000*/  PRMT R45, RZ, 0x7610, R109 ;  /* 0x00007610ff2d7816 */ /* 0x000fc6000000006d */
[C---:B------:R-:W-:Y:S01]  /*3010*/  FFMA.FTZ R74, R75.reuse, R44, R6 ;  /* 0x0000002c4b4a7223 */ /* 0x040fe20000010006 */
[----:B------:R-:W-:Y:S01]  /*3020*/  PRMT R44, RZ, 0x5410, R112 ;  /* 0x00005410ff2c7816 */ /* 0x000fe20000000070 */
[----:B------:R-:W-:Y:S01]  /*3030*/  FFMA.FTZ R81, R75, R45, R38 ;  /* 0x0000002d4b517223 */ /* 0x000fe20000010026 */
[--C-:B------:R-:W-:Y:S02]  /*3040*/  PRMT R45, RZ, 0x5410, R108.reuse ;  /* 0x00005410ff2d7816 */ /* 0x100fe4000000006c */
[----:B------:R-:W-:Y:S01]  /*3050*/  PRMT R75, RZ, 0x5410, R47 ;  /* 0x00005410ff4b7816 */ /* 0x000fe2000000002f */
[----:B------:R-:W-:Y:S01]  /*3060*/  FFMA.FTZ R44, R70, R44, R3 ;  /* 0x0000002c462c7223 */ /* 0x000fe20000010003 */
[----:B------:R-:W-:Y:S01]  /*3070*/  F2FP.BF16.PACK_AB R73, R74, R73 ;  /* 0x000000494a49723e */ /* 0x000fe200000010ff */
[----:B------:R-:W-:Y:S01]  /*3080*/  FFMA.FTZ R78, R70, R45, R35 ;  /* 0x0000002d464e7223 */ /* 0x000fe20000010023 */
[----:B------:R-:W-:Y:S02]  /*3090*/  PRMT R70, RZ, 0x7610, R108 ;  /* 0x00007610ff467816 */ /* 0x000fe4000000006c */
        /* <DEDUP_REMOVED lines=14> */
[----:B------:R-:W-:Y:S02]  /*3180*/  PRMT R71, RZ, 0x5410, R55 ;  /* 0x00005410ff477816 */ /* 0x000fe40000000037 */
[----:B------:R-:W-:Y:S01]  /*3190*/  F2FP.BF16.PACK_AB R75, R119, R82 ;  /* 0x00000052774b723e */ /* 0x000fe200000010ff */
[C---:B------:R-:W-:Y:S01]  /*31a0*/  FFMA.FTZ R182, R118.reuse, R70, R25 ;  /* 0x0000004676b67223 */ /* 0x040fe20000010019 */
[----:B------:R-:W-:Y:S01]  /*31b0*/  PRMT R70, RZ, 0x7610, R55 ;  /* 0x00007610ff467816 */ /* 0x000fe20000000037 */
[----:B------:R-:W-:Y:S01]  /*31c0*/  FFMA.FTZ R118, R118, R71, R134 ;  /* 0x0000004776767223 */ /* 0x000fe20000010086 */
[----:B------:R-:W-:Y:S01]  /*31d0*/  PRMT R71, RZ, 0x7610, R59 ;  /* 0x00007610ff477816 */ /* 0x000fe2000000003b */
[----:B------:R-:W-:Y:S01]  /*31e0*/  FFMA.FTZ R82, R64, R76, R13 ;  /* 0x0000004c40527223 */ /* 0x000fe2000001000d */
[----:B------:R-:W-:Y:S01]  /*31f0*/  PRMT R117, RZ, 0x5410, R51 ;  /* 0x00005410ff757816 */ /* 0x000fe20000000033 */
[----:B------:R-:W-:-:S02]  /*3200*/  FFMA.FTZ R187, R184, R70, R131 ;  /* 0x00000046b8bb7223 */ /* 0x000fc40000010083 */
[----:B------:R-:W-:Y:S01]  /*3210*/  FFMA.FTZ R185, R184, R71, R26 ;  /* 0x00000047b8b97223 */ /* 0x000fe2000001001a */
[----:B------:R-:W-:Y:S01]  /*3220*/  SHF.L.U32 R184, R174, 0x4, RZ ;  /* 0x00000004aeb87819 */ /* 0x000fe200000006ff */
[----:B------:R-:W-:Y:S01]  /*3230*/  FFMA.FTZ R70, R146, R68, R7 ;  /* 0x0000004492467223 */ /* 0x000fe20000010007 */
[----:B------:R-:W-:Y:S01]  /*3240*/  PRMT R174, RZ, 0x7610, R51 ;  /* 0x00007610ffae7816 */ /* 0x000fe20000000033 */
[-C--:B------:R-:W-:Y:S01]  /*3250*/  FFMA.FTZ R71, R147, R69.reuse, R8 ;  /* 0x0000004593477223 */ /* 0x080fe20000010008 */
[----:B------:R-:W-:Y:S01]  /*3260*/  IADD3 R44, P0, R184, c[0x0][0x208], RZ ;  /* 0x00008200b82c7a10 */ /* 0x000fe20007f1e0ff */
        /* <DEDUP_REMOVED lines=8> */
[----:B------:R-:W-:Y:S01]  /*32f0*/  PRMT R71, RZ, 0x7610, R47 ;  /* 0x00007610ff477816 */ /* 0x000fe2000000002f */
[----:B------:R0:W-:Y:S01]  /*3300*/  STG.E.128 [R44.64], R72 ;  /* 0x000000482c007986 */ /* 0x0001e2000c101d04 */
[----:B------:R-:W-:Y:S01]  /*3310*/  F2FP.BF16.PACK_AB R70, R69, R70 ;  /* 0x000000464546723e */ /* 0x000fe200000010ff */
[----:B------:R-:W-:Y:S01]  /*3320*/  FFMA.FTZ R79, R153, R48, R16 ;  /* 0x00000030994f7223 */ /* 0x000fe20000010010 */
[----:B------:R-:W-:Y:S01]  /*3330*/  F2FP.BF16.PACK_AB R69, R81, R80 ;  /* 0x000000505145723e */ /* 0x000fe200000010ff */
[----:B------:R-:W-:-:S02]  /*3340*/  FFMA.FTZ R52, R150, R52, R123 ;  /* 0x0000003496347223 */ /* 0x000fc4000001007b */
[----:B------:R-:W-:Y:S02]  /*3350*/  FFMA.FTZ R80, R110, R49, R11 ;  /* 0x000000316e507223 */ /* 0x000fe4000001000b */
[----:B------:R-:W-:Y:S02]  /*3360*/  FFMA.FTZ R81, R151, R53, R12 ;  /* 0x0000003597517223 */ /* 0x000fe4000001000c */
[----:B------:R-:W-:Y:S01]  /*3370*/  FFMA.FTZ R189, R189, R71, R142 ;  /* 0x00000047bdbd7223 */ /* 0x000fe2000001008e */
[----:B------:R-:W-:Y:S01]  /*3380*/  F2FP.BF16.PACK_AB R71, R176, R83 ;  /* 0x00000053b047723e */ /* 0x000fe200000010ff */
[-C--:B------:R-:W-:Y:S01]  /*3390*/  FFMA.FTZ R83, R65, R77.reuse, R14 ;  /* 0x0000004d41537223 */ /* 0x080fe2000001000e */
[----:B------:R-:W-:Y:S01]  /*33a0*/  SHF.L.U32 R176, R172, 0x4, RZ ;  /* 0x00000004acb07819 */ /* 0x000fe200000006ff */
[----:B------:R-:W-:Y:S01]  /*33b0*/  FFMA.FTZ R77, R61, R77, R122 ;  /* 0x0000004d3d4d7223 */ /* 0x000fe2000001007a */
[----:B------:R-:W-:Y:S01]  /*33c0*/  SHF.R.U32.HI R172, RZ, 0x1c, R172 ;  /* 0x0000001cffac7819 */ /* 0x000fe200000116ac */
[----:B------:R-:W-:-:S02]  /*33d0*/  FFMA.FTZ R117, R188, R117, R33 ;  /* 0x00000075bc757223 */ /* 0x000fc40000010021 */
[----:B0-----:R-:W-:Y:S01]  /*33e0*/  FFMA.FTZ R45, R157, R48, R124 ;  /* 0x000000309d2d7223 */ /* 0x001fe2000001007c */
[----:B------:R-:W-:Y:S02]  /*33f0*/  SHF.L.U32 R44, R170, 0x4, RZ ;  /* 0x00000004aa2c7819 */ /* 0x000fe400000006ff */
[----:B------:R-:W-:Y:S02]  /*3400*/  F2FP.BF16.PACK_AB R74, R79, R78 ;  /* 0x0000004e4f4a723e */ /* 0x000fe400000010ff */
[----:B------:R-:W-:Y:S01]  /*3410*/  F2FP.BF16.PACK_AB R78, R45, R52 ;  /* 0x000000342d4e723e */ /* 0x000fe200000010ff */
[----:B------:R-:W-:Y:S01]  /*3420*/  FFMA.FTZ R45, R155, R53, R120 ;  /* 0x000000359b2d7223 */ /* 0x000fe20000010078 */
[----:B------:R-:W-:Y:S01]  /*3430*/  F2FP.BF16.PACK_AB R72, R81, R80 ;  /* 0x000000505148723e */ /* 0x000fe200000010ff */
[----:B------:R-:W-:Y:S01]  /*3440*/  FFMA.FTZ R80, R60, R76, R121 ;  /* 0x0000004c3c507223 */ /* 0x000fe20000010079 */
[----:B------:R-:W-:Y:S01]  /*3450*/  IADD3 R52, P0, R184, c[0x0][0x210], RZ ;  /* 0x00008400b8347a10 */ /* 0x000fe20007f1e0ff */
[----:B------:R-:W-:Y:S01]  /*3460*/  FFMA.FTZ R76, R66, R49, R43 ;  /* 0x00000031424c7223 */ /* 0x000fe2000001002b */
[----:B------:R-:W-:Y:S01]  /*3470*/  SHF.R.U32.HI R170, RZ, 0x1c, R170 ;  /* 0x0000001cffaa7819 */ /* 0x000fe200000116aa */
[----:B------:R-:W-:Y:S01]  /*3480*/  FFMA.FTZ R81, R159, R90, R20 ;  /* 0x0000005a9f517223 */ /* 0x000fe20000010014 */
[----:B------:R-:W-:-:S02]  /*3490*/  IADD3 R48, P1, R44, c[0x0][0x208], RZ ;  /* 0x000082002c307a10 */ /* 0x000fc40007f3e0ff */
[----:B------:R-:W-:Y:S02]  /*34a0*/  IADD3 R44, P2, R44, c[0x0][0x210], RZ ;  /* 0x000084002c2c7a10 */ /* 0x000fe40007f5e0ff */
[----:B------:R-:W-:Y:S02]  /*34b0*/  IADD3.X R53, R186, c[0x0][0x214], RZ, P0, !PT ;  /* 0x00008500ba357a10 */ /* 0x000fe400007fe4ff */
[----:B------:R-:W-:Y:S01]  /*34c0*/  F2FP.BF16.PACK_AB R73, R83, R82 ;  /* 0x000000525349723e */ /* 0x000fe200000010ff */
[----:B------:R-:W-:Y:S01]  /*34d0*/  FFMA.FTZ R82, R56, R95, R21 ;  /* 0x0000005f38527223 */ /* 0x000fe20000010015 */
[----:B------:R-:W-:Y:S01]  /*34e0*/  F2FP.BF16.PACK_AB R75, R181, R178 ;  /* 0x000000b2b54b723e */ /* 0x000fe200000010ff */
[----:B------:R0:W-:Y:S01]  /*34f0*/  STG.E.128 [R52.64], R68 ;  /* 0x0000004434007986 */ /* 0x0001e2000c101d04 */
[----:B------:R-:W-:Y:S01]  /*3500*/  IADD3.X R49, R170, c[0x0][0x20c], RZ, P1, !PT ;  /* 0x00008300aa317a10 */ /* 0x000fe20000ffe4ff */
[----:B------:R-:W-:Y:S01]  /*3510*/  FFMA.FTZ R83, R57, R92, R22 ;  /* 0x0000005c39537223 */ /* 0x000fe20000010016 */
[----:B------:R-:W-:Y:S01]  /*3520*/  F2FP.BF16.PACK_AB R77, R77, R80 ;  /* 0x000000504d4d723e */ /* 0x000fe200000010ff */
[----:B------:R-:W-:Y:S01]  /*3530*/  FFMA.FTZ R80, R62, R91, R19 ;  /* 0x0000005b3e507223 */ /* 0x000fe20000010013 */
[----:B------:R-:W-:Y:S01]  /*3540*/  F2FP.BF16.PACK_AB R76, R45, R76 ;  /* 0x0000004c2d4c723e */ /* 0x000fe200000010ff */
[----:B------:R1:W-:Y:S01]  /*3550*/  STG.E.128 [R48.64], R72 ;  /* 0x0000004830007986 */ /* 0x0003e2000c101d04 */
[----:B------:R-:W-:Y:S01]  /*3560*/  F2FP.BF16.PACK_AB R79, R183, R180 ;  /* 0x000000b4b74f723e */ /* 0x000fe200000010ff */
[----:B------:R-:W-:Y:S01]  /*3570*/  FFMA.FTZ R92, R156, R92, R129 ;  /* 0x0000005c9c5c7223 */ /* 0x000fe20000010081 */
[----:B------:R-:W-:Y:S01]  /*3580*/  IADD3.X R45, R170, c[0x0][0x214], RZ, P2, !PT ;  /* 0x00008500aa2d7a10 */ /* 0x000fe200017fe4ff */
[-C--:B------:R-:W-:Y:S01]  /*3590*/  FFMA.FTZ R170, R161, R93.reuse, R24 ;  /* 0x0000005da1aa7223 */ /* 0x080fe20000010018 */
[----:B------:R-:W-:Y:S01]  /*35a0*/  F2FP.BF16.PACK_AB R80, R81, R80 ;  /* 0x000000505150723e */ /* 0x000fe200000010ff */
[----:B------:R-:W-:Y:S01]  /*35b0*/  FFMA.FTZ R93, R167, R93, R130 ;  /* 0x0000005da75d7223 */ /* 0x000fe20000010082 */
[----:B------:R-:W-:Y:S01]  /*35c0*/  F2FP.BF16.PACK_AB R81, R83, R82 ;  /* 0x000000525351723e */ /* 0x000fe200000010ff */
[----:B------:R2:W-:Y:S01]  /*35d0*/  STG.E.128 [R44.64], R76 ;  /* 0x0000004c2c007986 */ /* 0x0005e2000c101d04 */
[----:B------:R-:W-:-:S02]  /*35e0*/  F2FP.BF16.PACK_AB R82, R170, R119 ;  /* 0x00000077aa52723e */ /* 0x000fc400000010ff */
[----:B------:R-:W-:Y:S01]  /*35f0*/  F2FP.BF16.PACK_AB R83, R185, R182 ;  /* 0x000000b6b953723e */ /* 0x000fe200000010ff */
[----:B0-----:R-:W-:Y:S01]  /*3600*/  FFMA.FTZ R68, R58, R91, R127 ;  /* 0x0000005b3a447223 */ /* 0x001fe2000001007f */
[----:B------:R-:W-:Y:S01]  /*3610*/  SHF.L.U32 R52, R168, 0x4, RZ ;  /* 0x00000004a8347819 */ /* 0x000fe200000006ff */
[----:B------:R-:W-:Y:S01]  /*3620*/  FFMA.FTZ R53, R169, R86, R28 ;  /* 0x00000056a9357223 */ /* 0x000fe2000001001c */
[----:B------:R-:W-:Y:S01]  /*3630*/  SHF.R.U32.HI R168, RZ, 0x1c, R168 ;  /* 0x0000001cffa87819 */ /* 0x000fe200000116a8 */
[----:B------:R-:W-:Y:S01]  /*3640*/  FFMA.FTZ R69, R163, R95, R132 ;  /* 0x0000005fa3457223 */ /* 0x000fe20000010084 */
[----:B------:R-:W-:Y:S01]  /*3650*/  F2FP.BF16.PACK_AB R71, R187, R118 ;  /* 0x00000076bb47723e */ /* 0x000fe200000010ff */
[----:B-1----:R-:W-:Y:S01]  /*3660*/  FFMA.FTZ R72, R54, R85, R27 ;  /* 0x0000005536487223 */ /* 0x002fe2000001001b */
[----:B------:R-:W-:Y:S01]  /*3670*/  IADD3 R48, P0, R176, c[0x0][0x208], RZ ;  /* 0x00008200b0307a10 */ /* 0x000fe20007f1e0ff */
[----:B------:R-:W-:Y:S01]  /*3680*/  FFMA.FTZ R73, R158, R84, R29 ;  /* 0x000000549e497223 */ /* 0x000fe2000001001d */
[----:B------:R-:W-:Y:S01]  /*3690*/  F2FP.BF16.PACK_AB R69, R92, R69 ;  /* 0x000000455c45723e */ /* 0x000fe200000010ff */
[----:B------:R-:W-:Y:S01]  /*36a0*/  FFMA.FTZ R74, R160, R89, R31 ;  /* 0x00000059a04a7223 */ /* 0x000fe2000001001f */
[----:B------:R-:W-:Y:S01]  /*36b0*/  IADD3.X R49, R172, c[0x0][0x20c], RZ, P0, !PT ;  /* 0x00008300ac317a10 */ /* 0x000fe200007fe4ff */
[----:B------:R-:W-:Y:S01]  /*36c0*/  FFMA.FTZ R70, R154, R94, R133 ;  /* 0x0000005e9a467223 */ /* 0x000fe20000010085 */
[----:B------:R-:W-:Y:S01]  /*36d0*/  F2FP.BF16.PACK_AB R72, R53, R72 ;  /* 0x000000483548723e */ /* 0x000fe200000010ff */
[----:B--2---:R-:W-:Y:S01]  /*36e0*/  FFMA.FTZ R45, R165, R90, R128 ;  /* 0x0000005aa52d7223 */ /* 0x004fe20000010080 */
[----:B------:R-:W-:Y:S01]  /*36f0*/  F2FP.BF16.PACK_AB R75, R174, R117 ;  /* 0x00000075ae4b723e */ /* 0x000fe200000010ff */
[----:B------:R-:W-:Y:S01]  /*3700*/  FFMA.FTZ R44, R173, R87, R30 ;  /* 0x00000057ad2c7223 */ /* 0x000fe2000001001e */
[----:B------:R0:W-:Y:S01]  /*3710*/  STG.E.128 [R48.64], R80 ;  /* 0x0000005030007986 */ /* 0x0001e2000c101d04 */
[----:B------:R-:W-:Y:S01]  /*3720*/  FFMA.FTZ R78, R179, R89, R138 ;  /* 0x00000059b34e7223 */ /* 0x000fe2000001008a */
[----:B------:R-:W-:Y:S01]  /*3730*/  F2FP.BF16.PACK_AB R68, R45, R68 ;  /* 0x000000442d44723e */ /* 0x000fe200000010ff */
[----:B------:R-:W-:Y:S01]  /*3740*/  FFMA.FTZ R45, R175, R88, R32 ;  /* 0x00000058af2d7223 */ /* 0x000fe20000010020 */
[----:B------:R-:W-:Y:S01]  /*3750*/  F2FP.BF16.PACK_AB R73, R44, R73 ;  /* 0x000000492c49723e */ /* 0x000fe200000010ff */
[----:B------:R-:W-:Y:S01]  /*3760*/  FFMA.FTZ R76, R50, R85, R135 ;  /* 0x00000055324c7223 */ /* 0x000fe20000010087 */
[----:B------:R-:W-:Y:S01]  /*3770*/  IADD3 R44, P0, R176, c[0x0][0x210], RZ ;  /* 0x00008400b02c7a10 */ /* 0x000fe20007f1e0ff */
[----:B------:R-:W-:Y:S01]  /*3780*/  FFMA.FTZ R53, R164, R86, R137 ;  /* 0x00000056a4357223 */ /* 0x000fe20000010089 */
[----:B------:R-:W-:Y:S01]  /*3790*/  F2FP.BF16.PACK_AB R74, R45, R74 ;  /* 0x0000004a2d4a723e */ /* 0x000fe200000010ff */
[----:B------:R-:W-:Y:S01]  /*37a0*/  FFMA.FTZ R77, R177, R84, R136 ;  /* 0x00000054b14d7223 */ /* 0x000fe20000010088 */
[----:B------:R-:W-:-:S02]  /*37b0*/  F2FP.BF16.PACK_AB R70, R93, R70 ;  /* 0x000000465d46723e */ /* 0x000fc400000010ff */
[----:B------:R-:W-:Y:S02]  /*37c0*/  IADD3.X R45, R172, c[0x0][0x214], RZ, P0, !PT ;  /* 0x00008500ac2d7a10 */ /* 0x000fe400007fe4ff */
[----:B------:R-:W-:Y:S02]  /*37d0*/  F2FP.BF16.PACK_AB R76, R53, R76 ;  /* 0x0000004c354c723e */ /* 0x000fe400000010ff */
[----:B------:R-:W-:Y:S01]  /*37e0*/  F2FP.BF16.PACK_AB R79, R189, R116 ;  /* 0x00000074bd4f723e */ /* 0x000fe200000010ff */
[----:B------:R1:W-:Y:S01]  /*37f0*/  STG.E.128 [R44.64], R68 ;  /* 0x000000442c007986 */ /* 0x0003e2000c101d04 */
[----:B0-----:R-:W-:Y:S01]  /*3800*/  FFMA.FTZ R49, R46, R88, R141 ;  /* 0x000000582e317223 */ /* 0x001fe2000001008d */
[----:B------:R-:W-:Y:S01]  /*3810*/  IADD3 R48, P1, R52, c[0x0][0x208], RZ ;  /* 0x0000820034307a10 */ /* 0x000fe20007f3e0ff */
[----:B------:R-:W-:Y:S01]  /*3820*/  FFMA.FTZ R80, R166, R87, R139 ;  /* 0x00000057a6507223 */ /* 0x000fe2000001008b */
[----:B------:R-:W-:Y:S02]  /*3830*/  IADD3 R52, P2, R52, c[0x0][0x210], RZ ;  /* 0x0000840034347a10 */ /* 0x000fe40007f5e0ff */
[----:B------:R-:W-:-:S02]  /*3840*/  F2FP.BF16.PACK_AB R78, R49, R78 ;  /* 0x0000004e314e723e */ /* 0x000fc400000010ff */
[----:B------:R-:W-:Y:S02]  /*3850*/  IADD3.X R49, R168, c[0x0][0x20c], RZ, P1, !PT ;  /* 0x00008300a8317a10 */ /* 0x000fe40000ffe4ff */
[----:B------:R-:W-:Y:S02]  /*3860*/  F2FP.BF16.PACK_AB R77, R80, R77 ;  /* 0x0000004d504d723e */ /* 0x000fe400000010ff */
[----:B------:R-:W-:Y:S01]  /*3870*/  IADD3.X R53, R168, c[0x0][0x214], RZ, P2, !PT ;  /* 0x00008500a8357a10 */ /* 0x000fe200017fe4ff */
[----:B------:R1:W-:Y:S01]  /*3880*/  STG.E.128 [R48.64], R72 ;  /* 0x0000004830007986 */ /* 0x0003e2000c101d04 */
[----:B------:R-:W-:Y:S02]  /*3890*/  ISETP.GE.AND P0, PT, R145, c[0x0][0x164], PT ;  /* 0x0000590091007a0c */ /* 0x000fe40003f06270 */
[----:B------:R-:W-:Y:S01]  /*38a0*/  LOP3.LUT P1, RZ, R162, 0xff, RZ, 0xc0, !PT ;  /* 0x000000ffa2ff7812 */ /* 0x000fe2000782c0ff */
[----:B------:R1:W-:Y:S03]  /*38b0*/  STG.E.128 [R52.64], R76 ;  /* 0x0000004c34007986 */ /* 0x0003e6000c101d04 */
[----:B------:R-:W-:-:S07]  /*38c0*/  SEL R162, RZ, 0x1, P1 ;  /* 0x00000001ffa27807 */ /* 0x000fce0000800000 */
[----:B-1---5:R-:W-:Y:S01]  /*38d0*/  @P0 CALL.REL.NOINC `(.L_x_8339) ;  /* 0x0000001000000944 */ /* 0x022fe20003c00000 */
[----:B------:R-:W-:Y:S05]  /*38e0*/  BRA `(.L_x_8340) ;  /* 0xffffd17000007947 */ /* 0x000fea000383ffff */
.L_x_8339:
[----:B------:R-:W-:Y:S05]  /*38f0*/  EXIT ;  /* 0x000000000000794d */ /* 0x000fea0003800000 */
.L_x_8337:
[----:B0-----:R-:W-:Y:S01]  /*3900*/  HFMA2.MMA R45, -RZ, RZ, 0, 5.9604644775390625e-08 ;  /* 0x00000001ff2d7435 */ /* 0x001fe200000001ff */
[----:B------:R-:W-:Y:S02]  /*3910*/  MOV R53, 0x1f ;  /* 0x0000001f00357802 */ /* 0x000fe40000000f00 */
[----:B------:R-:W-:Y:S02]  /*3920*/  MOV R176, 0xffffffff ;  /* 0xffffffff00b07802 */ /* 0x000fe40000000f00 */
[----:B------:R-:W-:Y:S02]  /*3930*/  MOV R48, 0x3950 ;  /* 0x0000395000307802 */ /* 0x000fe40000000f00 */
[----:B-----5:R-:W-:Y:S05]  /*3940*/  CALL.REL.NOINC `($__internal_25_$__cuda_sm70_shflsync_bfly_p) ;  /* 0x000007a000007944 */ /* 0x020fea0003c00000 */
[----:B-1----:R-:W-:Y:S01]  /*3950*/  MOV R44, R45 ;  /* 0x0000002d002c7202 */ /* 0x002fe20000000f00 */
[----:B0-----:R-:W-:Y:S05]  /*3960*/  BRA `(.L_x_8341) ;  /* 0xffffe78000007947 */ /* 0x001fea000383ffff */
.L_x_8338:
[----:B------:R-:W-:Y:S01]  /*3970*/  HFMA2.MMA R45, -RZ, RZ, 0, 1.1920928955078125e-07 ;  /* 0x00000002ff2d7435 */ /* 0x000fe200000001ff */
[----:B------:R-:W-:Y:S02]  /*3980*/  MOV R53, 0x1f ;  /* 0x0000001f00357802 */ /* 0x000fe40000000f00 */
[----:B------:R-:W-:Y:S02]  /*3990*/  MOV R176, 0xffffffff ;  /* 0xffffffff00b07802 */ /* 0x000fe40000000f00 */
[----:B------:R-:W-:-:S02]  /*39a0*/  MOV R48, 0x39c0 ;  /* 0x000039c000307802 */ /* 0x000fc40000000f00 */
[----:B-----5:R-:W-:Y:S05]  /*39b0*/  CALL.REL.NOINC `($__internal_25_$__cuda_sm70_shflsync_bfly_p) ;  /* 0x0000073000007944 */ /* 0x020fea0003c00000 */
[----:B01----:R-:W-:Y:S01]  /*39c0*/  FADD.FTZ R178, R178, R45 ;  /* 0x0000002db2b27221 */ /* 0x003fe20000010000 */
[----:B------:R-:W-:Y:S01]  /*39d0*/  HFMA2.MMA R45, -RZ, RZ, 0, 2.384185791015625e-07 ;  /* 0x00000004ff2d7435 */ /* 0x000fe200000001ff */
[----:B------:R-:W-:-:S02]  /*39e0*/  MOV R53, 0x1f ;  /* 0x0000001f00357802 */ /* 0x000fc40000000f00 */
[----:B------:R-:W-:Y:S02]  /*39f0*/  MOV R176, 0xffffffff ;  /* 0xffffffff00b07802 */ /* 0x000fe40000000f00 */
[----:B------:R-:W-:Y:S02]  /*3a00*/  MOV R48, 0x3a20 ;  /* 0x00003a2000307802 */ /* 0x000fe40000000f00 */
[----:B------:R-:W-:Y:S05]  /*3a10*/  CALL.REL.NOINC `($__internal_25_$__cuda_sm70_shflsync_bfly_p) ;  /* 0x000006d000007944 */ /* 0x000fea0003c00000 */
[----:B01----:R-:W-:Y:S01]  /*3a20*/  FADD.FTZ R178, R178, R45 ;  /* 0x0000002db2b27221 */ /* 0x003fe20000010000 */
[----:B------:R-:W-:Y:S01]  /*3a30*/  HFMA2.MMA R45, -RZ, RZ, 0, 4.76837158203125e-07 ;  /* 0x00000008ff2d7435 */ /* 0x000fe200000001ff */
[----:B------:R-:W-:Y:S02]  /*3a40*/  MOV R53, 0x1f ;  /* 0x0000001f00357802 */ /* 0x000fe40000000f00 */
[----:B------:R-:W-:Y:S02]  /*3a50*/  MOV R176, 0xffffffff ;  /* 0xffffffff00b07802 */ /* 0x000fe40000000f00 */
[----:B------:R-:W-:Y:S02]  /*3a60*/  MOV R48, 0x3a80 ;  /* 0x00003a8000307802 */ /* 0x000fe40000000f00 */
[----:B------:R-:W-:Y:S05]  /*3a70*/  CALL.REL.NOINC `($__internal_25_$__cuda_sm70_shflsync_bfly_p) ;  /* 0x0000067000007944 */ /* 0x000fea0003c00000 */
[----:B01----:R-:W-:Y:S01]  /*3a80*/  FADD.FTZ R178, R178, R45 ;  /* 0x0000002db2b27221 */ /* 0x003fe20000010000 */
[----:B------:R-:W-:Y:S01]  /*3a90*/  HFMA2.MMA R45, -RZ, RZ, 0, 9.5367431640625e-07 ;  /* 0x00000010ff2d7435 */ /* 0x000fe200000001ff */
[----:B------:R-:W-:-:S02]  /*3aa0*/  MOV R53, 0x1f ;  /* 0x0000001f00357802 */ /* 0x000fc40000000f00 */
[----:B------:R-:W-:Y:S02]  /*3ab0*/  MOV R176, 0xffffffff ;  /* 0xffffffff00b07802 */ /* 0x000fe40000000f00 */
[----:B------:R-:W-:Y:S02]  /*3ac0*/  MOV R48, 0x3ae0 ;  /* 0x00003ae000307802 */ /* 0x000fe40000000f00 */
[----:B------:R-:W-:Y:S05]  /*3ad0*/  CALL.REL.NOINC `($__internal_25_$__cuda_sm70_shflsync_bfly_p) ;  /* 0x0000061000007944 */ /* 0x000fea0003c00000 */
[----:B-1----:R-:W-:Y:S01]  /*3ae0*/  FADD.FTZ R44, R178, R45 ;  /* 0x0000002db22c7221 */ /* 0x002fe20000010000 */
[----:B0-----:R-:W-:-:S03]  /*3af0*/  MOV R53, 0x1f ;  /* 0x0000001f00357802 */ /* 0x001fc60000000f00 */
        /* <DEDUP_REMOVED lines=66> */
[----:B------:R-:W-:Y:S01]  /*3f20*/  HFMA2.MMA R45, -RZ, RZ, 0, 5.9604644775390625e-08 ;  /* 0x00000001ff2d7435 */ /* 0x000fe200000001ff */
[----:B------:R-:W-:-:S05]  /*3f30*/  MOV R48, 0x3f50 ;  /* 0x00003f5000307802 */ /* 0x000fca0000000f00 */
[----:B------:R-:W-:Y:S05]  /*3f40*/  CALL.REL.NOINC `($__internal_25_$__cuda_sm70_shflsync_bfly_p) ;  /* 0x000001a000007944 */ /* 0x000fea0003c00000 */
[----:B01----:R-:W-:Y:S01]  /*3f50*/  FADD.FTZ R178, R178, R45 ;  /* 0x0000002db2b27221 */ /* 0x003fe20000010000 */
[----:B------:R-:W-:Y:S01]  /*3f60*/  HFMA2.MMA R45, -RZ, RZ, 0, 1.1920928955078125e-07 ;  /* 0x00000002ff2d7435 */ /* 0x000fe200000001ff */
[----:B------:R-:W-:Y:S02]  /*3f70*/  MOV R53, 0x1f ;  /* 0x0000001f00357802 */ /* 0x000fe40000000f00 */
[----:B------:R-:W-:Y:S02]  /*3f80*/  MOV R176, 0xffffffff ;  /* 0xffffffff00b07802 */ /* 0x000fe40000000f00 */
[----:B------:R-:W-:Y:S02]  /*3f90*/  MOV R48, 0x3fb0 ;  /* 0x00003fb000307802 */ /* 0x000fe40000000f00 */
[----:B------:R-:W-:Y:S05]  /*3fa0*/  CALL.REL.NOINC `($__internal_25_$__cuda_sm70_shflsync_bfly_p) ;  /* 0x0000014000007944 */ /* 0x000fea0003c00000 */
        /* <DEDUP_REMOVED lines=18> */
[----:B-1----:R-:W-:Y:S01]  /*40d0*/  MOV R49, R45 ;  /* 0x0000002d00317202 */ /* 0x002fe20000000f00 */
[----:B0-----:R-:W-:Y:S05]  /*40e0*/  BRA `(.L_x_8342) ;  /* 0xffffe54000007947 */ /* 0x001fea000383ffff */
        .weak           $__internal_25_$__cuda_sm70_shflsync_bfly_p
        .type           $__internal_25_$__cuda_sm70_shflsync_bfly_p,@function
        .size           $__internal_25_$__cuda_sm70_shflsync_bfly_p,(.L_x_26485 - $__internal_25_$__cuda_sm70_shflsync_bfly_p)
$__internal_25_$__cuda_sm70_shflsync_bfly_p:
[----:B------:R-:W-:Y:S01]  /*40f0*/  HFMA2.MMA R49, -RZ, RZ, 0, 0 ;  /* 0x00000000ff317435 */ /* 0x000fe200000001ff */
[----:B------:R-:W-:Y:S04]  /*4100*/  WARPSYNC R176 ;  /* 0x000000b000007348 */ /* 0x000fe80003800000 */
[----:B------:R0:W1:Y:S01]  /*4110*/  SHFL.BFLY PT, R45, R178, R45, R53 ;  /* 0x0c00002db22d7389 */ /* 0x00006200000e0035 */
[----:B------:R-:W-:Y:S05]  /*4120*/  RET.REL.NODEC R48 `(_ZN10layer_norm31ln_parallel_residual_fwd_kernelINS_13Kernel_traitsI13__nv_bfloat16S2_fS2_fjLj8192ELj1ELj1ELj8ELj16ENS_18Kernel_traits_baseILj8192ES2_S2_fS2_fjLj256EEEEELb0ELb0ELb1EEEvNS_9FwdParamsE) ;  /* 0xffffbed030007950 */ /* 0x000fea0003c3ffff */
.L_x_8343:
        /* <DEDUP_REMOVED lines=13> */
.L_x_26485:


//--------------------- .text._ZN10layer_norm31ln_parallel_residual_fwd_kernelINS_13Kernel_traitsI13__nv_bfloat16S2_fS2_fjLj8192ELj1ELj1ELj8ELj16ENS_18Kernel_traits_baseILj8192ES2_S2_fS2_fjLj256EEEEELb0ELb1ELb0EEEvNS_9FwdParamsE --------------------------
	.section	.text._ZN10layer_norm31ln_parallel_residual_fwd_kernelINS_13Kernel_traitsI13__nv_bfloat16S2_fS2_fjLj8192ELj1ELj1ELj8ELj16ENS_18Kernel_traits_baseILj8192ES2_S2_fS2_fjLj256EEEEELb0ELb1ELb0EEEvNS_9FwdParamsE,"ax",@progbits
	.sectioninfo	@"SHI_REGISTERS=128"
	.align	128
        .global         _ZN10layer_norm31ln_parallel_residual_fwd_kernelINS_13Kernel_traitsI13__nv_bfloat16S2_fS2_fjLj8192ELj1ELj1ELj8ELj16ENS_18Kernel_traits_baseILj8192ES2_S2_fS2_fjLj256EEEEELb0ELb1ELb0EEEvNS_9FwdParamsE
        .type           _ZN10layer_norm31ln_parallel_residual_fwd_kernelINS_13Kernel_traitsI13__nv_bfloat16S2_fS2_fjLj8192ELj1ELj1ELj8ELj16ENS_18Kernel_traits_baseILj8192ES2_S2_fS2_fjLj256EEEEELb0ELb1ELb0EEEvNS_9FwdParamsE,@function
        .size           _ZN10layer_norm31ln_parallel_residual_fwd_kernelINS_13Kernel_traitsI13__nv_bfloat16S2_fS2_fjLj8192ELj1ELj1ELj8ELj16ENS_18Kernel_traits_baseILj8192ES2_S2_fS2_fjLj256EEEEELb0ELb1ELb0EEEvNS_9FwdParamsE,(.L_x_26486 - _ZN10layer_norm31ln_parallel_residual_fwd_kernelINS_13Kernel_traitsI13__nv_bfloat16S2_fS2_fjLj8192ELj1ELj1ELj8ELj16ENS_18Kernel_traits_baseILj8192ES2_S2_fS2_fjLj256EEEEELb0ELb1ELb0EEEvNS_9FwdParamsE)
        .other          _ZN10layer_norm31ln_parallel_residual_fwd_kernelINS_13Kernel_traitsI13__nv_bfloat16S2_fS2_fjLj8192ELj1ELj1ELj8ELj16ENS_18Kernel_traits_baseILj8192ES2_S2_fS2_fjLj256EEEEELb0ELb1ELb0EEEvNS_9FwdParamsE,@"STO_CUDA_ENTRY STV_DEFAULT"
_ZN10layer_norm31ln_parallel_residual_fwd_kernelINS_13Kernel_traitsI13__nv_bfloat16S2_fS2_fjLj8192ELj1ELj1ELj8ELj16ENS_18Kernel_traits_baseILj8192ES2_S2_fS2_fjLj256EEEEELb0ELb1ELb0EEEvNS_9FwdParamsE:
.text._ZN10layer_norm31ln_parallel_residual_fwd_kernelINS_13Kernel_traitsI13__nv_bfloat16S2_fS2_fjLj8192ELj1ELj1ELj8ELj16ENS_18Kernel_traits_baseILj8192ES2_S2_fS2_fjLj256EEEEELb0ELb1ELb0EEEvNS_9FwdParamsE:
        /* <DEDUP_REMOVED lines=15> */
[----:B------:R-:W-:Y:S01]  /*00f0*/  ISETP.NE.U32.AND P0, PT, RZ, c[0x0][0x218], PT ;  /* 0x00008600ff007a0c */ /* 0x000fe20003f05070 */
[----:B------:R-:W-:-:S03]  /*0100*/  HFMA2.MMA R3, -RZ, RZ, 0, 9.5367431640625e-07 ;  /* 0x00000010ff037435 */ /* 0x000fc600000001ff */
[----:B------:R-:W-:-:S13]  /*0110*/  ISETP.NE.AND.EX P0, PT, RZ, c[0x0][0x21c], PT, P0 ;  /* 0x00008700ff007a0c */ /* 0x000fda0003f05300 */
[----:B------:R-:W-:-:S04]  /*0120*/  @P0 LEA R4, P5, R20, c[0x0][0x218], 0x4 ;  /* 0x0000860014040a11 */ /* 0x000fc800078a20ff */
[C---:B------:R-:W-:Y:S01]  /*0130*/  @P0 LEA.HI.X R5, R20.reuse, c[0x0][0x21c], RZ, 0x4, P5 ;  /* 0x0000870014050a11 */ /* 0x040fe200028f24ff */
[----:B------:R-:W-:-:S04]  /*0140*/  IMAD.WIDE.U32 R2, R20, R3, c[0x0][0x1b0] ;  /* 0x00006c0014027625 */ /* 0x000fc800078e0003 */
[----:B------:R0:W5:Y:S04]  /*0150*/  @P0 LDG.E.128 R44, [R4.64] ;  /* 0x00000004042c0981 */ /* 0x000168000c1e1d00 */
[----:B------:R0:W5:Y:S01]  /*0160*/  LDG.E.128 R8, [R2.64] ;  /* 0x0000000402087981 */ /* 0x000162000c1e1d00 */
[----:B------:R-:W-:Y:S01]  /*0170*/  LOP3.LUT R20, R20, 0x100, RZ, 0xfc, !PT ;  /* 0x0000010014147812 */ /* 0x000fe200078efcff */
[----:B------:R-:W-:Y:S01]  /*0180*/  @!P0 CS2R R44, SRZ ;  /* 0x00000000002c8805 */ /* 0x000fe2000001ff00 */
[----:B------:R-:W-:Y:S02]  /*0190*/  @!P0 CS2R R46, SRZ ;  /* 0x00000000002e8805 */ /* 0x000fe4000001ff00 */
.L_x_8345:
[----:B0-----:R-:W-:Y:S05]  /*01a0*/  BSYNC B0 ;  /* 0x0000000000007941 */ /* 0x001fea0003800000 */
.L_x_8344:
        /* <DEDUP_REMOVED lines=13> */
.L_x_8347:
[----:B0-----:R-:W-:Y:S05]  /*0280*/  BSYNC B0 ;  /* 0x0000000000007941 */ /* 0x001fea0003800000 */
.L_x_8346:
        /* <DEDUP_REMOVED lines=13> */
.L_x_8349:
[----:B0-----:R-:W-:Y:S05]  /*0360*/  BSYNC B0 ;  /* 0x0000000000007941 */ /* 0x001fea0003800000 */
.L_x_8348:
        /* <DEDUP_REMOVED lines=12> */
.L_x_8351:
[----:B0-----:R-:W-:Y:S05]  /*0430*/  BSYNC B0 ;  /* 0x0000000000007941 */ /* 0x001fea0003800000 */
.L_x_8350:
        /* <DEDUP_REMOVED lines=28> */
[----:B------:R-:W-:Y:S02]  /*0600*/  IADD3 R29, R36, -R29, RZ ;  /* 0x8000001d241d7210 */ /* 0x000fe40007ffe0ff */
[----:B------:R-:W-:Y:S02]  /*0610*/  PRMT R13, RZ, 0x7610, R10 ;  /* 0x00007610ff0d7816 */ /* 0x000fe4000000000a */
[----:B------:R-:W-:-:S02]  /*0620*/  IMNMX R29, RZ, R29, !PT ;  /* 0x0000001dff1d7217 */ /* 0x000fc40007800200 */
[--C-:B------:R-:W-:Y:S02]  /*0630*/  PRMT R16, RZ, 0x5410, R8.reuse ;  /* 0x00005410ff107816 */ /* 0x100fe40000000008 */
[----:B------:R-:W-:Y:S02]  /*0640*/  IMNMX R29, R29, 0x20, PT ;  /* 0x000000201d1d7817 */ /* 0x000fe40003800200 */
[----:B------:R-:W-:Y:S01]  /*0650*/  PRMT R17, RZ, 0x7610, R8 ;  /* 0x00007610ff117816 */ /* 0x000fe20000000008 */
[----:B0-----:R0:W1:Y:S01]  /*0660*/  MUFU.RCP R106, R37 ;  /* 0x00000025006a7308 */ /* 0x0010620000001000 */
[----:B------:R-:W-:Y:S02]  /*0670*/  IADD3 R29, R48, R29, RZ ;  /* 0x0000001d301d7210 */ /* 0x000fe40007ffe0ff */
        /* <DEDUP_REMOVED lines=46> */
[----:B------:R-:W-:Y:S02]  /*0960*/  SHF.L.U32 R112, R29, 0x3, RZ ;  /* 0x000000031d707819 */ /* 0x000fe400000006ff */
[--C-:B------:R-:W-:Y:S02]  /*0970*/  PRMT R111, RZ, 0x5410, R25.reuse ;  /* 0x00005410ff6f7816 */ /* 0x100fe40000000019 */
[----:B------:R-:W-:Y:S02]  /*0980*/  PRMT R114, RZ, 0x7610, R25 ;  /* 0x00007610ff727816 */ /* 0x000fe40000000019 */
[----:B------:R-:W-:-:S02]  /*0990*/  PRMT R115, RZ, 0x5410, R26 ;  /* 0x00005410ff737816 */ /* 0x000fc4000000001a */
[----:B------:R-:W-:Y:S02]  /*09a0*/  PRMT R116, RZ, 0x7610, R26 ;  /* 0x00007610ff747816 */ /* 0x000fe4000000001a */
[--C-:B------:R-:W-:Y:S02]  /*09b0*/  PRMT R117, RZ, 0x5410, R27.reuse ;  /* 0x00005410ff757816 */ /* 0x100fe4000000001b */
[----:B01----:R-:W-:Y:S02]  /*09c0*/  PRMT R118, RZ, 0x7610, R27 ;  /* 0x00007610ff767816 */ /* 0x003fe4000000001b */
.L_x_8435:
        /* <DEDUP_REMOVED lines=8> */
[----:B------:R-:W-:Y:S01]  /*0a50*/  HFMA2.MMA R36, -RZ, RZ, 0, 9.5367431640625e-07 ;  /* 0x00000010ff247435 */ /* 0x000fe200000001ff */
[----:B------:R-:W-:Y:S02]  /*0a60*/  ISETP.NE.U32.AND P5, PT, RZ, c[0x0][0x178], PT ;  /* 0x00005e00ff007a0c */ /* 0x000fe40003fa5070 */
[----:B------:R-:W-:Y:S02]  /*0a70*/  ISETP.NE.U32.AND P0, PT, RZ, c[0x0][0x180], PT ;  /* 0x00006000ff007a0c */ /* 0x000fe40003f05070 */
[----:B------:R-:W-:Y:S02]  /*0a80*/  ISETP.NE.AND.EX P5, PT, RZ, c[0x0][0x17c], PT, P5 ;  /* 0x00005f00ff007a0c */ /* 0x000fe40003fa5350 */
[----:B------:R-:W-:-:S03]  /*0a90*/  ISETP.NE.AND.EX P0, PT, RZ, c[0x0][0x184], PT, P0 ;  /* 0x00006100ff007a0c */ /* 0x000fc60003f05300 */
[----:B------:R-:W-:-:S06]  /*0aa0*/  IMAD.WIDE.U32 R36, R119, R36, c[0x0][0x170] ;  /* 0x00005c0077247625 */ /* 0x000fcc00078e0024 */
[----:B------:R-:W2:Y:S02]  /*0ab0*/  LDG.E.128 R36, [R36.64] ;  /* 0x0000000424247981 */ /* 0x000ea4000c1e1d00 */
[----:B------:R-:W-:-:S04]  /*0ac0*/  @P5 LEA R34, P6, R119, c[0x0][0x178], 0x4 ;  /* 0x00005e0077225a11 */ /* 0x000fc800078c20ff */
[C---:B------:R-:W-:Y:S02]  /*0ad0*/  @P5 LEA.HI.X R35, R119.reuse, c[0x0][0x17c], RZ, 0x4, P6 ;  /* 0x00005f0077235a11 */ /* 0x040fe400030f24ff */
[----:B------:R-:W-:-:S03]  /*0ae0*/  @P0 LEA R32, P6, R119, c[0x0][0x180], 0x5 ;  /* 0x0000600077200a11 */ /* 0x000fc600078c28ff */
[----:B------:R0:W5:Y:S01]  /*0af0*/  @P5 LDG.E.128 R20, [R34.64] ;  /* 0x0000000422145981 */ /* 0x000162000c1e1d00 */
[----:B------:R-:W-:Y:S02]  /*0b00*/  ISETP.NE.U32.AND P5, PT, RZ, c[0x0][0x178], PT ;  /* 0x00005e00ff007a0c */ /* 0x000fe40003fa5070 */
[----:B------:R-:W-:Y:S02]  /*0b10*/  @P0 LEA.HI.X R33, R119, c[0x0][0x184], RZ, 0x5, P6 ;  /* 0x0000610077210a11 */ /* 0x000fe400030f2cff */
[----:B------:R-:W-:-:S03]  /*0b20*/  ISETP.NE.AND.EX P5, PT, RZ, c[0x0][0x17c], PT, P5 ;  /* 0x00005f00ff007a0c */ /* 0x000fc60003fa5350 */
[----:B------:R2:W5:Y:S04]  /*0b30*/  @P0 LDG.E.128 R24, [R32.64] ;  /* 0x0000000420180981 */ /* 0x000568000c1e1d00 */
[----:B------:R2:W5:Y:S02]  /*0b40*/  @P0 LDG.E.128 R28, [R32.64+0x10] ;  /* 0x00001004201c0981 */ /* 0x000564000c1e1d00 */
[----:B--2---:R-:W-:-:S04]  /*0b50*/  PRMT R32, RZ, 0x5410, R36 ;  /* 0x00005410ff207816 */ /* 0x004fc80000000024 */
[----:B------:R-:W-:Y:S05]  /*0b60*/  @P5 BRA `(.L_x_8354) ;  /* 0x0000003000005947 */ /* 0x000fea0003800000 */
[----:B0-----:R-:W-:Y:S05]  /*0b70*/  @!P0 BRA `(.L_x_8355) ;  /* 0x0000005000008947 */ /* 0x001fea0003800000 */
[----:B-----5:R-:W-:Y:S01]  /*0b80*/  FADD.FTZ R32, R24, R32 ;  /* 0x0000002018207221 */ /* 0x020fe20000010000 */
[----:B------:R-:W-:Y:S05]  /*0b90*/  BRA `(.L_x_8355) ;  /* 0x0000003000007947 */ /* 0x000fea0003800000 */
.L_x_8354:
[----:B0----5:R-:W-:-:S05]  /*0ba0*/  PRMT R33, RZ, 0x5410, R20 ;  /* 0x00005410ff217816 */ /* 0x021fca0000000014 */
[----:B------:R-:W-:-:S04]  /*0bb0*/  FADD.FTZ R32, R33, R32 ;  /* 0x0000002021207221 */ /* 0x000fc80000010000 */
[----:B------:R-:W-:Y:S02]  /*0bc0*/  @P0 FADD.FTZ R32, R24, R32 ;  /* 0x0000002018200221 */ /* 0x000fe40000010000 */
.L_x_8355:
[----:B------:R-:W-:Y:S01]  /*0bd0*/  PRMT R33, RZ, 0x7610, R36 ;  /* 0x00007610ff217816 */ /* 0x000fe20000000024 */
[----:B------:R-:W-:Y:S05]  /*0be0*/  @P5 BRA `(.L_x_8356) ;  /* 0x0000003000005947 */ /* 0x000fea0003800000 */
[----:B------:R-:W-:Y:S05]  /*0bf0*/  @!P0 BRA `(.L_x_8357) ;  /* 0x0000005000008947 */ /* 0x000fea0003800000 */
[----:B-----5:R-:W-:Y:S01]  /*0c00*/  FADD.FTZ R33, R25, R33 ;  /* 0x0000002119217221 */ /* 0x020fe20000010000 */
[----:B------:R-:W-:Y:S05]  /*0c10*/  BRA `(.L_x_8357) ;  /* 0x0000003000007947 */ /* 0x000fea0003800000 */
.L_x_8356:
[----:B-----5:R-:W-:-:S05]  /*0c20*/  PRMT R34, RZ, 0x7610, R20 ;  /* 0x00007610ff227816 */ /* 0x020fca0000000014 */
[----:B------:R-:W-:-:S04]  /*0c30*/  FADD.FTZ R33, R34, R33 ;  /* 0x0000002122217221 */ /* 0x000fc80000010000 */
[----:B------:R-:W-:Y:S02]  /*0c40*/  @P0 FADD.FTZ R33, R25, R33 ;  /* 0x0000002119210221 */ /* 0x000fe40000010000 */
.L_x_8357:
[----:B------:R-:W-:Y:S01]  /*0c50*/  PRMT R34, RZ, 0x5410, R37 ;  /* 0x00005410ff227816 */ /* 0x000fe20000000025 */
[----:B------:R-:W-:Y:S05]  /*0c60*/  @P5 BRA `(.L_x_8358) ;  /* 0x0000003000005947 */ /* 0x000fea0003800000 */
[----:B------:R-:W-:Y:S05]  /*0c70*/  @!P0 BRA `(.L_x_8359) ;  /* 0x0000005000008947 */ /* 0x000fea0003800000 */
[----:B-----5:R-:W-:Y:S01]  /*0c80*/  FADD.FTZ R34, R26, R34 ;  /* 0x000000221a227221 */ /* 0x020fe20000010000 */
[----:B------:R-:W-:Y:S05]  /*0c90*/  BRA `(.L_x_8359) ;  /* 0x0000003000007947 */ /* 0x000fea0003800000 */
.L_x_8358:
[----:B-----5:R-:W-:-:S05]  /*0ca0*/  PRMT R35, RZ, 0x5410, R21 ;  /* 0x00005410ff237816 */ /* 0x020fca0000000015 */
[----:B------:R-:W-:-:S04]  /*0cb0*/  FADD.FTZ R34, R35, R34 ;  /* 0x0000002223227221 */ /* 0x000fc80000010000 */
[----:B------:R-:W-:Y:S02]  /*0cc0*/  @P0 FADD.FTZ R34, R26, R34 ;  /* 0x000000221a220221 */ /* 0x000fe40000010000 */
.L_x_8359:
[----:B------:R-:W-:Y:S01]  /*0cd0*/  PRMT R35, RZ, 0x7610, R37 ;  /* 0x00007610ff237816 */ /* 0x000fe20000000025 */
[----:B------:R-:W-:Y:S05]  /*0ce0*/  @P5 BRA `(.L_x_8360) ;  /* 0x0000003000005947 */ /* 0x000fea0003800000 */
[----:B------:R-:W-:Y:S05]  /*0cf0*/  @!P0 BRA `(.L_x_8361) ;  /* 0x0000005000008947 */ /* 0x000fea0003800000 */
[----:B-----5:R-:W-:Y:S01]  /*0d00*/  FADD.FTZ R35, R27, R35 ;  /* 0x000000231b237221 */ /* 0x020fe20000010000 */
[----:B------:R-:W-:Y:S05]  /*0d10*/  BRA `(.L_x_8361) ;  /* 0x0000003000007947 */ /* 0x000fea0003800000 */
.L_x_8360:
[----:B-----5:R-:W-:-:S05]  /*0d20*/  PRMT R36, RZ, 0x7610, R21 ;  /* 0x00007610ff247816 */ /* 0x020fca0000000015 */
[----:B------:R-:W-:-:S04]  /*0d30*/  FADD.FTZ R35, R36, R35 ;  /* 0x0000002324237221 */ /* 0x000fc80000010000 */
[----:B------:R-:W-:Y:S02]  /*0d40*/  @P0 FADD.FTZ R35, R27, R35 ;  /* 0x000000231b230221 */ /* 0x000fe40000010000 */
.L_x_8361:
[----:B------:R-:W-:Y:S01]  /*0d50*/  PRMT R36, RZ, 0x5410, R38 ;  /* 0x00005410ff247816 */ /* 0x000fe20000000026 */
[----:B------:R-:W-:Y:S05]  /*0d60*/  @P5 BRA `(.L_x_8362) ;  /* 0x0000003000005947 */ /* 0x000fea0003800000 */
[----:B------:R-:W-:Y:S05]  /*0d70*/  @!P0 BRA `(.L_x_8363) ;  /* 0x0000005000008947 */ /* 0x000fea0003800000 */
[----:B-----5:R-:W-:Y:S01]  /*0d80*/  FADD.FTZ R36, R28, R36 ;  /* 0x000000241c247221 */ /* 0x020fe20000010000 */
[----:B------:R-:W-:Y:S05]  /*0d90*/  BRA `(.L_x_8363) ;  /* 0x0000003000007947 */ /* 0x000fea0003800000 */
.L_x_8362:
[----:B-----5:R-:W-:-:S05]  /*0da0*/  PRMT R37, RZ, 0x5410, R22 ;  /* 0x00005410ff257816 */ /* 0x020fca0000000016 */
[----:B------:R-:W-:-:S04]  /*0db0*/  FADD.FTZ R36, R37, R36 ;  /* 0x0000002425247221 */ /* 0x000fc80000010000 */
[----:B------:R-:W-:Y:S02]  /*0dc0*/  @P0 FADD.FTZ R36, R28, R36 ;  /* 0x000000241c240221 */ /* 0x000fe40000010000 */
.L_x_8363:
[----:B------:R-:W-:Y:S01]  /*0dd0*/  PRMT R37, RZ, 0x7610, R38 ;  /* 0x00007610ff257816 */ /* 0x000fe20000000026 */
[----:B------:R-:W-:Y:S05]  /*0de0*/  @P5 BRA `(.L_x_8364) ;  /* 0x0000003000005947 */ /* 0x000fea0003800000 */
[----:B------:R-:W-:Y:S05]  /*0df0*/  @!P0 BRA `(.L_x_8365) ;  /* 0x0000005000008947 */ /* 0x000fea0003800000 */
[----:B-----5:R-:W-:Y:S01]  /*0e00*/  FADD.FTZ R37, R29, R37 ;  /* 0x000000251d257221 */ /* 0x020fe20000010000 */
[----:B------:R-:W-:Y:S05]  /*0e10*/  BRA `(.L_x_8365) ;  /* 0x0000003000007947 */ /* 0x000fea0003800000 */
.L_x_8364:
[----:B-----5:R-:W-:-:S05]  /*0e20*/  PRMT R38, RZ, 0x7610, R22 ;  /* 0x00007610ff267816 */ /* 0x020fca0000000016 */
[----:B------:R-:W-:-:S04]  /*0e30*/  FADD.FTZ R37, R38, R37 ;  /* 0x0000002526257221 */ /* 0x000fc80000010000 */
[----:B------:R-:W-:Y:S02]  /*0e40*/  @P0 FADD.FTZ R37, R29, R37 ;  /* 0x000000251d250221 */ /* 0x000fe40000010000 */
.L_x_8365:
[----:B------:R-:W-:Y:S01]  /*0e50*/  PRMT R38, RZ, 0x5410, R39 ;  /* 0x00005410ff267816 */ /* 0x000fe20000000027 */
[----:B------:R-:W-:Y:S05]  /*0e60*/  @P5 BRA `(.L_x_8366) ;  /* 0x0000003000005947 */ /* 0x000fea0003800000 */
[----:B------:R-:W-:Y:S05]  /*0e70*/  @!P0 BRA `(.L_x_8367) ;  /* 0x0000005000008947 */ /* 0x000fea0003800000 */
[----:B-----5:R-:W-:Y:S01]  /*0e80*/  FADD.FTZ R38, R30, R38 ;  /* 0x000000261e267221 */ /* 0x020fe20000010000 */
[----:B------:R-:W-:Y:S05]  /*0e90*/  BRA `(.L_x_8367) ;  /* 0x0000003000007947 */ /* 0x000fea0003800000 */
.L_x_8366:
[----:B-----5:R-:W-:-:S05]  /*0ea0*/  PRMT R65, RZ, 0x5410, R23 ;  /* 0x00005410ff417816 */ /* 0x020fca0000000017 */
[----:B------:R-:W-:-:S04]  /*0eb0*/  FADD.FTZ R38, R65, R38 ;  /* 0x0000002641267221 */ /* 0x000fc80000010000 */
[----:B------:R-:W-:Y:S02]  /*0ec0*/  @P0 FADD.FTZ R38, R30, R38 ;  /* 0x000000261e260221 */ /* 0x000fe40000010000 */
.L_x_8367:
[----:B------:R-:W-:Y:S01]  /*0ed0*/  PRMT R39, RZ, 0x7610, R39 ;  /* 0x00007610ff277816 */ /* 0x000fe20000000027 */
[----:B------:R-:W-:Y:S05]  /*0ee0*/  @P5 BRA `(.L_x_8368) ;  /* 0x0000003000005947 */ /* 0x000fea0003800000 */
[----:B------:R-:W-:Y:S05]  /*0ef0*/  @!P0 BRA `(.L_x_8369) ;  /* 0x0000005000008947 */ /* 0x000fea0003800000 */
[----:B-----5:R-:W-:Y:S01]  /*0f00*/  FADD.FTZ R39, R31, R39 ;  /* 0x000000271f277221 */ /* 0x020fe20000010000 */
[----:B------:R-:W-:Y:S05]  /*0f10*/  BRA `(.L_x_8369) ;  /* 0x0000003000007947 */ /* 0x000fea0003800000 */
.L_x_8368:
[----:B-----5:R-:W-:-:S05]  /*0f20*/  PRMT R64, RZ, 0x7610, R23 ;  /* 0x00007610ff407816 */ /* 0x020fca0000000017 */
[----:B------:R-:W-:-:S04]  /*0f30*/  FADD.FTZ R39, R64, R39 ;  /* 0x0000002740277221 */ /* 0x000fc80000010000 */
[----:B------:R-:W-:Y:S02]  /*0f40*/  @P0 FADD.FTZ R39, R31, R39 ;  /* 0x000000271f270221 */ /* 0x000fe40000010000 */
.L_x_8369:
[C---:B------:R-:W-:Y:S02]  /*0f50*/  LEA R66, P0, R119.reuse, c[0x0][0x188], 0x5 ;  /* 0x0000620077427a11 */ /* 0x040fe400078028ff */
[C---:B------:R-:W-:Y:S02]  /*0f60*/  IADD3 R64, R119.reuse, 0x100, RZ ;  /* 0x0000010077407810 */ /* 0x040fe40007ffe0ff */
[----:B------:R-:W-:-:S05]  /*0f70*/  LEA.HI.X R67, R119, c[0x0][0x18c], RZ, 0x5, P0 ;  /* 0x0000630077437a11 */ /* 0x000fca00000f2cff */
[----:B------:R0:W-:Y:S04]  /*0f80*/  STG.E.128 [R66.64], R32 ;  /* 0x0000002042007986 */ /* 0x0001e8000c101d04 */
[----:B------:R0:W-:Y:S02]  /*0f90*/  STG.E.128 [R66.64+0x10], R36 ;  /* 0x0000102442007986 */ /* 0x0001e4000c101d04 */
.L_x_8353:
[----:B------:R-:W-:Y:S05]  /*0fa0*/  BSYNC B0 ;  /* 0x0000000000007941 */ /* 0x000fea0003800000 */
.L_x_8352:
[----:B------:R-:W-:Y:S01]  /*0fb0*/  BSSY B0, `(.L_x_8370) ;  /* 0x0000057000007945 */ /* 0x000fe20003800000 */
[----:B------:R-:W-:Y:S05]  /*0fc0*/  @!P3 BRA `(.L_x_8371) ;  /* 0x000005500000b947 */ /* 0x000fea0003800000 */
[----:B------:R-:W-:Y:S02]  /*0fd0*/  MOV R45, 0x10 ;  /* 0x00000010002d7802 */ /* 0x000fe40000000f00 */
[----:B------:R-:W-:Y:S02]  /*0fe0*/  ISETP.NE.U32.AND P5, PT, RZ, c[0x0][0x178], PT ;  /* 0x00005e00ff007a0c */ /* 0x000fe40003fa5070 */
[----:B------:R-:W-:Y:S01]  /*0ff0*/  ISETP.NE.U32.AND P0, PT, RZ, c[0x0][0x180], PT ;  /* 0x00006000ff007a0c */ /* 0x000fe20003f05070 */
[----:B------:R-:W-:Y:S01]  /*1000*/  IMAD.WIDE.U32 R44, R64, R45, c[0x0][0x170] ;  /* 0x00005c00402c7625 */ /* 0x000fe200078e002d */
[----:B------:R-:W-:-:S02]  /*1010*/  ISETP.NE.AND.EX P5, PT, RZ, c[0x0][0x17c], PT, P5 ;  /* 0x00005f00ff007a0c */ /* 0x000fc40003fa5350 */
[----:B------:R-:W-:-:S03]  /*1020*/  ISETP.NE.AND.EX P0, PT, RZ, c[0x0][0x184], PT, P0 ;  /* 0x00006100ff007a0c */ /* 0x000fc60003f05300 */
[----:B------:R-:W2:Y:S08]  /*1030*/  LDG.E.128 R44, [R44.64] ;  /* 0x000000042c2c7981 */ /* 0x000eb0000c1e1d00 */
[----:B------:R-:W-:-:S04]  /*1040*/  @P5 LEA R42, P6, R64, c[0x0][0x178], 0x4 ;  /* 0x00005e00402a5a11 */ /* 0x000fc800078c20ff */
[C---:B------:R-:W-:Y:S02]  /*1050*/  @P5 LEA.HI.X R43, R64.reuse, c[0x0][0x17c], RZ, 0x4, P6 ;  /* 0x00005f00402b5a11 */ /* 0x040fe400030f24ff */
[----:B------:R-:W-:-:S03]  /*1060*/  @P0 LEA R40, P6, R64, c[0x0][0x180], 0x5 ;  /* 0x0000600040280a11 */ /* 0x000fc600078c28ff */
[----:B-----5:R1:W5:Y:S01]  /*1070*/  @P5 LDG.E.128 R20, [R42.64] ;  /* 0x000000042a145981 */ /* 0x020362000c1e1d00 */
[----:B------:R-:W-:Y:S02]  /*1080*/  ISETP.NE.U32.AND P5, PT, RZ, c[0x0][0x178], PT ;  /* 0x00005e00ff007a0c */ /* 0x000fe40003fa5070 */
[----:B------:R-:W-:Y:S02]  /*1090*/  @P0 LEA.HI.X R41, R64, c[0x0][0x184], RZ, 0x5, P6 ;  /* 0x0000610040290a11 */ /* 0x000fe400030f2cff */
[----:B------:R-:W-:-:S03]  /*10a0*/  ISETP.NE.AND.EX P5, PT, RZ, c[0x0][0x17c], PT, P5 ;  /* 0x00005f00ff007a0c */ /* 0x000fc60003fa5350 */
[----:B------:R2:W5:Y:S04]  /*10b0*/  @P0 LDG.E.128 R24, [R40.64] ;  /* 0x0000000428180981 */ /* 0x000568000c1e1d00 */
[----:B------:R2:W5:Y:S02]  /*10c0*/  @P0 LDG.E.128 R28, [R40.64+0x10] ;  /* 0x00001004281c0981 */ /* 0x000564000c1e1d00 */
[----:B--2---:R-:W-:-:S04]  /*10d0*/  PRMT R40, RZ, 0x5410, R44 ;  /* 0x00005410ff287816 */ /* 0x004fc8000000002c */
[----:B------:R-:W-:Y:S05]  /*10e0*/  @P5 BRA `(.L_x_8372) ;  /* 0x0000003000005947 */ /* 0x000fea0003800000 */
[----:B-1----:R-:W-:Y:S05]  /*10f0*/  @!P0 BRA `(.L_x_8373) ;  /* 0x0000005000008947 */ /* 0x002fea0003800000 */
[----:B-----5:R-:W-:Y:S01]  /*1100*/  FADD.FTZ R40, R24, R40 ;  /* 0x0000002818287221 */ /* 0x020fe20000010000 */
[----:B------:R-:W-:Y:S05]  /*1110*/  BRA `(.L_x_8373) ;  /* 0x0000003000007947 */ /* 0x000fea0003800000 */
.L_x_8372:
[----:B-1---5:R-:W-:-:S05]  /*1120*/  PRMT R41, RZ, 0x5410, R20 ;  /* 0x00005410ff297816 */ /* 0x022fca0000000014 */
[----:B------:R-:W-:-:S04]  /*1130*/  FADD.FTZ R40, R41, R40 ;  /* 0x0000002829287221 */ /* 0x000fc80000010000 */
[----:B------:R-:W-:Y:S02]  /*1140*/  @P0 FADD.FTZ R40, R24, R40 ;  /* 0x0000002818280221 */ /* 0x000fe40000010000 */
.L_x_8373:
[----:B------:R-:W-:Y:S01]  /*1150*/  PRMT R41, RZ, 0x7610, R44 ;  /* 0x00007610ff297816 */ /* 0x000fe2000000002c */
[----:B------:R-:W-:Y:S05]  /*1160*/  @P5 BRA `(.L_x_8374) ;  /* 0x0000003000005947 */ /* 0x000fea0003800000 */
[----:B------:R-:W-:Y:S05]  /*1170*/  @!P0 BRA `(.L_x_8375) ;  /* 0x0000005000008947 */ /* 0x000fea0003800000 */
[----:B-----5:R-:W-:Y:S01]  /*1180*/  FADD.FTZ R41, R25, R41 ;  /* 0x0000002919297221 */ /* 0x020fe20000010000 */
[----:B------:R-:W-:Y:S05]  /*1190*/  BRA `(.L_x_8375) ;  /* 0x0000003000007947 */ /* 0x000fea0003800000 */
.L_x_8374:
[----:B-----5:R-:W-:-:S05]  /*11a0*/  PRMT R42, RZ, 0x7610, R20 ;  /* 0x00007610ff2a7816 */ /* 0x020fca0000000014 */
[----:B------:R-:W-:-:S04]  /*11b0*/  FADD.FTZ R41, R42, R41 ;  /* 0x000000292a297221 */ /* 0x000fc80000010000 */
[----:B------:R-:W-:Y:S02]  /*11c0*/  @P0 FADD.FTZ R41, R25, R41 ;  /* 0x0000002919290221 */ /* 0x000fe40000010000 */
.L_x_8375:
[----:B------:R-:W-:Y:S01]  /*11d0*/  PRMT R42, RZ, 0x5410, R45 ;  /* 0x00005410ff2a7816 */ /* 0x000fe2000000002d */
[----:B------:R-:W-:Y:S05]  /*11e0*/  @P5 BRA `(.L_x_8376) ;  /* 0x0000003000005947 */ /* 0x000fea0003800000 */
[----:B------:R-:W-:Y:S05]  /*11f0*/  @!P0 BRA `(.L_x_8377) ;  /* 0x0000005000008947 */ /* 0x000fea0003800000 */
[----:B-----5:R-:W-:Y:S01]  /*1200*/  FADD.FTZ R42, R26, R42 ;  /* 0x0000002a1a2a7221 */ /* 0x020fe20000010000 */
[----:B------:R-:W-:Y:S05]  /*1210*/  BRA `(.L_x_8377) ;  /* 0x0000003000007947 */ /* 0x000fea0003800000 */
.L_x_8376:
[----:B-----5:R-:W-:-:S05]  /*1220*/  PRMT R43, RZ, 0x5410, R21 ;  /* 0x00005410ff2b7816 */ /* 0x020fca0000000015 */
[----:B------:R-:W-:-:S04]  /*1230*/  FADD.FTZ R42, R43, R42 ;  /* 0x0000002a2b2a7221 */ /* 0x000fc80000010000 */
[----:B------:R-:W-:Y:S02]  /*1240*/  @P0 FADD.FTZ R42, R26, R42 ;  /* 0x0000002a1a2a0221 */ /* 0x000fe40000010000 */
.L_x_8377:
[----:B------:R-:W-:Y:S01]  /*1250*/  PRMT R43, RZ, 0x7610, R45 ;  /* 0x00007610ff2b7816 */ /* 0x000fe2000000002d */
[----:B------:R-:W-:Y:S05]  /*1260*/  @P5 BRA `(.L_x_8378) ;  /* 0x0000003000005947 */ /* 0x000fea0003800000 */
[----:B------:R-:W-:Y:S05]  /*1270*/  @!P0 BRA `(.L_x_8379) ;  /* 0x0000005000008947 */ /* 0x000fea0003800000 */
[----:B-----5:R-:W-:Y:S01]  /*1280*/  FADD.FTZ R43, R27, R43 ;  /* 0x0000002b1b2b7221 */ /* 0x020fe20000010000 */
[----:B------:R-:W-:Y:S05]  /*1290*/  BRA `(.L_x_8379) ;  /* 0x0000003000007947 */ /* 0x000fea0003800000 */
.L_x_8378:
[----:B-----5:R-:W-:-:S05]  /*12a0*/  PRMT R44, RZ, 0x7610, R21 ;  /* 0x00007610ff2c7816 */ /* 0x020fca0000000015 */
[----:B------:R-:W-:-:S04]  /*12b0*/  FADD.FTZ R43, R44, R43 ;  /* 0x0000002b2c2b7221 */ /* 0x000fc80000010000 */
[----:B------:R-:W-:Y:S02]  /*12c0*/  @P0 FADD.FTZ R43, R27, R43 ;  /* 0x0000002b1b2b0221 */ /* 0x000fe40000010000 */
.L_x_8379:
[----:B------:R-:W-:Y:S01]  /*12d0*/  PRMT R44, RZ, 0x5410, R46 ;  /* 0x00005410ff2c7816 */ /* 0x000fe2000000002e */
[----:B------:R-:W-:Y:S05]  /*12e0*/  @P5 BRA `(.L_x_8380) ;  /* 0x0000003000005947 */ /* 0x000fea0003800000 */
[----:B------:R-:W-:Y:S05]  /*12f0*/  @!P0 BRA `(.L_x_8381) ;  /* 0x0000005000008947 */ /* 0x000fea0003800000 */
[----:B-----5:R-:W-:Y:S01]  /*1300*/  FADD.FTZ R44, R28, R44 ;  /* 0x0000002c1c2c7221 */ /* 0x020fe20000010000 */
[----:B------:R-:W-:Y:S05]  /*1310*/  BRA `(.L_x_8381) ;  /* 0x0000003000007947 */ /* 0x000fea0003800000 */
.L_x_8380:
[----:B-----5:R-:W-:-:S05]  /*1320*/  PRMT R45, RZ, 0x5410, R22 ;  /* 0x00005410ff2d7816 */ /* 0x020fca0000000016 */
[----:B------:R-:W-:-:S04]  /*1330*/  FADD.FTZ R44, R45, R44 ;  /* 0x0000002c2d2c7221 */ /* 0x000fc80000010000 */
[----:B------:R-:W-:Y:S02]  /*1340*/  @P0 FADD.FTZ R44, R28, R44 ;  /* 0x0000002c1c2c0221 */ /* 0x000fe40000010000 */
.L_x_8381:
[----:B------:R-:W-:Y:S01]  /*1350*/  PRMT R45, RZ, 0x7610, R46 ;  /* 0x00007610ff2d7816 */ /* 0x000fe2000000002e */
[----:B------:R-:W-:Y:S05]  /*1360*/  @P5 BRA `(.L_x_8382) ;  /* 0x0000003000005947 */ /* 0x000fea0003800000 */
[----:B------:R-:W-:Y:S05]  /*1370*/  @!P0 BRA `(.L_x_8383) ;  /* 0x0000005000008947 */ /* 0x000fea0003800000 */
[----:B-----5:R-:W-:Y:S01]  /*1380*/  FADD.FTZ R45, R29, R45 ;  /* 0x0000002d1d2d7221 */ /* 0x020fe20000010000 */
[----:B------:R-:W-:Y:S05]  /*1390*/  BRA `(.L_x_8383) ;  /* 0x0000003000007947 */ /* 0x000fea0003800000 */
.L_x_8382:
[----:B-----5:R-:W-:-:S05]  /*13a0*/  PRMT R46, RZ, 0x7610, R22 ;  /* 0x00007610ff2e7816 */ /* 0x020fca0000000016 */
[----:B------:R-:W-:-:S04]  /*13b0*/  FADD.FTZ R45, R46, R45 ;  /* 0x0000002d2e2d7221 */ /* 0x000fc80000010000 */
[----:B------:R-:W-:Y:S02]  /*13c0*/  @P0 FADD.FTZ R45, R29, R45 ;  /* 0x0000002d1d2d0221 */ /* 0x000fe40000010000 */
.L_x_8383:
[----:B------:R-:W-:Y:S01]  /*13d0*/  PRMT R46, RZ, 0x5410, R47 ;  /* 0x00005410ff2e7816 */ /* 0x000fe2000000002f */
[----:B------:R-:W-:Y:S05]  /*13e0*/  @P5 BRA `(.L_x_8384) ;  /* 0x0000003000005947 */ /* 0x000fea0003800000 */
[----:B------:R-:W-:Y:S05]  /*13f0*/  @!P0 BRA `(.L_x_8385) ;  /* 0x0000005000008947 */ /* 0x000fea0003800000 */
[----:B-----5:R-:W-:Y:S01]  /*1400*/  FADD.FTZ R46, R30, R46 ;  /* 0x0000002e1e2e7221 */ /* 0x020fe20000010000 */
[----:B------:R-:W-:Y:S05]  /*1410*/  BRA `(.L_x_8385) ;  /* 0x0000003000007947 */ /* 0x000fea0003800000 */
.L_x_8384:
[----:B-----5:R-:W-:-:S05]  /*1420*/  PRMT R65, RZ, 0x5410, R23 ;  /* 0x00005410ff417816 */ /* 0x020fca0000000017 */
[----:B------:R-:W-:-:S04]  /*1430*/  FADD.FTZ R46, R65, R46 ;  /* 0x0000002e412e7221 */ /* 0x000fc80000010000 */
[----:B------:R-:W-:Y:S02]  /*1440*/  @P0 FADD.FTZ R46, R30, R46 ;  /* 0x0000002e1e2e0221 */ /* 0x000fe40000010000 */
.L_x_8385:
[----:B------:R-:W-:Y:S01]  /*1450*/  PRMT R47, RZ, 0x7610, R47 ;  /* 0x00007610ff2f7816 */ /* 0x000fe2000000002f */
[----:B------:R-:W-:Y:S05]  /*1460*/  @P5 BRA `(.L_x_8386) ;  /* 0x0000003000005947 */ /* 0x000fea0003800000 */
[----:B------:R-:W-:Y:S05]  /*1470*/  @!P0 BRA `(.L_x_8387) ;  /* 0x0000005000008947 */ /* 0x000fea0003800000 */
[----:B-----5:R-:W-:Y:S01]  /*1480*/  FADD.FTZ R47, R31, R47 ;  /* 0x0000002f1f2f7221 */ /* 0x020fe20000010000 */
[----:B------:R-:W-:Y:S05]  /*1490*/  BRA `(.L_x_8387) ;  /* 0x0000003000007947 */ /* 0x000fea0003800000 */
.L_x_8386:
[----:B0----5:R-:W-:-:S05]  /*14a0*/  PRMT R66, RZ, 0x7610, R23 ;  /* 0x00007610ff427816 */ /* 0x021fca0000000017 */
[----:B------:R-:W-:-:S04]  /*14b0*/  FADD.FTZ R47, R66, R47 ;  /* 0x0000002f422f7221 */ /* 0x000fc80000010000 */
[----:B------:R-:W-:Y:S02]  /*14c0*/  @P0 FADD.FTZ R47, R31, R47 ;  /* 0x0000002f1f2f0221 */ /* 0x000fe40000010000 */
.L_x_8387:
[----:B0-----:R-:W-:-:S04]  /*14d0*/  LEA R66, P0, R64, c[0x0][0x188], 0x5 ;  /* 0x0000620040427a11 */ /* 0x001fc800078028ff */
[C---:B------:R-:W-:Y:S02]  /*14e0*/  LEA.HI.X R67, R64.reuse, c[0x0][0x18c], RZ, 0x5, P0 ;  /* 0x0000630040437a11 */ /* 0x040fe400000f2cff */
[----:B------:R-:W-:-:S03]  /*14f0*/  IADD3 R64, R64, 0x100, RZ ;  /* 0x0000010040407810 */ /* 0x000fc60007ffe0ff */
[----:B------:R0:W-:Y:S04]  /*1500*/  STG.E.128 [R66.64], R40 ;  /* 0x0000002842007986 */ /* 0x0001e8000c101d04 */
[----:B------:R0:W-:Y:S02]  /*1510*/  STG.E.128 [R66.64+0x10], R44 ;  /* 0x0000102c42007986 */ /* 0x0001e4000c101d04 */
.L_x_8371:
[----:B------:R-:W-:Y:S05]  /*1520*/  BSYNC B0 ;  /* 0x0000000000007941 */ /* 0x000fea0003800000 */
.L_x_8370:
[----:B------:R-:W-:Y:S01]  /*1530*/  BSSY B0, `(.L_x_8388) ;  /* 0x0000057000007945 */ /* 0x000fe20003800000 */
[----:B------:R-:W-:Y:S05]  /*1540*/  @!P2 BRA `(.L_x_8389) ;  /* 0x000005500000a947 */ /* 0x000fea0003800000 */
[----:B------:R-:W-:Y:S01]  /*1550*/  HFMA2.MMA R53, -RZ, RZ, 0, 9.5367431640625e-07 ;  /* 0x00000010ff357435 */ /* 0x000fe200000001ff */
[----:B------:R-:W-:Y:S02]  /*1560*/  ISETP.NE.U32.AND P5, PT, RZ, c[0x0][0x178], PT ;  /* 0x00005e00ff007a0c */ /* 0x000fe40003fa5070 */
[----:B------:R-:W-:Y:S02]  /*1570*/  ISETP.NE.U32.AND P0, PT, RZ, c[0x0][0x180], PT ;  /* 0x00006000ff007a0c */ /* 0x000fe40003f05070 */
[----:B------:R-:W-:-:S02]  /*1580*/  ISETP.NE.AND.EX P5, PT, RZ, c[0x0][0x17c], PT, P5 ;  /* 0x00005f00ff007a0c */ /* 0x000fc40003fa5350 */
[----:B------:R-:W-:-:S03]  /*1590*/  ISETP.NE.AND.EX P0, PT, RZ, c[0x0][0x184], PT, P0 ;  /* 0x00006100ff007a0c */ /* 0x000fc60003f05300 */
[----:B------:R-:W-:-:S06]  /*15a0*/  IMAD.WIDE.U32 R52, R64, R53, c[0x0][0x170] ;  /* 0x00005c0040347625 */ /* 0x000fcc00078e0035 */
[----:B------:R-:W2:Y:S02]  /*15b0*/  LDG.E.128 R52, [R52.64] ;  /* 0x0000000434347981 */ /* 0x000ea4000c1e1d00 */
        /* <DEDUP_REMOVED lines=14> */
.L_x_8390:
[----:B-1---5:R-:W-:-:S05]  /*16a0*/  PRMT R49, RZ, 0x5410, R20 ;  /* 0x00005410ff317816 */ /* 0x022fca0000000014 */
[----:B------:R-:W-:-:S04]  /*16b0*/  FADD.FTZ R48, R49, R48 ;  /* 0x0000003031307221 */ /* 0x000fc80000010000 */
[----:B------:R-:W-:Y:S02]  /*16c0*/  @P0 FADD.FTZ R48, R24, R48 ;  /* 0x0000003018300221 */ /* 0x000fe40000010000 */
.L_x_8391:
[----:B------:R-:W-:Y:S01]  /*16d0*/  PRMT R49, RZ, 0x7610, R52 ;  /* 0x00007610ff317816 */ /* 0x000fe20000000034 */
[----:B------:R-:W-:Y:S05]  /*16e0*/  @P5 BRA `(.L_x_8392) ;  /* 0x0000003000005947 */ /* 0x000fea0003800000 */
[----:B------:R-:W-:Y:S05]  /*16f0*/  @!P0 BRA `(.L_x_8393) ;  /* 0x0000005000008947 */ /* 0x000fea0003800000 */
[----:B-----5:R-:W-:Y:S01]  /*1700*/  FADD.FTZ R49, R25, R49 ;  /* 0x0000003119317221 */ /* 0x020fe20000010000 */
[----:B------:R-:W-:Y:S05]  /*1710*/  BRA `(.L_x_8393) ;  /* 0x0000003000007947 */ /* 0x000fea0003800000 */
.L_x_8392:
[----:B-----5:R-:W-:-:S05]  /*1720*/  PRMT R50, RZ, 0x7610, R20 ;  /* 0x00007610ff327816 */ /* 0x020fca0000000014 */
[----:B------:R-:W-:-:S04]  /*1730*/  FADD.FTZ R49, R50, R49 ;  /* 0x0000003132317221 */ /* 0x000fc80000010000 */
[----:B------:R-:W-:Y:S02]  /*1740*/  @P0 FADD.FTZ R49, R25, R49 ;  /* 0x0000003119310221 */ /* 0x000fe40000010000 */
.L_x_8393:
[----:B------:R-:W-:Y:S01]  /*1750*/  PRMT R50, RZ, 0x5410, R53 ;  /* 0x00005410ff327816 */ /* 0x000fe20000000035 */
[----:B------:R-:W-:Y:S05]  /*1760*/  @P5 BRA `(.L_x_8394) ;  /* 0x0000003000005947 */ /* 0x000fea0003800000 */
[----:B------:R-:W-:Y:S05]  /*1770*/  @!P0 BRA `(.L_x_8395) ;  /* 0x0000005000008947 */ /* 0x000fea0003800000 */
[----:B-----5:R-:W-:Y:S01]  /*1780*/  FADD.FTZ R50, R26, R50 ;  /* 0x000000321a327221 */ /* 0x020fe20000010000 */
[----:B------:R-:W-:Y:S05]  /*1790*/  BRA `(.L_x_8395) ;  /* 0x0000003000007947 */ /* 0x000fea0003800000 */
.L_x_8394:
[----:B-----5:R-:W-:-:S05]  /*17a0*/  PRMT R51, RZ, 0x5410, R21 ;  /* 0x00005410ff337816 */ /* 0x020fca0000000015 */
[----:B------:R-:W-:-:S04]  /*17b0*/  FADD.FTZ R50, R51, R50 ;  /* 0x0000003233327221 */ /* 0x000fc80000010000 */
[----:B------:R-:W-:Y:S02]  /*17c0*/  @P0 FADD.FTZ R50, R26, R50 ;  /* 0x000000321a320221 */ /* 0x000fe40000010000 */
.L_x_8395:
[----:B------:R-:W-:Y:S01]  /*17d0*/  PRMT R51, RZ, 0x7610, R53 ;  /* 0x00007610ff337816 */ /* 0x000fe20000000035 */
[----:B------:R-:W-:Y:S05]  /*17e0*/  @P5 BRA `(.L_x_8396) ;  /* 0x0000003000005947 */ /* 0x000fea0003800000 */
[----:B------:R-:W-:Y:S05]  /*17f0*/  @!P0 BRA `(.L_x_8397) ;  /* 0x0000005000008947 */ /* 0x000fea0003800000 */
[----:B-----5:R-:W-:Y:S01]  /*1800*/  FADD.FTZ R51, R27, R51 ;  /* 0x000000331b337221 */ /* 0x020fe20000010000 */
[----:B------:R-:W-:Y:S05]  /*1810*/  BRA `(.L_x_8397) ;  /* 0x0000003000007947 */ /* 0x000fea0003800000 */
.L_x_8396:
[----:B-----5:R-:W-:-:S05]  /*1820*/  PRMT R52, RZ, 0x7610, R21 ;  /* 0x00007610ff347816 */ /* 0x020fca0000000015 */
[----:B------:R-:W-:-:S04]  /*1830*/  FADD.FTZ R51, R52, R51 ;  /* 0x0000003334337221 */ /* 0x000fc80000010000 */
[----:B------:R-:W-:Y:S02]  /*1840*/  @P0 FADD.FTZ R51, R27, R51 ;  /* 0x000000331b330221 */ /* 0x000fe40000010000 */
.L_x_8397:
[----:B------:R-:W-:Y:S01]  /*1850*/  PRMT R52, RZ, 0x5410, R54 ;  /* 0x00005410ff347816 */ /* 0x000fe20000000036 */
[----:B------:R-:W-:Y:S05]  /*1860*/  @P5 BRA `(.L_x_8398) ;  /* 0x0000003000005947 */ /* 0x000fea0003800000 */
[----:B------:R-:W-:Y:S05]  /*1870*/  @!P0 BRA `(.L_x_8399) ;  /* 0x0000005000008947 */ /* 0x000fea0003800000 */
[----:B-----5:R-:W-:Y:S01]  /*1880*/  FADD.FTZ R52, R28, R52 ;  /* 0x000000341c347221 */ /* 0x020fe20000010000 */
[----:B------:R-:W-:Y:S05]  /*1890*/  BRA `(.L_x_8399) ;  /* 0x0000003000007947 */ /* 0x000fea0003800000 */
.L_x_8398:
[----:B-----5:R-:W-:-:S05]  /*18a0*/  PRMT R53, RZ, 0x5410, R22 ;  /* 0x00005410ff357816 */ /* 0x020fca0000000016 */
[----:B------:R-:W-:-:S04]  /*18b0*/  FADD.FTZ R52, R53, R52 ;  /* 0x0000003435347221 */ /* 0x000fc80000010000 */
[----:B------:R-:W-:Y:S02]  /*18c0*/  @P0 FADD.FTZ R52, R28, R52 ;  /* 0x000000341c340221 */ /* 0x000fe40000010000 */
.L_x_8399:
[----:B------:R-:W-:Y:S01]  /*18d0*/  PRMT R53, RZ, 0x7610, R54 ;  /* 0x00007610ff357816 */ /* 0x000fe20000000036 */
[----:B------:R-:W-:Y:S05]  /*18e0*/  @P5 BRA `(.L_x_8400) ;  /* 0x0000003000005947 */ /* 0x000fea0003800000 */
[----:B------:R-:W-:Y:S05]  /*18f0*/  @!P0 BRA `(.L_x_8401) ;  /* 0x0000005000008947 */ /* 0x000fea0003800000 */
[----:B-----5:R-:W-:Y:S01]  /*1900*/  FADD.FTZ R53, R29, R53 ;  /* 0x000000351d357221 */ /* 0x020fe20000010000 */
[----:B------:R-:W-:Y:S05]  /*1910*/  BRA `(.L_x_8401) ;  /* 0x0000003000007947 */ /* 0x000fea0003800000 */
.L_x_8400:
[----:B-----5:R-:W-:-:S05]  /*1920*/  PRMT R54, RZ, 0x7610, R22 ;  /* 0x00007610ff367816 */ /* 0x020fca0000000016 */
[----:B------:R-:W-:-:S04]  /*1930*/  FADD.FTZ R53, R54, R53 ;  /* 0x0000003536357221 */ /* 0x000fc80000010000 */
[----:B------:R-:W-:Y:S02]  /*1940*/  @P0 FADD.FTZ R53, R29, R53 ;  /* 0x000000351d350221 */ /* 0x000fe40000010000 */
.L_x_8401:
[----:B------:R-:W-:Y:S01]  /*1950*/  PRMT R54, RZ, 0x5410, R55 ;  /* 0x00005410ff367816 */ /* 0x000fe20000000037 */
[----:B------:R-:W-:Y:S05]  /*1960*/  @P5 BRA `(.L_x_8402) ;  /* 0x0000003000005947 */ /* 0x000fea0003800000 */
[----:B------:R-:W-:Y:S05]  /*1970*/  @!P0 BRA `(.L_x_8403) ;  /* 0x0000005000008947 */ /* 0x000fea0003800000 */
[----:B-----5:R-:W-:Y:S01]  /*1980*/  FADD.FTZ R54, R30, R54 ;  /* 0x000000361e367221 */ /* 0x020fe20000010000 */
[----:B------:R-:W-:Y:S05]  /*1990*/  BRA `(.L_x_8403) ;  /* 0x0000003000007947 */ /* 0x000fea0003800000 */
.L_x_8402:
[----:B-----5:R-:W-:-:S05]  /*19a0*/  PRMT R65, RZ, 0x5410, R23 ;  /* 0x00005410ff417816 */ /* 0x020fca0000000017 */
[----:B------:R-:W-:-:S04]  /*19b0*/  FADD.FTZ R54, R65, R54 ;  /* 0x0000003641367221 */ /* 0x000fc80000010000 */
[----:B------:R-:W-:Y:S02]  /*19c0*/  @P0 FADD.FTZ R54, R30, R54 ;  /* 0x000000361e360221 */ /* 0x000fe40000010000 */
.L_x_8403:
[----:B------:R-:W-:Y:S01]  /*19d0*/  PRMT R55, RZ, 0x7610, R55 ;  /* 0x00007610ff377816 */ /* 0x000fe20000000037 */
[----:B------:R-:W-:Y:S05]  /*19e0*/  @P5 BRA `(.L_x_8404) ;  /* 0x0000003000005947 */ /* 0x000fea0003800000 */
[----:B------:R-:W-:Y:S05]  /*19f0*/  @!P0 BRA `(.L_x_8405) ;  /* 0x0000005000008947 */ /* 0x000fea0003800000 */
[----:B-----5:R-:W-:Y:S01]  /*1a00*/  FADD.FTZ R55, R31, R55 ;  /* 0x000000371f377221 */ /* 0x020fe20000010000 */
[----:B------:R-:W-:Y:S05]  /*1a10*/  BRA `(.L_x_8405) ;  /* 0x0000003000007947 */ /* 0x000fea0003800000 */
.L_x_8404:
[----:B0----5:R-:W-:-:S05]  /*1a20*/  PRMT R66, RZ, 0x7610, R23 ;  /* 0x00007610ff427816 */ /* 0x021fca0000000017 */
[----:B------:R-:W-:-:S04]  /*1a30*/  FADD.FTZ R55, R66, R55 ;  /* 0x0000003742377221 */ /* 0x000fc80000010000 */
[----:B------:R-:W-:Y:S02]  /*1a40*/  @P0 FADD.FTZ R55, R31, R55 ;  /* 0x000000371f370221 */ /* 0x000fe40000010000 */
.L_x_8405:
[----:B0-----:R-:W-:-:S04]  /*1a50*/  LEA R66, P0, R64, c[0x0][0x188], 0x5 ;  /* 0x0000620040427a11 */ /* 0x001fc800078028ff */
[C---:B------:R-:W-:Y:S02]  /*1a60*/  LEA.HI.X R67, R64.reuse, c[0x0][0x18c], RZ, 0x5, P0 ;  /* 0x0000630040437a11 */ /* 0x040fe400000f2cff */
[----:B------:R-:W-:-:S03]  /*1a70*/  IADD3 R64, R64, 0x100, RZ ;  /* 0x0000010040407810 */ /* 0x000fc60007ffe0ff */
[----:B------:R0:W-:Y:S04]  /*1a80*/  STG.E.128 [R66.64], R48 ;  /* 0x0000003042007986 */ /* 0x0001e8000c101d04 */
[----:B------:R0:W-:Y:S02]  /*1a90*/  STG.E.128 [R66.64+0x10], R52 ;  /* 0x0000103442007986 */ /* 0x0001e4000c101d04 */
.L_x_8389:
[----:B------:R-:W-:Y:S05]  /*1aa0*/  BSYNC B0 ;  /* 0x0000000000007941 */ /* 0x000fea0003800000 */
.L_x_8388:
        /* <DEDUP_REMOVED lines=23> */
.L_x_8408:
[----:B-1---5:R-:W-:-:S05]  /*1c20*/  PRMT R57, RZ, 0x5410, R20 ;  /* 0x00005410ff397816 */ /* 0x022fca0000000014 */
[----:B------:R-:W-:-:S04]  /*1c30*/  FADD.FTZ R56, R57, R56 ;  /* 0x0000003839387221 */ /* 0x000fc80000010000 */
[----:B------:R-:W-:Y:S02]  /*1c40*/  @P0 FADD.FTZ R56, R24, R56 ;  /* 0x0000003818380221 */ /* 0x000fe40000010000 */
.L_x_8409:
[----:B------:R-:W-:Y:S01]  /*1c50*/  PRMT R57, RZ, 0x7610, R60 ;  /* 0x00007610ff397816 */ /* 0x000fe2000000003c */
[----:B------:R-:W-:Y:S05]  /*1c60*/  @P5 BRA `(.L_x_8410) ;  /* 0x0000003000005947 */ /* 0x000fea0003800000 */
[----:B------:R-:W-:Y:S05]  /*1c70*/  @!P0 BRA `(.L_x_8411) ;  /* 0x0000005000008947 */ /* 0x000fea0003800000 */
[----:B-----5:R-:W-:Y:S01]  /*1c80*/  FADD.FTZ R57, R25, R57 ;  /* 0x0000003919397221 */ /* 0x020fe20000010000 */
[----:B------:R-:W-:Y:S05]  /*1c90*/  BRA `(.L_x_8411) ;  /* 0x0000003000007947 */ /* 0x000fea0003800000 */
.L_x_8410:
[----:B-----5:R-:W-:-:S05]  /*1ca0*/  PRMT R58, RZ, 0x7610, R20 ;  /* 0x00007610ff3a7816 */ /* 0x020fca0000000014 */
[----:B------:R-:W-:-:S04]  /*1cb0*/  FADD.FTZ R57, R58, R57 ;  /* 0x000000393a397221 */ /* 0x000fc80000010000 */
[----:B------:R-:W-:Y:S02]  /*1cc0*/  @P0 FADD.FTZ R57, R25, R57 ;  /* 0x0000003919390221 */ /* 0x000fe40000010000 */
.L_x_8411:
[----:B------:R-:W-:Y:S01]  /*1cd0*/  PRMT R58, RZ, 0x5410, R61 ;  /* 0x00005410ff3a7816 */ /* 0x000fe2000000003d */
[----:B------:R-:W-:Y:S05]  /*1ce0*/  @P5 BRA `(.L_x_8412) ;  /* 0x0000003000005947 */ /* 0x000fea0003800000 */
[----:B------:R-:W-:Y:S05]  /*1cf0*/  @!P0 BRA `(.L_x_8413) ;  /* 0x0000005000008947 */ /* 0x000fea0003800000 */
[----:B-----5:R-:W-:Y:S01]  /*1d00*/  FADD.FTZ R58, R26, R58 ;  /* 0x0000003a1a3a7221 */ /* 0x020fe20000010000 */
[----:B------:R-:W-:Y:S05]  /*1d10*/  BRA `(.L_x_8413) ;  /* 0x0000003000007947 */ /* 0x000fea0003800000 */
.L_x_8412:
[----:B-----5:R-:W-:-:S05]  /*1d20*/  PRMT R59, RZ, 0x5410, R21 ;  /* 0x00005410ff3b7816 */ /* 0x020fca0000000015 */
[----:B------:R-:W-:-:S04]  /*1d30*/  FADD.FTZ R58, R59, R58 ;  /* 0x0000003a3b3a7221 */ /* 0x000fc80000010000 */
[----:B------:R-:W-:Y:S02]  /*1d40*/  @P0 FADD.FTZ R58, R26, R58 ;  /* 0x0000003a1a3a0221 */ /* 0x000fe40000010000 */
.L_x_8413:
[----:B------:R-:W-:Y:S01]  /*1d50*/  PRMT R59, RZ, 0x7610, R61 ;  /* 0x00007610ff3b7816 */ /* 0x000fe2000000003d */
[----:B------:R-:W-:Y:S05]  /*1d60*/  @P5 BRA `(.L_x_8414) ;  /* 0x0000003000005947 */ /* 0x000fea0003800000 */
[----:B------:R-:W-:Y:S05]  /*1d70*/  @!P0 BRA `(.L_x_8415) ;  /* 0x0000005000008947 */ /* 0x000fea0003800000 */
[----:B-----5:R-:W-:Y:S01]  /*1d80*/  FADD.FTZ R59, R27, R59 ;  /* 0x0000003b1b3b7221 */ /* 0x020fe20000010000 */
[----:B------:R-:W-:Y:S05]  /*1d90*/  BRA `(.L_x_8415) ;  /* 0x0000003000007947 */ /* 0x000fea0003800000 */
.L_x_8414:
[----:B-----5:R-:W-:-:S05]  /*1da0*/  PRMT R60, RZ, 0x7610, R21 ;  /* 0x00007610ff3c7816 */ /* 0x020fca0000000015 */
[----:B------:R-:W-:-:S04]  /*1db0*/  FADD.FTZ R59, R60, R59 ;  /* 0x0000003b3c3b7221 */ /* 0x000fc80000010000 */
[----:B------:R-:W-:Y:S02]  /*1dc0*/  @P0 FADD.FTZ R59, R27, R59 ;  /* 0x0000003b1b3b0221 */ /* 0x000fe40000010000 */
.L_x_8415:
[----:B------:R-:W-:Y:S01]  /*1dd0*/  PRMT R60, RZ, 0x5410, R62 ;  /* 0x00005410ff3c7816 */ /* 0x000fe2000000003e */
[----:B------:R-:W-:Y:S05]  /*1de0*/  @P5 BRA `(.L_x_8416) ;  /* 0x0000003000005947 */ /* 0x000fea0003800000 */
[----:B------:R-:W-:Y:S05]  /*1df0*/  @!P0 BRA `(.L_x_8417) ;  /* 0x0000005000008947 */ /* 0x000fea0003800000 */
[----:B-----5:R-:W-:Y:S01]  /*1e00*/  FADD.FTZ R60, R28, R60 ;  /* 0x0000003c1c3c7221 */ /* 0x020fe20000010000 */
[----:B------:R-:W-:Y:S05]  /*1e10*/  BRA `(.L_x_8417) ;  /* 0x0000003000007947 */ /* 0x000fea0003800000 */
.L_x_8416:
[----:B-----5:R-:W-:-:S05]  /*1e20*/  PRMT R61, RZ, 0x5410, R22 ;  /* 0x00005410ff3d7816 */ /* 0x020fca0000000016 */
[----:B------:R-:W-:-:S04]  /*1e30*/  FADD.FTZ R60, R61, R60 ;  /* 0x0000003c3d3c7221 */ /* 0x000fc80000010000 */
[----:B------:R-:W-:Y:S02]  /*1e40*/  @P0 FADD.FTZ R60, R28, R60 ;  /* 0x0000003c1c3c0221 */ /* 0x000fe40000010000 */
.L_x_8417:
[----:B------:R-:W-:Y:S01]  /*1e50*/  PRMT R61, RZ, 0x7610, R62 ;  /* 0x00007610ff3d7816 */ /* 0x000fe2000000003e */
[----:B------:R-:W-:Y:S05]  /*1e60*/  @P5 BRA `(.L_x_8418) ;  /* 0x0000003000005947 */ /* 0x000fea0003800000 */
[----:B------:R-:W-:Y:S05]  /*1e70*/  @!P0 BRA `(.L_x_8419) ;  /* 0x0000005000008947 */ /* 0x000fea0003800000 */
[----:B-----5:R-:W-:Y:S01]  /*1e80*/  FADD.FTZ R61, R29, R61 ;  /* 0x0000003d1d3d7221 */ /* 0x020fe20000010000 */
[----:B------:R-:W-:Y:S05]  /*1e90*/  BRA `(.L_x_8419) ;  /* 0x0000003000007947 */ /* 0x000fea0003800000 */
.L_x_8418:
[----:B-----5:R-:W-:-:S05]  /*1ea0*/  PRMT R62, RZ, 0x7610, R22 ;  /* 0x00007610ff3e7816 */ /* 0x020fca0000000016 */
[----:B------:R-:W-:-:S04]  /*1eb0*/  FADD.FTZ R61, R62, R61 ;  /* 0x0000003d3e3d7221 */ /* 0x000fc80000010000 */
[----:B------:R-:W-:Y:S02]  /*1ec0*/  @P0 FADD.FTZ R61, R29, R61 ;  /* 0x0000003d1d3d0221 */ /* 0x000fe40000010000 */
.L_x_8419:
[----:B------:R-:W-:Y:S01]  /*1ed0*/  PRMT R62, RZ, 0x5410, R63 ;  /* 0x00005410ff3e7816 */ /* 0x000fe2000000003f */
[----:B------:R-:W-:Y:S05]  /*1ee0*/  @P5 BRA `(.L_x_8420) ;  /* 0x0000003000005947 */ /* 0x000fea0003800000 */
[----:B------:R-:W-:Y:S05]  /*1ef0*/  @!P0 BRA `(.L_x_8421) ;  /* 0x0000005000008947 */ /* 0x000fea0003800000 */
[----:B-----5:R-:W-:Y:S01]  /*1f00*/  FADD.FTZ R62, R30, R62 ;  /* 0x0000003e1e3e7221 */ /* 0x020fe20000010000 */
[----:B------:R-:W-:Y:S05]  /*1f10*/  BRA `(.L_x_8421) ;  /* 0x0000003000007947 */ /* 0x000fea0003800000 */
.L_x_8420:
[----:B-----5:R-:W-:-:S05]  /*1f20*/  PRMT R65, RZ, 0x5410, R23 ;  /* 0x00005410ff417816 */ /* 0x020fca0000000017 */
[----:B------:R-:W-:-:S04]  /*1f30*/  FADD.FTZ R62, R65, R62 ;  /* 0x0000003e413e7221 */ /* 0x000fc80000010000 */
[----:B------:R-:W-:Y:S02]  /*1f40*/  @P0 FADD.FTZ R62, R30, R62 ;  /* 0x0000003e1e3e0221 */ /* 0x000fe40000010000 */
.L_x_8421:
[----:B------:R-:W-:Y:S01]  /*1f50*/  PRMT R63, RZ, 0x7610, R63 ;  /* 0x00007610ff3f7816 */ /* 0x000fe2000000003f */
[----:B------:R-:W-:Y:S05]  /*1f60*/  @P5 BRA `(.L_x_8422) ;  /* 0x0000003000005947 */ /* 0x000fea0003800000 */
[----:B------:R-:W-:Y:S05]  /*1f70*/  @!P0 BRA `(.L_x_8423) ;  /* 0x0000005000008947 */ /* 0x000fea0003800000 */
[----:B-----5:R-:W-:Y:S01]  /*1f80*/  FADD.FTZ R63, R31, R63 ;  /* 0x0000003f1f3f7221 */ /* 0x020fe20000010000 */
[----:B------:R-:W-:Y:S05]  /*1f90*/  BRA `(.L_x_8423) ;  /* 0x0000003000007947 */ /* 0x000fea0003800000 */
.L_x_8422:
[----:B0----5:R-:W-:-:S05]  /*1fa0*/  PRMT R66, RZ, 0x7610, R23 ;  /* 0x00007610ff427816 */ /* 0x021fca0000000017 */
[----:B------:R-:W-:-:S04]  /*1fb0*/  FADD.FTZ R63, R66, R63 ;  /* 0x0000003f423f7221 */ /* 0x000fc80000010000 */
[----:B------:R-:W-:Y:S02]  /*1fc0*/  @P0 FADD.FTZ R63, R31, R63 ;  /* 0x0000003f1f3f0221 */ /* 0x000fe40000010000 */
.L_x_8423:
[----:B0-----:R-:W-:-:S04]  /*1fd0*/  LEA R66, P0, R64, c[0x0][0x188], 0x5 ;  /* 0x0000620040427a11 */ /* 0x001fc800078028ff */
[----:B------:R-:W-:-:S05]  /*1fe0*/  LEA.HI.X R67, R64, c[0x0][0x18c], RZ, 0x5, P0 ;  /* 0x0000630040437a11 */ /* 0x000fca00000f2cff */
[----:B------:R0:W-:Y:S04]  /*1ff0*/  STG.E.128 [R66.64], R56 ;  /* 0x0000003842007986 */ /* 0x0001e8000c101d04 */
[----:B------:R0:W-:Y:S02]  /*2000*/  STG.E.128 [R66.64+0x10], R60 ;  /* 0x0000103c42007986 */ /* 0x0001e4000c101d04 */
.L_x_8407:
[----:B------:R-:W-:Y:S05]  /*2010*/  BSYNC B0 ;  /* 0x0000000000007941 */ /* 0x000fea0003800000 */
.L_x_8406:
[----:B------:R-:W-:Y:S01]  /*2020*/  FADD.FTZ R64, RZ, R32 ;  /* 0x00000020ff407221 */ /* 0x000fe20000010000 */
        /* <DEDUP_REMOVED lines=41> */
.L_x_8436:
[----:B--2---:R-:W-:Y:S01]  /*22c0*/  FADD.FTZ R122, R123, R65 ;  /* 0x000000417b7a7221 */ /* 0x004fe20000010000 */
[----:B------:R-:W-:Y:S05]  /*22d0*/  BRA.DIV ~URZ, `(.L_x_8425) ;  /* 0x000013d27f007947 */ /* 0x000fea000b800000 */
[----:B------:R-:W2:Y:S02]  /*22e0*/  SHFL.BFLY PT, R65, R122, 0x2, 0x1f ;  /* 0x0c401f007a417f89 */ /* 0x000ea400000e0000 */
[----:B--2---:R-:W-:-:S05]  /*22f0*/  FADD.FTZ R65, R122, R65 ;  /* 0x000000417a417221 */ /* 0x004fca0000010000 */
[----:B------:R-:W2:Y:S02]  /*2300*/  SHFL.BFLY PT, R64, R65, 0x4, 0x1f ;  /* 0x0c801f0041407f89 */ /* 0x000ea400000e0000 */
[----:B0-2---:R-:W-:-:S05]  /*2310*/  FADD.FTZ R66, R65, R64 ;  /* 0x0000004041427221 */ /* 0x005fca0000010000 */
        /* <DEDUP_REMOVED lines=78> */
[----:B------:R0:W2:Y:S02]  /*2800*/  SHFL.BFLY PT, R65, R122, 0x10, 0x1f ;  /* 0x0e001f007a417f89 */ /* 0x0000a400000e0000 */
.L_x_8437:
[----:B------:R-:W-:Y:S01]  /*2810*/  LOP3.LUT P0, RZ, R19, 0x1f, RZ, 0xc0, !PT ;  /* 0x0000001f13ff7812 */ /* 0x000fe2000780c0ff */
[----:B--2---:R-:W-:Y:S01]  /*2820*/  FADD.FTZ R65, R65, R122 ;  /* 0x0000007a41417221 */ /* 0x004fe20000010000 */
        /* <DEDUP_REMOVED lines=8> */
[----:B--2---:R-:W-:Y:S01]  /*28b0*/  CS2R R64, SRZ ;  /* 0x0000000000407805 */ /* 0x004fe2000001ff00 */
[----:B------:R-:W-:Y:S01]  /*28c0*/  @!P0 IADD3 R120, R120, R121, RZ ;  /* 0x0000007978788210 */ /* 0x000fe20007ffe0ff */
[----:B0-----:R-:W-:Y:S01]  /*28d0*/  HFMA2.MMA R122, -RZ, RZ, 0, 0 ;  /* 0x00000000ff7a7435 */ /* 0x001fe200000001ff */
[----:B------:R-:W-:Y:S02]  /*28e0*/  ISETP.NE.AND P5, PT, RZ, UR6, PT ;  /* 0x00000006ff007c0c */ /* 0x000fe4000bfa5270 */
[----:B------:R-:W-:Y:S03]  /*28f0*/  BSSY B0, `(.L_x_8426) ;  /* 0x0000065000007945 */ /* 0x000fe60003800000 */
[----:B------:R-:W-:-:S04]  /*2900*/  @!P0 MOV R122, R112 ;  /* 0x00000070007a8202 */ /* 0x000fc80000000f00 */
[----:B------:R-:W-:Y:S01]  /*2910*/  I2F R121, R122 ;  /* 0x0000007a00797306 */ /* 0x000fe20000201400 */
[----:B-1----:R-:W0:Y:S04]  /*2920*/  SHFL.DOWN PT, R123, R122, 0x4, 0x1f ;  /* 0x08801f007a7b7f89 */ /* 0x002e2800000e0000 */
[----:B------:R-:W1:Y:S01]  /*2930*/  @!P0 LDS.64 R64, [R120.X8] ;  /* 0x0000000078408984 */ /* 0x000e620000008a00 */
[----:B------:R-:W-:Y:S02]  /*2940*/  LOP3.LUT P0, RZ, R66, 0x1f, R19, 0xf8, !PT ;  /* 0x0000001f42ff7812 */ /* 0x000fe4000780f813 */
[----:B0-----:R-:W-:Y:S02]  /*2950*/  IADD3 R66, R123, R122, RZ ;  /* 0x0000007a7b427210 */ /* 0x001fe40007ffe0ff */
[----:B------:R-:W0:Y:S01]  /*2960*/  I2F R123, R123 ;  /* 0x0000007b007b7306 */ /* 0x000e220000201400 */
[----:B-1----:R-:W1:Y:S02]  /*2970*/  SHFL.DOWN PT, R67, R64, 0x4, 0x1f ;  /* 0x08801f0040437f89 */ /* 0x002e6400000e0000 */
[----:B-1----:R-:W-:-:S02]  /*2980*/  FADD.FTZ R124, -R67, R64 ;  /* 0x00000040437c7221 */ /* 0x002fc40000010100 */
[----:B0-----:R-:W-:Y:S02]  /*2990*/  FMUL.FTZ R67, R67, R123 ;  /* 0x0000007b43437220 */ /* 0x001fe40000410000 */
[----:B------:R-:W-:Y:S02]  /*29a0*/  FMUL.FTZ R124, R124, R124 ;  /* 0x0000007c7c7c7220 */ /* 0x000fe40000410000 */
[----:B------:R-:W-:Y:S02]  /*29b0*/  FFMA.FTZ R67, R121, R64, R67 ;  /* 0x0000004079437223 */ /* 0x000fe40000010043 */
[----:B------:R-:W0:Y:S01]  /*29c0*/  I2F R64, R66 ;  /* 0x0000004200407306 */ /* 0x000e220000201400 */
[----:B------:R-:W-:Y:S02]  /*29d0*/  FMUL.FTZ R120, R124, R121 ;  /* 0x000000797c787220 */ /* 0x000fe40000410000 */
[----:B------:R-:W1:Y:S02]  /*29e0*/  SHFL.DOWN PT, R124, R65, 0x4, 0x1f ;  /* 0x08801f00417c7f89 */ /* 0x000e6400000e0000 */
[----:B------:R-:W-:-:S02]  /*29f0*/  FMUL.FTZ R120, R120, R123 ;  /* 0x0000007b78787220 */ /* 0x000fc40000410000 */
[----:B------:R-:W2:Y:S01]  /*2a00*/  SHFL.DOWN PT, R123, R66, 0x2, 0x1f ;  /* 0x08401f00427b7f89 */ /* 0x000ea200000e0000 */
[----:B0-----:R-:W0:Y:S01]  /*2a10*/  MUFU.RCP R121, R64 ;  /* 0x0000004000797308 */ /* 0x001e220000001000 */
[----:B-1----:R-:W-:-:S04]  /*2a20*/  FADD.FTZ R124, R124, R65 ;  /* 0x000000417c7c7221 */ /* 0x002fc80000010000 */
[C---:B0-----:R-:W-:Y:S02]  /*2a30*/  FFMA.FTZ R120, R121.reuse, R120, R124 ;  /* 0x0000007879787223 */ /* 0x041fe4000001007c */
        /* <DEDUP_REMOVED lines=29> */
[----:B-1----:R-:W-:Y:S01]  /*2c10*/  FMUL.FTZ R123, R67, R66 ;  /* 0x00000042437b7220 */ /* 0x002fe20000410000 */
[----:B------:R-:W-:-:S05]  /*2c20*/  MOV R66, c[0x0][0x1e0] ;  /* 0x0000780000427a02 */ /* 0x000fca0000000f00 */
[----:B------:R-:W1:Y:S01]  /*2c30*/  SHFL.IDX PT, R123, R123, RZ, 0x1f ;  /* 0x00001fff7b7b7589 */ /* 0x000e6200000e0000 */
[----:B0-----:R-:W-:-:S04]  /*2c40*/  FADD.FTZ R64, R65, R64 ;  /* 0x0000004041407221 */ /* 0x001fc80000010000 */
[----:B------:R-:W-:-:S05]  /*2c50*/  FFMA.FTZ R64, R67, R120, R64 ;  /* 0x0000007843407223 */ /* 0x000fca0000010040 */
[----:B------:R0:W2:Y:S01]  /*2c60*/  SHFL.IDX PT, R121, R64, RZ, 0x1f ;  /* 0x00001fff40797589 */ /* 0x0000a200000e0000 */
[C---:B-1----:R-:W-:Y:S01]  /*2c70*/  FMUL.FTZ R67, R123.reuse, R123 ;  /* 0x0000007b7b437220 */ /* 0x042fe20000410000 */
[----:B------:R-:W-:-:S04]  /*2c80*/  FSEL R120, R123, RZ, !P5 ;  /* 0x000000ff7b787208 */ /* 0x000fc80006800000 */
[----:B------:R-:W-:Y:S02]  /*2c90*/  FSEL R67, R67, RZ, P5 ;  /* 0x000000ff43437208 */ /* 0x000fe40002800000 */
[----:B0-----:R-:W-:-:S05]  /*2ca0*/  @!P0 MOV R64, 0x4 ;  /* 0x0000000400408802 */ /* 0x001fca0000000f00 */
[----:B------:R-:W-:-:S04]  /*2cb0*/  @!P0 IMAD.WIDE R64, R113, R64, c[0x0][0x1a8] ;  /* 0x00006a0071408625 */ /* 0x000fc800078e0240 */
[----:B--2---:R-:W-:-:S04]  /*2cc0*/  FFMA.FTZ R66, R121, R66, c[0x0][0x228] ;  /* 0x00008a0079427623 */ /* 0x004fc80000010042 */
[----:B------:R-:W-:Y:S01]  /*2cd0*/  FADD.FTZ R121, R66, R67 ;  /* 0x0000004342797221 */ /* 0x000fe20000010000 */
[----:B------:R-:W-:-:S05]  /*2ce0*/  @!P0 MOV R66, 0x4 ;  /* 0x0000000400428802 */ /* 0x000fca0000000f00 */
        /* <DEDUP_REMOVED lines=18> */
[--C-:B------:R-:W-:Y:S02]  /*2e10*/  FADD.FTZ R66, R36, -R120.reuse ;  /* 0x8000007824427221 */ /* 0x100fe40000010000 */
[--C-:B------:R-:W-:Y:S01]  /*2e20*/  FADD.FTZ R124, R39, -R120.reuse ;  /* 0x80000078277c7221 */ /* 0x100fe20000010000 */
[----:B------:R-:W-:Y:S01]  /*2e30*/  F2FP.BF16.PACK_AB R65, R67, R122 ;  /* 0x0000007a4341723e */ /* 0x000fe200000010ff */
[----:B------:R-:W-:Y:S02]  /*2e40*/  FADD.FTZ R122, R37, -R120 ;  /* 0x80000078257a7221 */ /* 0x000fe40000010000 */
[----:B------:R-:W-:-:S02]  /*2e50*/  FMUL.FTZ R66, R121, R66 ;  /* 0x0000004279427220 */ /* 0x000fc40000410000 */
[----:B------:R-:W-:Y:S02]  /*2e60*/  FMUL.FTZ R122, R121, R122 ;  /* 0x0000007a797a7220 */ /* 0x000fe40000410000 */
[----:B------:R-:W-:Y:S02]  /*2e70*/  FFMA.FTZ R66, R12, R66, R5 ;  /* 0x000000420c427223 */ /* 0x000fe40000010005 */
[----:B------:R-:W-:Y:S02]  /*2e80*/  FFMA.FTZ R67, R13, R122, R4 ;  /* 0x0000007a0d437223 */ /* 0x000fe40000010004 */
[----:B------:R-:W-:Y:S02]  /*2e90*/  FADD.FTZ R122, R38, -R120 ;  /* 0x80000078267a7221 */ /* 0x000fe40000010000 */
[----:B------:R-:W-:Y:S01]  /*2ea0*/  FMUL.FTZ R124, R121, R124 ;  /* 0x0000007c797c7220 */ /* 0x000fe20000410000 */
[----:B------:R-:W-:Y:S01]  /*2eb0*/  F2FP.BF16.PACK_AB R66, R67, R66 ;  /* 0x000000424342723e */ /* 0x000fe200000010ff */
[----:B------:R-:W-:-:S02]  /*2ec0*/  FMUL.FTZ R122, R121, R122 ;  /* 0x0000007a797a7220 */ /* 0x000fc40000410000 */
[----:B------:R-:W-:Y:S02]  /*2ed0*/  FFMA.FTZ R124, R11, R124, R2 ;  /* 0x0000007c0b7c7223 */ /* 0x000fe40000010002 */
[----:B------:R-:W-:Y:S01]  /*2ee0*/  FFMA.FTZ R67, R10, R122, R3 ;  /* 0x0000007a0a437223 */ /* 0x000fe20000010003 */
[----:B------:R-:W-:-:S04]  /*2ef0*/  MOV R122, 0x10 ;  /* 0x00000010007a7802 */ /* 0x000fc80000000f00 */
[----:B------:R-:W-:Y:S01]  /*2f00*/  F2FP.BF16.PACK_AB R67, R124, R67 ;  /* 0x000000437c43723e */ /* 0x000fe200000010ff */
[C---:B------:R-:W-:Y:S01]  /*2f10*/  IMAD.WIDE.U32 R122, R119.reuse, R122, c[0x0][0x208] ;  /* 0x00008200777a7625 */ /* 0x040fe200078e007a */
[----:B------:R-:W-:-:S04]  /*2f20*/  IADD3 R119, R119, 0x100, RZ ;  /* 0x0000010077777810 */ /* 0x000fc80007ffe0ff */
[----:B------:R0:W-:Y:S03]  /*2f30*/  STG.E.128 [R122.64], R64 ;  /* 0x000000407a007986 */ /* 0x0001e6000c101d04 */
.L_x_8427:
[----:B------:R-:W-:Y:S05]  /*2f40*/  BSYNC B0 ;  /* 0x0000000000007941 */ /* 0x000fea0003800000 */
.L_x_8426:
[----:B------:R-:W-:Y:S01]  /*2f50*/  BSSY B0, `(.L_x_8428) ;  /* 0x0000022000007945 */ /* 0x000fe20003800000 */
[----:B------:R-:W-:Y:S05]  /*2f60*/  @!P3 BRA `(.L_x_8429) ;  /* 0x000002000000b947 */ /* 0x000fea0003800000 */
[--C-:B01----:R-:W-:Y:S02]  /*2f70*/  FADD.FTZ R64, R40, -R120.reuse ;  /* 0x8000007828407221 */ /* 0x103fe40000010000 */
        /* <DEDUP_REMOVED lines=25> */
[----:B------:R-:W-:Y:S01]  /*3110*/  FFMA.FTZ R67, R72, R122, R81 ;  /* 0x0000007a48437223 */ /* 0x000fe20000010051 */
[----:B------:R-:W-:-:S04]  /*3120*/  HFMA2.MMA R122, -RZ, RZ, 0, 9.5367431640625e-07 ;  /* 0x00000010ff7a7435 */ /* 0x000fc800000001ff */
[----:B------:R-:W-:-:S06]  /*3130*/  F2FP.BF16.PACK_AB R67, R124, R67 ;  /* 0x000000437c43723e */ /* 0x000fcc00000010ff */
[C---:B------:R-:W-:Y:S01]  /*3140*/  IMAD.WIDE.U32 R122, R119.reuse, R122, c[0x0][0x208] ;  /* 0x00008200777a7625 */ /* 0x040fe200078e007a */
[----:B------:R-:W-:-:S04]  /*3150*/  IADD3 R119, R119, 0x100, RZ ;  /* 0x0000010077777810 */ /* 0x000fc80007ffe0ff */
[----:B------:R0:W-:Y:S03]  /*3160*/  STG.E.128 [R122.64], R64 ;  /* 0x000000407a007986 */ /* 0x0001e6000c101d04 */
.L_x_8429:
[----:B------:R-:W-:Y:S05]  /*3170*/  BSYNC B0 ;  /* 0x0000000000007941 */ /* 0x000fea0003800000 */
.L_x_8428:
        /* <DEDUP_REMOVED lines=29> */
[----:B------:R-:W-:-:S04]  /*3350*/  MOV R122, 0x10 ;  /* 0x00000010007a7802 */ /* 0x000fc80000000f00 */
[----:B------:R-:W-:Y:S01]  /*3360*/  F2FP.BF16.PACK_AB R67, R124, R67 ;  /* 0x000000437c43723e */ /* 0x000fe200000010ff */
[C---:B------:R-:W-:Y:S01]  /*3370*/  IMAD.WIDE.U32 R122, R119.reuse, R122, c[0x0][0x208] ;  /* 0x00008200777a7625 */ /* 0x040fe200078e007a */
[----:B------:R-:W-:-:S04]  /*3380*/  IADD3 R119, R119, 0x100, RZ ;  /* 0x0000010077777810 */ /* 0x000fc80007ffe0ff */
[----:B------:R0:W-:Y:S03]  /*3390*/  STG.E.128 [R122.64], R64 ;  /* 0x000000407a007986 */ /* 0x0001e6000c101d04 */
.L_x_8431:
[----:B------:R-:W-:Y:S05]  /*33a0*/  BSYNC B0 ;  /* 0x0000000000007941 */ /* 0x000fea0003800000 */
.L_x_8430:
        /* <DEDUP_REMOVED lines=25> */
[----:B------:R-:W-:Y:S01]  /*3540*/  HFMA2.MMA R120, -RZ, RZ, 0, 9.5367431640625e-07 ;  /* 0x00000010ff787435 */ /* 0x000fe200000001ff */
[----:B------:R-:W-:Y:S02]  /*3550*/  FFMA.FTZ R123, R105, R66, R116 ;  /* 0x00000042697b7223 */ /* 0x000fe40000010074 */
[----:B------:R-:W-:Y:S01]  /*3560*/  FFMA.FTZ R124, R103, R124, R114 ;  /* 0x0000007c677c7223 */ /* 0x000fe20000010072 */
[----:B------:R-:W-:-:S02]  /*3570*/  F2FP.BF16.PACK_AB R64, R64, R121 ;  /* 0x000000794040723e */ /* 0x000fc400000010ff */
[----:B------:R-:W-:Y:S02]  /*3580*/  F2FP.BF16.PACK_AB R66, R123, R122 ;  /* 0x0000007a7b42723e */ /* 0x000fe400000010ff */
[----:B------:R-:W-:Y:S02]  /*3590*/  F2FP.BF16.PACK_AB R65, R124, R65 ;  /* 0x000000417c41723e */ /* 0x000fe400000010ff */
[----:B------:R-:W-:-:S05]  /*35a0*/  IMAD.WIDE.U32 R120, R119, R120, c[0x0][0x208] ;  /* 0x0000820077787625 */ /* 0x000fca00078e0078 */
[----:B------:R0:W-:Y:S02]  /*35b0*/  STG.E.128 [R120.64], R64 ;  /* 0x0000004078007986 */ /* 0x0001e4000c101d04 */
.L_x_8433:
[----:B------:R-:W-:Y:S05]  /*35c0*/  BSYNC B0 ;  /* 0x0000000000007941 */ /* 0x000fea0003800000 */
.L_x_8432:
[----:B------:R-:W-:Y:S02]  /*35d0*/  IADD3 R113, R113, c[0x0][0x160], RZ ;  /* 0x0000580071717a10 */ /* 0x000fe40007ffe0ff */
[----:B------:R-:W-:Y:S02]  /*35e0*/  LOP3.LUT P5, RZ, R110, 0xff, RZ, 0xc0, !PT ;  /* 0x000000ff6eff7812 */ /* 0x000fe400078ac0ff */
[----:B------:R-:W-:Y:S02]  /*35f0*/  ISETP.GE.AND P0, PT, R113, c[0x0][0x164], PT ;  /* 0x0000590071007a0c */ /* 0x000fe40003f06270 */
[----:B------:R-:W-:-:S11]  /*3600*/  SEL R110, RZ, 0x1, P5 ;  /* 0x00000001ff6e7807 */ /* 0x000fd60002800000 */
[----:B01---5:R-:W-:Y:S01]  /*3610*/  @P0 CALL.REL.NOINC `(.L_x_8434) ;  /* 0x0000001000000944 */ /* 0x023fe20003c00000 */
[----:B------:R-:W-:Y:S05]  /*3620*/  BRA `(.L_x_8435) ;  /* 0xffffd3a000007947 */ /* 0x000fea000383ffff */
.L_x_8434:
[----:B------:R-:W-:Y:S05]  /*3630*/  EXIT ;  /* 0x000000000000794d */ /* 0x000fea0003800000 */
.L_x_8424:
[----:B------:R-:W-:Y:S01]  /*3640*/  HFMA2.MMA R121, -RZ, RZ, 0, 5.9604644775390625e-08 ;  /* 0x00000001ff797435 */ /* 0x000fe200000001ff */
[----:B------:R-:W-:Y:S02]  /*3650*/  MOV R122, R123 ;  /* 0x0000007b007a7202 */ /* 0x000fe40000000f00 */
[----:B------:R-:W-:Y:S02]  /*3660*/  MOV R124, 0x1f ;  /* 0x0000001f007c7802 */ /* 0x000fe40000000f00 */
[----:B------:R-:W-:Y:S02]  /*3670*/  MOV R65, 0xffffffff ;  /* 0xffffffff00417802 */ /* 0x000fe40000000f00 */
[----:B0-----:R-:W-:Y:S02]  /*3680*/  MOV R66, 0x36a0 ;  /* 0x000036a000427802 */ /* 0x001fe40000000f00 */
[----:B-----5:R-:W-:Y:S05]  /*3690*/  CALL.REL.NOINC `($__internal_26_$__cuda_sm70_shflsync_bfly_p) ;  /* 0x0000079000007944 */ /* 0x020fea0003c00000 */
[----:B01----:R-:W-:Y:S05]  /*36a0*/  BRA `(.L_x_8436) ;  /* 0xffffec1000007947 */ /* 0x003fea000383ffff */
.L_x_8425:
[----:B------:R-:W-:Y:S01]  /*36b0*/  HFMA2.MMA R121, -RZ, RZ, 0, 1.1920928955078125e-07 ;  /* 0x00000002ff797435 */ /* 0x000fe200000001ff */
[----:B------:R-:W-:Y:S02]  /*36c0*/  MOV R124, 0x1f ;  /* 0x0000001f007c7802 */ /* 0x000fe40000000f00 */
[----:B------:R-:W-:-:S02]  /*36d0*/  MOV R65, 0xffffffff ;  /* 0xffffffff00417802 */ /* 0x000fc40000000f00 */
[----:B0-----:R-:W-:Y:S02]  /*36e0*/  MOV R66, 0x3700 ;  /* 0x0000370000427802 */ /* 0x001fe40000000f00 */
[----:B-1---5:R-:W-:Y:S05]  /*36f0*/  CALL.REL.NOINC `($__internal_26_$__cuda_sm70_shflsync_bfly_p) ;  /* 0x0000073000007944 */ /* 0x022fea0003c00000 */
[----:B0-----:R-:W-:Y:S01]  /*3700*/  HFMA2.MMA R121, -RZ, RZ, 0, 2.384185791015625e-07 ;  /* 0x00000004ff797435 */ /* 0x001fe200000001ff */
[----:B-1----:R-:W-:Y:S01]  /*3710*/  FADD.FTZ R122, R122, R65 ;  /* 0x000000417a7a7221 */ /* 0x002fe20000010000 */
[----:B------:R-:W-:Y:S02]  /*3720*/  MOV R124, 0x1f ;  /* 0x0000001f007c7802 */ /* 0x000fe40000000f00 */
[----:B------:R-:W-:Y:S02]  /*3730*/  MOV R65, 0xffffffff ;  /* 0xffffffff00417802 */ /* 0x000fe40000000f00 */
[----:B------:R-:W-:Y:S02]  /*3740*/  MOV R66, 0x3760 ;  /* 0x0000376000427802 */ /* 0x000fe40000000f00 */
[----:B------:R-:W-:Y:S05]  /*3750*/  CALL.REL.NOINC `($__internal_26_$__cuda_sm70_shflsync_bfly_p) ;  /* 0x000006d000007944 */ /* 0x000fea0003c00000 */
[----:B0-----:R-:W-:Y:S01]  /*3760*/  HFMA2.MMA R121, -RZ, RZ, 0, 4.76837158203125e-07 ;  /* 0x00000008ff797435 */ /* 0x001fe200000001ff */
[----:B-1----:R-:W-:Y:S01]  /*3770*/  FADD.FTZ R122, R122, R65 ;  /* 0x000000417a7a7221 */ /* 0x002fe20000010000 */
[----:B------:R-:W-:Y:S02]  /*3780*/  MOV R124, 0x1f ;  /* 0x0000001f007c7802 */ /* 0x000fe40000000f00 */
[----:B------:R-:W-:-:S02]  /*3790*/  MOV R65, 0xffffffff ;  /* 0xffffffff00417802 */ /* 0x000fc40000000f00 */
[----:B------:R-:W-:Y:S02]  /*37a0*/  MOV R66, 0x37c0 ;  /* 0x000037c000427802 */ /* 0x000fe40000000f00 */
[----:B------:R-:W-:Y:S05]  /*37b0*/  CALL.REL.NOINC `($__internal_26_$__cuda_sm70_shflsync_bfly_p) ;  /* 0x0000067000007944 */ /* 0x000fea0003c00000 */
[----:B0-----:R-:W-:Y:S01]  /*37c0*/  HFMA2.MMA R121, -RZ, RZ, 0, 9.5367431640625e-07 ;  /* 0x00000010ff797435 */ /* 0x001fe200000001ff */
[----:B-1----:R-:W-:Y:S01]  /*37d0*/  FADD.FTZ R122, R122, R65 ;  /* 0x000000417a7a7221 */ /* 0x002fe20000010000 */
[----:B------:R-:W-:Y:S02]  /*37e0*/  MOV R124, 0x1f ;  /* 0x0000001f007c7802 */ /* 0x000fe40000000f00 */
[----:B------:R-:W-:Y:S02]  /*37f0*/  MOV R65, 0xffffffff ;  /* 0xffffffff00417802 */ /* 0x000fe40000000f00 */
[----:B------:R-:W-:Y:S02]  /*3800*/  MOV R66, 0x3820 ;  /* 0x0000382000427802 */ /* 0x000fe40000000f00 */
[----:B------:R-:W-:Y:S05]  /*3810*/  CALL.REL.NOINC `($__internal_26_$__cuda_sm70_shflsync_bfly_p) ;  /* 0x0000061000007944 */ /* 0x000fea0003c00000 */
[----:B-1----:R-:W-:Y:S01]  /*3820*/  FADD.FTZ R65, R122, R65 ;  /* 0x000000417a417221 */ /* 0x002fe20000010000 */
[----:B0-----:R-:W-:Y:S01]  /*3830*/  HFMA2.MMA R121, -RZ, RZ, 0, 5.9604644775390625e-08 ;  /* 0x00000001ff797435 */ /* 0x001fe200000001ff */
        /* <DEDUP_REMOVED lines=69> */
[----:B------:R-:W-:Y:S05]  /*3c90*/  CALL.REL.NOINC `($__internal_26_$__cuda_sm70_shflsync_bfly_p) ;  /* 0x0000019000007944 */ /* 0x000fea0003c00000 */
[----:B0-----:R-:W-:Y:S01]  /*3ca0*/  HFMA2.MMA R121, -RZ, RZ, 0, 1.1920928955078125e-07 ;  /* 0x00000002ff797435 */ /* 0x001fe200000001ff */
[----:B-1----:R-:W-:Y:S01]  /*3cb0*/  FADD.FTZ R122, R122, R65 ;  /* 0x000000417a7a7221 */ /* 0x002fe20000010000 */
[----:B------:R-:W-:Y:S02]  /*3cc0*/  MOV R124, 0x1f ;  /* 0x0000001f007c7802 */ /* 0x000fe40000000f00 */
[----:B------:R-:W-:Y:S02]  /*3cd0*/  MOV R65, 0xffffffff ;  /* 0xffffffff00417802 */ /* 0x000fe40000000f00 */
[----:B------:R-:W-:Y:S02]  /*3ce0*/  MOV R66, 0x3d00 ;  /* 0x00003d0000427802 */ /* 0x000fe40000000f00 */
[----:B------:R-:W-:Y:S05]  /*3cf0*/  CALL.REL.NOINC `($__internal_26_$__cuda_sm70_shflsync_bfly_p) ;  /* 0x0000013000007944 */ /* 0x000fea0003c00000 */
[----:B0-----:R-:W-:Y:S01]  /*3d00*/  HFMA2.MMA R121, -RZ, RZ, 0, 2.384185791015625e-07 ;  /* 0x00000004ff797435 */ /* 0x001fe200000001ff */
[----:B-1----:R-:W-:Y:S01]  /*3d10*/  FADD.FTZ R122, R122, R65 ;  /* 0x000000417a7a7221 */ /* 0x002fe20000010000 */
[----:B------:R-:W-:-:S02]  /*3d20*/  MOV R124, 0x1f ;  /* 0x0000001f007c7802 */ /* 0x000fc40000000f00 */
[----:B------:R-:W-:Y:S02]  /*3d30*/  MOV R65, 0xffffffff ;  /* 0xffffffff00417802 */ /* 0x000fe40000000f00 */
[----:B------:R-:W-:Y:S02]  /*3d40*/  MOV R66, 0x3d60 ;  /* 0x00003d6000427802 */ /* 0x000fe40000000f00 */
[----:B------:R-:W-:Y:S05]  /*3d50*/  CALL.REL.NOINC `($__internal_26_$__cuda_sm70_shflsync_bfly_p) ;  /* 0x000000d000007944 */ /* 0x000fea0003c00000 */
[----:B0-----:R-:W-:Y:S01]  /*3d60*/  HFMA2.MMA R121, -RZ, RZ, 0, 4.76837158203125e-07 ;  /* 0x00000008ff797435 */ /* 0x001fe200000001ff */
[----:B-1----:R-:W-:Y:S01]  /*3d70*/  FADD.FTZ R122, R122, R65 ;  /* 0x000000417a7a7221 */ /* 0x002fe20000010000 */
[----:B------:R-:W-:Y:S02]  /*3d80*/  MOV R124, 0x1f ;  /* 0x0000001f007c7802 */ /* 0x000fe40000000f00 */
[----:B------:R-:W-:Y:S02]  /*3d90*/  MOV R65, 0xffffffff ;  /* 0xffffffff00417802 */ /* 0x000fe40000000f00 */
[----:B------:R-:W-:Y:S02]  /*3da0*/  MOV R66, 0x3dc0 ;  /* 0x00003dc000427802 */ /* 0x000fe40000000f00 */
[----:B------:R-:W-:Y:S05]  /*3db0*/  CALL.REL.NOINC `($__internal_26_$__cuda_sm70_shflsync_bfly_p) ;  /* 0x0000007000007944 */ /* 0x000fea0003c00000 */
[----:B0-----:R-:W-:Y:S01]  /*3dc0*/  HFMA2.MMA R121, -RZ, RZ, 0, 9.5367431640625e-07 ;  /* 0x00000010ff797435 */ /* 0x001fe200000001ff */
[----:B-1----:R-:W-:Y:S01]  /*3dd0*/  FADD.FTZ R122, R122, R65 ;  /* 0x000000417a7a7221 */ /* 0x002fe20000010000 */
[----:B------:R-:W-:-:S02]  /*3de0*/  MOV R124, 0x1f ;  /* 0x0000001f007c7802 */ /* 0x000fc40000000f00 */
[----:B------:R-:W-:Y:S02]  /*3df0*/  MOV R65, 0xffffffff ;  /* 0xffffffff00417802 */ /* 0x000fe40000000f00 */
[----:B------:R-:W-:Y:S02]  /*3e00*/  MOV R66, 0x3e20 ;  /* 0x00003e2000427802 */ /* 0x000fe40000000f00 */
[----:B------:R-:W-:Y:S05]  /*3e10*/  CALL.REL.NOINC `($__internal_26_$__cuda_sm70_shflsync_bfly_p) ;  /* 0x0000001000007944 */ /* 0x000fea0003c00000 */
[----:B01----:R-:W-:Y:S05]  /*3e20*/  BRA `(.L_x_8437) ;  /* 0xffffe9e000007947 */ /* 0x003fea000383ffff */
        .weak           $__internal_26_$__cuda_sm70_shflsync_bfly_p
        .type           $__internal_26_$__cuda_sm70_shflsync_bfly_p,@function
        .size           $__internal_26_$__cuda_sm70_shflsync_bfly_p,(.L_x_26486 - $__internal_26_$__cuda_sm70_shflsync_bfly_p)
$__internal_26_$__cuda_sm70_shflsync_bfly_p:
[----:B------:R-:W-:Y:S01]  /*3e30*/  HFMA2.MMA R67, -RZ, RZ, 0, 0 ;  /* 0x00000000ff437435 */ /* 0x000fe200000001ff */
[----:B------:R-:W-:Y:S04]  /*3e40*/  WARPSYNC R65 ;  /* 0x0000004100007348 */ /* 0x000fe80003800000 */
[----:B------:R0:W1:Y:S01]  /*3e50*/  SHFL.BFLY PT, R65, R122, R121, R124 ;  /* 0x0c0000797a417389 */ /* 0x00006200000e007c */
[----:B------:R-:W-:Y:S05]  /*3e60*/  RET.REL.NODEC R66 `(_ZN10layer_norm31ln_parallel_residual_fwd_kernelINS_13Kernel_traitsI13__nv_bfloat16S2_fS2_fjLj8192ELj1ELj1ELj8ELj16ENS_18Kernel_traits_baseILj8192ES2_S2_fS2_fjLj256EEEEELb0ELb1ELb0EEEvNS_9FwdParamsE) ;  /* 0xffffc19042007950 */ /* 0x000fea0003c3ffff */
.L_x_8438:
        /* <DEDUP_REMOVED lines=9> */
.L_x_26486:


//--------------------- .text._ZN10layer_norm31ln_parallel_residual_fwd_kernelINS_13Kernel_traitsI13__nv_bfloat16S2_fS2_fjLj8192ELj1ELj1ELj8ELj16ENS_18Kernel_traits_baseILj8192ES2_S2_fS2_fjLj256EEEEELb0ELb1ELb1EEEvNS_9FwdParamsE --------------------------
	.section	.text._ZN10layer_norm31ln_parallel_residual_fwd_kernelINS_13Kernel_traitsI13__nv_bfloat16S2_fS2_fjLj8192ELj1ELj1ELj8ELj16ENS_18Kernel_traits_baseILj8192ES2_S2_fS2_fjLj256EEEEELb0ELb1ELb1EEEvNS_9FwdParamsE,"ax",@progbits
	.sectioninfo	@"SHI_REGISTERS=127"
	.align	128
        .global         _ZN10layer_norm31ln_parallel_residual_fwd_kernelINS_13Kernel_traitsI13__nv_bfloat16S2_fS2_fjLj8192ELj1ELj1ELj8ELj16ENS_18Kernel_traits_baseILj8192ES2_S2_fS2_fjLj256EEEEELb0ELb1ELb1EEEvNS_9FwdParamsE
        .type           _ZN10layer_norm31ln_parallel_residual_fwd_kernelINS_13Kernel_traitsI13__nv_bfloat16S2_fS2_fjLj8192ELj1ELj1ELj8ELj16ENS_18Kernel_traits_baseILj8192ES2_S2_fS2_fjLj256EEEEELb0ELb1ELb1EEEvNS_9FwdParamsE,@function
        .size           _ZN10layer_norm31ln_parallel_residual_fwd_kernelINS_13Kernel_traitsI13__nv_bfloat16S2_fS2_fjLj8192ELj1ELj1ELj8ELj16ENS_18Kernel_traits_baseILj8192ES2_S2_fS2_fjLj256EEEEELb0ELb1ELb1EEEvNS_9FwdParamsE,(.L_x_26487 - _ZN10layer_norm31ln_parallel_residual_fwd_kernelINS_13Kernel_traitsI13__nv_bfloat16S2_fS2_fjLj8192ELj1ELj1ELj8ELj16ENS_18Kernel_traits_baseILj8192ES2_S2_fS2_fjLj256EEEEELb0ELb1ELb1EEEvNS_9FwdParamsE)
        .other          _ZN10layer_norm31ln_parallel_residual_fwd_kernelINS_13Kernel_traitsI13__nv_bfloat16S2_fS2_fjLj8192ELj1ELj1ELj8ELj16ENS_18Kernel_traits_baseILj8192ES2_S2_fS2_fjLj256EEEEELb0ELb1ELb1EEEvNS_9FwdParamsE,@"STO_CUDA_ENTRY STV_DEFAULT"
_ZN10layer_norm31ln_parallel_residual_fwd_kernelINS_13Kernel_traitsI13__nv_bfloat16S2_fS2_fjLj8192ELj1ELj1ELj8ELj16ENS_18Kernel_traits_baseILj8192ES2_S2_fS2_fjLj256EEEEELb0ELb1ELb1EEEvNS_9FwdParamsE:
.text._ZN10layer_norm31ln_parallel_residual_fwd_kernelINS_13Kernel_traitsI13__nv_bfloat16S2_fS2_fjLj8192ELj1ELj1ELj8ELj16ENS_18Kernel_traits_baseILj8192ES2_S2_fS2_fjLj256EEEEELb0ELb1ELb1EEEvNS_9FwdParamsE:
[----:B------:R-:W-:Y:S02]  /*0000*/  MOV R1, c[0x0][0x28] ;  /* 0x00000a0000017a02 */ /* 0x000fe40000000f00 */
[----:B------:R-:W0:Y:S01]  /*0010*/  S2R R86, SR_TID.X ;  /* 0x0000000000567919 */ /* 0x000e220000002100 */
[----:B------:R-:W-:Y:S01]  /*0020*/  ISETP.NE.U32.AND P0, PT, RZ, c[0x0][0x218], PT ;  /* 0x00008600ff007a0c */ /* 0x000fe20003f05070 */
[----:B------:R-:W-:-:S03]  /*0030*/  ULDC.64 UR4, c[0x0][0x118] ;  /* 0x0000460000047ab9 */ /* 0x000fc60000000a00 */
[----:B------:R-:W-:Y:S02]  /*0040*/  ISETP.NE.AND.EX P0, PT, RZ, c[0x0][0x21c], PT, P0 ;  /* 0x00008700ff007a0c */ /* 0x000fe40003f05300 */
[----:B0-----:R-:W-:-:S04]  /*0050*/  SHF.L.U32 R0, R86, 0x4, RZ ;  /* 0x0000000456007819 */ /* 0x001fc800000006ff */
[----:B------:R-:W-:-:S04]  /*0060*/  LOP3.LUT R0, R0, 0xff0, RZ, 0xc0, !PT ;  /* 0x00000ff000007812 */ /* 0x000fc800078ec0ff */
[----:B------:R-:W-:-:S04]  /*0070*/  IADD3 R4, P1, R0, c[0x0][0x218], RZ ;  /* 0x0000860000047a10 */ /* 0x000fc80007f3e0ff */
[----:B------:R-:W-:-:S05]  /*0080*/  IADD3.X R5, RZ, c[0x0][0x21c], RZ, P1, !PT ;  /* 0x00008700ff057a10 */ /* 0x000fca0000ffe4ff */
[----:B------:R0:W5:Y:S01]  /*0090*/  @P0 LDG.E.128 R8, [R4.64] ;  /* 0x0000000404080981 */ /* 0x000162000c1e1d00 */
[----:B------:R-:W1:Y:S03]  /*00a0*/  S2UR UR6, SR_CTAID.X ;  /* 0x00000000000679c3 */ /* 0x000e660000002500 */
[----:B------:R0:W5:Y:S04]  /*00b0*/  @P0 LDG.E.128 R24, [R4.64+0x1000] ;  /* 0x0010000404180981 */ /* 0x000168000c1e1d00 */
[----:B------:R0:W5:Y:S01]  /*00c0*/  @P0 LDG.E.128 R20, [R4.64+0x2000] ;  /* 0x0020000404140981 */ /* 0x000162000c1e1d00 */
[----:B------:R-:W-:-:S03]  /*00d0*/  IADD3 R2, P2, R0, c[0x0][0x1b0], RZ ;  /* 0x00006c0000027a10 */ /* 0x000fc60007f5e0ff */
[----:B------:R0:W5:Y:S01]  /*00e0*/  @P0 LDG.E.128 R16, [R4.64+0x3000] ;  /* 0x0030000404100981 */ /* 0x000162000c1e1d00 */
[----:B------:R-:W-:Y:S02]  /*00f0*/  IADD3.X R3, RZ, c[0x0][0x1b4], RZ, P2, !PT ;  /* 0x00006d00ff037a10 */ /* 0x000fe400017fe4ff */
[----:B-1----:R-:W-:-:S04]  /*0100*/  LEA.HI R90, R86, UR6, RZ, 0x18 ;  /* 0x00000006565a7c11 */ /* 0x002fc8000f8fc0ff */
[----:B------:R-:W-:-:S13]  /*0110*/  ISETP.GE.AND P1, PT, R90, c[0x0][0x164], PT ;  /* 0x000059005a007a0c */ /* 0x000fda0003f26270 */
[----:B------:R-:W-:Y:S05]  /*0120*/  @P1 EXIT ;  /* 0x000000000000194d */ /* 0x000fea0003800000 */
[----:B0----5:R-:W-:Y:S01]  /*0130*/  @!P0 CS2R R8, SRZ ;  /* 0x0000000000088805 */ /* 0x021fe2000001ff00 */
[----:B------:R-:W-:Y:S01]  /*0140*/  @!P0 CS2R R10, SRZ ;  /* 0x00000000000a8805 */ /* 0x000fe2000001ff00 */
[----:B------:R-:W-:Y:S01]  /*0150*/  @!P0 CS2R R24, SRZ ;  /* 0x0000000000188805 */ /* 0x000fe2000001ff00 */
[----:B------:R-:W-:Y:S01]  /*0160*/  @!P0 CS2R R26, SRZ ;  /* 0x00000000001a8805 */ /* 0x000fe2000001ff00 */
[----:B------:R-:W-:Y:S01]  /*0170*/  @!P0 CS2R R20, SRZ ;  /* 0x0000000000148805 */ /* 0x000fe2000001ff00 */
[----:B------:R-:W-:Y:S01]  /*0180*/  @!P0 CS2R R22, SRZ ;  /* 0x0000000000168805 */ /* 0x000fe2000001ff00 */
[----:B------:R-:W-:Y:S01]  /*0190*/  @!P0 CS2R R16, SRZ ;  /* 0x0000000000108805 */ /* 0x000fe2000001ff00 */
[----:B------:R-:W-:Y:S01]  /*01a0*/  @!P0 CS2R R18, SRZ ;  /* 0x0000000000128805 */ /* 0x000fe2000001ff00 */
[----:B------:R-:W-:Y:S01]  /*01b0*/  HFMA2.MMA R88, -RZ, RZ, 0, 5.9604644775390625e-08 ;  /* 0x00000001ff587435 */ /* 0x000fe200000001ff */
[----:B------:R0:W5:Y:S01]  /*01c0*/  LDG.E.128 R68, [R2.64] ;  /* 0x0000000402447981 */ /* 0x000162000c1e1d00 */
[----:B------:R-:W-:-:S02]  /*01d0*/  PRMT R85, RZ, 0x5410, R8 ;  /* 0x00005410ff557816 */ /* 0x000fc40000000008 */
[----:B------:R-:W-:Y:S01]  /*01e0*/  PRMT R84, RZ, 0x7610, R8 ;  /* 0x00007610ff547816 */ /* 0x000fe20000000008 */
[----:B------:R0:W5:Y:S01]  /*01f0*/  LDG.E.128 R64, [R2.64+0x1000] ;  /* 0x0010000402407981 */ /* 0x000162000c1e1d00 */
[--C-:B------:R-:W-:Y:S02]  /*0200*/  PRMT R83, RZ, 0x5410, R9.reuse ;  /* 0x00005410ff537816 */ /* 0x100fe40000000009 */
[----:B------:R-:W-:Y:S01]  /*0210*/  PRMT R82, RZ, 0x7610, R9 ;  /* 0x00007610ff527816 */ /* 0x000fe20000000009 */
[----:B------:R0:W5:Y:S01]  /*0220*/  LDG.E.128 R60, [R2.64+0x2000] ;  /* 0x00200004023c7981 */ /* 0x000162000c1e1d00 */
[--C-:B------:R-:W-:Y:S02]  /*0230*/  PRMT R81, RZ, 0x5410, R10.reuse ;  /* 0x00005410ff517816 */ /* 0x100fe4000000000a */
[----:B------:R-:W-:Y:S01]  /*0240*/  PRMT R80, RZ, 0x7610, R10 ;  /* 0x00007610ff507816 */ /* 0x000fe2000000000a */
[----:B------:R0:W5:Y:S01]  /*0250*/  LDG.E.128 R56, [R2.64+0x3000] ;  /* 0x0030000402387981 */ /* 0x000162000c1e1d00 */
[--C-:B------:R-:W-:Y:S01]  /*0260*/  PRMT R79, RZ, 0x5410, R11.reuse ;  /* 0x00005410ff4f7816 */ /* 0x100fe2000000000b */
[----:B------:R-:W-:Y:S01]  /*0270*/  ULDC.U8 UR6, c[0x0][0x1f0] ;  /* 0x00007c0000067ab9 */ /* 0x000fe20000000000 */
        /* <DEDUP_REMOVED lines=15> */
[--C-:B0-----:R-:W-:Y:S02]  /*0370*/  PRMT R3, RZ, 0x5410, R23.reuse ;  /* 0x00005410ff037816 */ /* 0x101fe40000000017 */
        /* <DEDUP_REMOVED lines=9> */
.L_x_8506:
[----:B------:R-:W-:Y:S01]  /*0410*/  IMAD R16, R90, c[0x0][0x168], RZ ;  /* 0x00005a005a107a24 */ /* 0x000fe200078e02ff */
[----:B------:R-:W-:-:S02]  /*0420*/  ISETP.NE.U32.AND P0, PT, RZ, c[0x0][0x180], PT ;  /* 0x00006000ff007a0c */ /* 0x000fc40003f05070 */
[----:B------:R-:W-:Y:S02]  /*0430*/  ISETP.NE.U32.AND P1, PT, RZ, c[0x0][0x178], PT ;  /* 0x00005e00ff007a0c */ /* 0x000fe40003f25070 */
[----:B------:R-:W-:Y:S02]  /*0440*/  SHF.R.S32.HI R17, RZ, 0x1f, R16 ;  /* 0x0000001fff117819 */ /* 0x000fe40000011410 */
[----:B------:R-:W-:Y:S02]  /*0450*/  ISETP.NE.AND.EX P0, PT, RZ, c[0x0][0x184], PT, P0 ;  /* 0x00006100ff007a0c */ /* 0x000fe40003f05300 */
[----:B------:R-:W-:Y:S02]  /*0460*/  LEA.HI R16, R17, R16, RZ, 0x3 ;  /* 0x0000001011107211 */ /* 0x000fe400078f18ff */
[----:B------:R-:W-:Y:S02]  /*0470*/  LOP3.LUT R99, R86, 0xff, RZ, 0xc0, !PT ;  /* 0x000000ff56637812 */ /* 0x000fe400078ec0ff */
[----:B------:R-:W-:-:S02]  /*0480*/  ISETP.NE.AND.EX P1, PT, RZ, c[0x0][0x17c], PT, P1 ;  /* 0x00005f00ff007a0c */ /* 0x000fc40003f25310 */
[----:B------:R-:W-:Y:S02]  /*0490*/  LEA.HI.SX32 R99, R16, R99, 0x1d ;  /* 0x0000006310637211 */ /* 0x000fe400078feaff */
[----:B------:R-:W-:-:S03]  /*04a0*/  MOV R74, 0x10 ;  /* 0x00000010004a7802 */ /* 0x000fc60000000f00 */
[----:B------:R-:W-:Y:S02]  /*04b0*/  @P0 MOV R18, 0x20 ;  /* 0x0000002000120802 */ /* 0x000fe40000000f00 */
[----:B------:R-:W-:-:S04]  /*04c0*/  IMAD.WIDE.U32 R36, R99, R74, c[0x0][0x170] ;  /* 0x00005c0063247625 */ /* 0x000fc800078e004a */
[C---:B------:R-:W-:Y:S02]  /*04d0*/  @P1 IMAD.WIDE.U32 R16, R99.reuse, R74, c[0x0][0x178] ;  /* 0x00005e0063101625 */ /* 0x040fe400078e004a */
[----:B------:R-:W2:Y:S02]  /*04e0*/  LDG.E.128 R36, [R36.64] ;  /* 0x0000000424247981 */ /* 0x000ea4000c1e1d00 */
[----:B------:R-:W-:Y:S02]  /*04f0*/  @P0 IMAD.WIDE.U32 R18, R99, R18, c[0x0][0x180] ;  /* 0x0000600063120625 */ /* 0x000fe400078e0012 */
[----:B-----5:R0:W5:Y:S04]  /*0500*/  @P1 LDG.E.128 R52, [R16.64] ;  /* 0x0000000410341981 */ /* 0x020168000c1e1d00 */
        /* <DEDUP_REMOVED lines=9> */
.L_x_8439:
[----:B0----5:R-:W-:-:S05]  /*05a0*/  PRMT R17, RZ, 0x5410, R52 ;  /* 0x00005410ff117816 */ /* 0x021fca0000000034 */
[----:B------:R-:W-:-:S04]  /*05b0*/  FADD.FTZ R40, R40, R17 ;  /* 0x0000001128287221 */ /* 0x000fc80000010000 */
[----:B------:R-:W-:Y:S02]  /*05c0*/  @P0 FADD.FTZ R40, R48, R40 ;  /* 0x0000002830280221 */ /* 0x000fe40000010000 */
.L_x_8440:
[----:B------:R-:W-:Y:S01]  /*05d0*/  PRMT R41, RZ, 0x7610, R36 ;  /* 0x00007610ff297816 */ /* 0x000fe20000000024 */
[----:B------:R-:W-:Y:S05]  /*05e0*/  @P2 BRA `(.L_x_8441) ;  /* 0x0000003000002947 */ /* 0x000fea0003800000 */
[----:B------:R-:W-:Y:S05]  /*05f0*/  @!P0 BRA `(.L_x_8442) ;  /* 0x0000005000008947 */ /* 0x000fea0003800000 */
[----:B-----5:R-:W-:Y:S01]  /*0600*/  FADD.FTZ R41, R49, R41 ;  /* 0x0000002931297221 */ /* 0x020fe20000010000 */
[----:B------:R-:W-:Y:S05]  /*0610*/  BRA `(.L_x_8442) ;  /* 0x0000003000007947 */ /* 0x000fea0003800000 */
.L_x_8441:
[----:B-----5:R-:W-:-:S05]  /*0620*/  PRMT R16, RZ, 0x7610, R52 ;  /* 0x00007610ff107816 */ /* 0x020fca0000000034 */
[----:B------:R-:W-:-:S04]  /*0630*/  FADD.FTZ R41, R41, R16 ;  /* 0x0000001029297221 */ /* 0x000fc80000010000 */
[----:B------:R-:W-:Y:S02]  /*0640*/  @P0 FADD.FTZ R41, R49, R41 ;  /* 0x0000002931290221 */ /* 0x000fe40000010000 */
.L_x_8442:
[----:B------:R-:W-:Y:S01]  /*0650*/  PRMT R42, RZ, 0x5410, R37 ;  /* 0x00005410ff2a7816 */ /* 0x000fe20000000025 */
[----:B------:R-:W-:Y:S05]  /*0660*/  @P2 BRA `(.L_x_8443) ;  /* 0x0000003000002947 */ /* 0x000fea0003800000 */
[----:B------:R-:W-:Y:S05]  /*0670*/  @!P0 BRA `(.L_x_8444) ;  /* 0x0000005000008947 */ /* 0x000fea0003800000 */
[----:B-----5:R-:W-:Y:S01]  /*0680*/  FADD.FTZ R42, R50, R42 ;  /* 0x0000002a322a7221 */ /* 0x020fe20000010000 */
[----:B------:R-:W-:Y:S05]  /*0690*/  BRA `(.L_x_8444) ;  /* 0x0000003000007947 */ /* 0x000fea0003800000 */
.L_x_8443:
[----:B-----5:R-:W-:-:S05]  /*06a0*/  PRMT R17, RZ, 0x5410, R53 ;  /* 0x00005410ff117816 */ /* 0x020fca0000000035 */
[----:B------:R-:W-:-:S04]  /*06b0*/  FADD.FTZ R42, R42, R17 ;  /* 0x000000112a2a7221 */ /* 0x000fc80000010000 */
[----:B------:R-:W-:Y:S02]  /*06c0*/  @P0 FADD.FTZ R42, R50, R42 ;  /* 0x0000002a322a0221 */ /* 0x000fe40000010000 */
.L_x_8444:
[----:B------:R-:W-:Y:S01]  /*06d0*/  PRMT R43, RZ, 0x7610, R37 ;  /* 0x00007610ff2b7816 */ /* 0x000fe20000000025 */
[----:B------:R-:W-:Y:S05]  /*06e0*/  @P2 BRA `(.L_x_8445) ;  /* 0x0000003000002947 */ /* 0x000fea0003800000 */
[----:B------:R-:W-:Y:S05]  /*06f0*/  @!P0 BRA `(.L_x_8446) ;  /* 0x0000005000008947 */ /* 0x000fea0003800000 */
[----:B-----5:R-:W-:Y:S01]  /*0700*/  FADD.FTZ R43, R51, R43 ;  /* 0x0000002b332b7221 */ /* 0x020fe20000010000 */
[----:B------:R-:W-:Y:S05]  /*0710*/  BRA `(.L_x_8446) ;  /* 0x0000003000007947 */ /* 0x000fea0003800000 */
.L_x_8445:
[----:B-----5:R-:W-:-:S05]  /*0720*/  PRMT R16, RZ, 0x7610, R53 ;  /* 0x00007610ff107816 */ /* 0x020fca0000000035 */
[----:B------:R-:W-:-:S04]  /*0730*/  FADD.FTZ R43, R43, R16 ;  /* 0x000000102b2b7221 */ /* 0x000fc80000010000 */
[----:B------:R-:W-:Y:S02]  /*0740*/  @P0 FADD.FTZ R43, R51, R43 ;  /* 0x0000002b332b0221 */ /* 0x000fe40000010000 */
.L_x_8446:
[----:B------:R-:W-:Y:S01]  /*0750*/  PRMT R36, RZ, 0x5410, R38 ;  /* 0x00005410ff247816 */ /* 0x000fe20000000026 */
[----:B------:R-:W-:Y:S05]  /*0760*/  @P2 BRA `(.L_x_8447) ;  /* 0x0000003000002947 */ /* 0x000fea0003800000 */
[----:B------:R-:W-:Y:S05]  /*0770*/  @!P0 BRA `(.L_x_8448) ;  /* 0x0000005000008947 */ /* 0x000fea0003800000 */
[----:B-----5:R-:W-:Y:S01]  /*0780*/  FADD.FTZ R36, R44, R36 ;  /* 0x000000242c247221 */ /* 0x020fe20000010000 */
[----:B------:R-:W-:Y:S05]  /*0790*/  BRA `(.L_x_8448) ;  /* 0x0000003000007947 */ /* 0x000fea0003800000 */
.L_x_8447:
[----:B-----5:R-:W-:-:S05]  /*07a0*/  PRMT R17, RZ, 0x5410, R54 ;  /* 0x00005410ff117816 */ /* 0x020fca0000000036 */
[----:B------:R-:W-:-:S04]  /*07b0*/  FADD.FTZ R36, R36, R17 ;  /* 0x0000001124247221 */ /* 0x000fc80000010000 */
[----:B------:R-:W-:Y:S02]  /*07c0*/  @P0 FADD.FTZ R36, R44, R36 ;  /* 0x000000242c240221 */ /* 0x000fe40000010000 */
.L_x_8448:
[----:B------:R-:W-:Y:S01]  /*07d0*/  PRMT R37, RZ, 0x7610, R38 ;  /* 0x00007610ff257816 */ /* 0x000fe20000000026 */
[----:B------:R-:W-:Y:S05]  /*07e0*/  @P2 BRA `(.L_x_8449) ;  /* 0x0000003000002947 */ /* 0x000fea0003800000 */
[----:B------:R-:W-:Y:S05]  /*07f0*/  @!P0 BRA `(.L_x_8450) ;  /* 0x0000005000008947 */ /* 0x000fea0003800000 */
[----:B-----5:R-:W-:Y:S01]  /*0800*/  FADD.FTZ R37, R45, R37 ;  /* 0x000000252d257221 */ /* 0x020fe20000010000 */
[----:B------:R-:W-:Y:S05]  /*0810*/  BRA `(.L_x_8450) ;  /* 0x0000003000007947 */ /* 0x000fea0003800000 */
.L_x_8449:
[----:B-----5:R-:W-:-:S05]  /*0820*/  PRMT R16, RZ, 0x7610, R54 ;  /* 0x00007610ff107816 */ /* 0x020fca0000000036 */
[----:B------:R-:W-:-:S04]  /*0830*/  FADD.FTZ R37, R37, R16 ;  /* 0x0000001025257221 */ /* 0x000fc80000010000 */
[----:B------:R-:W-:Y:S02]  /*0840*/  @P0 FADD.FTZ R37, R45, R37 ;  /* 0x000000252d250221 */ /* 0x000fe40000010000 */
.L_x_8450:
[----:B------:R-:W-:Y:S01]  /*0850*/  PRMT R38, RZ, 0x5410, R39 ;  /* 0x00005410ff267816 */ /* 0x000fe20000000027 */
[----:B------:R-:W-:Y:S05]  /*0860*/  @P2 BRA `(.L_x_8451) ;  /* 0x0000003000002947 */ /* 0x000fea0003800000 */
[----:B------:R-:W-:Y:S05]  /*0870*/  @!P0 BRA `(.L_x_8452) ;  /* 0x0000005000008947 */ /* 0x000fea0003800000 */
[----:B-----5:R-:W-:Y:S01]  /*0880*/  FADD.FTZ R38, R46, R38 ;  /* 0x000000262e267221 */ /* 0x020fe20000010000 */
[----:B------:R-:W-:Y:S05]  /*0890*/  BRA `(.L_x_8452) ;  /* 0x0000003000007947 */ /* 0x000fea0003800000 */
.L_x_8451:
[----:B-----5:R-:W-:-:S05]  /*08a0*/  PRMT R17, RZ, 0x5410, R55 ;  /* 0x00005410ff117816 */ /* 0x020fca0000000037 */
[----:B------:R-:W-:-:S04]  /*08b0*/  FADD.FTZ R38, R38, R17 ;  /* 0x0000001126267221 */ /* 0x000fc80000010000 */
[----:B------:R-:W-:Y:S02]  /*08c0*/  @P0 FADD.FTZ R38, R46, R38 ;  /* 0x000000262e260221 */ /* 0x000fe40000010000 */
.L_x_8452:
[----:B------:R-:W-:Y:S01]  /*08d0*/  PRMT R39, RZ, 0x7610, R39 ;  /* 0x00007610ff277816 */ /* 0x000fe20000000027 */
[----:B------:R-:W-:Y:S05]  /*08e0*/  @P2 BRA `(.L_x_8453) ;  /* 0x0000003000002947 */ /* 0x000fea0003800000 */
[----:B------:R-:W-:Y:S05]  /*08f0*/  @!P0 BRA `(.L_x_8454) ;  /* 0x0000005000008947 */ /* 0x000fea0003800000 */
[----:B-----5:R-:W-:Y:S01]  /*0900*/  FADD.FTZ R39, R47, R39 ;  /* 0x000000272f277221 */ /* 0x020fe20000010000 */
[----:B------:R-:W-:Y:S05]  /*0910*/  BRA `(.L_x_8454) ;  /* 0x0000003000007947 */ /* 0x000fea0003800000 */
.L_x_8453:
[----:B-----5:R-:W-:-:S05]  /*0920*/  PRMT R16, RZ, 0x7610, R55 ;  /* 0x00007610ff107816 */ /* 0x020fca0000000037 */
[----:B------:R-:W-:-:S04]  /*0930*/  FADD.FTZ R39, R39, R16 ;  /* 0x0000001027277221 */ /* 0x000fc80000010000 */
[----:B------:R-:W-:Y:S02]  /*0940*/  @P0 FADD.FTZ R39, R47, R39 ;  /* 0x000000272f270221 */ /* 0x000fe40000010000 */
.L_x_8454:
[----:B------:R-:W-:Y:S01]  /*0950*/  HFMA2.MMA R94, -RZ, RZ, 0, 1.9073486328125e-06 ;  /* 0x00000020ff5e7435 */ /* 0x000fe200000001ff */
[----:B------:R-:W-:-:S05]  /*0960*/  IADD3 R101, R99, 0x100, RZ ;  /* 0x0000010063657810 */ /* 0x000fca0007ffe0ff */
[----:B------:R-:W-:-:S04]  /*0970*/  IMAD.WIDE.U32 R28, R101, R74, c[0x0][0x170] ;  /* 0x00005c00651c7625 */ /* 0x000fc800078e004a */
[----:B------:R-:W-:-:S04]  /*0980*/  IMAD.WIDE.U32 R16, R99, R94, c[0x0][0x188] ;  /* 0x0000620063107625 */ /* 0x000fc800078e005e */
[C---:B------:R-:W-:Y:S01]  /*0990*/  @P1 IMAD.WIDE.U32 R18, R101.reuse, R74, c[0x0][0x178] ;  /* 0x00005e0065121625 */ /* 0x040fe200078e004a */
[----:B------:R0:W-:Y:S03]  /*09a0*/  STG.E.128 [R16.64], R40 ;  /* 0x0000002810007986 */ /* 0x0001e6000c101d04 */
[----:B------:R-:W-:Y:S01]  /*09b0*/  @P0 IMAD.WIDE.U32 R20, R101, R94, c[0x0][0x180] ;  /* 0x0000600065140625 */ /* 0x000fe200078e005e */
        /* <DEDUP_REMOVED lines=10> */
.L_x_8455:
[----:B0----5:R-:W-:-:S05]  /*0a60*/  PRMT R17, RZ, 0x5410, R52 ;  /* 0x00005410ff117816 */ /* 0x021fca0000000034 */
[----:B------:R-:W-:-:S04]  /*0a70*/  FADD.FTZ R32, R17, R32 ;  /* 0x0000002011207221 */ /* 0x000fc80000010000 */
[----:B------:R-:W-:Y:S02]  /*0a80*/  @P0 FADD.FTZ R32, R48, R32 ;  /* 0x0000002030200221 */ /* 0x000fe40000010000 */
.L_x_8456:
[----:B------:R-:W-:Y:S01]  /*0a90*/  PRMT R33, RZ, 0x7610, R28 ;  /* 0x00007610ff217816 */ /* 0x000fe2000000001c */
[----:B------:R-:W-:Y:S05]  /*0aa0*/  @P2 BRA `(.L_x_8457) ;  /* 0x0000003000002947 */ /* 0x000fea0003800000 */
[----:B------:R-:W-:Y:S05]  /*0ab0*/  @!P0 BRA `(.L_x_8458) ;  /* 0x0000005000008947 */ /* 0x000fea0003800000 */
[----:B-----5:R-:W-:Y:S01]  /*0ac0*/  FADD.FTZ R33, R49, R33 ;  /* 0x0000002131217221 */ /* 0x020fe20000010000 */
[----:B------:R-:W-:Y:S05]  /*0ad0*/  BRA `(.L_x_8458) ;  /* 0x0000003000007947 */ /* 0x000fea0003800000 */
.L_x_8457:
[----:B-----5:R-:W-:-:S05]  /*0ae0*/  PRMT R16, RZ, 0x7610, R52 ;  /* 0x00007610ff107816 */ /* 0x020fca0000000034 */
[----:B------:R-:W-:-:S04]  /*0af0*/  FADD.FTZ R33, R16, R33 ;  /* 0x0000002110217221 */ /* 0x000fc80000010000 */
[----:B------:R-:W-:Y:S02]  /*0b00*/  @P0 FADD.FTZ R33, R49, R33 ;  /* 0x0000002131210221 */ /* 0x000fe40000010000 */
.L_x_8458:
[----:B------:R-:W-:Y:S01]  /*0b10*/  PRMT R34, RZ, 0x5410, R29 ;  /* 0x00005410ff227816 */ /* 0x000fe2000000001d */
[----:B------:R-:W-:Y:S05]  /*0b20*/  @P2 BRA `(.L_x_8459) ;  /* 0x0000003000002947 */ /* 0x000fea0003800000 */
[----:B------:R-:W-:Y:S05]  /*0b30*/  @!P0 BRA `(.L_x_8460) ;  /* 0x0000005000008947 */ /* 0x000fea0003800000 */
[----:B-----5:R-:W-:Y:S01]  /*0b40*/  FADD.FTZ R34, R50, R34 ;  /* 0x0000002232227221 */ /* 0x020fe20000010000 */
[----:B------:R-:W-:Y:S05]  /*0b50*/  BRA `(.L_x_8460) ;  /* 0x0000003000007947 */ /* 0x000fea0003800000 */
.L_x_8459:
[----:B-----5:R-:W-:-:S05]  /*0b60*/  PRMT R17, RZ, 0x5410, R53 ;  /* 0x00005410ff117816 */ /* 0x020fca0000000035 */
[----:B------:R-:W-:-:S04]  /*0b70*/  FADD.FTZ R34, R17, R34 ;  /* 0x0000002211227221 */ /* 0x000fc80000010000 */
[----:B------:R-:W-:Y:S02]  /*0b80*/  @P0 FADD.FTZ R34, R50, R34 ;  /* 0x0000002232220221 */ /* 0x000fe40000010000 */
.L_x_8460:
[----:B------:R-:W-:Y:S01]  /*0b90*/  PRMT R35, RZ, 0x7610, R29 ;  /* 0x00007610ff237816 */ /* 0x000fe2000000001d */
[----:B------:R-:W-:Y:S05]  /*0ba0*/  @P2 BRA `(.L_x_8461) ;  /* 0x0000003000002947 */ /* 0x000fea0003800000 */
[----:B------:R-:W-:Y:S05]  /*0bb0*/  @!P0 BRA `(.L_x_8462) ;  /* 0x0000005000008947 */ /* 0x000fea0003800000 */
[----:B-----5:R-:W-:Y:S01]  /*0bc0*/  FADD.FTZ R35, R51, R35 ;  /* 0x0000002333237221 */ /* 0x020fe20000010000 */
[----:B------:R-:W-:Y:S05]  /*0bd0*/  BRA `(.L_x_8462) ;  /* 0x0000003000007947 */ /* 0x000fea0003800000 */
.L_x_8461:
[----:B-----5:R-:W-:-:S05]  /*0be0*/  PRMT R16, RZ, 0x7610, R53 ;  /* 0x00007610ff107816 */ /* 0x020fca0000000035 */
[----:B------:R-:W-:-:S04]  /*0bf0*/  FADD.FTZ R35, R16, R35 ;  /* 0x0000002310237221 */ /* 0x000fc80000010000 */
[----:B------:R-:W-:Y:S02]  /*0c00*/  @P0 FADD.FTZ R35, R51, R35 ;  /* 0x0000002333230221 */ /* 0x000fe40000010000 */
.L_x_8462:
[----:B------:R-:W-:Y:S01]  /*0c10*/  PRMT R28, RZ, 0x5410, R30 ;  /* 0x00005410ff1c7816 */ /* 0x000fe2000000001e */
[----:B------:R-:W-:Y:S05]  /*0c20*/  @P2 BRA `(.L_x_8463) ;  /* 0x0000003000002947 */ /* 0x000fea0003800000 */
[----:B------:R-:W-:Y:S05]  /*0c30*/  @!P0 BRA `(.L_x_8464) ;  /* 0x0000005000008947 */ /* 0x000fea0003800000 */
[----:B-----5:R-:W-:Y:S01]  /*0c40*/  FADD.FTZ R28, R44, R28 ;  /* 0x0000001c2c1c7221 */ /* 0x020fe20000010000 */
[----:B------:R-:W-:Y:S05]  /*0c50*/  BRA `(.L_x_8464) ;  /* 0x0000003000007947 */ /* 0x000fea0003800000 */
.L_x_8463:
[----:B-----5:R-:W-:-:S05]  /*0c60*/  PRMT R17, RZ, 0x5410, R54 ;  /* 0x00005410ff117816 */ /* 0x020fca0000000036 */
[----:B------:R-:W-:-:S04]  /*0c70*/  FADD.FTZ R28, R17, R28 ;  /* 0x0000001c111c7221 */ /* 0x000fc80000010000 */
[----:B------:R-:W-:Y:S02]  /*0c80*/  @P0 FADD.FTZ R28, R44, R28 ;  /* 0x0000001c2c1c0221 */ /* 0x000fe40000010000 */
.L_x_8464:
[----:B------:R-:W-:Y:S01]  /*0c90*/  PRMT R29, RZ, 0x7610, R30 ;  /* 0x00007610ff1d7816 */ /* 0x000fe2000000001e */
[----:B------:R-:W-:Y:S05]  /*0ca0*/  @P2 BRA `(.L_x_8465) ;  /* 0x0000003000002947 */ /* 0x000fea0003800000 */
[----:B------:R-:W-:Y:S05]  /*0cb0*/  @!P0 BRA `(.L_x_8466) ;  /* 0x0000005000008947 */ /* 0x000fea0003800000 */
[----:B-----5:R-:W-:Y:S01]  /*0cc0*/  FADD.FTZ R29, R45, R29 ;  /* 0x0000001d2d1d7221 */ /* 0x020fe20000010000 */
[----:B------:R-:W-:Y:S05]  /*0cd0*/  BRA `(.L_x_8466) ;  /* 0x0000003000007947 */ /* 0x000fea0003800000 */
.L_x_8465:
[----:B-----5:R-:W-:-:S05]  /*0ce0*/  PRMT R16, RZ, 0x7610, R54 ;  /* 0x00007610ff107816 */ /* 0x020fca0000000036 */
[----:B------:R-:W-:-:S04]  /*0cf0*/  FADD.FTZ R29, R16, R29 ;  /* 0x0000001d101d7221 */ /* 0x000fc80000010000 */
[----:B------:R-:W-:Y:S02]  /*0d00*/  @P0 FADD.FTZ R29, R45, R29 ;  /* 0x0000001d2d1d0221 */ /* 0x000fe40000010000 */
.L_x_8466:
[----:B------:R-:W-:Y:S01]  /*0d10*/  PRMT R30, RZ, 0x5410, R31 ;  /* 0x00005410ff1e7816 */ /* 0x000fe2000000001f */
[----:B------:R-:W-:Y:S05]  /*0d20*/  @P2 BRA `(.L_x_8467) ;  /* 0x0000003000002947 */ /* 0x000fea0003800000 */
[----:B------:R-:W-:Y:S05]  /*0d30*/  @!P0 BRA `(.L_x_8468) ;  /* 0x0000005000008947 */ /* 0x000fea0003800000 */
[----:B-----5:R-:W-:Y:S01]  /*0d40*/  FADD.FTZ R30, R46, R30 ;  /* 0x0000001e2e1e7221 */ /* 0x020fe20000010000 */
[----:B------:R-:W-:Y:S05]  /*0d50*/  BRA `(.L_x_8468) ;  /* 0x0000003000007947 */ /* 0x000fea0003800000 */
.L_x_8467:
[----:B-----5:R-:W-:-:S05]  /*0d60*/  PRMT R17, RZ, 0x5410, R55 ;  /* 0x00005410ff117816 */ /* 0x020fca0000000037 */
[----:B------:R-:W-:-:S04]  /*0d70*/  FADD.FTZ R30, R17, R30 ;  /* 0x0000001e111e7221 */ /* 0x000fc80000010000 */
[----:B------:R-:W-:Y:S02]  /*0d80*/  @P0 FADD.FTZ R30, R46, R30 ;  /* 0x0000001e2e1e0221 */ /* 0x000fe40000010000 */
.L_x_8468:
[----:B------:R-:W-:Y:S01]  /*0d90*/  PRMT R31, RZ, 0x7610, R31 ;  /* 0x00007610ff1f7816 */ /* 0x000fe2000000001f */
[----:B------:R-:W-:Y:S05]  /*0da0*/  @P2 BRA `(.L_x_8469) ;  /* 0x0000003000002947 */ /* 0x000fea0003800000 */
[----:B------:R-:W-:Y:S05]  /*0db0*/  @!P0 BRA `(.L_x_8470) ;  /* 0x0000005000008947 */ /* 0x000fea0003800000 */
[----:B-----5:R-:W-:Y:S01]  /*0dc0*/  FADD.FTZ R31, R47, R31 ;  /* 0x0000001f2f1f7221 */ /* 0x020fe20000010000 */
[----:B------:R-:W-:Y:S05]  /*0dd0*/  BRA `(.L_x_8470) ;  /* 0x0000003000007947 */ /* 0x000fea0003800000 */
.L_x_8469:
[----:B-----5:R-:W-:-:S05]  /*0de0*/  PRMT R16, RZ, 0x7610, R55 ;  /* 0x00007610ff107816 */ /* 0x020fca0000000037 */
[----:B------:R-:W-:-:S04]  /*0df0*/  FADD.FTZ R31, R16, R31 ;  /* 0x0000001f101f7221 */ /* 0x000fc80000010000 */
[----:B------:R-:W-:Y:S02]  /*0e00*/  @P0 FADD.FTZ R31, R47, R31 ;  /* 0x0000001f2f1f0221 */ /* 0x000fe40000010000 */
.L_x_8470:
[----:B------:R-:W-:Y:S01]  /*0e10*/  IADD3 R102, R99, 0x200, RZ ;  /* 0x0000020063667810 */ /* 0x000fe20007ffe0ff */
[----:B------:R-:W-:-:S04]  /*0e20*/  IMAD.WIDE.U32 R24, R101, R94, c[0x0][0x188] ;  /* 0x0000620065187625 */ /* 0x000fc800078e005e */
[CC--:B------:R-:W-:Y:S01]  /*0e30*/  IMAD.WIDE.U32 R20, R102.reuse, R74.reuse, c[0x0][0x170] ;  /* 0x00005c0066147625 */ /* 0x0c0fe200078e004a */
[----:B------:R-:W-:Y:S03]  /*0e40*/  STG.E.128 [R24.64], R32 ;  /* 0x0000002018007986 */ /* 0x000fe6000c101d04 */
[C---:B------:R-:W-:Y:S01]  /*0e50*/  @P1 IMAD.WIDE.U32 R18, R102.reuse, R74, c[0x0][0x178] ;  /* 0x00005e0066121625 */ /* 0x040fe200078e004a */
[----:B------:R0:W-:Y:S03]  /*0e60*/  STG.E.128 [R24.64+0x10], R28 ;  /* 0x0000101c18007986 */ /* 0x0001e6000c101d04 */
[----:B------:R-:W-:Y:S01]  /*0e70*/  @P0 IMAD.WIDE.U32 R16, R102, R94, c[0x0][0x180] ;  /* 0x0000600066100625 */ /* 0x000fe200078e005e */
[----:B------:R-:W0:Y:S04]  /*0e80*/  LDG.E.128 R20, [R20.64] ;  /* 0x0000000414147981 */ /* 0x000e28000c1e1d00 */
[----:B-----5:R1:W5:Y:S04]  /*0e90*/  @P1 LDG.E.128 R52, [R18.64] ;  /* 0x0000000412341981 */ /* 0x020368000c1e1d00 */
[----:B------:R1:W5:Y:S04]  /*0ea0*/  @P0 LDG.E.128 R48, [R16.64] ;  /* 0x0000000410300981 */ /* 0x000368000c1e1d00 */
[----:B------:R1:W5:Y:S01]  /*0eb0*/  @P0 LDG.E.128 R44, [R16.64+0x10] ;  /* 0x00001004102c0981 */ /* 0x000362000c1e1d00 */
[----:B0-----:R-:W-:Y:S01]  /*0ec0*/  PRMT R24, RZ, 0x5410, R20 ;  /* 0x00005410ff187816 */ /* 0x001fe20000000014 */
[----:B------:R-:W-:Y:S05]  /*0ed0*/  @P2 BRA `(.L_x_8471) ;  /* 0x0000003000002947 */ /* 0x000fea0003800000 */
[----:B-1----:R-:W-:Y:S05]  /*0ee0*/  @!P0 BRA `(.L_x_8472) ;  /* 0x0000005000008947 */ /* 0x002fea0003800000 */
[----:B-----5:R-:W-:Y:S01]  /*0ef0*/  FADD.FTZ R24, R48, R24 ;  /* 0x0000001830187221 */ /* 0x020fe20000010000 */
[----:B------:R-:W-:Y:S05]  /*0f00*/  BRA `(.L_x_8472) ;  /* 0x0000003000007947 */ /* 0x000fea0003800000 */
.L_x_8471:
[----:B-1---5:R-:W-:-:S05]  /*0f10*/  PRMT R17, RZ, 0x5410, R52 ;  /* 0x00005410ff117816 */ /* 0x022fca0000000034 */
[----:B------:R-:W-:-:S04]  /*0f20*/  FADD.FTZ R24, R17, R24 ;  /* 0x0000001811187221 */ /* 0x000fc80000010000 */
[----:B------:R-:W-:Y:S02]  /*0f30*/  @P0 FADD.FTZ R24, R48, R24 ;  /* 0x0000001830180221 */ /* 0x000fe40000010000 */
.L_x_8472:
[----:B------:R-:W-:Y:S01]  /*0f40*/  PRMT R25, RZ, 0x7610, R20 ;  /* 0x00007610ff197816 */ /* 0x000fe20000000014 */
[----:B------:R-:W-:Y:S05]  /*0f50*/  @P2 BRA `(.L_x_8473) ;  /* 0x0000003000002947 */ /* 0x000fea0003800000 */
[----:B------:R-:W-:Y:S05]  /*0f60*/  @!P0 BRA `(.L_x_8474) ;  /* 0x0000005000008947 */ /* 0x000fea0003800000 */
[----:B-----5:R-:W-:Y:S01]  /*0f70*/  FADD.FTZ R25, R49, R25 ;  /* 0x0000001931197221 */ /* 0x020fe20000010000 */
[----:B------:R-:W-:Y:S05]  /*0f80*/  BRA `(.L_x_8474) ;  /* 0x0000003000007947 */ /* 0x000fea0003800000 */
.L_x_8473:
[----:B-----5:R-:W-:-:S05]  /*0f90*/  PRMT R16, RZ, 0x7610, R52 ;  /* 0x00007610ff107816 */ /* 0x020fca0000000034 */
[----:B------:R-:W-:-:S04]  /*0fa0*/  FADD.FTZ R25, R16, R25 ;  /* 0x0000001910197221 */ /* 0x000fc80000010000 */
[----:B------:R-:W-:Y:S02]  /*0fb0*/  @P0 FADD.FTZ R25, R49, R25 ;  /* 0x0000001931190221 */ /* 0x000fe40000010000 */
.L_x_8474:
[----:B------:R-:W-:Y:S01]  /*0fc0*/  PRMT R26, RZ, 0x5410, R21 ;  /* 0x00005410ff1a7816 */ /* 0x000fe20000000015 */
[----:B------:R-:W-:Y:S05]  /*0fd0*/  @P2 BRA `(.L_x_8475) ;  /* 0x0000003000002947 */ /* 0x000fea0003800000 */
[----:B------:R-:W-:Y:S05]  /*0fe0*/  @!P0 BRA `(.L_x_8476) ;  /* 0x0000005000008947 */ /* 0x000fea0003800000 */
[----:B-----5:R-:W-:Y:S01]  /*0ff0*/  FADD.FTZ R26, R50, R26 ;  /* 0x0000001a321a7221 */ /* 0x020fe20000010000 */
[----:B------:R-:W-:Y:S05]  /*1000*/  BRA `(.L_x_8476) ;  /* 0x0000003000007947 */ /* 0x000fea0003800000 */
.L_x_8475:
[----:B-----5:R-:W-:-:S05]  /*1010*/  PRMT R17, RZ, 0x5410, R53 ;  /* 0x00005410ff117816 */ /* 0x020fca0000000035 */
[----:B------:R-:W-:-:S04]  /*1020*/  FADD.FTZ R26, R17, R26 ;  /* 0x0000001a111a7221 */ /* 0x000fc80000010000 */
[----:B------:R-:W-:Y:S02]  /*1030*/  @P0 FADD.FTZ R26, R50, R26 ;  /* 0x0000001a321a0221 */ /* 0x000fe40000010000 */
.L_x_8476:
[----:B------:R-:W-:Y:S01]  /*1040*/  PRMT R27, RZ, 0x7610, R21 ;  /* 0x00007610ff1b7816 */ /* 0x000fe20000000015 */
[----:B------:R-:W-:Y:S05]  /*1050*/  @P2 BRA `(.L_x_8477) ;  /* 0x0000003000002947 */ /* 0x000fea0003800000 */
[----:B------:R-:W-:Y:S05]  /*1060*/  @!P0 BRA `(.L_x_8478) ;  /* 0x0000005000008947 */ /* 0x000fea0003800000 */
[----:B-----5:R-:W-:Y:S01]  /*1070*/  FADD.FTZ R27, R51, R27 ;  /* 0x0000001b331b7221 */ /* 0x020fe20000010000 */
[----:B------:R-:W-:Y:S05]  /*1080*/  BRA `(.L_x_8478) ;  /* 0x0000003000007947 */ /* 0x000fea0003800000 */
.L_x_8477:
[----:B-----5:R-:W-:-:S05]  /*1090*/  PRMT R16, RZ, 0x7610, R53 ;  /* 0x00007610ff107816 */ /* 0x020fca0000000035 */
[----:B------:R-:W-:-:S04]  /*10a0*/  FADD.FTZ R27, R16, R27 ;  /* 0x0000001b101b7221 */ /* 0x000fc80000010000 */
[----:B------:R-:W-:Y:S02]  /*10b0*/  @P0 FADD.FTZ R27, R51, R27 ;  /* 0x0000001b331b0221 */ /* 0x000fe40000010000 */
.L_x_8478:
[----:B------:R-:W-:Y:S01]  /*10c0*/  PRMT R20, RZ, 0x5410, R22 ;  /* 0x00005410ff147816 */ /* 0x000fe20000000016 */
[----:B------:R-:W-:Y:S05]  /*10d0*/  @P2 BRA `(.L_x_8479) ;  /* 0x0000003000002947 */ /* 0x000fea0003800000 */
[----:B------:R-:W-:Y:S05]  /*10e0*/  @!P0 BRA `(.L_x_8480) ;  /* 0x0000005000008947 */ /* 0x000fea0003800000 */
[----:B-----5:R-:W-:Y:S01]  /*10f0*/  FADD.FTZ R20, R44, R20 ;  /* 0x000000142c147221 */ /* 0x020fe20000010000 */
[----:B------:R-:W-:Y:S05]  /*1100*/  BRA `(.L_x_8480) ;  /* 0x0000003000007947 */ /* 0x000fea0003800000 */
.L_x_8479:
[----:B-----5:R-:W-:-:S05]  /*1110*/  PRMT R17, RZ, 0x5410, R54 ;  /* 0x00005410ff117816 */ /* 0x020fca0000000036 */
[----:B------:R-:W-:-:S04]  /*1120*/  FADD.FTZ R20, R17, R20 ;  /* 0x0000001411147221 */ /* 0x000fc80000010000 */
[----:B------:R-:W-:Y:S02]  /*1130*/  @P0 FADD.FTZ R20, R44, R20 ;  /* 0x000000142c140221 */ /* 0x000fe40000010000 */
.L_x_8480:
[----:B------:R-:W-:Y:S01]  /*1140*/  PRMT R21, RZ, 0x7610, R22 ;  /* 0x00007610ff157816 */ /* 0x000fe20000000016 */
[----:B------:R-:W-:Y:S05]  /*1150*/  @P2 BRA `(.L_x_8481) ;  /* 0x0000003000002947 */ /* 0x000fea0003800000 */
[----:B------:R-:W-:Y:S05]  /*1160*/  @!P0 BRA `(.L_x_8482) ;  /* 0x0000005000008947 */ /* 0x000fea0003800000 */
[----:B-----5:R-:W-:Y:S01]  /*1170*/  FADD.FTZ R21, R45, R21 ;  /* 0x000000152d157221 */ /* 0x020fe20000010000 */
[----:B------:R-:W-:Y:S05]  /*1180*/  BRA `(.L_x_8482) ;  /* 0x0000003000007947 */ /* 0x000fea0003800000 */
.L_x_8481:
[----:B-----5:R-:W-:-:S05]  /*1190*/  PRMT R16, RZ, 0x7610, R54 ;  /* 0x00007610ff107816 */ /* 0x020fca0000000036 */
[----:B------:R-:W-:-:S04]  /*11a0*/  FADD.FTZ R21, R16, R21 ;  /* 0x0000001510157221 */ /* 0x000fc80000010000 */
[----:B------:R-:W-:Y:S02]  /*11b0*/  @P0 FADD.FTZ R21, R45, R21 ;  /* 0x000000152d150221 */ /* 0x000fe40000010000 */
.L_x_8482:
[----:B------:R-:W-:Y:S01]  /*11c0*/  PRMT R22, RZ, 0x5410, R23 ;  /* 0x00005410ff167816 */ /* 0x000fe20000000017 */
[----:B------:R-:W-:Y:S05]  /*11d0*/  @P2 BRA `(.L_x_8483) ;  /* 0x0000003000002947 */ /* 0x000fea0003800000 */
[----:B------:R-:W-:Y:S05]  /*11e0*/  @!P0 BRA `(.L_x_8484) ;  /* 0x0000005000008947 */ /* 0x000fea0003800000 */
[----:B-----5:R-:W-:Y:S01]  /*11f0*/  FADD.FTZ R22, R46, R22 ;  /* 0x000000162e167221 */ /* 0x020fe20000010000 */
[----:B------:R-:W-:Y:S05]  /*1200*/  BRA `(.L_x_8484) ;  /* 0x0000003000007947 */ /* 0x000fea0003800000 */
.L_x_8483:
[----:B-----5:R-:W-:-:S05]  /*1210*/  PRMT R17, RZ, 0x5410, R55 ;  /* 0x00005410ff117816 */ /* 0x020fca0000000037 */
[----:B------:R-:W-:-:S04]  /*1220*/  FADD.FTZ R22, R17, R22 ;  /* 0x0000001611167221 */ /* 0x000fc80000010000 */
[----:B------:R-:W-:Y:S02]  /*1230*/  @P0 FADD.FTZ R22, R46, R22 ;  /* 0x000000162e160221 */ /* 0x000fe40000010000 */
.L_x_8484:
[----:B------:R-:W-:Y:S01]  /*1240*/  PRMT R23, RZ, 0x7610, R23 ;  /* 0x00007610ff177816 */ /* 0x000fe20000000017 */
[----:B------:R-:W-:Y:S05]  /*1250*/  @P2 BRA `(.L_x_8485) ;  /* 0x0000003000002947 */ /* 0x000fea0003800000 */
[----:B------:R-:W-:Y:S05]  /*1260*/  @!P0 BRA `(.L_x_8486) ;  /* 0x0000005000008947 */ /* 0x000fea0003800000 */
[----:B-----5:R-:W-:Y:S01]  /*1270*/  FADD.FTZ R23, R47, R23 ;  /* 0x000000172f177221 */ /* 0x020fe20000010000 */
[----:B------:R-:W-:Y:S05]  /*1280*/  BRA `(.L_x_8486) ;  /* 0x0000003000007947 */ /* 0x000fea0003800000 */
.L_x_8485:
[----:B-----5:R-:W-:-:S05]  /*1290*/  PRMT R16, RZ, 0x7610, R55 ;  /* 0x00007610ff107816 */ /* 0x020fca0000000037 */
[----:B------:R-:W-:-:S04]  /*12a0*/  FADD.FTZ R23, R16, R23 ;  /* 0x0000001710177221 */ /* 0x000fc80000010000 */
[----:B------:R-:W-:Y:S02]  /*12b0*/  @P0 FADD.FTZ R23, R47, R23 ;  /* 0x000000172f170221 */ /* 0x000fe40000010000 */
.L_x_8486:
[----:B------:R-:W-:Y:S01]  /*12c0*/  IADD3 R103, R99, 0x300, RZ ;  /* 0x0000030063677810 */ /* 0x000fe20007ffe0ff */
[----:B------:R-:W-:-:S04]  /*12d0*/  IMAD.WIDE.U32 R92, R102, R94, c[0x0][0x188] ;  /* 0x00006200665c7625 */ /* 0x000fc800078e005e */
[CC--:B------:R-:W-:Y:S01]  /*12e0*/  IMAD.WIDE.U32 R72, R103.reuse, R74.reuse, c[0x0][0x170] ;  /* 0x00005c0067487625 */ /* 0x0c0fe200078e004a */
[----:B------:R0:W-:Y:S03]  /*12f0*/  STG.E.128 [R92.64], R24 ;  /* 0x000000185c007986 */ /* 0x0001e6000c101d04 */
[C---:B------:R-:W-:Y:S01]  /*1300*/  @P1 IMAD.WIDE.U32 R18, R103.reuse, R74, c[0x0][0x178] ;  /* 0x00005e0067121625 */ /* 0x040fe200078e004a */
[----:B------:R0:W-:Y:S03]  /*1310*/  STG.E.128 [R92.64+0x10], R20 ;  /* 0x000010145c007986 */ /* 0x0001e6000c101d04 */
[----:B------:R-:W-:Y:S01]  /*1320*/  @P0 IMAD.WIDE.U32 R16, R103, R94, c[0x0][0x180] ;  /* 0x0000600067100625 */ /* 0x000fe200078e005e */
[----:B------:R-:W2:Y:S04]  /*1330*/  LDG.E.128 R72, [R72.64] ;  /* 0x0000000448487981 */ /* 0x000ea8000c1e1d00 */
[----:B-----5:R0:W5:Y:S04]  /*1340*/  @P1 LDG.E.128 R52, [R18.64] ;  /* 0x0000000412341981 */ /* 0x020168000c1e1d00 */
[----:B------:R2:W5:Y:S04]  /*1350*/  @P0 LDG.E.128 R48, [R16.64] ;  /* 0x0000000410300981 */ /* 0x000568000c1e1d00 */
[----:B------:R2:W5:Y:S02]  /*1360*/  @P0 LDG.E.128 R44, [R16.64+0x10] ;  /* 0x00001004102c0981 */ /* 0x000564000c1e1d00 */
[----:B--2---:R-:W-:Y:S01]  /*1370*/  PRMT R16, RZ, 0x5410, R72 ;  /* 0x00005410ff107816 */ /* 0x004fe20000000048 */
[----:B------:R-:W-:Y:S05]  /*1380*/  @P2 BRA `(.L_x_8487) ;  /* 0x0000003000002947 */ /* 0x000fea0003800000 */
[----:B0-----:R-:W-:Y:S05]  /*1390*/  @!P0 BRA `(.L_x_8488) ;  /* 0x0000005000008947 */ /* 0x001fea0003800000 */
[----:B-----5:R-:W-:Y:S01]  /*13a0*/  FADD.FTZ R16, R48, R16 ;  /* 0x0000001030107221 */ /* 0x020fe20000010000 */
[----:B------:R-:W-:Y:S05]  /*13b0*/  BRA `(.L_x_8488) ;  /* 0x0000003000007947 */ /* 0x000fea0003800000 */
.L_x_8487:
[----:B0----5:R-:W-:-:S05]  /*13c0*/  PRMT R17, RZ, 0x5410, R52 ;  /* 0x00005410ff117816 */ /* 0x021fca0000000034 */
[----:B------:R-:W-:-:S04]  /*13d0*/  FADD.FTZ R16, R17, R16 ;  /* 0x0000001011107221 */ /* 0x000fc80000010000 */
[----:B------:R-:W-:Y:S02]  /*13e0*/  @P0 FADD.FTZ R16, R48, R16 ;  /* 0x0000001030100221 */ /* 0x000fe40000010000 */
.L_x_8488:
[----:B------:R-:W-:Y:S01]  /*13f0*/  PRMT R17, RZ, 0x7610, R72 ;  /* 0x00007610ff117816 */ /* 0x000fe20000000048 */
[----:B------:R-:W-:Y:S05]  /*1400*/  @P2 BRA `(.L_x_8489) ;  /* 0x0000003000002947 */ /* 0x000fea0003800000 */
[----:B------:R-:W-:Y:S05]  /*1410*/  @!P0 BRA `(.L_x_8490) ;  /* 0x0000005000008947 */ /* 0x000fea0003800000 */
[----:B-----5:R-:W-:Y:S01]  /*1420*/  FADD.FTZ R17, R49, R17 ;  /* 0x0000001131117221 */ /* 0x020fe20000010000 */
[----:B------:R-:W-:Y:S05]  /*1430*/  BRA `(.L_x_8490) ;  /* 0x0000003000007947 */ /* 0x000fea0003800000 */
.L_x_8489:
[----:B-----5:R-:W-:-:S05]  /*1440*/  PRMT R18, RZ, 0x7610, R52 ;  /* 0x00007610ff127816 */ /* 0x020fca0000000034 */
[----:B------:R-:W-:-:S04]  /*1450*/  FADD.FTZ R17, R18, R17 ;  /* 0x0000001112117221 */ /* 0x000fc80000010000 */
[----:B------:R-:W-:Y:S02]  /*1460*/  @P0 FADD.FTZ R17, R49, R17 ;  /* 0x0000001131110221 */ /* 0x000fe40000010000 */
.L_x_8490:
[----:B------:R-:W-:Y:S01]  /*1470*/  PRMT R18, RZ, 0x5410, R73 ;  /* 0x00005410ff127816 */ /* 0x000fe20000000049 */
[----:B------:R-:W-:Y:S05]  /*1480*/  @P2 BRA `(.L_x_8491) ;  /* 0x0000003000002947 */ /* 0x000fea0003800000 */
[----:B------:R-:W-:Y:S05]  /*1490*/  @!P0 BRA `(.L_x_8492) ;  /* 0x0000005000008947 */ /* 0x000fea0003800000 */
[----:B-----5:R-:W-:Y:S01]  /*14a0*/  FADD.FTZ R18, R50, R18 ;  /* 0x0000001232127221 */ /* 0x020fe20000010000 */
[----:B------:R-:W-:Y:S05]  /*14b0*/  BRA `(.L_x_8492) ;  /* 0x0000003000007947 */ /* 0x000fea0003800000 */
.L_x_8491:
[----:B-----5:R-:W-:-:S05]  /*14c0*/  PRMT R19, RZ, 0x5410, R53 ;  /* 0x00005410ff137816 */ /* 0x020fca0000000035 */
[----:B------:R-:W-:-:S04]  /*14d0*/  FADD.FTZ R18, R19, R18 ;  /* 0x0000001213127221 */ /* 0x000fc80000010000 */
[----:B------:R-:W-:Y:S02]  /*14e0*/  @P0 FADD.FTZ R18, R50, R18 ;  /* 0x0000001232120221 */ /* 0x000fe40000010000 */
.L_x_8492:
[----:B------:R-:W-:Y:S01]  /*14f0*/  PRMT R19, RZ, 0x7610, R73 ;  /* 0x00007610ff137816 */ /* 0x000fe20000000049 */
[----:B------:R-:W-:Y:S05]  /*1500*/  @P2 BRA `(.L_x_8493) ;  /* 0x0000003000002947 */ /* 0x000fea0003800000 */
[----:B------:R-:W-:Y:S05]  /*1510*/  @!P0 BRA `(.L_x_8494) ;  /* 0x0000005000008947 */ /* 0x000fea0003800000 */
[----:B-----5:R-:W-:Y:S01]  /*1520*/  FADD.FTZ R19, R51, R19 ;  /* 0x0000001333137221 */ /* 0x020fe20000010000 */
[----:B------:R-:W-:Y:S05]  /*1530*/  BRA `(.L_x_8494) ;  /* 0x0000003000007947 */ /* 0x000fea0003800000 */
.L_x_8493:
[----:B-----5:R-:W-:-:S05]  /*1540*/  PRMT R72, RZ, 0x7610, R53 ;  /* 0x00007610ff487816 */ /* 0x020fca0000000035 */
[----:B------:R-:W-:-:S04]  /*1550*/  FADD.FTZ R19, R72, R19 ;  /* 0x0000001348137221 */ /* 0x000fc80000010000 */
[----:B------:R-:W-:Y:S02]  /*1560*/  @P0 FADD.FTZ R19, R51, R19 ;  /* 0x0000001333130221 */ /* 0x000fe40000010000 */
.L_x_8494:
[----:B------:R-:W-:Y:S01]  /*1570*/  PRMT R72, RZ, 0x5410, R74 ;  /* 0x00005410ff487816 */ /* 0x000fe2000000004a */
[----:B------:R-:W-:Y:S05]  /*1580*/  @P2 BRA `(.L_x_8495) ;  /* 0x0000003000002947 */ /* 0x000fea0003800000 */
[----:B------:R-:W-:Y:S05]  /*1590*/  @!P0 BRA `(.L_x_8496) ;  /* 0x0000005000008947 */ /* 0x000fea0003800000 */
[----:B-----5:R-:W-:Y:S01]  /*15a0*/  FADD.FTZ R72, R44, R72 ;  /* 0x000000482c487221 */ /* 0x020fe20000010000 */
[----:B------:R-:W-:Y:S05]  /*15b0*/  BRA `(.L_x_8496) ;  /* 0x0000003000007947 */ /* 0x000fea0003800000 */
.L_x_8495:
[----:B-----5:R-:W-:-:S05]  /*15c0*/  PRMT R73, RZ, 0x5410, R54 ;  /* 0x00005410ff497816 */ /* 0x020fca0000000036 */
[----:B------:R-:W-:-:S04]  /*15d0*/  FADD.FTZ R72, R73, R72 ;  /* 0x0000004849487221 */ /* 0x000fc80000010000 */
[----:B------:R-:W-:Y:S02]  /*15e0*/  @P0 FADD.FTZ R72, R44, R72 ;  /* 0x000000482c480221 */ /* 0x000fe40000010000 */
.L_x_8496:
[----:B------:R-:W-:Y:S01]  /*15f0*/  PRMT R73, RZ, 0x7610, R74 ;  /* 0x00007610ff497816 */ /* 0x000fe2000000004a */
[----:B------:R-:W-:Y:S05]  /*1600*/  @P2 BRA `(.L_x_8497) ;  /* 0x0000003000002947 */ /* 0x000fea0003800000 */
[----:B------:R-:W-:Y:S05]  /*1610*/  @!P0 BRA `(.L_x_8498) ;  /* 0x0000005000008947 */ /* 0x000fea0003800000 */
[----:B-----5:R-:W-:Y:S01]  /*1620*/  FADD.FTZ R73, R45, R73 ;  /* 0x000000492d497221 */ /* 0x020fe20000010000 */
[----:B------:R-:W-:Y:S05]  /*1630*/  BRA `(.L_x_8498) ;  /* 0x0000003000007947 */ /* 0x000fea0003800000 */
.L_x_8497:
[----:B-----5:R-:W-:-:S05]  /*1640*/  PRMT R74, RZ, 0x7610, R54 ;  /* 0x00007610ff4a7816 */ /* 0x020fca0000000036 */
[----:B------:R-:W-:-:S04]  /*1650*/  FADD.FTZ R73, R74, R73 ;  /* 0x000000494a497221 */ /* 0x000fc80000010000 */
[----:B------:R-:W-:Y:S02]  /*1660*/  @P0 FADD.FTZ R73, R45, R73 ;  /* 0x000000492d490221 */ /* 0x000fe40000010000 */
.L_x_8498:
[----:B------:R-:W-:Y:S01]  /*1670*/  PRMT R74, RZ, 0x5410, R75 ;  /* 0x00005410ff4a7816 */ /* 0x000fe2000000004b */
[----:B------:R-:W-:Y:S05]  /*1680*/  @P2 BRA `(.L_x_8499) ;  /* 0x0000003000002947 */ /* 0x000fea0003800000 */
[----:B------:R-:W-:Y:S05]  /*1690*/  @!P0 BRA `(.L_x_8500) ;  /* 0x0000005000008947 */ /* 0x000fea0003800000 */
[----:B-----5:R-:W-:Y:S01]  /*16a0*/  FADD.FTZ R74, R46, R74 ;  /* 0x0000004a2e4a7221 */ /* 0x020fe20000010000 */
[----:B------:R-:W-:Y:S05]  /*16b0*/  BRA `(.L_x_8500) ;  /* 0x0000003000007947 */ /* 0x000fea0003800000 */
.L_x_8499:
[----:B-----5:R-:W-:-:S05]  /*16c0*/  PRMT R93, RZ, 0x5410, R55 ;  /* 0x00005410ff5d7816 */ /* 0x020fca0000000037 */
[----:B------:R-:W-:-:S04]  /*16d0*/  FADD.FTZ R74, R93, R74 ;  /* 0x0000004a5d4a7221 */ /* 0x000fc80000010000 */
[----:B------:R-:W-:Y:S02]  /*16e0*/  @P0 FADD.FTZ R74, R46, R74 ;  /* 0x0000004a2e4a0221 */ /* 0x000fe40000010000 */
.L_x_8500:
[----:B------:R-:W-:Y:S01]  /*16f0*/  PRMT R75, RZ, 0x7610, R75 ;  /* 0x00007610ff4b7816 */ /* 0x000fe2000000004b */
[----:B------:R-:W-:Y:S05]  /*1700*/  @P2 BRA `(.L_x_8501) ;  /* 0x0000003000002947 */ /* 0x000fea0003800000 */
[----:B------:R-:W-:Y:S05]  /*1710*/  @!P0 BRA `(.L_x_8502) ;  /* 0x0000005000008947 */ /* 0x000fea0003800000 */
[----:B-----5:R-:W-:Y:S01]  /*1720*/  FADD.FTZ R75, R47, R75 ;  /* 0x0000004b2f4b7221 */ /* 0x020fe20000010000 */
[----:B------:R-:W-:Y:S05]  /*1730*/  BRA `(.L_x_8502) ;  /* 0x0000003000007947 */ /* 0x000fea0003800000 */
.L_x_8501:
[----:B-----5:R-:W-:-:S05]  /*1740*/  PRMT R92, RZ, 0x7610, R55 ;  /* 0x00007610ff5c7816 */ /* 0x020fca0000000037 */
[----:B------:R-:W-:-:S04]  /*1750*/  FADD.FTZ R75, R92, R75 ;  /* 0x0000004b5c4b7221 */ /* 0x000fc80000010000 */
[----:B------:R-:W-:Y:S02]  /*1760*/  @P0 FADD.FTZ R75, R47, R75 ;  /* 0x0000004b2f4b0221 */ /* 0x000fe40000010000 */
.L_x_8502:
[----:B------:R-:W-:Y:S01]  /*1770*/  FADD.FTZ R92, RZ, R40 ;  /* 0x00000028ff5c7221 */ /* 0x000fe20000010000 */
[----:B------:R-:W-:Y:S02]  /*1780*/  LOP3.LUT P1, RZ, R88, 0xff, RZ, 0xc0, !PT ;  /* 0x000000ff58ff7812 */ /* 0x000fe4000782c0ff */
[----:B------:R-:W-:Y:S01]  /*1790*/  SHF.R.U32.HI R104, RZ, 0x5, R86 ;  /* 0x00000005ff687819 */ /* 0x000fe20000011656 */
[----:B------:R-:W-:Y:S01]  /*17a0*/  FADD.FTZ R93, R92, R41 ;  /* 0x000000295c5d7221 */ /* 0x000fe20000010000 */
[----:B------:R-:W-:Y:S02]  /*17b0*/  LOP3.LUT P0, RZ, R86, 0x1f, RZ, 0xc0, !PT ;  /* 0x0000001f56ff7812 */ /* 0x000fe4000780c0ff */
[----:B------:R-:W-:Y:S01]  /*17c0*/  LOP3.LUT R104, R104, 0x7fffff8, RZ, 0xc0, !PT ;  /* 0x07fffff868687812 */ /* 0x000fe200078ec0ff */
[----:B------:R-:W-:-:S04]  /*17d0*/  FADD.FTZ R92, R93, R42 ;  /* 0x0000002a5d5c7221 */ /* 0x000fc80000010000 */
[----:B------:R-:W-:Y:S02]  /*17e0*/  FADD.FTZ R93, R92, R43 ;  /* 0x0000002b5c5d7221 */ /* 0x000fe40000010000 */
[----:B------:R-:W-:Y:S02]  /*17f0*/  @!P1 IADD3 R104, R104, 0x8, RZ ;  /* 0x0000000868689810 */ /* 0x000fe40007ffe0ff */
        /* <DEDUP_REMOVED lines=21> */
[----:B------:R-:W-:Y:S02]  /*1950*/  FADD.FTZ R95, R92, R17 ;  /* 0x000000115c5f7221 */ /* 0x000fe40000010000 */
[----:B------:R-:W-:-:S04]  /*1960*/  IMAD.WIDE.U32 R92, R103, R94, c[0x0][0x188] ;  /* 0x00006200675c7625 */ /* 0x000fc800078e005e */
[----:B------:R-:W-:Y:S01]  /*1970*/  FADD.FTZ R94, R95, R18 ;  /* 0x000000125f5e7221 */ /* 0x000fe20000010000 */
[----:B------:R0:W-:Y:S03]  /*1980*/  STG.E.128 [R92.64], R16 ;  /* 0x000000105c007986 */ /* 0x0001e6000c101d04 */
[----:B------:R-:W-:Y:S01]  /*1990*/  FADD.FTZ R95, R94, R19 ;  /* 0x000000135e5f7221 */ /* 0x000fe20000010000 */
[----:B------:R0:W-:Y:S03]  /*19a0*/  STG.E.128 [R92.64+0x10], R72 ;  /* 0x000010485c007986 */ /* 0x0001e6000c101d04 */
[----:B------:R-:W-:-:S04]  /*19b0*/  FADD.FTZ R94, R95, R72 ;  /* 0x000000485f5e7221 */ /* 0x000fc80000010000 */
[----:B------:R-:W-:-:S04]  /*19c0*/  FADD.FTZ R95, R94, R73 ;  /* 0x000000495e5f7221 */ /* 0x000fc80000010000 */
[----:B------:R-:W-:-:S04]  /*19d0*/  FADD.FTZ R94, R95, R74 ;  /* 0x0000004a5f5e7221 */ /* 0x000fc80000010000 */
[----:B------:R-:W-:Y:S01]  /*19e0*/  FADD.FTZ R107, R94, R75 ;  /* 0x0000004b5e6b7221 */ /* 0x000fe20000010000 */
[----:B------:R-:W-:Y:S05]  /*19f0*/  BRA.DIV ~URZ, `(.L_x_8503) ;  /* 0x000014527f007947 */ /* 0x000fea000b800000 */
[----:B0-----:R0:W1:Y:S02]  /*1a00*/  SHFL.BFLY PT, R92, R107, 0x1, 0x1f ;  /* 0x0c201f006b5c7f89 */ /* 0x00106400000e0000 */
.L_x_8507:
        /* <DEDUP_REMOVED lines=84> */
.L_x_8508:
[----:B------:R-:W-:Y:S01]  /*1f50*/  SHF.R.U32.HI R105, RZ, 0x5, R86 ;  /* 0x00000005ff697819 */ /* 0x000fe20000011656 */
[----:B-1----:R-:W-:Y:S01]  /*1f60*/  FADD.FTZ R93, R108, R107 ;  /* 0x0000006b6c5d7221 */ /* 0x002fe20000010000 */
[----:B------:R-:W-:Y:S01]  /*1f70*/  WARPSYNC 0xffffffff ;  /* 0xffffffff00007948 */ /* 0x000fe20003800000 */
[----:B------:R-:W-:Y:S02]  /*1f80*/  LOP3.LUT R95, R86, 0x1f, RZ, 0xc0, !PT ;  /* 0x0000001f565f7812 */ /* 0x000fe400078ec0ff */
[----:B------:R-:W-:Y:S02]  /*1f90*/  LOP3.LUT R105, R105, 0x7, RZ, 0xc0, !PT ;  /* 0x0000000769697812 */ /* 0x000fe400078ec0ff */
[----:B------:R-:W-:Y:S02]  /*1fa0*/  ISETP.GT.U32.AND P1, PT, R95, 0x7, PT ;  /* 0x000000075f00780c */ /* 0x000fe40003f24070 */
[----:B------:R-:W-:Y:S02]  /*1fb0*/  @!P0 IADD3 R106, R104, R105, RZ ;  /* 0x00000069686a8210 */ /* 0x000fe40007ffe0ff */
[----:B0-----:R-:W-:-:S03]  /*1fc0*/  MOV R107, RZ ;  /* 0x000000ff006b7202 */ /* 0x001fc60000000f00 */
[----:B------:R-:W-:Y:S04]  /*1fd0*/  @!P0 STS.64 [R106.X8], R92 ;  /* 0x0000005c6a008388 */ /* 0x000fe80000008a00 */
[----:B------:R-:W-:Y:S01]  /*1fe0*/  BAR.SYNC.DEFER_BLOCKING 0x0 ;  /* 0x0000000000007b1d */ /* 0x000fe20000010000 */
[----:B------:R-:W-:Y:S02]  /*1ff0*/  LOP3.LUT P0, RZ, R105, 0x1f, R86, 0xf8, !PT ;  /* 0x0000001f69ff7812 */ /* 0x000fe4000780f856 */
[----:B------:R-:W-:Y:S02]  /*2000*/  @!P1 IADD3 R108, R104, R95, RZ ;  /* 0x0000005f686c9210 */ /* 0x000fe40007ffe0ff */
[----:B------:R-:W-:Y:S01]  /*2010*/  CS2R R94, SRZ ;  /* 0x00000000005e7805 */ /* 0x000fe2000001ff00 */
[----:B------:R-:W-:-:S04]  /*2020*/  @!P1 MOV R107, 0x400 ;  /* 0x00000400006b9802 */ /* 0x000fc80000000f00 */
[----:B------:R-:W-:Y:S01]  /*2030*/  I2F R113, R107 ;  /* 0x0000006b00717306 */ /* 0x000fe20000201400 */
[----:B------:R-:W0:Y:S04]  /*2040*/  SHFL.DOWN PT, R110, R107, 0x4, 0x1f ;  /* 0x08801f006b6e7f89 */ /* 0x000e2800000e0000 */
[----:B------:R-:W1:Y:S01]  /*2050*/  @!P1 LDS.64 R94, [R108.X8] ;  /* 0x000000006c5e9984 */ /* 0x000e620000008a00 */
[----:B------:R-:W-:Y:S02]  /*2060*/  ISETP.NE.AND P1, PT, RZ, UR6, PT ;  /* 0x00000006ff007c0c */ /* 0x000fe4000bf25270 */
[----:B0-----:R-:W-:Y:S02]  /*2070*/  IADD3 R111, R110, R107, RZ ;  /* 0x0000006b6e6f7210 */ /* 0x001fe40007ffe0ff */
[----:B------:R-:W-:Y:S03]  /*2080*/  I2F R110, R110 ;  /* 0x0000006e006e7306 */ /* 0x000fe60000201400 */
[----:B------:R-:W0:Y:S05]  /*2090*/  SHFL.DOWN PT, R106, R111, 0x2, 0x1f ;  /* 0x08401f006f6a7f89 */ /* 0x000e2a00000e0000 */
[----:B------:R-:W2:Y:S08]  /*20a0*/  I2F R104, R111 ;  /* 0x0000006f00687306 */ /* 0x000eb00000201400 */
[----:B--2---:R-:W2:Y:S01]  /*20b0*/  MUFU.RCP R112, R104 ;  /* 0x0000006800707308 */ /* 0x004ea20000001000 */
[----:B-1----:R-:W1:Y:S01]  /*20c0*/  SHFL.DOWN PT, R109, R94, 0x4, 0x1f ;  /* 0x08801f005e6d7f89 */ /* 0x002e6200000e0000 */
[----:B0-----:R-:W-:-:S03]  /*20d0*/  IADD3 R93, R111, R106, RZ ;  /* 0x0000006a6f5d7210 */ /* 0x001fc60007ffe0ff */
[----:B------:R-:W0:Y:S03]  /*20e0*/  SHFL.DOWN PT, R108, R95, 0x4, 0x1f ;  /* 0x08801f005f6c7f89 */ /* 0x000e2600000e0000 */
[----:B------:R-:W-:Y:S01]  /*20f0*/  I2F R106, R106 ;  /* 0x0000006a006a7306 */ /* 0x000fe20000201400 */
[C---:B-1----:R-:W-:Y:S02]  /*2100*/  FMUL.FTZ R92, R109.reuse, R110 ;  /* 0x0000006e6d5c7220 */ /* 0x042fe40000410000 */
[----:B------:R-:W-:Y:S02]  /*2110*/  FADD.FTZ R109, -R109, R94 ;  /* 0x0000005e6d6d7221 */ /* 0x000fe40000010100 */
[----:B------:R-:W-:-:S03]  /*2120*/  FFMA.FTZ R115, R113, R94, R92 ;  /* 0x0000005e71737223 */ /* 0x000fc6000001005c */
[----:B------:R-:W1:Y:S01]  /*2130*/  I2F R92, R93 ;  /* 0x0000005d005c7306 */ /* 0x000e620000201400 */
[----:B------:R-:W-:Y:S01]  /*2140*/  FMUL.FTZ R109, R109, R109 ;  /* 0x0000006d6d6d7220 */ /* 0x000fe20000410000 */
[----:B------:R-:W3:Y:S01]  /*2150*/  SHFL.DOWN PT, R94, R93, 0x1, 0x1f ;  /* 0x08201f005d5e7f89 */ /* 0x000ee200000e0000 */
[----:B--2---:R-:W-:Y:S02]  /*2160*/  FMUL.FTZ R107, R112, R115 ;  /* 0x00000073706b7220 */ /* 0x004fe40000410000 */
[----:B------:R-:W-:Y:S02]  /*2170*/  FMUL.FTZ R109, R109, R113 ;  /* 0x000000716d6d7220 */ /* 0x000fe40000410000 */
[----:B0-----:R-:W-:Y:S01]  /*2180*/  FADD.FTZ R95, R108, R95 ;  /* 0x0000005f6c5f7221 */ /* 0x001fe20000010000 */
[----:B------:R-:W0:Y:S01]  /*2190*/  SHFL.DOWN PT, R114, R107, 0x2, 0x1f ;  /* 0x08401f006b727f89 */ /* 0x000e2200000e0000 */
[----:B------:R-:W-:-:S04]  /*21a0*/  FMUL.FTZ R109, R109, R110 ;  /* 0x0000006e6d6d7220 */ /* 0x000fc80000410000 */
[----:B------:R-:W-:Y:S02]  /*21b0*/  FFMA.FTZ R95, R112, R109, R95 ;  /* 0x0000006d705f7223 */ /* 0x000fe4000001005f */
[----:B-1----:R-:W1:Y:S03]  /*21c0*/  MUFU.RCP R109, R92 ;  /* 0x0000005c006d7308 */ /* 0x002e660000001000 */
[----:B------:R-:W2:Y:S01]  /*21d0*/  SHFL.DOWN PT, R108, R95, 0x2, 0x1f ;  /* 0x08401f005f6c7f89 */ /* 0x000ea200000e0000 */
[----:B---3--:R-:W-:-:S04]  /*21e0*/  IADD3 R112, R93, R94, RZ ;  /* 0x0000005e5d707210 */ /* 0x008fc80007ffe0ff */
[----:B------:R-:W-:Y:S01]  /*21f0*/  I2F R94, R94 ;  /* 0x0000005e005e7306 */ /* 0x000fe20000201400 */
[----:B0-----:R-:W-:-:S04]  /*2200*/  FMUL.FTZ R110, R114, R106 ;  /* 0x0000006a726e7220 */ /* 0x001fc80000410000 */
[----:B------:R-:W-:-:S03]  /*2210*/  FFMA.FTZ R110, R104, R107, R110 ;  /* 0x0000006b686e7223 */ /* 0x000fc6000001006e */
[----:B------:R-:W0:Y:S01]  /*2220*/  I2F R112, R112 ;  /* 0x0000007000707306 */ /* 0x000e220000201400 */
[----:B------:R-:W-:Y:S02]  /*2230*/  FADD.FTZ R107, R107, -R114 ;  /* 0x800000726b6b7221 */ /* 0x000fe40000010000 */
[----:B-1----:R-:W-:Y:S02]  /*2240*/  FMUL.FTZ R111, R109, R110 ;  /* 0x0000006e6d6f7220 */ /* 0x002fe40000410000 */
[----:B------:R-:W-:Y:S02]  /*2250*/  FMUL.FTZ R107, R107, R107 ;  /* 0x0000006b6b6b7220 */ /* 0x000fe40000410000 */
[----:B--2---:R-:W-:Y:S01]  /*2260*/  FADD.FTZ R108, R95, R108 ;  /* 0x0000006c5f6c7221 */ /* 0x004fe20000010000 */
[----:B------:R-:W1:Y:S01]  /*2270*/  SHFL.DOWN PT, R110, R111, 0x1, 0x1f ;  /* 0x08201f006f6e7f89 */ /* 0x000e6200000e0000 */
[----:B------:R-:W-:-:S04]  /*2280*/  FMUL.FTZ R107, R104, R107 ;  /* 0x0000006b686b7220 */ /* 0x000fc80000410000 */
[----:B------:R-:W-:Y:S01]  /*2290*/  FMUL.FTZ R107, R107, R106 ;  /* 0x0000006a6b6b7220 */ /* 0x000fe20000410000 */
[----:B0-----:R-:W0:Y:S03]  /*22a0*/  MUFU.RCP R93, R112 ;  /* 0x00000070005d7308 */ /* 0x001e260000001000 */
[----:B------:R-:W-:-:S05]  /*22b0*/  FFMA.FTZ R107, R109, R107, R108 ;  /* 0x0000006b6d6b7223 */ /* 0x000fca000001006c */
[----:B------:R-:W2:Y:S01]  /*22c0*/  SHFL.DOWN PT, R104, R107, 0x1, 0x1f ;  /* 0x08201f006b687f89 */ /* 0x000ea200000e0000 */
[----:B-1----:R-:W-:Y:S02]  /*22d0*/  FMUL.FTZ R95, R110, R94 ;  /* 0x0000005e6e5f7220 */ /* 0x002fe40000410000 */
[----:B------:R-:W-:Y:S02]  /*22e0*/  FADD.FTZ R110, R111, -R110 ;  /* 0x8000006e6f6e7221 */ /* 0x000fe40000010000 */
[----:B------:R-:W-:Y:S02]  /*22f0*/  FFMA.FTZ R106, R92, R111, R95 ;  /* 0x0000006f5c6a7223 */ /* 0x000fe4000001005f */
[----:B------:R-:W-:Y:S02]  /*2300*/  FMUL.FTZ R95, R110, R110 ;  /* 0x0000006e6e5f7220 */ /* 0x000fe40000410000 */
[----:B0-----:R-:W-:Y:S02]  /*2310*/  FMUL.FTZ R106, R93, R106 ;  /* 0x0000006a5d6a7220 */ /* 0x001fe40000410000 */
[----:B------:R-:W-:-:S03]  /*2320*/  FMUL.FTZ R95, R92, R95 ;  /* 0x0000005f5c5f7220 */ /* 0x000fc60000410000 */
[----:B------:R-:W0:Y:S01]  /*2330*/  SHFL.IDX PT, R109, R106, RZ, 0x1f ;  /* 0x00001fff6a6d7589 */ /* 0x000e2200000e0000 */
[----:B--2---:R-:W-:Y:S02]  /*2340*/  FADD.FTZ R104, R107, R104 ;  /* 0x000000686b687221 */ /* 0x004fe40000010000 */
[----:B------:R-:W-:-:S04]  /*2350*/  FMUL.FTZ R95, R95, R94 ;  /* 0x0000005e5f5f7220 */ /* 0x000fc80000410000 */
[----:B------:R-:W-:Y:S01]  /*2360*/  FFMA.FTZ R95, R93, R95, R104 ;  /* 0x0000005f5d5f7223 */ /* 0x000fe20000010068 */
[----:B------:R-:W-:-:S04]  /*2370*/  @!P0 MOV R93, 0x4 ;  /* 0x00000004005d8802 */ /* 0x000fc80000000f00 */
[----:B------:R-:W1:Y:S01]  /*2380*/  SHFL.IDX PT, R110, R95, RZ, 0x1f ;  /* 0x00001fff5f6e7589 */ /* 0x000e6200000e0000 */
[----:B------:R-:W-:Y:S01]  /*2390*/  @!P0 IMAD.WIDE R92, R90, R93, c[0x0][0x1a0] ;  /* 0x000068005a5c8625 */ /* 0x000fe200078e025d */
[----:B0-----:R-:W-:-:S04]  /*23a0*/  FSEL R94, R109, RZ, !P1 ;  /* 0x000000ff6d5e7208 */ /* 0x001fc80004800000 */
[----:B------:R0:W-:Y:S01]  /*23b0*/  @!P0 STG.E [R92.64], R109 ;  /* 0x0000006d5c008986 */ /* 0x0001e2000c101904 */
[C---:B------:R-:W-:Y:S01]  /*23c0*/  FADD.FTZ R106, -R94.reuse, R43 ;  /* 0x0000002b5e6a7221 */ /* 0x040fe20000010100 */
[----:B------:R-:W-:Y:S01]  /*23d0*/  MOV R43, c[0x0][0x1e0] ;  /* 0x00007800002b7a02 */ /* 0x000fe20000000f00 */
[C---:B------:R-:W-:Y:S02]  /*23e0*/  FADD.FTZ R104, -R94.reuse, R41 ;  /* 0x000000295e687221 */ /* 0x040fe40000010100 */
[----:B------:R-:W-:Y:S02]  /*23f0*/  FMUL.FTZ R41, R109, R109 ;  /* 0x0000006d6d297220 */ /* 0x000fe40000410000 */
[----:B------:R-:W-:Y:S02]  /*2400*/  FADD.FTZ R108, -R94, R37 ;  /* 0x000000255e6c7221 */ /* 0x000fe40000010100 */
[----:B-1----:R-:W-:Y:S01]  /*2410*/  FFMA.FTZ R37, R110, R43, c[0x0][0x228] ;  /* 0x00008a006e257623 */ /* 0x002fe2000001002b */
[----:B------:R-:W-:Y:S01]  /*2420*/  FSEL R110, R41, RZ, P1 ;  /* 0x000000ff296e7208 */ /* 0x000fe20000800000 */
[C---:B------:R-:W-:Y:S01]  /*2430*/  FADD.FTZ R120, -R94.reuse, R38 ;  /* 0x000000265e787221 */ /* 0x040fe20000010100 */
[----:B------:R-:W-:Y:S01]  /*2440*/  PRMT R41, RZ, 0x5410, R61 ;  /* 0x00005410ff297816 */ /* 0x000fe2000000003d */
[----:B------:R-:W-:Y:S01]  /*2450*/  FADD.FTZ R122, -R94, R39 ;  /* 0x000000275e7a7221 */ /* 0x000fe20000010100 */
[----:B------:R-:W-:Y:S01]  /*2460*/  PRMT R39, RZ, 0x5410, R62 ;  /* 0x00005410ff277816 */ /* 0x000fe2000000003e */
[----:B------:R-:W-:Y:S01]  /*2470*/  FADD.FTZ R37, R37, R110 ;  /* 0x0000006e25257221 */ /* 0x000fe20000010000 */
[----:B------:R-:W-:Y:S01]  /*2480*/  LOP3.LUT P1, RZ, R88, 0xff, RZ, 0xc0, !PT ;  /* 0x000000ff58ff7812 */ /* 0x000fe2000782c0ff */
[C---:B------:R-:W-:Y:S01]  /*2490*/  FADD.FTZ R116, -R94.reuse, R19 ;  /* 0x000000135e747221 */ /* 0x040fe20000010100 */
[----:B------:R-:W-:Y:S01]  /*24a0*/  PRMT R19, RZ, 0x5410, R71 ;  /* 0x00005410ff137816 */ /* 0x000fe20000000047 */
[----:B------:R1:W2:Y:S01]  /*24b0*/  MUFU.RSQ R43, R37 ;  /* 0x00000025002b7308 */ /* 0x0002a20000001400 */
[C---:B------:R-:W-:Y:S01]  /*24c0*/  FADD.FTZ R124, -R94.reuse, R30 ;  /* 0x0000001e5e7c7221 */ /* 0x040fe20000010100 */
[----:B------:R-:W-:Y:S01]  /*24d0*/  SEL R88, RZ, 0x1, P1 ;  /* 0x00000001ff587807 */ /* 0x000fe20000800000 */
[----:B------:R-:W-:-:S02]  /*24e0*/  FADD.FTZ R114, -R94, R21 ;  /* 0x000000155e727221 */ /* 0x000fc40000010100 */
[C---:B------:R-:W-:Y:S01]  /*24f0*/  FADD.FTZ R30, -R94.reuse, R25 ;  /* 0x000000195e1e7221 */ /* 0x040fe20000010100 */
[----:B------:R-:W-:Y:S01]  /*2500*/  PRMT R25, RZ, 0x7610, R71 ;  /* 0x00007610ff197816 */ /* 0x000fe20000000047 */
[C---:B------:R-:W-:Y:S02]  /*2510*/  FADD.FTZ R21, -R94.reuse, R22 ;  /* 0x000000165e157221 */ /* 0x040fe40000010100 */
[C---:B------:R-:W-:Y:S01]  /*2520*/  FADD.FTZ R36, -R94.reuse, R36 ;  /* 0x000000245e247221 */ /* 0x040fe20000010100 */
[----:B-1----:R-:W-:Y:S01]  /*2530*/  PRMT R37, RZ, 0x7610, R65 ;  /* 0x00007610ff257816 */ /* 0x002fe20000000041 */
[C---:B------:R-:W-:Y:S02]  /*2540*/  FADD.FTZ R22, -R94.reuse, R17 ;  /* 0x000000115e167221 */ /* 0x040fe40000010100 */
[C---:B------:R-:W-:Y:S01]  /*2550*/  FADD.FTZ R112, -R94.reuse, R27 ;  /* 0x0000001b5e707221 */ /* 0x040fe20000010100 */
[----:B------:R-:W-:Y:S01]  /*2560*/  PRMT R27, RZ, 0x7610, R70 ;  /* 0x00007610ff1b7816 */ /* 0x000fe20000000046 */
[----:B------:R-:W-:-:S02]  /*2570*/  FADD.FTZ R42, -R94, R42 ;  /* 0x0000002a5e2a7221 */ /* 0x000fc40000010100 */
[C---:B--2---:R-:W-:Y:S02]  /*2580*/  FMUL.FTZ R120, R43.reuse, R120 ;  /* 0x000000782b787220 */ /* 0x044fe40000410000 */
[C---:B------:R-:W-:Y:S02]  /*2590*/  FMUL.FTZ R17, R43.reuse, R122 ;  /* 0x0000007a2b117220 */ /* 0x040fe40000410000 */
[----:B------:R-:W-:Y:S02]  /*25a0*/  FFMA.FTZ R19, R120, R19, R79 ;  /* 0x0000001378137223 */ /* 0x000fe4000001004f */
[----:B------:R-:W-:Y:S02]  /*25b0*/  FMUL.FTZ R120, R43, R36 ;  /* 0x000000242b787220 */ /* 0x000fe40000410000 */
[----:B------:R-:W-:Y:S01]  /*25c0*/  FFMA.FTZ R36, R17, R25, R78 ;  /* 0x0000001911247223 */ /* 0x000fe2000001004e */
[----:B------:R-:W-:Y:S01]  /*25d0*/  PRMT R17, RZ, 0x5410, R70 ;  /* 0x00005410ff117816 */ /* 0x000fe20000000046 */
[----:B------:R-:W-:-:S02]  /*25e0*/  FMUL.FTZ R25, R43, R108 ;  /* 0x0000006c2b197220 */ /* 0x000fc40000410000 */
[----:B------:R-:W-:Y:S01]  /*25f0*/  FADD.FTZ R110, -R94, R29 ;  /* 0x0000001d5e6e7221 */ /* 0x000fe20000010100 */
[--C-:B------:R-:W-:Y:S01]  /*2600*/  PRMT R29, RZ, 0x7610, R69.reuse ;  /* 0x00007610ff1d7816 */ /* 0x100fe20000000045 */
[----:B------:R-:W-:Y:S01]  /*2610*/  FMUL.FTZ R108, R43, R42 ;  /* 0x0000002a2b6c7220 */ /* 0x000fe20000410000 */
[----:B------:R-:W-:Y:S01]  /*2620*/  F2FP.BF16.PACK_AB R19, R36, R19 ;  /* 0x000000132413723e */ /* 0x000fe200000010ff */
[----:B------:R-:W-:Y:S02]  /*2630*/  FADD.FTZ R40, -R94, R40 ;  /* 0x000000285e287221 */ /* 0x000fe40000010100 */
[----:B------:R-:W-:Y:S01]  /*2640*/  FFMA.FTZ R42, R25, R27, R80 ;  /* 0x0000001b192a7223 */ /* 0x000fe20000010050 */
[----:B------:R-:W-:Y:S01]  /*2650*/  PRMT R25, RZ, 0x5410, R69 ;  /* 0x00005410ff197816 */ /* 0x000fe20000000045 */
[C---:B------:R-:W-:Y:S02]  /*2660*/  FMUL.FTZ R27, R43.reuse, R106 ;  /* 0x0000006a2b1b7220 */ /* 0x040fe40000410000 */
[----:B------:R-:W-:-:S02]  /*2670*/  FMUL.FTZ R106, R43, R40 ;  /* 0x000000282b6a7220 */ /* 0x000fc40000410000 */
[C---:B------:R-:W-:Y:S02]  /*2680*/  FADD.FTZ R31, -R94.reuse, R31 ;  /* 0x0000001f5e1f7221 */ /* 0x040fe40000010100 */
[----:B------:R-:W-:Y:S01]  /*2690*/  FFMA.FTZ R40, R27, R29, R82 ;  /* 0x0000001d1b287223 */ /* 0x000fe20000010052 */
[----:B------:R-:W-:Y:S01]  /*26a0*/  PRMT R27, RZ, 0x5410, R68 ;  /* 0x00005410ff1b7816 */ /* 0x000fe20000000044 */
[C---:B------:R-:W-:Y:S01]  /*26b0*/  FADD.FTZ R38, -R94.reuse, R33 ;  /* 0x000000215e267221 */ /* 0x040fe20000010100 */
[----:B------:R-:W-:Y:S01]  /*26c0*/  PRMT R33, RZ, 0x7610, R67 ;  /* 0x00007610ff217816 */ /* 0x000fe20000000043 */
[----:B------:R-:W-:Y:S02]  /*26d0*/  FADD.FTZ R28, -R94, R28 ;  /* 0x0000001c5e1c7221 */ /* 0x000fe40000010100 */
[----:B------:R-:W-:Y:S02]  /*26e0*/  FMUL.FTZ R31, R43, R31 ;  /* 0x0000001f2b1f7220 */ /* 0x000fe40000410000 */
[----:B------:R-:W-:-:S02]  /*26f0*/  FFMA.FTZ R27, R106, R27, R85 ;  /* 0x0000001b6a1b7223 */ /* 0x000fc40000010055 */
[----:B------:R-:W-:Y:S02]  /*2700*/  FMUL.FTZ R106, R43, R28 ;  /* 0x0000001c2b6a7220 */ /* 0x000fe40000410000 */
[----:B------:R-:W-:Y:S01]  /*2710*/  FFMA.FTZ R28, R31, R33, R10 ;  /* 0x000000211f1c7223 */ /* 0x000fe2000001000a */
[--C-:B------:R-:W-:Y:S01]  /*2720*/  PRMT R31, RZ, 0x5410, R66.reuse ;  /* 0x00005410ff1f7816 */ /* 0x100fe20000000042 */
[C---:B0-----:R-:W-:Y:S01]  /*2730*/  FADD.FTZ R92, -R94.reuse, R35 ;  /* 0x000000235e5c7221 */ /* 0x041fe20000010100 */
[----:B------:R-:W-:Y:S01]  /*2740*/  PRMT R35, RZ, 0x7610, R66 ;  /* 0x00007610ff237816 */ /* 0x000fe20000000042 */
[----:B------:R-:W-:Y:S02]  /*2750*/  FADD.FTZ R34, -R94, R34 ;  /* 0x000000225e227221 */ /* 0x000fe40000010100 */
[----:B------:R-:W-:Y:S02]  /*2760*/  FMUL.FTZ R33, R43, R110 ;  /* 0x0000006e2b217220 */ /* 0x000fe40000410000 */
[----:B------:R-:W-:-:S02]  /*2770*/  FFMA.FTZ R31, R106, R31, R13 ;  /* 0x0000001f6a1f7223 */ /* 0x000fc4000001000d */
[----:B------:R-:W-:Y:S02]  /*2780*/  FMUL.FTZ R106, R43, R34 ;  /* 0x000000222b6a7220 */ /* 0x000fe40000410000 */
[C---:B------:R-:W-:Y:S02]  /*2790*/  FADD.FTZ R32, -R94.reuse, R32 ;  /* 0x000000205e207221 */ /* 0x040fe40000010100 */
[----:B------:R-:W-:Y:S01]  /*27a0*/  FFMA.FTZ R34, R33, R35, R12 ;  /* 0x0000002321227223 */ /* 0x000fe2000001000c */
[----:B------:R-:W-:Y:S01]  /*27b0*/  PRMT R33, RZ, 0x5410, R65 ;  /* 0x00005410ff217816 */ /* 0x000fe20000000041 */
[C---:B------:R-:W-:Y:S02]  /*27c0*/  FMUL.FTZ R35, R43.reuse, R92 ;  /* 0x0000005c2b237220 */ /* 0x040fe40000410000 */
[----:B------:R-:W-:Y:S02]  /*27d0*/  FMUL.FTZ R92, R43, R32 ;  /* 0x000000202b5c7220 */ /* 0x000fe40000410000 */
[----:B------:R-:W-:Y:S01]  /*27e0*/  FFMA.FTZ R32, R35, R37, R14 ;  /* 0x0000002523207223 */ /* 0x000fe2000001000e */
[--C-:B------:R-:W-:Y:S01]  /*27f0*/  PRMT R35, RZ, 0x5410, R64.reuse ;  /* 0x00005410ff237816 */ /* 0x100fe20000000040 */
[----:B------:R-:W-:Y:S01]  /*2800*/  FMUL.FTZ R37, R43, R38 ;  /* 0x000000262b257220 */ /* 0x000fe20000410000 */
[----:B------:R-:W-:Y:S01]  /*2810*/  PRMT R38, RZ, 0x7610, R64 ;  /* 0x00007610ff267816 */ /* 0x000fe20000000040 */
[----:B------:R-:W-:-:S02]  /*2820*/  FADD.FTZ R23, -R94, R23 ;  /* 0x000000175e177221 */ /* 0x000fc40000010100 */
[----:B------:R-:W-:Y:S02]  /*2830*/  FFMA.FTZ R35, R92, R35, R77 ;  /* 0x000000235c237223 */ /* 0x000fe4000001004d */
[----:B------:R-:W-:Y:S01]  /*2840*/  FFMA.FTZ R38, R37, R38, R76 ;  /* 0x0000002625267223 */ /* 0x000fe2000001004c */
[----:B------:R-:W-:Y:S01]  /*2850*/  PRMT R37, RZ, 0x5410, R63 ;  /* 0x00005410ff257816 */ /* 0x000fe2000000003f */
[C---:B------:R-:W-:Y:S02]  /*2860*/  FMUL.FTZ R92, R43.reuse, R21 ;  /* 0x000000152b5c7220 */ /* 0x040fe40000410000 */
[----:B------:R-:W-:Y:S02]  /*2870*/  FADD.FTZ R20, -R94, R20 ;  /* 0x000000145e147221 */ /* 0x000fe40000010100 */
[----:B------:R-:W-:Y:S01]  /*2880*/  FFMA.FTZ R37, R92, R37, R3 ;  /* 0x000000255c257223 */ /* 0x000fe20000010003 */
[----:B------:R-:W-:Y:S01]  /*2890*/  PRMT R92, RZ, 0x7610, R63 ;  /* 0x00007610ff5c7816 */ /* 0x000fe2000000003f */
[----:B------:R-:W-:-:S02]  /*28a0*/  FMUL.FTZ R23, R43, R23 ;  /* 0x000000172b177220 */ /* 0x000fc40000410000 */
[----:B------:R-:W-:Y:S02]  /*28b0*/  FMUL.FTZ R20, R43, R20 ;  /* 0x000000142b147220 */ /* 0x000fe40000410000 */
[----:B------:R-:W-:Y:S01]  /*28c0*/  FFMA.FTZ R92, R23, R92, R2 ;  /* 0x0000005c175c7223 */ /* 0x000fe20000010002 */
[----:B------:R-:W-:Y:S01]  /*28d0*/  PRMT R23, RZ, 0x7610, R62 ;  /* 0x00007610ff177816 */ /* 0x000fe2000000003e */
[----:B------:R-:W-:Y:S02]  /*28e0*/  FADD.FTZ R26, -R94, R26 ;  /* 0x0000001a5e1a7221 */ /* 0x000fe40000010100 */
[C---:B------:R-:W-:Y:S02]  /*28f0*/  FMUL.FTZ R21, R43.reuse, R114 ;  /* 0x000000722b157220 */ /* 0x040fe40000410000 */
[----:B------:R-:W-:Y:S02]  /*2900*/  FFMA.FTZ R39, R20, R39, R5 ;  /* 0x0000002714277223 */ /* 0x000fe40000010005 */
[----:B------:R-:W-:-:S02]  /*2910*/  FMUL.FTZ R20, R43, R26 ;  /* 0x0000001a2b147220 */ /* 0x000fc40000410000 */
[----:B------:R-:W-:Y:S01]  /*2920*/  FFMA.FTZ R26, R21, R23, R4 ;  /* 0x00000017151a7223 */ /* 0x000fe20000010004 */
[----:B------:R-:W-:Y:S01]  /*2930*/  PRMT R23, RZ, 0x7610, R61 ;  /* 0x00007610ff177816 */ /* 0x000fe2000000003d */
[----:B------:R-:W-:Y:S02]  /*2940*/  FADD.FTZ R24, -R94, R24 ;  /* 0x000000185e187221 */ /* 0x000fe40000010100 */
[C---:B------:R-:W-:Y:S01]  /*2950*/  FMUL.FTZ R21, R43.reuse, R112 ;  /* 0x000000702b157220 */ /* 0x040fe20000410000 */
[----:B------:R-:W-:Y:S01]  /*2960*/  F2FP.BF16.PACK_AB R26, R26, R39 ;  /* 0x000000271a1a723e */ /* 0x000fe200000010ff */
[----:B------:R-:W-:Y:S02]  /*2970*/  FFMA.FTZ R41, R20, R41, R7 ;  /* 0x0000002914297223 */ /* 0x000fe40000010007 */
[----:B------:R-:W-:Y:S02]  /*2980*/  FMUL.FTZ R20, R43, R24 ;  /* 0x000000182b147220 */ /* 0x000fe40000410000 */
[----:B------:R-:W-:Y:S01]  /*2990*/  FFMA.FTZ R24, R21, R23, R6 ;  /* 0x0000001715187223 */ /* 0x000fe20000010006 */
[----:B------:R-:W-:Y:S01]  /*29a0*/  PRMT R21, RZ, 0x5410, R60 ;  /* 0x00005410ff157816 */ /* 0x000fe2000000003c */
[----:B------:R-:W-:-:S02]  /*29b0*/  FADD.FTZ R118, -R94, R73 ;  /* 0x000000495e767221 */ /* 0x000fc40000010100 */
[----:B------:R-:W-:Y:S02]  /*29c0*/  FMUL.FTZ R73, R43, R30 ;  /* 0x0000001e2b497220 */ /* 0x000fe40000410000 */
[----:B------:R-:W-:Y:S01]  /*29d0*/  FFMA.FTZ R30, R20, R21, R9 ;  /* 0x00000015141e7223 */ /* 0x000fe20000010009 */
[----:B------:R-:W-:Y:S01]  /*29e0*/  PRMT R20, RZ, 0x7610, R60 ;  /* 0x00007610ff147816 */ /* 0x000fe2000000003c */
[C---:B------:R-:W-:Y:S02]  /*29f0*/  FADD.FTZ R74, -R94.reuse, R74 ;  /* 0x0000004a5e4a7221 */ /* 0x040fe40000010100 */
[----:B------:R-:W-:Y:S02]  /*2a00*/  FADD.FTZ R16, -R94, R16 ;  /* 0x000000105e107221 */ /* 0x000fe40000010100 */
[----:B------:R-:W-:Y:S01]  /*2a10*/  FFMA.FTZ R73, R73, R20, R8 ;  /* 0x0000001449497223 */ /* 0x000fe20000010008 */
[----:B------:R-:W-:Y:S01]  /*2a20*/  PRMT R20, RZ, 0x5410, R59 ;  /* 0x00005410ff147816 */ /* 0x000fe2000000003b */
[----:B------:R-:W-:-:S02]  /*2a30*/  FMUL.FTZ R74, R43, R74 ;  /* 0x0000004a2b4a7220 */ /* 0x000fc40000410000 */
[C---:B------:R-:W-:Y:S02]  /*2a40*/  FADD.FTZ R18, -R94.reuse, R18 ;  /* 0x000000125e127221 */ /* 0x040fe40000010100 */
[C---:B------:R-:W-:Y:S02]  /*2a50*/  FADD.FTZ R72, -R94.reuse, R72 ;  /* 0x000000485e487221 */ /* 0x040fe40000010100 */
[----:B------:R-:W-:Y:S02]  /*2a60*/  FADD.FTZ R94, -R94, R75 ;  /* 0x0000004b5e5e7221 */ /* 0x000fe40000010100 */
[----:B------:R-:W-:Y:S01]  /*2a70*/  FFMA.FTZ R74, R74, R20, R97 ;  /* 0x000000144a4a7223 */ /* 0x000fe20000010061 */
[----:B------:R-:W-:Y:S01]  /*2a80*/  PRMT R20, RZ, 0x7610, R59 ;  /* 0x00007610ff147816 */ /* 0x000fe2000000003b */
[C---:B------:R-:W-:Y:S02]  /*2a90*/  FMUL.FTZ R75, R43.reuse, R94 ;  /* 0x0000005e2b4b7220 */ /* 0x040fe40000410000 */
[----:B------:R-:W-:-:S02]  /*2aa0*/  FMUL.FTZ R72, R43, R72 ;  /* 0x000000482b487220 */ /* 0x000fc40000410000 */
[----:B------:R-:W-:Y:S01]  /*2ab0*/  FFMA.FTZ R75, R75, R20, R100 ;  /* 0x000000144b4b7223 */ /* 0x000fe20000010064 */
[--C-:B------:R-:W-:Y:S01]  /*2ac0*/  PRMT R20, RZ, 0x5410, R58.reuse ;  /* 0x00005410ff147816 */ /* 0x100fe2000000003a */
[C---:B------:R-:W-:Y:S02]  /*2ad0*/  FMUL.FTZ R93, R43.reuse, R118 ;  /* 0x000000762b5d7220 */ /* 0x040fe40000410000 */
[C---:B------:R-:W-:Y:S02]  /*2ae0*/  FMUL.FTZ R18, R43.reuse, R18 ;  /* 0x000000122b127220 */ /* 0x040fe40000410000 */
[----:B------:R-:W-:Y:S01]  /*2af0*/  FFMA.FTZ R72, R72, R20, R91 ;  /* 0x0000001448487223 */ /* 0x000fe2000001005b */
[----:B------:R-:W-:Y:S01]  /*2b00*/  PRMT R20, RZ, 0x7610, R58 ;  /* 0x00007610ff147816 */ /* 0x000fe2000000003a */
[----:B------:R-:W-:Y:S02]  /*2b10*/  FFMA.FTZ R17, R120, R17, R81 ;  /* 0x0000001178117223 */ /* 0x000fe40000010051 */
[----:B------:R-:W-:-:S02]  /*2b20*/  FMUL.FTZ R23, R43, R116 ;  /* 0x000000742b177220 */ /* 0x000fc40000410000 */
[----:B------:R-:W-:Y:S01]  /*2b30*/  FFMA.FTZ R93, R93, R20, R98 ;  /* 0x000000145d5d7223 */ /* 0x000fe20000010062 */
[----:B------:R-:W-:Y:S01]  /*2b40*/  PRMT R20, RZ, 0x5410, R57 ;  /* 0x00005410ff147816 */ /* 0x000fe20000000039 */
[----:B------:R-:W-:Y:S02]  /*2b50*/  FFMA.FTZ R25, R108, R25, R83 ;  /* 0x000000196c197223 */ /* 0x000fe40000010053 */
[C---:B------:R-:W-:Y:S01]  /*2b60*/  FMUL.FTZ R29, R43.reuse, R104 ;  /* 0x000000682b1d7220 */ /* 0x040fe20000410000 */
[----:B------:R-:W-:Y:S01]  /*2b70*/  PRMT R104, RZ, 0x7610, R68 ;  /* 0x00007610ff687816 */ /* 0x000fe20000000044 */
[----:B------:R-:W-:Y:S01]  /*2b80*/  FFMA.FTZ R105, R18, R20, R89 ;  /* 0x0000001412697223 */ /* 0x000fe20000010059 */
[----:B------:R-:W-:Y:S01]  /*2b90*/  PRMT R18, RZ, 0x7610, R57 ;  /* 0x00007610ff127816 */ /* 0x000fe20000000039 */
[----:B------:R-:W-:Y:S01]  /*2ba0*/  FFMA.FTZ R33, R106, R33, R15 ;  /* 0x000000216a217223 */ /* 0x000fe2000001000f */
[----:B------:R-:W-:Y:S01]  /*2bb0*/  F2FP.BF16.PACK_AB R20, R38, R35 ;  /* 0x000000232614723e */ /* 0x000fe200000010ff */
[----:B------:R-:W-:Y:S01]  /*2bc0*/  FMUL.FTZ R21, R43, R16 ;  /* 0x000000102b157220 */ /* 0x000fe20000410000 */
[----:B------:R-:W-:Y:S01]  /*2bd0*/  PRMT R16, RZ, 0x5410, R56 ;  /* 0x00005410ff107816 */ /* 0x000fe20000000038 */
[----:B------:R-:W-:Y:S01]  /*2be0*/  FFMA.FTZ R106, R23, R18, R96 ;  /* 0x00000012176a7223 */ /* 0x000fe20000010060 */
[----:B------:R-:W-:Y:S01]  /*2bf0*/  F2FP.BF16.PACK_AB R18, R42, R17 ;  /* 0x000000112a12723e */ /* 0x000fe200000010ff */
[----:B------:R-:W-:Y:S01]  /*2c00*/  FFMA.FTZ R104, R29, R104, R84 ;  /* 0x000000681d687223 */ /* 0x000fe20000010054 */
[----:B------:R-:W-:Y:S01]  /*2c10*/  F2FP.BF16.PACK_AB R17, R40, R25 ;  /* 0x000000192811723e */ /* 0x000fe200000010ff */
[----:B------:R-:W-:Y:S01]  /*2c20*/  HFMA2.MMA R40, -RZ, RZ, 0, 9.5367431640625e-07 ;  /* 0x00000010ff287435 */ /* 0x000fe200000001ff */
[----:B------:R-:W-:Y:S01]  /*2c30*/  PRMT R29, RZ, 0x5410, R67 ;  /* 0x00005410ff1d7816 */ /* 0x000fe20000000043 */
[----:B------:R-:W-:Y:S01]  /*2c40*/  FMUL.FTZ R124, R43, R124 ;  /* 0x0000007c2b7c7220 */ /* 0x000fe20000410000 */
[----:B------:R-:W-:Y:S01]  /*2c50*/  F2FP.BF16.PACK_AB R25, R24, R41 ;  /* 0x000000291819723e */ /* 0x000fe200000010ff */
[----:B------:R-:W-:Y:S01]  /*2c60*/  FFMA.FTZ R94, R21, R16, R0 ;  /* 0x00000010155e7223 */ /* 0x000fe20000010000 */
[----:B------:R-:W-:Y:S01]  /*2c70*/  PRMT R16, RZ, 0x7610, R56 ;  /* 0x00007610ff107816 */ /* 0x000fe20000000038 */
[----:B------:R-:W-:Y:S01]  /*2c80*/  FMUL.FTZ R22, R43, R22 ;  /* 0x000000162b167220 */ /* 0x000fe20000410000 */
[----:B------:R-:W-:Y:S01]  /*2c90*/  F2FP.BF16.PACK_AB R21, R32, R33 ;  /* 0x000000212015723e */ /* 0x000fe200000010ff */
[----:B------:R-:W-:Y:S01]  /*2ca0*/  FFMA.FTZ R29, R124, R29, R11 ;  /* 0x0000001d7c1d7223 */ /* 0x000fe2000001000b */
[----:B------:R-:W-:Y:S01]  /*2cb0*/  @!P0 MOV R33, 0x4 ;  /* 0x0000000400218802 */ /* 0x000fe20000000f00 */
[----:B------:R-:W-:Y:S01]  /*2cc0*/  FFMA.FTZ R95, R22, R16, R87 ;  /* 0x00000010165f7223 */ /* 0x000fe20000010057 */
[----:B------:R-:W-:Y:S01]  /*2cd0*/  F2FP.BF16.PACK_AB R16, R104, R27 ;  /* 0x0000001b6810723e */ /* 0x000fe200000010ff */
[----:B------:R-:W-:Y:S01]  /*2ce0*/  IMAD.WIDE.U32 R38, R102, R40, c[0x0][0x208] ;  /* 0x0000820066267625 */ /* 0x000fe200078e0028 */
[----:B------:R-:W-:-:S02]  /*2cf0*/  F2FP.BF16.PACK_AB R22, R34, R31 ;  /* 0x0000001f2216723e */ /* 0x000fc400000010ff */
[----:B------:R-:W-:Y:S01]  /*2d00*/  F2FP.BF16.PACK_AB R27, R92, R37 ;  /* 0x000000255c1b723e */ /* 0x000fe200000010ff */
[----:B------:R-:W-:Y:S01]  /*2d10*/  @!P0 IMAD.WIDE R32, R90, R33, c[0x0][0x1a8] ;  /* 0x00006a005a208625 */ /* 0x000fe200078e0221 */
[----:B------:R-:W-:Y:S02]  /*2d20*/  F2FP.BF16.PACK_AB R23, R28, R29 ;  /* 0x0000001d1c17723e */ /* 0x000fe400000010ff */
[----:B------:R-:W-:Y:S01]  /*2d30*/  F2FP.BF16.PACK_AB R24, R73, R30 ;  /* 0x0000001e4918723e */ /* 0x000fe200000010ff */
[----:B------:R-:W-:Y:S01]  /*2d40*/  IMAD.WIDE.U32 R34, R99, R40, c[0x0][0x208] ;  /* 0x0000820063227625 */ /* 0x000fe200078e0028 */
[----:B------:R-:W-:Y:S01]  /*2d50*/  F2FP.BF16.PACK_AB R31, R75, R74 ;  /* 0x0000004a4b1f723e */ /* 0x000fe200000010ff */
[----:B------:R0:W-:Y:S01]  /*2d60*/  @!P0 STG.E [R32.64], R43 ;  /* 0x0000002b20008986 */ /* 0x0001e2000c101904 */
[----:B------:R-:W-:Y:S01]  /*2d70*/  F2FP.BF16.PACK_AB R30, R93, R72 ;  /* 0x000000485d1e723e */ /* 0x000fe200000010ff */
[----:B------:R-:W-:Y:S01]  /*2d80*/  IMAD.WIDE.U32 R36, R101, R40, c[0x0][0x208] ;  /* 0x0000820065247625 */ /* 0x000fe200078e0028 */
[----:B------:R-:W-:Y:S01]  /*2d90*/  F2FP.BF16.PACK_AB R29, R106, R105 ;  /* 0x000000696a1d723e */ /* 0x000fe200000010ff */
[----:B------:R0:W-:Y:S01]  /*2da0*/  STG.E.128 [R34.64], R16 ;  /* 0x0000001022007986 */ /* 0x0001e2000c101d04 */
[----:B------:R-:W-:Y:S01]  /*2db0*/  F2FP.BF16.PACK_AB R28, R95, R94 ;  /* 0x0000005e5f1c723e */ /* 0x000fe200000010ff */
[----:B------:R-:W-:Y:S01]  /*2dc0*/  IMAD.WIDE.U32 R40, R103, R40, c[0x0][0x208] ;  /* 0x0000820067287625 */ /* 0x000fe200078e0028 */
[----:B------:R-:W-:Y:S01]  /*2dd0*/  IADD3 R90, R90, c[0x0][0x160], RZ ;  /* 0x000058005a5a7a10 */ /* 0x000fe20007ffe0ff */
[----:B------:R0:W-:Y:S03]  /*2de0*/  STG.E.128 [R36.64], R20 ;  /* 0x0000001424007986 */ /* 0x0001e6000c101d04 */
[----:B------:R-:W-:Y:S01]  /*2df0*/  ISETP.GE.AND P0, PT, R90, c[0x0][0x164], PT ;  /* 0x000059005a007a0c */ /* 0x000fe20003f06270 */
[----:B------:R0:W-:Y:S04]  /*2e00*/  STG.E.128 [R38.64], R24 ;  /* 0x0000001826007986 */ /* 0x0001e8000c101d04 */
[----:B------:R0:W-:Y:S08]  /*2e10*/  STG.E.128 [R40.64], R28 ;  /* 0x0000001c28007986 */ /* 0x0001f0000c101d04 */
[----:B0----5:R-:W-:Y:S01]  /*2e20*/  @P0 CALL.REL.NOINC `(.L_x_8505) ;  /* 0x0000001000000944 */ /* 0x021fe20003c00000 */
[----:B------:R-:W-:Y:S05]  /*2e30*/  BRA `(.L_x_8506) ;  /* 0xffffd5d000007947 */ /* 0x000fea000383ffff */
.L_x_8505:
[----:B------:R-:W-:Y:S05]  /*2e40*/  EXIT ;  /* 0x000000000000794d */ /* 0x000fea0003800000 */
.L_x_8503:
[----:B0-----:R-:W-:Y:S01]  /*2e50*/  HFMA2.MMA R93, -RZ, RZ, 0, 1.847743988037109375e-06 ;  /* 0x0000001fff5d7435 */ /* 0x001fe200000001ff */
[----:B------:R-:W-:-:S02]  /*2e60*/  MOV R108, 0x1 ;  /* 0x00000001006c7802 */ /* 0x000fc40000000f00 */
[----:B------:R-:W-:Y:S02]  /*2e70*/  MOV R106, 0xffffffff ;  /* 0xffffffff006a7802 */ /* 0x000fe40000000f00 */
[----:B------:R-:W-:Y:S02]  /*2e80*/  MOV R94, 0x2ea0 ;  /* 0x00002ea0005e7802 */ /* 0x000fe40000000f00 */
[----:B-----5:R-:W-:Y:S05]  /*2e90*/  CALL.REL.NOINC `($__internal_27_$__cuda_sm70_shflsync_bfly_p) ;  /* 0x0000079000007944 */ /* 0x020fea0003c00000 */
[----:B-1----:R-:W-:Y:S01]  /*2ea0*/  MOV R92, R108 ;  /* 0x0000006c005c7202 */ /* 0x002fe20000000f00 */
[----:B0-----:R-:W-:Y:S05]  /*2eb0*/  BRA `(.L_x_8507) ;  /* 0xffffeb5000007947 */ /* 0x001fea000383ffff */
.L_x_8504:
[----:B------:R-:W-:Y:S01]  /*2ec0*/  HFMA2.MMA R108, -RZ, RZ, 0, 1.1920928955078125e-07 ;  /* 0x00000002ff6c7435 */ /* 0x000fe200000001ff */
[----:B------:R-:W-:Y:S02]  /*2ed0*/  MOV R93, 0x1f ;  /* 0x0000001f005d7802 */ /* 0x000fe40000000f00 */
[----:B------:R-:W-:Y:S02]  /*2ee0*/  MOV R106, 0xffffffff ;  /* 0xffffffff006a7802 */ /* 0x000fe40000000f00 */
[----:B------:R-:W-:Y:S02]  /*2ef0*/  MOV R94, 0x2f10 ;  /* 0x00002f10005e7802 */ /* 0x000fe40000000f00 */
[----:B-----5:R-:W-:Y:S05]  /*2f00*/  CALL.REL.NOINC `($__internal_27_$__cuda_sm70_shflsync_bfly_p) ;  /* 0x0000072000007944 */ /* 0x020fea0003c00000 */
[----:B01----:R-:W-:Y:S01]  /*2f10*/  FADD.FTZ R107, R107, R108 ;  /* 0x0000006c6b6b7221 */ /* 0x003fe20000010000 */
[----:B------:R-:W-:Y:S01]  /*2f20*/  HFMA2.MMA R108, -RZ, RZ, 0, 2.384185791015625e-07 ;  /* 0x00000004ff6c7435 */ /* 0x000fe200000001ff */
[----:B------:R-:W-:-:S02]  /*2f30*/  MOV R93, 0x1f ;  /* 0x0000001f005d7802 */ /* 0x000fc40000000f00 */
[----:B------:R-:W-:Y:S02]  /*2f40*/  MOV R106, 0xffffffff ;  /* 0xffffffff006a7802 */ /* 0x000fe40000000f00 */
[----:B------:R-:W-:Y:S02]  /*2f50*/  MOV R94, 0x2f70 ;  /* 0x00002f70005e7802 */ /* 0x000fe40000000f00 */
[----:B------:R-:W-:Y:S05]  /*2f60*/  CALL.REL.NOINC `($__internal_27_$__cuda_sm70_shflsync_bfly_p) ;  /* 0x000006c000007944 */ /* 0x000fea0003c00000 */
[----:B01----:R-:W-:Y:S01]  /*2f70*/  FADD.FTZ R107, R107, R108 ;  /* 0x0000006c6b6b7221 */ /* 0x003fe20000010000 */
[----:B------:R-:W-:Y:S01]  /*2f80*/  HFMA2.MMA R108, -RZ, RZ, 0, 4.76837158203125e-07 ;  /* 0x00000008ff6c7435 */ /* 0x000fe200000001ff */
[----:B------:R-:W-:Y:S02]  /*2f90*/  MOV R93, 0x1f ;  /* 0x0000001f005d7802 */ /* 0x000fe40000000f00 */
[----:B------:R-:W-:Y:S02]  /*2fa0*/  MOV R106, 0xffffffff ;  /* 0xffffffff006a7802 */ /* 0x000fe40000000f00 */
[----:B------:R-:W-:Y:S02]  /*2fb0*/  MOV R94, 0x2fd0 ;  /* 0x00002fd0005e7802 */ /* 0x000fe40000000f00 */
[----:B------:R-:W-:Y:S05]  /*2fc0*/  CALL.REL.NOINC `($__internal_27_$__cuda_sm70_shflsync_bfly_p) ;  /* 0x0000066000007944 */ /* 0x000fea0003c00000 */
[----:B01----:R-:W-:Y:S01]  /*2fd0*/  FADD.FTZ R107, R107, R108 ;  /* 0x0000006c6b6b7221 */ /* 0x003fe20000010000 */
[----:B------:R-:W-:Y:S01]  /*2fe0*/  HFMA2.MMA R108, -RZ, RZ, 0, 9.5367431640625e-07 ;  /* 0x00000010ff6c7435 */ /* 0x000fe200000001ff */
[----:B------:R-:W-:-:S02]  /*2ff0*/  MOV R93, 0x1f ;  /* 0x0000001f005d7802 */ /* 0x000fc40000000f00 */
[----:B------:R-:W-:Y:S02]  /*3000*/  MOV R106, 0xffffffff ;  /* 0xffffffff006a7802 */ /* 0x000fe40000000f00 */
[----:B------:R-:W-:Y:S02]  /*3010*/  MOV R94, 0x3030 ;  /* 0x00003030005e7802 */ /* 0x000fe40000000f00 */
[----:B------:R-:W-:Y:S05]  /*3020*/  CALL.REL.NOINC `($__internal_27_$__cuda_sm70_shflsync_bfly_p) ;  /* 0x0000060000007944 */ /* 0x000fea0003c00000 */
        /* <DEDUP_REMOVED lines=70> */
[----:B------:R-:W-:Y:S05]  /*3490*/  CALL.REL.NOINC `($__internal_27_$__cuda_sm70_shflsync_bfly_p) ;  /* 0x0000019000007944 */ /* 0x000fea0003c00000 */
[----:B01----:R-:W-:Y:S01]  /*34a0*/  FADD.FTZ R107, R107, R108 ;  /* 0x0000006c6b6b7221 */ /* 0x003fe20000010000 */
[----:B------:R-:W-:Y:S01]  /*34b0*/  HFMA2.MMA R108, -RZ, RZ, 0, 1.1920928955078125e-07 ;  /* 0x00000002ff6c7435 */ /* 0x000fe200000001ff */
[----:B------:R-:W-:Y:S02]  /*34c0*/  MOV R93, 0x1f ;  /* 0x0000001f005d7802 */ /* 0x000fe40000000f00 */
[----:B------:R-:W-:Y:S02]  /*34d0*/  MOV R106, 0xffffffff ;  /* 0xffffffff006a7802 */ /* 0x000fe40000000f00 */
[----:B------:R-:W-:Y:S02]  /*34e0*/  MOV R94, 0x3500 ;  /* 0x00003500005e7802 */ /* 0x000fe40000000f00 */
[----:B------:R-:W-:Y:S05]  /*34f0*/  CALL.REL.NOINC `($__internal_27_$__cuda_sm70_shflsync_bfly_p) ;  /* 0x0000013000007944 */ /* 0x000fea0003c00000 */
        /* <DEDUP_REMOVED lines=18> */
[----:B01----:R-:W-:Y:S05]  /*3620*/  BRA `(.L_x_8508) ;  /* 0xffffe92000007947 */ /* 0x003fea000383ffff */
        .weak           $__internal_27_$__cuda_sm70_shflsync_bfly_p
        .type           $__internal_27_$__cuda_sm70_shflsync_bfly_p,@function
        .size           $__internal_27_$__cuda_sm70_shflsync_bfly_p,(.L_x_26487 - $__internal_27_$__cuda_sm70_shflsync_bfly_p)
$__internal_27_$__cuda_sm70_shflsync_bfly_p:
[----:B------:R-:W-:Y:S01]  /*3630*/  HFMA2.MMA R95, -RZ, RZ, 0, 0 ;  /* 0x00000000ff5f7435 */ /* 0x000fe200000001ff */
[----:B------:R-:W-:Y:S04]  /*3640*/  WARPSYNC R106 ;  /* 0x0000006a00007348 */ /* 0x000fe80003800000 */
[----:B------:R0:W1:Y:S01]  /*3650*/  SHFL.BFLY PT, R108, R107, R108, R93 ;  /* 0x0c00006c6b6c7389 */ /* 0x00006200000e005d */
[----:B------:R-:W-:Y:S05]  /*3660*/  RET.REL.NODEC R94 `(_ZN10layer_norm31ln_parallel_residual_fwd_kernelINS_13Kernel_traitsI13__nv_bfloat16S2_fS2_fjLj8192ELj1ELj1ELj8ELj16ENS_18Kernel_traits_baseILj8192ES2_S2_fS2_fjLj256EEEEELb0ELb1ELb1EEEvNS_9FwdParamsE) ;  /* 0xffffc9905e007950 */ /* 0x000fea0003c3ffff */
.L_x_8509:
        /* <DEDUP_REMOVED lines=9> */
.L_x_26487:


//--------------------- .text._ZN10layer_norm31ln_parallel_residual_fwd_kernelINS_13Kernel_traitsI13__nv_bfloat16S2_fS2_fjLj8192ELj1ELj1ELj8ELj16ENS_18Kernel_traits_baseILj8192ES2_S2_fS2_fjLj256EEEEELb1ELb0ELb0EEEvNS_9FwdParamsE --------------------------
	.section	.text._ZN10layer_norm31ln_parallel_residual_fwd_kernelINS_13Kernel_traitsI13__nv_bfloat16S2_fS2_fjLj8192ELj1ELj1ELj8ELj16ENS_18Kernel_traits_baseILj8192ES2_S2_fS2_fjLj256EEEEELb1ELb0ELb0EEEvNS_9FwdParamsE,"ax",@progbits
	.sectioninfo	@"SHI_REGISTERS=221"
	.align	128
        .global         _ZN10layer_norm31ln_parallel_residual_fwd_kernelINS_13Kernel_traitsI13__nv_bfloat16S2_fS2_fjLj8192ELj1ELj1ELj8ELj16ENS_18Kernel_traits_baseILj8192ES2_S2_fS2_fjLj256EEEEELb1ELb0ELb0EEEvNS_9FwdParamsE
        .type           _ZN10layer_norm31ln_parallel_residual_fwd_kernelINS_13Kernel_traitsI13__nv_bfloat16S2_fS2_fjLj8192ELj1ELj1ELj8ELj16ENS_18Kernel_traits_baseILj8192ES2_S2_fS2_fjLj256EEEEELb1ELb0ELb0EEEvNS_9FwdParamsE,@function
        .size           _ZN10layer_norm31ln_parallel_residual_fwd_kernelINS_13Kernel_traitsI13__nv_bfloat16S2_fS2_fjLj8192ELj1ELj1ELj8ELj16ENS_18Kernel_traits_baseILj8192ES2_S2_fS2_fjLj256EEEEELb1ELb0ELb0EEEvNS_9FwdParamsE,(.L_x_26488 - _ZN10layer_norm31ln_parallel_residual_fwd_kernelINS_13Kernel_traitsI13__nv_bfloat16S2_fS2_fjLj8192ELj1ELj1ELj8ELj16ENS_18Kernel_traits_baseILj8192ES2_S2_fS2_fjLj256EEEEELb1ELb0ELb0EEEvNS_9FwdParamsE)
        .other          _ZN10layer_norm31ln_parallel_residual_fwd_kernelINS_13Kernel_traitsI13__nv_bfloat16S2_fS2_fjLj8192ELj1ELj1ELj8ELj16ENS_18Kernel_traits_baseILj8192ES2_S2_fS2_fjLj256EEEEELb1ELb0ELb0EEEvNS_9FwdParamsE,@"STO_CUDA_ENTRY STV_DEFAULT"
_ZN10layer_norm31ln_parallel_residual_fwd_kernelINS_13Kernel_traitsI13__nv_bfloat16S2_fS2_fjLj8192ELj1ELj1ELj8ELj16ENS_18Kernel_traits_baseILj8192ES2_S2_fS2_fjLj256EEEEELb1ELb0ELb0EEEvNS_9FwdParamsE:
.text._ZN10layer_norm31ln_parallel_residual_fwd_kernelINS_13Kernel_traitsI13__nv_bfloat16S2_fS2_fjLj8192ELj1ELj1ELj8ELj16ENS_18Kernel_traits_baseILj8192ES2_S2_fS2_fjLj256EEEEELb1ELb0ELb0EEEvNS_9FwdParamsE:
        /* <DEDUP_REMOVED lines=118> */
.L_x_8511:
[----:B------:R-:W-:Y:S05]  /*0760*/  BSYNC B0 ;  /* 0x0000000000007941 */ /* 0x000fea0003800000 */
.L_x_8510:
        /* <DEDUP_REMOVED lines=25> */
.L_x_8513:
[----:B------:R-:W-:Y:S05]  /*0900*/  BSYNC B0 ;  /* 0x0000000000007941 */ /* 0x000fea0003800000 */
.L_x_8512:
        /* <DEDUP_REMOVED lines=25> */
.L_x_8515:
[----:B------:R-:W-:Y:S05]  /*0aa0*/  BSYNC B0 ;  /* 0x0000000000007941 */ /* 0x000fea0003800000 */
.L_x_8514:
        /* <DEDUP_REMOVED lines=24> */
.L_x_8517:
[----:B0-----:R-:W-:Y:S05]  /*0c30*/  BSYNC B0 ;  /* 0x0000000000007941 */ /* 0x001fea0003800000 */
.L_x_8516:
[----:B------:R-:W-:Y:S02]  /*0c40*/  ISETP.GE.AND P0, PT, R42, c[0x0][0x164], PT ;  /* 0x000059002a007a0c */ /* 0x000fe40003f06270 */
[----:B------:R-:W-:-:S02]  /*0c50*/  LOP3.LUT R192, R23, UR23, R12, 0x96, !PT ;  /* 0x0000001717c07c12 */ /* 0x000fc4000f8e960c */
[----:B------:R-:W-:-:S09]  /*0c60*/  LOP3.LUT R194, R21, UR24, R2, 0x96, !PT ;  /* 0x0000001815c27c12 */ /* 0x000fd2000f8e9602 */
[----:B------:R-:W-:Y:S05]  /*0c70*/  @P0 EXIT ;  /* 0x000000000000094d */ /* 0x000fea0003800000 */
[----:B------:R-:W-:Y:S01]  /*0c80*/  SHF.R.S32.HI R152, RZ, 0x3, R152 ;  /* 0x00000003ff987819 */ /* 0x000fe20000011498 */
[----:B------:R-:W-:Y:S01]  /*0c90*/  IMAD R102, R102, -0x2daee0ad, RZ ;  /* 0xd2511f5366667824 */ /* 0x000fe200078e02ff */
[--C-:B-----5:R-:W-:Y:S01]  /*0ca0*/  PRMT R156, RZ, 0x5410, R56.reuse ;  /* 0x00005410ff9c7816 */ /* 0x120fe20000000038 */
[----:B------:R-:W-:Y:S01]  /*0cb0*/  IMAD R101, R101, -0x326172a9, RZ ;  /* 0xcd9e8d5765657824 */ /* 0x000fe200078e02ff */
[----:B------:R-:W-:Y:S01]  /*0cc0*/  PRMT R160, RZ, 0x7610, R56 ;  /* 0x00007610ffa07816 */ /* 0x000fe20000000038 */
[----:B------:R-:W-:Y:S01]  /*0cd0*/  IMAD.MOV.U32 R186, RZ, RZ, 0x1 ;  /* 0x00000001ffba7424 */ /* 0x000fe200078e00ff */
[--C-:B------:R-:W-:Y:S01]  /*0ce0*/  PRMT R159, RZ, 0x5410, R57.reuse ;  /* 0x00005410ff9f7816 */ /* 0x100fe20000000039 */
[----:B------:R-:W-:Y:S01]  /*0cf0*/  IMAD.MOV.U32 R190, RZ, RZ, RZ ;  /* 0x000000ffffbe7224 */ /* 0x000fe200078e00ff */
[----:B------:R-:W-:Y:S01]  /*0d00*/  PRMT R162, RZ, 0x7610, R57 ;  /* 0x00007610ffa27816 */ /* 0x000fe20000000039 */
[----:B------:R-:W-:Y:S01]  /*0d10*/  ULDC.U8 UR8, c[0x0][0x1f0] ;  /* 0x00007c0000087ab9 */ /* 0x000fe20000000000 */
[----:B------:R-:W-:-:S02]  /*0d20*/  LOP3.LUT R57, R47, 0xe0, RZ, 0xc0, !PT ;  /* 0x000000e02f397812 */ /* 0x000fc400078ec0ff */
[----:B------:R-:W-:Y:S02]  /*0d30*/  LOP3.LUT R56, R152, 0xff, RZ, 0xc0, !PT ;  /* 0x000000ff98387812 */ /* 0x000fe400078ec0ff */
[----:B------:R-:W-:Y:S02]  /*0d40*/  SHF.R.U32.HI R152, RZ, 0x3, R152 ;  /* 0x00000003ff987819 */ /* 0x000fe40000011698 */
[--C-:B------:R-:W-:Y:S01]  /*0d50*/  PRMT R161, RZ, 0x5410, R58.reuse ;  /* 0x00005410ffa17816 */ /* 0x100fe2000000003a */
[----:B------:R-:W-:Y:S01]  /*0d60*/  IMAD.IADD R57, R56, 0x1, -R57 ;  /* 0x0000000138397824 */ /* 0x000fe200078e0a39 */
[----:B------:R-:W-:Y:S02]  /*0d70*/  LOP3.LUT R152, R152, 0x1fffffe0, RZ, 0xc0, !PT ;  /* 0x1fffffe098987812 */ /* 0x000fe400078ec0ff */
[----:B------:R-:W-:Y:S01]  /*0d80*/  PRMT R164, RZ, 0x7610, R58 ;  /* 0x00007610ffa47816 */ /* 0x000fe2000000003a */
[----:B------:R-:W-:Y:S01]  /*0d90*/  IMAD.SHL.U32 R58, R47, 0x20, RZ ;  /* 0x000000202f3a7824 */ /* 0x000fe200078e00ff */
[----:B------:R-:W-:-:S02]  /*0da0*/  IMNMX R57, RZ, R57, !PT ;  /* 0x00000039ff397217 */ /* 0x000fc40007800200 */
[--C-:B------:R-:W-:Y:S02]  /*0db0*/  PRMT R163, RZ, 0x5410, R59.reuse ;  /* 0x00005410ffa37816 */ /* 0x100fe4000000003b */
[----:B------:R-:W-:Y:S02]  /*0dc0*/  IMNMX R57, R57, 0x20, PT ;  /* 0x0000002039397817 */ /* 0x000fe40003800200 */
[----:B------:R-:W-:Y:S02]  /*0dd0*/  PRMT R166, RZ, 0x7610, R59 ;  /* 0x00007610ffa67816 */ /* 0x000fe4000000003b */
[----:B------:R-:W-:Y:S01]  /*0de0*/  LOP3.LUT R59, R58, 0x3e0, RZ, 0xc0, !PT ;  /* 0x000003e03a3b7812 */ /* 0x000fe200078ec0ff */
[----:B------:R-:W-:Y:S01]  /*0df0*/  IMAD.IADD R57, R57, 0x1, R152 ;  /* 0x0000000139397824 */ /* 0x000fe200078e0298 */
[--C-:B------:R-:W-:Y:S02]  /*0e00*/  PRMT R174, RZ, 0x5410, R52.reuse ;  /* 0x00005410ffae7816 */ /* 0x100fe40000000034 */
[----:B------:R-:W-:Y:S01]  /*0e10*/  PRMT R175, RZ, 0x7610, R52 ;  /* 0x00007610ffaf7816 */ /* 0x000fe20000000034 */
[----:B------:R-:W-:Y:S01]  /*0e20*/  IMAD.SHL.U32 R57, R57, 0x8, RZ ;  /* 0x0000000839397824 */ /* 0x000fe200078e00ff */
[----:B------:R-:W-:Y:S01]  /*0e30*/  PRMT R176, RZ, 0x5410, R53 ;  /* 0x00005410ffb07816 */ /* 0x000fe20000000035 */
[----:B------:R-:W-:Y:S01]  /*0e40*/  IMAD.IADD R59, R56, 0x1, -R59 ;  /* 0x00000001383b7824 */ /* 0x000fe200078e0a3b */
[----:B------:R-:W-:Y:S01]  /*0e50*/  PRMT R177, RZ, 0x7610, R53 ;  /* 0x00007610ffb17816 */ /* 0x000fe20000000035 */
[----:B------:R-:W-:Y:S01]  /*0e60*/  IMAD.HI.U32 R52, R194, -0x326172a9, RZ ;  /* 0xcd9e8d57c2347827 */ /* 0x000fe200078e00ff */
[--C-:B------:R-:W-:Y:S01]  /*0e70*/  PRMT R40, RZ, 0x5410, R32.reuse ;  /* 0x00005410ff287816 */ /* 0x100fe20000000020 */
[----:B------:R-:W0:Y:S01]  /*0e80*/  I2F.U32 R57, R57 ;  /* 0x0000003900397306 */ /* 0x000e220000201000 */
[----:B------:R-:W-:Y:S01]  /*0e90*/  IMNMX R59, RZ, R59, !PT ;  /* 0x0000003bff3b7217 */ /* 0x000fe20007800200 */
[----:B------:R-:W-:Y:S01]  /*0ea0*/  IMAD.HI.U32 R53, R192, -0x2daee0ad, RZ ;  /* 0xd2511f53c0357827 */ /* 0x000fe200078e00ff */
[----:B------:R-:W-:-:S02]  /*0eb0*/  PRMT R41, RZ, 0x7610, R32 ;  /* 0x00007610ff297816 */ /* 0x000fc40000000020 */
[----:B------:R-:W-:Y:S01]  /*0ec0*/  IMNMX R59, R59, 0x20, PT ;  /* 0x000000203b3b7817 */ /* 0x000fe20003800200 */
[----:B------:R-:W-:Y:S01]  /*0ed0*/  IMAD R194, R194, -0x326172a9, RZ ;  /* 0xcd9e8d57c2c27824 */ /* 0x000fe200078e02ff */
[--C-:B------:R-:W-:Y:S01]  /*0ee0*/  PRMT R38, RZ, 0x5410, R33.reuse ;  /* 0x00005410ff267816 */ /* 0x100fe20000000021 */
[----:B------:R-:W-:Y:S01]  /*0ef0*/  IMAD R192, R192, -0x2daee0ad, RZ ;  /* 0xd2511f53c0c07824 */ /* 0x000fe200078e02ff */
[----:B------:R-:W-:Y:S01]  /*0f00*/  PRMT R39, RZ, 0x7610, R33 ;  /* 0x00007610ff277816 */ /* 0x000fe20000000021 */
[----:B------:R-:W-:Y:S01]  /*0f10*/  IMAD.IADD R59, R152, 0x1, R59 ;  /* 0x00000001983b7824 */ /* 0x000fe200078e023b */
[--C-:B------:R-:W-:Y:S02]  /*0f20*/  PRMT R36, RZ, 0x5410, R34.reuse ;  /* 0x00005410ff247816 */ /* 0x100fe40000000022 */
[----:B------:R-:W-:Y:S01]  /*0f30*/  PRMT R37, RZ, 0x7610, R34 ;  /* 0x00007610ff257816 */ /* 0x000fe20000000022 */
[----:B------:R-:W-:Y:S01]  /*0f40*/  IMAD.SHL.U32 R187, R59, 0x8, RZ ;  /* 0x000000083bbb7824 */ /* 0x000fe200078e00ff */
[--C-:B------:R-:W-:Y:S01]  /*0f50*/  PRMT R29, RZ, 0x5410, R10.reuse ;  /* 0x00005410ff1d7816 */ /* 0x100fe2000000000a */
[----:B0-----:R0:W1:Y:S01]  /*0f60*/  MUFU.RCP R182, R57 ;  /* 0x0000003900b67308 */ /* 0x0010620000001000 */
        /* <DEDUP_REMOVED lines=10> */
[--C-:B------:R-:W-:Y:S02]  /*1010*/  PRMT R33, RZ, 0x5410, R8.reuse ;  /* 0x00005410ff217816 */ /* 0x100fe40000000008 */
        /* <DEDUP_REMOVED lines=90> */
[----:B------:R-:W-:Y:S02]  /*15c0*/  LOP3.LUT R185, R52, UR25, R101, 0x96, !PT ;  /* 0x0000001934b97c12 */ /* 0x000fe4000f8e9665 */
[----:B------:R-:W-:-:S02]  /*15d0*/  LOP3.LUT R184, R53, UR26, R102, 0x96, !PT ;  /* 0x0000001a35b87c12 */ /* 0x000fc4000f8e9666 */
[--C-:B------:R-:W-:Y:S02]  /*15e0*/  PRMT R183, RZ, 0x5410, R60.reuse ;  /* 0x00005410ffb77816 */ /* 0x100fe4000000003c */
[----:B------:R-:W-:Y:S02]  /*15f0*/  PRMT R188, RZ, 0x7610, R60 ;  /* 0x00007610ffbc7816 */ /* 0x000fe4000000003c */
[----:B------:R-:W-:Y:S02]  /*1600*/  LOP3.LUT R191, R100, 0x3, RZ, 0xc0, !PT ;  /* 0x0000000364bf7812 */ /* 0x000fe400078ec0ff */
[--C-:B------:R-:W-:Y:S02]  /*1610*/  PRMT R189, RZ, 0x5410, R61.reuse ;  /* 0x00005410ffbd7816 */ /* 0x100fe4000000003d */
[----:B------:R-:W-:Y:S02]  /*1620*/  PRMT R196, RZ, 0x7610, R61 ;  /* 0x00007610ffc47816 */ /* 0x000fe4000000003d */
[----:B------:R-:W-:-:S02]  /*1630*/  PRMT R193, RZ, 0x5410, R62 ;  /* 0x00005410ffc17816 */ /* 0x000fc4000000003e */
[----:B------:R-:W-:Y:S02]  /*1640*/  PRMT R198, RZ, 0x7610, R62 ;  /* 0x00007610ffc67816 */ /* 0x000fe4000000003e */
[--C-:B------:R-:W-:Y:S02]  /*1650*/  PRMT R195, RZ, 0x5410, R63.reuse ;  /* 0x00005410ffc37816 */ /* 0x100fe4000000003f */
[----:B01----:R-:W-:Y:S02]  /*1660*/  PRMT R200, RZ, 0x7610, R63 ;  /* 0x00007610ffc87816 */ /* 0x003fe4000000003f */
.L_x_9052:
        /* <DEDUP_REMOVED lines=24> */
[----:B------:R0:W5:Y:S04]  /*17f0*/  @P0 LDG.E.128 R56, [R66.64] ;  /* 0x0000000642380981 */ /* 0x000168000c1e1d00 */
[----:B------:R0:W5:Y:S01]  /*1800*/  @P0 LDG.E.128 R60, [R66.64+0x10] ;  /* 0x00001006423c0981 */ /* 0x000162000c1e1d00 */
        /* <DEDUP_REMOVED lines=11> */
.L_x_8521:
[----:B0-----:R-:W-:Y:S02]  /*18c0*/  IMAD.MOV.U32 R100, RZ, RZ, R194 ;  /* 0x000000ffff647224 */ /* 0x001fe400078e00c2 */
.L_x_8522:
[----:B------:R-:W-:Y:S05]  /*18d0*/  BSYNC B1 ;  /* 0x0000000000017941 */ /* 0x000fea0003800000 */
.L_x_8520:
        /* <DEDUP_REMOVED lines=16> */
.L_x_8526:
[----:B------:R-:W-:Y:S05]  /*19e0*/  BSYNC B2 ;  /* 0x0000000000027941 */ /* 0x000fea0003800000 */
.L_x_8525:
        /* <DEDUP_REMOVED lines=44> */
.L_x_8524:
[----:B------:R-:W-:Y:S05]  /*1cb0*/  BSYNC B1 ;  /* 0x0000000000017941 */ /* 0x000fea0003800000 */
.L_x_8523:
        /* <DEDUP_REMOVED lines=14> */
[----:B------:R-:W-:Y:S02]  /*1da0*/  IMAD.MOV.U32 R66, RZ, RZ, R96 ;  /* 0x000000ffff427224 */ /* 0x000fe400078e0060 */
[----:B------:R-:W-:Y:S01]  /*1db0*/  FADD.FTZ R64, R56, R64 ;  /* 0x0000004038407221 */ /* 0x000fe20000010000 */
[----:B------:R-:W-:Y:S05]  /*1dc0*/  BRA `(.L_x_8528) ;  /* 0x0000055000007947 */ /* 0x000fea0003800000 */
.L_x_8527:
        /* <DEDUP_REMOVED lines=12> */
.L_x_8530:
[----:B------:R-:W-:Y:S02]  /*1e90*/  IMAD.MOV.U32 R65, RZ, RZ, R194 ;  /* 0x000000ffff417224 */ /* 0x000fe400078e00c2 */
.L_x_8531:
[----:B------:R-:W-:Y:S05]  /*1ea0*/  BSYNC B1 ;  /* 0x0000000000017941 */ /* 0x000fea0003800000 */
.L_x_8529:
        /* <DEDUP_REMOVED lines=16> */
.L_x_8535:
[----:B------:R-:W-:Y:S05]  /*1fb0*/  BSYNC B2 ;  /* 0x0000000000027941 */ /* 0x000fea0003800000 */
.L_x_8534:
        /* <DEDUP_REMOVED lines=44> */
.L_x_8533:
[----:B------:R-:W-:Y:S05]  /*2280*/  BSYNC B1 ;  /* 0x0000000000017941 */ /* 0x000fea0003800000 */
.L_x_8532:
[----:B------:R-:W0:Y:S02]  /*2290*/  I2F.U32 R65, R65 ;  /* 0x0000004100417306 */ /* 0x000e240000201000 */
[----:B0-----:R-:W-:Y:S01]  /*22a0*/  FFMA.FTZ R67, R65, R152, 1.1641532182693481445e-10 ;  /* 0x2f00000041437423 */ /* 0x001fe20000010098 */
[----:B------:R-:W-:-:S04]  /*22b0*/  PRMT R65, RZ, 0x5410, R52 ;  /* 0x00005410ff417816 */ /* 0x000fc80000000034 */
[----:B------:R-:W-:Y:S01]  /*22c0*/  FSETP.GTU.FTZ.AND P2, PT, R67, c[0x0][0x1e4], PT ;  /* 0x0000790043007a0b */ /* 0x000fe20003f5c000 */
[----:B------:R-:W-:-:S03]  /*22d0*/  FMUL.FTZ R96, R65, c[0x0][0x1e8] ;  /* 0x00007a0041607a20 */ /* 0x000fc60000410000 */
[----:B------:R-:W-:Y:S02]  /*22e0*/  SEL R197, RZ, 0x1, P2 ;  /* 0x00000001ffc57807 */ /* 0x000fe40001000000 */
[----:B------:R-:W-:-:S05]  /*22f0*/  FSEL R67, R96, RZ, !P2 ;  /* 0x000000ff60437208 */ /* 0x000fca0005000000 */
[----:B------:R-:W-:-:S04]  /*2300*/  FADD.FTZ R64, R67, R64 ;  /* 0x0000004043407221 */ /* 0x000fc80000010000 */
[----:B------:R-:W-:Y:S02]  /*2310*/  @P0 FADD.FTZ R64, R56, R64 ;  /* 0x0000004038400221 */ /* 0x000fe40000010000 */
.L_x_8528:
        /* <DEDUP_REMOVED lines=12> */
.L_x_8537:
[----:B------:R-:W-:Y:S02]  /*23e0*/  IMAD.MOV.U32 R102, RZ, RZ, R194 ;  /* 0x000000ffff667224 */ /* 0x000fe400078e00c2 */
.L_x_8538:
[----:B------:R-:W-:Y:S05]  /*23f0*/  BSYNC B1 ;  /* 0x0000000000017941 */ /* 0x000fea0003800000 */
.L_x_8536:
        /* <DEDUP_REMOVED lines=16> */
.L_x_8542:
[----:B------:R-:W-:Y:S05]  /*2500*/  BSYNC B2 ;  /* 0x0000000000027941 */ /* 0x000fea0003800000 */
.L_x_8541:
        /* <DEDUP_REMOVED lines=44> */
.L_x_8540:
[----:B------:R-:W-:Y:S05]  /*27d0*/  BSYNC B1 ;  /* 0x0000000000017941 */ /* 0x000fea0003800000 */
.L_x_8539:
        /* <DEDUP_REMOVED lines=14> */
.L_x_8543:
        /* <DEDUP_REMOVED lines=12> */
.L_x_8546:
[----:B------:R-:W-:Y:S02]  /*2980*/  IMAD.MOV.U32 R68, RZ, RZ, R194 ;  /* 0x000000ffff447224 */ /* 0x000fe400078e00c2 */
.L_x_8547:
[----:B------:R-:W-:Y:S05]  /*2990*/  BSYNC B1 ;  /* 0x0000000000017941 */ /* 0x000fea0003800000 */
.L_x_8545:
        /* <DEDUP_REMOVED lines=16> */
.L_x_8551:
[----:B------:R-:W-:Y:S05]  /*2aa0*/  BSYNC B2 ;  /* 0x0000000000027941 */ /* 0x000fea0003800000 */
.L_x_8550:
        /* <DEDUP_REMOVED lines=44> */
.L_x_8549:
[----:B------:R-:W-:Y:S05]  /*2d70*/  BSYNC B1 ;  /* 0x0000000000017941 */ /* 0x000fea0003800000 */
.L_x_8548:
[----:B------:R0:W1:Y:S02]  /*2d80*/  I2F.U32 R67, R68 ;  /* 0x0000004400437306 */ /* 0x0000640000201000 */
[----:B0-----:R-:W-:-:S05]  /*2d90*/  PRMT R68, RZ, 0x7610, R52 ;  /* 0x00007610ff447816 */ /* 0x001fca0000000034 */
[----:B------:R-:W-:Y:S02]  /*2da0*/  FMUL.FTZ R96, R68, c[0x0][0x1e8] ;  /* 0x00007a0044607a20 */ /* 0x000fe40000410000 */
[----:B-1----:R-:W-:-:S05]  /*2db0*/  FFMA.FTZ R67, R67, R152, 1.1641532182693481445e-10 ;  /* 0x2f00000043437423 */ /* 0x002fca0000010098 */
[----:B------:R-:W-:-:S04]  /*2dc0*/  FSETP.GTU.FTZ.AND P2, PT, R67, c[0x0][0x1e4], PT ;  /* 0x0000790043007a0b */ /* 0x000fc80003f5c000 */
[----:B------:R-:W-:Y:S02]  /*2dd0*/  FSEL R96, R96, RZ, !P2 ;  /* 0x000000ff60607208 */ /* 0x000fe40005000000 */
[----:B------:R-:W-:-:S03]  /*2de0*/  SEL R199, RZ, 0x1, P2 ;  /* 0x00000001ffc77807 */ /* 0x000fc60001000000 */
[----:B------:R-:W-:-:S04]  /*2df0*/  FADD.FTZ R65, R96, R65 ;  /* 0x0000004160417221 */ /* 0x000fc80000010000 */
[----:B------:R-:W-:Y:S02]  /*2e00*/  @P0 FADD.FTZ R65, R57, R65 ;  /* 0x0000004139410221 */ /* 0x000fe40000010000 */
.L_x_8544:
        /* <DEDUP_REMOVED lines=12> */
.L_x_8553:
[----:B------:R-:W-:Y:S02]  /*2ed0*/  IMAD.MOV.U32 R68, RZ, RZ, R194 ;  /* 0x000000ffff447224 */ /* 0x000fe400078e00c2 */
.L_x_8554:
[----:B------:R-:W-:Y:S05]  /*2ee0*/  BSYNC B1 ;  /* 0x0000000000017941 */ /* 0x000fea0003800000 */
.L_x_8552:
        /* <DEDUP_REMOVED lines=16> */
.L_x_8558:
[----:B------:R-:W-:Y:S05]  /*2ff0*/  BSYNC B2 ;  /* 0x0000000000027941 */ /* 0x000fea0003800000 */
.L_x_8557:
        /* <DEDUP_REMOVED lines=44> */
.L_x_8556:
[----:B------:R-:W-:Y:S05]  /*32c0*/  BSYNC B1 ;  /* 0x0000000000017941 */ /* 0x000fea0003800000 */
.L_x_8555:
        /* <DEDUP_REMOVED lines=14> */
.L_x_8559:
        /* <DEDUP_REMOVED lines=12> */
.L_x_8562:
[----:B------:R-:W-:Y:S02]  /*3470*/  IMAD.MOV.U32 R67, RZ, RZ, R194 ;  /* 0x000000ffff437224 */ /* 0x000fe400078e00c2 */
.L_x_8563:
[----:B------:R-:W-:Y:S05]  /*3480*/  BSYNC B1 ;  /* 0x0000000000017941 */ /* 0x000fea0003800000 */
.L_x_8561:
        /* <DEDUP_REMOVED lines=16> */
.L_x_8567:
[----:B------:R-:W-:Y:S05]  /*3590*/  BSYNC B2 ;  /* 0x0000000000027941 */ /* 0x000fea0003800000 */
.L_x_8566:
        /* <DEDUP_REMOVED lines=44> */
.L_x_8565:
[----:B------:R-:W-:Y:S05]  /*3860*/  BSYNC B1 ;  /* 0x0000000000017941 */ /* 0x000fea0003800000 */
.L_x_8564:
        /* <DEDUP_REMOVED lines=9> */
.L_x_8560:
        /* <DEDUP_REMOVED lines=12> */
.L_x_8569:
[----:B------:R-:W-:Y:S02]  /*39c0*/  IMAD.MOV.U32 R68, RZ, RZ, R194 ;  /* 0x000000ffff447224 */ /* 0x000fe400078e00c2 */
.L_x_8570:
[----:B------:R-:W-:Y:S05]  /*39d0*/  BSYNC B1 ;  /* 0x0000000000017941 */ /* 0x000fea0003800000 */
.L_x_8568:
        /* <DEDUP_REMOVED lines=16> */
.L_x_8574:
[----:B------:R-:W-:Y:S05]  /*3ae0*/  BSYNC B2 ;  /* 0x0000000000027941 */ /* 0x000fea0003800000 */
.L_x_8573:
        /* <DEDUP_REMOVED lines=44> */
.L_x_8572:
[----:B------:R-:W-:Y:S05]  /*3db0*/  BSYNC B1 ;  /* 0x0000000000017941 */ /* 0x000fea0003800000 */
.L_x_8571:
        /* <DEDUP_REMOVED lines=14> */
.L_x_8575:
        /* <DEDUP_REMOVED lines=12> */
.L_x_8578:
[----:B------:R-:W-:Y:S02]  /*3f60*/  IMAD.MOV.U32 R102, RZ, RZ, R194 ;  /* 0x000000ffff667224 */ /* 0x000fe400078e00c2 */
.L_x_8579:
[----:B------:R-:W-:Y:S05]  /*3f70*/  BSYNC B1 ;  /* 0x0000000000017941 */ /* 0x000fea0003800000 */
.L_x_8577:
        /* <DEDUP_REMOVED lines=16> */
.L_x_8583:
[----:B------:R-:W-:Y:S05]  /*4080*/  BSYNC B2 ;  /* 0x0000000000027941 */ /* 0x000fea0003800000 */
.L_x_8582:
        /* <DEDUP_REMOVED lines=44> */
.L_x_8581:
[----:B------:R-:W-:Y:S05]  /*4350*/  BSYNC B1 ;  /* 0x0000000000017941 */ /* 0x000fea0003800000 */
.L_x_8580:
[----:B------:R-:W0:Y:S01]  /*4360*/  I2F.U32 R69, R102 ;  /* 0x0000006600457306 */ /* 0x000e220000201000 */
[----:B------:R-:W-:-:S05]  /*4370*/  PRMT R96, RZ, 0x7610, R53 ;  /* 0x00007610ff607816 */ /* 0x000fca0000000035 */
[----:B------:R-:W-:Y:S02]  /*4380*/  FMUL.FTZ R96, R96, c[0x0][0x1e8] ;  /* 0x00007a0060607a20 */ /* 0x000fe40000410000 */
[----:B0-----:R-:W-:-:S05]  /*4390*/  FFMA.FTZ R69, R69, R152, 1.1641532182693481445e-10 ;  /* 0x2f00000045457423 */ /* 0x001fca0000010098 */
[----:B------:R-:W-:-:S04]  /*43a0*/  FSETP.GTU.FTZ.AND P2, PT, R69, c[0x0][0x1e4], PT ;  /* 0x0000790045007a0b */ /* 0x000fc80003f5c000 */
[----:B------:R-:W-:Y:S02]  /*43b0*/  FSEL R96, R96, RZ, !P2 ;  /* 0x000000ff60607208 */ /* 0x000fe40005000000 */
[----:B------:R-:W-:-:S03]  /*43c0*/  SEL R202, RZ, 0x1, P2 ;  /* 0x00000001ffca7807 */ /* 0x000fc60001000000 */
[----:B------:R-:W-:-:S04]  /*43d0*/  FADD.FTZ R67, R96, R67 ;  /* 0x0000004360437221 */ /* 0x000fc80000010000 */
[----:B------:R-:W-:Y:S02]  /*43e0*/  @P0 FADD.FTZ R67, R59, R67 ;  /* 0x000000433b430221 */ /* 0x000fe40000010000 */
.L_x_8576:
        /* <DEDUP_REMOVED lines=12> */
.L_x_8585:
[----:B------:R-:W-:Y:S02]  /*44b0*/  IMAD.MOV.U32 R102, RZ, RZ, R194 ;  /* 0x000000ffff667224 */ /* 0x000fe400078e00c2 */
.L_x_8586:
[----:B------:R-:W-:Y:S05]  /*44c0*/  BSYNC B1 ;  /* 0x0000000000017941 */ /* 0x000fea0003800000 */
.L_x_8584:
        /* <DEDUP_REMOVED lines=16> */
.L_x_8590:
[----:B------:R-:W-:Y:S05]  /*45d0*/  BSYNC B2 ;  /* 0x0000000000027941 */ /* 0x000fea0003800000 */
.L_x_8589:
        /* <DEDUP_REMOVED lines=44> */
.L_x_8588:
[----:B------:R-:W-:Y:S05]  /*48a0*/  BSYNC B1 ;  /* 0x0000000000017941 */ /* 0x000fea0003800000 */
.L_x_8587:
        /* <DEDUP_REMOVED lines=9> */
[----:B------:R-:W-:Y:S02]  /*4940*/  IMAD.MOV.U32 R97, RZ, RZ, R96 ;  /* 0x000000ffff617224 */ /* 0x000fe400078e0060 */
[----:B------:R-:W-:Y:S01]  /*4950*/  FADD.FTZ R68, R60, R68 ;  /* 0x000000443c447221 */ /* 0x000fe20000010000 */
[----:B------:R-:W-:Y:S05]  /*4960*/  BRA `(.L_x_8592) ;  /* 0x0000055000007947 */ /* 0x000fea0003800000 */
.L_x_8591:
        /* <DEDUP_REMOVED lines=12> */
.L_x_8594:
[----:B------:R-:W-:Y:S02]  /*4a30*/  IMAD.MOV.U32 R69, RZ, RZ, R194 ;  /* 0x000000ffff457224 */ /* 0x000fe400078e00c2 */
.L_x_8595:
[----:B------:R-:W-:Y:S05]  /*4a40*/  BSYNC B1 ;  /* 0x0000000000017941 */ /* 0x000fea0003800000 */
.L_x_8593:
        /* <DEDUP_REMOVED lines=16> */
.L_x_8599:
[----:B------:R-:W-:Y:S05]  /*4b50*/  BSYNC B2 ;  /* 0x0000000000027941 */ /* 0x000fea0003800000 */
.L_x_8598:
        /* <DEDUP_REMOVED lines=44> */
.L_x_8597:
[----:B------:R-:W-:Y:S05]  /*4e20*/  BSYNC B1 ;  /* 0x0000000000017941 */ /* 0x000fea0003800000 */
.L_x_8596:
        /* <DEDUP_REMOVED lines=9> */
.L_x_8592:
        /* <DEDUP_REMOVED lines=12> */
.L_x_8601:
[----:B------:R-:W-:Y:S02]  /*4f80*/  IMAD.MOV.U32 R153, RZ, RZ, R194 ;  /* 0x000000ffff997224 */ /* 0x000fe400078e00c2 */
.L_x_8602:
[----:B------:R-:W-:Y:S05]  /*4f90*/  BSYNC B1 ;  /* 0x0000000000017941 */ /* 0x000fea0003800000 */
.L_x_8600:
        /* <DEDUP_REMOVED lines=16> */
.L_x_8606:
[----:B------:R-:W-:Y:S05]  /*50a0*/  BSYNC B2 ;  /* 0x0000000000027941 */ /* 0x000fea0003800000 */
.L_x_8605:
        /* <DEDUP_REMOVED lines=44> */
.L_x_8604:
[----:B------:R-:W-:Y:S05]  /*5370*/  BSYNC B1 ;  /* 0x0000000000017941 */ /* 0x000fea0003800000 */
.L_x_8603:
        /* <DEDUP_REMOVED lines=12> */
.L_x_8607:
        /* <DEDUP_REMOVED lines=12> */
.L_x_8610:
[----:B------:R-:W-:Y:S02]  /*5500*/  IMAD.MOV.U32 R70, RZ, RZ, R194 ;  /* 0x000000ffff467224 */ /* 0x000fe400078e00c2 */
.L_x_8611:
[----:B------:R-:W-:Y:S05]  /*5510*/  BSYNC B1 ;  /* 0x0000000000017941 */ /* 0x000fea0003800000 */
.L_x_8609:
        /* <DEDUP_REMOVED lines=16> */
.L_x_8615:
[----:B------:R-:W-:Y:S05]  /*5620*/  BSYNC B2 ;  /* 0x0000000000027941 */ /* 0x000fea0003800000 */
.L_x_8614:
        /* <DEDUP_REMOVED lines=44> */
.L_x_8613:
[----:B------:R-:W-:Y:S05]  /*58f0*/  BSYNC B1 ;  /* 0x0000000000017941 */ /* 0x000fea0003800000 */
.L_x_8612:
        /* <DEDUP_REMOVED lines=9> */
.L_x_8608:
        /* <DEDUP_REMOVED lines=12> */
.L_x_8617:
[----:B------:R-:W-:Y:S02]  /*5a50*/  IMAD.MOV.U32 R153, RZ, RZ, R194 ;  /* 0x000000ffff997224 */ /* 0x000fe400078e00c2 */
.L_x_8618:
[----:B------:R-:W-:Y:S05]  /*5a60*/  BSYNC B1 ;  /* 0x0000000000017941 */ /* 0x000fea0003800000 */
.L_x_8616:
        /* <DEDUP_REMOVED lines=16> */
.L_x_8622:
[----:B------:R-:W-:Y:S05]  /*5b70*/  BSYNC B2 ;  /* 0x0000000000027941 */ /* 0x000fea0003800000 */
.L_x_8621:
        /* <DEDUP_REMOVED lines=44> */
.L_x_8620:
[----:B------:R-:W-:Y:S05]  /*5e40*/  BSYNC B1 ;  /* 0x0000000000017941 */ /* 0x000fea0003800000 */
.L_x_8619:
        /* <DEDUP_REMOVED lines=12> */
.L_x_8623:
        /* <DEDUP_REMOVED lines=12> */
.L_x_8626:
[----:B------:R-:W-:Y:S02]  /*5fd0*/  IMAD.MOV.U32 R153, RZ, RZ, R194 ;  /* 0x000000ffff997224 */ /* 0x000fe400078e00c2 */
.L_x_8627:
[----:B------:R-:W-:Y:S05]  /*5fe0*/  BSYNC B1 ;  /* 0x0000000000017941 */ /* 0x000fea0003800000 */
.L_x_8625:
        /* <DEDUP_REMOVED lines=16> */
.L_x_8631:
[----:B------:R-:W-:Y:S05]  /*60f0*/  BSYNC B2 ;  /* 0x0000000000027941 */ /* 0x000fea0003800000 */
.L_x_8630:
        /* <DEDUP_REMOVED lines=44> */
.L_x_8629:
[----:B------:R-:W-:Y:S05]  /*63c0*/  BSYNC B1 ;  /* 0x0000000000017941 */ /* 0x000fea0003800000 */
.L_x_8628:
        /* <DEDUP_REMOVED lines=9> */
.L_x_8624:
        /* <DEDUP_REMOVED lines=12> */
.L_x_8633:
[----:B------:R-:W-:Y:S02]  /*6520*/  MOV R153, R194 ;  /* 0x000000c200997202 */ /* 0x000fe40000000f00 */
.L_x_8634:
[----:B------:R-:W-:Y:S05]  /*6530*/  BSYNC B1 ;  /* 0x0000000000017941 */ /* 0x000fea0003800000 */
.L_x_8632:
        /* <DEDUP_REMOVED lines=16> */
.L_x_8638:
[----:B------:R-:W-:Y:S05]  /*6640*/  BSYNC B2 ;  /* 0x0000000000027941 */ /* 0x000fea0003800000 */
.L_x_8637:
        /* <DEDUP_REMOVED lines=44> */
.L_x_8636:
[----:B------:R-:W-:Y:S05]  /*6910*/  BSYNC B1 ;  /* 0x0000000000017941 */ /* 0x000fea0003800000 */
.L_x_8635:
        /* <DEDUP_REMOVED lines=12> */
.L_x_8639:
        /* <DEDUP_REMOVED lines=12> */
.L_x_8642:
[----:B------:R-:W-:Y:S02]  /*6aa0*/  IMAD.MOV.U32 R153, RZ, RZ, R194 ;  /* 0x000000ffff997224 */ /* 0x000fe400078e00c2 */
.L_x_8643:
[----:B------:R-:W-:Y:S05]  /*6ab0*/  BSYNC B1 ;  /* 0x0000000000017941 */ /* 0x000fea0003800000 */
.L_x_8641:
        /* <DEDUP_REMOVED lines=16> */
.L_x_8647:
[----:B------:R-:W-:Y:S05]  /*6bc0*/  BSYNC B2 ;  /* 0x0000000000027941 */ /* 0x000fea0003800000 */
.L_x_8646:
        /* <DEDUP_REMOVED lines=44> */
.L_x_8645:
[----:B------:R-:W-:Y:S05]  /*6e90*/  BSYNC B1 ;  /* 0x0000000000017941 */ /* 0x000fea0003800000 */
.L_x_8644:
        /* <DEDUP_REMOVED lines=9> */
.L_x_8640:
[----:B------:R-:W-:Y:S01]  /*6f30*/  SEL R97, RZ, 0x10000, P4 ;  /* 0x00010000ff617807 */ /* 0x000fe20002000000 */
[----:B------:R-:W-:Y:S01]  /*6f40*/  IMAD.SHL.U32 R152, R207, 0x8, RZ ;  /* 0x00000008cf987824 */ /* 0x000fe200078e00ff */
[C---:B------:R-:W-:Y:S02]  /*6f50*/  LOP3.LUT P4, RZ, R48.reuse, 0x1, RZ, 0xc0, !PT ;  /* 0x0000000130ff7812 */ /* 0x040fe4000788c0ff */
[----:B------:R-:W-:Y:S02]  /*6f60*/  SEL R99, RZ, 0x1000000, P5 ;  /* 0x01000000ff637807 */ /* 0x000fe40002800000 */
[----:B------:R-:W-:Y:S02]  /*6f70*/  SEL R100, RZ, 0x1, P4 ;  /* 0x00000001ff647807 */ /* 0x000fe40002000000 */
[C---:B------:R-:W-:Y:S02]  /*6f80*/  LOP3.LUT P0, RZ, R48.reuse, 0x4, RZ, 0xc0, !PT ;  /* 0x0000000430ff7812 */ /* 0x040fe4000780c0ff */
[----:B------:R-:W-:Y:S01]  /*6f90*/  LOP3.LUT P5, RZ, R48, 0x2, RZ, 0xc0, !PT ;  /* 0x0000000230ff7812 */ /* 0x000fe200078ac0ff */
[----:B------:R-:W-:Y:S01]  /*6fa0*/  IMAD.WIDE.U32 R100, R100, 0x1000000, RZ ;  /* 0x0100000064647825 */ /* 0x000fe200078e00ff */
[----:B------:R-:W-:-:S02]  /*6fb0*/  SEL R102, RZ, 0x100, P3 ;  /* 0x00000100ff667807 */ /* 0x000fc40001800000 */
[----:B------:R-:W-:Y:S02]  /*6fc0*/  SEL R98, RZ, 0x1, P5 ;  /* 0x00000001ff627807 */ /* 0x000fe40002800000 */
[----:B------:R-:W-:Y:S02]  /*6fd0*/  SEL R96, RZ, 0x1, P0 ;  /* 0x00000001ff607807 */ /* 0x000fe40000000000 */
[----:B------:R-:W-:Y:S02]  /*6fe0*/  SEL R153, RZ, 0x1, P2 ;  /* 0x00000001ff997807 */ /* 0x000fe40001000000 */
[----:B------:R-:W-:Y:S01]  /*6ff0*/  LOP3.LUT R102, R102, R99, R97, 0xfe, !PT ;  /* 0x0000006366667212 */ /* 0x000fe200078efe61 */
[----:B------:R-:W-:Y:S01]  /*7000*/  IMAD.WIDE.U32 R98, R98, 0x10000, RZ ;  /* 0x0001000062627825 */ /* 0x000fe200078e00ff */
[----:B------:R-:W-:Y:S02]  /*7010*/  LOP3.LUT P6, RZ, R48, 0x8, RZ, 0xc0, !PT ;  /* 0x0000000830ff7812 */ /* 0x000fe400078cc0ff */
[----:B------:R-:W-:Y:S01]  /*7020*/  LOP3.LUT R153, R101, R102, R153, 0xfe, !PT ;  /* 0x0000006665997212 */ /* 0x000fe200078efe99 */
[----:B------:R-:W-:Y:S01]  /*7030*/  IMAD.WIDE.U32 R96, R96, 0x100, RZ ;  /* 0x0000010060607825 */ /* 0x000fe200078e00ff */
[----:B------:R-:W-:-:S02]  /*7040*/  LEA R102, P0, R207, c[0x0][0x188], 0x5 ;  /* 0x00006200cf667a11 */ /* 0x000fc400078028ff */
[C---:B------:R-:W-:Y:S02]  /*7050*/  SHF.L.U64.HI R208, R207.reuse, 0x3, RZ ;  /* 0x00000003cfd07819 */ /* 0x040fe400000102ff */
[----:B------:R-:W-:Y:S02]  /*7060*/  LOP3.LUT R100, R96, R100, R98, 0xfe, !PT ;  /* 0x0000006460647212 */ /* 0x000fe400078efe62 */
[----:B------:R-:W-:Y:S02]  /*7070*/  LEA.HI.X R103, R207, c[0x0][0x18c], RZ, 0x5, P0 ;  /* 0x00006300cf677a11 */ /* 0x000fe400000f2cff */
[----:B------:R-:W-:Y:S02]  /*7080*/  IADD3 R96, P0, R152, c[0x0][0x190], RZ ;  /* 0x0000640098607a10 */ /* 0x000fe40007f1e0ff */
[----:B------:R-:W-:Y:S01]  /*7090*/  SEL R101, RZ, 0x1, P6 ;  /* 0x00000001ff657807 */ /* 0x000fe20003000000 */
[----:B------:R0:W-:Y:S01]  /*70a0*/  STG.E.128 [R102.64], R64 ;  /* 0x0000004066007986 */ /* 0x0001e2000c101d06 */
[----:B------:R-:W-:-:S02]  /*70b0*/  LOP3.LUT R99, R97, R153, R99, 0xfe, !PT ;  /* 0x0000009961637212 */ /* 0x000fc400078efe63 */
[----:B------:R-:W-:Y:S01]  /*70c0*/  IADD3.X R97, R208, c[0x0][0x194], RZ, P0, !PT ;  /* 0x00006500d0617a10 */ /* 0x000fe200007fe4ff */
[----:B------:R0:W-:Y:S01]  /*70d0*/  STG.E.128 [R102.64+0x10], R68 ;  /* 0x0000104466007986 */ /* 0x0001e2000c101d06 */
[----:B------:R-:W-:Y:S02]  /*70e0*/  LOP3.LUT R98, R100, R101, RZ, 0xfc, !PT ;  /* 0x0000006564627212 */ /* 0x000fe400078efcff */
        /* <DEDUP_REMOVED lines=23> */
.L_x_8648:
[----:B------:R-:W-:Y:S02]  /*7260*/  IADD3 R152, R207, 0x100, RZ ;  /* 0x00000100cf987810 */ /* 0x000fe40007ffe0ff */
.L_x_8519:
[----:B------:R-:W-:Y:S05]  /*7270*/  BSYNC B0 ;  /* 0x0000000000007941 */ /* 0x000fea0003800000 */
.L_x_8518:
[----:B------:R-:W-:Y:S01]  /*7280*/  LOP3.LUT P0, RZ, R48, 0x100, RZ, 0xc0, !PT ;  /* 0x0000010030ff7812 */ /* 0x000fe2000780c0ff */
[----:B------:R-:W-:-:S12]  /*7290*/  BSSY B0, `(.L_x_8649) ;  /* 0x00005b9000007945 */ /* 0x000fd80003800000 */
        /* <DEDUP_REMOVED lines=29> */
.L_x_8652:
[----:B-1----:R-:W-:Y:S02]  /*7470*/  IMAD.MOV.U32 R100, RZ, RZ, R194 ;  /* 0x000000ffff647224 */ /* 0x002fe400078e00c2 */
.L_x_8653:
[----:B------:R-:W-:Y:S05]  /*7480*/  BSYNC B1 ;  /* 0x0000000000017941 */ /* 0x000fea0003800000 */
.L_x_8651:
        /* <DEDUP_REMOVED lines=16> */
.L_x_8657:
[----:B------:R-:W-:Y:S05]  /*7590*/  BSYNC B2 ;  /* 0x0000000000027941 */ /* 0x000fea0003800000 */
.L_x_8656:
        /* <DEDUP_REMOVED lines=44> */
.L_x_8655:
[----:B------:R-:W-:Y:S05]  /*7860*/  BSYNC B1 ;  /* 0x0000000000017941 */ /* 0x000fea0003800000 */
.L_x_8654:
        /* <DEDUP_REMOVED lines=17> */
.L_x_8658:
        /* <DEDUP_REMOVED lines=12> */
.L_x_8661:
[----:B------:R-:W-:Y:S02]  /*7a40*/  IMAD.MOV.U32 R73, RZ, RZ, R194 ;  /* 0x000000ffff497224 */ /* 0x000fe400078e00c2 */
.L_x_8662:
[----:B------:R-:W-:Y:S05]  /*7a50*/  BSYNC B1 ;  /* 0x0000000000017941 */ /* 0x000fea0003800000 */
.L_x_8660:
        /* <DEDUP_REMOVED lines=16> */
.L_x_8666:
[----:B------:R-:W-:Y:S05]  /*7b60*/  BSYNC B2 ;  /* 0x0000000000027941 */ /* 0x000fea0003800000 */
.L_x_8665:
        /* <DEDUP_REMOVED lines=44> */
.L_x_8664:
[----:B------:R-:W-:Y:S05]  /*7e30*/  BSYNC B1 ;  /* 0x0000000000017941 */ /* 0x000fea0003800000 */
.L_x_8663:
        /* <DEDUP_REMOVED lines=9> */
.L_x_8659:
        /* <DEDUP_REMOVED lines=12> */
.L_x_8668:
[----:B------:R-:W-:Y:S02]  /*7f90*/  IMAD.MOV.U32 R102, RZ, RZ, R194 ;  /* 0x000000ffff667224 */ /* 0x000fe400078e00c2 */
.L_x_8669:
[----:B------:R-:W-:Y:S05]  /*7fa0*/  BSYNC B1 ;  /* 0x0000000000017941 */ /* 0x000fea0003800000 */
.L_x_8667:
        /* <DEDUP_REMOVED lines=16> */
.L_x_8673:
[----:B------:R-:W-:Y:S05]  /*80b0*/  BSYNC B2 ;  /* 0x0000000000027941 */ /* 0x000fea0003800000 */
.L_x_8672:
        /* <DEDUP_REMOVED lines=44> */
.L_x_8671:
[----:B------:R-:W-:Y:S05]  /*8380*/  BSYNC B1 ;  /* 0x0000000000017941 */ /* 0x000fea0003800000 */
.L_x_8670:
        /* <DEDUP_REMOVED lines=14> */
.L_x_8674:
        /* <DEDUP_REMOVED lines=12> */
.L_x_8677:
[----:B------:R-:W-:Y:S02]  /*8530*/  IMAD.MOV.U32 R76, RZ, RZ, R194 ;  /* 0x000000ffff4c7224 */ /* 0x000fe400078e00c2 */
.L_x_8678:
[----:B------:R-:W-:Y:S05]  /*8540*/  BSYNC B1 ;  /* 0x0000000000017941 */ /* 0x000fea0003800000 */
.L_x_8676:
        /* <DEDUP_REMOVED lines=16> */
.L_x_8682:
[----:B------:R-:W-:Y:S05]  /*8650*/  BSYNC B2 ;  /* 0x0000000000027941 */ /* 0x000fea0003800000 */
.L_x_8681:
        /* <DEDUP_REMOVED lines=44> */
.L_x_8680:
[----:B------:R-:W-:Y:S05]  /*8920*/  BSYNC B1 ;  /* 0x0000000000017941 */ /* 0x000fea0003800000 */
.L_x_8679:
        /* <DEDUP_REMOVED lines=9> */
.L_x_8675:
        /* <DEDUP_REMOVED lines=12> */
.L_x_8684:
[----:B------:R-:W-:Y:S02]  /*8a80*/  IMAD.MOV.U32 R76, RZ, RZ, R194 ;  /* 0x000000ffff4c7224 */ /* 0x000fe400078e00c2 */
.L_x_8685:
[----:B------:R-:W-:Y:S05]  /*8a90*/  BSYNC B1 ;  /* 0x0000000000017941 */ /* 0x000fea0003800000 */
.L_x_8683:
        /* <DEDUP_REMOVED lines=16> */
.L_x_8689:
[----:B------:R-:W-:Y:S05]  /*8ba0*/  BSYNC B2 ;  /* 0x0000000000027941 */ /* 0x000fea0003800000 */
.L_x_8688:
        /* <DEDUP_REMOVED lines=44> */
.L_x_8687:
[----:B------:R-:W-:Y:S05]  /*8e70*/  BSYNC B1 ;  /* 0x0000000000017941 */ /* 0x000fea0003800000 */
.L_x_8686:
        /* <DEDUP_REMOVED lines=14> */
.L_x_8690:
        /* <DEDUP_REMOVED lines=12> */
.L_x_8693:
[----:B------:R-:W-:Y:S02]  /*9020*/  IMAD.MOV.U32 R75, RZ, RZ, R194 ;  /* 0x000000ffff4b7224 */ /* 0x000fe400078e00c2 */
.L_x_8694:
[----:B------:R-:W-:Y:S05]  /*9030*/  BSYNC B1 ;  /* 0x0000000000017941 */ /* 0x000fea0003800000 */
.L_x_8692:
        /* <DEDUP_REMOVED lines=16> */
.L_x_8698:
[----:B------:R-:W-:Y:S05]  /*9140*/  BSYNC B2 ;  /* 0x0000000000027941 */ /* 0x000fea0003800000 */
.L_x_8697:
        /* <DEDUP_REMOVED lines=42> */
[----:B------:R-:W-:Y:S01]  /*93f0*/  IMAD.MOV.U32 R97, RZ, RZ, RZ ;  /* 0x000000ffff617224 */ /* 0x000fe200078e00ff */
[----:B------:R-:W-:Y:S02]  /*9400*/  MOV R192, R96 ;  /* 0x0000006000c07202 */ /* 0x000fe40000000f00 */
.L_x_8696:
[----:B------:R-:W-:Y:S05]  /*9410*/  BSYNC B1 ;  /* 0x0000000000017941 */ /* 0x000fea0003800000 */
.L_x_8695:
        /* <DEDUP_REMOVED lines=9> */
.L_x_8691:
        /* <DEDUP_REMOVED lines=12> */
.L_x_8700:
[----:B------:R-:W-:Y:S02]  /*9570*/  IMAD.MOV.U32 R76, RZ, RZ, R194 ;  /* 0x000000ffff4c7224 */ /* 0x000fe400078e00c2 */
.L_x_8701:
[----:B------:R-:W-:Y:S05]  /*9580*/  BSYNC B1 ;  /* 0x0000000000017941 */ /* 0x000fea0003800000 */
.L_x_8699:
        /* <DEDUP_REMOVED lines=16> */
.L_x_8705:
[----:B------:R-:W-:Y:S05]  /*9690*/  BSYNC B2 ;  /* 0x0000000000027941 */ /* 0x000fea0003800000 */
.L_x_8704:
        /* <DEDUP_REMOVED lines=44> */
.L_x_8703:
[----:B------:R-:W-:Y:S05]  /*9960*/  BSYNC B1 ;  /* 0x0000000000017941 */ /* 0x000fea0003800000 */
.L_x_8702:
        /* <DEDUP_REMOVED lines=14> */
.L_x_8706:
        /* <DEDUP_REMOVED lines=12> */
.L_x_8709:
[----:B------:R-:W-:Y:S02]  /*9b10*/  IMAD.MOV.U32 R102, RZ, RZ, R194 ;  /* 0x000000ffff667224 */ /* 0x000fe400078e00c2 */
.L_x_8710:
[----:B------:R-:W-:Y:S05]  /*9b20*/  BSYNC B1 ;  /* 0x0000000000017941 */ /* 0x000fea0003800000 */
.L_x_8708:
        /* <DEDUP_REMOVED lines=16> */
.L_x_8714:
[----:B------:R-:W-:Y:S05]  /*9c30*/  BSYNC B2 ;  /* 0x0000000000027941 */ /* 0x000fea0003800000 */
.L_x_8713:
        /* <DEDUP_REMOVED lines=44> */
.L_x_8712:
[----:B------:R-:W-:Y:S05]  /*9f00*/  BSYNC B1 ;  /* 0x0000000000017941 */ /* 0x000fea0003800000 */
.L_x_8711:
        /* <DEDUP_REMOVED lines=9> */
.L_x_8707:
        /* <DEDUP_REMOVED lines=12> */
.L_x_8716:
[----:B------:R-:W-:Y:S02]  /*a060*/  IMAD.MOV.U32 R102, RZ, RZ, R194 ;  /* 0x000000ffff667224 */ /* 0x000fe400078e00c2 */
.L_x_8717:
[----:B------:R-:W-:Y:S05]  /*a070*/  BSYNC B1 ;  /* 0x0000000000017941 */ /* 0x000fea0003800000 */
.L_x_8715:
        /* <DEDUP_REMOVED lines=16> */
.L_x_8721:
[----:B------:R-:W-:Y:S05]  /*a180*/  BSYNC B2 ;  /* 0x0000000000027941 */ /* 0x000fea0003800000 */
.L_x_8720:
        /* <DEDUP_REMOVED lines=44> */
.L_x_8719:
[----:B------:R-:W-:Y:S05]  /*a450*/  BSYNC B1 ;  /* 0x0000000000017941 */ /* 0x000fea0003800000 */
.L_x_8718:
        /* <DEDUP_REMOVED lines=12> */
.L_x_8722:
        /* <DEDUP_REMOVED lines=12> */
.L_x_8725:
[----:B------:R-:W-:Y:S02]  /*a5e0*/  IMAD.MOV.U32 R77, RZ, RZ, R194 ;  /* 0x000000ffff4d7224 */ /* 0x000fe400078e00c2 */
.L_x_8726:
[----:B------:R-:W-:Y:S05]  /*a5f0*/  BSYNC B1 ;  /* 0x0000000000017941 */ /* 0x000fea0003800000 */
.L_x_8724:
        /* <DEDUP_REMOVED lines=16> */
.L_x_8730:
[----:B------:R-:W-:Y:S05]  /*a700*/  BSYNC B2 ;  /* 0x0000000000027941 */ /* 0x000fea0003800000 */
.L_x_8729:
        /* <DEDUP_REMOVED lines=44> */
.L_x_8728:
[----:B------:R-:W-:Y:S05]  /*a9d0*/  BSYNC B1 ;  /* 0x0000000000017941 */ /* 0x000fea0003800000 */
.L_x_8727:
        /* <DEDUP_REMOVED lines=9> */
.L_x_8723:
        /* <DEDUP_REMOVED lines=12> */
.L_x_8732:
[----:B------:R-:W-:Y:S02]  /*ab30*/  IMAD.MOV.U32 R191, RZ, RZ, R194 ;  /* 0x000000ffffbf7224 */ /* 0x000fe400078e00c2 */
.L_x_8733:
[----:B------:R-:W-:Y:S05]  /*ab40*/  BSYNC B1 ;  /* 0x0000000000017941 */ /* 0x000fea0003800000 */
.L_x_8731:
        /* <DEDUP_REMOVED lines=16> */
.L_x_8737:
[----:B------:R-:W-:Y:S05]  /*ac50*/  BSYNC B2 ;  /* 0x0000000000027941 */ /* 0x000fea0003800000 */
.L_x_8736:
        /* <DEDUP_REMOVED lines=44> */
.L_x_8735:
[----:B------:R-:W-:Y:S05]  /*af20*/  BSYNC B1 ;  /* 0x0000000000017941 */ /* 0x000fea0003800000 */
.L_x_8734:
        /* <DEDUP_REMOVED lines=12> */
.L_x_8738:
        /* <DEDUP_REMOVED lines=12> */
.L_x_8741:
[----:B------:R-:W-:Y:S02]  /*b0b0*/  IMAD.MOV.U32 R78, RZ, RZ, R194 ;  /* 0x000000ffff4e7224 */ /* 0x000fe400078e00c2 */
.L_x_8742:
[----:B------:R-:W-:Y:S05]  /*b0c0*/  BSYNC B1 ;  /* 0x0000000000017941 */ /* 0x000fea0003800000 */
.L_x_8740:
        /* <DEDUP_REMOVED lines=16> */
.L_x_8746:
[----:B------:R-:W-:Y:S05]  /*b1d0*/  BSYNC B2 ;  /* 0x0000000000027941 */ /* 0x000fea0003800000 */
.L_x_8745:
        /* <DEDUP_REMOVED lines=44> */
.L_x_8744:
[----:B------:R-:W-:Y:S05]  /*b4a0*/  BSYNC B1 ;  /* 0x0000000000017941 */ /* 0x000fea0003800000 */
.L_x_8743:
        /* <DEDUP_REMOVED lines=9> */
.L_x_8739:
        /* <DEDUP_REMOVED lines=12> */
.L_x_8748:
[----:B------:R-:W-:Y:S02]  /*b600*/  IMAD.MOV.U32 R191, RZ, RZ, R194 ;  /* 0x000000ffffbf7224 */ /* 0x000fe400078e00c2 */
.L_x_8749:
[----:B------:R-:W-:Y:S05]  /*b610*/  BSYNC B1 ;  /* 0x0000000000017941 */ /* 0x000fea0003800000 */
.L_x_8747:
        /* <DEDUP_REMOVED lines=16> */
.L_x_8753:
[----:B------:R-:W-:Y:S05]  /*b720*/  BSYNC B2 ;  /* 0x0000000000027941 */ /* 0x000fea0003800000 */
.L_x_8752:
        /* <DEDUP_REMOVED lines=44> */
.L_x_8751:
[----:B------:R-:W-:Y:S05]  /*b9f0*/  BSYNC B1 ;  /* 0x0000000000017941 */ /* 0x000fea0003800000 */
.L_x_8750:
        /* <DEDUP_REMOVED lines=12> */
.L_x_8754:
        /* <DEDUP_REMOVED lines=12> */
.L_x_8757:
[----:B------:R-:W-:Y:S02]  /*bb80*/  IMAD.MOV.U32 R191, RZ, RZ, R194 ;  /* 0x000000ffffbf7224 */ /* 0x000fe400078e00c2 */
.L_x_8758:
[----:B------:R-:W-:Y:S05]  /*bb90*/  BSYNC B1 ;  /* 0x0000000000017941 */ /* 0x000fea0003800000 */
.L_x_8756:
        /* <DEDUP_REMOVED lines=16> */
.L_x_8762:
[----:B------:R-:W-:Y:S05]  /*bca0*/  BSYNC B2 ;  /* 0x0000000000027941 */ /* 0x000fea0003800000 */
.L_x_8761:
        /* <DEDUP_REMOVED lines=40> */
[----:B------:R-:W-:Y:S01]  /*bf30*/  MOV R194, R98 ;  /* 0x0000006200c27202 */ /* 0x000fe20000000f00 */
[----:B------:R-:W-:Y:S01]  /*bf40*/  IMAD.MOV.U32 R192, RZ, RZ, R96 ;  /* 0x000000ffffc07224 */ /* 0x000fe200078e0060 */
[----:B------:R-:W-:Y:S01]  /*bf50*/  LOP3.LUT R184, R97, UR26, R184, 0x96, !PT ;  /* 0x0000001a61b87c12 */ /* 0x000fe2000f8e96b8 */
[----:B------:R-:W-:Y:S02]  /*bf60*/  IMAD.MOV.U32 R97, RZ, RZ, RZ ;  /* 0x000000ffff617224 */ /* 0x000fe400078e00ff */
.L_x_8760:
[----:B------:R-:W-:Y:S05]  /*bf70*/  BSYNC B1 ;  /* 0x0000000000017941 */ /* 0x000fea0003800000 */
.L_x_8759:
        /* <DEDUP_REMOVED lines=9> */
.L_x_8755:
        /* <DEDUP_REMOVED lines=12> */
.L_x_8764:
[----:B------:R-:W-:Y:S02]  /*c0d0*/  IMAD.MOV.U32 R191, RZ, RZ, R194 ;  /* 0x000000ffffbf7224 */ /* 0x000fe400078e00c2 */
.L_x_8765:
[----:B------:R-:W-:Y:S05]  /*c0e0*/  BSYNC B1 ;  /* 0x0000000000017941 */ /* 0x000fea0003800000 */
.L_x_8763:
        /* <DEDUP_REMOVED lines=16> */
.L_x_8769:
[----:B------:R-:W-:Y:S05]  /*c1f0*/  BSYNC B2 ;  /* 0x0000000000027941 */ /* 0x000fea0003800000 */
.L_x_8768:
        /* <DEDUP_REMOVED lines=44> */
.L_x_8767:
[----:B------:R-:W-:Y:S05]  /*c4c0*/  BSYNC B1 ;  /* 0x0000000000017941 */ /* 0x000fea0003800000 */
.L_x_8766:
        /* <DEDUP_REMOVED lines=12> */
.L_x_8770:
        /* <DEDUP_REMOVED lines=12> */
.L_x_8773:
[----:B------:R-:W-:Y:S02]  /*c650*/  IMAD.MOV.U32 R208, RZ, RZ, R194 ;  /* 0x000000ffffd07224 */ /* 0x000fe400078e00c2 */
.L_x_8774:
[----:B------:R-:W-:Y:S05]  /*c660*/  BSYNC B1 ;  /* 0x0000000000017941 */ /* 0x000fea0003800000 */
.L_x_8772:
        /* <DEDUP_REMOVED lines=16> */
.L_x_8778:
[----:B------:R-:W-:Y:S05]  /*c770*/  BSYNC B2 ;  /* 0x0000000000027941 */ /* 0x000fea0003800000 */
.L_x_8777:
        /* <DEDUP_REMOVED lines=44> */
.L_x_8776:
[----:B------:R-:W-:Y:S05]  /*ca40*/  BSYNC B1 ;  /* 0x0000000000017941 */ /* 0x000fea0003800000 */
.L_x_8775:
        /* <DEDUP_REMOVED lines=9> */
.L_x_8771:
        /* <DEDUP_REMOVED lines=18> */
[----:B------:R-:W-:Y:S02]  /*cc00*/  SHF.L.U64.HI R209, R152, 0x3, RZ ;  /* 0x0000000398d17819 */ /* 0x000fe400000102ff */
        /* <DEDUP_REMOVED lines=32> */
.L_x_8779:
[----:B------:R-:W-:Y:S02]  /*ce10*/  IADD3 R152, R152, 0x100, RZ ;  /* 0x0000010098987810 */ /* 0x000fe40007ffe0ff */
.L_x_8650:
[----:B------:R-:W-:Y:S05]  /*ce20*/  BSYNC B0 ;  /* 0x0000000000007941 */ /* 0x000fea0003800000 */
.L_x_8649:
        /* <DEDUP_REMOVED lines=31> */
.L_x_8783:
[----:B-1----:R-:W-:Y:S02]  /*d020*/  IMAD.MOV.U32 R100, RZ, RZ, R194 ;  /* 0x000000ffff647224 */ /* 0x002fe400078e00c2 */
.L_x_8784:
[----:B------:R-:W-:Y:S05]  /*d030*/  BSYNC B1 ;  /* 0x0000000000017941 */ /* 0x000fea0003800000 */
.L_x_8782:
        /* <DEDUP_REMOVED lines=16> */
.L_x_8788:
[----:B------:R-:W-:Y:S05]  /*d140*/  BSYNC B2 ;  /* 0x0000000000027941 */ /* 0x000fea0003800000 */
.L_x_8787:
        /* <DEDUP_REMOVED lines=44> */
.L_x_8786:
[----:B------:R-:W-:Y:S05]  /*d410*/  BSYNC B1 ;  /* 0x0000000000017941 */ /* 0x000fea0003800000 */
.L_x_8785:
        /* <DEDUP_REMOVED lines=17> */
.L_x_8789:
        /* <DEDUP_REMOVED lines=12> */
.L_x_8792:
[----:B------:R-:W-:Y:S02]  /*d5f0*/  IMAD.MOV.U32 R81, RZ, RZ, R194 ;  /* 0x000000ffff517224 */ /* 0x000fe400078e00c2 */
.L_x_8793:
[----:B------:R-:W-:Y:S05]  /*d600*/  BSYNC B1 ;  /* 0x0000000000017941 */ /* 0x000fea0003800000 */
.L_x_8791:
        /* <DEDUP_REMOVED lines=16> */
.L_x_8797:
[----:B------:R-:W-:Y:S05]  /*d710*/  BSYNC B2 ;  /* 0x0000000000027941 */ /* 0x000fea0003800000 */
.L_x_8796:
        /* <DEDUP_REMOVED lines=44> */
.L_x_8795:
[----:B------:R-:W-:Y:S05]  /*d9e0*/  BSYNC B1 ;  /* 0x0000000000017941 */ /* 0x000fea0003800000 */
.L_x_8794:
        /* <DEDUP_REMOVED lines=9> */
.L_x_8790:
        /* <DEDUP_REMOVED lines=12> */
.L_x_8799:
[----:B------:R-:W-:Y:S02]  /*db40*/  IMAD.MOV.U32 R102, RZ, RZ, R194 ;  /* 0x000000ffff667224 */ /* 0x000fe400078e00c2 */
.L_x_8800:
[----:B------:R-:W-:Y:S05]  /*db50*/  BSYNC B1 ;  /* 0x0000000000017941 */ /* 0x000fea0003800000 */
.L_x_8798:
        /* <DEDUP_REMOVED lines=16> */
.L_x_8804:
[----:B------:R-:W-:Y:S05]  /*dc60*/  BSYNC B2 ;  /* 0x0000000000027941 */ /* 0x000fea0003800000 */
.L_x_8803:
        /* <DEDUP_REMOVED lines=44> */
.L_x_8802:
[----:B------:R-:W-:Y:S05]  /*df30*/  BSYNC B1 ;  /* 0x0000000000017941 */ /* 0x000fea0003800000 */
.L_x_8801:
        /* <DEDUP_REMOVED lines=14> */
.L_x_8805:
        /* <DEDUP_REMOVED lines=12> */
.L_x_8808:
[----:B------:R-:W-:Y:S02]  /*e0e0*/  IMAD.MOV.U32 R84, RZ, RZ, R194 ;  /* 0x000000ffff547224 */ /* 0x000fe400078e00c2 */
.L_x_8809:
[----:B------:R-:W-:Y:S05]  /*e0f0*/  BSYNC B1 ;  /* 0x0000000000017941 */ /* 0x000fea0003800000 */
.L_x_8807:
        /* <DEDUP_REMOVED lines=16> */
.L_x_8813:
[----:B------:R-:W-:Y:S05]  /*e200*/  BSYNC B2 ;  /* 0x0000000000027941 */ /* 0x000fea0003800000 */
.L_x_8812:
        /* <DEDUP_REMOVED lines=44> */
.L_x_8811:
[----:B------:R-:W-:Y:S05]  /*e4d0*/  BSYNC B1 ;  /* 0x0000000000017941 */ /* 0x000fea0003800000 */
.L_x_8810:
        /* <DEDUP_REMOVED lines=9> */
.L_x_8806:
        /* <DEDUP_REMOVED lines=12> */
.L_x_8815:
[----:B------:R-:W-:Y:S02]  /*e630*/  IMAD.MOV.U32 R84, RZ, RZ, R194 ;  /* 0x000000ffff547224 */ /* 0x000fe400078e00c2 */
.L_x_8816:
[----:B------:R-:W-:Y:S05]  /*e640*/  BSYNC B1 ;  /* 0x0000000000017941 */ /* 0x000fea0003800000 */
.L_x_8814:
        /* <DEDUP_REMOVED lines=16> */
.L_x_8820:
[----:B------:R-:W-:Y:S05]  /*e750*/  BSYNC B2 ;  /* 0x0000000000027941 */ /* 0x000fea0003800000 */
.L_x_8819:
        /* <DEDUP_REMOVED lines=44> */
.L_x_8818:
[----:B------:R-:W-:Y:S05]  /*ea20*/  BSYNC B1 ;  /* 0x0000000000017941 */ /* 0x000fea0003800000 */
.L_x_8817:
        /* <DEDUP_REMOVED lines=14> */
.L_x_8821:
        /* <DEDUP_REMOVED lines=12> */
.L_x_8824:
[----:B------:R-:W-:Y:S02]  /*ebd0*/  IMAD.MOV.U32 R83, RZ, RZ, R194 ;  /* 0x000000ffff537224 */ /* 0x000fe400078e00c2 */
.L_x_8825:
[----:B------:R-:W-:Y:S05]  /*ebe0*/  BSYNC B1 ;  /* 0x0000000000017941 */ /* 0x000fea0003800000 */
.L_x_8823:
        /* <DEDUP_REMOVED lines=16> */
.L_x_8829:
[----:B------:R-:W-:Y:S05]  /*ecf0*/  BSYNC B2 ;  /* 0x0000000000027941 */ /* 0x000fea0003800000 */
.L_x_8828:
        /* <DEDUP_REMOVED lines=44> */
.L_x_8827:
[----:B------:R-:W-:Y:S05]  /*efc0*/  BSYNC B1 ;  /* 0x0000000000017941 */ /* 0x000fea0003800000 */
.L_x_8826:
        /* <DEDUP_REMOVED lines=9> */
.L_x_8822:
        /* <DEDUP_REMOVED lines=12> */
.L_x_8831:
[----:B------:R-:W-:Y:S02]  /*f120*/  IMAD.MOV.U32 R84, RZ, RZ, R194 ;  /* 0x000000ffff547224 */ /* 0x000fe400078e00c2 */
.L_x_8832:
[----:B------:R-:W-:Y:S05]  /*f130*/  BSYNC B1 ;  /* 0x0000000000017941 */ /* 0x000fea0003800000 */
.L_x_8830:
        /* <DEDUP_REMOVED lines=16> */
.L_x_8836:
[----:B------:R-:W-:Y:S05]  /*f240*/  BSYNC B2 ;  /* 0x0000000000027941 */ /* 0x000fea0003800000 */
.L_x_8835:
        /* <DEDUP_REMOVED lines=44> */
.L_x_8834:
[----:B------:R-:W-:Y:S05]  /*f510*/  BSYNC B1 ;  /* 0x0000000000017941 */ /* 0x000fea0003800000 */
.L_x_8833:
        /* <DEDUP_REMOVED lines=14> */
.L_x_8837:
        /* <DEDUP_REMOVED lines=12> */
.L_x_8840:
[----:B------:R-:W-:Y:S02]  /*f6c0*/  IMAD.MOV.U32 R102, RZ, RZ, R194 ;  /* 0x000000ffff667224 */ /* 0x000fe400078e00c2 */
.L_x_8841:
[----:B------:R-:W-:Y:S05]  /*f6d0*/  BSYNC B1 ;  /* 0x0000000000017941 */ /* 0x000fea0003800000 */
.L_x_8839:
        /* <DEDUP_REMOVED lines=16> */
.L_x_8845:
[----:B------:R-:W-:Y:S05]  /*f7e0*/  BSYNC B2 ;  /* 0x0000000000027941 */ /* 0x000fea0003800000 */
.L_x_8844:
        /* <DEDUP_REMOVED lines=44> */
.L_x_8843:
[----:B------:R-:W-:Y:S05]  /*fab0*/  BSYNC B1 ;  /* 0x0000000000017941 */ /* 0x000fea0003800000 */
.L_x_8842:
        /* <DEDUP_REMOVED lines=9> */
.L_x_8838:
        /* <DEDUP_REMOVED lines=12> */
.L_x_8847:
[----:B------:R-:W-:Y:S02]  /*fc10*/  IMAD.MOV.U32 R102, RZ, RZ, R194 ;  /* 0x000000ffff667224 */ /* 0x000fe400078e00c2 */
.L_x_8848:
[----:B------:R-:W-:Y:S05]  /*fc20*/  BSYNC B1 ;  /* 0x0000000000017941 */ /* 0x000fea0003800000 */
.L_x_8846:
        /* <DEDUP_REMOVED lines=16> */
.L_x_8852:
[----:B------:R-:W-:Y:S05]  /*fd30*/  BSYNC B2 ;  /* 0x0000000000027941 */ /* 0x000fea0003800000 */
.L_x_8851:
        /* <DEDUP_REMOVED lines=44> */
.L_x_8850:
[----:B------:R-:W-:Y:S05]  /*10000*/  BSYNC B1 ;  /* 0x0000000000017941 */ /* 0x000fea0003800000 */
.L_x_8849:
        /* <DEDUP_REMOVED lines=12> */
.L_x_8853:
        /* <DEDUP_REMOVED lines=12> */
.L_x_8856:
[----:B------:R-:W-:Y:S02]  /*10190*/  IMAD.MOV.U32 R85, RZ, RZ, R194 ;  /* 0x000000ffff557224 */ /* 0x000fe400078e00c2 */
.L_x_8857:
[----:B------:R-:W-:Y:S05]  /*101a0*/  BSYNC B1 ;  /* 0x0000000000017941 */ /* 0x000fea0003800000 */
.L_x_8855:
        /* <DEDUP_REMOVED lines=16> */
.L_x_8861:
[----:B------:R-:W-:Y:S05]  /*102b0*/  BSYNC B2 ;  /* 0x0000000000027941 */ /* 0x000fea0003800000 */
.L_x_8860:
        /* <DEDUP_REMOVED lines=44> */
.L_x_8859:
[----:B------:R-:W-:Y:S05]  /*10580*/  BSYNC B1 ;  /* 0x0000000000017941 */ /* 0x000fea0003800000 */
.L_x_8858:
        /* <DEDUP_REMOVED lines=9> */
.L_x_8854:
        /* <DEDUP_REMOVED lines=12> */
.L_x_8863:
[----:B------:R-:W-:Y:S02]  /*106e0*/  IMAD.MOV.U32 R191, RZ, RZ, R194 ;  /* 0x000000ffffbf7224 */ /* 0x000fe400078e00c2 */
.L_x_8864:
[----:B------:R-:W-:Y:S05]  /*106f0*/  BSYNC B1 ;  /* 0x0000000000017941 */ /* 0x000fea0003800000 */
.L_x_8862:
        /* <DEDUP_REMOVED lines=16> */
.L_x_8868:
[----:B------:R-:W-:Y:S05]  /*10800*/  BSYNC B2 ;  /* 0x0000000000027941 */ /* 0x000fea0003800000 */
.L_x_8867:
        /* <DEDUP_REMOVED lines=44> */
.L_x_8866:
[----:B------:R-:W-:Y:S05]  /*10ad0*/  BSYNC B1 ;  /* 0x0000000000017941 */ /* 0x000fea0003800000 */
.L_x_8865:
        /* <DEDUP_REMOVED lines=12> */
.L_x_8869:
        /* <DEDUP_REMOVED lines=12> */
.L_x_8872:
[----:B------:R-:W-:Y:S02]  /*10c60*/  IMAD.MOV.U32 R86, RZ, RZ, R194 ;  /* 0x000000ffff567224 */ /* 0x000fe400078e00c2 */
.L_x_8873:
[----:B------:R-:W-:Y:S05]  /*10c70*/  BSYNC B1 ;  /* 0x0000000000017941 */ /* 0x000fea0003800000 */
.L_x_8871:
        /* <DEDUP_REMOVED lines=16> */
.L_x_8877:
[----:B------:R-:W-:Y:S05]  /*10d80*/  BSYNC B2 ;  /* 0x0000000000027941 */ /* 0x000fea0003800000 */
.L_x_8876:
        /* <DEDUP_REMOVED lines=44> */
.L_x_8875:
[----:B------:R-:W-:Y:S05]  /*11050*/  BSYNC B1 ;  /* 0x0000000000017941 */ /* 0x000fea0003800000 */
.L_x_8874:
        /* <DEDUP_REMOVED lines=9> */
.L_x_8870:
        /* <DEDUP_REMOVED lines=12> */
.L_x_8879:
[----:B------:R-:W-:Y:S02]  /*111b0*/  IMAD.MOV.U32 R191, RZ, RZ, R194 ;  /* 0x000000ffffbf7224 */ /* 0x000fe400078e00c2 */
.L_x_8880:
[----:B------:R-:W-:Y:S05]  /*111c0*/  BSYNC B1 ;  /* 0x0000000000017941 */ /* 0x000fea0003800000 */
.L_x_8878:
        /* <DEDUP_REMOVED lines=16> */
.L_x_8884:
[----:B------:R-:W-:Y:S05]  /*112d0*/  BSYNC B2 ;  /* 0x0000000000027941 */ /* 0x000fea0003800000 */
.L_x_8883:
        /* <DEDUP_REMOVED lines=44> */
.L_x_8882:
[----:B------:R-:W-:Y:S05]  /*115a0*/  BSYNC B1 ;  /* 0x0000000000017941 */ /* 0x000fea0003800000 */
.L_x_8881:
        /* <DEDUP_REMOVED lines=12> */
.L_x_8885:
        /* <DEDUP_REMOVED lines=12> */
.L_x_8888:
[----:B------:R-:W-:Y:S02]  /*11730*/  IMAD.MOV.U32 R191, RZ, RZ, R194 ;  /* 0x000000ffffbf7224 */ /* 0x000fe400078e00c2 */
.L_x_8889:
[----:B------:R-:W-:Y:S05]  /*11740*/  BSYNC B1 ;  /* 0x0000000000017941 */ /* 0x000fea0003800000 */
.L_x_8887:
        /* <DEDUP_REMOVED lines=16> */
.L_x_8893:
[----:B------:R-:W-:Y:S05]  /*11850*/  BSYNC B2 ;  /* 0x0000000000027941 */ /* 0x000fea0003800000 */
.L_x_8892:
        /* <DEDUP_REMOVED lines=44> */
.L_x_8891:
[----:B------:R-:W-:Y:S05]  /*11b20*/  BSYNC B1 ;  /* 0x0000000000017941 */ /* 0x000fea0003800000 */
.L_x_8890:
        /* <DEDUP_REMOVED lines=9> */
.L_x_8886:
        /* <DEDUP_REMOVED lines=12> */
.L_x_8895:
[----:B------:R-:W-:Y:S02]  /*11c80*/  IMAD.MOV.U32 R191, RZ, RZ, R194 ;  /* 0x000000ffffbf7224 */ /* 0x000fe400078e00c2 */
.L_x_8896:
[----:B------:R-:W-:Y:S05]  /*11c90*/  BSYNC B1 ;  /* 0x0000000000017941 */ /* 0x000fea0003800000 */
.L_x_8894:
        /* <DEDUP_REMOVED lines=16> */
.L_x_8900:
[----:B------:R-:W-:Y:S05]  /*11da0*/  BSYNC B2 ;  /* 0x0000000000027941 */ /* 0x000fea0003800000 */
.L_x_8899:
        /* <DEDUP_REMOVED lines=44> */
.L_x_8898:
[----:B------:R-:W-:Y:S05]  /*12070*/  BSYNC B1 ;  /* 0x0000000000017941 */ /* 0x000fea0003800000 */
.L_x_8897:
        /* <DEDUP_REMOVED lines=12> */
.L_x_8901:
        /* <DEDUP_REMOVED lines=12> */
.L_x_8904:
[----:B------:R-:W-:Y:S02]  /*12200*/  IMAD.MOV.U32 R208, RZ, RZ, R194 ;  /* 0x000000ffffd07224 */ /* 0x000fe400078e00c2 */
.L_x_8905:
[----:B------:R-:W-:Y:S05]  /*12210*/  BSYNC B1 ;  /* 0x0000000000017941 */ /* 0x000fea0003800000 */
.L_x_8903:
        /* <DEDUP_REMOVED lines=16> */
.L_x_8909:
[----:B------:R-:W-:Y:S05]  /*12320*/  BSYNC B2 ;  /* 0x0000000000027941 */ /* 0x000fea0003800000 */
.L_x_8908:
        /* <DEDUP_REMOVED lines=44> */
.L_x_8907:
[----:B------:R-:W-:Y:S05]  /*125f0*/  BSYNC B1 ;  /* 0x0000000000017941 */ /* 0x000fea0003800000 */
.L_x_8906:
        /* <DEDUP_REMOVED lines=9> */
.L_x_8902:
        /* <DEDUP_REMOVED lines=51> */
.L_x_8910:
[----:B------:R-:W-:Y:S02]  /*129c0*/  IADD3 R152, R152, 0x100, RZ ;  /* 0x0000010098987810 */ /* 0x000fe40007ffe0ff */
.L_x_8781:
[----:B------:R-:W-:Y:S05]  /*129d0*/  BSYNC B0 ;  /* 0x0000000000007941 */ /* 0x000fea0003800000 */
.L_x_8780:
        /* <DEDUP_REMOVED lines=31> */
.L_x_8914:
[----:B-1----:R-:W-:Y:S02]  /*12bd0*/  IMAD.MOV.U32 R100, RZ, RZ, R194 ;  /* 0x000000ffff647224 */ /* 0x002fe400078e00c2 */
.L_x_8915:
[----:B------:R-:W-:Y:S05]  /*12be0*/  BSYNC B1 ;  /* 0x0000000000017941 */ /* 0x000fea0003800000 */
.L_x_8913:
        /* <DEDUP_REMOVED lines=16> */
.L_x_8919:
[----:B------:R-:W-:Y:S05]  /*12cf0*/  BSYNC B2 ;  /* 0x0000000000027941 */ /* 0x000fea0003800000 */
.L_x_8918:
        /* <DEDUP_REMOVED lines=44> */
.L_x_8917:
[----:B------:R-:W-:Y:S05]  /*12fc0*/  BSYNC B1 ;  /* 0x0000000000017941 */ /* 0x000fea0003800000 */
.L_x_8916:
        /* <DEDUP_REMOVED lines=17> */
.L_x_8920:
        /* <DEDUP_REMOVED lines=12> */
.L_x_8923:
[----:B------:R-:W-:Y:S02]  /*131a0*/  IMAD.MOV.U32 R89, RZ, RZ, R194 ;  /* 0x000000ffff597224 */ /* 0x000fe400078e00c2 */
.L_x_8924:
[----:B------:R-:W-:Y:S05]  /*131b0*/  BSYNC B1 ;  /* 0x0000000000017941 */ /* 0x000fea0003800000 */
.L_x_8922:
        /* <DEDUP_REMOVED lines=16> */
.L_x_8928:
[----:B------:R-:W-:Y:S05]  /*132c0*/  BSYNC B2 ;  /* 0x0000000000027941 */ /* 0x000fea0003800000 */
.L_x_8927:
        /* <DEDUP_REMOVED lines=44> */
.L_x_8926:
[----:B------:R-:W-:Y:S05]  /*13590*/  BSYNC B1 ;  /* 0x0000000000017941 */ /* 0x000fea0003800000 */
.L_x_8925:
        /* <DEDUP_REMOVED lines=9> */
.L_x_8921:
        /* <DEDUP_REMOVED lines=12> */
.L_x_8930:
[----:B------:R-:W-:Y:S02]  /*136f0*/  IMAD.MOV.U32 R102, RZ, RZ, R194 ;  /* 0x000000ffff667224 */ /* 0x000fe400078e00c2 */
.L_x_8931:
[----:B------:R-:W-:Y:S05]  /*13700*/  BSYNC B1 ;  /* 0x0000000000017941 */ /* 0x000fea0003800000 */
.L_x_8929:
        /* <DEDUP_REMOVED lines=16> */
.L_x_8935:
[----:B------:R-:W-:Y:S05]  /*13810*/  BSYNC B2 ;  /* 0x0000000000027941 */ /* 0x000fea0003800000 */
.L_x_8934:
        /* <DEDUP_REMOVED lines=44> */
.L_x_8933:
[----:B------:R-:W-:Y:S05]  /*13ae0*/  BSYNC B1 ;  /* 0x0000000000017941 */ /* 0x000fea0003800000 */
.L_x_8932:
        /* <DEDUP_REMOVED lines=14> */
.L_x_8936:
        /* <DEDUP_REMOVED lines=12> */
.L_x_8939:
[----:B------:R-:W-:Y:S02]  /*13c90*/  IMAD.MOV.U32 R92, RZ, RZ, R194 ;  /* 0x000000ffff5c7224 */ /* 0x000fe400078e00c2 */
.L_x_8940:
[----:B------:R-:W-:Y:S05]  /*13ca0*/  BSYNC B1 ;  /* 0x0000000000017941 */ /* 0x000fea0003800000 */
.L_x_8938:
        /* <DEDUP_REMOVED lines=16> */
.L_x_8944:
[----:B------:R-:W-:Y:S05]  /*13db0*/  BSYNC B2 ;  /* 0x0000000000027941 */ /* 0x000fea0003800000 */
.L_x_8943:
        /* <DEDUP_REMOVED lines=44> */
.L_x_8942:
[----:B------:R-:W-:Y:S05]  /*14080*/  BSYNC B1 ;  /* 0x0000000000017941 */ /* 0x000fea0003800000 */
.L_x_8941:
        /* <DEDUP_REMOVED lines=9> */
.L_x_8937:
        /* <DEDUP_REMOVED lines=12> */
.L_x_8946:
[----:B------:R-:W-:Y:S02]  /*141e0*/  IMAD.MOV.U32 R92, RZ, RZ, R194 ;  /* 0x000000ffff5c7224 */ /* 0x000fe400078e00c2 */
.L_x_8947:
[----:B------:R-:W-:Y:S05]  /*141f0*/  BSYNC B1 ;  /* 0x0000000000017941 */ /* 0x000fea0003800000 */
.L_x_8945:
        /* <DEDUP_REMOVED lines=16> */
.L_x_8951:
[----:B------:R-:W-:Y:S05]  /*14300*/  BSYNC B2 ;  /* 0x0000000000027941 */ /* 0x000fea0003800000 */
.L_x_8950:
        /* <DEDUP_REMOVED lines=44> */
.L_x_8949:
[----:B------:R-:W-:Y:S05]  /*145d0*/  BSYNC B1 ;  /* 0x0000000000017941 */ /* 0x000fea0003800000 */
.L_x_8948:
        /* <DEDUP_REMOVED lines=14> */
.L_x_8952:
        /* <DEDUP_REMOVED lines=12> */
.L_x_8955:
[----:B------:R-:W-:Y:S02]  /*14780*/  IMAD.MOV.U32 R91, RZ, RZ, R194 ;  /* 0x000000ffff5b7224 */ /* 0x000fe400078e00c2 */
.L_x_8956:
[----:B------:R-:W-:Y:S05]  /*14790*/  BSYNC B1 ;  /* 0x0000000000017941 */ /* 0x000fea0003800000 */
.L_x_8954:
        /* <DEDUP_REMOVED lines=16> */
.L_x_8960:
[----:B------:R-:W-:Y:S05]  /*148a0*/  BSYNC B2 ;  /* 0x0000000000027941 */ /* 0x000fea0003800000 */
.L_x_8959:
        /* <DEDUP_REMOVED lines=44> */
.L_x_8958:
[----:B------:R-:W-:Y:S05]  /*14b70*/  BSYNC B1 ;  /* 0x0000000000017941 */ /* 0x000fea0003800000 */
.L_x_8957:
        /* <DEDUP_REMOVED lines=9> */
.L_x_8953:
        /* <DEDUP_REMOVED lines=12> */
.L_x_8962:
[----:B------:R-:W-:Y:S02]  /*14cd0*/  IMAD.MOV.U32 R92, RZ, RZ, R194 ;  /* 0x000000ffff5c7224 */ /* 0x000fe400078e00c2 */
.L_x_8963:
[----:B------:R-:W-:Y:S05]  /*14ce0*/  BSYNC B1 ;  /* 0x0000000000017941 */ /* 0x000fea0003800000 */
.L_x_8961:
        /* <DEDUP_REMOVED lines=16> */
.L_x_8967:
[----:B------:R-:W-:Y:S05]  /*14df0*/  BSYNC B2 ;  /* 0x0000000000027941 */ /* 0x000fea0003800000 */
.L_x_8966:
        /* <DEDUP_REMOVED lines=44> */
.L_x_8965:
[----:B------:R-:W-:Y:S05]  /*150c0*/  BSYNC B1 ;  /* 0x0000000000017941 */ /* 0x000fea0003800000 */
.L_x_8964:
        /* <DEDUP_REMOVED lines=14> */
.L_x_8968:
        /* <DEDUP_REMOVED lines=12> */
.L_x_8971:
[----:B------:R-:W-:Y:S02]  /*15270*/  IMAD.MOV.U32 R102, RZ, RZ, R194 ;  /* 0x000000ffff667224 */ /* 0x000fe400078e00c2 */
.L_x_8972:
[----:B------:R-:W-:Y:S05]  /*15280*/  BSYNC B1 ;  /* 0x0000000000017941 */ /* 0x000fea0003800000 */
.L_x_8970:
        /* <DEDUP_REMOVED lines=16> */
.L_x_8976:
[----:B------:R-:W-:Y:S05]  /*15390*/  BSYNC B2 ;  /* 0x0000000000027941 */ /* 0x000fea0003800000 */
.L_x_8975:
        /* <DEDUP_REMOVED lines=44> */
.L_x_8974:
[----:B------:R-:W-:Y:S05]  /*15660*/  BSYNC B1 ;  /* 0x0000000000017941 */ /* 0x000fea0003800000 */
.L_x_8973:
        /* <DEDUP_REMOVED lines=9> */
.L_x_8969:
        /* <DEDUP_REMOVED lines=12> */
.L_x_8978:
[----:B------:R-:W-:Y:S02]  /*157c0*/  IMAD.MOV.U32 R102, RZ, RZ, R194 ;  /* 0x000000ffff667224 */ /* 0x000fe400078e00c2 */
.L_x_8979:
[----:B------:R-:W-:Y:S05]  /*157d0*/  BSYNC B1 ;  /* 0x0000000000017941 */ /* 0x000fea0003800000 */
.L_x_8977:
        /* <DEDUP_REMOVED lines=16> */
.L_x_8983:
[----:B------:R-:W-:Y:S05]  /*158e0*/  BSYNC B2 ;  /* 0x0000000000027941 */ /* 0x000fea0003800000 */
.L_x_8982:
        /* <DEDUP_REMOVED lines=44> */
.L_x_8981:
[----:B------:R-:W-:Y:S05]  /*15bb0*/  BSYNC B1 ;  /* 0x0000000000017941 */ /* 0x000fea0003800000 */
.L_x_8980:
        /* <DEDUP_REMOVED lines=12> */
.L_x_8984:
        /* <DEDUP_REMOVED lines=12> */
.L_x_8987:
[----:B------:R-:W-:Y:S02]  /*15d40*/  IMAD.MOV.U32 R93, RZ, RZ, R194 ;  /* 0x000000ffff5d7224 */ /* 0x000fe400078e00c2 */
.L_x_8988:
[----:B------:R-:W-:Y:S05]  /*15d50*/  BSYNC B1 ;  /* 0x0000000000017941 */ /* 0x000fea0003800000 */
.L_x_8986:
        /* <DEDUP_REMOVED lines=16> */
.L_x_8992:
[----:B------:R-:W-:Y:S05]  /*15e60*/  BSYNC B2 ;  /* 0x0000000000027941 */ /* 0x000fea0003800000 */
.L_x_8991:
        /* <DEDUP_REMOVED lines=44> */
.L_x_8990:
[----:B------:R-:W-:Y:S05]  /*16130*/  BSYNC B1 ;  /* 0x0000000000017941 */ /* 0x000fea0003800000 */
.L_x_8989:
        /* <DEDUP_REMOVED lines=9> */
.L_x_8985:
        /* <DEDUP_REMOVED lines=12> */
.L_x_8994:
[----:B------:R-:W-:Y:S02]  /*16290*/  IMAD.MOV.U32 R191, RZ, RZ, R194 ;  /* 0x000000ffffbf7224 */ /* 0x000fe400078e00c2 */
.L_x_8995:
[----:B------:R-:W-:Y:S05]  /*162a0*/  BSYNC B1 ;  /* 0x0000000000017941 */ /* 0x000fea0003800000 */
.L_x_8993:
        /* <DEDUP_REMOVED lines=16> */
.L_x_8999:
[----:B------:R-:W-:Y:S05]  /*163b0*/  BSYNC B2 ;  /* 0x0000000000027941 */ /* 0x000fea0003800000 */
.L_x_8998:
        /* <DEDUP_REMOVED lines=44> */
.L_x_8997:
[----:B------:R-:W-:Y:S05]  /*16680*/  BSYNC B1 ;  /* 0x0000000000017941 */ /* 0x000fea0003800000 */
.L_x_8996:
        /* <DEDUP_REMOVED lines=12> */
.L_x_9000:
        /* <DEDUP_REMOVED lines=12> */
.L_x_9003:
[----:B------:R-:W-:Y:S02]  /*16810*/  IMAD.MOV.U32 R94, RZ, RZ, R194 ;  /* 0x000000ffff5e7224 */ /* 0x000fe400078e00c2 */
.L_x_9004:
[----:B------:R-:W-:Y:S05]  /*16820*/  BSYNC B1 ;  /* 0x0000000000017941 */ /* 0x000fea0003800000 */
.L_x_9002:
        /* <DEDUP_REMOVED lines=16> */
.L_x_9008:
[----:B------:R-:W-:Y:S05]  /*16930*/  BSYNC B2 ;  /* 0x0000000000027941 */ /* 0x000fea0003800000 */
.L_x_9007:
        /* <DEDUP_REMOVED lines=44> */
.L_x_9006:
[----:B------:R-:W-:Y:S05]  /*16c00*/  BSYNC B1 ;  /* 0x0000000000017941 */ /* 0x000fea0003800000 */
.L_x_9005:
        /* <DEDUP_REMOVED lines=9> */
.L_x_9001:
        /* <DEDUP_REMOVED lines=12> */
.L_x_9010:
[----:B------:R-:W-:Y:S02]  /*16d60*/  IMAD.MOV.U32 R191, RZ, RZ, R194 ;  /* 0x000000ffffbf7224 */ /* 0x000fe400078e00c2 */
.L_x_9011:
[----:B------:R-:W-:Y:S05]  /*16d70*/  BSYNC B1 ;  /* 0x0000000000017941 */ /* 0x000fea0003800000 */
.L_x_9009:
        /* <DEDUP_REMOVED lines=16> */
.L_x_9015:
[----:B------:R-:W-:Y:S05]  /*16e80*/  BSYNC B2 ;  /* 0x0000000000027941 */ /* 0x000fea0003800000 */
.L_x_9014:
        /* <DEDUP_REMOVED lines=44> */
.L_x_9013:
[----:B------:R-:W-:Y:S05]  /*17150*/  BSYNC B1 ;  /* 0x0000000000017941 */ /* 0x000fea0003800000 */
.L_x_9012:
        /* <DEDUP_REMOVED lines=12> */
.L_x_9016:
        /* <DEDUP_REMOVED lines=12> */
.L_x_9019:
[----:B------:R-:W-:Y:S02]  /*172e0*/  IMAD.MOV.U32 R191, RZ, RZ, R194 ;  /* 0x000000ffffbf7224 */ /* 0x000fe400078e00c2 */
.L_x_9020:
[----:B------:R-:W-:Y:S05]  /*172f0*/  BSYNC B1 ;  /* 0x0000000000017941 */ /* 0x000fea0003800000 */
.L_x_9018:
        /* <DEDUP_REMOVED lines=16> */
.L_x_9024:
[----:B------:R-:W-:Y:S05]  /*17400*/  BSYNC B2 ;  /* 0x0000000000027941 */ /* 0x000fea0003800000 */
.L_x_9023:
        /* <DEDUP_REMOVED lines=44> */
.L_x_9022:
[----:B------:R-:W-:Y:S05]  /*176d0*/  BSYNC B1 ;  /* 0x0000000000017941 */ /* 0x000fea0003800000 */
.L_x_9021:
        /* <DEDUP_REMOVED lines=9> */
.L_x_9017:
        /* <DEDUP_REMOVED lines=12> */
.L_x_9026:
[----:B------:R-:W-:Y:S02]  /*17830*/  IMAD.MOV.U32 R191, RZ, RZ, R194 ;  /* 0x000000ffffbf7224 */ /* 0x000fe400078e00c2 */
.L_x_9027:
[----:B------:R-:W-:Y:S05]  /*17840*/  BSYNC B1 ;  /* 0x0000000000017941 */ /* 0x000fea0003800000 */
.L_x_9025:
        /* <DEDUP_REMOVED lines=16> */
.L_x_9031:
[----:B------:R-:W-:Y:S05]  /*17950*/  BSYNC B2 ;  /* 0x0000000000027941 */ /* 0x000fea0003800000 */
.L_x_9030:
        /* <DEDUP_REMOVED lines=44> */
.L_x_9029:
[----:B------:R-:W-:Y:S05]  /*17c20*/  BSYNC B1 ;  /* 0x0000000000017941 */ /* 0x000fea0003800000 */
.L_x_9028:
        /* <DEDUP_REMOVED lines=12> */
.L_x_9032:
        /* <DEDUP_REMOVED lines=12> */
.L_x_9035:
[----:B------:R-:W-:Y:S02]  /*17db0*/  IMAD.MOV.U32 R208, RZ, RZ, R194 ;  /* 0x000000ffffd07224 */ /* 0x000fe400078e00c2 */
.L_x_9036:
[----:B------:R-:W-:Y:S05]  /*17dc0*/  BSYNC B1 ;  /* 0x0000000000017941 */ /* 0x000fea0003800000 */
.L_x_9034:
        /* <DEDUP_REMOVED lines=16> */
.L_x_9040:
[----:B------:R-:W-:Y:S05]  /*17ed0*/  BSYNC B2 ;  /* 0x0000000000027941 */ /* 0x000fea0003800000 */
.L_x_9039:
        /* <DEDUP_REMOVED lines=44> */
.L_x_9038:
[----:B------:R-:W-:Y:S05]  /*181a0*/  BSYNC B1 ;  /* 0x0000000000017941 */ /* 0x000fea0003800000 */
.L_x_9037:
        /* <DEDUP_REMOVED lines=9> */
.L_x_9033:
        /* <DEDUP_REMOVED lines=18> */
[----:B------:R-:W-:Y:S02]  /*18360*/  SHF.R.U32.HI R209, RZ, 0x1d, R152 ;  /* 0x0000001dffd17819 */ /* 0x000fe40000011698 */
        /* <DEDUP_REMOVED lines=32> */
.L_x_8912:
[----:B------:R-:W-:Y:S05]  /*18570*/  BSYNC B0 ;  /* 0x0000000000007941 */ /* 0x000fea0003800000 */
.L_x_8911:
        /* <DEDUP_REMOVED lines=43> */
.L_x_9053:
[----:B01----:R-:W-:Y:S01]  /*18830*/  FADD.FTZ R97, R97, R96 ;  /* 0x0000006061617221 */ /* 0x003fe20000010000 */
        /* <DEDUP_REMOVED lines=85> */
.L_x_9054:
        /* <DEDUP_REMOVED lines=49> */
[----:B------:R-:W-:Y:S02]  /*190a0*/  FMUL.FTZ R96, R153, R96 ;  /* 0x0000006099607220 */ /* 0x000fe40000410000 */
[----:B0-----:R-:W-:Y:S01]  /*190b0*/  IMAD.IADD R153, R211, 0x1, R152 ;  /* 0x00000001d3997824 */ /* 0x001fe200078e0298 */
        /* <DEDUP_REMOVED lines=8> */
[----:B-1----:R0:W1:Y:S01]  /*19140*/  MUFU.RCP R100, R153 ;  /* 0x0000009900647308 */ /* 0x0020620000001000 */
[----:B------:R-:W-:Y:S02]  /*19150*/  FMUL.FTZ R99, R99, R152 ;  /* 0x0000009863637220 */ /* 0x000fe40000410000 */
[----:B------:R-:W-:Y:S02]  /*19160*/  FMUL.FTZ R208, R101, R101 ;  /* 0x0000006565d07220 */ /* 0x000fe40000410000 */
[C---:B------:R-:W-:Y:S02]  /*19170*/  FFMA.FTZ R99, R103.reuse, R102, R99 ;  /* 0x0000006667637223 */ /* 0x040fe40000010063 */
[----:B------:R-:W-:Y:S02]  /*19180*/  FMUL.FTZ R208, R103, R208 ;  /* 0x000000d067d07220 */ /* 0x000fe40000410000 */
[----:B0-----:R-:W-:Y:S02]  /*19190*/  @!P0 IMAD.MOV.U32 R153, RZ, RZ, 0x4 ;  /* 0x00000004ff998424 */ /* 0x001fe400078e00ff */
[----:B--2---:R-:W-:-:S02]  /*191a0*/  FADD.FTZ R97, R96, R97 ;  /* 0x0000006160617221 */ /* 0x004fc40000010000 */
[----:B------:R-:W-:Y:S02]  /*191b0*/  FMUL.FTZ R208, R208, R152 ;  /* 0x00000098d0d07220 */ /* 0x000fe40000410000 */
[C---:B-1----:R-:W-:Y:S02]  /*191c0*/  FMUL.FTZ R99, R100.reuse, R99 ;  /* 0x0000006364637220 */ /* 0x042fe40000410000 */
[----:B------:R-:W-:Y:S02]  /*191d0*/  FFMA.FTZ R97, R100, R208, R97 ;  /* 0x000000d064617223 */ /* 0x000fe40000010061 */
[----:B------:R-:W-:Y:S01]  /*191e0*/  IMAD.MOV.U32 R100, RZ, RZ, c[0x0][0x1e0] ;  /* 0x00007800ff647624 */ /* 0x000fe200078e00ff */
[----:B------:R0:W1:Y:S04]  /*191f0*/  SHFL.IDX PT, R103, R99, RZ, 0x1f ;  /* 0x00001fff63677589 */ /* 0x00006800000e0000 */
[----:B------:R-:W2:Y:S01]  /*19200*/  SHFL.IDX PT, R97, R97, RZ, 0x1f ;  /* 0x00001fff61617589 */ /* 0x000ea200000e0000 */
[----:B0-----:R-:W-:-:S04]  /*19210*/  @!P0 IMAD.MOV.U32 R99, RZ, RZ, 0x4 ;  /* 0x00000004ff638424 */ /* 0x001fc800078e00ff */
[----:B------:R-:W-:-:S04]  /*19220*/  @!P0 IMAD.WIDE R98, R42, R99, c[0x0][0x1a0] ;  /* 0x000068002a628625 */ /* 0x000fc800078e0263 */
[C---:B-1----:R-:W-:Y:S01]  /*19230*/  FMUL.FTZ R96, R103.reuse, R103 ;  /* 0x0000006767607220 */ /* 0x042fe20000410000 */
[----:B------:R0:W-:Y:S01]  /*19240*/  @!P0 STG.E [R98.64], R103 ;  /* 0x0000006762008986 */ /* 0x0001e2000c101906 */
[----:B------:R-:W-:-:S03]  /*19250*/  FSEL R210, R103, RZ, !P1 ;  /* 0x000000ff67d27208 */ /* 0x000fc60004800000 */
[----:B------:R-:W-:Y:S01]  /*19260*/  FSEL R101, R96, RZ, P1 ;  /* 0x000000ff60657208 */ /* 0x000fe20000800000 */
[----:B--2---:R-:W-:-:S04]  /*19270*/  FFMA.FTZ R96, R97, R100, c[0x0][0x228] ;  /* 0x00008a0061607623 */ /* 0x004fc80000010064 */
[----:B------:R-:W-:Y:S02]  /*19280*/  FADD.FTZ R101, R96, R101 ;  /* 0x0000006560657221 */ /* 0x000fe40000010000 */
[----:B------:R-:W-:Y:S02]  /*19290*/  @!P0 IMAD.WIDE R96, R42, R153, c[0x0][0x1a8] ;  /* 0x00006a002a608625 */ /* 0x000fe400078e0299 */
[----:B------:R-:W1:Y:S03]  /*192a0*/  MUFU.RSQ R211, R101 ;  /* 0x0000006500d37308 */ /* 0x000e660000001400 */
[----:B-1----:R0:W-:Y:S01]  /*192b0*/  @!P0 STG.E [R96.64], R211 ;  /* 0x000000d360008986 */ /* 0x0021e2000c101906 */
[----:B------:R-:W-:Y:S05]  /*192c0*/  @!P2 BRA `(.L_x_9044) ;  /* 0x000002e00000a947 */ /* 0x000fea0003800000 */
[--C-:B0-----:R-:W-:Y:S02]  /*192d0*/  FADD.FTZ R96, R64, -R210.reuse ;  /* 0x800000d240607221 */ /* 0x101fe40000010000 */
        /* <DEDUP_REMOVED lines=41> */
[C---:B------:R-:W-:Y:S01]  /*19570*/  IMAD.WIDE.U32 R152, R207.reuse, R212, c[0x0][0x210] ;  /* 0x00008400cf987625 */ /* 0x040fe200078e00d4 */
[----:B------:R0:W-:Y:S01]  /*19580*/  STG.E.128 [R208.64], R96 ;  /* 0x00000060d0007986 */ /* 0x0001e2000c101d06 */
[----:B------:R-:W-:-:S03]  /*19590*/  IADD3 R207, R207, 0x100, RZ ;  /* 0x00000100cfcf7810 */ /* 0x000fc60007ffe0ff */
[----:B------:R0:W-:Y:S04]  /*195a0*/  STG.E.128 [R152.64], R100 ;  /* 0x0000006498007986 */ /* 0x0001e8000c101d06 */
.L_x_9044:
[----:B------:R-:W-:Y:S05]  /*195b0*/  BSYNC B0 ;  /* 0x0000000000007941 */ /* 0x000fea0003800000 */
.L_x_9043:
        /* <DEDUP_REMOVED lines=49> */
.L_x_9046:
[----:B------:R-:W-:Y:S05]  /*198d0*/  BSYNC B0 ;  /* 0x0000000000007941 */ /* 0x000fea0003800000 */
.L_x_9045:
        /* <DEDUP_REMOVED lines=49> */
.L_x_9048:
[----:B------:R-:W-:Y:S05]  /*19bf0*/  BSYNC B0 ;  /* 0x0000000000007941 */ /* 0x000fea0003800000 */
.L_x_9047:
        /* <DEDUP_REMOVED lines=48> */
.L_x_9050:
[----:B------:R-:W-:Y:S05]  /*19f00*/  BSYNC B0 ;  /* 0x0000000000007941 */ /* 0x000fea0003800000 */
.L_x_9049:
[----:B------:R-:W-:Y:S02]  /*19f10*/  IADD3 R42, R42, c[0x0][0x160], RZ ;  /* 0x000058002a2a7a10 */ /* 0x000fe40007ffe0ff */
[----:B------:R-:W-:Y:S02]  /*19f20*/  LOP3.LUT P1, RZ, R186, 0xff, RZ, 0xc0, !PT ;  /* 0x000000ffbaff7812 */ /* 0x000fe4000782c0ff */
[----:B------:R-:W-:Y:S02]  /*19f30*/  ISETP.GE.AND P0, PT, R42, c[0x0][0x164], PT ;  /* 0x000059002a007a0c */ /* 0x000fe40003f06270 */
[----:B------:R-:W-:-:S11]  /*19f40*/  SEL R186, RZ, 0x1, P1 ;  /* 0x00000001ffba7807 */ /* 0x000fd60000800000 */
[----:B0-----:R-:W-:Y:S01]  /*19f50*/  @P0 CALL.REL.NOINC `(.L_x_9051) ;  /* 0x0000001000000944 */ /* 0x001fe20003c00000 */
[----:B------:R-:W-:Y:S05]  /*19f60*/  BRA `(.L_x_9052) ;  /* 0xfffe770000007947 */ /* 0x000fea000383ffff */
.L_x_9051:
[----:B------:R-:W-:Y:S05]  /*19f70*/  EXIT ;  /* 0x000000000000794d */ /* 0x000fea0003800000 */
.L_x_9041:
[----:B------:R-:W-:Y:S01]  /*19f80*/  IMAD.MOV.U32 R152, RZ, RZ, 0x1 ;  /* 0x00000001ff987424 */ /* 0x000fe200078e00ff */
[----:B------:R-:W-:Y:S01]  /*19f90*/  MOV R98, 0x19fd0 ;  /* 0x00019fd000627802 */ /* 0x000fe20000000f00 */
[----:B------:R-:W-:Y:S02]  /*19fa0*/  IMAD.MOV.U32 R101, RZ, RZ, 0x1f ;  /* 0x0000001fff657424 */ /* 0x000fe400078e00ff */
[----:B------:R-:W-:Y:S02]  /*19fb0*/  IMAD.MOV.U32 R102, RZ, RZ, -0x1 ;  /* 0xffffffffff667424 */ /* 0x000fe400078e00ff */
[----:B------:R-:W-:Y:S05]  /*19fc0*/  CALL.REL.NOINC `($__internal_28_$__cuda_sm70_shflsync_bfly_p) ;  /* 0x000007c000007944 */ /* 0x000fea0003c00000 */
[----:B-1----:R-:W-:Y:S01]  /*19fd0*/  IMAD.MOV.U32 R96, RZ, RZ, R152 ;  /* 0x000000ffff607224 */ /* 0x002fe200078e0098 */
[----:B0-----:R-:W-:Y:S05]  /*19fe0*/  BRA `(.L_x_9053) ;  /* 0xffffe84000007947 */ /* 0x001fea000383ffff */
.L_x_9042:
[----:B------:R-:W-:Y:S01]  /*19ff0*/  IMAD.MOV.U32 R152, RZ, RZ, 0x2 ;  /* 0x00000002ff987424 */ /* 0x000fe200078e00ff */
[----:B------:R-:W-:Y:S01]  /*1a000*/  MOV R98, 0x1a040 ;  /* 0x0001a04000627802 */ /* 0x000fe20000000f00 */
[----:B------:R-:W-:Y:S02]  /*1a010*/  IMAD.MOV.U32 R101, RZ, RZ, 0x1f ;  /* 0x0000001fff657424 */ /* 0x000fe400078e00ff */
[----:B------:R-:W-:Y:S02]  /*1a020*/  IMAD.MOV.U32 R102, RZ, RZ, -0x1 ;  /* 0xffffffffff667424 */ /* 0x000fe400078e00ff */
[----:B------:R-:W-:Y:S05]  /*1a030*/  CALL.REL.NOINC `($__internal_28_$__cuda_sm70_shflsync_bfly_p) ;  /* 0x0000075000007944 */ /* 0x000fea0003c00000 */
[----:B01----:R-:W-:Y:S01]  /*1a040*/  FADD.FTZ R97, R97, R152 ;  /* 0x0000009861617221 */ /* 0x003fe20000010000 */
[----:B------:R-:W-:Y:S01]  /*1a050*/  MOV R98, 0x1a0a0 ;  /* 0x0001a0a000627802 */ /* 0x000fe20000000f00 */
[----:B------:R-:W-:-:S02]  /*1a060*/  IMAD.MOV.U32 R152, RZ, RZ, 0x4 ;  /* 0x00000004ff987424 */ /* 0x000fc400078e00ff */
[----:B------:R-:W-:Y:S02]  /*1a070*/  IMAD.MOV.U32 R101, RZ, RZ, 0x1f ;  /* 0x0000001fff657424 */ /* 0x000fe400078e00ff */
[----:B------:R-:W-:Y:S02]  /*1a080*/  IMAD.MOV.U32 R102, RZ, RZ, -0x1 ;  /* 0xffffffffff667424 */ /* 0x000fe400078e00ff */
[----:B------:R-:W-:Y:S05]  /*1a090*/  CALL.REL.NOINC `($__internal_28_$__cuda_sm70_shflsync_bfly_p) ;  /* 0x000006f000007944 */ /* 0x000fea0003c00000 */
[----:B01----:R-:W-:Y:S01]  /*1a0a0*/  FADD.FTZ R97, R97, R152 ;  /* 0x0000009861617221 */ /* 0x003fe20000010000 */
[----:B------:R-:W-:Y:S01]  /*1a0b0*/  MOV R98, 0x1a100 ;  /* 0x0001a10000627802 */ /* 0x000fe20000000f00 */
[----:B------:R-:W-:Y:S02]  /*1a0c0*/  IMAD.MOV.U32 R152, RZ, RZ, 0x8 ;  /* 0x00000008ff987424 */ /* 0x000fe400078e00ff */
        /* <DEDUP_REMOVED lines=81> */
[----:B------:R-:W-:Y:S05]  /*1a5e0*/  CALL.REL.NOINC `($__internal_28_$__cuda_sm70_shflsync_bfly_p) ;  /* 0x000001a000007944 */ /* 0x000fea0003c00000 */
[----:B01----:R-:W-:Y:S01]  /*1a5f0*/  FADD.FTZ R97, R97, R152 ;  /* 0x0000009861617221 */ /* 0x003fe20000010000 */
[----:B------:R-:W-:Y:S01]  /*1a600*/  MOV R98, 0x1a650 ;  /* 0x0001a65000627802 */ /* 0x000fe20000000f00 */
[----:B------:R-:W-:Y:S02]  /*1a610*/  IMAD.MOV.U32 R152, RZ, RZ, 0x2 ;  /* 0x00000002ff987424 */ /* 0x000fe400078e00ff */
[----:B------:R-:W-:Y:S02]  /*1a620*/  IMAD.MOV.U32 R101, RZ, RZ, 0x1f ;  /* 0x0000001fff657424 */ /* 0x000fe400078e00ff */
[----:B------:R-:W-:-:S02]  /*1a630*/  IMAD.MOV.U32 R102, RZ, RZ, -0x1 ;  /* 0xffffffffff667424 */ /* 0x000fc400078e00ff */
        /* <DEDUP_REMOVED lines=13> */
[----:B-1----:R-:W-:Y:S01]  /*1a710*/  FADD.FTZ R103, R97, R152 ;  /* 0x0000009861677221 */ /* 0x002fe20000010000 */
[----:B------:R-:W-:Y:S01]  /*1a720*/  MOV R98, 0x1a780 ;  /* 0x0001a78000627802 */ /* 0x000fe20000000f00 */
[----:B------:R-:W-:-:S02]  /*1a730*/  IMAD.MOV.U32 R152, RZ, RZ, 0x10 ;  /* 0x00000010ff987424 */ /* 0x000fc400078e00ff */
[----:B0-----:R-:W-:Y:S02]  /*1a740*/  IMAD.MOV.U32 R101, RZ, RZ, 0x1f ;  /* 0x0000001fff657424 */ /* 0x001fe400078e00ff */
[----:B------:R-:W-:Y:S02]  /*1a750*/  IMAD.MOV.U32 R102, RZ, RZ, -0x1 ;  /* 0xffffffffff667424 */ /* 0x000fe400078e00ff */
[----:B------:R-:W-:Y:S02]  /*1a760*/  IMAD.MOV.U32 R97, RZ, RZ, R103 ;  /* 0x000000ffff617224 */ /* 0x000fe400078e0067 */
[----:B------:R-:W-:Y:S05]  /*1a770*/  CALL.REL.NOINC `($__internal_28_$__cuda_sm70_shflsync_bfly_p) ;  /* 0x0000001000007944 */ /* 0x000fea0003c00000 */
[----:B01----:R-:W-:Y:S05]  /*1a780*/  BRA `(.L_x_9054) ;  /* 0xffffe60000007947 */ /* 0x003fea000383ffff */
        .weak           $__internal_28_$__cuda_sm70_shflsync_bfly_p
        .type           $__internal_28_$__cuda_sm70_shflsync_bfly_p,@function
        .size           $__internal_28_$__cuda_sm70_shflsync_bfly_p,(.L_x_26488 - $__internal_28_$__cuda_sm70_shflsync_bfly_p)
$__internal_28_$__cuda_sm70_shflsync_bfly_p:
[----:B------:R-:W-:Y:S01]  /*1a790*/  IMAD.MOV.U32 R99, RZ, RZ, 0x0 ;  /* 0x00000000ff637424 */ /* 0x000fe200078e00ff */
[----:B------:R-:W-:Y:S04]  /*1a7a0*/  WARPSYNC R102 ;  /* 0x0000006600007348 */ /* 0x000fe80003800000 */
[----:B------:R0:W1:Y:S01]  /*1a7b0*/  SHFL.BFLY PT, R152, R97, R152, R101 ;  /* 0x0c00009861987389 */ /* 0x00006200000e0065 */
[----:B------:R-:W-:Y:S05]  /*1a7c0*/  RET.REL.NODEC R98 `(_ZN10layer_norm31ln_parallel_residual_fwd_kernelINS_13Kernel_traitsI13__nv_bfloat16S2_fS2_fjLj8192ELj1ELj1ELj8ELj16ENS_18Kernel_traits_baseILj8192ES2_S2_fS2_fjLj256EEEEELb1ELb0ELb0EEEvNS_9FwdParamsE) ;  /* 0xfffe583062007950 */ /* 0x000fea0003c3ffff */
.L_x_9055:
        /* <DEDUP_REMOVED lines=11> */
.L_x_26488:


//--------------------- .text._ZN10layer_norm31ln_parallel_residual_fwd_kernelINS_13Kernel_traitsI13__nv_bfloat16S2_fS2_fjLj8192ELj1ELj1ELj8ELj16ENS_18Kernel_traits_baseILj8192ES2_S2_fS2_fjLj256EEEEELb1ELb0ELb1EEEvNS_9FwdParamsE --------------------------
	.section	.text._ZN10layer_norm31ln_parallel_residual_fwd_kernelINS_13Kernel_traitsI13__nv_bfloat16S2_fS2_fjLj8192ELj1ELj1ELj8ELj16ENS_18Kernel_traits_baseILj8192ES2_S2_fS2_fjLj256EEEEELb1ELb0ELb1EEEvNS_9FwdParamsE,"ax",@progbits
	.sectioninfo	@"SHI_REGISTERS=221"
	.align	128
        .global         _ZN10layer_norm31ln_parallel_residual_fwd_kernelINS_13Kernel_traitsI13__nv_bfloat16S2_fS2_fjLj8192ELj1ELj1ELj8ELj16ENS_18Kernel_traits_baseILj8192ES2_S2_fS2_fjLj256EEEEELb1ELb0ELb1EEEvNS_9FwdParamsE
        .type           _ZN10layer_norm31ln_parallel_residual_fwd_kernelINS_13Kernel_traitsI13__nv_bfloat16S2_fS2_fjLj8192ELj1ELj1ELj8ELj16ENS_18Kernel_traits_baseILj8192ES2_S2_fS2_fjLj256EEEEELb1ELb0ELb1EEEvNS_9FwdParamsE,@function
        .size           _ZN10layer_norm31ln_parallel_residual_fwd_kernelINS_13Kernel_traitsI13__nv_bfloat16S2_fS2_fjLj8192ELj1ELj1ELj8ELj16ENS_18Kernel_traits_baseILj8192ES2_S2_fS2_fjLj256EEEEELb1ELb0ELb1EEEvNS_9FwdParamsE,(.L_x_26489 - _ZN10layer_norm31ln_parallel_residual_fwd_kernelINS_13Kernel_traitsI13__nv_bfloat16S2_fS2_fjLj8192ELj1ELj1ELj8ELj16ENS_18Kernel_traits_baseILj8192ES2_S2_fS2_fjLj256EEEEELb1ELb0ELb1EEEvNS_9FwdParamsE)
        .other          _ZN10layer_norm31ln_parallel_residual_fwd_kernelINS_13Kernel_traitsI13__nv_bfloat16S2_fS2_fjLj8192ELj1ELj1ELj8ELj16ENS_18Kernel_traits_baseILj8192ES2_S2_fS2_fjLj256EEEEELb1ELb0ELb1EEEvNS_9FwdParamsE,@"STO_CUDA_ENTRY STV_DEFAULT"
_ZN10layer_norm31ln_parallel_residual_fwd_kernelINS_13Kernel_traitsI13__nv_bfloat16S2_fS2_fjLj8192ELj1ELj1ELj8ELj16ENS_18Kernel_traits_baseILj8192ES2_S2_fS2_fjLj256EEEEELb1ELb0ELb1EEEvNS_9FwdParamsE:
.text._ZN10layer_norm31ln_parallel_residual_fwd_kernelINS_13Kernel_traitsI13__nv_bfloat16S2_fS2_fjLj8192ELj1ELj1ELj8ELj16ENS_18Kernel_traits_baseILj8192ES2_S2_fS2_fjLj256EEEEELb1ELb0ELb1EEEvNS_9FwdParamsE:
[----:B------:R-:W-:Y:S02]  /*0000*/  IMAD.MOV.U32 R1, RZ, RZ, c[0x0][0x28] ;  /* 0x00000a00ff017624 */ /* 0x000fe400078e00ff */
[----:B------:R-:W0:Y:S01]  /*0010*/  S2R R161, SR_TID.X ;  /* 0x0000000000a17919 */ /* 0x000e220000002100 */
[----:B------:R-:W-:Y:S01]  /*0020*/  ISETP.NE.U32.AND P1, PT, RZ, c[0x0][0x220], PT ;  /* 0x00008800ff007a0c */ /* 0x000fe20003f25070 */
[----:B------:R-:W-:Y:S01]  /*0030*/  ULDC.U8 UR4, c[0x0][0x244] ;  /* 0x0000910000047ab9 */ /* 0x000fe20000000000 */
[----:B------:R-:W-:Y:S01]  /*0040*/  IMAD.MOV.U32 R192, RZ, RZ, c[0x0][0x238] ;  /* 0x00008e00ffc07624 */ /* 0x000fe200078e00ff */
[----:B------:R-:W-:Y:S01]  /*0050*/  ISETP.NE.AND P2, PT, RZ, UR4, PT ;  /* 0x00000004ff007c0c */ /* 0x000fe2000bf45270 */
[----:B------:R-:W-:Y:S01]  /*0060*/  IMAD.MOV.U32 R193, RZ, RZ, c[0x0][0x23c] ;  /* 0x00008f00ffc17624 */ /* 0x000fe200078e00ff */
[----:B------:R-:W-:Y:S02]  /*0070*/  ISETP.NE.AND.EX P1, PT, RZ, c[0x0][0x224], PT, P1 ;  /* 0x00008900ff007a0c */ /* 0x000fe40003f25310 */
[----:B------:R-:W-:Y:S01]  /*0080*/  ISETP.NE.U32.AND P0, PT, RZ, c[0x0][0x218], PT ;  /* 0x00008600ff007a0c */ /* 0x000fe20003f05070 */
[----:B------:R-:W-:Y:S01]  /*0090*/  IMAD.MOV.U32 R21, RZ, RZ, 0x10 ;  /* 0x00000010ff157424 */ /* 0x000fe200078e00ff */
[----:B------:R-:W-:-:S02]  /*00a0*/  ULDC.64 UR4, c[0x0][0x118] ;  /* 0x0000460000047ab9 */ /* 0x000fc40000000a00 */
[----:B------:R-:W-:Y:S01]  /*00b0*/  ISETP.NE.AND.EX P0, PT, RZ, c[0x0][0x21c], PT, P0 ;  /* 0x00008700ff007a0c */ /* 0x000fe20003f05300 */
[----:B------:R-:W-:Y:S02]  /*00c0*/  IMAD.MOV.U32 R132, RZ, RZ, c[0x0][0x230] ;  /* 0x00008c00ff847624 */ /* 0x000fe400078e00ff */
[----:B------:R-:W-:Y:S02]  /*00d0*/  IMAD.MOV.U32 R133, RZ, RZ, c[0x0][0x234] ;  /* 0x00008d00ff857624 */ /* 0x000fe400078e00ff */
[----:B------:R-:W-:Y:S02]  /*00e0*/  @P2 IMAD.MOV.U32 R4, RZ, RZ, R192 ;  /* 0x000000ffff042224 */ /* 0x000fe400078e00c0 */
[----:B------:R-:W-:Y:S02]  /*00f0*/  @P2 IMAD.MOV.U32 R5, RZ, RZ, R193 ;  /* 0x000000ffff052224 */ /* 0x000fe400078e00c1 */
[----:B------:R-:W5:Y:S01]  /*0100*/  @P2 LDG.E.64 R132, [R132.64] ;  /* 0x0000000484842981 */ /* 0x000f62000c1e1b00 */
[----:B0-----:R-:W-:-:S03]  /*0110*/  LOP3.LUT R126, R161, 0xff, RZ, 0xc0, !PT ;  /* 0x000000ffa17e7812 */ /* 0x001fc600078ec0ff */
[----:B------:R0:W5:Y:S02]  /*0120*/  @P2 LDG.E.64 R22, [R4.64] ;  /* 0x0000000404162981 */ /* 0x000164000c1e1b00 */
[----:B------:R-:W-:-:S05]  /*0130*/  IMAD.SHL.U32 R16, R126, 0x10, RZ ;  /* 0x000000107e107824 */ /* 0x000fca00078e00ff */
[----:B------:R-:W-:Y:S01]  /*0140*/  IADD3 R18, P3, R16, c[0x0][0x220], RZ ;  /* 0x0000880010127a10 */ /* 0x000fe20007f7e0ff */
[----:B------:R-:W-:-:S04]  /*0150*/  @P1 IMAD.WIDE.U32 R44, R126, R21, c[0x0][0x220] ;  /* 0x000088007e2c1625 */ /* 0x000fc800078e0015 */
[----:B------:R-:W-:Y:S02]  /*0160*/  IMAD.WIDE.U32 R2, R126, R21, c[0x0][0x218] ;  /* 0x000086007e027625 */ /* 0x000fe400078e0015 */
[----:B------:R-:W5:Y:S02]  /*0170*/  @P1 LDG.E.128 R44, [R44.64+0x3000] ;  /* 0x003000042c2c1981 */ /* 0x000f64000c1e1d00 */
[----:B------:R-:W-:Y:S02]  /*0180*/  IMAD.X R19, RZ, RZ, c[0x0][0x224], P3 ;  /* 0x00008900ff137624 */ /* 0x000fe400018e06ff */
[----:B------:R1:W5:Y:S04]  /*0190*/  @P0 LDG.E.128 R12, [R2.64] ;  /* 0x00000004020c0981 */ /* 0x000368000c1e1d00 */
[----:B------:R1:W5:Y:S04]  /*01a0*/  @P0 LDG.E.128 R8, [R2.64+0x1000] ;  /* 0x0010000402080981 */ /* 0x000368000c1e1d00 */
[----:B0-----:R1:W5:Y:S04]  /*01b0*/  @P0 LDG.E.128 R4, [R2.64+0x2000] ;  /* 0x0020000402040981 */ /* 0x001368000c1e1d00 */
[----:B------:R1:W5:Y:S04]  /*01c0*/  @P0 LDG.E.128 R60, [R2.64+0x3000] ;  /* 0x00300004023c0981 */ /* 0x000368000c1e1d00 */
[----:B------:R1:W5:Y:S04]  /*01d0*/  @P1 LDG.E.128 R56, [R18.64] ;  /* 0x0000000412381981 */ /* 0x000368000c1e1d00 */
[----:B------:R1:W5:Y:S04]  /*01e0*/  @P1 LDG.E.128 R52, [R18.64+0x1000] ;  /* 0x0010000412341981 */ /* 0x000368000c1e1d00 */
[----:B------:R1:W5:Y:S04]  /*01f0*/  @P1 LDG.E.128 R48, [R18.64+0x2000] ;  /* 0x0020000412301981 */ /* 0x000368000c1e1d00 */
[----:B------:R-:W0:Y:S01]  /*0200*/  S2R R0, SR_CTAID.X ;  /* 0x0000000000007919 */ /* 0x000e220000002500 */
[----:B------:R-:W-:-:S02]  /*0210*/  IADD3 R16, P4, R16, c[0x0][0x1b8], RZ ;  /* 0x00006e0010107a10 */ /* 0x000fc40007f9e0ff */
[----:B0-----:R-:W-:-:S04]  /*0220*/  LEA.HI R157, R161, R0, RZ, 0x18 ;  /* 0x00000000a19d7211 */ /* 0x001fc800078fc0ff */
[----:B------:R-:W-:Y:S01]  /*0230*/  ISETP.GE.AND P3, PT, R157, c[0x0][0x164], PT ;  /* 0x000059009d007a0c */ /* 0x000fe20003f66270 */
[----:B------:R-:W-:-:S12]  /*0240*/  IMAD.X R17, RZ, RZ, c[0x0][0x1bc], P4 ;  /* 0x00006f00ff117624 */ /* 0x000fd800020e06ff */
[----:B------:R-:W-:Y:S05]  /*0250*/  @P3 EXIT ;  /* 0x000000000000394d */ /* 0x000fea0003800000 */
[----:B-1---5:R-:W-:Y:S01]  /*0260*/  @P2 IADD3 R192, P3, R22, c[0x0][0x240], RZ ;  /* 0x0000900016c02a10 */ /* 0x022fe20007f7e0ff */
        /* <DEDUP_REMOVED lines=9> */
[----:B------:R-:W-:Y:S02]  /*0300*/  SHF.R.U32.HI R159, RZ, 0x2, R193 ;  /* 0x00000002ff9f7819 */ /* 0x000fe400000116c1 */
[----:B------:R-:W-:Y:S01]  /*0310*/  IADD3 R125, R133, -0x4498517b, RZ ;  /* 0xbb67ae85857d7810 */ /* 0x000fe20007ffe0ff */
[----:B------:R1:W5:Y:S01]  /*0320*/  LDG.E.128 R96, [R2.64] ;  /* 0x0000000402607981 */ /* 0x000362000c1e1d00 */
[----:B------:R-:W-:-:S03]  /*0330*/  LOP3.LUT R20, R19, R159, R132, 0x96, !PT ;  /* 0x0000009f13147212 */ /* 0x000fc600078e9684 */
[----:B------:R1:W5:Y:S01]  /*0340*/  LDG.E.128 R92, [R2.64+0x1000] ;  /* 0x00100004025c7981 */ /* 0x000362000c1e1d00 */
[----:B0-----:R-:W-:-:S03]  /*0350*/  IMAD.WIDE.U32 R16, R160, -0x2daee0ad, RZ ;  /* 0xd2511f53a0107825 */ /* 0x001fc600078e00ff */
[----:B------:R1:W5:Y:S02]  /*0360*/  LDG.E.128 R88, [R2.64+0x2000] ;  /* 0x0020000402587981 */ /* 0x000364000c1e1d00 */
[----:B------:R-:W-:Y:S02]  /*0370*/  LOP3.LUT R0, R17, R133, RZ, 0x3c, !PT ;  /* 0x0000008511007212 */ /* 0x000fe400078e3cff */
[----:B------:R1:W5:Y:S01]  /*0380*/  LDG.E.128 R84, [R2.64+0x3000] ;  /* 0x0030000402547981 */ /* 0x000362000c1e1d00 */
[----:B------:R-:W-:Y:S01]  /*0390*/  IMAD.WIDE.U32 R20, R20, -0x2daee0ad, RZ ;  /* 0xd2511f5314147825 */ /* 0x000fe200078e00ff */
[----:B------:R-:W-:-:S04]  /*03a0*/  IADD3 R124, R132, -0x61c88647, RZ ;  /* 0x9e3779b9847c7810 */ /* 0x000fc80007ffe0ff */
[----:B------:R-:W-:Y:S01]  /*03b0*/  LOP3.LUT R19, R21, R16, R125, 0x96, !PT ;  /* 0x0000001015137212 */ /* 0x000fe200078e967d */
[----:B-1----:R-:W-:-:S05]  /*03c0*/  IMAD.WIDE.U32 R2, R0, -0x326172a9, RZ ;  /* 0xcd9e8d5700027825 */ /* 0x002fca00078e00ff */
[----:B------:R-:W-:Y:S01]  /*03d0*/  LOP3.LUT R16, R3, R124, R18, 0x96, !PT ;  /* 0x0000007c03107212 */ /* 0x000fe200078e9612 */
[----:B------:R-:W-:Y:S01]  /*03e0*/  IMAD.WIDE.U32 R18, R19, -0x326172a9, RZ ;  /* 0xcd9e8d5713127825 */ /* 0x000fe200078e00ff */
[----:B------:R-:W-:Y:S02]  /*03f0*/  IADD3 R123, R132, 0x3c6ef372, RZ ;  /* 0x3c6ef372847b7810 */ /* 0x000fe40007ffe0ff */
[----:B------:R-:W-:Y:S01]  /*0400*/  IADD3 R122, R133, 0x76cf5d0a, RZ ;  /* 0x76cf5d0a857a7810 */ /* 0x000fe20007ffe0ff */
        /* <DEDUP_REMOVED lines=34> */
[----:B------:R-:W-:Y:S02]  /*0630*/  IADD3 R35, R132, -0xe443238, RZ ;  /* 0xf1bbcdc884237810 */ /* 0x000fe40007ffe0ff */
[----:B------:R-:W-:Y:S01]  /*0640*/  IADD3 R34, R133, -0x24c28bd8, RZ ;  /* 0xdb3d742885227810 */ /* 0x000fe20007ffe0ff */
[----:B------:R-:W-:Y:S01]  /*0650*/  IMAD.HI.U32 R3, R169, -0x2daee0ad, RZ ;  /* 0xd2511f53a9037827 */ /* 0x000fe200078e00ff */
[----:B------:R-:W-:Y:S01]  /*0660*/  @!P1 CS2R R48, SRZ ;  /* 0x0000000000309805 */ /* 0x000fe2000001ff00 */
[----:B------:R-:W-:Y:S01]  /*0670*/  LOP3.LUT R158, R0, R20, R35, 0x96, !PT ;  /* 0x00000014009e7212 */ /* 0x000fe200078e9623 */
[----:B------:R-:W-:Y:S02]  /*0680*/  @!P0 CS2R R12, SRZ ;  /* 0x00000000000c8805 */ /* 0x000fe4000001ff00 */
[----:B------:R-:W-:Y:S01]  /*0690*/  LOP3.LUT R156, R3, R2, R34, 0x96, !PT ;  /* 0x00000002039c7212 */ /* 0x000fe200078e9622 */
        /* <DEDUP_REMOVED lines=12> */
[--C-:B------:R-:W-:Y:S01]  /*0760*/  PRMT R144, RZ, 0x5410, R48.reuse ;  /* 0x00005410ff907816 */ /* 0x100fe20000000030 */
[----:B------:R-:W-:Y:S01]  /*0770*/  @!P1 CS2R R44, SRZ ;  /* 0x00000000002c9805 */ /* 0x000fe2000001ff00 */
[----:B------:R-:W-:Y:S01]  /*0780*/  PRMT R145, RZ, 0x7610, R48 ;  /* 0x00007610ff917816 */ /* 0x000fe20000000030 */
[----:B------:R-:W-:Y:S01]  /*0790*/  @!P1 CS2R R46, SRZ ;  /* 0x00000000002e9805 */ /* 0x000fe2000001ff00 */
[--C-:B------:R-:W-:Y:S01]  /*07a0*/  PRMT R146, RZ, 0x5410, R49.reuse ;  /* 0x00005410ff927816 */ /* 0x100fe20000000031 */
[----:B------:R-:W-:Y:S01]  /*07b0*/  IMAD R168, R168, -0x326172a9, RZ ;  /* 0xcd9e8d57a8a87824 */ /* 0x000fe200078e02ff */
[----:B------:R-:W-:Y:S01]  /*07c0*/  PRMT R147, RZ, 0x7610, R49 ;  /* 0x00007610ff937816 */ /* 0x000fe20000000031 */
[----:B------:R-:W-:Y:S01]  /*07d0*/  IMAD R169, R169, -0x2daee0ad, RZ ;  /* 0xd2511f53a9a97824 */ /* 0x000fe200078e02ff */
[----:B------:R-:W-:Y:S01]  /*07e0*/  IADD3 R150, R133, -0x695add53, RZ ;  /* 0x96a522ad85967810 */ /* 0x000fe20007ffe0ff */
[----:B------:R-:W-:Y:S01]  /*07f0*/  IMAD.HI.U32 R48, R158, -0x2daee0ad, RZ ;  /* 0xd2511f539e307827 */ /* 0x000fe200078e00ff */
[----:B------:R-:W-:-:S03]  /*0800*/  IADD3 R151, R132, -0x700cb87f, RZ ;  /* 0x8ff3478184977810 */ /* 0x000fc60007ffe0ff */
[----:B------:R-:W-:Y:S01]  /*0810*/  IMAD.HI.U32 R49, R156, -0x326172a9, RZ ;  /* 0xcd9e8d579c317827 */ /* 0x000fe200078e00ff */
[--C-:B------:R-:W-:Y:S01]  /*0820*/  PRMT R33, RZ, 0x5410, R12.reuse ;  /* 0x00005410ff217816 */ /* 0x100fe2000000000c */
[----:B------:R-:W-:Y:S01]  /*0830*/  HFMA2.MMA R170, -RZ, RZ, 0, 5.9604644775390625e-08 ;  /* 0x00000001ffaa7435 */ /* 0x000fe200000001ff */
        /* <DEDUP_REMOVED lines=10> */
[----:B------:R-:W-:Y:S01]  /*08e0*/  PRMT R18, RZ, 0x7610, R11 ;  /* 0x00007610ff127816 */ /* 0x000fe2000000000b */
[----:B------:R-:W-:Y:S01]  /*08f0*/  IMAD.MOV.U32 R155, RZ, RZ, RZ ;  /* 0x000000ffff9b7224 */ /* 0x000fe200078e00ff */
[--C-:B------:R-:W-:Y:S01]  /*0900*/  PRMT R25, RZ, 0x5410, R8.reuse ;  /* 0x00005410ff197816 */ /* 0x100fe20000000008 */
[----:B------:R-:W-:Y:S01]  /*0910*/  IMAD R158, R158, -0x2daee0ad, RZ ;  /* 0xd2511f539e9e7824 */ /* 0x000fe200078e02ff */
[----:B------:R-:W-:Y:S01]  /*0920*/  PRMT R24, RZ, 0x7610, R8 ;  /* 0x00007610ff187816 */ /* 0x000fe20000000008 */
[----:B------:R-:W-:Y:S01]  /*0930*/  IMAD R156, R156, -0x326172a9, RZ ;  /* 0xcd9e8d579c9c7824 */ /* 0x000fe200078e02ff */
        /* <DEDUP_REMOVED lines=38> */
[----:B------:R-:W-:Y:S02]  /*0ba0*/  LOP3.LUT R169, R48, R169, R150, 0x96, !PT ;  /* 0x000000a930a97212 */ /* 0x000fe400078e9696 */
[----:B------:R-:W-:Y:S02]  /*0bb0*/  LOP3.LUT R168, R49, R168, R151, 0x96, !PT ;  /* 0x000000a831a87212 */ /* 0x000fe400078e9697 */
[----:B------:R-:W-:Y:S02]  /*0bc0*/  LOP3.LUT R192, R192, 0x3, RZ, 0xc0, !PT ;  /* 0x00000003c0c07812 */ /* 0x000fe400078ec0ff */
        /* <DEDUP_REMOVED lines=8> */
.L_x_9575:
[----:B------:R-:W-:Y:S01]  /*0c50*/  ISETP.NE.U32.AND P0, PT, RZ, c[0x0][0x180], PT ;  /* 0x00006000ff007a0c */ /* 0x000fe20003f05070 */
[----:B------:R-:W-:Y:S01]  /*0c60*/  IMAD R44, R157, c[0x0][0x168], RZ ;  /* 0x00005a009d2c7a24 */ /* 0x000fe200078e02ff */
[----:B------:R-:W-:Y:S01]  /*0c70*/  ISETP.NE.U32.AND P1, PT, RZ, c[0x0][0x178], PT ;  /* 0x00005e00ff007a0c */ /* 0x000fe20003f25070 */
[----:B------:R-:W-:Y:S01]  /*0c80*/  IMAD.MOV.U32 R167, RZ, RZ, 0x10 ;  /* 0x00000010ffa77424 */ /* 0x000fe200078e00ff */
[----:B------:R-:W-:-:S02]  /*0c90*/  ISETP.NE.AND.EX P0, PT, RZ, c[0x0][0x184], PT, P0 ;  /* 0x00006100ff007a0c */ /* 0x000fc40003f05300 */
[----:B------:R-:W-:Y:S02]  /*0ca0*/  SHF.R.S32.HI R45, RZ, 0x1f, R44 ;  /* 0x0000001fff2d7819 */ /* 0x000fe4000001142c */
[----:B------:R-:W-:Y:S02]  /*0cb0*/  ISETP.NE.AND.EX P2, PT, RZ, c[0x0][0x17c], PT, P1 ;  /* 0x00005f00ff007a0c */ /* 0x000fe40003f45310 */
[----:B------:R-:W-:Y:S02]  /*0cc0*/  LEA.HI R45, R45, R44, RZ, 0x3 ;  /* 0x0000002c2d2d7211 */ /* 0x000fe400078f18ff */
[----:B------:R-:W-:Y:S02]  /*0cd0*/  LOP3.LUT R178, R178, 0xffffffdf, RZ, 0xc0, !PT ;  /* 0xffffffdfb2b27812 */ /* 0x000fe400078ec0ff */
[----:B------:R-:W-:-:S03]  /*0ce0*/  LEA.HI.SX32 R187, R45, R126, 0x1d ;  /* 0x0000007e2dbb7211 */ /* 0x000fc600078feaff */
[----:B------:R-:W-:Y:S02]  /*0cf0*/  @P0 IMAD.MOV.U32 R48, RZ, RZ, 0x20 ;  /* 0x00000020ff300424 */ /* 0x000fe400078e00ff */
[CC--:B------:R-:W-:Y:S01]  /*0d00*/  IMAD.WIDE.U32 R44, R187.reuse, R167.reuse, c[0x0][0x170] ;  /* 0x00005c00bb2c7625 */ /* 0x0c0fe200078e00a7 */
[----:B------:R-:W-:Y:S01]  /*0d10*/  ISETP.NE.AND P1, PT, R192, 0x1, PT ;  /* 0x00000001c000780c */ /* 0x000fe20003f25270 */
[----:B------:R-:W-:Y:S01]  /*0d20*/  BSSY B0, `(.L_x_9056) ;  /* 0x0000013000007945 */ /* 0x000fe20003800000 */
[----:B------:R-:W-:Y:S01]  /*0d30*/  @P2 LOP3.LUT R178, R178, 0x20, RZ, 0xfc, !PT ;  /* 0x00000020b2b22812 */ /* 0x000fe200078efcff */
[C---:B------:R-:W-:Y:S02]  /*0d40*/  @P2 IMAD.WIDE.U32 R50, R187.reuse, R167, c[0x0][0x178] ;  /* 0x00005e00bb322625 */ /* 0x040fe400078e00a7 */
[----:B-----5:R-:W5:Y:S02]  /*0d50*/  LDG.E.128 R44, [R44.64] ;  /* 0x000000042c2c7981 */ /* 0x020f64000c1e1d00 */
[----:B------:R-:W-:-:S02]  /*0d60*/  @P0 IMAD.WIDE.U32 R48, R187, R48, c[0x0][0x180] ;  /* 0x00006000bb300625 */ /* 0x000fc400078e0030 */
[----:B------:R0:W5:Y:S04]  /*0d70*/  @P2 LDG.E.128 R80, [R50.64] ;  /* 0x0000000432502981 */ /* 0x000168000c1e1d00 */
[----:B------:R0:W5:Y:S04]  /*0d80*/  @P0 LDG.E.128 R76, [R48.64] ;  /* 0x00000004304c0981 */ /* 0x000168000c1e1d00 */
[----:B------:R0:W5:Y:S01]  /*0d90*/  @P0 LDG.E.128 R72, [R48.64+0x10] ;  /* 0x0000100430480981 */ /* 0x000162000c1e1d00 */
        /* <DEDUP_REMOVED lines=10> */
.L_x_9057:
[----:B------:R-:W-:Y:S02]  /*0e40*/  IMAD.MOV.U32 R56, RZ, RZ, R156 ;  /* 0x000000ffff387224 */ /* 0x000fe400078e009c */
.L_x_9058:
[----:B------:R-:W-:Y:S05]  /*0e50*/  BSYNC B0 ;  /* 0x0000000000007941 */ /* 0x000fea0003800000 */
.L_x_9056:
        /* <DEDUP_REMOVED lines=16> */
.L_x_9062:
[----:B------:R-:W-:Y:S05]  /*0f60*/  BSYNC B1 ;  /* 0x0000000000017941 */ /* 0x000fea0003800000 */
.L_x_9061:
        /* <DEDUP_REMOVED lines=44> */
.L_x_9060:
[----:B------:R-:W-:Y:S05]  /*1230*/  BSYNC B0 ;  /* 0x0000000000007941 */ /* 0x000fea0003800000 */
.L_x_9059:
        /* <DEDUP_REMOVED lines=17> */
.L_x_9063:
        /* <DEDUP_REMOVED lines=12> */
.L_x_9066:
[----:B------:R-:W-:Y:S02]  /*1410*/  IMAD.MOV.U32 R56, RZ, RZ, R156 ;  /* 0x000000ffff387224 */ /* 0x000fe400078e009c */
.L_x_9067:
[----:B------:R-:W-:Y:S05]  /*1420*/  BSYNC B0 ;  /* 0x0000000000007941 */ /* 0x000fea0003800000 */
.L_x_9065:
        /* <DEDUP_REMOVED lines=16> */
.L_x_9071:
[----:B------:R-:W-:Y:S05]  /*1530*/  BSYNC B1 ;  /* 0x0000000000017941 */ /* 0x000fea0003800000 */
.L_x_9070:
        /* <DEDUP_REMOVED lines=44> */
.L_x_9069:
[----:B------:R-:W-:Y:S05]  /*1800*/  BSYNC B0 ;  /* 0x0000000000007941 */ /* 0x000fea0003800000 */
.L_x_9068:
        /* <DEDUP_REMOVED lines=9> */
.L_x_9064:
        /* <DEDUP_REMOVED lines=12> */
.L_x_9073:
[----:B------:R-:W-:Y:S02]  /*1960*/  IMAD.MOV.U32 R56, RZ, RZ, R156 ;  /* 0x000000ffff387224 */ /* 0x000fe400078e009c */
.L_x_9074:
[----:B------:R-:W-:Y:S05]  /*1970*/  BSYNC B0 ;  /* 0x0000000000007941 */ /* 0x000fea0003800000 */
.L_x_9072:
        /* <DEDUP_REMOVED lines=16> */
.L_x_9078:
[----:B------:R-:W-:Y:S05]  /*1a80*/  BSYNC B1 ;  /* 0x0000000000017941 */ /* 0x000fea0003800000 */
.L_x_9077:
        /* <DEDUP_REMOVED lines=44> */
.L_x_9076:
[----:B------:R-:W-:Y:S05]  /*1d50*/  BSYNC B0 ;  /* 0x0000000000007941 */ /* 0x000fea0003800000 */
.L_x_9075:
        /* <DEDUP_REMOVED lines=14> */
.L_x_9079:
        /* <DEDUP_REMOVED lines=12> */
.L_x_9082:
[----:B------:R-:W-:Y:S02]  /*1f00*/  IMAD.MOV.U32 R56, RZ, RZ, R156 ;  /* 0x000000ffff387224 */ /* 0x000fe400078e009c */
.L_x_9083:
[----:B------:R-:W-:Y:S05]  /*1f10*/  BSYNC B0 ;  /* 0x0000000000007941 */ /* 0x000fea0003800000 */
.L_x_9081:
        /* <DEDUP_REMOVED lines=16> */
.L_x_9087:
[----:B------:R-:W-:Y:S05]  /*2020*/  BSYNC B1 ;  /* 0x0000000000017941 */ /* 0x000fea0003800000 */
.L_x_9086:
        /* <DEDUP_REMOVED lines=44> */
.L_x_9085:
[----:B------:R-:W-:Y:S05]  /*22f0*/  BSYNC B0 ;  /* 0x0000000000007941 */ /* 0x000fea0003800000 */
.L_x_9084:
        /* <DEDUP_REMOVED lines=9> */
.L_x_9080:
        /* <DEDUP_REMOVED lines=12> */
.L_x_9089:
[----:B------:R-:W-:Y:S02]  /*2450*/  MOV R56, R156 ;  /* 0x0000009c00387202 */ /* 0x000fe40000000f00 */
.L_x_9090:
[----:B------:R-:W-:Y:S05]  /*2460*/  BSYNC B0 ;  /* 0x0000000000007941 */ /* 0x000fea0003800000 */
.L_x_9088:
        /* <DEDUP_REMOVED lines=16> */
.L_x_9094:
[----:B------:R-:W-:Y:S05]  /*2570*/  BSYNC B1 ;  /* 0x0000000000017941 */ /* 0x000fea0003800000 */
.L_x_9093:
        /* <DEDUP_REMOVED lines=44> */
.L_x_9092:
[----:B------:R-:W-:Y:S05]  /*2840*/  BSYNC B0 ;  /* 0x0000000000007941 */ /* 0x000fea0003800000 */
.L_x_9091:
        /* <DEDUP_REMOVED lines=14> */
.L_x_9095:
        /* <DEDUP_REMOVED lines=12> */
.L_x_9098:
[----:B------:R-:W-:Y:S02]  /*29f0*/  IMAD.MOV.U32 R56, RZ, RZ, R156 ;  /* 0x000000ffff387224 */ /* 0x000fe400078e009c */
.L_x_9099:
[----:B------:R-:W-:Y:S05]  /*2a00*/  BSYNC B0 ;  /* 0x0000000000007941 */ /* 0x000fea0003800000 */
.L_x_9097:
        /* <DEDUP_REMOVED lines=16> */
.L_x_9103:
[----:B------:R-:W-:Y:S05]  /*2b10*/  BSYNC B1 ;  /* 0x0000000000017941 */ /* 0x000fea0003800000 */
.L_x_9102:
        /* <DEDUP_REMOVED lines=44> */
.L_x_9101:
[----:B------:R-:W-:Y:S05]  /*2de0*/  BSYNC B0 ;  /* 0x0000000000007941 */ /* 0x000fea0003800000 */
.L_x_9100:
        /* <DEDUP_REMOVED lines=9> */
.L_x_9096:
        /* <DEDUP_REMOVED lines=12> */
.L_x_9105:
[----:B------:R-:W-:Y:S02]  /*2f40*/  IMAD.MOV.U32 R56, RZ, RZ, R156 ;  /* 0x000000ffff387224 */ /* 0x000fe400078e009c */
.L_x_9106:
[----:B------:R-:W-:Y:S05]  /*2f50*/  BSYNC B0 ;  /* 0x0000000000007941 */ /* 0x000fea0003800000 */
.L_x_9104:
        /* <DEDUP_REMOVED lines=16> */
.L_x_9110:
[----:B------:R-:W-:Y:S05]  /*3060*/  BSYNC B1 ;  /* 0x0000000000017941 */ /* 0x000fea0003800000 */
.L_x_9109:
        /* <DEDUP_REMOVED lines=44> */
.L_x_9108:
[----:B------:R-:W-:Y:S05]  /*3330*/  BSYNC B0 ;  /* 0x0000000000007941 */ /* 0x000fea0003800000 */
.L_x_9107:
        /* <DEDUP_REMOVED lines=14> */
.L_x_9111:
        /* <DEDUP_REMOVED lines=12> */
.L_x_9114:
[----:B------:R-:W-:Y:S02]  /*34e0*/  IMAD.MOV.U32 R54, RZ, RZ, R156 ;  /* 0x000000ffff367224 */ /* 0x000fe400078e009c */
.L_x_9115:
[----:B------:R-:W-:Y:S05]  /*34f0*/  BSYNC B0 ;  /* 0x0000000000007941 */ /* 0x000fea0003800000 */
.L_x_9113:
        /* <DEDUP_REMOVED lines=16> */
.L_x_9119:
[----:B------:R-:W-:Y:S05]  /*3600*/  BSYNC B1 ;  /* 0x0000000000017941 */ /* 0x000fea0003800000 */
.L_x_9118:
        /* <DEDUP_REMOVED lines=44> */
.L_x_9117:
[----:B------:R-:W-:Y:S05]  /*38d0*/  BSYNC B0 ;  /* 0x0000000000007941 */ /* 0x000fea0003800000 */
.L_x_9116:
        /* <DEDUP_REMOVED lines=9> */
.L_x_9112:
        /* <DEDUP_REMOVED lines=12> */
.L_x_9121:
[----:B------:R-:W-:Y:S02]  /*3a30*/  IMAD.MOV.U32 R54, RZ, RZ, R156 ;  /* 0x000000ffff367224 */ /* 0x000fe400078e009c */
.L_x_9122:
[----:B------:R-:W-:Y:S05]  /*3a40*/  BSYNC B0 ;  /* 0x0000000000007941 */ /* 0x000fea0003800000 */
.L_x_9120:
        /* <DEDUP_REMOVED lines=16> */
.L_x_9126:
[----:B------:R-:W-:Y:S05]  /*3b50*/  BSYNC B1 ;  /* 0x0000000000017941 */ /* 0x000fea0003800000 */
.L_x_9125:
        /* <DEDUP_REMOVED lines=44> */
.L_x_9124:
[----:B------:R-:W-:Y:S05]  /*3e20*/  BSYNC B0 ;  /* 0x0000000000007941 */ /* 0x000fea0003800000 */
.L_x_9123:
        /* <DEDUP_REMOVED lines=9> */
[----:B------:R-:W-:Y:S01]  /*3ec0*/  MOV R44, R45 ;  /* 0x0000002d002c7202 */ /* 0x000fe20000000f00 */
[----:B------:R-:W-:Y:S01]  /*3ed0*/  FADD.FTZ R64, R72, R64 ;  /* 0x0000004048407221 */ /* 0x000fe20000010000 */
[----:B------:R-:W-:Y:S05]  /*3ee0*/  BRA `(.L_x_9128) ;  /* 0x0000055000007947 */ /* 0x000fea0003800000 */
.L_x_9127:
        /* <DEDUP_REMOVED lines=12> */
.L_x_9130:
[----:B------:R-:W-:Y:S02]  /*3fb0*/  IMAD.MOV.U32 R54, RZ, RZ, R156 ;  /* 0x000000ffff367224 */ /* 0x000fe400078e009c */
.L_x_9131:
[----:B------:R-:W-:Y:S05]  /*3fc0*/  BSYNC B0 ;  /* 0x0000000000007941 */ /* 0x000fea0003800000 */
.L_x_9129:
        /* <DEDUP_REMOVED lines=16> */
.L_x_9135:
[----:B------:R-:W-:Y:S05]  /*40d0*/  BSYNC B1 ;  /* 0x0000000000017941 */ /* 0x000fea0003800000 */
.L_x_9134:
        /* <DEDUP_REMOVED lines=44> */
.L_x_9133:
[----:B------:R-:W-:Y:S05]  /*43a0*/  BSYNC B0 ;  /* 0x0000000000007941 */ /* 0x000fea0003800000 */
.L_x_9132:
        /* <DEDUP_REMOVED lines=9> */
.L_x_9128:
        /* <DEDUP_REMOVED lines=12> */
.L_x_9137:
[----:B------:R-:W-:Y:S02]  /*4500*/  IMAD.MOV.U32 R54, RZ, RZ, R156 ;  /* 0x000000ffff367224 */ /* 0x000fe400078e009c */
.L_x_9138:
[----:B------:R-:W-:Y:S05]  /*4510*/  BSYNC B0 ;  /* 0x0000000000007941 */ /* 0x000fea0003800000 */
.L_x_9136:
        /* <DEDUP_REMOVED lines=16> */
.L_x_9142:
[----:B------:R-:W-:Y:S05]  /*4620*/  BSYNC B1 ;  /* 0x0000000000017941 */ /* 0x000fea0003800000 */
.L_x_9141:
        /* <DEDUP_REMOVED lines=44> */
.L_x_9140:
[----:B------:R-:W-:Y:S05]  /*48f0*/  BSYNC B0 ;  /* 0x0000000000007941 */ /* 0x000fea0003800000 */
.L_x_9139:
        /* <DEDUP_REMOVED lines=12> */
.L_x_9143:
        /* <DEDUP_REMOVED lines=12> */
.L_x_9146:
[----:B------:R-:W-:Y:S02]  /*4a80*/  MOV R46, R156 ;  /* 0x0000009c002e7202 */ /* 0x000fe40000000f00 */
.L_x_9147:
[----:B------:R-:W-:Y:S05]  /*4a90*/  BSYNC B0 ;  /* 0x0000000000007941 */ /* 0x000fea0003800000 */
.L_x_9145:
        /* <DEDUP_REMOVED lines=16> */
.L_x_9151:
[----:B------:R-:W-:Y:S05]  /*4ba0*/  BSYNC B1 ;  /* 0x0000000000017941 */ /* 0x000fea0003800000 */
.L_x_9150:
        /* <DEDUP_REMOVED lines=44> */
.L_x_9149:
[----:B------:R-:W-:Y:S05]  /*4e70*/  BSYNC B0 ;  /* 0x0000000000007941 */ /* 0x000fea0003800000 */
.L_x_9148:
        /* <DEDUP_REMOVED lines=9> */
.L_x_9144:
        /* <DEDUP_REMOVED lines=12> */
.L_x_9153:
[----:B------:R-:W-:Y:S02]  /*4fd0*/  IMAD.MOV.U32 R46, RZ, RZ, R156 ;  /* 0x000000ffff2e7224 */ /* 0x000fe400078e009c */
.L_x_9154:
[----:B------:R-:W-:Y:S05]  /*4fe0*/  BSYNC B0 ;  /* 0x0000000000007941 */ /* 0x000fea0003800000 */
.L_x_9152:
        /* <DEDUP_REMOVED lines=16> */
.L_x_9158:
[----:B------:R-:W-:Y:S05]  /*50f0*/  BSYNC B1 ;  /* 0x0000000000017941 */ /* 0x000fea0003800000 */
.L_x_9157:
        /* <DEDUP_REMOVED lines=44> */
.L_x_9156:
[----:B------:R-:W-:Y:S05]  /*53c0*/  BSYNC B0 ;  /* 0x0000000000007941 */ /* 0x000fea0003800000 */
.L_x_9155:
        /* <DEDUP_REMOVED lines=12> */
.L_x_9159:
        /* <DEDUP_REMOVED lines=12> */
.L_x_9162:
[----:B------:R-:W-:Y:S02]  /*5550*/  IMAD.MOV.U32 R46, RZ, RZ, R156 ;  /* 0x000000ffff2e7224 */ /* 0x000fe400078e009c */
.L_x_9163:
[----:B------:R-:W-:Y:S05]  /*5560*/  BSYNC B0 ;  /* 0x0000000000007941 */ /* 0x000fea0003800000 */
.L_x_9161:
        /* <DEDUP_REMOVED lines=16> */
.L_x_9167:
[----:B------:R-:W-:Y:S05]  /*5670*/  BSYNC B1 ;  /* 0x0000000000017941 */ /* 0x000fea0003800000 */
.L_x_9166:
        /* <DEDUP_REMOVED lines=44> */
.L_x_9165:
[----:B------:R-:W-:Y:S05]  /*5940*/  BSYNC B0 ;  /* 0x0000000000007941 */ /* 0x000fea0003800000 */
.L_x_9164:
        /* <DEDUP_REMOVED lines=9> */
.L_x_9160:
        /* <DEDUP_REMOVED lines=12> */
.L_x_9169:
[----:B------:R-:W-:Y:S02]  /*5aa0*/  IMAD.MOV.U32 R46, RZ, RZ, R156 ;  /* 0x000000ffff2e7224 */ /* 0x000fe400078e009c */
.L_x_9170:
[----:B------:R-:W-:Y:S05]  /*5ab0*/  BSYNC B0 ;  /* 0x0000000000007941 */ /* 0x000fea0003800000 */
.L_x_9168:
        /* <DEDUP_REMOVED lines=16> */
.L_x_9174:
[----:B------:R-:W-:Y:S05]  /*5bc0*/  BSYNC B1 ;  /* 0x0000000000017941 */ /* 0x000fea0003800000 */
.L_x_9173:
        /* <DEDUP_REMOVED lines=44> */
.L_x_9172:
[----:B------:R-:W-:Y:S05]  /*5e90*/  BSYNC B0 ;  /* 0x0000000000007941 */ /* 0x000fea0003800000 */
.L_x_9171:
        /* <DEDUP_REMOVED lines=9> */
[----:B------:R-:W-:Y:S02]  /*5f30*/  IMAD.MOV.U32 R56, RZ, RZ, R45 ;  /* 0x000000ffff387224 */ /* 0x000fe400078e002d */
[----:B------:R-:W-:Y:S01]  /*5f40*/  FADD.FTZ R67, R75, R67 ;  /* 0x000000434b437221 */ /* 0x000fe20000010000 */
[----:B------:R-:W-:Y:S05]  /*5f50*/  BRA `(.L_x_9176) ;  /* 0x0000057000007947 */ /* 0x000fea0003800000 */
.L_x_9175:
        /* <DEDUP_REMOVED lines=12> */
.L_x_9178:
[----:B------:R-:W-:Y:S02]  /*6020*/  IMAD.MOV.U32 R52, RZ, RZ, R156 ;  /* 0x000000ffff347224 */ /* 0x000fe400078e009c */
.L_x_9179:
[----:B------:R-:W-:Y:S05]  /*6030*/  BSYNC B0 ;  /* 0x0000000000007941 */ /* 0x000fea0003800000 */
.L_x_9177:
        /* <DEDUP_REMOVED lines=18> */
.L_x_9183:
[----:B------:R-:W-:Y:S05]  /*6160*/  BSYNC B1 ;  /* 0x0000000000017941 */ /* 0x000fea0003800000 */
.L_x_9182:
        /* <DEDUP_REMOVED lines=44> */
.L_x_9181:
[----:B------:R-:W-:Y:S05]  /*6430*/  BSYNC B0 ;  /* 0x0000000000007941 */ /* 0x000fea0003800000 */
.L_x_9180:
        /* <DEDUP_REMOVED lines=9> */
.L_x_9176:
[----:B------:R-:W-:Y:S01]  /*64d0*/  P2R R44, PR, RZ, 0x2 ;  /* 0x00000002ff2c7803 */ /* 0x000fe20000000000 */
[----:B------:R-:W-:Y:S01]  /*64e0*/  HFMA2.MMA R189, -RZ, RZ, 0, 4.76837158203125e-07 ;  /* 0x00000008ffbd7435 */ /* 0x000fe200000001ff */
[C---:B------:R-:W-:Y:S01]  /*64f0*/  LOP3.LUT P1, RZ, R178.reuse, 0x2, RZ, 0xc0, !PT ;  /* 0x00000002b2ff7812 */ /* 0x040fe2000782c0ff */
[----:B------:R-:W-:Y:S01]  /*6500*/  IMAD.MOV.U32 R191, RZ, RZ, 0x20 ;  /* 0x00000020ffbf7424 */ /* 0x000fe200078e00ff */
[----:B------:R-:W-:Y:S02]  /*6510*/  SEL R46, RZ, 0x1000000, P5 ;  /* 0x01000000ff2e7807 */ /* 0x000fe40002800000 */
[----:B------:R-:W-:Y:S01]  /*6520*/  SEL R45, RZ, 0x10000, P4 ;  /* 0x00010000ff2d7807 */ /* 0x000fe20002000000 */
[C---:B------:R-:W-:Y:S01]  /*6530*/  IMAD.WIDE.U32 R54, R187.reuse, R191, c[0x0][0x188] ;  /* 0x00006200bb367625 */ /* 0x040fe200078e00bf */
[----:B------:R-:W-:Y:S02]  /*6540*/  SEL R50, RZ, 0x100, P3 ;  /* 0x00000100ff327807 */ /* 0x000fe40001800000 */
[C---:B------:R-:W-:Y:S01]  /*6550*/  LOP3.LUT P4, RZ, R178.reuse, 0x8, RZ, 0xc0, !PT ;  /* 0x00000008b2ff7812 */ /* 0x040fe2000788c0ff */
[----:B------:R-:W-:Y:S01]  /*6560*/  IMAD.WIDE.U32 R52, R187, R189, c[0x0][0x190] ;  /* 0x00006400bb347625 */ /* 0x000fe200078e00bd */
[----:B------:R-:W-:Y:S01]  /*6570*/  LOP3.LUT P3, RZ, R178, 0x4, RZ, 0xc0, !PT ;  /* 0x00000004b2ff7812 */ /* 0x000fe2000786c0ff */
[----:B------:R0:W-:Y:S01]  /*6580*/  STG.E.128 [R54.64], R68 ;  /* 0x0000004436007986 */ /* 0x0001e2000c101d04 */
[----:B------:R-:W-:-:S02]  /*6590*/  SEL R48, RZ, 0x1, P1 ;  /* 0x00000001ff307807 */ /* 0x000fc40000800000 */
[----:B------:R-:W-:Y:S01]  /*65a0*/  ISETP.NE.AND P1, PT, R44, RZ, PT ;  /* 0x000000ff2c00720c */ /* 0x000fe20003f25270 */
[----:B------:R0:W-:Y:S01]  /*65b0*/  STG.E.128 [R54.64+0x10], R64 ;  /* 0x0000104036007986 */ /* 0x0001e2000c101d04 */
[----:B------:R-:W-:Y:S01]  /*65c0*/  LOP3.LUT R50, R50, R46, R45, 0xfe, !PT ;  /* 0x0000002e32327212 */ /* 0x000fe200078efe2d */
[----:B------:R-:W-:Y:S01]  /*65d0*/  IMAD.WIDE.U32 R48, R48, 0x1000000, RZ ;  /* 0x0100000030307825 */ /* 0x000fe200078e00ff */
[----:B------:R-:W-:Y:S02]  /*65e0*/  SEL R44, RZ, 0x1, P3 ;  /* 0x00000001ff2c7807 */ /* 0x000fe40001800000 */
[----:B------:R-:W-:Y:S02]  /*65f0*/  SEL R46, RZ, 0x1, P4 ;  /* 0x00000001ff2e7807 */ /* 0x000fe40002000000 */
[----:B------:R-:W-:Y:S01]  /*6600*/  SEL R51, RZ, 0x1, P2 ;  /* 0x00000001ff337807 */ /* 0x000fe20001000000 */
[----:B------:R-:W-:Y:S01]  /*6610*/  IMAD.WIDE.U32 R44, R44, 0x10000, RZ ;  /* 0x000100002c2c7825 */ /* 0x000fe200078e00ff */
[----:B------:R-:W-:-:S02]  /*6620*/  LOP3.LUT P5, RZ, R178, 0x10, RZ, 0xc0, !PT ;  /* 0x00000010b2ff7812 */ /* 0x000fc400078ac0ff */
[----:B------:R-:W-:Y:S01]  /*6630*/  LOP3.LUT R51, R49, R50, R51, 0xfe, !PT ;  /* 0x0000003231337212 */ /* 0x000fe200078efe33 */
[----:B------:R-:W-:Y:S01]  /*6640*/  IMAD.WIDE.U32 R46, R46, 0x100, RZ ;  /* 0x000001002e2e7825 */ /* 0x000fe200078e00ff */
[----:B------:R-:W-:Y:S02]  /*6650*/  SEL R49, RZ, 0x1, P5 ;  /* 0x00000001ff317807 */ /* 0x000fe40002800000 */
[----:B------:R-:W-:Y:S02]  /*6660*/  LOP3.LUT P6, RZ, R178, 0x20, RZ, 0xc0, !PT ;  /* 0x00000020b2ff7812 */ /* 0x000fe400078cc0ff */
[----:B------:R-:W-:Y:S02]  /*6670*/  LOP3.LUT R48, R46, R48, R44, 0xfe, !PT ;  /* 0x000000302e307212 */ /* 0x000fe400078efe2c */
[----:B------:R-:W-:Y:S02]  /*6680*/  LOP3.LUT R47, R47, R51, R45, 0xfe, !PT ;  /* 0x000000332f2f7212 */ /* 0x000fe400078efe2d */
[----:B------:R-:W-:-:S02]  /*6690*/  LOP3.LUT R46, R48, R49, RZ, 0xfc, !PT ;  /* 0x00000031302e7212 */ /* 0x000fc400078efcff */
[----:B------:R-:W-:-:S03]  /*66a0*/  IADD3 R116, R187, 0x100, RZ ;  /* 0x00000100bb747810 */ /* 0x000fc60007ffe0ff */
[----:B------:R0:W-:Y:S02]  /*66b0*/  STG.E.64 [R52.64], R46 ;  /* 0x0000002e34007986 */ /* 0x0001e4000c101b04 */
[----:B------:R-:W-:-:S04]  /*66c0*/  @P6 IMAD.WIDE.U32 R50, R116, R167, c[0x0][0x178] ;  /* 0x00005e0074326625 */ /* 0x000fc800078e00a7 */
[----:B------:R-:W-:-:S04]  /*66d0*/  @P0 IMAD.WIDE.U32 R48, R116, R191, c[0x0][0x180] ;  /* 0x0000600074300625 */ /* 0x000fc800078e00bf */
[----:B------:R-:W-:Y:S01]  /*66e0*/  IMAD.WIDE.U32 R44, R116, R167, c[0x0][0x170] ;  /* 0x00005c00742c7625 */ /* 0x000fe200078e00a7 */
        /* <DEDUP_REMOVED lines=20> */
.L_x_9184:
[----:B------:R1:W5:Y:S04]  /*6830*/  @P6 LDG.E.128 R80, [R50.64] ;  /* 0x0000000432506981 */ /* 0x000368000c1e1d00 */
[----:B------:R1:W5:Y:S04]  /*6840*/  @P0 LDG.E.128 R76, [R48.64] ;  /* 0x00000004304c0981 */ /* 0x000368000c1e1d00 */
[----:B------:R1:W5:Y:S04]  /*6850*/  @P0 LDG.E.128 R72, [R48.64+0x10] ;  /* 0x0000100430480981 */ /* 0x000368000c1e1d00 */
        /* <DEDUP_REMOVED lines=13> */
.L_x_9186:
[----:B-1----:R-:W-:Y:S02]  /*6930*/  IMAD.MOV.U32 R57, RZ, RZ, R156 ;  /* 0x000000ffff397224 */ /* 0x002fe400078e009c */
.L_x_9187:
[----:B------:R-:W-:Y:S05]  /*6940*/  BSYNC B0 ;  /* 0x0000000000007941 */ /* 0x000fea0003800000 */
.L_x_9185:
        /* <DEDUP_REMOVED lines=16> */
.L_x_9191:
[----:B------:R-:W-:Y:S05]  /*6a50*/  BSYNC B1 ;  /* 0x0000000000017941 */ /* 0x000fea0003800000 */
.L_x_9190:
        /* <DEDUP_REMOVED lines=44> */
.L_x_9189:
[----:B------:R-:W-:Y:S05]  /*6d20*/  BSYNC B0 ;  /* 0x0000000000007941 */ /* 0x000fea0003800000 */
.L_x_9188:
        /* <DEDUP_REMOVED lines=11> */
[----:B------:R-:W-:Y:S01]  /*6de0*/  MOV R48, R52 ;  /* 0x0000003400307202 */ /* 0x000fe20000000f00 */
[----:B------:R-:W-:Y:S01]  /*6df0*/  FADD.FTZ R60, R76, R60 ;  /* 0x0000003c4c3c7221 */ /* 0x000fe20000010000 */
[----:B------:R-:W-:Y:S05]  /*6e00*/  BRA `(.L_x_9193) ;  /* 0x0000055000007947 */ /* 0x000fea0003800000 */
.L_x_9192:
        /* <DEDUP_REMOVED lines=12> */
.L_x_9195:
[----:B------:R-:W-:Y:S02]  /*6ed0*/  IMAD.MOV.U32 R56, RZ, RZ, R156 ;  /* 0x000000ffff387224 */ /* 0x000fe400078e009c */
.L_x_9196:
[----:B------:R-:W-:Y:S05]  /*6ee0*/  BSYNC B0 ;  /* 0x0000000000007941 */ /* 0x000fea0003800000 */
.L_x_9194:
        /* <DEDUP_REMOVED lines=16> */
.L_x_9200:
[----:B------:R-:W-:Y:S05]  /*6ff0*/  BSYNC B1 ;  /* 0x0000000000017941 */ /* 0x000fea0003800000 */
.L_x_9199:
        /* <DEDUP_REMOVED lines=44> */
.L_x_9198:
[----:B------:R-:W-:Y:S05]  /*72c0*/  BSYNC B0 ;  /* 0x0000000000007941 */ /* 0x000fea0003800000 */
.L_x_9197:
        /* <DEDUP_REMOVED lines=9> */
.L_x_9193:
        /* <DEDUP_REMOVED lines=12> */
.L_x_9202:
[----:B------:R-:W-:Y:S02]  /*7420*/  IMAD.MOV.U32 R56, RZ, RZ, R156 ;  /* 0x000000ffff387224 */ /* 0x000fe400078e009c */
.L_x_9203:
[----:B------:R-:W-:Y:S05]  /*7430*/  BSYNC B0 ;  /* 0x0000000000007941 */ /* 0x000fea0003800000 */
.L_x_9201:
        /* <DEDUP_REMOVED lines=16> */
.L_x_9207:
[----:B------:R-:W-:Y:S05]  /*7540*/  BSYNC B1 ;  /* 0x0000000000017941 */ /* 0x000fea0003800000 */
.L_x_9206:
        /* <DEDUP_REMOVED lines=44> */
.L_x_9205:
[----:B------:R-:W-:Y:S05]  /*7810*/  BSYNC B0 ;  /* 0x0000000000007941 */ /* 0x000fea0003800000 */
.L_x_9204:
        /* <DEDUP_REMOVED lines=14> */
.L_x_9208:
        /* <DEDUP_REMOVED lines=12> */
.L_x_9211:
[----:B------:R-:W-:Y:S02]  /*79c0*/  MOV R56, R156 ;  /* 0x0000009c00387202 */ /* 0x000fe40000000f00 */
.L_x_9212:
[----:B------:R-:W-:Y:S05]  /*79d0*/  BSYNC B0 ;  /* 0x0000000000007941 */ /* 0x000fea0003800000 */
.L_x_9210:
        /* <DEDUP_REMOVED lines=16> */
.L_x_9216:
[----:B------:R-:W-:Y:S05]  /*7ae0*/  BSYNC B1 ;  /* 0x0000000000017941 */ /* 0x000fea0003800000 */
.L_x_9215:
        /* <DEDUP_REMOVED lines=44> */
.L_x_9214:
[----:B------:R-:W-:Y:S05]  /*7db0*/  BSYNC B0 ;  /* 0x0000000000007941 */ /* 0x000fea0003800000 */
.L_x_9213:
        /* <DEDUP_REMOVED lines=9> */
.L_x_9209:
        /* <DEDUP_REMOVED lines=12> */
.L_x_9218:
[----:B------:R-:W-:Y:S02]  /*7f10*/  IMAD.MOV.U32 R56, RZ, RZ, R156 ;  /* 0x000000ffff387224 */ /* 0x000fe400078e009c */
.L_x_9219:
[----:B------:R-:W-:Y:S05]  /*7f20*/  BSYNC B0 ;  /* 0x0000000000007941 */ /* 0x000fea0003800000 */
.L_x_9217:
        /* <DEDUP_REMOVED lines=16> */
.L_x_9223:
[----:B------:R-:W-:Y:S05]  /*8030*/  BSYNC B1 ;  /* 0x0000000000017941 */ /* 0x000fea0003800000 */
.L_x_9222:
        /* <DEDUP_REMOVED lines=44> */
.L_x_9221:
[----:B------:R-:W-:Y:S05]  /*8300*/  BSYNC B0 ;  /* 0x0000000000007941 */ /* 0x000fea0003800000 */
.L_x_9220:
        /* <DEDUP_REMOVED lines=14> */
.L_x_9224:
        /* <DEDUP_REMOVED lines=12> */
.L_x_9227:
[----:B------:R-:W-:Y:S02]  /*84b0*/  IMAD.MOV.U32 R56, RZ, RZ, R156 ;  /* 0x000000ffff387224 */ /* 0x000fe400078e009c */
.L_x_9228:
[----:B------:R-:W-:Y:S05]  /*84c0*/  BSYNC B0 ;  /* 0x0000000000007941 */ /* 0x000fea0003800000 */
.L_x_9226:
        /* <DEDUP_REMOVED lines=16> */
.L_x_9232:
[----:B------:R-:W-:Y:S05]  /*85d0*/  BSYNC B1 ;  /* 0x0000000000017941 */ /* 0x000fea0003800000 */
.L_x_9231:
        /* <DEDUP_REMOVED lines=44> */
.L_x_9230:
[----:B------:R-:W-:Y:S05]  /*88a0*/  BSYNC B0 ;  /* 0x0000000000007941 */ /* 0x000fea0003800000 */
.L_x_9229:
        /* <DEDUP_REMOVED lines=9> */
.L_x_9225:
        /* <DEDUP_REMOVED lines=12> */
.L_x_9234:
[----:B------:R-:W-:Y:S02]  /*8a00*/  IMAD.MOV.U32 R56, RZ, RZ, R156 ;  /* 0x000000ffff387224 */ /* 0x000fe400078e009c */
.L_x_9235:
[----:B------:R-:W-:Y:S05]  /*8a10*/  BSYNC B0 ;  /* 0x0000000000007941 */ /* 0x000fea0003800000 */
.L_x_9233:
        /* <DEDUP_REMOVED lines=16> */
.L_x_9239:
[----:B------:R-:W-:Y:S05]  /*8b20*/  BSYNC B1 ;  /* 0x0000000000017941 */ /* 0x000fea0003800000 */
.L_x_9238:
        /* <DEDUP_REMOVED lines=44> */
.L_x_9237:
[----:B------:R-:W-:Y:S05]  /*8df0*/  BSYNC B0 ;  /* 0x0000000000007941 */ /* 0x000fea0003800000 */
.L_x_9236:
        /* <DEDUP_REMOVED lines=11> */
[----:B------:R-:W-:Y:S02]  /*8eb0*/  IMAD.MOV.U32 R44, RZ, RZ, R48 ;  /* 0x000000ffff2c7224 */ /* 0x000fe400078e0030 */
[----:B------:R-:W-:Y:S01]  /*8ec0*/  FADD.FTZ R63, R79, R63 ;  /* 0x0000003f4f3f7221 */ /* 0x000fe20000010000 */
[----:B------:R-:W-:Y:S05]  /*8ed0*/  BRA `(.L_x_9241) ;  /* 0x0000055000007947 */ /* 0x000fea0003800000 */
.L_x_9240:
        /* <DEDUP_REMOVED lines=12> */
.L_x_9243:
[----:B------:R-:W-:Y:S02]  /*8fa0*/  IMAD.MOV.U32 R54, RZ, RZ, R156 ;  /* 0x000000ffff367224 */ /* 0x000fe400078e009c */
.L_x_9244:
[----:B------:R-:W-:Y:S05]  /*8fb0*/  BSYNC B0 ;  /* 0x0000000000007941 */ /* 0x000fea0003800000 */
.L_x_9242:
        /* <DEDUP_REMOVED lines=16> */
.L_x_9248:
[----:B------:R-:W-:Y:S05]  /*90c0*/  BSYNC B1 ;  /* 0x0000000000017941 */ /* 0x000fea0003800000 */
.L_x_9247:
        /* <DEDUP_REMOVED lines=44> */
.L_x_9246:
[----:B------:R-:W-:Y:S05]  /*9390*/  BSYNC B0 ;  /* 0x0000000000007941 */ /* 0x000fea0003800000 */
.L_x_9245:
        /* <DEDUP_REMOVED lines=9> */
.L_x_9241:
        /* <DEDUP_REMOVED lines=12> */
.L_x_9250:
[----:B------:R-:W-:Y:S02]  /*94f0*/  IMAD.MOV.U32 R54, RZ, RZ, R156 ;  /* 0x000000ffff367224 */ /* 0x000fe400078e009c */
.L_x_9251:
[----:B------:R-:W-:Y:S05]  /*9500*/  BSYNC B0 ;  /* 0x0000000000007941 */ /* 0x000fea0003800000 */
.L_x_9249:
        /* <DEDUP_REMOVED lines=16> */
.L_x_9255:
[----:B------:R-:W-:Y:S05]  /*9610*/  BSYNC B1 ;  /* 0x0000000000017941 */ /* 0x000fea0003800000 */
.L_x_9254:
        /* <DEDUP_REMOVED lines=44> */
.L_x_9253:
[----:B------:R-:W-:Y:S05]  /*98e0*/  BSYNC B0 ;  /* 0x0000000000007941 */ /* 0x000fea0003800000 */
.L_x_9252:
        /* <DEDUP_REMOVED lines=12> */
.L_x_9256:
        /* <DEDUP_REMOVED lines=12> */
.L_x_9259:
[----:B------:R-:W-:Y:S02]  /*9a70*/  IMAD.MOV.U32 R54, RZ, RZ, R156 ;  /* 0x000000ffff367224 */ /* 0x000fe400078e009c */
.L_x_9260:
[----:B------:R-:W-:Y:S05]  /*9a80*/  BSYNC B0 ;  /* 0x0000000000007941 */ /* 0x000fea0003800000 */
.L_x_9258:
        /* <DEDUP_REMOVED lines=16> */
.L_x_9264:
[----:B------:R-:W-:Y:S05]  /*9b90*/  BSYNC B1 ;  /* 0x0000000000017941 */ /* 0x000fea0003800000 */
.L_x_9263:
        /* <DEDUP_REMOVED lines=44> */
.L_x_9262:
[----:B------:R-:W-:Y:S05]  /*9e60*/  BSYNC B0 ;  /* 0x0000000000007941 */ /* 0x000fea0003800000 */
.L_x_9261:
        /* <DEDUP_REMOVED lines=9> */
.L_x_9257:
        /* <DEDUP_REMOVED lines=12> */
.L_x_9266:
[----:B------:R-:W-:Y:S02]  /*9fc0*/  IMAD.MOV.U32 R54, RZ, RZ, R156 ;  /* 0x000000ffff367224 */ /* 0x000fe400078e009c */
.L_x_9267:
[----:B------:R-:W-:Y:S05]  /*9fd0*/  BSYNC B0 ;  /* 0x0000000000007941 */ /* 0x000fea0003800000 */
.L_x_9265:
        /* <DEDUP_REMOVED lines=16> */
.L_x_9271:
[----:B------:R-:W-:Y:S05]  /*a0e0*/  BSYNC B1 ;  /* 0x0000000000017941 */ /* 0x000fea0003800000 */
.L_x_9270:
        /* <DEDUP_REMOVED lines=44> */
.L_x_9269:
[----:B------:R-:W-:Y:S05]  /*a3b0*/  BSYNC B0 ;  /* 0x0000000000007941 */ /* 0x000fea0003800000 */
.L_x_9268:
        /* <DEDUP_REMOVED lines=12> */
.L_x_9272:
        /* <DEDUP_REMOVED lines=12> */
.L_x_9275:
[----:B------:R-:W-:Y:S02]  /*a540*/  IMAD.MOV.U32 R46, RZ, RZ, R156 ;  /* 0x000000ffff2e7224 */ /* 0x000fe400078e009c */
.L_x_9276:
[----:B------:R-:W-:Y:S05]  /*a550*/  BSYNC B0 ;  /* 0x0000000000007941 */ /* 0x000fea0003800000 */
.L_x_9274:
        /* <DEDUP_REMOVED lines=16> */
.L_x_9280:
[----:B------:R-:W-:Y:S05]  /*a660*/  BSYNC B1 ;  /* 0x0000000000017941 */ /* 0x000fea0003800000 */
.L_x_9279:
        /* <DEDUP_REMOVED lines=44> */
.L_x_9278:
[----:B------:R-:W-:Y:S05]  /*a930*/  BSYNC B0 ;  /* 0x0000000000007941 */ /* 0x000fea0003800000 */
.L_x_9277:
        /* <DEDUP_REMOVED lines=9> */
.L_x_9273:
        /* <DEDUP_REMOVED lines=12> */
.L_x_9282:
[----:B------:R-:W-:Y:S02]  /*aa90*/  IMAD.MOV.U32 R46, RZ, RZ, R156 ;  /* 0x000000ffff2e7224 */ /* 0x000fe400078e009c */
.L_x_9283:
[----:B------:R-:W-:Y:S05]  /*aaa0*/  BSYNC B0 ;  /* 0x0000000000007941 */ /* 0x000fea0003800000 */
.L_x_9281:
        /* <DEDUP_REMOVED lines=16> */
.L_x_9287:
[----:B------:R-:W-:Y:S05]  /*abb0*/  BSYNC B1 ;  /* 0x0000000000017941 */ /* 0x000fea0003800000 */
.L_x_9286:
        /* <DEDUP_REMOVED lines=44> */
.L_x_9285:
[----:B------:R-:W-:Y:S05]  /*ae80*/  BSYNC B0 ;  /* 0x0000000000007941 */ /* 0x000fea0003800000 */
.L_x_9284:
        /* <DEDUP_REMOVED lines=12> */
.L_x_9288:
        /* <DEDUP_REMOVED lines=12> */
.L_x_9291:
[----:B------:R-:W-:Y:S02]  /*b010*/  IMAD.MOV.U32 R46, RZ, RZ, R156 ;  /* 0x000000ffff2e7224 */ /* 0x000fe400078e009c */
.L_x_9292:
[----:B------:R-:W-:Y:S05]  /*b020*/  BSYNC B0 ;  /* 0x0000000000007941 */ /* 0x000fea0003800000 */
.L_x_9290:
        /* <DEDUP_REMOVED lines=16> */
.L_x_9296:
[----:B------:R-:W-:Y:S05]  /*b130*/  BSYNC B1 ;  /* 0x0000000000017941 */ /* 0x000fea0003800000 */
.L_x_9295:
        /* <DEDUP_REMOVED lines=44> */
.L_x_9294:
[----:B------:R-:W-:Y:S05]  /*b400*/  BSYNC B0 ;  /* 0x0000000000007941 */ /* 0x000fea0003800000 */
.L_x_9293:
        /* <DEDUP_REMOVED lines=9> */
.L_x_9289:
        /* <DEDUP_REMOVED lines=12> */
.L_x_9298:
[----:B------:R-:W-:Y:S02]  /*b560*/  IMAD.MOV.U32 R46, RZ, RZ, R156 ;  /* 0x000000ffff2e7224 */ /* 0x000fe400078e009c */
.L_x_9299:
[----:B------:R-:W-:Y:S05]  /*b570*/  BSYNC B0 ;  /* 0x0000000000007941 */ /* 0x000fea0003800000 */
.L_x_9297:
        /* <DEDUP_REMOVED lines=16> */
.L_x_9303:
[----:B------:R-:W-:Y:S05]  /*b680*/  BSYNC B1 ;  /* 0x0000000000017941 */ /* 0x000fea0003800000 */
.L_x_9302:
        /* <DEDUP_REMOVED lines=44> */
.L_x_9301:
[----:B------:R-:W-:Y:S05]  /*b950*/  BSYNC B0 ;  /* 0x0000000000007941 */ /* 0x000fea0003800000 */
.L_x_9300:
        /* <DEDUP_REMOVED lines=12> */
.L_x_9304:
        /* <DEDUP_REMOVED lines=12> */
.L_x_9307:
[----:B------:R-:W-:Y:S02]  /*bae0*/  IMAD.MOV.U32 R52, RZ, RZ, R156 ;  /* 0x000000ffff347224 */ /* 0x000fe400078e009c */
.L_x_9308:
[----:B------:R-:W-:Y:S05]  /*baf0*/  BSYNC B0 ;  /* 0x0000000000007941 */ /* 0x000fea0003800000 */
.L_x_9306:
        /* <DEDUP_REMOVED lines=18> */
.L_x_9312:
[----:B------:R-:W-:Y:S05]  /*bc20*/  BSYNC B1 ;  /* 0x0000000000017941 */ /* 0x000fea0003800000 */
.L_x_9311:
        /* <DEDUP_REMOVED lines=44> */
.L_x_9310:
[----:B------:R-:W-:Y:S05]  /*bef0*/  BSYNC B0 ;  /* 0x0000000000007941 */ /* 0x000fea0003800000 */
.L_x_9309:
        /* <DEDUP_REMOVED lines=9> */
.L_x_9305:
[----:B------:R-:W-:Y:S01]  /*bf90*/  P2R R44, PR, RZ, 0x2 ;  /* 0x00000002ff2c7803 */ /* 0x000fe20000000000 */
[----:B------:R-:W-:Y:S01]  /*bfa0*/  IMAD.WIDE.U32 R48, R116, R191, c[0x0][0x188] ;  /* 0x0000620074307625 */ /* 0x000fe200078e00bf */
[C---:B------:R-:W-:Y:S02]  /*bfb0*/  LOP3.LUT P1, RZ, R178.reuse, 0x2, RZ, 0xc0, !PT ;  /* 0x00000002b2ff7812 */ /* 0x040fe4000782c0ff */
[----:B------:R-:W-:Y:S02]  /*bfc0*/  SEL R45, RZ, 0x10000, P4 ;  /* 0x00010000ff2d7807 */ /* 0x000fe40002000000 */
[----:B------:R-:W-:Y:S01]  /*bfd0*/  SEL R52, RZ, 0x100, P3 ;  /* 0x00000100ff347807 */ /* 0x000fe20001800000 */
[----:B------:R0:W-:Y:S01]  /*bfe0*/  STG.E.128 [R48.64], R60 ;  /* 0x0000003c30007986 */ /* 0x0001e2000c101d04 */
[C---:B------:R-:W-:Y:S02]  /*bff0*/  LOP3.LUT P4, RZ, R178.reuse, 0x8, RZ, 0xc0, !PT ;  /* 0x00000008b2ff7812 */ /* 0x040fe4000788c0ff */
[----:B------:R-:W-:Y:S01]  /*c000*/  LOP3.LUT P3, RZ, R178, 0x4, RZ, 0xc0, !PT ;  /* 0x00000004b2ff7812 */ /* 0x000fe2000786c0ff */
[----:B------:R0:W-:Y:S01]  /*c010*/  STG.E.128 [R48.64+0x10], R56 ;  /* 0x0000103830007986 */ /* 0x0001e2000c101d04 */
[----:B------:R-:W-:-:S02]  /*c020*/  SEL R50, RZ, 0x1, P1 ;  /* 0x00000001ff327807 */ /* 0x000fc40000800000 */
[----:B------:R-:W-:Y:S02]  /*c030*/  ISETP.NE.AND P1, PT, R44, RZ, PT ;  /* 0x000000ff2c00720c */ /* 0x000fe40003f25270 */
[----:B------:R-:W-:Y:S01]  /*c040*/  SEL R47, RZ, 0x1000000, P5 ;  /* 0x01000000ff2f7807 */ /* 0x000fe20002800000 */
[----:B------:R-:W-:Y:S01]  /*c050*/  IMAD.WIDE.U32 R50, R50, 0x1000000, RZ ;  /* 0x0100000032327825 */ /* 0x000fe200078e00ff */
[----:B------:R-:W-:Y:S02]  /*c060*/  SEL R46, RZ, 0x1, P3 ;  /* 0x00000001ff2e7807 */ /* 0x000fe40001800000 */
[----:B------:R-:W-:Y:S02]  /*c070*/  SEL R44, RZ, 0x1, P4 ;  /* 0x00000001ff2c7807 */ /* 0x000fe40002000000 */
[----:B------:R-:W-:Y:S01]  /*c080*/  LOP3.LUT R52, R52, R47, R45, 0xfe, !PT ;  /* 0x0000002f34347212 */ /* 0x000fe200078efe2d */
[----:B------:R-:W-:Y:S01]  /*c090*/  IMAD.WIDE.U32 R46, R46, 0x10000, RZ ;  /* 0x000100002e2e7825 */ /* 0x000fe200078e00ff */
[----:B------:R-:W-:-:S02]  /*c0a0*/  SEL R53, RZ, 0x1, P2 ;  /* 0x00000001ff357807 */ /* 0x000fc40001000000 */
[----:B------:R-:W-:Y:S01]  /*c0b0*/  LOP3.LUT P5, RZ, R178, 0x10, RZ, 0xc0, !PT ;  /* 0x00000010b2ff7812 */ /* 0x000fe200078ac0ff */
[----:B------:R-:W-:Y:S01]  /*c0c0*/  IMAD.WIDE.U32 R44, R44, 0x100, RZ ;  /* 0x000001002c2c7825 */ /* 0x000fe200078e00ff */
[----:B------:R-:W-:Y:S02]  /*c0d0*/  LOP3.LUT R53, R51, R52, R53, 0xfe, !PT ;  /* 0x0000003433357212 */ /* 0x000fe400078efe35 */
[----:B------:R-:W-:Y:S02]  /*c0e0*/  SEL R51, RZ, 0x1, P5 ;  /* 0x00000001ff337807 */ /* 0x000fe40002800000 */
[----:B------:R-:W-:Y:S02]  /*c0f0*/  LOP3.LUT R50, R44, R50, R46, 0xfe, !PT ;  /* 0x000000322c327212 */ /* 0x000fe400078efe2e */
[----:B------:R-:W-:Y:S01]  /*c100*/  LOP3.LUT R45, R45, R53, R47, 0xfe, !PT ;  /* 0x000000352d2d7212 */ /* 0x000fe200078efe2f */
[----:B------:R-:W-:Y:S01]  /*c110*/  IMAD.WIDE.U32 R46, R116, R189, c[0x0][0x190] ;  /* 0x00006400742e7625 */ /* 0x000fe200078e00bd */
[----:B------:R-:W-:-:S02]  /*c120*/  LOP3.LUT R44, R50, R51, RZ, 0xfc, !PT ;  /* 0x00000033322c7212 */ /* 0x000fc400078efcff */
        /* <DEDUP_REMOVED lines=26> */
.L_x_9313:
[----:B------:R1:W5:Y:S04]  /*c2d0*/  @P6 LDG.E.128 R80, [R52.64] ;  /* 0x0000000434506981 */ /* 0x000368000c1e1d00 */
[----:B------:R1:W5:Y:S04]  /*c2e0*/  @P0 LDG.E.128 R76, [R50.64] ;  /* 0x00000004324c0981 */ /* 0x000368000c1e1d00 */
[----:B------:R1:W5:Y:S04]  /*c2f0*/  @P0 LDG.E.128 R72, [R50.64+0x10] ;  /* 0x0000100432480981 */ /* 0x000368000c1e1d00 */
        /* <DEDUP_REMOVED lines=13> */
.L_x_9315:
[----:B-1----:R-:W-:Y:S02]  /*c3d0*/  MOV R116, R156 ;  /* 0x0000009c00747202 */ /* 0x002fe40000000f00 */
.L_x_9316:
[----:B------:R-:W-:Y:S05]  /*c3e0*/  BSYNC B0 ;  /* 0x0000000000007941 */ /* 0x000fea0003800000 */
.L_x_9314:
        /* <DEDUP_REMOVED lines=16> */
.L_x_9320:
[----:B------:R-:W-:Y:S05]  /*c4f0*/  BSYNC B1 ;  /* 0x0000000000017941 */ /* 0x000fea0003800000 */
.L_x_9319:
        /* <DEDUP_REMOVED lines=44> */
.L_x_9318:
[----:B------:R-:W-:Y:S05]  /*c7c0*/  BSYNC B0 ;  /* 0x0000000000007941 */ /* 0x000fea0003800000 */
.L_x_9317:
        /* <DEDUP_REMOVED lines=14> */
.L_x_9321:
        /* <DEDUP_REMOVED lines=12> */
.L_x_9324:
[----:B------:R-:W-:Y:S02]  /*c970*/  IMAD.MOV.U32 R53, RZ, RZ, R156 ;  /* 0x000000ffff357224 */ /* 0x000fe400078e009c */
.L_x_9325:
[----:B------:R-:W-:Y:S05]  /*c980*/  BSYNC B0 ;  /* 0x0000000000007941 */ /* 0x000fea0003800000 */
.L_x_9323:
        /* <DEDUP_REMOVED lines=16> */
.L_x_9329:
[----:B------:R-:W-:Y:S05]  /*ca90*/  BSYNC B1 ;  /* 0x0000000000017941 */ /* 0x000fea0003800000 */
.L_x_9328:
        /* <DEDUP_REMOVED lines=44> */
.L_x_9327:
[----:B------:R-:W-:Y:S05]  /*cd60*/  BSYNC B0 ;  /* 0x0000000000007941 */ /* 0x000fea0003800000 */
.L_x_9326:
        /* <DEDUP_REMOVED lines=9> */
.L_x_9322:
        /* <DEDUP_REMOVED lines=12> */
.L_x_9331:
[----:B------:R-:W-:Y:S02]  /*cec0*/  IMAD.MOV.U32 R118, RZ, RZ, R156 ;  /* 0x000000ffff767224 */ /* 0x000fe400078e009c */
.L_x_9332:
[----:B------:R-:W-:Y:S05]  /*ced0*/  BSYNC B0 ;  /* 0x0000000000007941 */ /* 0x000fea0003800000 */
.L_x_9330:
        /* <DEDUP_REMOVED lines=16> */
.L_x_9336:
[----:B------:R-:W-:Y:S05]  /*cfe0*/  BSYNC B1 ;  /* 0x0000000000017941 */ /* 0x000fea0003800000 */
.L_x_9335:
        /* <DEDUP_REMOVED lines=44> */
.L_x_9334:
[----:B------:R-:W-:Y:S05]  /*d2b0*/  BSYNC B0 ;  /* 0x0000000000007941 */ /* 0x000fea0003800000 */
.L_x_9333:
        /* <DEDUP_REMOVED lines=14> */
.L_x_9337:
        /* <DEDUP_REMOVED lines=12> */
.L_x_9340:
[----:B------:R-:W-:Y:S02]  /*d460*/  IMAD.MOV.U32 R118, RZ, RZ, R156 ;  /* 0x000000ffff767224 */ /* 0x000fe400078e009c */
.L_x_9341:
[----:B------:R-:W-:Y:S05]  /*d470*/  BSYNC B0 ;  /* 0x0000000000007941 */ /* 0x000fea0003800000 */
.L_x_9339:
        /* <DEDUP_REMOVED lines=16> */
.L_x_9345:
[----:B------:R-:W-:Y:S05]  /*d580*/  BSYNC B1 ;  /* 0x0000000000017941 */ /* 0x000fea0003800000 */
.L_x_9344:
        /* <DEDUP_REMOVED lines=44> */
.L_x_9343:
[----:B------:R-:W-:Y:S05]  /*d850*/  BSYNC B0 ;  /* 0x0000000000007941 */ /* 0x000fea0003800000 */
.L_x_9342:
        /* <DEDUP_REMOVED lines=9> */
.L_x_9338:
        /* <DEDUP_REMOVED lines=12> */
.L_x_9347:
[----:B------:R-:W-:Y:S02]  /*d9b0*/  IMAD.MOV.U32 R118, RZ, RZ, R156 ;  /* 0x000000ffff767224 */ /* 0x000fe400078e009c */
.L_x_9348:
[----:B------:R-:W-:Y:S05]  /*d9c0*/  BSYNC B0 ;  /* 0x0000000000007941 */ /* 0x000fea0003800000 */
.L_x_9346:
        /* <DEDUP_REMOVED lines=16> */
.L_x_9352:
[----:B------:R-:W-:Y:S05]  /*dad0*/  BSYNC B1 ;  /* 0x0000000000017941 */ /* 0x000fea0003800000 */
.L_x_9351:
        /* <DEDUP_REMOVED lines=44> */
.L_x_9350:
[----:B------:R-:W-:Y:S05]  /*dda0*/  BSYNC B0 ;  /* 0x0000000000007941 */ /* 0x000fea0003800000 */
.L_x_9349:
        /* <DEDUP_REMOVED lines=14> */
.L_x_9353:
        /* <DEDUP_REMOVED lines=12> */
.L_x_9356:
[----:B------:R-:W-:Y:S02]  /*df50*/  IMAD.MOV.U32 R55, RZ, RZ, R156 ;  /* 0x000000ffff377224 */ /* 0x000fe400078e009c */
.L_x_9357:
[----:B------:R-:W-:Y:S05]  /*df60*/  BSYNC B0 ;  /* 0x0000000000007941 */ /* 0x000fea0003800000 */
.L_x_9355:
        /* <DEDUP_REMOVED lines=16> */
.L_x_9361:
[----:B------:R-:W-:Y:S05]  /*e070*/  BSYNC B1 ;  /* 0x0000000000017941 */ /* 0x000fea0003800000 */
.L_x_9360:
        /* <DEDUP_REMOVED lines=44> */
.L_x_9359:
[----:B------:R-:W-:Y:S05]  /*e340*/  BSYNC B0 ;  /* 0x0000000000007941 */ /* 0x000fea0003800000 */
.L_x_9358:
        /* <DEDUP_REMOVED lines=9> */
.L_x_9354:
        /* <DEDUP_REMOVED lines=12> */
.L_x_9363:
[----:B------:R-:W-:Y:S02]  /*e4a0*/  IMAD.MOV.U32 R162, RZ, RZ, R156 ;  /* 0x000000ffffa27224 */ /* 0x000fe400078e009c */
.L_x_9364:
[----:B------:R-:W-:Y:S05]  /*e4b0*/  BSYNC B0 ;  /* 0x0000000000007941 */ /* 0x000fea0003800000 */
.L_x_9362:
        /* <DEDUP_REMOVED lines=16> */
.L_x_9368:
[----:B------:R-:W-:Y:S05]  /*e5c0*/  BSYNC B1 ;  /* 0x0000000000017941 */ /* 0x000fea0003800000 */
.L_x_9367:
        /* <DEDUP_REMOVED lines=44> */
.L_x_9366:
[----:B------:R-:W-:Y:S05]  /*e890*/  BSYNC B0 ;  /* 0x0000000000007941 */ /* 0x000fea0003800000 */
.L_x_9365:
        /* <DEDUP_REMOVED lines=14> */
.L_x_9369:
        /* <DEDUP_REMOVED lines=12> */
.L_x_9372:
[----:B------:R-:W-:Y:S02]  /*ea40*/  MOV R118, R156 ;  /* 0x0000009c00767202 */ /* 0x000fe40000000f00 */
.L_x_9373:
[----:B------:R-:W-:Y:S05]  /*ea50*/  BSYNC B0 ;  /* 0x0000000000007941 */ /* 0x000fea0003800000 */
.L_x_9371:
        /* <DEDUP_REMOVED lines=16> */
.L_x_9377:
[----:B------:R-:W-:Y:S05]  /*eb60*/  BSYNC B1 ;  /* 0x0000000000017941 */ /* 0x000fea0003800000 */
.L_x_9376:
        /* <DEDUP_REMOVED lines=44> */
.L_x_9375:
[----:B------:R-:W-:Y:S05]  /*ee30*/  BSYNC B0 ;  /* 0x0000000000007941 */ /* 0x000fea0003800000 */
.L_x_9374:
        /* <DEDUP_REMOVED lines=9> */
.L_x_9370:
        /* <DEDUP_REMOVED lines=12> */
.L_x_9379:
[----:B------:R-:W-:Y:S02]  /*ef90*/  IMAD.MOV.U32 R118, RZ, RZ, R156 ;  /* 0x000000ffff767224 */ /* 0x000fe400078e009c */
.L_x_9380:
[----:B------:R-:W-:Y:S05]  /*efa0*/  BSYNC B0 ;  /* 0x0000000000007941 */ /* 0x000fea0003800000 */
.L_x_9378:
        /* <DEDUP_REMOVED lines=16> */
.L_x_9384:
[----:B------:R-:W-:Y:S05]  /*f0b0*/  BSYNC B1 ;  /* 0x0000000000017941 */ /* 0x000fea0003800000 */
.L_x_9383:
        /* <DEDUP_REMOVED lines=44> */
.L_x_9382:
[----:B------:R-:W-:Y:S05]  /*f380*/  BSYNC B0 ;  /* 0x0000000000007941 */ /* 0x000fea0003800000 */
.L_x_9381:
        /* <DEDUP_REMOVED lines=12> */
.L_x_9385:
        /* <DEDUP_REMOVED lines=12> */
.L_x_9388:
[----:B------:R-:W-:Y:S02]  /*f510*/  IMAD.MOV.U32 R49, RZ, RZ, R156 ;  /* 0x000000ffff317224 */ /* 0x000fe400078e009c */
.L_x_9389:
[----:B------:R-:W-:Y:S05]  /*f520*/  BSYNC B0 ;  /* 0x0000000000007941 */ /* 0x000fea0003800000 */
.L_x_9387:
        /* <DEDUP_REMOVED lines=16> */
.L_x_9393:
[----:B------:R-:W-:Y:S05]  /*f630*/  BSYNC B1 ;  /* 0x0000000000017941 */ /* 0x000fea0003800000 */
.L_x_9392:
        /* <DEDUP_REMOVED lines=44> */
.L_x_9391:
[----:B------:R-:W-:Y:S05]  /*f900*/  BSYNC B0 ;  /* 0x0000000000007941 */ /* 0x000fea0003800000 */
.L_x_9390:
        /* <DEDUP_REMOVED lines=9> */
.L_x_9386:
        /* <DEDUP_REMOVED lines=12> */
.L_x_9395:
[----:B------:R-:W-:Y:S02]  /*fa60*/  IMAD.MOV.U32 R162, RZ, RZ, R156 ;  /* 0x000000ffffa27224 */ /* 0x000fe400078e009c */
.L_x_9396:
[----:B------:R-:W-:Y:S05]  /*fa70*/  BSYNC B0 ;  /* 0x0000000000007941 */ /* 0x000fea0003800000 */
.L_x_9394:
        /* <DEDUP_REMOVED lines=16> */
.L_x_9400:
[----:B------:R-:W-:Y:S05]  /*fb80*/  BSYNC B1 ;  /* 0x0000000000017941 */ /* 0x000fea0003800000 */
.L_x_9399:
        /* <DEDUP_REMOVED lines=44> */
.L_x_9398:
[----:B------:R-:W-:Y:S05]  /*fe50*/  BSYNC B0 ;  /* 0x0000000000007941 */ /* 0x000fea0003800000 */
.L_x_9397:
        /* <DEDUP_REMOVED lines=12> */
.L_x_9401:
        /* <DEDUP_REMOVED lines=12> */
.L_x_9404:
[----:B------:R-:W-:Y:S02]  /*ffe0*/  IMAD.MOV.U32 R46, RZ, RZ, R156 ;  /* 0x000000ffff2e7224 */ /* 0x000fe400078e009c */
.L_x_9405:
[----:B------:R-:W-:Y:S05]  /*fff0*/  BSYNC B0 ;  /* 0x0000000000007941 */ /* 0x000fea0003800000 */
.L_x_9403:
        /* <DEDUP_REMOVED lines=16> */
.L_x_9409:
[----:B------:R-:W-:Y:S05]  /*10100*/  BSYNC B1 ;  /* 0x0000000000017941 */ /* 0x000fea0003800000 */
.L_x_9408:
        /* <DEDUP_REMOVED lines=44> */
.L_x_9407:
[----:B------:R-:W-:Y:S05]  /*103d0*/  BSYNC B0 ;  /* 0x0000000000007941 */ /* 0x000fea0003800000 */
.L_x_9406:
        /* <DEDUP_REMOVED lines=9> */
.L_x_9402:
        /* <DEDUP_REMOVED lines=12> */
.L_x_9411:
[----:B------:R-:W-:Y:S02]  /*10530*/  IMAD.MOV.U32 R46, RZ, RZ, R156 ;  /* 0x000000ffff2e7224 */ /* 0x000fe400078e009c */
.L_x_9412:
[----:B------:R-:W-:Y:S05]  /*10540*/  BSYNC B0 ;  /* 0x0000000000007941 */ /* 0x000fea0003800000 */
.L_x_9410:
        /* <DEDUP_REMOVED lines=16> */
.L_x_9416:
[----:B------:R-:W-:Y:S05]  /*10650*/  BSYNC B1 ;  /* 0x0000000000017941 */ /* 0x000fea0003800000 */
.L_x_9415:
        /* <DEDUP_REMOVED lines=44> */
.L_x_9414:
[----:B------:R-:W-:Y:S05]  /*10920*/  BSYNC B0 ;  /* 0x0000000000007941 */ /* 0x000fea0003800000 */
.L_x_9413:
        /* <DEDUP_REMOVED lines=12> */
.L_x_9417:
        /* <DEDUP_REMOVED lines=12> */
.L_x_9420:
[----:B------:R-:W-:Y:S02]  /*10ab0*/  IMAD.MOV.U32 R46, RZ, RZ, R156 ;  /* 0x000000ffff2e7224 */ /* 0x000fe400078e009c */
.L_x_9421:
[----:B------:R-:W-:Y:S05]  /*10ac0*/  BSYNC B0 ;  /* 0x0000000000007941 */ /* 0x000fea0003800000 */
.L_x_9419:
        /* <DEDUP_REMOVED lines=16> */
.L_x_9425:
[----:B------:R-:W-:Y:S05]  /*10bd0*/  BSYNC B1 ;  /* 0x0000000000017941 */ /* 0x000fea0003800000 */
.L_x_9424:
        /* <DEDUP_REMOVED lines=44> */
.L_x_9423:
[----:B------:R-:W-:Y:S05]  /*10ea0*/  BSYNC B0 ;  /* 0x0000000000007941 */ /* 0x000fea0003800000 */
.L_x_9422:
        /* <DEDUP_REMOVED lines=9> */
.L_x_9418:
        /* <DEDUP_REMOVED lines=12> */
.L_x_9427:
[----:B------:R-:W-:Y:S02]  /*11000*/  IMAD.MOV.U32 R46, RZ, RZ, R156 ;  /* 0x000000ffff2e7224 */ /* 0x000fe400078e009c */
.L_x_9428:
[----:B------:R-:W-:Y:S05]  /*11010*/  BSYNC B0 ;  /* 0x0000000000007941 */ /* 0x000fea0003800000 */
.L_x_9426:
        /* <DEDUP_REMOVED lines=16> */
.L_x_9432:
[----:B------:R-:W-:Y:S05]  /*11120*/  BSYNC B1 ;  /* 0x0000000000017941 */ /* 0x000fea0003800000 */
.L_x_9431:
        /* <DEDUP_REMOVED lines=44> */
.L_x_9430:
[----:B------:R-:W-:Y:S05]  /*113f0*/  BSYNC B0 ;  /* 0x0000000000007941 */ /* 0x000fea0003800000 */
.L_x_9429:
        /* <DEDUP_REMOVED lines=12> */
.L_x_9433:
        /* <DEDUP_REMOVED lines=12> */
.L_x_9436:
[----:B------:R-:W-:Y:S02]  /*11580*/  IMAD.MOV.U32 R162, RZ, RZ, R156 ;  /* 0x000000ffffa27224 */ /* 0x000fe400078e009c */
.L_x_9437:
[----:B------:R-:W-:Y:S05]  /*11590*/  BSYNC B0 ;  /* 0x0000000000007941 */ /* 0x000fea0003800000 */
.L_x_9435:
        /* <DEDUP_REMOVED lines=18> */
.L_x_9441:
[----:B------:R-:W-:Y:S05]  /*116c0*/  BSYNC B1 ;  /* 0x0000000000017941 */ /* 0x000fea0003800000 */
.L_x_9440:
        /* <DEDUP_REMOVED lines=44> */
.L_x_9439:
[----:B------:R-:W-:Y:S05]  /*11990*/  BSYNC B0 ;  /* 0x0000000000007941 */ /* 0x000fea0003800000 */
.L_x_9438:
        /* <DEDUP_REMOVED lines=9> */
.L_x_9434:
        /* <DEDUP_REMOVED lines=29> */
[----:B------:R-:W-:-:S04]  /*11c00*/  IMAD.WIDE.U32 R118, R188, R167, c[0x0][0x170] ;  /* 0x00005c00bc767625 */ /* 0x000fc800078e00a7 */
[----:B------:R-:W-:-:S04]  /*11c10*/  @P0 IMAD.WIDE.U32 R162, R188, R191, c[0x0][0x180] ;  /* 0x00006000bca20625 */ /* 0x000fc800078e00bf */
        /* <DEDUP_REMOVED lines=21> */
.L_x_9442:
        /* <DEDUP_REMOVED lines=16> */
.L_x_9444:
[----:B-1----:R-:W-:Y:S02]  /*11e70*/  IMAD.MOV.U32 R166, RZ, RZ, R156 ;  /* 0x000000ffffa67224 */ /* 0x002fe400078e009c */
.L_x_9445:
[----:B------:R-:W-:Y:S05]  /*11e80*/  BSYNC B0 ;  /* 0x0000000000007941 */ /* 0x000fea0003800000 */
.L_x_9443:
        /* <DEDUP_REMOVED lines=16> */
.L_x_9449:
[----:B------:R-:W-:Y:S05]  /*11f90*/  BSYNC B1 ;  /* 0x0000000000017941 */ /* 0x000fea0003800000 */
.L_x_9448:
        /* <DEDUP_REMOVED lines=44> */
.L_x_9447:
[----:B------:R-:W-:Y:S05]  /*12260*/  BSYNC B0 ;  /* 0x0000000000007941 */ /* 0x000fea0003800000 */
.L_x_9446:
        /* <DEDUP_REMOVED lines=14> */
.L_x_9450:
        /* <DEDUP_REMOVED lines=12> */
.L_x_9453:
[----:B------:R-:W-:Y:S02]  /*12410*/  IMAD.MOV.U32 R192, RZ, RZ, R156 ;  /* 0x000000ffffc07224 */ /* 0x000fe400078e009c */
.L_x_9454:
[----:B------:R-:W-:Y:S05]  /*12420*/  BSYNC B0 ;  /* 0x0000000000007941 */ /* 0x000fea0003800000 */
.L_x_9452:
        /* <DEDUP_REMOVED lines=16> */
.L_x_9458:
[----:B------:R-:W-:Y:S05]  /*12530*/  BSYNC B1 ;  /* 0x0000000000017941 */ /* 0x000fea0003800000 */
.L_x_9457:
        /* <DEDUP_REMOVED lines=44> */
.L_x_9456:
[----:B------:R-:W-:Y:S05]  /*12800*/  BSYNC B0 ;  /* 0x0000000000007941 */ /* 0x000fea0003800000 */
.L_x_9455:
        /* <DEDUP_REMOVED lines=9> */
.L_x_9451:
        /* <DEDUP_REMOVED lines=12> */
.L_x_9460:
[----:B------:R-:W-:Y:S02]  /*12960*/  IMAD.MOV.U32 R192, RZ, RZ, R156 ;  /* 0x000000ffffc07224 */ /* 0x000fe400078e009c */
.L_x_9461:
[----:B------:R-:W-:Y:S05]  /*12970*/  BSYNC B0 ;  /* 0x0000000000007941 */ /* 0x000fea0003800000 */
.L_x_9459:
        /* <DEDUP_REMOVED lines=16> */
.L_x_9465:
[----:B------:R-:W-:Y:S05]  /*12a80*/  BSYNC B1 ;  /* 0x0000000000017941 */ /* 0x000fea0003800000 */
.L_x_9464:
        /* <DEDUP_REMOVED lines=44> */
.L_x_9463:
[----:B------:R-:W-:Y:S05]  /*12d50*/  BSYNC B0 ;  /* 0x0000000000007941 */ /* 0x000fea0003800000 */
.L_x_9462:
        /* <DEDUP_REMOVED lines=14> */
.L_x_9466:
        /* <DEDUP_REMOVED lines=12> */
.L_x_9469:
[----:B------:R-:W-:Y:S02]  /*12f00*/  IMAD.MOV.U32 R116, RZ, RZ, R156 ;  /* 0x000000ffff747224 */ /* 0x000fe400078e009c */
.L_x_9470:
[----:B------:R-:W-:Y:S05]  /*12f10*/  BSYNC B0 ;  /* 0x0000000000007941 */ /* 0x000fea0003800000 */
.L_x_9468:
        /* <DEDUP_REMOVED lines=16> */
.L_x_9474:
[----:B------:R-:W-:Y:S05]  /*13020*/  BSYNC B1 ;  /* 0x0000000000017941 */ /* 0x000fea0003800000 */
.L_x_9473:
        /* <DEDUP_REMOVED lines=44> */
.L_x_9472:
[----:B------:R-:W-:Y:S05]  /*132f0*/  BSYNC B0 ;  /* 0x0000000000007941 */ /* 0x000fea0003800000 */
.L_x_9471:
        /* <DEDUP_REMOVED lines=9> */
.L_x_9467:
        /* <DEDUP_REMOVED lines=12> */
.L_x_9476:
[----:B------:R-:W-:Y:S02]  /*13450*/  IMAD.MOV.U32 R116, RZ, RZ, R156 ;  /* 0x000000ffff747224 */ /* 0x000fe400078e009c */
.L_x_9477:
[----:B------:R-:W-:Y:S05]  /*13460*/  BSYNC B0 ;  /* 0x0000000000007941 */ /* 0x000fea0003800000 */
.L_x_9475:
        /* <DEDUP_REMOVED lines=16> */
.L_x_9481:
[----:B------:R-:W-:Y:S05]  /*13570*/  BSYNC B1 ;  /* 0x0000000000017941 */ /* 0x000fea0003800000 */
.L_x_9480:
        /* <DEDUP_REMOVED lines=44> */
.L_x_9479:
[----:B------:R-:W-:Y:S05]  /*13840*/  BSYNC B0 ;  /* 0x0000000000007941 */ /* 0x000fea0003800000 */
.L_x_9478:
        /* <DEDUP_REMOVED lines=14> */
.L_x_9482:
        /* <DEDUP_REMOVED lines=12> */
.L_x_9485:
[----:B------:R-:W-:Y:S02]  /*139f0*/  IMAD.MOV.U32 R192, RZ, RZ, R156 ;  /* 0x000000ffffc07224 */ /* 0x000fe400078e009c */
.L_x_9486:
[----:B------:R-:W-:Y:S05]  /*13a00*/  BSYNC B0 ;  /* 0x0000000000007941 */ /* 0x000fea0003800000 */
.L_x_9484:
        /* <DEDUP_REMOVED lines=16> */
.L_x_9490:
[----:B------:R-:W-:Y:S05]  /*13b10*/  BSYNC B1 ;  /* 0x0000000000017941 */ /* 0x000fea0003800000 */
.L_x_9489:
        /* <DEDUP_REMOVED lines=44> */
.L_x_9488:
[----:B------:R-:W-:Y:S05]  /*13de0*/  BSYNC B0 ;  /* 0x0000000000007941 */ /* 0x000fea0003800000 */
.L_x_9487:
        /* <DEDUP_REMOVED lines=9> */
.L_x_9483:
        /* <DEDUP_REMOVED lines=12> */
.L_x_9492:
[----:B------:R-:W-:Y:S02]  /*13f40*/  IMAD.MOV.U32 R192, RZ, RZ, R156 ;  /* 0x000000ffffc07224 */ /* 0x000fe400078e009c */
.L_x_9493:
[----:B------:R-:W-:Y:S05]  /*13f50*/  BSYNC B0 ;  /* 0x0000000000007941 */ /* 0x000fea0003800000 */
.L_x_9491:
        /* <DEDUP_REMOVED lines=16> */
.L_x_9497:
[----:B------:R-:W-:Y:S05]  /*14060*/  BSYNC B1 ;  /* 0x0000000000017941 */ /* 0x000fea0003800000 */
.L_x_9496:
        /* <DEDUP_REMOVED lines=44> */
.L_x_9495:
[----:B------:R-:W-:Y:S05]  /*14330*/  BSYNC B0 ;  /* 0x0000000000007941 */ /* 0x000fea0003800000 */
.L_x_9494:
        /* <DEDUP_REMOVED lines=14> */
.L_x_9498:
        /* <DEDUP_REMOVED lines=12> */
.L_x_9501:
[----:B------:R-:W-:Y:S02]  /*144e0*/  IMAD.MOV.U32 R192, RZ, RZ, R156 ;  /* 0x000000ffffc07224 */ /* 0x000fe400078e009c */
.L_x_9502:
[----:B------:R-:W-:Y:S05]  /*144f0*/  BSYNC B0 ;  /* 0x0000000000007941 */ /* 0x000fea0003800000 */
.L_x_9500:
        /* <DEDUP_REMOVED lines=16> */
.L_x_9506:
[----:B------:R-:W-:Y:S05]  /*14600*/  BSYNC B1 ;  /* 0x0000000000017941 */ /* 0x000fea0003800000 */
.L_x_9505:
        /* <DEDUP_REMOVED lines=44> */
.L_x_9504:
[----:B------:R-:W-:Y:S05]  /*148d0*/  BSYNC B0 ;  /* 0x0000000000007941 */ /* 0x000fea0003800000 */
.L_x_9503:
        /* <DEDUP_REMOVED lines=9> */
.L_x_9499:
        /* <DEDUP_REMOVED lines=12> */
.L_x_9508:
[----:B------:R-:W-:Y:S02]  /*14a30*/  MOV R192, R156 ;  /* 0x0000009c00c07202 */ /* 0x000fe40000000f00 */
.L_x_9509:
[----:B------:R-:W-:Y:S05]  /*14a40*/  BSYNC B0 ;  /* 0x0000000000007941 */ /* 0x000fea0003800000 */
.L_x_9507:
        /* <DEDUP_REMOVED lines=16> */
.L_x_9513:
[----:B------:R-:W-:Y:S05]  /*14b50*/  BSYNC B1 ;  /* 0x0000000000017941 */ /* 0x000fea0003800000 */
.L_x_9512:
        /* <DEDUP_REMOVED lines=44> */
.L_x_9511:
[----:B------:R-:W-:Y:S05]  /*14e20*/  BSYNC B0 ;  /* 0x0000000000007941 */ /* 0x000fea0003800000 */
.L_x_9510:
        /* <DEDUP_REMOVED lines=12> */
.L_x_9514:
        /* <DEDUP_REMOVED lines=12> */
.L_x_9517:
[----:B------:R-:W-:Y:S02]  /*14fb0*/  MOV R192, R156 ;  /* 0x0000009c00c07202 */ /* 0x000fe40000000f00 */
.L_x_9518:
[----:B------:R-:W-:Y:S05]  /*14fc0*/  BSYNC B0 ;  /* 0x0000000000007941 */ /* 0x000fea0003800000 */
.L_x_9516:
        /* <DEDUP_REMOVED lines=16> */
.L_x_9522:
[----:B------:R-:W-:Y:S05]  /*150d0*/  BSYNC B1 ;  /* 0x0000000000017941 */ /* 0x000fea0003800000 */
.L_x_9521:
        /* <DEDUP_REMOVED lines=44> */
.L_x_9520:
[----:B------:R-:W-:Y:S05]  /*153a0*/  BSYNC B0 ;  /* 0x0000000000007941 */ /* 0x000fea0003800000 */
.L_x_9519:
        /* <DEDUP_REMOVED lines=9> */
.L_x_9515:
        /* <DEDUP_REMOVED lines=12> */
.L_x_9524:
[----:B------:R-:W-:Y:S02]  /*15500*/  IMAD.MOV.U32 R192, RZ, RZ, R156 ;  /* 0x000000ffffc07224 */ /* 0x000fe400078e009c */
.L_x_9525:
[----:B------:R-:W-:Y:S05]  /*15510*/  BSYNC B0 ;  /* 0x0000000000007941 */ /* 0x000fea0003800000 */
.L_x_9523:
        /* <DEDUP_REMOVED lines=16> */
.L_x_9529:
[----:B------:R-:W-:Y:S05]  /*15620*/  BSYNC B1 ;  /* 0x0000000000017941 */ /* 0x000fea0003800000 */
.L_x_9528:
        /* <DEDUP_REMOVED lines=44> */
.L_x_9527:
[----:B------:R-:W-:Y:S05]  /*158f0*/  BSYNC B0 ;  /* 0x0000000000007941 */ /* 0x000fea0003800000 */
.L_x_9526:
        /* <DEDUP_REMOVED lines=12> */
.L_x_9530:
        /* <DEDUP_REMOVED lines=12> */
.L_x_9533:
[----:B------:R-:W-:Y:S02]  /*15a80*/  IMAD.MOV.U32 R192, RZ, RZ, R156 ;  /* 0x000000ffffc07224 */ /* 0x000fe400078e009c */
.L_x_9534:
[----:B------:R-:W-:Y:S05]  /*15a90*/  BSYNC B0 ;  /* 0x0000000000007941 */ /* 0x000fea0003800000 */
.L_x_9532:
        /* <DEDUP_REMOVED lines=16> */
.L_x_9538:
[----:B------:R-:W-:Y:S05]  /*15ba0*/  BSYNC B1 ;  /* 0x0000000000017941 */ /* 0x000fea0003800000 */
.L_x_9537:
        /* <DEDUP_REMOVED lines=44> */
.L_x_9536:
[----:B------:R-:W-:Y:S05]  /*15e70*/  BSYNC B0 ;  /* 0x0000000000007941 */ /* 0x000fea0003800000 */
.L_x_9535:
        /* <DEDUP_REMOVED lines=9> */
.L_x_9531:
        /* <DEDUP_REMOVED lines=12> */
.L_x_9540:
[----:B------:R-:W-:Y:S02]  /*15fd0*/  IMAD.MOV.U32 R192, RZ, RZ, R156 ;  /* 0x000000ffffc07224 */ /* 0x000fe400078e009c */
.L_x_9541:
[----:B------:R-:W-:Y:S05]  /*15fe0*/  BSYNC B0 ;  /* 0x0000000000007941 */ /* 0x000fea0003800000 */
.L_x_9539:
        /* <DEDUP_REMOVED lines=16> */
.L_x_9545:
[----:B------:R-:W-:Y:S05]  /*160f0*/  BSYNC B1 ;  /* 0x0000000000017941 */ /* 0x000fea0003800000 */
.L_x_9544:
        /* <DEDUP_REMOVED lines=44> */
.L_x_9543:
[----:B------:R-:W-:Y:S05]  /*163c0*/  BSYNC B0 ;  /* 0x0000000000007941 */ /* 0x000fea0003800000 */
.L_x_9542:
        /* <DEDUP_REMOVED lines=12> */
.L_x_9546:
        /* <DEDUP_REMOVED lines=12> */
.L_x_9549:
[----:B------:R-:W-:Y:S02]  /*16550*/  IMAD.MOV.U32 R192, RZ, RZ, R156 ;  /* 0x000000ffffc07224 */ /* 0x000fe400078e009c */
.L_x_9550:
[----:B------:R-:W-:Y:S05]  /*16560*/  BSYNC B0 ;  /* 0x0000000000007941 */ /* 0x000fea0003800000 */
.L_x_9548:
        /* <DEDUP_REMOVED lines=16> */
.L_x_9554:
[----:B------:R-:W-:Y:S05]  /*16670*/  BSYNC B1 ;  /* 0x0000000000017941 */ /* 0x000fea0003800000 */
.L_x_9553:
        /* <DEDUP_REMOVED lines=44> */
.L_x_9552:
[----:B------:R-:W-:Y:S05]  /*16940*/  BSYNC B0 ;  /* 0x0000000000007941 */ /* 0x000fea0003800000 */
.L_x_9551:
        /* <DEDUP_REMOVED lines=9> */
.L_x_9547:
        /* <DEDUP_REMOVED lines=12> */
.L_x_9556:
[----:B------:R-:W-:Y:S02]  /*16aa0*/  IMAD.MOV.U32 R192, RZ, RZ, R156 ;  /* 0x000000ffffc07224 */ /* 0x000fe400078e009c */
.L_x_9557:
[----:B------:R-:W-:Y:S05]  /*16ab0*/  BSYNC B0 ;  /* 0x0000000000007941 */ /* 0x000fea0003800000 */
.L_x_9555:
        /* <DEDUP_REMOVED lines=16> */
.L_x_9561:
[----:B------:R-:W-:Y:S05]  /*16bc0*/  BSYNC B1 ;  /* 0x0000000000017941 */ /* 0x000fea0003800000 */
.L_x_9560:
        /* <DEDUP_REMOVED lines=44> */
.L_x_9559:
[----:B------:R-:W-:Y:S05]  /*16e90*/  BSYNC B0 ;  /* 0x0000000000007941 */ /* 0x000fea0003800000 */
.L_x_9558:
        /* <DEDUP_REMOVED lines=12> */
.L_x_9562:
        /* <DEDUP_REMOVED lines=12> */
.L_x_9565:
[----:B------:R-:W-:Y:S02]  /*17020*/  IMAD.MOV.U32 R193, RZ, RZ, R156 ;  /* 0x000000ffffc17224 */ /* 0x000fe400078e009c */
.L_x_9566:
[----:B------:R-:W-:Y:S05]  /*17030*/  BSYNC B0 ;  /* 0x0000000000007941 */ /* 0x000fea0003800000 */
.L_x_9564:
        /* <DEDUP_REMOVED lines=16> */
.L_x_9570:
[----:B------:R-:W-:Y:S05]  /*17140*/  BSYNC B1 ;  /* 0x0000000000017941 */ /* 0x000fea0003800000 */
.L_x_9569:
[C---:B------:R-:W-:Y:S01]  /*17150*/  IMAD.HI.U32 R156, R161.reuse, -0x326172a9, RZ ;  /* 0xcd9e8d57a19c7827 */ /* 0x040fe200078e00ff */
[----:B------:R-:W-:Y:S02]  /*17160*/  LOP3.LUT R158, R158, R155, R133, 0x96, !PT ;  /* 0x0000009b9e9e7212 */ /* 0x000fe400078e9685 */
[----:B------:R-:W-:Y:S01]  /*17170*/  MOV R192, RZ ;  /* 0x000000ff00c07202 */ /* 0x000fe20000000f00 */
        /* <DEDUP_REMOVED lines=41> */
.L_x_9568:
[----:B------:R-:W-:Y:S05]  /*17410*/  BSYNC B0 ;  /* 0x0000000000007941 */ /* 0x000fea0003800000 */
.L_x_9567:
        /* <DEDUP_REMOVED lines=9> */
.L_x_9563:
[----:B------:R-:W-:Y:S01]  /*174b0*/  FADD.FTZ R162, RZ, R68 ;  /* 0x00000044ffa27221 */ /* 0x000fe20000010000 */
[----:B------:R-:W-:Y:S01]  /*174c0*/  SEL R164, RZ, 0x10000, P4 ;  /* 0x00010000ffa47807 */ /* 0x000fe20002000000 */
[----:B------:R-:W0:Y:S01]  /*174d0*/  S2R R190, SR_TID.X ;  /* 0x0000000000be7919 */ /* 0x000e220000002100 */
[----:B------:R-:W-:Y:S01]  /*174e0*/  SEL R165, RZ, 0x1000000, P5 ;  /* 0x01000000ffa57807 */ /* 0x000fe20002800000 */
[----:B------:R-:W-:Y:S01]  /*174f0*/  FADD.FTZ R163, R162, R69 ;  /* 0x00000045a2a37221 */ /* 0x000fe20000010000 */
[C---:B------:R-:W-:Y:S02]  /*17500*/  LOP3.LUT P4, RZ, R178.reuse, 0x1, RZ, 0xc0, !PT ;  /* 0x00000001b2ff7812 */ /* 0x040fe4000788c0ff */
        /* <DEDUP_REMOVED lines=9> */
[----:B------:R-:W-:Y:S01]  /*175a0*/  SEL R197, RZ, 0x1, P2 ;  /* 0x00000001ffc57807 */ /* 0x000fe20001000000 */
[----:B------:R-:W-:Y:S01]  /*175b0*/  FADD.FTZ R163, R162, R65 ;  /* 0x00000041a2a37221 */ /* 0x000fe20000010000 */
[----:B------:R-:W-:Y:S01]  /*175c0*/  LOP3.LUT P0, RZ, R178, 0x8, RZ, 0xc0, !PT ;  /* 0x00000008b2ff7812 */ /* 0x000fe2000780c0ff */
[----:B------:R-:W-:Y:S01]  /*175d0*/  IMAD.WIDE.U32 R166, R166, 0x1000000, RZ ;  /* 0x01000000a6a67825 */ /* 0x000fe200078e00ff */
[----:B------:R-:W-:Y:S02]  /*175e0*/  LOP3.LUT P6, RZ, R178, 0x20, RZ, 0xc0, !PT ;  /* 0x00000020b2ff7812 */ /* 0x000fe400078cc0ff */
[----:B------:R-:W-:Y:S01]  /*175f0*/  LOP3.LUT P1, RZ, R170, 0xff, RZ, 0xc0, !PT ;  /* 0x000000ffaaff7812 */ /* 0x000fe2000782c0ff */
[----:B------:R-:W-:Y:S01]  /*17600*/  FADD.FTZ R162, R163, R66 ;  /* 0x00000042a3a27221 */ /* 0x000fe20000010000 */
[----:B------:R-:W-:Y:S01]  /*17610*/  LOP3.LUT R197, R167, R195, R197, 0xfe, !PT ;  /* 0x000000c3a7c57212 */ /* 0x000fe200078efec5 */
[----:B------:R-:W-:Y:S01]  /*17620*/  IMAD.WIDE.U32 R164, R164, 0x100, RZ ;  /* 0x00000100a4a47825 */ /* 0x000fe200078e00ff */
[----:B------:R-:W-:-:S02]  /*17630*/  SEL R195, RZ, 0x1, P0 ;  /* 0x00000001ffc37807 */ /* 0x000fc40000000000 */
[----:B0-----:R-:W-:Y:S01]  /*17640*/  LOP3.LUT P0, RZ, R190, 0x1f, RZ, 0xc0, !PT ;  /* 0x0000001fbeff7812 */ /* 0x001fe2000780c0ff */
        /* <DEDUP_REMOVED lines=16> */
[----:B------:R-:W-:Y:S02]  /*17750*/  FADD.FTZ R194, R163, R50 ;  /* 0x00000032a3c27221 */ /* 0x000fe40000010000 */
[----:B------:R-:W-:-:S04]  /*17760*/  IMAD.WIDE.U32 R162, R162, 0x10000, RZ ;  /* 0x00010000a2a27825 */ /* 0x000fc800078e00ff */
[----:B------:R-:W-:Y:S01]  /*17770*/  FADD.FTZ R193, R194, R51 ;  /* 0x00000033c2c17221 */ /* 0x000fe20000010000 */
[----:B------:R-:W-:Y:S01]  /*17780*/  LOP3.LUT R162, R164, R166, R162, 0xfe, !PT ;  /* 0x000000a6a4a27212 */ /* 0x000fe200078efea2 */
[----:B------:R-:W-:Y:S01]  /*17790*/  IMAD.WIDE.U32 R166, R188, R191, c[0x0][0x188] ;  /* 0x00006200bca67625 */ /* 0x000fe200078e00bf */
[----:B------:R-:W-:Y:S02]  /*177a0*/  LOP3.LUT R163, R165, R197, R163, 0xfe, !PT ;  /* 0x000000c5a5a37212 */ /* 0x000fe400078efea3 */
[----:B------:R-:W-:Y:S01]  /*177b0*/  LOP3.LUT R162, R162, R195, RZ, 0xfc, !PT ;  /* 0x000000c3a2a27212 */ /* 0x000fe200078efcff */
[----:B------:R-:W-:Y:S01]  /*177c0*/  IMAD.WIDE.U32 R164, R188, R189, c[0x0][0x190] ;  /* 0x00006400bca47625 */ /* 0x000fe200078e00bd */
[----:B------:R0:W-:Y:S03]  /*177d0*/  STG.E.128 [R166.64], R44 ;  /* 0x0000002ca6007986 */ /* 0x0001e6000c101d04 */
[----:B------:R-:W-:Y:S01]  /*177e0*/  FADD.FTZ R194, R193, R44 ;  /* 0x0000002cc1c27221 */ /* 0x000fe20000010000 */
[----:B------:R0:W-:Y:S03]  /*177f0*/  STG.E.128 [R166.64+0x10], R116 ;  /* 0x00001074a6007986 */ /* 0x0001e6000c101d04 */
[----:B------:R-:W-:Y:S01]  /*17800*/  FADD.FTZ R193, R194, R45 ;  /* 0x0000002dc2c17221 */ /* 0x000fe20000010000 */
[----:B------:R0:W-:Y:S03]  /*17810*/  STG.E.64 [R164.64], R162 ;  /* 0x000000a2a4007986 */ /* 0x0001e6000c101b04 */
        /* <DEDUP_REMOVED lines=27> */
.L_x_9571:
[----:B0-----:R-:W-:Y:S01]  /*179d0*/  @!P1 IADD3 R191, R191, 0x8, RZ ;  /* 0x00000008bfbf9810 */ /* 0x001fe20007ffe0ff */
[----:B------:R-:W-:Y:S01]  /*179e0*/  FADD.FTZ R194, R194, R119 ;  /* 0x00000077c2c27221 */ /* 0x000fe20000010000 */
[----:B------:R-:W-:Y:S05]  /*179f0*/  BRA.DIV ~URZ, `(.L_x_9572) ;  /* 0x00001ab27f007947 */ /* 0x000fea000b800000 */
[----:B------:R0:W1:Y:S02]  /*17a00*/  SHFL.BFLY PT, R162, R194, 0x1, 0x1f ;  /* 0x0c201f00c2a27f89 */ /* 0x00006400000e0000 */
.L_x_9576:
        /* <DEDUP_REMOVED lines=84> */
.L_x_9577:
        /* <DEDUP_REMOVED lines=19> */
[----:B------:R-:W-:-:S02]  /*18080*/  PRMT R209, RZ, 0x5410, R89 ;  /* 0x00005410ffd17816 */ /* 0x000fc40000000059 */
[----:B------:R-:W-:Y:S02]  /*18090*/  ISETP.GT.U32.AND P1, PT, R196, 0x7, PT ;  /* 0x00000007c400780c */ /* 0x000fe40003f24070 */
[----:B------:R-:W-:Y:S02]  /*180a0*/  PRMT R207, RZ, 0x5410, R92 ;  /* 0x00005410ffcf7816 */ /* 0x000fe4000000005c */
[----:B------:R-:W-:Y:S02]  /*180b0*/  PRMT R202, RZ, 0x7610, R112 ;  /* 0x00007610ffca7816 */ /* 0x000fe40000000070 */
[----:B------:R-:W-:Y:S02]  /*180c0*/  PRMT R211, RZ, 0x5410, R101 ;  /* 0x00005410ffd37816 */ /* 0x000fe40000000065 */
[----:B------:R-:W-:Y:S02]  /*180d0*/  PRMT R212, RZ, 0x7610, R85 ;  /* 0x00007610ffd47816 */ /* 0x000fe40000000055 */
[----:B------:R-:W-:-:S02]  /*180e0*/  PRMT R215, RZ, 0x5410, R100 ;  /* 0x00005410ffd77816 */ /* 0x000fc40000000064 */
[----:B------:R-:W-:Y:S01]  /*180f0*/  SHF.L.U32 R217, R187, 0x4, RZ ;  /* 0x00000004bbd97819 */ /* 0x000fe200000006ff */
[----:B------:R-:W-:Y:S01]  /*18100*/  @!P1 IMAD.IADD R191, R191, 0x1, R196 ;  /* 0x00000001bfbf9824 */ /* 0x000fe200078e02c4 */
[----:B------:R-:W-:Y:S01]  /*18110*/  BAR.SYNC.DEFER_BLOCKING 0x0 ;  /* 0x0000000000007b1d */ /* 0x000fe20000010000 */
[----:B------:R-:W-:Y:S01]  /*18120*/  @!P1 IMAD.MOV.U32 R167, RZ, RZ, 0x400 ;  /* 0x00000400ffa79424 */ /* 0x000fe200078e00ff */
[----:B------:R-:W-:-:S04]  /*18130*/  PRMT R218, RZ, 0x7610, R100 ;  /* 0x00007610ffda7816 */ /* 0x000fc80000000064 */
[----:B------:R-:W1:Y:S01]  /*18140*/  SHFL.DOWN PT, R190, R167, 0x4, 0x1f ;  /* 0x08801f00a7be7f89 */ /* 0x000e6200000e0000 */
[----:B------:R-:W-:Y:S03]  /*18150*/  I2F R195, R167 ;  /* 0x000000a700c37306 */ /* 0x000fe60000201400 */
[----:B------:R-:W-:Y:S01]  /*18160*/  @!P1 LDS.64 R164, [R191.X8] ;  /* 0x00000000bfa49984 */ /* 0x000fe20000008a00 */
[----:B------:R-:W-:Y:S01]  /*18170*/  ISETP.NE.AND P1, PT, RZ, UR6, PT ;  /* 0x00000006ff007c0c */ /* 0x000fe2000bf25270 */
[----:B-1----:R-:W-:-:S03]  /*18180*/  IMAD.IADD R193, R190, 0x1, R167 ;  /* 0x00000001bec17824 */ /* 0x002fc600078e02a7 */
[----:B------:R-:W-:Y:S02]  /*18190*/  I2F R190, R190 ;  /* 0x000000be00be7306 */ /* 0x000fe40000201400 */
[----:B------:R-:W1:Y:S06]  /*181a0*/  SHFL.DOWN PT, R196, R193, 0x2, 0x1f ;  /* 0x08401f00c1c47f89 */ /* 0x000e6c00000e0000 */
[----:B0-----:R-:W0:Y:S08]  /*181b0*/  I2F R194, R193 ;  /* 0x000000c100c27306 */ /* 0x001e300000201400 */
[----:B0-----:R-:W0:Y:S01]  /*181c0*/  MUFU.RCP R163, R194 ;  /* 0x000000c200a37308 */ /* 0x001e220000001000 */
[----:B-1----:R-:W-:Y:S01]  /*181d0*/  IMAD.IADD R191, R193, 0x1, R196 ;  /* 0x00000001c1bf7824 */ /* 0x002fe200078e02c4 */
[----:B------:R-:W-:Y:S01]  /*181e0*/  PRMT R193, RZ, 0x5410, R85 ;  /* 0x00005410ffc17816 */ /* 0x000fe20000000055 */
[----:B------:R-:W1:Y:S05]  /*181f0*/  SHFL.DOWN PT, R189, R164, 0x4, 0x1f ;  /* 0x08801f00a4bd7f89 */ /* 0x000e6a00000e0000 */
[----:B------:R-:W2:Y:S01]  /*18200*/  I2F R197, R191 ;  /* 0x000000bf00c57306 */ /* 0x000ea20000201400 */
[----:B------:R-:W3:Y:S04]  /*18210*/  SHFL.DOWN PT, R162, R165, 0x4, 0x1f ;  /* 0x08801f00a5a27f89 */ /* 0x000ee800000e0000 */
[----:B------:R-:W4:Y:S03]  /*18220*/  SHFL.DOWN PT, R198, R191, 0x1, 0x1f ;  /* 0x08201f00bfc67f89 */ /* 0x000f2600000e0000 */
[----:B------:R-:W5:Y:S01]  /*18230*/  I2F R196, R196 ;  /* 0x000000c400c47306 */ /* 0x000f620000201400 */
[----:B-1----:R-:W-:-:S04]  /*18240*/  FMUL.FTZ R166, R189, R190 ;  /* 0x000000bebda67220 */ /* 0x002fc80000410000 */
[----:B------:R-:W-:Y:S02]  /*18250*/  FFMA.FTZ R166, R195, R164, R166 ;  /* 0x000000a4c3a67223 */ /* 0x000fe400000100a6 */
[----:B------:R-:W-:Y:S02]  /*18260*/  FADD.FTZ R164, -R189, R164 ;  /* 0x000000a4bda47221 */ /* 0x000fe40000010100 */
[----:B0-----:R-:W-:Y:S02]  /*18270*/  FMUL.FTZ R167, R163, R166 ;  /* 0x000000a6a3a77220 */ /* 0x001fe40000410000 */
[----:B------:R-:W-:Y:S02]  /*18280*/  FMUL.FTZ R164, R164, R164 ;  /* 0x000000a4a4a47220 */ /* 0x000fe40000410000 */
[----:B---3--:R-:W-:Y:S01]  /*18290*/  FADD.FTZ R162, R162, R165 ;  /* 0x000000a5a2a27221 */ /* 0x008fe20000010000 */
[----:B------:R-:W5:Y:S01]  /*182a0*/  SHFL.DOWN PT, R166, R167, 0x2, 0x1f ;  /* 0x08401f00a7a67f89 */ /* 0x000f6200000e0000 */
[----:B------:R-:W-:Y:S01]  /*182b0*/  FMUL.FTZ R164, R164, R195 ;  /* 0x000000c3a4a47220 */ /* 0x000fe20000410000 */
[----:B--2---:R-:W0:Y:S01]  /*182c0*/  MUFU.RCP R165, R197 ;  /* 0x000000c500a57308 */ /* 0x004e220000001000 */
[----:B----4-:R-:W-:-:S02]  /*182d0*/  IMAD.IADD R191, R191, 0x1, R198 ;  /* 0x00000001bfbf7824 */ /* 0x010fc400078e02c6 */
[----:B------:R-:W-:-:S04]  /*182e0*/  FMUL.FTZ R164, R164, R190 ;  /* 0x000000bea4a47220 */ /* 0x000fc80000410000 */
[----:B------:R-:W-:Y:S01]  /*182f0*/  FFMA.FTZ R162, R163, R164, R162 ;  /* 0x000000a4a3a27223 */ /* 0x000fe200000100a2 */
[----:B------:R-:W1:Y:S04]  /*18300*/  I2F R191, R191 ;  /* 0x000000bf00bf7306 */ /* 0x000e680000201400 */
[----:B------:R-:W2:Y:S04]  /*18310*/  SHFL.DOWN PT, R163, R162, 0x2, 0x1f ;  /* 0x08401f00a2a37f89 */ /* 0x000ea800000e0000 */
[----:B------:R-:W3:Y:S01]  /*18320*/  I2F R198, R198 ;  /* 0x000000c600c67306 */ /* 0x000ee20000201400 */
[----:B-----5:R-:W-:-:S02]  /*18330*/  FMUL.FTZ R164, R166, R196 ;  /* 0x000000c4a6a47220 */ /* 0x020fc40000410000 */
[----:B------:R-:W-:Y:S02]  /*18340*/  FADD.FTZ R166, R167, -R166 ;  /* 0x800000a6a7a67221 */ /* 0x000fe40000010000 */
[----:B------:R-:W-:Y:S02]  /*18350*/  FFMA.FTZ R164, R194, R167, R164 ;  /* 0x000000a7c2a47223 */ /* 0x000fe400000100a4 */
[----:B------:R-:W-:Y:S01]  /*18360*/  FMUL.FTZ R167, R166, R166 ;  /* 0x000000a6a6a77220 */ /* 0x000fe20000410000 */
[----:B------:R-:W-:Y:S01]  /*18370*/  SHF.R.U32.HI R166, RZ, 0x5, R199 ;  /* 0x00000005ffa67819 */ /* 0x000fe200000116c7 */
[----:B0-----:R-:W-:Y:S02]  /*18380*/  FMUL.FTZ R190, R165, R164 ;  /* 0x000000a4a5be7220 */ /* 0x001fe40000410000 */
[----:B------:R-:W-:-:S03]  /*18390*/  FMUL.FTZ R167, R194, R167 ;  /* 0x000000a7c2a77220 */ /* 0x000fc60000410000 */
[----:B------:R-:W3:Y:S01]  /*183a0*/  SHFL.DOWN PT, R189, R190, 0x1, 0x1f ;  /* 0x08201f00bebd7f89 */ /* 0x000ee200000e0000 */
[----:B--2---:R-:W-:Y:S02]  /*183b0*/  FADD.FTZ R164, R162, R163 ;  /* 0x000000a3a2a47221 */ /* 0x004fe40000010000 */
[----:B------:R-:W-:Y:S01]  /*183c0*/  FMUL.FTZ R167, R167, R196 ;  /* 0x000000c4a7a77220 */ /* 0x000fe20000410000 */
[----:B-1----:R-:W0:Y:S03]  /*183d0*/  MUFU.RCP R162, R191 ;  /* 0x000000bf00a27308 */ /* 0x002e260000001000 */
[----:B------:R-:W-:-:S05]  /*183e0*/  FFMA.FTZ R164, R165, R167, R164 ;  /* 0x000000a7a5a47223 */ /* 0x000fca00000100a4 */
[----:B------:R-:W1:Y:S01]  /*183f0*/  SHFL.DOWN PT, R163, R164, 0x1, 0x1f ;  /* 0x08201f00a4a37f89 */ /* 0x000e6200000e0000 */
[----:B---3--:R-:W-:Y:S02]  /*18400*/  FMUL.FTZ R165, R189, R198 ;  /* 0x000000c6bda57220 */ /* 0x008fe40000410000 */
[----:B------:R-:W-:Y:S02]  /*18410*/  FADD.FTZ R189, R190, -R189 ;  /* 0x800000bdbebd7221 */ /* 0x000fe40000010000 */
[----:B------:R-:W-:Y:S01]  /*18420*/  FFMA.FTZ R165, R197, R190, R165 ;  /* 0x000000bec5a57223 */ /* 0x000fe200000100a5 */
[----:B------:R-:W-:Y:S01]  /*18430*/  LOP3.LUT R190, R166, 0x7, RZ, 0xc0, !PT ;  /* 0x00000007a6be7812 */ /* 0x000fe200078ec0ff */
[----:B------:R-:W-:Y:S02]  /*18440*/  FMUL.FTZ R166, R189, R189 ;  /* 0x000000bdbda67220 */ /* 0x000fe40000410000 */
[----:B0-----:R-:W-:Y:S01]  /*18450*/  FMUL.FTZ R165, R162, R165 ;  /* 0x000000a5a2a57220 */ /* 0x001fe20000410000 */
[----:B------:R-:W-:Y:S01]  /*18460*/  LOP3.LUT P0, RZ, R190, 0x1f, R199, 0xf8, !PT ;  /* 0x0000001fbeff7812 */ /* 0x000fe2000780f8c7 */
[----:B------:R-:W-:Y:S01]  /*18470*/  FMUL.FTZ R166, R197, R166 ;  /* 0x000000a6c5a67220 */ /* 0x000fe20000410000 */
[----:B------:R-:W-:Y:S01]  /*18480*/  PRMT R197, RZ, 0x7610, R91 ;  /* 0x00007610ffc57816 */ /* 0x000fe2000000005b */
[----:B-1----:R-:W-:Y:S01]  /*18490*/  FADD.FTZ R163, R164, R163 ;  /* 0x000000a3a4a37221 */ /* 0x002fe20000010000 */
[----:B------:R-:W0:Y:S01]  /*184a0*/  SHFL.IDX PT, R167, R165, RZ, 0x1f ;  /* 0x00001fffa5a77589 */ /* 0x000e2200000e0000 */
[----:B------:R-:W-:Y:S01]  /*184b0*/  FMUL.FTZ R166, R166, R198 ;  /* 0x000000c6a6a67220 */ /* 0x000fe20000410000 */
[----:B------:R-:W-:-:S03]  /*184c0*/  PRMT R198, RZ, 0x7610, R94 ;  /* 0x00007610ffc67816 */ /* 0x000fc6000000005e */
[----:B------:R-:W-:-:S04]  /*184d0*/  FFMA.FTZ R166, R162, R166, R163 ;  /* 0x000000a6a2a67223 */ /* 0x000fc800000100a3 */
[----:B------:R-:W-:Y:S01]  /*184e0*/  @!P0 IMAD.MOV.U32 R162, RZ, RZ, 0x4 ;  /* 0x00000004ffa28424 */ /* 0x000fe200078e00ff */
[----:B------:R1:W2:Y:S03]  /*184f0*/  SHFL.IDX PT, R189, R166, RZ, 0x1f ;  /* 0x00001fffa6bd7589 */ /* 0x0002a600000e0000 */
[----:B------:R-:W-:-:S04]  /*18500*/  @!P0 IMAD.WIDE R162, R157, R162, c[0x0][0x1a0] ;  /* 0x000068009da28625 */ /* 0x000fc800078e02a2 */
[----:B-1----:R-:W-:Y:S01]  /*18510*/  IMAD.MOV.U32 R166, RZ, RZ, c[0x0][0x1e0] ;  /* 0x00007800ffa67624 */ /* 0x002fe200078e00ff */
[C---:B0-----:R-:W-:Y:S01]  /*18520*/  FSEL R164, R167.reuse, RZ, !P1 ;  /* 0x000000ffa7a47208 */ /* 0x041fe20004800000 */
[----:B------:R0:W-:Y:S04]  /*18530*/  @!P0 STG.E [R162.64], R167 ;  /* 0x000000a7a2008986 */ /* 0x0001e8000c101904 */
[C---:B------:R-:W-:Y:S02]  /*18540*/  FADD.FTZ R165, -R164.reuse, R64 ;  /* 0x00000040a4a57221 */ /* 0x040fe40000010100 */
[----:B------:R-:W-:Y:S02]  /*18550*/  FMUL.FTZ R64, R167, R167 ;  /* 0x000000a7a7407220 */ /* 0x000fe40000410000 */
[----:B------:R-:W-:-:S02]  /*18560*/  FADD.FTZ R204, -R164, R60 ;  /* 0x0000003ca4cc7221 */ /* 0x000fc40000010100 */
[----:B--2---:R-:W-:Y:S02]  /*18570*/  FFMA.FTZ R60, R189, R166, c[0x0][0x228] ;  /* 0x00008a00bd3c7623 */ /* 0x004fe400000100a6 */
[----:B0-----:R-:W-:Y:S01]  /*18580*/  FADD.FTZ R162, -R164, R61 ;  /* 0x0000003da4a27221 */ /* 0x001fe20000010100 */
[----:B------:R-:W-:Y:S01]  /*18590*/  FSEL R61, R64, RZ, P1 ;  /* 0x000000ff403d7208 */ /* 0x000fe20000800000 */
[----:B------:R-:W-:Y:S02]  /*185a0*/  FADD.FTZ R64, -R164, R54 ;  /* 0x00000036a4407221 */ /* 0x000fe40000010100 */
[----:B------:R-:W-:Y:S02]  /*185b0*/  @!P0 IMAD.MOV.U32 R166, RZ, RZ, 0x4 ;  /* 0x00000004ffa68424 */ /* 0x000fe400078e00ff */
[----:B------:R-:W-:Y:S02]  /*185c0*/  FADD.FTZ R60, R60, R61 ;  /* 0x0000003d3c3c7221 */ /* 0x000fe40000010000 */
[----:B------:R-:W-:-:S02]  /*185d0*/  FADD.FTZ R189, -R164, R52 ;  /* 0x00000034a4bd7221 */ /* 0x000fc40000010100 */
[----:B------:R-:W0:Y:S01]  /*185e0*/  MUFU.RSQ R54, R60 ;  /* 0x0000003c00367308 */ /* 0x000e220000001400 */
[C---:B------:R-:W-:Y:S02]  /*185f0*/  FADD.FTZ R52, -R164.reuse, R50 ;  /* 0x00000032a4347221 */ /* 0x040fe40000010100 */
[C---:B------:R-:W-:Y:S02]  /*18600*/  FADD.FTZ R50, -R164.reuse, R44 ;  /* 0x0000002ca4327221 */ /* 0x040fe40000010100 */
[C---:B------:R-:W-:Y:S02]  /*18610*/  FADD.FTZ R195, -R164.reuse, R45 ;  /* 0x0000002da4c37221 */ /* 0x040fe40000010100 */
[----:B------:R-:W-:Y:S02]  /*18620*/  FADD.FTZ R58, -R164, R58 ;  /* 0x0000003aa43a7221 */ /* 0x000fe40000010100 */
[C---:B------:R-:W-:Y:S01]  /*18630*/  @!P0 IMAD.WIDE R44, R157.reuse, R166, c[0x0][0x1a8] ;  /* 0x00006a009d2c8625 */ /* 0x040fe200078e02a6 */
[----:B------:R-:W-:-:S03]  /*18640*/  IADD3 R157, R157, c[0x0][0x160], RZ ;  /* 0x000058009d9d7a10 */ /* 0x000fc60007ffe0ff */
[C---:B------:R-:W-:Y:S02]  /*18650*/  FADD.FTZ R163, -R164.reuse, R47 ;  /* 0x0000002fa4a37221 */ /* 0x040fe40000010100 */
[C---:B------:R-:W-:Y:S01]  /*18660*/  FADD.FTZ R47, -R164.reuse, R116 ;  /* 0x00000074a42f7221 */ /* 0x040fe20000010100 */
[----:B0-----:R0:W-:Y:S01]  /*18670*/  @!P0 STG.E [R44.64], R54 ;  /* 0x000000362c008986 */ /* 0x0011e2000c101904 */
[----:B------:R-:W-:Y:S02]  /*18680*/  FADD.FTZ R196, -R164, R53 ;  /* 0x00000035a4c47221 */ /* 0x000fe40000010100 */
[----:B------:R-:W-:Y:S01]  /*18690*/  FMUL.FTZ R116, R54, R58 ;  /* 0x0000003a36747220 */ /* 0x000fe20000410000 */
[----:B------:R-:W-:Y:S01]  /*186a0*/  PRMT R58, RZ, 0x5410, R98 ;  /* 0x00005410ff3a7816 */ /* 0x000fe20000000062 */
[C---:B------:R-:W-:Y:S02]  /*186b0*/  FADD.FTZ R53, -R164.reuse, R46 ;  /* 0x0000002ea4357221 */ /* 0x040fe40000010100 */
[----:B------:R-:W-:-:S02]  /*186c0*/  FADD.FTZ R61, -R164, R49 ;  /* 0x00000031a43d7221 */ /* 0x000fc40000010100 */
[----:B------:R-:W-:Y:S02]  /*186d0*/  FMUL.FTZ R46, R54, R165 ;  /* 0x000000a5362e7220 */ /* 0x000fe40000410000 */
[C---:B------:R-:W-:Y:S01]  /*186e0*/  FADD.FTZ R49, -R164.reuse, R51 ;  /* 0x00000033a4317221 */ /* 0x040fe20000010100 */
[----:B0-----:R-:W-:Y:S01]  /*186f0*/  PRMT R45, RZ, 0x5410, R114 ;  /* 0x00005410ff2d7816 */ /* 0x001fe20000000072 */
[----:B------:R-:W-:Y:S01]  /*18700*/  FADD.FTZ R65, -R164, R65 ;  /* 0x00000041a4417221 */ /* 0x000fe20000010100 */
[----:B------:R-:W-:Y:S01]  /*18710*/  PRMT R44, RZ, 0x7610, R115 ;  /* 0x00007610ff2c7816 */ /* 0x000fe20000000073 */
[----:B------:R-:W-:Y:S02]  /*18720*/  FFMA.FTZ R58, R46, R58, R29 ;  /* 0x0000003a2e3a7223 */ /* 0x000fe4000001001d */
[----:B------:R-:W-:Y:S01]  /*18730*/  FMUL.FTZ R60, R54, R49 ;  /* 0x00000031363c7220 */ /* 0x000fe20000410000 */
[----:B------:R-:W-:Y:S01]  /*18740*/  PRMT R49, RZ, 0x7610, R98 ;  /* 0x00007610ff317816 */ /* 0x000fe20000000062 */
[----:B------:R-:W-:Y:S01]  /*18750*/  FFMA.FTZ R46, R46, R45, R130 ;  /* 0x0000002d2e2e7223 */ /* 0x000fe20000010082 */
[----:B------:R-:W-:Y:S01]  /*18760*/  PRMT R45, RZ, 0x7610, R114 ;  /* 0x00007610ff2d7816 */ /* 0x000fe20000000072 */
[----:B------:R-:W-:-:S02]  /*18770*/  FADD.FTZ R57, -R164, R57 ;  /* 0x00000039a4397221 */ /* 0x000fc40000010100 */
[----:B------:R-:W-:Y:S02]  /*18780*/  FMUL.FTZ R51, R54, R65 ;  /* 0x0000004136337220 */ /* 0x000fe40000410000 */
[----:B------:R-:W-:Y:S02]  /*18790*/  FADD.FTZ R70, -R164, R70 ;  /* 0x00000046a4467221 */ /* 0x000fe40000010100 */
[----:B------:R-:W-:Y:S01]  /*187a0*/  FMUL.FTZ R191, R54, R57 ;  /* 0x0000003936bf7220 */ /* 0x000fe20000410000 */
[----:B------:R-:W-:Y:S01]  /*187b0*/  PRMT R57, RZ, 0x5410, R97 ;  /* 0x00005410ff397816 */ /* 0x000fe20000000061 */
[C---:B------:R-:W-:Y:S02]  /*187c0*/  FFMA.FTZ R49, R51.reuse, R49, R28 ;  /* 0x0000003133317223 */ /* 0x040fe4000001001c */
[----:B------:R-:W-:Y:S01]  /*187d0*/  FFMA.FTZ R45, R51, R45, R134 ;  /* 0x0000002d332d7223 */ /* 0x000fe20000010086 */
[----:B------:R-:W-:Y:S01]  /*187e0*/  PRMT R51, RZ, 0x5410, R113 ;  /* 0x00005410ff337816 */ /* 0x000fe20000000071 */
[----:B------:R-:W-:Y:S01]  /*187f0*/  FADD.FTZ R199, -R164, R63 ;  /* 0x0000003fa4c77221 */ /* 0x000fe20000010100 */
[----:B------:R-:W-:Y:S01]  /*18800*/  F2FP.BF16.PACK_AB R58, R49, R58 ;  /* 0x0000003a313a723e */ /* 0x000fe200000010ff */
[C---:B------:R-:W-:Y:S01]  /*18810*/  FMUL.FTZ R70, R54.reuse, R70 ;  /* 0x0000004636467220 */ /* 0x040fe20000410000 */
[----:B------:R-:W-:Y:S01]  /*18820*/  F2FP.BF16.PACK_AB R46, R45, R46 ;  /* 0x0000002e2d2e723e */ /* 0x000fe200000010ff */
        /* <DEDUP_REMOVED lines=12> */
[C---:B------:R-:W-:Y:S01]  /*188f0*/  FADD.FTZ R166, -R164.reuse, R118 ;  /* 0x00000076a4a67221 */ /* 0x040fe20000010100 */
[----:B------:R-:W-:Y:S01]  /*18900*/  PRMT R118, RZ, 0x7610, R95 ;  /* 0x00007610ff767816 */ /* 0x000fe2000000005f */
[----:B------:R-:W-:-:S02]  /*18910*/  FADD.FTZ R167, -R164, R119 ;  /* 0x00000077a4a77221 */ /* 0x000fc40000010100 */
[----:B------:R-:W-:Y:S02]  /*18920*/  FMUL.FTZ R164, R54, R50 ;  /* 0x0000003236a47220 */ /* 0x000fe40000410000 */
[C---:B------:R-:W-:Y:S02]  /*18930*/  FFMA.FTZ R57, R70.reuse, R57, R31 ;  /* 0x0000003946397223 */ /* 0x040fe4000001001f */
[----:B------:R-:W-:Y:S01]  /*18940*/  FFMA.FTZ R50, R70, R51, R128 ;  /* 0x0000003346327223 */ /* 0x000fe20000010080 */
[----:B------:R-:W-:Y:S01]  /*18950*/  PRMT R70, RZ, 0x5410, R91 ;  /* 0x00005410ff467816 */ /* 0x000fe2000000005b */
[C---:B------:R-:W-:Y:S02]  /*18960*/  FFMA.FTZ R210, R63.reuse, R210, R24 ;  /* 0x000000d23fd27223 */ /* 0x040fe40000010018 */
[----:B------:R-:W-:Y:S01]  /*18970*/  FFMA.FTZ R205, R63, R205, R138 ;  /* 0x000000cd3fcd7223 */ /* 0x000fe2000001008a */
[----:B------:R-:W-:Y:S01]  /*18980*/  PRMT R63, RZ, 0x5410, R107 ;  /* 0x00005410ff3f7816 */ /* 0x000fe2000000006b */
[----:B------:R-:W-:-:S02]  /*18990*/  FMUL.FTZ R52, R54, R52 ;  /* 0x0000003436347220 */ /* 0x000fc40000410000 */
[----:B------:R-:W-:Y:S02]  /*189a0*/  FMUL.FTZ R117, R54, R68 ;  /* 0x0000004436757220 */ /* 0x000fe40000410000 */
[C---:B------:R-:W-:Y:S02]  /*189b0*/  FFMA.FTZ R70, R52.reuse, R70, R11 ;  /* 0x0000004634467223 */ /* 0x040fe4000001000b */
[----:B------:R-:W-:Y:S01]  /*189c0*/  FFMA.FTZ R63, R52, R63, R152 ;  /* 0x0000003f343f7223 */ /* 0x000fe20000010098 */
[----:B------:R-:W-:Y:S01]  /*189d0*/  PRMT R52, RZ, 0x7610, R107 ;  /* 0x00007610ff347816 */ /* 0x000fe2000000006b */
[C---:B------:R-:W-:Y:S02]  /*189e0*/  FMUL.FTZ R68, R54.reuse, R62 ;  /* 0x0000003e36447220 */ /* 0x040fe40000410000 */
[C---:B------:R-:W-:Y:S02]  /*189f0*/  FMUL.FTZ R69, R54.reuse, R69 ;  /* 0x0000004536457220 */ /* 0x040fe40000410000 */
[----:B------:R-:W-:-:S02]  /*18a00*/  FMUL.FTZ R71, R54, R71 ;  /* 0x0000004736477220 */ /* 0x000fc40000410000 */
[C---:B------:R-:W-:Y:S02]  /*18a10*/  FMUL.FTZ R66, R54.reuse, R66 ;  /* 0x0000004236427220 */ /* 0x040fe40000410000 */
[C---:B------:R-:W-:Y:S02]  /*18a20*/  FMUL.FTZ R67, R54.reuse, R67 ;  /* 0x0000004336437220 */ /* 0x040fe40000410000 */
[C---:B------:R-:W-:Y:S02]  /*18a30*/  FMUL.FTZ R204, R54.reuse, R204 ;  /* 0x000000cc36cc7220 */ /* 0x040fe40000410000 */
[C---:B------:R-:W-:Y:S02]  /*18a40*/  FMUL.FTZ R199, R54.reuse, R199 ;  /* 0x000000c736c77220 */ /* 0x040fe40000410000 */
[C---:B------:R-:W-:Y:S01]  /*18a50*/  FMUL.FTZ R194, R54.reuse, R56 ;  /* 0x0000003836c27220 */ /* 0x040fe20000410000 */
[----:B------:R-:W-:Y:S01]  /*18a60*/  PRMT R56, RZ, 0x5410, R96 ;  /* 0x00005410ff387816 */ /* 0x000fe20000000060 */
[C---:B------:R-:W-:Y:S01]  /*18a70*/  FMUL.FTZ R119, R54.reuse, R59 ;  /* 0x0000003b36777220 */ /* 0x040fe20000410000 */
[----:B------:R-:W-:Y:S01]  /*18a80*/  PRMT R59, RZ, 0x5410, R99 ;  /* 0x00005410ff3b7816 */ /* 0x000fe20000000063 */
[----:B------:R-:W-:-:S02]  /*18a90*/  FMUL.FTZ R189, R54, R189 ;  /* 0x000000bd36bd7220 */ /* 0x000fc40000410000 */
[C---:B------:R-:W-:Y:S02]  /*18aa0*/  FMUL.FTZ R196, R54.reuse, R196 ;  /* 0x000000c436c47220 */ /* 0x040fe40000410000 */
[C---:B------:R-:W-:Y:S02]  /*18ab0*/  FMUL.FTZ R64, R54.reuse, R64 ;  /* 0x0000004036407220 */ /* 0x040fe40000410000 */
[C---:B------:R-:W-:Y:S01]  /*18ac0*/  FMUL.FTZ R65, R54.reuse, R55 ;  /* 0x0000003736417220 */ /* 0x040fe20000410000 */
[----:B------:R-:W-:Y:S01]  /*18ad0*/  PRMT R55, RZ, 0x5410, R111 ;  /* 0x00005410ff377816 */ /* 0x000fe2000000006f */
[C---:B------:R-:W-:Y:S01]  /*18ae0*/  FMUL.FTZ R62, R54.reuse, R48 ;  /* 0x00000030363e7220 */ /* 0x040fe20000410000 */
[----:B------:R-:W-:Y:S01]  /*18af0*/  PRMT R48, RZ, 0x7610, R99 ;  /* 0x00007610ff307816 */ /* 0x000fe20000000063 */
[C---:B------:R-:W-:Y:S02]  /*18b00*/  FMUL.FTZ R61, R54.reuse, R61 ;  /* 0x0000003d363d7220 */ /* 0x040fe40000410000 */
[----:B------:R-:W-:-:S02]  /*18b10*/  FMUL.FTZ R195, R54, R195 ;  /* 0x000000c336c37220 */ /* 0x000fc40000410000 */
[C---:B------:R-:W-:Y:S01]  /*18b20*/  FMUL.FTZ R162, R54.reuse, R53 ;  /* 0x0000003536a27220 */ /* 0x040fe20000410000 */
[----:B------:R-:W-:Y:S01]  /*18b30*/  PRMT R53, RZ, 0x5410, R112 ;  /* 0x00005410ff357816 */ /* 0x000fe20000000070 */
[C---:B------:R-:W-:Y:S02]  /*18b40*/  FMUL.FTZ R163, R54.reuse, R163 ;  /* 0x000000a336a37220 */ /* 0x040fe40000410000 */
[C---:B------:R-:W-:Y:S01]  /*18b50*/  FMUL.FTZ R165, R54.reuse, R47 ;  /* 0x0000002f36a57220 */ /* 0x040fe20000410000 */
[----:B------:R-:W-:Y:S01]  /*18b60*/  PRMT R47, RZ, 0x5410, R115 ;  /* 0x00005410ff2f7816 */ /* 0x000fe20000000073 */
[C---:B------:R-:W-:Y:S02]  /*18b70*/  FMUL.FTZ R190, R54.reuse, R190 ;  /* 0x000000be36be7220 */ /* 0x040fe40000410000 */
[C---:B------:R-:W-:Y:S02]  /*18b80*/  FMUL.FTZ R166, R54.reuse, R166 ;  /* 0x000000a636a67220 */ /* 0x040fe40000410000 */
        /* <DEDUP_REMOVED lines=8> */
[C---:B------:R-:W-:Y:S01]  /*18c10*/  FFMA.FTZ R48, R67.reuse, R48, R26 ;  /* 0x0000003043307223 */ /* 0x040fe2000001001a */
[----:B------:R-:W-:Y:S01]  /*18c20*/  F2FP.BF16.PACK_AB R63, R60, R63 ;  /* 0x0000003f3c3f723e */ /* 0x000fe200000010ff */
[----:B------:R-:W-:Y:S01]  /*18c30*/  FFMA.FTZ R44, R67, R44, R136 ;  /* 0x0000002c432c7223 */ /* 0x000fe20000010088 */
[----:B------:R-:W-:Y:S01]  /*18c40*/  PRMT R67, RZ, 0x5410, R106 ;  /* 0x00005410ff437816 */ /* 0x000fe2000000006a */
[C---:B------:R-:W-:Y:S01]  /*18c50*/  FFMA.FTZ R200, R71.reuse, R200, R30 ;  /* 0x000000c847c87223 */ /* 0x040fe2000001001e */
[----:B------:R-:W-:Y:S01]  /*18c60*/  F2FP.BF16.PACK_AB R59, R48, R59 ;  /* 0x0000003b303b723e */ /* 0x000fe200000010ff */
[----:B------:R-:W-:Y:S01]  /*18c70*/  FFMA.FTZ R51, R71, R54, R129 ;  /* 0x0000003647337223 */ /* 0x000fe20000010081 */
[----:B------:R-:W-:Y:S01]  /*18c80*/  PRMT R71, RZ, 0x5410, R95 ;  /* 0x00005410ff477816 */ /* 0x000fe2000000005f */
[C---:B------:R-:W-:Y:S01]  /*18c90*/  FFMA.FTZ R206, R61.reuse, R206, R12 ;  /* 0x000000ce3dce7223 */ /* 0x040fe2000001000c */
[----:B------:R-:W-:Y:S01]  /*18ca0*/  PRMT R54, RZ, 0x5410, R110 ;  /* 0x00005410ff367816 */ /* 0x000fe2000000006e */
[----:B------:R-:W-:Y:S01]  /*18cb0*/  FFMA.FTZ R61, R61, R52, R149 ;  /* 0x000000343d3d7223 */ /* 0x000fe20000010095 */
[----:B------:R-:W-:Y:S01]  /*18cc0*/  PRMT R52, RZ, 0x7610, R105 ;  /* 0x00007610ff347816 */ /* 0x000fe20000000069 */
[----:B------:R-:W-:Y:S01]  /*18cd0*/  FFMA.FTZ R201, R68, R201, R23 ;  /* 0x000000c944c97223 */ /* 0x000fe20000010017 */
[----:B------:R-:W-:Y:S01]  /*18ce0*/  F2FP.BF16.PACK_AB R57, R200, R57 ;  /* 0x00000039c839723e */ /* 0x000fe200000010ff */
[----:B------:R-:W-:Y:S01]  /*18cf0*/  FFMA.FTZ R203, R62, R203, R13 ;  /* 0x000000cb3ecb7223 */ /* 0x000fe2000001000d */
[----:B------:R-:W-:Y:S01]  /*18d00*/  PRMT R48, RZ, 0x7610, R84 ;  /* 0x00007610ff307816 */ /* 0x000fe20000000054 */
[----:B------:R-:W-:Y:S01]  /*18d10*/  FFMA.FTZ R71, R116, R71, R19 ;  /* 0x0000004774477223 */ /* 0x000fe20000010013 */
[----:B------:R-:W-:Y:S01]  /*18d20*/  F2FP.BF16.PACK_AB R47, R44, R47 ;  /* 0x0000002f2c2f723e */ /* 0x000fe200000010ff */
[----:B------:R-:W-:Y:S01]  /*18d30*/  FFMA.FTZ R55, R116, R55, R141 ;  /* 0x0000003774377223 */ /* 0x000fe2000001008d */
        /* <DEDUP_REMOVED lines=11> */
[----:B------:R-:W-:-:S02]  /*18df0*/  FFMA.FTZ R208, R199, R208, R22 ;  /* 0x000000d0c7d07223 */ /* 0x000fc40000010016 */
[----:B------:R-:W-:Y:S02]  /*18e00*/  FFMA.FTZ R209, R64, R209, R15 ;  /* 0x000000d140d17223 */ /* 0x000fe4000001000f */
[----:B------:R-:W-:Y:S01]  /*18e10*/  FFMA.FTZ R117, R117, R53, R0 ;  /* 0x0000003575757223 */ /* 0x000fe20000010000 */
[----:B------:R-:W-:Y:S01]  /*18e20*/  PRMT R53, RZ, 0x7610, R96 ;  /* 0x00007610ff357816 */ /* 0x000fe20000000060 */
[C---:B------:R-:W-:Y:S01]  /*18e30*/  FFMA.FTZ R118, R119.reuse, R118, R18 ;  /* 0x0000007677767223 */ /* 0x040fe20000010012 */
        /* <DEDUP_REMOVED lines=12> */
[----:B------:R-:W-:Y:S01]  /*18f00*/  IADD3 R116, R187, 0x100, RZ ;  /* 0x00000100bb747810 */ /* 0x000fe20007ffe0ff */
        /* <DEDUP_REMOVED lines=8> */
[C---:B------:R-:W-:Y:S01]  /*18f90*/  FFMA.FTZ R216, R196.reuse, R67, R16 ;  /* 0x00000043c4d87223 */ /* 0x040fe20000010010 */
[----:B------:R-:W-:Y:S01]  /*18fa0*/  PRMT R67, RZ, 0x5410, R87 ;  /* 0x00005410ff437816 */ /* 0x000fe20000000057 */
[----:B------:R-:W-:Y:S01]  /*18fb0*/  FFMA.FTZ R196, R196, R52, R145 ;  /* 0x00000034c4c47223 */ /* 0x000fe20000010091 */
[--C-:B------:R-:W-:Y:S01]  /*18fc0*/  PRMT R52, RZ, 0x7610, R103.reuse ;  /* 0x00007610ff347816 */ /* 0x100fe20000000067 */
[C---:B------:R-:W-:Y:S01]  /*18fd0*/  FFMA.FTZ R198, R191.reuse, R198, R20 ;  /* 0x000000c6bfc67223 */ /* 0x040fe20000010014 */
[----:B------:R-:W-:Y:S01]  /*18fe0*/  F2FP.BF16.PACK_AB R44, R202, R117 ;  /* 0x00000075ca2c723e */ /* 0x000fe200000010ff */
        /* <DEDUP_REMOVED lines=12> */
[C---:B------:R-:W-:Y:S01]  /*190b0*/  FFMA.FTZ R66, R165.reuse, R66, R5 ;  /* 0x00000042a5427223 */ /* 0x040fe20000010005 */
[----:B------:R-:W-:Y:S01]  /*190c0*/  F2FP.BF16.PACK_AB R51, R118, R71 ;  /* 0x000000477633723e */ /* 0x000fe200000010ff */
[----:B------:R-:W-:Y:S01]  /*190d0*/  FFMA.FTZ R165, R165, R52, R174 ;  /* 0x00000034a5a57223 */ /* 0x000fe200000100ae */
[----:B------:R-:W-:Y:S01]  /*190e0*/  PRMT R52, RZ, 0x7610, R102 ;  /* 0x00007610ff347816 */ /* 0x000fe20000000066 */
[----:B------:R-:W-:Y:S01]  /*190f0*/  FFMA.FTZ R193, R162, R193, R7 ;  /* 0x000000c1a2c17223 */ /* 0x000fe20000010007 */
[----:B------:R-:W-:Y:S01]  /*19100*/  F2FP.BF16.PACK_AB R61, R65, R64 ;  /* 0x00000040413d723e */ /* 0x000fe200000010ff */
[----:B------:R-:W-:Y:S01]  /*19110*/  FFMA.FTZ R191, R190, R191, R4 ;  /* 0x000000bfbebf7223 */ /* 0x000fe20000010004 */
        /* <DEDUP_REMOVED lines=10> */
[----:B------:R-:W-:Y:S01]  /*191c0*/  IADD3 R52, P0, R217, c[0x0][0x208], RZ ;  /* 0x00008200d9347a10 */ /* 0x000fe20007f1e0ff */
[----:B------:R-:W-:Y:S01]  /*191d0*/  FFMA.FTZ R164, R164, R215, R154 ;  /* 0x000000d7a4a47223 */ /* 0x000fe2000001009a */
[----:B------:R-:W-:Y:S01]  /*191e0*/  SHF.R.U32.HI R215, RZ, 0x1c, R187 ;  /* 0x0000001cffd77819 */ /* 0x000fe200000116bb */
[----:B------:R-:W-:Y:S01]  /*191f0*/  IMAD.MOV.U32 R198, RZ, RZ, 0x10 ;  /* 0x00000010ffc67424 */ /* 0x000fe200078e00ff */
[----:B------:R-:W-:Y:S01]  /*19200*/  IADD3 R187, R187, 0x200, RZ ;  /* 0x00000200bbbb7810 */ /* 0x000fe20007ffe0ff */
[----:B------:R-:W-:Y:S01]  /*19210*/  FFMA.FTZ R200, R195, R48, R8 ;  /* 0x00000030c3c87223 */ /* 0x000fe20000010008 */
[----:B------:R-:W-:Y:S01]  /*19220*/  IADD3.X R53, R215, c[0x0][0x20c], RZ, P0, !PT ;  /* 0x00008300d7357a10 */ /* 0x000fe200007fe4ff */
[----:B------:R-:W-:Y:S01]  /*19230*/  IMAD.WIDE.U32 R118, R116, R198, c[0x0][0x208] ;  /* 0x0000820074767625 */ /* 0x000fe200078e00c6 */
[----:B------:R-:W-:-:S02]  /*19240*/  F2FP.BF16.PACK_AB R48, R210, R207 ;  /* 0x000000cfd230723e */ /* 0x000fc400000010ff */
[----:B------:R-:W-:Y:S01]  /*19250*/  F2FP.BF16.PACK_AB R64, R200, R211 ;  /* 0x000000d3c840723e */ /* 0x000fe200000010ff */
[----:B------:R0:W-:Y:S01]  /*19260*/  STG.E.128 [R52.64], R56 ;  /* 0x0000003834007986 */ /* 0x0001e2000c101d04 */
[----:B------:R-:W-:Y:S01]  /*19270*/  IMAD.WIDE.U32 R116, R116, R198, c[0x0][0x210] ;  /* 0x0000840074747625 */ /* 0x000fe200078e00c6 */
[----:B------:R-:W-:-:S03]  /*19280*/  F2FP.BF16.PACK_AB R65, R212, R193 ;  /* 0x000000c1d441723e */ /* 0x000fc600000010ff */
[----:B------:R-:W-:Y:S01]  /*19290*/  FFMA.FTZ R195, R195, R218, R171 ;  /* 0x000000dac3c37223 */ /* 0x000fe200000100ab */
[----:B0-----:R-:W-:Y:S02]  /*192a0*/  F2FP.BF16.PACK_AB R53, R199, R68 ;  /* 0x00000044c735723e */ /* 0x001fe400000010ff */
[----:B------:R-:W-:Y:S02]  /*192b0*/  IADD3 R68, P0, R217, c[0x0][0x210], RZ ;  /* 0x00008400d9447a10 */ /* 0x000fe40007f1e0ff */
[----:B------:R-:W-:Y:S02]  /*192c0*/  F2FP.BF16.PACK_AB R52, R205, R204 ;  /* 0x000000cccd34723e */ /* 0x000fe400000010ff */
[----:B------:R-:W-:Y:S02]  /*192d0*/  IADD3.X R69, R215, c[0x0][0x214], RZ, P0, !PT ;  /* 0x00008500d7457a10 */ /* 0x000fe400007fe4ff */
[----:B------:R-:W-:Y:S01]  /*192e0*/  F2FP.BF16.PACK_AB R59, R197, R70 ;  /* 0x00000046c53b723e */ /* 0x000fe200000010ff */
[----:B------:R-:W-:Y:S01]  /*192f0*/  IMAD.WIDE.U32 R70, R187, R198, c[0x0][0x208] ;  /* 0x00008200bb467625 */ /* 0x000fe200078e00c6 */
[----:B------:R-:W-:Y:S01]  /*19300*/  F2FP.BF16.PACK_AB R56, R216, R213 ;  /* 0x000000d5d838723e */ /* 0x000fe200000010ff */
[----:B------:R0:W-:Y:S01]  /*19310*/  STG.E.128 [R68.64], R44 ;  /* 0x0000002c44007986 */ /* 0x0001e2000c101d04 */
[----:B------:R-:W-:-:S02]  /*19320*/  F2FP.BF16.PACK_AB R57, R214, R209 ;  /* 0x000000d1d639723e */ /* 0x000fc400000010ff */
[----:B------:R-:W-:Y:S01]  /*19330*/  F2FP.BF16.PACK_AB R58, R206, R203 ;  /* 0x000000cbce3a723e */ /* 0x000fe200000010ff */
[----:B------:R1:W-:Y:S04]  /*19340*/  STG.E.128 [R118.64], R48 ;  /* 0x0000003076007986 */ /* 0x0003e8000c101d04 */
[----:B------:R2:W-:Y:S04]  /*19350*/  STG.E.128 [R116.64], R52 ;  /* 0x0000003474007986 */ /* 0x0005e8000c101d04 */
[----:B------:R3:W-:Y:S01]  /*19360*/  STG.E.128 [R70.64], R56 ;  /* 0x0000003846007986 */ /* 0x0007e2000c101d04 */
[----:B0-----:R-:W-:Y:S01]  /*19370*/  IMAD.SHL.U32 R44, R188, 0x10, RZ ;  /* 0x00000010bc2c7824 */ /* 0x001fe200078e00ff */
[----:B------:R-:W-:-:S02]  /*19380*/  SHF.R.U32.HI R188, RZ, 0x1c, R188 ;  /* 0x0000001cffbc7819 */ /* 0x000fc400000116bc */
[----:B------:R-:W-:Y:S02]  /*19390*/  F2FP.BF16.PACK_AB R47, R167, R166 ;  /* 0x000000a6a72f723e */ /* 0x000fe400000010ff */
[C---:B-1----:R-:W-:Y:S02]  /*193a0*/  IADD3 R50, P0, R44.reuse, c[0x0][0x208], RZ ;  /* 0x000082002c327a10 */ /* 0x042fe40007f1e0ff */
[----:B------:R-:W-:Y:S01]  /*193b0*/  IADD3 R48, P1, R44, c[0x0][0x210], RZ ;  /* 0x000084002c307a10 */ /* 0x000fe20007f3e0ff */
[----:B--2---:R-:W-:Y:S01]  /*193c0*/  IMAD.WIDE.U32 R52, R187, R198, c[0x0][0x210] ;  /* 0x00008400bb347625 */ /* 0x004fe200078e00c6 */
[----:B------:R-:W-:Y:S02]  /*193d0*/  IADD3.X R51, R188, c[0x0][0x20c], RZ, P0, !PT ;  /* 0x00008300bc337a10 */ /* 0x000fe400007fe4ff */
[----:B------:R-:W-:Y:S02]  /*193e0*/  F2FP.BF16.PACK_AB R46, R190, R165 ;  /* 0x000000a5be2e723e */ /* 0x000fe400000010ff */
[----:B------:R-:W-:Y:S01]  /*193f0*/  F2FP.BF16.PACK_AB R45, R163, R162 ;  /* 0x000000a2a32d723e */ /* 0x000fe200000010ff */
[----:B------:R3:W-:Y:S01]  /*19400*/  STG.E.128 [R52.64], R60 ;  /* 0x0000003c34007986 */ /* 0x0007e2000c101d04 */
[----:B------:R-:W-:-:S02]  /*19410*/  IADD3.X R49, R188, c[0x0][0x214], RZ, P1, !PT ;  /* 0x00008500bc317a10 */ /* 0x000fc40000ffe4ff */
[----:B------:R-:W-:Y:S01]  /*19420*/  F2FP.BF16.PACK_AB R44, R195, R164 ;  /* 0x000000a4c32c723e */ /* 0x000fe200000010ff */
[----:B------:R3:W-:Y:S01]  /*19430*/  STG.E.128 [R50.64], R64 ;  /* 0x0000004032007986 */ /* 0x0007e2000c101d04 */
[----:B------:R-:W-:Y:S02]  /*19440*/  ISETP.GE.AND P0, PT, R157, c[0x0][0x164], PT ;  /* 0x000059009d007a0c */ /* 0x000fe40003f06270 */
[----:B------:R-:W-:Y:S01]  /*19450*/  LOP3.LUT P1, RZ, R170, 0xff, RZ, 0xc0, !PT ;  /* 0x000000ffaaff7812 */ /* 0x000fe2000782c0ff */
[----:B------:R3:W-:Y:S03]  /*19460*/  STG.E.128 [R48.64], R44 ;  /* 0x0000002c30007986 */ /* 0x0007e6000c101d04 */
[----:B------:R-:W-:-:S07]  /*19470*/  SEL R170, RZ, 0x1, P1 ;  /* 0x00000001ffaa7807 */ /* 0x000fce0000800000 */
[----:B---3--:R-:W-:Y:S01]  /*19480*/  @P0 CALL.REL.NOINC `(.L_x_9574) ;  /* 0x0000001000000944 */ /* 0x008fe20003c00000 */
[----:B------:R-:W-:Y:S05]  /*19490*/  BRA `(.L_x_9575) ;  /* 0xfffe77b000007947 */ /* 0x000fea000383ffff */
.L_x_9574:
[----:B------:R-:W-:Y:S05]  /*194a0*/  EXIT ;  /* 0x000000000000794d */ /* 0x000fea0003800000 */
.L_x_9572:
[----:B------:R-:W-:Y:S01]  /*194b0*/  IMAD.MOV.U32 R167, RZ, RZ, 0x1 ;  /* 0x00000001ffa77424 */ /* 0x000fe200078e00ff */
[----:B------:R-:W-:Y:S01]  /*194c0*/  MOV R164, 0x19500 ;  /* 0x0001950000a47802 */ /* 0x000fe20000000f00 */
[----:B------:R-:W-:Y:S02]  /*194d0*/  IMAD.MOV.U32 R163, RZ, RZ, 0x1f ;  /* 0x0000001fffa37424 */ /* 0x000fe400078e00ff */
[----:B------:R-:W-:Y:S02]  /*194e0*/  IMAD.MOV.U32 R166, RZ, RZ, -0x1 ;  /* 0xffffffffffa67424 */ /* 0x000fe400078e00ff */
[----:B------:R-:W-:Y:S05]  /*194f0*/  CALL.REL.NOINC `($__internal_29_$__cuda_sm70_shflsync_bfly_p) ;  /* 0x0000079000007944 */ /* 0x000fea0003c00000 */
[----:B-1----:R-:W-:Y:S01]  /*19500*/  IMAD.MOV.U32 R162, RZ, RZ, R167 ;  /* 0x000000ffffa27224 */ /* 0x002fe200078e00a7 */
[----:B0-----:R-:W-:Y:S05]  /*19510*/  BRA `(.L_x_9576) ;  /* 0xffffe4f000007947 */ /* 0x001fea000383ffff */
.L_x_9573:
[----:B------:R-:W-:Y:S01]  /*19520*/  IMAD.MOV.U32 R167, RZ, RZ, 0x2 ;  /* 0x00000002ffa77424 */ /* 0x000fe200078e00ff */
[----:B------:R-:W-:Y:S01]  /*19530*/  MOV R164, 0x19570 ;  /* 0x0001957000a47802 */ /* 0x000fe20000000f00 */
[----:B------:R-:W-:Y:S02]  /*19540*/  IMAD.MOV.U32 R163, RZ, RZ, 0x1f ;  /* 0x0000001fffa37424 */ /* 0x000fe400078e00ff */
[----:B------:R-:W-:Y:S02]  /*19550*/  IMAD.MOV.U32 R166, RZ, RZ, -0x1 ;  /* 0xffffffffffa67424 */ /* 0x000fe400078e00ff */
[----:B------:R-:W-:Y:S05]  /*19560*/  CALL.REL.NOINC `($__internal_29_$__cuda_sm70_shflsync_bfly_p) ;  /* 0x0000072000007944 */ /* 0x000fea0003c00000 */
[----:B01----:R-:W-:Y:S01]  /*19570*/  FADD.FTZ R194, R194, R167 ;  /* 0x000000a7c2c27221 */ /* 0x003fe20000010000 */
[----:B------:R-:W-:Y:S01]  /*19580*/  MOV R166, 0xffffffff ;  /* 0xffffffff00a67802 */ /* 0x000fe20000000f00 */
[----:B------:R-:W-:Y:S01]  /*19590*/  IMAD.MOV.U32 R167, RZ, RZ, 0x4 ;  /* 0x00000004ffa77424 */ /* 0x000fe200078e00ff */
[----:B------:R-:W-:Y:S01]  /*195a0*/  MOV R164, 0x195d0 ;  /* 0x000195d000a47802 */ /* 0x000fe20000000f00 */
[----:B------:R-:W-:-:S02]  /*195b0*/  IMAD.MOV.U32 R163, RZ, RZ, 0x1f ;  /* 0x0000001fffa37424 */ /* 0x000fc400078e00ff */
[----:B------:R-:W-:Y:S05]  /*195c0*/  CALL.REL.NOINC `($__internal_29_$__cuda_sm70_shflsync_bfly_p) ;  /* 0x000006c000007944 */ /* 0x000fea0003c00000 */
[----:B01----:R-:W-:Y:S01]  /*195d0*/  FADD.FTZ R194, R194, R167 ;  /* 0x000000a7c2c27221 */ /* 0x003fe20000010000 */
[----:B------:R-:W-:Y:S01]  /*195e0*/  MOV R164, 0x19630 ;  /* 0x0001963000a47802 */ /* 0x000fe20000000f00 */
[----:B------:R-:W-:-:S02]  /*195f0*/  IMAD.MOV.U32 R167, RZ, RZ, 0x8 ;  /* 0x00000008ffa77424 */ /* 0x000fc400078e00ff */
[----:B------:R-:W-:Y:S02]  /*19600*/  IMAD.MOV.U32 R163, RZ, RZ, 0x1f ;  /* 0x0000001fffa37424 */ /* 0x000fe400078e00ff */
[----:B------:R-:W-:Y:S02]  /*19610*/  IMAD.MOV.U32 R166, RZ, RZ, -0x1 ;  /* 0xffffffffffa67424 */ /* 0x000fe400078e00ff */
[----:B------:R-:W-:Y:S05]  /*19620*/  CALL.REL.NOINC `($__internal_29_$__cuda_sm70_shflsync_bfly_p) ;  /* 0x0000066000007944 */ /* 0x000fea0003c00000 */
[----:B01----:R-:W-:Y:S01]  /*19630*/  FADD.FTZ R194, R194, R167 ;  /* 0x000000a7c2c27221 */ /* 0x003fe20000010000 */
[----:B------:R-:W-:Y:S01]  /*19640*/  MOV R164, 0x19690 ;  /* 0x0001969000a47802 */ /* 0x000fe20000000f00 */
[----:B------:R-:W-:Y:S02]  /*19650*/  IMAD.MOV.U32 R167, RZ, RZ, 0x10 ;  /* 0x00000010ffa77424 */ /* 0x000fe400078e00ff */
[----:B------:R-:W-:Y:S02]  /*19660*/  IMAD.MOV.U32 R163, RZ, RZ, 0x1f ;  /* 0x0000001fffa37424 */ /* 0x000fe400078e00ff */
[----:B------:R-:W-:Y:S02]  /*19670*/  IMAD.MOV.U32 R166, RZ, RZ, -0x1 ;  /* 0xffffffffffa67424 */ /* 0x000fe400078e00ff */
[----:B------:R-:W-:Y:S05]  /*19680*/  CALL.REL.NOINC `($__internal_29_$__cuda_sm70_shflsync_bfly_p) ;  /* 0x0000060000007944 */ /* 0x000fea0003c00000 */
        /* <DEDUP_REMOVED lines=89> */
[----:B01----:R-:W-:Y:S01]  /*19c20*/  FADD.FTZ R194, R194, R167 ;  /* 0x000000a7c2c27221 */ /* 0x003fe20000010000 */
[----:B------:R-:W-:Y:S01]  /*19c30*/  MOV R164, 0x19c80 ;  /* 0x00019c8000a47802 */ /* 0x000fe20000000f00 */
[----:B------:R-:W-:-:S02]  /*19c40*/  IMAD.MOV.U32 R167, RZ, RZ, 0x10 ;  /* 0x00000010ffa77424 */ /* 0x000fc400078e00ff */
[----:B------:R-:W-:Y:S02]  /*19c50*/  IMAD.MOV.U32 R163, RZ, RZ, 0x1f ;  /* 0x0000001fffa37424 */ /* 0x000fe400078e00ff */
[----:B------:R-:W-:Y:S02]  /*19c60*/  IMAD.MOV.U32 R166, RZ, RZ, -0x1 ;  /* 0xffffffffffa67424 */ /* 0x000fe400078e00ff */
[----:B------:R-:W-:Y:S05]  /*19c70*/  CALL.REL.NOINC `($__internal_29_$__cuda_sm70_shflsync_bfly_p) ;  /* 0x0000001000007944 */ /* 0x000fea0003c00000 */
[----:B01----:R-:W-:Y:S05]  /*19c80*/  BRA `(.L_x_9577) ;  /* 0xffffe2c000007947 */ /* 0x003fea000383ffff */
        .weak           $__internal_29_$__cuda_sm70_shflsync_bfly_p
        .type           $__internal_29_$__cuda_sm70_shflsync_bfly_p,@function
        .size           $__internal_29_$__cuda_sm70_shflsync_bfly_p,(.L_x_26489 - $__internal_29_$__cuda_sm70_shflsync_bfly_p)
$__internal_29_$__cuda_sm70_shflsync_bfly_p:
[----:B------:R-:W-:Y:S01]  /*19c90*/  IMAD.MOV.U32 R165, RZ, RZ, 0x0 ;  /* 0x00000000ffa57424 */ /* 0x000fe200078e00ff */
[----:B------:R-:W-:Y:S04]  /*19ca0*/  WARPSYNC R166 ;  /* 0x000000a600007348 */ /* 0x000fe80003800000 */
[----:B------:R0:W1:Y:S01]  /*19cb0*/  SHFL.BFLY PT, R167, R194, R167, R163 ;  /* 0x0c0000a7c2a77389 */ /* 0x00006200000e00a3 */
[----:B------:R-:W-:Y:S05]  /*19cc0*/  RET.REL.NODEC R164 `(_ZN10layer_norm31ln_parallel_residual_fwd_kernelINS_13Kernel_traitsI13__nv_bfloat16S2_fS2_fjLj8192ELj1ELj1ELj8ELj16ENS_18Kernel_traits_baseILj8192ES2_S2_fS2_fjLj256EEEEELb1ELb0ELb1EEEvNS_9FwdParamsE) ;  /* 0xfffe6330a4007950 */ /* 0x000fea0003c3ffff */
.L_x_9578:
        /* <DEDUP_REMOVED lines=11> */
.L_x_26489:


//--------------------- .text._ZN10layer_norm31ln_parallel_residual_fwd_kernelINS_13Kernel_traitsI13__nv_bfloat16S2_fS2_fjLj8192ELj1ELj1ELj8ELj16ENS_18Kernel_traits_baseILj8192ES2_S2_fS2_fjLj256EEEEELb1ELb1ELb0EEEvNS_9FwdParamsE --------------------------
	.section	.text._ZN10layer_norm31ln_parallel_residual_fwd_kernelINS_13Kernel_traitsI13__nv_bfloat16S2_fS2_fjLj8192ELj1ELj1ELj8ELj16ENS_18Kernel_traits_baseILj8192ES2_S2_fS2_fjLj256EEEEELb1ELb1ELb0EEEvNS_9FwdParamsE,"ax",@progbits
	.sectioninfo	@"SHI_REGISTERS=171"
	.align	128
        .global         _ZN10layer_norm31ln_parallel_residual_fwd_kernelINS_13Kernel_traitsI13__nv_bfloat16S2_fS2_fjLj8192ELj1ELj1ELj8ELj16ENS_18Kernel_traits_baseILj8192ES2_S2_fS2_fjLj256EEEEELb1ELb1ELb0EEEvNS_9FwdParamsE
        .type           _ZN10layer_norm31ln_parallel_residual_fwd_kernelINS_13Kernel_traitsI13__nv_bfloat16S2_fS2_fjLj8192ELj1ELj1ELj8ELj16ENS_18Kernel_traits_baseILj8192ES2_S2_fS2_fjLj256EEEEELb1ELb1ELb0EEEvNS_9FwdParamsE,@function
        .size           _ZN10layer_norm31ln_parallel_residual_fwd_kernelINS_13Kernel_traitsI13__nv_bfloat16S2_fS2_fjLj8192ELj1ELj1ELj8ELj16ENS_18Kernel_traits_baseILj8192ES2_S2_fS2_fjLj256EEEEELb1ELb1ELb0EEEvNS_9FwdParamsE,(.L_x_26490 - _ZN10layer_norm31ln_parallel_residual_fwd_kernelINS_13Kernel_traitsI13__nv_bfloat16S2_fS2_fjLj8192ELj1ELj1ELj8ELj16ENS_18Kernel_traits_baseILj8192ES2_S2_fS2_fjLj256EEEEELb1ELb1ELb0EEEvNS_9FwdParamsE)
        .other          _ZN10layer_norm31ln_parallel_residual_fwd_kernelINS_13Kernel_traitsI13__nv_bfloat16S2_fS2_fjLj8192ELj1ELj1ELj8ELj16ENS_18Kernel_traits_baseILj8192ES2_S2_fS2_fjLj256EEEEELb1ELb1ELb0EEEvNS_9FwdParamsE,@"STO_CUDA_ENTRY STV_DEFAULT"
_ZN10layer_norm31ln_parallel_residual_fwd_kernelINS_13Kernel_traitsI13__nv_bfloat16S2_fS2_fjLj8192ELj1ELj1ELj8ELj16ENS_18Kernel_traits_baseILj8192ES2_S2_fS2_fjLj256EEEEELb1ELb1ELb0EEEvNS_9FwdParamsE:
.text._ZN10layer_norm31ln_parallel_residual_fwd_kernelINS_13Kernel_traitsI13__nv_bfloat16S2_fS2_fjLj8192ELj1ELj1ELj8ELj16ENS_18Kernel_traits_baseILj8192ES2_S2_fS2_fjLj256EEEEELb1ELb1ELb0EEEvNS_9FwdParamsE:
[----:B------:R-:W-:Y:S02]  /*0000*/  IMAD.MOV.U32 R1, RZ, RZ, c[0x0][0x28] ;  /* 0x00000a00ff017624 */ /* 0x000fe400078e00ff */
[----:B------:R-:W-:Y:S01]  /*0010*/  ULDC.U8 UR4, c[0x0][0x244] ;  /* 0x0000910000047ab9 */ /* 0x000fe20000000000 */
[----:B------:R-:W-:Y:S01]  /*0020*/  IMAD.MOV.U32 R143, RZ, RZ, c[0x0][0x238] ;  /* 0x00008e00ff8f7624 */ /* 0x000fe200078e00ff */
[----:B------:R-:W-:Y:S01]  /*0030*/  ISETP.NE.AND P0, PT, RZ, UR4, PT ;  /* 0x00000004ff007c0c */ /* 0x000fe2000bf05270 */
[----:B------:R-:W-:Y:S01]  /*0040*/  IMAD.MOV.U32 R4, RZ, RZ, c[0x0][0x23c] ;  /* 0x00008f00ff047624 */ /* 0x000fe200078e00ff */
[----:B------:R-:W-:-:S11]  /*0050*/  ULDC.64 UR4, c[0x0][0x118] ;  /* 0x0000460000047ab9 */ /* 0x000fd60000000a00 */
[----:B------:R-:W-:Y:S02]  /*0060*/  @P0 IMAD.MOV.U32 R6, RZ, RZ, R143 ;  /* 0x000000ffff060224 */ /* 0x000fe400078e008f */
[----:B------:R-:W-:-:S05]  /*0070*/  @P0 IMAD.MOV.U32 R7, RZ, RZ, R4 ;  /* 0x000000ffff070224 */ /* 0x000fca00078e0004 */
[----:B------:R0:W2:Y:S01]  /*0080*/  @P0 LDG.E.64 R2, [R6.64] ;  /* 0x0000000406020981 */ /* 0x0000a2000c1e1b00 */
[----:B------:R-:W-:Y:S02]  /*0090*/  IMAD.MOV.U32 R128, RZ, RZ, c[0x0][0x230] ;  /* 0x00008c00ff807624 */ /* 0x000fe400078e00ff */
[----:B------:R-:W-:-:S06]  /*00a0*/  IMAD.MOV.U32 R129, RZ, RZ, c[0x0][0x234] ;  /* 0x00008d00ff817624 */ /* 0x000fcc00078e00ff */
[----:B------:R-:W3:Y:S01]  /*00b0*/  @P0 LDG.E.64 R128, [R128.64] ;  /* 0x0000000480800981 */ /* 0x000ee2000c1e1b00 */
[----:B0-----:R-:W-:Y:S01]  /*00c0*/  IMAD.MOV.U32 R7, RZ, RZ, c[0x0][0x168] ;  /* 0x00005a00ff077624 */ /* 0x001fe200078e00ff */
[----:B------:R-:W-:Y:S01]  /*00d0*/  LOP3.LUT R100, R100, 0xffffffdf, RZ, 0xc0, !PT ;  /* 0xffffffdf64647812 */ /* 0x000fe200078ec0ff */
[----:B------:R-:W-:Y:S01]  /*00e0*/  BSSY B0, `(.L_x_9579) ;  /* 0x000003e000007945 */ /* 0x000fe20003800000 */
[----:B------:R-:W0:Y:S02]  /*00f0*/  S2R R0, SR_TID.X ;  /* 0x0000000000007919 */ /* 0x000e240000002100 */
[----:B------:R-:W-:Y:S02]  /*0100*/  SHF.R.S32.HI R7, RZ, 0x1f, R7 ;  /* 0x0000001fff077819 */ /* 0x000fe40000011407 */
[----:B------:R-:W1:Y:S02]  /*0110*/  S2R R21, SR_CTAID.X ;  /* 0x0000000000157919 */ /* 0x000e640000002500 */
[----:B------:R-:W-:-:S02]  /*0120*/  LEA.HI R72, R7, c[0x0][0x168], RZ, 0x3 ;  /* 0x00005a0007487a11 */ /* 0x000fc400078f18ff */
[----:B0-----:R-:W-:Y:S02]  /*0130*/  LOP3.LUT R52, R0, 0xff, RZ, 0xc0, !PT ;  /* 0x000000ff00347812 */ /* 0x001fe400078ec0ff */
[----:B--2---:R-:W-:Y:S01]  /*0140*/  @P0 IADD3 R143, P1, R2, c[0x0][0x240], RZ ;  /* 0x00009000028f0a10 */ /* 0x004fe20007f3e0ff */
[----:B-1----:R-:W-:-:S04]  /*0150*/  IMAD R2, R21, c[0x0][0x0], R0 ;  /* 0x0000000015027a24 */ /* 0x002fc800078e0200 */
[----:B------:R-:W-:Y:S02]  /*0160*/  @P0 IMAD.X R4, RZ, RZ, R3, P1 ;  /* 0x000000ffff040224 */ /* 0x000fe400008e0603 */
[----:B------:R-:W-:Y:S01]  /*0170*/  IMAD.WIDE.U32 R10, R2, -0x326172a9, RZ ;  /* 0xcd9e8d57020a7825 */ /* 0x000fe200078e00ff */
[----:B---3--:R-:W-:Y:S02]  /*0180*/  IADD3 R6, R128, -0x61c88647, RZ ;  /* 0x9e3779b980067810 */ /* 0x008fe40007ffe0ff */
[--C-:B------:R-:W-:Y:S02]  /*0190*/  SHF.R.U64 R3, R143, 0x2, R4.reuse ;  /* 0x000000028f037819 */ /* 0x100fe40000001204 */
[----:B------:R-:W-:Y:S02]  /*01a0*/  SHF.R.U32.HI R4, RZ, 0x2, R4 ;  /* 0x00000002ff047819 */ /* 0x000fe40000011604 */
[----:B------:R-:W-:Y:S01]  /*01b0*/  IADD3 R5, R129, -0x4498517b, RZ ;  /* 0xbb67ae8581057810 */ /* 0x000fe20007ffe0ff */
[----:B------:R-:W-:Y:S01]  /*01c0*/  IMAD.WIDE.U32 R8, R3, -0x2daee0ad, RZ ;  /* 0xd2511f5303087825 */ /* 0x000fe200078e00ff */
[----:B------:R-:W-:-:S02]  /*01d0*/  LOP3.LUT R12, R11, R4, R128, 0x96, !PT ;  /* 0x000000040b0c7212 */ /* 0x000fc400078e9680 */
[----:B------:R-:W-:Y:S02]  /*01e0*/  LOP3.LUT R11, R52, 0xff, RZ, 0x3c, !PT ;  /* 0x000000ff340b7812 */ /* 0x000fe400078e3cff */
[----:B------:R-:W-:Y:S01]  /*01f0*/  LOP3.LUT R14, R9, R129, RZ, 0x3c, !PT ;  /* 0x00000081090e7212 */ /* 0x000fe200078e3cff */
[----:B------:R-:W-:Y:S01]  /*0200*/  IMAD.WIDE.U32 R12, R12, -0x2daee0ad, RZ ;  /* 0xd2511f530c0c7825 */ /* 0x000fe200078e00ff */
[----:B------:R-:W-:Y:S02]  /*0210*/  IADD3 R7, R128, 0x3c6ef372, RZ ;  /* 0x3c6ef37280077810 */ /* 0x000fe40007ffe0ff */
[----:B------:R-:W-:Y:S01]  /*0220*/  LEA.HI R9, R0, R21, RZ, 0x18 ;  /* 0x0000001500097211 */ /* 0x000fe200078fc0ff */
[----:B------:R-:W-:Y:S01]  /*0230*/  IMAD.WIDE.U32 R14, R14, -0x326172a9, RZ ;  /* 0xcd9e8d570e0e7825 */ /* 0x000fe200078e00ff */
[----:B------:R-:W-:Y:S02]  /*0240*/  LOP3.LUT R18, R13, R8, R5, 0x96, !PT ;  /* 0x000000080d127212 */ /* 0x000fe400078e9605 */
[----:B------:R-:W-:-:S02]  /*0250*/  IADD3 R8, R129, 0x76cf5d0a, RZ ;  /* 0x76cf5d0a81087810 */ /* 0x000fc40007ffe0ff */
[----:B------:R-:W-:Y:S01]  /*0260*/  LOP3.LUT R16, R15, R6, R10, 0x96, !PT ;  /* 0x000000060f107212 */ /* 0x000fe200078e960a */
[----:B------:R-:W-:Y:S01]  /*0270*/  IMAD.WIDE.U32 R18, R18, -0x326172a9, RZ ;  /* 0xcd9e8d5712127825 */ /* 0x000fe200078e00ff */
[----:B------:R-:W-:Y:S02]  /*0280*/  LEA.HI.SX32 R10, R72, R11, 0x1d ;  /* 0x0000000b480a7211 */ /* 0x000fe400078feaff */
[----:B------:R-:W-:Y:S01]  /*0290*/  IADD3 R11, R129, 0x32370b8f, RZ ;  /* 0x32370b8f810b7810 */ /* 0x000fe20007ffe0ff */
[----:B------:R-:W-:Y:S01]  /*02a0*/  IMAD.WIDE.U32 R16, R16, -0x2daee0ad, RZ ;  /* 0xd2511f5310107825 */ /* 0x000fe200078e00ff */
[C---:B------:R-:W-:Y:S02]  /*02b0*/  LOP3.LUT P2, RZ, R10.reuse, 0xffffff00, RZ, 0xc0, !PT ;  /* 0xffffff000aff7812 */ /* 0x040fe4000784c0ff */
[C---:B------:R-:W-:Y:S02]  /*02c0*/  ISETP.GE.U32.AND P5, PT, R10.reuse, 0x200, PT ;  /* 0x000002000a00780c */ /* 0x040fe40003fa6070 */
[----:B------:R-:W-:-:S02]  /*02d0*/  ISETP.GE.U32.AND P4, PT, R10, 0x300, PT ;  /* 0x000003000a00780c */ /* 0x000fc40003f86070 */
        /* <DEDUP_REMOVED lines=9> */
[----:B------:R-:W-:Y:S01]  /*0370*/  ISETP.GE.AND P1, PT, R9, c[0x0][0x164], PT ;  /* 0x0000590009007a0c */ /* 0x000fe20003f26270 */
[----:B------:R-:W-:Y:S01]  /*0380*/  IMAD.WIDE.U32 R66, R66, -0x326172a9, RZ ;  /* 0xcd9e8d5742427825 */ /* 0x000fe200078e00ff */
[----:B------:R-:W-:Y:S02]  /*0390*/  @P5 LOP3.LUT R100, R100, 0x100, RZ, 0xfc, !PT ;  /* 0x0000010064645812 */ /* 0x000fe400078efcff */
[----:B------:R-:W-:Y:S02]  /*03a0*/  LOP3.LUT R64, R23, R18, R12, 0x96, !PT ;  /* 0x0000001217407212 */ /* 0x000fe400078e960c */
[----:B------:R-:W-:Y:S02]  /*03b0*/  LOP3.LUT R100, R100, 0xffffff7f, RZ, 0xc0, !PT ;  /* 0xffffff7f64647812 */ /* 0x000fe400078ec0ff */
[----:B------:R-:W-:-:S02]  /*03c0*/  IADD3 R13, R128, 0x78dde6e4, RZ ;  /* 0x78dde6e4800d7810 */ /* 0x000fc40007ffe0ff */
        /* <DEDUP_REMOVED lines=15> */
.L_x_9580:
[----:B0-----:R-:W-:Y:S05]  /*04c0*/  BSYNC B0 ;  /* 0x0000000000007941 */ /* 0x001fea0003800000 */
.L_x_9579:
        /* <DEDUP_REMOVED lines=13> */
.L_x_9582:
[----:B0-----:R-:W-:Y:S05]  /*05a0*/  BSYNC B0 ;  /* 0x0000000000007941 */ /* 0x001fea0003800000 */
.L_x_9581:
        /* <DEDUP_REMOVED lines=13> */
.L_x_9584:
[----:B0-----:R-:W-:Y:S05]  /*0680*/  BSYNC B0 ;  /* 0x0000000000007941 */ /* 0x001fea0003800000 */
.L_x_9583:
        /* <DEDUP_REMOVED lines=12> */
.L_x_9586:
[----:B0-----:R-:W-:Y:S05]  /*0750*/  BSYNC B0 ;  /* 0x0000000000007941 */ /* 0x001fea0003800000 */
.L_x_9585:
[----:B------:R-:W-:Y:S01]  /*0760*/  LOP3.LUT R68, R67, R22, R13, 0x96, !PT ;  /* 0x0000001643447212 */ /* 0x000fe200078e960d */
[----:B------:R-:W-:Y:S01]  /*0770*/  IMAD.WIDE.U32 R64, R64, -0x2daee0ad, RZ ;  /* 0xd2511f5340407825 */ /* 0x000fe200078e00ff */
[----:B------:R-:W-:Y:S01]  /*0780*/  IADD3 R14, R129, -0x126145ec, RZ ;  /* 0xed9eba14810e7810 */ /* 0x000fe20007ffe0ff */
[----:B------:R-:W-:Y:S06]  /*0790*/  @P1 EXIT ;  /* 0x000000000000194d */ /* 0x000fec0003800000 */
[----:B------:R-:W-:Y:S01]  /*07a0*/  LOP3.LUT R70, R65, R20, R14, 0x96, !PT ;  /* 0x0000001441467212 */ /* 0x000fe200078e960e */
[----:B------:R-:W-:Y:S01]  /*07b0*/  IMAD.WIDE.U32 R68, R68, -0x2daee0ad, RZ ;  /* 0xd2511f5344447825 */ /* 0x000fe200078e00ff */
[--C-:B-----5:R-:W-:Y:S01]  /*07c0*/  PRMT R15, RZ, 0x5410, R24.reuse ;  /* 0x00005410ff0f7816 */ /* 0x120fe20000000018 */
[----:B------:R-:W-:Y:S01]  /*07d0*/  ULDC.U8 UR6, c[0x0][0x1f0] ;  /* 0x00007c0000067ab9 */ /* 0x000fe20000000000 */
[----:B------:R-:W-:Y:S01]  /*07e0*/  PRMT R16, RZ, 0x7610, R24 ;  /* 0x00007610ff107816 */ /* 0x000fe20000000018 */
[----:B------:R-:W-:Y:S01]  /*07f0*/  IMAD.WIDE.U32 R70, R70, -0x326172a9, RZ ;  /* 0xcd9e8d5746467825 */ /* 0x000fe200078e00ff */
[----:B------:R-:W-:-:S02]  /*0800*/  PRMT R17, RZ, 0x5410, R25 ;  /* 0x00005410ff117816 */ /* 0x000fc40000000019 */
[----:B------:R-:W-:Y:S01]  /*0810*/  PRMT R18, RZ, 0x7610, R25 ;  /* 0x00007610ff127816 */ /* 0x000fe20000000019 */
[----:B------:R-:W-:Y:S01]  /*0820*/  IMAD.MOV.U32 R136, RZ, RZ, 0x1 ;  /* 0x00000001ff887424 */ /* 0x000fe200078e00ff */
[--C-:B------:R-:W-:Y:S01]  /*0830*/  PRMT R19, RZ, 0x5410, R26.reuse ;  /* 0x00005410ff137816 */ /* 0x100fe2000000001a */
[----:B------:R-:W-:Y:S01]  /*0840*/  IMAD.MOV.U32 R141, RZ, RZ, RZ ;  /* 0x000000ffff8d7224 */ /* 0x000fe200078e00ff */
        /* <DEDUP_REMOVED lines=19> */
[----:B------:R-:W-:Y:S02]  /*0980*/  IADD3 R39, R129, -0x56f99767, RZ ;  /* 0xa906689981277810 */ /* 0x000fe40007ffe0ff */
[----:B------:R-:W-:Y:S02]  /*0990*/  IADD3 R40, R128, 0x1715609d, RZ ;  /* 0x1715609d80287810 */ /* 0x000fe40007ffe0ff */
[----:B------:R-:W-:-:S02]  /*09a0*/  LOP3.LUT R67, R69, R64, R39, 0x96, !PT ;  /* 0x0000004045437212 */ /* 0x000fc400078e9627 */
[----:B------:R-:W-:Y:S02]  /*09b0*/  LOP3.LUT R64, R71, R66, R40, 0x96, !PT ;  /* 0x0000004247407212 */ /* 0x000fe400078e9628 */
[--C-:B------:R-:W-:Y:S01]  /*09c0*/  PRMT R44, RZ, 0x5410, R49.reuse ;  /* 0x00005410ff2c7816 */ /* 0x100fe20000000031 */
[----:B------:R-:W-:Y:S01]  /*09d0*/  IMAD.WIDE.U32 R66, R67, -0x326172a9, RZ ;  /* 0xcd9e8d5743427825 */ /* 0x000fe200078e00ff */
[----:B------:R-:W-:Y:S02]  /*09e0*/  PRMT R43, RZ, 0x7610, R49 ;  /* 0x00007610ff2b7816 */ /* 0x000fe40000000031 */
[----:B------:R-:W-:Y:S01]  /*09f0*/  IADD3 R49, R129, 0x646e171e, RZ ;  /* 0x646e171e81317810 */ /* 0x000fe20007ffe0ff */
[----:B------:R-:W-:Y:S01]  /*0a00*/  IMAD.WIDE.U32 R64, R64, -0x2daee0ad, RZ ;  /* 0xd2511f5340407825 */ /* 0x000fe200078e00ff */
[----:B------:R-:W-:Y:S02]  /*0a10*/  SHF.R.S32.HI R72, RZ, 0x3, R72 ;  /* 0x00000003ff487819 */ /* 0x000fe40000011448 */
[----:B------:R-:W-:-:S02]  /*0a20*/  PRMT R113, RZ, 0x5410, R62 ;  /* 0x00005410ff717816 */ /* 0x000fc4000000003e */
[----:B------:R-:W-:Y:S02]  /*0a30*/  LOP3.LUT R68, R65, R68, R49, 0x96, !PT ;  /* 0x0000004441447212 */ /* 0x000fe400078e9631 */
[----:B------:R-:W-:Y:S02]  /*0a40*/  PRMT R116, RZ, 0x7610, R62 ;  /* 0x00007610ff747816 */ /* 0x000fe4000000003e */
[----:B------:R-:W-:Y:S01]  /*0a50*/  LOP3.LUT R62, R0, 0xe0, RZ, 0xc0, !PT ;  /* 0x000000e0003e7812 */ /* 0x000fe200078ec0ff */
[----:B------:R-:W-:Y:S01]  /*0a60*/  IMAD.WIDE.U32 R68, R68, -0x326172a9, RZ ;  /* 0xcd9e8d5744447825 */ /* 0x000fe200078e00ff */
[----:B------:R-:W-:Y:S02]  /*0a70*/  LOP3.LUT R65, R72, 0xff, RZ, 0xc0, !PT ;  /* 0x000000ff48417812 */ /* 0x000fe400078ec0ff */
[----:B------:R-:W-:Y:S02]  /*0a80*/  SHF.R.U32.HI R72, RZ, 0x3, R72 ;  /* 0x00000003ff487819 */ /* 0x000fe40000011648 */
[----:B------:R-:W-:Y:S01]  /*0a90*/  PRMT R46, RZ, 0x5410, R50 ;  /* 0x00005410ff2e7816 */ /* 0x000fe20000000032 */
[----:B------:R-:W-:Y:S01]  /*0aa0*/  IMAD.IADD R62, R65, 0x1, -R62 ;  /* 0x00000001413e7824 */ /* 0x000fe200078e0a3e */
[----:B------:R-:W-:-:S02]  /*0ab0*/  PRMT R45, RZ, 0x7610, R50 ;  /* 0x00007610ff2d7816 */ /* 0x000fc40000000032 */
[--C-:B------:R-:W-:Y:S02]  /*0ac0*/  PRMT R115, RZ, 0x5410, R63.reuse ;  /* 0x00005410ff737816 */ /* 0x100fe4000000003f */
[----:B------:R-:W-:Y:S02]  /*0ad0*/  IMNMX R62, RZ, R62, !PT ;  /* 0x0000003eff3e7217 */ /* 0x000fe40007800200 */
[----:B------:R-:W-:Y:S02]  /*0ae0*/  PRMT R118, RZ, 0x7610, R63 ;  /* 0x00007610ff767816 */ /* 0x000fe4000000003f */
[----:B------:R-:W-:Y:S02]  /*0af0*/  IADD3 R50, R128, -0x4ab325aa, RZ ;  /* 0xb54cda5680327810 */ /* 0x000fe40007ffe0ff */
[----:B------:R-:W-:Y:S02]  /*0b00*/  LOP3.LUT R72, R72, 0x1fffffe0, RZ, 0xc0, !PT ;  /* 0x1fffffe048487812 */ /* 0x000fe400078ec0ff */
[----:B------:R-:W-:-:S02]  /*0b10*/  IMNMX R63, R62, 0x20, PT ;  /* 0x000000203e3f7817 */ /* 0x000fc40003800200 */
[----:B------:R-:W-:Y:S02]  /*0b20*/  LOP3.LUT R70, R67, R70, R50, 0x96, !PT ;  /* 0x0000004643467212 */ /* 0x000fe400078e9632 */
[----:B------:R-:W-:Y:S01]  /*0b30*/  PRMT R110, RZ, 0x5410, R60 ;  /* 0x00005410ff6e7816 */ /* 0x000fe2000000003c */
[----:B------:R-:W-:Y:S01]  /*0b40*/  IMAD.IADD R63, R63, 0x1, R72 ;  /* 0x000000013f3f7824 */ /* 0x000fe200078e0248 */
[----:B------:R-:W-:Y:S02]  /*0b50*/  PRMT R111, RZ, 0x7610, R60 ;  /* 0x00007610ff6f7816 */ /* 0x000fe4000000003c */
[--C-:B------:R-:W-:Y:S01]  /*0b60*/  PRMT R112, RZ, 0x5410, R61.reuse ;  /* 0x00005410ff707816 */ /* 0x100fe2000000003d */
[----:B------:R-:W-:Y:S01]  /*0b70*/  IMAD.SHL.U32 R63, R63, 0x8, RZ ;  /* 0x000000083f3f7824 */ /* 0x000fe200078e00ff */
[----:B------:R-:W-:Y:S01]  /*0b80*/  PRMT R114, RZ, 0x7610, R61 ;  /* 0x00007610ff727816 */ /* 0x000fe2000000003d */
[----:B------:R-:W-:Y:S01]  /*0b90*/  IMAD.WIDE.U32 R60, R70, -0x2daee0ad, RZ ;  /* 0xd2511f53463c7825 */ /* 0x000fe200078e00ff */
[----:B------:R-:W-:-:S02]  /*0ba0*/  IADD3 R108, R129, 0x1fd5c5a3, RZ ;  /* 0x1fd5c5a3816c7810 */ /* 0x000fc40007ffe0ff */
[----:B------:R-:W-:Y:S01]  /*0bb0*/  IADD3 R109, R128, 0x5384540f, RZ ;  /* 0x5384540f806d7810 */ /* 0x000fe20007ffe0ff */
[----:B------:R-:W0:Y:S01]  /*0bc0*/  I2F.U32 R63, R63 ;  /* 0x0000003f003f7306 */ /* 0x000e220000201000 */
[----:B------:R-:W-:Y:S01]  /*0bd0*/  LOP3.LUT R67, R61, R64, R108, 0x96, !PT ;  /* 0x000000403d437212 */ /* 0x000fe200078e966c */
[----:B------:R-:W-:Y:S01]  /*0be0*/  IMAD.SHL.U32 R61, R0, 0x20, RZ ;  /* 0x00000020003d7824 */ /* 0x000fe200078e00ff */
[----:B------:R-:W-:Y:S02]  /*0bf0*/  LOP3.LUT R66, R69, R66, R109, 0x96, !PT ;  /* 0x0000004245427212 */ /* 0x000fe400078e966d */
[----:B------:R-:W-:Y:S01]  /*0c00*/  IADD3 R117, R128, -0xe443238, RZ ;  /* 0xf1bbcdc880757810 */ /* 0x000fe20007ffe0ff */
[----:B------:R-:W-:Y:S01]  /*0c10*/  IMAD.HI.U32 R62, R67, -0x326172a9, RZ ;  /* 0xcd9e8d57433e7827 */ /* 0x000fe200078e00ff */
[----:B------:R-:W-:Y:S02]  /*0c20*/  LOP3.LUT R64, R61, 0x3e0, RZ, 0xc0, !PT ;  /* 0x000003e03d407812 */ /* 0x000fe400078ec0ff */
[----:B------:R-:W-:Y:S01]  /*0c30*/  IADD3 R119, R129, -0x24c28bd8, RZ ;  /* 0xdb3d742881777810 */ /* 0x000fe20007ffe0ff */
[----:B------:R-:W-:Y:S01]  /*0c40*/  IMAD.HI.U32 R61, R66, -0x2daee0ad, RZ ;  /* 0xd2511f53423d7827 */ /* 0x000fe200078e00ff */
[----:B------:R-:W-:-:S02]  /*0c50*/  LOP3.LUT R62, R62, R68, R117, 0x96, !PT ;  /* 0x000000443e3e7212 */ /* 0x000fc400078e9675 */
[----:B------:R-:W-:Y:S01]  /*0c60*/  PRMT R124, RZ, 0x5410, R53 ;  /* 0x00005410ff7c7816 */ /* 0x000fe20000000035 */
[----:B------:R-:W-:Y:S01]  /*0c70*/  IMAD.IADD R64, R65, 0x1, -R64 ;  /* 0x0000000141407824 */ /* 0x000fe200078e0a40 */
[----:B------:R-:W-:Y:S01]  /*0c80*/  LOP3.LUT R60, R61, R60, R119, 0x96, !PT ;  /* 0x0000003c3d3c7212 */ /* 0x000fe200078e9677 */
[----:B0-----:R0:W1:Y:S01]  /*0c90*/  MUFU.RCP R132, R63 ;  /* 0x0000003f00847308 */ /* 0x0010620000001000 */
[----:B------:R-:W-:Y:S01]  /*0ca0*/  PRMT R125, RZ, 0x7610, R53 ;  /* 0x00007610ff7d7816 */ /* 0x000fe20000000035 */
[----:B------:R-:W-:Y:S01]  /*0cb0*/  IMAD R61, R67, -0x326172a9, RZ ;  /* 0xcd9e8d57433d7824 */ /* 0x000fe200078e02ff */
[----:B------:R-:W-:Y:S01]  /*0cc0*/  IMNMX R64, RZ, R64, !PT ;  /* 0x00000040ff407217 */ /* 0x000fe20007800200 */
[----:B------:R-:W-:Y:S01]  /*0cd0*/  IMAD.HI.U32 R135, R62, -0x2daee0ad, RZ ;  /* 0xd2511f533e877827 */ /* 0x000fe200078e00ff */
[--C-:B------:R-:W-:Y:S02]  /*0ce0*/  PRMT R122, RZ, 0x5410, R52.reuse ;  /* 0x00005410ff7a7816 */ /* 0x100fe40000000034 */
[----:B------:R-:W-:Y:S01]  /*0cf0*/  IMNMX R53, R64, 0x20, PT ;  /* 0x0000002040357817 */ /* 0x000fe20003800200 */
[----:B------:R-:W-:Y:S01]  /*0d00*/  IMAD.HI.U32 R134, R60, -0x326172a9, RZ ;  /* 0xcd9e8d573c867827 */ /* 0x000fe200078e00ff */
[----:B------:R-:W-:-:S02]  /*0d10*/  PRMT R123, RZ, 0x7610, R52 ;  /* 0x00007610ff7b7816 */ /* 0x000fc40000000034 */
[--C-:B------:R-:W-:Y:S01]  /*0d20*/  PRMT R42, RZ, 0x5410, R48.reuse ;  /* 0x00005410ff2a7816 */ /* 0x100fe20000000030 */
[----:B------:R-:W-:Y:S01]  /*0d30*/  IMAD R52, R66, -0x2daee0ad, RZ ;  /* 0xd2511f5342347824 */ /* 0x000fe200078e02ff */
[----:B------:R-:W-:Y:S01]  /*0d40*/  PRMT R41, RZ, 0x7610, R48 ;  /* 0x00007610ff297816 */ /* 0x000fe20000000030 */
[----:B------:R-:W-:Y:S01]  /*0d50*/  IMAD.IADD R53, R72, 0x1, R53 ;  /* 0x0000000148357824 */ /* 0x000fe200078e0235 */
[--C-:B------:R-:W-:Y:S01]  /*0d60*/  PRMT R48, RZ, 0x5410, R51.reuse ;  /* 0x00005410ff307816 */ /* 0x100fe20000000033 */
[----:B------:R-:W-:Y:S01]  /*0d70*/  IMAD R142, R62, -0x2daee0ad, RZ ;  /* 0xd2511f533e8e7824 */ /* 0x000fe200078e02ff */
[----:B------:R-:W-:Y:S01]  /*0d80*/  PRMT R47, RZ, 0x7610, R51 ;  /* 0x00007610ff2f7816 */ /* 0x000fe20000000033 */
[----:B------:R-:W-:Y:S01]  /*0d90*/  IMAD.SHL.U32 R137, R53, 0x8, RZ ;  /* 0x0000000835897824 */ /* 0x000fe200078e00ff */
[----:B------:R-:W-:Y:S01]  /*0da0*/  IADD3 R120, R128, -0x700cb87f, RZ ;  /* 0x8ff3478180787810 */ /* 0x000fe20007ffe0ff */
[----:B------:R-:W-:Y:S01]  /*0db0*/  IMAD R140, R60, -0x326172a9, RZ ;  /* 0xcd9e8d573c8c7824 */ /* 0x000fe200078e02ff */
[----:B------:R-:W-:-:S02]  /*0dc0*/  IADD3 R121, R129, -0x695add53, RZ ;  /* 0x96a522ad81797810 */ /* 0x000fc40007ffe0ff */
        /* <DEDUP_REMOVED lines=12> */
[----:B------:R-:W-:Y:S02]  /*0e90*/  LOP3.LUT R135, R135, R52, R121, 0x96, !PT ;  /* 0x0000003487877212 */ /* 0x000fe400078e9679 */
[----:B------:R-:W-:Y:S02]  /*0ea0*/  LOP3.LUT R134, R134, R61, R120, 0x96, !PT ;  /* 0x0000003d86867212 */ /* 0x000fe400078e9678 */
        /* <DEDUP_REMOVED lines=8> */
[----:B01----:R-:W-:Y:S02]  /*0f30*/  PRMT R148, RZ, 0x7610, R59 ;  /* 0x00007610ff947816 */ /* 0x003fe4000000003b */
.L_x_10121:
        /* <DEDUP_REMOVED lines=12> */
[----:B------:R-:W-:Y:S02]  /*1000*/  ISETP.NE.AND.EX P2, PT, RZ, c[0x0][0x17c], PT, P0 ;  /* 0x00005f00ff007a0c */ /* 0x000fe40003f45300 */
[----:B------:R-:W-:-:S04]  /*1010*/  ISETP.NE.U32.AND P0, PT, RZ, c[0x0][0x180], PT ;  /* 0x00006000ff007a0c */ /* 0x000fc80003f05070 */
[----:B------:R-:W-:-:S07]  /*1020*/  ISETP.NE.AND.EX P0, PT, RZ, c[0x0][0x184], PT, P0 ;  /* 0x00006100ff007a0c */ /* 0x000fce0003f05300 */
[C---:B------:R-:W-:Y:S01]  /*1030*/  @P2 LEA R64, P1, R149.reuse, c[0x0][0x178], 0x4 ;  /* 0x00005e0095402a11 */ /* 0x040fe200078220ff */
[C---:B------:R-:W-:Y:S01]  /*1040*/  IMAD.WIDE.U32 R68, R149.reuse, R68, c[0x0][0x170] ;  /* 0x00005c0095447625 */ /* 0x040fe200078e0044 */
[----:B------:R-:W-:Y:S01]  /*1050*/  BSSY B1, `(.L_x_9589) ;  /* 0x0000015000017945 */ /* 0x000fe20003800000 */
[----:B------:R-:W-:Y:S02]  /*1060*/  @P2 LOP3.LUT R100, R100, 0x10, RZ, 0xfc, !PT ;  /* 0x0000001064642812 */ /* 0x000fe400078efcff */
[C---:B------:R-:W-:Y:S02]  /*1070*/  @P2 LEA.HI.X R65, R149.reuse, c[0x0][0x17c], RZ, 0x4, P1 ;  /* 0x00005f0095412a11 */ /* 0x040fe400008f24ff */
[C---:B------:R-:W-:Y:S01]  /*1080*/  @P0 LEA R66, P1, R149.reuse, c[0x0][0x180], 0x5 ;  /* 0x0000600095420a11 */ /* 0x040fe200078228ff */
[----:B------:R-:W5:Y:S03]  /*1090*/  LDG.E.128 R68, [R68.64] ;  /* 0x0000000444447981 */ /* 0x000f66000c1e1d00 */
[----:B------:R-:W-:Y:S01]  /*10a0*/  @P0 LEA.HI.X R67, R149, c[0x0][0x184], RZ, 0x5, P1 ;  /* 0x0000610095430a11 */ /* 0x000fe200008f2cff */
[----:B------:R0:W5:Y:S04]  /*10b0*/  @P2 LDG.E.128 R52, [R64.64] ;  /* 0x0000000440342981 */ /* 0x000168000c1e1d00 */
[----:B------:R0:W5:Y:S04]  /*10c0*/  @P0 LDG.E.128 R56, [R66.64] ;  /* 0x0000000442380981 */ /* 0x000168000c1e1d00 */
[----:B------:R0:W5:Y:S01]  /*10d0*/  @P0 LDG.E.128 R60, [R66.64+0x10] ;  /* 0x00001004423c0981 */ /* 0x000162000c1e1d00 */
[----:B------:R-:W-:-:S02]  /*10e0*/  ISETP.NE.AND P1, PT, R143, 0x1, PT ;  /* 0x000000018f00780c */ /* 0x000fc40003f25270 */
        /* <DEDUP_REMOVED lines=10> */
.L_x_9590:
[----:B0-----:R-:W-:Y:S02]  /*1190*/  IMAD.MOV.U32 R98, RZ, RZ, R140 ;  /* 0x000000ffff627224 */ /* 0x001fe400078e008c */
.L_x_9591:
[----:B------:R-:W-:Y:S05]  /*11a0*/  BSYNC B1 ;  /* 0x0000000000017941 */ /* 0x000fea0003800000 */
.L_x_9589:
        /* <DEDUP_REMOVED lines=16> */
.L_x_9595:
[----:B------:R-:W-:Y:S05]  /*12b0*/  BSYNC B2 ;  /* 0x0000000000027941 */ /* 0x000fea0003800000 */
.L_x_9594:
        /* <DEDUP_REMOVED lines=43> */
.L_x_9593:
[----:B------:R-:W-:Y:S05]  /*1570*/  BSYNC B1 ;  /* 0x0000000000017941 */ /* 0x000fea0003800000 */
.L_x_9592:
        /* <DEDUP_REMOVED lines=17> */
.L_x_9596:
        /* <DEDUP_REMOVED lines=12> */
.L_x_9599:
[----:B------:R-:W-:Y:S02]  /*1750*/  IMAD.MOV.U32 R151, RZ, RZ, R140 ;  /* 0x000000ffff977224 */ /* 0x000fe400078e008c */
.L_x_9600:
[----:B------:R-:W-:Y:S05]  /*1760*/  BSYNC B1 ;  /* 0x0000000000017941 */ /* 0x000fea0003800000 */
.L_x_9598:
        /* <DEDUP_REMOVED lines=16> */
.L_x_9604:
[----:B------:R-:W-:Y:S05]  /*1870*/  BSYNC B2 ;  /* 0x0000000000027941 */ /* 0x000fea0003800000 */
.L_x_9603:
        /* <DEDUP_REMOVED lines=43> */
.L_x_9602:
[----:B------:R-:W-:Y:S05]  /*1b30*/  BSYNC B1 ;  /* 0x0000000000017941 */ /* 0x000fea0003800000 */
.L_x_9601:
        /* <DEDUP_REMOVED lines=9> */
.L_x_9597:
        /* <DEDUP_REMOVED lines=12> */
.L_x_9606:
[----:B------:R-:W-:Y:S02]  /*1c90*/  IMAD.MOV.U32 R151, RZ, RZ, R140 ;  /* 0x000000ffff977224 */ /* 0x000fe400078e008c */
.L_x_9607:
[----:B------:R-:W-:Y:S05]  /*1ca0*/  BSYNC B1 ;  /* 0x0000000000017941 */ /* 0x000fea0003800000 */
.L_x_9605:
        /* <DEDUP_REMOVED lines=16> */
.L_x_9611:
[----:B------:R-:W-:Y:S05]  /*1db0*/  BSYNC B2 ;  /* 0x0000000000027941 */ /* 0x000fea0003800000 */
.L_x_9610:
[----:B------:R-:W-:Y:S01]  /*1dc0*/  LOP3.LUT R96, R65, R141, R129, 0x96, !PT ;  /* 0x0000008d41607212 */ /* 0x000fe200078e9681 */
[----:B------:R-:W-:-:S04]  /*1dd0*/  IMAD.HI.U32 R65, R2, -0x326172a9, RZ ;  /* 0xcd9e8d5702417827 */ /* 0x000fc800078e00ff */
        /* <DEDUP_REMOVED lines=41> */
.L_x_9609:
[----:B------:R-:W-:Y:S05]  /*2070*/  BSYNC B1 ;  /* 0x0000000000017941 */ /* 0x000fea0003800000 */
.L_x_9608:
        /* <DEDUP_REMOVED lines=14> */
.L_x_9612:
        /* <DEDUP_REMOVED lines=12> */
.L_x_9615:
[----:B------:R-:W-:Y:S02]  /*2220*/  IMAD.MOV.U32 R68, RZ, RZ, R140 ;  /* 0x000000ffff447224 */ /* 0x000fe400078e008c */
.L_x_9616:
[----:B------:R-:W-:Y:S05]  /*2230*/  BSYNC B1 ;  /* 0x0000000000017941 */ /* 0x000fea0003800000 */
.L_x_9614:
        /* <DEDUP_REMOVED lines=16> */
.L_x_9620:
[----:B------:R-:W-:Y:S05]  /*2340*/  BSYNC B2 ;  /* 0x0000000000027941 */ /* 0x000fea0003800000 */
.L_x_9619:
        /* <DEDUP_REMOVED lines=43> */
.L_x_9618:
[----:B------:R-:W-:Y:S05]  /*2600*/  BSYNC B1 ;  /* 0x0000000000017941 */ /* 0x000fea0003800000 */
.L_x_9617:
        /* <DEDUP_REMOVED lines=9> */
.L_x_9613:
        /* <DEDUP_REMOVED lines=12> */
.L_x_9622:
[----:B------:R-:W-:Y:S02]  /*2760*/  IMAD.MOV.U32 R151, RZ, RZ, R140 ;  /* 0x000000ffff977224 */ /* 0x000fe400078e008c */
.L_x_9623:
[----:B------:R-:W-:Y:S05]  /*2770*/  BSYNC B1 ;  /* 0x0000000000017941 */ /* 0x000fea0003800000 */
.L_x_9621:
        /* <DEDUP_REMOVED lines=16> */
.L_x_9627:
[----:B------:R-:W-:Y:S05]  /*2880*/  BSYNC B2 ;  /* 0x0000000000027941 */ /* 0x000fea0003800000 */
.L_x_9626:
        /* <DEDUP_REMOVED lines=43> */
.L_x_9625:
[----:B------:R-:W-:Y:S05]  /*2b40*/  BSYNC B1 ;  /* 0x0000000000017941 */ /* 0x000fea0003800000 */
.L_x_9624:
        /* <DEDUP_REMOVED lines=14> */
.L_x_9628:
        /* <DEDUP_REMOVED lines=12> */
.L_x_9631:
[----:B------:R-:W-:Y:S02]  /*2cf0*/  IMAD.MOV.U32 R151, RZ, RZ, R140 ;  /* 0x000000ffff977224 */ /* 0x000fe400078e008c */
.L_x_9632:
[----:B------:R-:W-:Y:S05]  /*2d00*/  BSYNC B1 ;  /* 0x0000000000017941 */ /* 0x000fea0003800000 */
.L_x_9630:
        /* <DEDUP_REMOVED lines=16> */
.L_x_9636:
[----:B------:R-:W-:Y:S05]  /*2e10*/  BSYNC B2 ;  /* 0x0000000000027941 */ /* 0x000fea0003800000 */
.L_x_9635:
        /* <DEDUP_REMOVED lines=42> */
[----:B------:R-:W-:Y:S02]  /*30c0*/  LOP3.LUT R135, R143, R96, R121, 0x96, !PT ;  /* 0x000000608f877212 */ /* 0x000fe400078e9679 */
.L_x_9634:
[----:B------:R-:W-:Y:S05]  /*30d0*/  BSYNC B1 ;  /* 0x0000000000017941 */ /* 0x000fea0003800000 */
.L_x_9633:
        /* <DEDUP_REMOVED lines=9> */
.L_x_9629:
        /* <DEDUP_REMOVED lines=12> */
.L_x_9638:
[----:B------:R-:W-:Y:S02]  /*3230*/  IMAD.MOV.U32 R151, RZ, RZ, R140 ;  /* 0x000000ffff977224 */ /* 0x000fe400078e008c */
.L_x_9639:
[----:B------:R-:W-:Y:S05]  /*3240*/  BSYNC B1 ;  /* 0x0000000000017941 */ /* 0x000fea0003800000 */
.L_x_9637:
        /* <DEDUP_REMOVED lines=16> */
.L_x_9643:
[----:B------:R-:W-:Y:S05]  /*3350*/  BSYNC B2 ;  /* 0x0000000000027941 */ /* 0x000fea0003800000 */
.L_x_9642:
        /* <DEDUP_REMOVED lines=43> */
.L_x_9641:
[----:B------:R-:W-:Y:S05]  /*3610*/  BSYNC B1 ;  /* 0x0000000000017941 */ /* 0x000fea0003800000 */
.L_x_9640:
        /* <DEDUP_REMOVED lines=14> */
.L_x_9644:
        /* <DEDUP_REMOVED lines=12> */
.L_x_9647:
[----:B------:R-:W-:Y:S02]  /*37c0*/  IMAD.MOV.U32 R151, RZ, RZ, R140 ;  /* 0x000000ffff977224 */ /* 0x000fe400078e008c */
.L_x_9648:
[----:B------:R-:W-:Y:S05]  /*37d0*/  BSYNC B1 ;  /* 0x0000000000017941 */ /* 0x000fea0003800000 */
.L_x_9646:
        /* <DEDUP_REMOVED lines=16> */
.L_x_9652:
[----:B------:R-:W-:Y:S05]  /*38e0*/  BSYNC B2 ;  /* 0x0000000000027941 */ /* 0x000fea0003800000 */
.L_x_9651:
        /* <DEDUP_REMOVED lines=43> */
.L_x_9650:
[----:B------:R-:W-:Y:S05]  /*3ba0*/  BSYNC B1 ;  /* 0x0000000000017941 */ /* 0x000fea0003800000 */
.L_x_9649:
        /* <DEDUP_REMOVED lines=9> */
.L_x_9645:
        /* <DEDUP_REMOVED lines=12> */
.L_x_9654:
[----:B------:R-:W-:Y:S02]  /*3d00*/  IMAD.MOV.U32 R151, RZ, RZ, R140 ;  /* 0x000000ffff977224 */ /* 0x000fe400078e008c */
.L_x_9655:
[----:B------:R-:W-:Y:S05]  /*3d10*/  BSYNC B1 ;  /* 0x0000000000017941 */ /* 0x000fea0003800000 */
.L_x_9653:
        /* <DEDUP_REMOVED lines=16> */
.L_x_9659:
[----:B------:R-:W-:Y:S05]  /*3e20*/  BSYNC B2 ;  /* 0x0000000000027941 */ /* 0x000fea0003800000 */
.L_x_9658:
        /* <DEDUP_REMOVED lines=43> */
.L_x_9657:
[----:B------:R-:W-:Y:S05]  /*40e0*/  BSYNC B1 ;  /* 0x0000000000017941 */ /* 0x000fea0003800000 */
.L_x_9656:
        /* <DEDUP_REMOVED lines=12> */
.L_x_9660:
        /* <DEDUP_REMOVED lines=12> */
.L_x_9663:
[----:B------:R-:W-:Y:S02]  /*4270*/  IMAD.MOV.U32 R151, RZ, RZ, R140 ;  /* 0x000000ffff977224 */ /* 0x000fe400078e008c */
.L_x_9664:
[----:B------:R-:W-:Y:S05]  /*4280*/  BSYNC B1 ;  /* 0x0000000000017941 */ /* 0x000fea0003800000 */
.L_x_9662:
        /* <DEDUP_REMOVED lines=16> */
.L_x_9668:
[----:B------:R-:W-:Y:S05]  /*4390*/  BSYNC B2 ;  /* 0x0000000000027941 */ /* 0x000fea0003800000 */
.L_x_9667:
        /* <DEDUP_REMOVED lines=43> */
.L_x_9666:
[----:B------:R-:W-:Y:S05]  /*4650*/  BSYNC B1 ;  /* 0x0000000000017941 */ /* 0x000fea0003800000 */
.L_x_9665:
        /* <DEDUP_REMOVED lines=9> */
.L_x_9661:
        /* <DEDUP_REMOVED lines=12> */
.L_x_9670:
[----:B------:R-:W-:Y:S02]  /*47b0*/  IMAD.MOV.U32 R151, RZ, RZ, R140 ;  /* 0x000000ffff977224 */ /* 0x000fe400078e008c */
.L_x_9671:
[----:B------:R-:W-:Y:S05]  /*47c0*/  BSYNC B1 ;  /* 0x0000000000017941 */ /* 0x000fea0003800000 */
.L_x_9669:
        /* <DEDUP_REMOVED lines=16> */
.L_x_9675:
[----:B------:R-:W-:Y:S05]  /*48d0*/  BSYNC B2 ;  /* 0x0000000000027941 */ /* 0x000fea0003800000 */
.L_x_9674:
        /* <DEDUP_REMOVED lines=42> */
[----:B------:R-:W-:Y:S02]  /*4b80*/  IMAD.MOV.U32 R96, RZ, RZ, RZ ;  /* 0x000000ffff607224 */ /* 0x000fe400078e00ff */
.L_x_9673:
[----:B------:R-:W-:Y:S05]  /*4b90*/  BSYNC B1 ;  /* 0x0000000000017941 */ /* 0x000fea0003800000 */
.L_x_9672:
        /* <DEDUP_REMOVED lines=12> */
.L_x_9676:
        /* <DEDUP_REMOVED lines=12> */
.L_x_9679:
[----:B------:R-:W-:Y:S02]  /*4d20*/  IMAD.MOV.U32 R151, RZ, RZ, R140 ;  /* 0x000000ffff977224 */ /* 0x000fe400078e008c */
.L_x_9680:
[----:B------:R-:W-:Y:S05]  /*4d30*/  BSYNC B1 ;  /* 0x0000000000017941 */ /* 0x000fea0003800000 */
.L_x_9678:
        /* <DEDUP_REMOVED lines=16> */
.L_x_9684:
[----:B------:R-:W-:Y:S05]  /*4e40*/  BSYNC B2 ;  /* 0x0000000000027941 */ /* 0x000fea0003800000 */
.L_x_9683:
        /* <DEDUP_REMOVED lines=43> */
.L_x_9682:
[----:B------:R-:W-:Y:S05]  /*5100*/  BSYNC B1 ;  /* 0x0000000000017941 */ /* 0x000fea0003800000 */
.L_x_9681:
        /* <DEDUP_REMOVED lines=9> */
.L_x_9677:
        /* <DEDUP_REMOVED lines=12> */
.L_x_9686:
[----:B------:R-:W-:Y:S02]  /*5260*/  IMAD.MOV.U32 R151, RZ, RZ, R140 ;  /* 0x000000ffff977224 */ /* 0x000fe400078e008c */
.L_x_9687:
[----:B------:R-:W-:Y:S05]  /*5270*/  BSYNC B1 ;  /* 0x0000000000017941 */ /* 0x000fea0003800000 */
.L_x_9685:
        /* <DEDUP_REMOVED lines=16> */
.L_x_9691:
[----:B------:R-:W-:Y:S05]  /*5380*/  BSYNC B2 ;  /* 0x0000000000027941 */ /* 0x000fea0003800000 */
.L_x_9690:
        /* <DEDUP_REMOVED lines=43> */
.L_x_9689:
[----:B------:R-:W-:Y:S05]  /*5640*/  BSYNC B1 ;  /* 0x0000000000017941 */ /* 0x000fea0003800000 */
.L_x_9688:
        /* <DEDUP_REMOVED lines=12> */
.L_x_9692:
        /* <DEDUP_REMOVED lines=12> */
.L_x_9695:
[----:B------:R-:W-:Y:S02]  /*57d0*/  IMAD.MOV.U32 R151, RZ, RZ, R140 ;  /* 0x000000ffff977224 */ /* 0x000fe400078e008c */
.L_x_9696:
[----:B------:R-:W-:Y:S05]  /*57e0*/  BSYNC B1 ;  /* 0x0000000000017941 */ /* 0x000fea0003800000 */
.L_x_9694:
        /* <DEDUP_REMOVED lines=16> */
.L_x_9700:
[----:B------:R-:W-:Y:S05]  /*58f0*/  BSYNC B2 ;  /* 0x0000000000027941 */ /* 0x000fea0003800000 */
.L_x_9699:
        /* <DEDUP_REMOVED lines=36> */
[----:B------:R-:W-:Y:S01]  /*5b40*/  IMAD.MOV.U32 R97, RZ, RZ, RZ ;  /* 0x000000ffff617224 */ /* 0x000fe200078e00ff */
[----:B------:R-:W-:Y:S01]  /*5b50*/  LOP3.LUT R142, R135, R98, R117, 0x96, !PT ;  /* 0x00000062878e7212 */ /* 0x000fe200078e9675 */
[----:B------:R-:W-:-:S04]  /*5b60*/  IMAD.WIDE.U32 R98, R99, -0x326172a9, RZ ;  /* 0xcd9e8d5763627825 */ /* 0x000fc800078e00ff */
[----:B------:R-:W-:Y:S01]  /*5b70*/  IMAD.WIDE.U32 R142, R142, -0x2daee0ad, RZ ;  /* 0xd2511f538e8e7825 */ /* 0x000fe200078e00ff */
[----:B------:R-:W-:-:S03]  /*5b80*/  LOP3.LUT R134, R99, R134, R120, 0x96, !PT ;  /* 0x0000008663867212 */ /* 0x000fc600078e9678 */
[----:B------:R-:W-:Y:S01]  /*5b90*/  IMAD.MOV.U32 R140, RZ, RZ, R98 ;  /* 0x000000ffff8c7224 */ /* 0x000fe200078e0062 */
[----:B------:R-:W-:Y:S02]  /*5ba0*/  LOP3.LUT R135, R143, R96, R121, 0x96, !PT ;  /* 0x000000608f877212 */ /* 0x000fe400078e9679 */
.L_x_9698:
[----:B------:R-:W-:Y:S05]  /*5bb0*/  BSYNC B1 ;  /* 0x0000000000017941 */ /* 0x000fea0003800000 */
.L_x_9697:
        /* <DEDUP_REMOVED lines=9> */
.L_x_9693:
        /* <DEDUP_REMOVED lines=12> */
.L_x_9702:
[----:B------:R-:W-:Y:S02]  /*5d10*/  IMAD.MOV.U32 R151, RZ, RZ, R140 ;  /* 0x000000ffff977224 */ /* 0x000fe400078e008c */
.L_x_9703:
[----:B------:R-:W-:Y:S05]  /*5d20*/  BSYNC B1 ;  /* 0x0000000000017941 */ /* 0x000fea0003800000 */
.L_x_9701:
        /* <DEDUP_REMOVED lines=16> */
.L_x_9707:
[----:B------:R-:W-:Y:S05]  /*5e30*/  BSYNC B2 ;  /* 0x0000000000027941 */ /* 0x000fea0003800000 */
.L_x_9706:
        /* <DEDUP_REMOVED lines=43> */
.L_x_9705:
[----:B------:R-:W-:Y:S05]  /*60f0*/  BSYNC B1 ;  /* 0x0000000000017941 */ /* 0x000fea0003800000 */
.L_x_9704:
        /* <DEDUP_REMOVED lines=12> */
.L_x_9708:
        /* <DEDUP_REMOVED lines=12> */
.L_x_9711:
[----:B------:R-:W-:Y:S02]  /*6280*/  IMAD.MOV.U32 R151, RZ, RZ, R140 ;  /* 0x000000ffff977224 */ /* 0x000fe400078e008c */
.L_x_9712:
[----:B------:R-:W-:Y:S05]  /*6290*/  BSYNC B1 ;  /* 0x0000000000017941 */ /* 0x000fea0003800000 */
.L_x_9710:
        /* <DEDUP_REMOVED lines=16> */
.L_x_9716:
[----:B------:R-:W-:Y:S05]  /*63a0*/  BSYNC B2 ;  /* 0x0000000000027941 */ /* 0x000fea0003800000 */
.L_x_9715:
        /* <DEDUP_REMOVED lines=43> */
.L_x_9714:
[----:B------:R-:W-:Y:S05]  /*6660*/  BSYNC B1 ;  /* 0x0000000000017941 */ /* 0x000fea0003800000 */
.L_x_9713:
        /* <DEDUP_REMOVED lines=9> */
.L_x_9709:
[----:B------:R-:W-:Y:S01]  /*6700*/  SEL R97, RZ, 0x10000, P4 ;  /* 0x00010000ff617807 */ /* 0x000fe20002000000 */
[----:B------:R-:W-:Y:S01]  /*6710*/  IMAD.SHL.U32 R162, R149, 0x8, RZ ;  /* 0x0000000895a27824 */ /* 0x000fe200078e00ff */
        /* <DEDUP_REMOVED lines=14> */
[----:B------:R-:W-:Y:S02]  /*6800*/  SHF.L.U64.HI R160, R149, 0x3, RZ ;  /* 0x0000000395a07819 */ /* 0x000fe400000102ff */
[----:B------:R-:W-:Y:S01]  /*6810*/  LOP3.LUT P1, RZ, R100, 0x10, RZ, 0xc0, !PT ;  /* 0x0000001064ff7812 */ /* 0x000fe2000782c0ff */
[----:B------:R-:W-:-:S05]  /*6820*/  IMAD.WIDE.U32 R150, R150, 0x100, RZ ;  /* 0x0000010096967825 */ /* 0x000fca00078e00ff */
[----:B------:R-:W-:Y:S02]  /*6830*/  LOP3.LUT R96, R150, R96, R98, 0xfe, !PT ;  /* 0x0000006096607212 */ /* 0x000fe400078efe62 */
[----:B------:R-:W-:Y:S02]  /*6840*/  LOP3.LUT R99, R151, R97, R99, 0xfe, !PT ;  /* 0x0000006197637212 */ /* 0x000fe400078efe63 */
[C---:B------:R-:W-:Y:S02]  /*6850*/  LEA R150, P0, R149.reuse, c[0x0][0x188], 0x5 ;  /* 0x0000620095967a11 */ /* 0x040fe400078028ff */
[----:B------:R-:W-:Y:S02]  /*6860*/  SEL R97, RZ, 0x1, P6 ;  /* 0x00000001ff617807 */ /* 0x000fe40003000000 */
[----:B------:R-:W-:Y:S02]  /*6870*/  LEA.HI.X R151, R149, c[0x0][0x18c], RZ, 0x5, P0 ;  /* 0x0000630095977a11 */ /* 0x000fe400000f2cff */
[----:B------:R-:W-:-:S02]  /*6880*/  LOP3.LUT R98, R96, R97, RZ, 0xfc, !PT ;  /* 0x0000006160627212 */ /* 0x000fc400078efcff */
[----:B------:R-:W-:Y:S01]  /*6890*/  IADD3 R96, P0, R162, c[0x0][0x190], RZ ;  /* 0x00006400a2607a10 */ /* 0x000fe20007f1e0ff */
[----:B------:R0:W-:Y:S03]  /*68a0*/  STG.E.128 [R150.64], R64 ;  /* 0x0000004096007986 */ /* 0x0001e6000c101d04 */
[----:B------:R-:W-:Y:S01]  /*68b0*/  IADD3.X R97, R160, c[0x0][0x194], RZ, P0, !PT ;  /* 0x00006500a0617a10 */ /* 0x000fe200007fe4ff */
[----:B------:R0:W-:Y:S04]  /*68c0*/  STG.E.128 [R150.64+0x10], R68 ;  /* 0x0000104496007986 */ /* 0x0001e8000c101d04 */
[----:B------:R0:W-:Y:S01]  /*68d0*/  STG.E.64 [R96.64], R98 ;  /* 0x0000006260007986 */ /* 0x0001e2000c101b04 */
[----:B------:R-:W-:Y:S05]  /*68e0*/  @!P1 BRA `(.L_x_9717) ;  /* 0x0000014000009947 */ /* 0x000fea0003800000 */
[----:B0-----:R-:W-:Y:S01]  /*68f0*/  IMAD.U32 R96, R158, 0x10000, RZ ;  /* 0x000100009e607824 */ /* 0x001fe200078e00ff */
[----:B------:R-:W-:-:S02]  /*6900*/  LOP3.LUT R98, R154, 0xff, RZ, 0xc0, !PT ;  /* 0x000000ff9a627812 */ /* 0x000fc400078ec0ff */
        /* <DEDUP_REMOVED lines=18> */
.L_x_9717:
[----:B------:R-:W-:Y:S02]  /*6a30*/  IADD3 R160, R149, 0x100, RZ ;  /* 0x0000010095a07810 */ /* 0x000fe40007ffe0ff */
.L_x_9588:
[----:B------:R-:W-:Y:S05]  /*6a40*/  BSYNC B0 ;  /* 0x0000000000007941 */ /* 0x000fea0003800000 */
.L_x_9587:
[----:B------:R-:W-:Y:S01]  /*6a50*/  LOP3.LUT P0, RZ, R100, 0x100, RZ, 0xc0, !PT ;  /* 0x0000010064ff7812 */ /* 0x000fe2000780c0ff */
[----:B------:R-:W-:-:S12]  /*6a60*/  BSSY B0, `(.L_x_9718) ;  /* 0x00005a9000007945 */ /* 0x000fd80003800000 */
        /* <DEDUP_REMOVED lines=8> */
[----:B------:R-:W-:Y:S01]  /*6af0*/  IMAD.WIDE.U32 R76, R160, R77, c[0x0][0x170] ;  /* 0x00005c00a04c7625 */ /* 0x000fe200078e004d */
        /* <DEDUP_REMOVED lines=20> */
.L_x_9721:
[----:B-1----:R-:W-:Y:S02]  /*6c40*/  IMAD.MOV.U32 R98, RZ, RZ, R140 ;  /* 0x000000ffff627224 */ /* 0x002fe400078e008c */
.L_x_9722:
[----:B------:R-:W-:Y:S05]  /*6c50*/  BSYNC B1 ;  /* 0x0000000000017941 */ /* 0x000fea0003800000 */
.L_x_9720:
        /* <DEDUP_REMOVED lines=16> */
.L_x_9726:
[----:B------:R-:W-:Y:S05]  /*6d60*/  BSYNC B2 ;  /* 0x0000000000027941 */ /* 0x000fea0003800000 */
.L_x_9725:
        /* <DEDUP_REMOVED lines=43> */
.L_x_9724:
[----:B------:R-:W-:Y:S05]  /*7020*/  BSYNC B1 ;  /* 0x0000000000017941 */ /* 0x000fea0003800000 */
.L_x_9723:
        /* <DEDUP_REMOVED lines=17> */
.L_x_9727:
        /* <DEDUP_REMOVED lines=12> */
.L_x_9730:
[----:B------:R-:W-:Y:S02]  /*7200*/  IMAD.MOV.U32 R151, RZ, RZ, R140 ;  /* 0x000000ffff977224 */ /* 0x000fe400078e008c */
.L_x_9731:
[----:B------:R-:W-:Y:S05]  /*7210*/  BSYNC B1 ;  /* 0x0000000000017941 */ /* 0x000fea0003800000 */
.L_x_9729:
        /* <DEDUP_REMOVED lines=16> */
.L_x_9735:
[----:B------:R-:W-:Y:S05]  /*7320*/  BSYNC B2 ;  /* 0x0000000000027941 */ /* 0x000fea0003800000 */
.L_x_9734:
        /* <DEDUP_REMOVED lines=43> */
.L_x_9733:
[----:B------:R-:W-:Y:S05]  /*75e0*/  BSYNC B1 ;  /* 0x0000000000017941 */ /* 0x000fea0003800000 */
.L_x_9732:
        /* <DEDUP_REMOVED lines=9> */
.L_x_9728:
        /* <DEDUP_REMOVED lines=12> */
.L_x_9737:
[----:B------:R-:W-:Y:S02]  /*7740*/  IMAD.MOV.U32 R151, RZ, RZ, R140 ;  /* 0x000000ffff977224 */ /* 0x000fe400078e008c */
.L_x_9738:
[----:B------:R-:W-:Y:S05]  /*7750*/  BSYNC B1 ;  /* 0x0000000000017941 */ /* 0x000fea0003800000 */
.L_x_9736:
        /* <DEDUP_REMOVED lines=16> */
.L_x_9742:
[----:B------:R-:W-:Y:S05]  /*7860*/  BSYNC B2 ;  /* 0x0000000000027941 */ /* 0x000fea0003800000 */
.L_x_9741:
        /* <DEDUP_REMOVED lines=43> */
.L_x_9740:
[----:B------:R-:W-:Y:S05]  /*7b20*/  BSYNC B1 ;  /* 0x0000000000017941 */ /* 0x000fea0003800000 */
.L_x_9739:
        /* <DEDUP_REMOVED lines=14> */
.L_x_9743:
        /* <DEDUP_REMOVED lines=12> */
.L_x_9746:
[----:B------:R-:W-:Y:S02]  /*7cd0*/  IMAD.MOV.U32 R76, RZ, RZ, R140 ;  /* 0x000000ffff4c7224 */ /* 0x000fe400078e008c */
.L_x_9747:
[----:B------:R-:W-:Y:S05]  /*7ce0*/  BSYNC B1 ;  /* 0x0000000000017941 */ /* 0x000fea0003800000 */
.L_x_9745:
        /* <DEDUP_REMOVED lines=16> */
.L_x_9751:
[----:B------:R-:W-:Y:S05]  /*7df0*/  BSYNC B2 ;  /* 0x0000000000027941 */ /* 0x000fea0003800000 */
.L_x_9750:
        /* <DEDUP_REMOVED lines=43> */
.L_x_9749:
[----:B------:R-:W-:Y:S05]  /*80b0*/  BSYNC B1 ;  /* 0x0000000000017941 */ /* 0x000fea0003800000 */
.L_x_9748:
        /* <DEDUP_REMOVED lines=9> */
.L_x_9744:
        /* <DEDUP_REMOVED lines=12> */
.L_x_9753:
[----:B------:R-:W-:Y:S02]  /*8210*/  IMAD.MOV.U32 R151, RZ, RZ, R140 ;  /* 0x000000ffff977224 */ /* 0x000fe400078e008c */
.L_x_9754:
[----:B------:R-:W-:Y:S05]  /*8220*/  BSYNC B1 ;  /* 0x0000000000017941 */ /* 0x000fea0003800000 */
.L_x_9752:
        /* <DEDUP_REMOVED lines=16> */
.L_x_9758:
[----:B------:R-:W-:Y:S05]  /*8330*/  BSYNC B2 ;  /* 0x0000000000027941 */ /* 0x000fea0003800000 */
.L_x_9757:
        /* <DEDUP_REMOVED lines=43> */
.L_x_9756:
[----:B------:R-:W-:Y:S05]  /*85f0*/  BSYNC B1 ;  /* 0x0000000000017941 */ /* 0x000fea0003800000 */
.L_x_9755:
        /* <DEDUP_REMOVED lines=14> */
.L_x_9759:
        /* <DEDUP_REMOVED lines=12> */
.L_x_9762:
[----:B------:R-:W-:Y:S02]  /*87a0*/  IMAD.MOV.U32 R151, RZ, RZ, R140 ;  /* 0x000000ffff977224 */ /* 0x000fe400078e008c */
.L_x_9763:
[----:B------:R-:W-:Y:S05]  /*87b0*/  BSYNC B1 ;  /* 0x0000000000017941 */ /* 0x000fea0003800000 */
.L_x_9761:
        /* <DEDUP_REMOVED lines=16> */
.L_x_9767:
[----:B------:R-:W-:Y:S05]  /*88c0*/  BSYNC B2 ;  /* 0x0000000000027941 */ /* 0x000fea0003800000 */
.L_x_9766:
        /* <DEDUP_REMOVED lines=43> */
.L_x_9765:
[----:B------:R-:W-:Y:S05]  /*8b80*/  BSYNC B1 ;  /* 0x0000000000017941 */ /* 0x000fea0003800000 */
.L_x_9764:
        /* <DEDUP_REMOVED lines=9> */
.L_x_9760:
        /* <DEDUP_REMOVED lines=12> */
.L_x_9769:
[----:B------:R-:W-:Y:S02]  /*8ce0*/  IMAD.MOV.U32 R151, RZ, RZ, R140 ;  /* 0x000000ffff977224 */ /* 0x000fe400078e008c */
.L_x_9770:
[----:B------:R-:W-:Y:S05]  /*8cf0*/  BSYNC B1 ;  /* 0x0000000000017941 */ /* 0x000fea0003800000 */
.L_x_9768:
        /* <DEDUP_REMOVED lines=16> */
.L_x_9774:
[----:B------:R-:W-:Y:S05]  /*8e00*/  BSYNC B2 ;  /* 0x0000000000027941 */ /* 0x000fea0003800000 */
.L_x_9773:
        /* <DEDUP_REMOVED lines=43> */
.L_x_9772:
[----:B------:R-:W-:Y:S05]  /*90c0*/  BSYNC B1 ;  /* 0x0000000000017941 */ /* 0x000fea0003800000 */
.L_x_9771:
        /* <DEDUP_REMOVED lines=14> */
.L_x_9775:
        /* <DEDUP_REMOVED lines=12> */
.L_x_9778:
[----:B------:R-:W-:Y:S02]  /*9270*/  IMAD.MOV.U32 R151, RZ, RZ, R140 ;  /* 0x000000ffff977224 */ /* 0x000fe400078e008c */
.L_x_9779:
[----:B------:R-:W-:Y:S05]  /*9280*/  BSYNC B1 ;  /* 0x0000000000017941 */ /* 0x000fea0003800000 */
.L_x_9777:
        /* <DEDUP_REMOVED lines=16> */
.L_x_9783:
[----:B------:R-:W-:Y:S05]  /*9390*/  BSYNC B2 ;  /* 0x0000000000027941 */ /* 0x000fea0003800000 */
.L_x_9782:
        /* <DEDUP_REMOVED lines=43> */
.L_x_9781:
[----:B------:R-:W-:Y:S05]  /*9650*/  BSYNC B1 ;  /* 0x0000000000017941 */ /* 0x000fea0003800000 */
.L_x_9780:
        /* <DEDUP_REMOVED lines=9> */
.L_x_9776:
        /* <DEDUP_REMOVED lines=12> */
.L_x_9785:
[----:B------:R-:W-:Y:S02]  /*97b0*/  IMAD.MOV.U32 R151, RZ, RZ, R140 ;  /* 0x000000ffff977224 */ /* 0x000fe400078e008c */
.L_x_9786:
[----:B------:R-:W-:Y:S05]  /*97c0*/  BSYNC B1 ;  /* 0x0000000000017941 */ /* 0x000fea0003800000 */
.L_x_9784:
        /* <DEDUP_REMOVED lines=16> */
.L_x_9790:
[----:B------:R-:W-:Y:S05]  /*98d0*/  BSYNC B2 ;  /* 0x0000000000027941 */ /* 0x000fea0003800000 */
.L_x_9789:
        /* <DEDUP_REMOVED lines=43> */
.L_x_9788:
[----:B------:R-:W-:Y:S05]  /*9b90*/  BSYNC B1 ;  /* 0x0000000000017941 */ /* 0x000fea0003800000 */
.L_x_9787:
        /* <DEDUP_REMOVED lines=12> */
.L_x_9791:
        /* <DEDUP_REMOVED lines=12> */
.L_x_9794:
[----:B------:R-:W-:Y:S02]  /*9d20*/  IMAD.MOV.U32 R151, RZ, RZ, R140 ;  /* 0x000000ffff977224 */ /* 0x000fe400078e008c */
.L_x_9795:
[----:B------:R-:W-:Y:S05]  /*9d30*/  BSYNC B1 ;  /* 0x0000000000017941 */ /* 0x000fea0003800000 */
.L_x_9793:
        /* <DEDUP_REMOVED lines=16> */
.L_x_9799:
[----:B------:R-:W-:Y:S05]  /*9e40*/  BSYNC B2 ;  /* 0x0000000000027941 */ /* 0x000fea0003800000 */
.L_x_9798:
        /* <DEDUP_REMOVED lines=43> */
.L_x_9797:
[----:B------:R-:W-:Y:S05]  /*a100*/  BSYNC B1 ;  /* 0x0000000000017941 */ /* 0x000fea0003800000 */
.L_x_9796:
        /* <DEDUP_REMOVED lines=9> */
.L_x_9792:
        /* <DEDUP_REMOVED lines=12> */
.L_x_9801:
[----:B------:R-:W-:Y:S02]  /*a260*/  IMAD.MOV.U32 R151, RZ, RZ, R140 ;  /* 0x000000ffff977224 */ /* 0x000fe400078e008c */
.L_x_9802:
[----:B------:R-:W-:Y:S05]  /*a270*/  BSYNC B1 ;  /* 0x0000000000017941 */ /* 0x000fea0003800000 */
.L_x_9800:
        /* <DEDUP_REMOVED lines=16> */
.L_x_9806:
[----:B------:R-:W-:Y:S05]  /*a380*/  BSYNC B2 ;  /* 0x0000000000027941 */ /* 0x000fea0003800000 */
.L_x_9805:
        /* <DEDUP_REMOVED lines=43> */
.L_x_9804:
[----:B------:R-:W-:Y:S05]  /*a640*/  BSYNC B1 ;  /* 0x0000000000017941 */ /* 0x000fea0003800000 */
.L_x_9803:
        /* <DEDUP_REMOVED lines=12> */
.L_x_9807:
        /* <DEDUP_REMOVED lines=12> */
.L_x_9810:
[----:B------:R-:W-:Y:S02]  /*a7d0*/  IMAD.MOV.U32 R151, RZ, RZ, R140 ;  /* 0x000000ffff977224 */ /* 0x000fe400078e008c */
.L_x_9811:
[----:B------:R-:W-:Y:S05]  /*a7e0*/  BSYNC B1 ;  /* 0x0000000000017941 */ /* 0x000fea0003800000 */
.L_x_9809:
        /* <DEDUP_REMOVED lines=16> */
.L_x_9815:
[----:B------:R-:W-:Y:S05]  /*a8f0*/  BSYNC B2 ;  /* 0x0000000000027941 */ /* 0x000fea0003800000 */
.L_x_9814:
        /* <DEDUP_REMOVED lines=43> */
.L_x_9813:
[----:B------:R-:W-:Y:S05]  /*abb0*/  BSYNC B1 ;  /* 0x0000000000017941 */ /* 0x000fea0003800000 */
.L_x_9812:
        /* <DEDUP_REMOVED lines=9> */
.L_x_9808:
        /* <DEDUP_REMOVED lines=12> */
.L_x_9817:
[----:B------:R-:W-:Y:S02]  /*ad10*/  IMAD.MOV.U32 R151, RZ, RZ, R140 ;  /* 0x000000ffff977224 */ /* 0x000fe400078e008c */
.L_x_9818:
[----:B------:R-:W-:Y:S05]  /*ad20*/  BSYNC B1 ;  /* 0x0000000000017941 */ /* 0x000fea0003800000 */
.L_x_9816:
        /* <DEDUP_REMOVED lines=16> */
.L_x_9822:
[----:B------:R-:W-:Y:S05]  /*ae30*/  BSYNC B2 ;  /* 0x0000000000027941 */ /* 0x000fea0003800000 */
.L_x_9821:
        /* <DEDUP_REMOVED lines=43> */
.L_x_9820:
[----:B------:R-:W-:Y:S05]  /*b0f0*/  BSYNC B1 ;  /* 0x0000000000017941 */ /* 0x000fea0003800000 */
.L_x_9819:
        /* <DEDUP_REMOVED lines=12> */
.L_x_9823:
        /* <DEDUP_REMOVED lines=12> */
.L_x_9826:
[----:B------:R-:W-:Y:S02]  /*b280*/  IMAD.MOV.U32 R151, RZ, RZ, R140 ;  /* 0x000000ffff977224 */ /* 0x000fe400078e008c */
.L_x_9827:
[----:B------:R-:W-:Y:S05]  /*b290*/  BSYNC B1 ;  /* 0x0000000000017941 */ /* 0x000fea0003800000 */
.L_x_9825:
        /* <DEDUP_REMOVED lines=16> */
.L_x_9831:
[----:B------:R-:W-:Y:S05]  /*b3a0*/  BSYNC B2 ;  /* 0x0000000000027941 */ /* 0x000fea0003800000 */
.L_x_9830:
        /* <DEDUP_REMOVED lines=43> */
.L_x_9829:
[----:B------:R-:W-:Y:S05]  /*b660*/  BSYNC B1 ;  /* 0x0000000000017941 */ /* 0x000fea0003800000 */
.L_x_9828:
        /* <DEDUP_REMOVED lines=9> */
.L_x_9824:
        /* <DEDUP_REMOVED lines=12> */
.L_x_9833:
[----:B------:R-:W-:Y:S02]  /*b7c0*/  IMAD.MOV.U32 R151, RZ, RZ, R140 ;  /* 0x000000ffff977224 */ /* 0x000fe400078e008c */
.L_x_9834:
[----:B------:R-:W-:Y:S05]  /*b7d0*/  BSYNC B1 ;  /* 0x0000000000017941 */ /* 0x000fea0003800000 */
.L_x_9832:
        /* <DEDUP_REMOVED lines=16> */
.L_x_9838:
[----:B------:R-:W-:Y:S05]  /*b8e0*/  BSYNC B2 ;  /* 0x0000000000027941 */ /* 0x000fea0003800000 */
.L_x_9837:
        /* <DEDUP_REMOVED lines=43> */
.L_x_9836:
[----:B------:R-:W-:Y:S05]  /*bba0*/  BSYNC B1 ;  /* 0x0000000000017941 */ /* 0x000fea0003800000 */
.L_x_9835:
        /* <DEDUP_REMOVED lines=12> */
.L_x_9839:
        /* <DEDUP_REMOVED lines=12> */
.L_x_9842:
[----:B------:R-:W-:Y:S02]  /*bd30*/  IMAD.MOV.U32 R151, RZ, RZ, R140 ;  /* 0x000000ffff977224 */ /* 0x000fe400078e008c */
.L_x_9843:
[----:B------:R-:W-:Y:S05]  /*bd40*/  BSYNC B1 ;  /* 0x0000000000017941 */ /* 0x000fea0003800000 */
.L_x_9841:
        /* <DEDUP_REMOVED lines=16> */
.L_x_9847:
[----:B------:R-:W-:Y:S05]  /*be50*/  BSYNC B2 ;  /* 0x0000000000027941 */ /* 0x000fea0003800000 */
.L_x_9846:
        /* <DEDUP_REMOVED lines=43> */
.L_x_9845:
[----:B------:R-:W-:Y:S05]  /*c110*/  BSYNC B1 ;  /* 0x0000000000017941 */ /* 0x000fea0003800000 */
.L_x_9844:
        /* <DEDUP_REMOVED lines=9> */
.L_x_9840:
        /* <DEDUP_REMOVED lines=51> */
.L_x_9848:
[----:B------:R-:W-:Y:S02]  /*c4e0*/  IADD3 R160, R160, 0x100, RZ ;  /* 0x00000100a0a07810 */ /* 0x000fe40007ffe0ff */
.L_x_9719:
[----:B------:R-:W-:Y:S05]  /*c4f0*/  BSYNC B0 ;  /* 0x0000000000007941 */ /* 0x000fea0003800000 */
.L_x_9718:
        /* <DEDUP_REMOVED lines=31> */
.L_x_9852:
[----:B-1----:R-:W-:Y:S02]  /*c6f0*/  IMAD.MOV.U32 R98, RZ, RZ, R140 ;  /* 0x000000ffff627224 */ /* 0x002fe400078e008c */
.L_x_9853:
[----:B------:R-:W-:Y:S05]  /*c700*/  BSYNC B1 ;  /* 0x0000000000017941 */ /* 0x000fea0003800000 */
.L_x_9851:
        /* <DEDUP_REMOVED lines=16> */
.L_x_9857:
[----:B------:R-:W-:Y:S05]  /*c810*/  BSYNC B2 ;  /* 0x0000000000027941 */ /* 0x000fea0003800000 */
.L_x_9856:
        /* <DEDUP_REMOVED lines=43> */
.L_x_9855:
[----:B------:R-:W-:Y:S05]  /*cad0*/  BSYNC B1 ;  /* 0x0000000000017941 */ /* 0x000fea0003800000 */
.L_x_9854:
        /* <DEDUP_REMOVED lines=17> */
.L_x_9858:
        /* <DEDUP_REMOVED lines=12> */
.L_x_9861:
[----:B------:R-:W-:Y:S02]  /*ccb0*/  IMAD.MOV.U32 R151, RZ, RZ, R140 ;  /* 0x000000ffff977224 */ /* 0x000fe400078e008c */
.L_x_9862:
[----:B------:R-:W-:Y:S05]  /*ccc0*/  BSYNC B1 ;  /* 0x0000000000017941 */ /* 0x000fea0003800000 */
.L_x_9860:
        /* <DEDUP_REMOVED lines=16> */
.L_x_9866:
[----:B------:R-:W-:Y:S05]  /*cdd0*/  BSYNC B2 ;  /* 0x0000000000027941 */ /* 0x000fea0003800000 */
.L_x_9865:
        /* <DEDUP_REMOVED lines=43> */
.L_x_9864:
[----:B------:R-:W-:Y:S05]  /*d090*/  BSYNC B1 ;  /* 0x0000000000017941 */ /* 0x000fea0003800000 */
.L_x_9863:
        /* <DEDUP_REMOVED lines=9> */
.L_x_9859:
        /* <DEDUP_REMOVED lines=12> */
.L_x_9868:
[----:B------:R-:W-:Y:S02]  /*d1f0*/  IMAD.MOV.U32 R151, RZ, RZ, R140 ;  /* 0x000000ffff977224 */ /* 0x000fe400078e008c */
.L_x_9869:
[----:B------:R-:W-:Y:S05]  /*d200*/  BSYNC B1 ;  /* 0x0000000000017941 */ /* 0x000fea0003800000 */
.L_x_9867:
        /* <DEDUP_REMOVED lines=16> */
.L_x_9873:
[----:B------:R-:W-:Y:S05]  /*d310*/  BSYNC B2 ;  /* 0x0000000000027941 */ /* 0x000fea0003800000 */
.L_x_9872:
        /* <DEDUP_REMOVED lines=43> */
.L_x_9871:
[----:B------:R-:W-:Y:S05]  /*d5d0*/  BSYNC B1 ;  /* 0x0000000000017941 */ /* 0x000fea0003800000 */
.L_x_9870:
        /* <DEDUP_REMOVED lines=14> */
.L_x_9874:
        /* <DEDUP_REMOVED lines=12> */
.L_x_9877:
[----:B------:R-:W-:Y:S02]  /*d780*/  IMAD.MOV.U32 R84, RZ, RZ, R140 ;  /* 0x000000ffff547224 */ /* 0x000fe400078e008c */
.L_x_9878:
[----:B------:R-:W-:Y:S05]  /*d790*/  BSYNC B1 ;  /* 0x0000000000017941 */ /* 0x000fea0003800000 */
.L_x_9876:
        /* <DEDUP_REMOVED lines=16> */
.L_x_9882:
[----:B------:R-:W-:Y:S05]  /*d8a0*/  BSYNC B2 ;  /* 0x0000000000027941 */ /* 0x000fea0003800000 */
.L_x_9881:
        /* <DEDUP_REMOVED lines=43> */
.L_x_9880:
[----:B------:R-:W-:Y:S05]  /*db60*/  BSYNC B1 ;  /* 0x0000000000017941 */ /* 0x000fea0003800000 */
.L_x_9879:
        /* <DEDUP_REMOVED lines=9> */
.L_x_9875:
        /* <DEDUP_REMOVED lines=12> */
.L_x_9884:
[----:B------:R-:W-:Y:S02]  /*dcc0*/  IMAD.MOV.U32 R151, RZ, RZ, R140 ;  /* 0x000000ffff977224 */ /* 0x000fe400078e008c */
.L_x_9885:
[----:B------:R-:W-:Y:S05]  /*dcd0*/  BSYNC B1 ;  /* 0x0000000000017941 */ /* 0x000fea0003800000 */
.L_x_9883:
        /* <DEDUP_REMOVED lines=16> */
.L_x_9889:
[----:B------:R-:W-:Y:S05]  /*dde0*/  BSYNC B2 ;  /* 0x0000000000027941 */ /* 0x000fea0003800000 */
.L_x_9888:
        /* <DEDUP_REMOVED lines=43> */
.L_x_9887:
[----:B------:R-:W-:Y:S05]  /*e0a0*/  BSYNC B1 ;  /* 0x0000000000017941 */ /* 0x000fea0003800000 */
.L_x_9886:
        /* <DEDUP_REMOVED lines=14> */
.L_x_9890:
        /* <DEDUP_REMOVED lines=12> */
.L_x_9893:
[----:B------:R-:W-:Y:S02]  /*e250*/  IMAD.MOV.U32 R151, RZ, RZ, R140 ;  /* 0x000000ffff977224 */ /* 0x000fe400078e008c */
.L_x_9894:
[----:B------:R-:W-:Y:S05]  /*e260*/  BSYNC B1 ;  /* 0x0000000000017941 */ /* 0x000fea0003800000 */
.L_x_9892:
        /* <DEDUP_REMOVED lines=16> */
.L_x_9898:
[----:B------:R-:W-:Y:S05]  /*e370*/  BSYNC B2 ;  /* 0x0000000000027941 */ /* 0x000fea0003800000 */
.L_x_9897:
        /* <DEDUP_REMOVED lines=43> */
.L_x_9896:
[----:B------:R-:W-:Y:S05]  /*e630*/  BSYNC B1 ;  /* 0x0000000000017941 */ /* 0x000fea0003800000 */
.L_x_9895:
        /* <DEDUP_REMOVED lines=9> */
.L_x_9891:
        /* <DEDUP_REMOVED lines=12> */
.L_x_9900:
[----:B------:R-:W-:Y:S02]  /*e790*/  IMAD.MOV.U32 R151, RZ, RZ, R140 ;  /* 0x000000ffff977224 */ /* 0x000fe400078e008c */
.L_x_9901:
[----:B------:R-:W-:Y:S05]  /*e7a0*/  BSYNC B1 ;  /* 0x0000000000017941 */ /* 0x000fea0003800000 */
.L_x_9899:
        /* <DEDUP_REMOVED lines=16> */
.L_x_9905:
[----:B------:R-:W-:Y:S05]  /*e8b0*/  BSYNC B2 ;  /* 0x0000000000027941 */ /* 0x000fea0003800000 */
.L_x_9904:
        /* <DEDUP_REMOVED lines=43> */
.L_x_9903:
[----:B------:R-:W-:Y:S05]  /*eb70*/  BSYNC B1 ;  /* 0x0000000000017941 */ /* 0x000fea0003800000 */
.L_x_9902:
        /* <DEDUP_REMOVED lines=14> */
.L_x_9906:
        /* <DEDUP_REMOVED lines=12> */
.L_x_9909:
[----:B------:R-:W-:Y:S02]  /*ed20*/  IMAD.MOV.U32 R151, RZ, RZ, R140 ;  /* 0x000000ffff977224 */ /* 0x000fe400078e008c */
.L_x_9910:
[----:B------:R-:W-:Y:S05]  /*ed30*/  BSYNC B1 ;  /* 0x0000000000017941 */ /* 0x000fea0003800000 */
.L_x_9908:
        /* <DEDUP_REMOVED lines=16> */
.L_x_9914:
[----:B------:R-:W-:Y:S05]  /*ee40*/  BSYNC B2 ;  /* 0x0000000000027941 */ /* 0x000fea0003800000 */
.L_x_9913:
        /* <DEDUP_REMOVED lines=43> */
.L_x_9912:
[----:B------:R-:W-:Y:S05]  /*f100*/  BSYNC B1 ;  /* 0x0000000000017941 */ /* 0x000fea0003800000 */
.L_x_9911:
        /* <DEDUP_REMOVED lines=9> */
.L_x_9907:
        /* <DEDUP_REMOVED lines=12> */
.L_x_9916:
[----:B------:R-:W-:Y:S02]  /*f260*/  IMAD.MOV.U32 R151, RZ, RZ, R140 ;  /* 0x000000ffff977224 */ /* 0x000fe400078e008c */
.L_x_9917:
[----:B------:R-:W-:Y:S05]  /*f270*/  BSYNC B1 ;  /* 0x0000000000017941 */ /* 0x000fea0003800000 */
.L_x_9915:
        /* <DEDUP_REMOVED lines=16> */
.L_x_9921:
[----:B------:R-:W-:Y:S05]  /*f380*/  BSYNC B2 ;  /* 0x0000000000027941 */ /* 0x000fea0003800000 */
.L_x_9920:
        /* <DEDUP_REMOVED lines=43> */
.L_x_9919:
[----:B------:R-:W-:Y:S05]  /*f640*/  BSYNC B1 ;  /* 0x0000000000017941 */ /* 0x000fea0003800000 */
.L_x_9918:
        /* <DEDUP_REMOVED lines=12> */
.L_x_9922:
        /* <DEDUP_REMOVED lines=12> */
.L_x_9925:
[----:B------:R-:W-:Y:S02]  /*f7d0*/  IMAD.MOV.U32 R151, RZ, RZ, R140 ;  /* 0x000000ffff977224 */ /* 0x000fe400078e008c */
.L_x_9926:
[----:B------:R-:W-:Y:S05]  /*f7e0*/  BSYNC B1 ;  /* 0x0000000000017941 */ /* 0x000fea0003800000 */
.L_x_9924:
        /* <DEDUP_REMOVED lines=16> */
.L_x_9930:
[----:B------:R-:W-:Y:S05]  /*f8f0*/  BSYNC B2 ;  /* 0x0000000000027941 */ /* 0x000fea0003800000 */
.L_x_9929:
        /* <DEDUP_REMOVED lines=43> */
.L_x_9928:
[----:B------:R-:W-:Y:S05]  /*fbb0*/  BSYNC B1 ;  /* 0x0000000000017941 */ /* 0x000fea0003800000 */
.L_x_9927:
        /* <DEDUP_REMOVED lines=9> */
.L_x_9923:
        /* <DEDUP_REMOVED lines=12> */
.L_x_9932:
[----:B------:R-:W-:Y:S02]  /*fd10*/  IMAD.MOV.U32 R151, RZ, RZ, R140 ;  /* 0x000000ffff977224 */ /* 0x000fe400078e008c */
.L_x_9933:
[----:B------:R-:W-:Y:S05]  /*fd20*/  BSYNC B1 ;  /* 0x0000000000017941 */ /* 0x000fea0003800000 */
.L_x_9931:
        /* <DEDUP_REMOVED lines=16> */
.L_x_9937:
[----:B------:R-:W-:Y:S05]  /*fe30*/  BSYNC B2 ;  /* 0x0000000000027941 */ /* 0x000fea0003800000 */
.L_x_9936:
        /* <DEDUP_REMOVED lines=43> */
.L_x_9935:
[----:B------:R-:W-:Y:S05]  /*100f0*/  BSYNC B1 ;  /* 0x0000000000017941 */ /* 0x000fea0003800000 */
.L_x_9934:
        /* <DEDUP_REMOVED lines=12> */
.L_x_9938:
        /* <DEDUP_REMOVED lines=12> */
.L_x_9941:
[----:B------:R-:W-:Y:S02]  /*10280*/  IMAD.MOV.U32 R151, RZ, RZ, R140 ;  /* 0x000000ffff977224 */ /* 0x000fe400078e008c */
.L_x_9942:
[----:B------:R-:W-:Y:S05]  /*10290*/  BSYNC B1 ;  /* 0x0000000000017941 */ /* 0x000fea0003800000 */
.L_x_9940:
        /* <DEDUP_REMOVED lines=16> */
.L_x_9946:
[----:B------:R-:W-:Y:S05]  /*103a0*/  BSYNC B2 ;  /* 0x0000000000027941 */ /* 0x000fea0003800000 */
.L_x_9945:
        /* <DEDUP_REMOVED lines=43> */
.L_x_9944:
[----:B------:R-:W-:Y:S05]  /*10660*/  BSYNC B1 ;  /* 0x0000000000017941 */ /* 0x000fea0003800000 */
.L_x_9943:
        /* <DEDUP_REMOVED lines=9> */
.L_x_9939:
        /* <DEDUP_REMOVED lines=12> */
.L_x_9948:
[----:B------:R-:W-:Y:S02]  /*107c0*/  IMAD.MOV.U32 R151, RZ, RZ, R140 ;  /* 0x000000ffff977224 */ /* 0x000fe400078e008c */
.L_x_9949:
[----:B------:R-:W-:Y:S05]  /*107d0*/  BSYNC B1 ;  /* 0x0000000000017941 */ /* 0x000fea0003800000 */
.L_x_9947:
        /* <DEDUP_REMOVED lines=16> */
.L_x_9953:
[----:B------:R-:W-:Y:S05]  /*108e0*/  BSYNC B2 ;  /* 0x0000000000027941 */ /* 0x000fea0003800000 */
.L_x_9952:
        /* <DEDUP_REMOVED lines=43> */
.L_x_9951:
[----:B------:R-:W-:Y:S05]  /*10ba0*/  BSYNC B1 ;  /* 0x0000000000017941 */ /* 0x000fea0003800000 */
.L_x_9950:
        /* <DEDUP_REMOVED lines=12> */
.L_x_9954:
        /* <DEDUP_REMOVED lines=12> */
.L_x_9957:
[----:B------:R-:W-:Y:S02]  /*10d30*/  IMAD.MOV.U32 R151, RZ, RZ, R140 ;  /* 0x000000ffff977224 */ /* 0x000fe400078e008c */
.L_x_9958:
[----:B------:R-:W-:Y:S05]  /*10d40*/  BSYNC B1 ;  /* 0x0000000000017941 */ /* 0x000fea0003800000 */
.L_x_9956:
        /* <DEDUP_REMOVED lines=16> */
.L_x_9962:
[----:B------:R-:W-:Y:S05]  /*10e50*/  BSYNC B2 ;  /* 0x0000000000027941 */ /* 0x000fea0003800000 */
.L_x_9961:
        /* <DEDUP_REMOVED lines=43> */
.L_x_9960:
[----:B------:R-:W-:Y:S05]  /*11110*/  BSYNC B1 ;  /* 0x0000000000017941 */ /* 0x000fea0003800000 */
.L_x_9959:
        /* <DEDUP_REMOVED lines=9> */
.L_x_9955:
        /* <DEDUP_REMOVED lines=12> */
.L_x_9964:
[----:B------:R-:W-:Y:S02]  /*11270*/  IMAD.MOV.U32 R151, RZ, RZ, R140 ;  /* 0x000000ffff977224 */ /* 0x000fe400078e008c */
.L_x_9965:
[----:B------:R-:W-:Y:S05]  /*11280*/  BSYNC B1 ;  /* 0x0000000000017941 */ /* 0x000fea0003800000 */
.L_x_9963:
        /* <DEDUP_REMOVED lines=16> */
.L_x_9969:
[----:B------:R-:W-:Y:S05]  /*11390*/  BSYNC B2 ;  /* 0x0000000000027941 */ /* 0x000fea0003800000 */
.L_x_9968:
        /* <DEDUP_REMOVED lines=43> */
.L_x_9967:
[----:B------:R-:W-:Y:S05]  /*11650*/  BSYNC B1 ;  /* 0x0000000000017941 */ /* 0x000fea0003800000 */
.L_x_9966:
        /* <DEDUP_REMOVED lines=12> */
.L_x_9970:
        /* <DEDUP_REMOVED lines=12> */
.L_x_9973:
[----:B------:R-:W-:Y:S02]  /*117e0*/  IMAD.MOV.U32 R151, RZ, RZ, R140 ;  /* 0x000000ffff977224 */ /* 0x000fe400078e008c */
.L_x_9974:
[----:B------:R-:W-:Y:S05]  /*117f0*/  BSYNC B1 ;  /* 0x0000000000017941 */ /* 0x000fea0003800000 */
.L_x_9972:
        /* <DEDUP_REMOVED lines=16> */
.L_x_9978:
[----:B------:R-:W-:Y:S05]  /*11900*/  BSYNC B2 ;  /* 0x0000000000027941 */ /* 0x000fea0003800000 */
.L_x_9977:
        /* <DEDUP_REMOVED lines=43> */
.L_x_9976:
[----:B------:R-:W-:Y:S05]  /*11bc0*/  BSYNC B1 ;  /* 0x0000000000017941 */ /* 0x000fea0003800000 */
.L_x_9975:
        /* <DEDUP_REMOVED lines=9> */
.L_x_9971:
        /* <DEDUP_REMOVED lines=51> */
.L_x_9979:
[----:B------:R-:W-:Y:S02]  /*11f90*/  IADD3 R160, R160, 0x100, RZ ;  /* 0x00000100a0a07810 */ /* 0x000fe40007ffe0ff */
.L_x_9850:
[----:B------:R-:W-:Y:S05]  /*11fa0*/  BSYNC B0 ;  /* 0x0000000000007941 */ /* 0x000fea0003800000 */
.L_x_9849:
        /* <DEDUP_REMOVED lines=31> */
.L_x_9983:
[----:B-1----:R-:W-:Y:S02]  /*121a0*/  IMAD.MOV.U32 R98, RZ, RZ, R140 ;  /* 0x000000ffff627224 */ /* 0x002fe400078e008c */
.L_x_9984:
[----:B------:R-:W-:Y:S05]  /*121b0*/  BSYNC B1 ;  /* 0x0000000000017941 */ /* 0x000fea0003800000 */
.L_x_9982:
        /* <DEDUP_REMOVED lines=16> */
.L_x_9988:
[----:B------:R-:W-:Y:S05]  /*122c0*/  BSYNC B2 ;  /* 0x0000000000027941 */ /* 0x000fea0003800000 */
.L_x_9987:
        /* <DEDUP_REMOVED lines=43> */
.L_x_9986:
[----:B------:R-:W-:Y:S05]  /*12580*/  BSYNC B1 ;  /* 0x0000000000017941 */ /* 0x000fea0003800000 */
.L_x_9985:
        /* <DEDUP_REMOVED lines=17> */
.L_x_9989:
        /* <DEDUP_REMOVED lines=12> */
.L_x_9992:
[----:B------:R-:W-:Y:S02]  /*12760*/  IMAD.MOV.U32 R151, RZ, RZ, R140 ;  /* 0x000000ffff977224 */ /* 0x000fe400078e008c */
.L_x_9993:
[----:B------:R-:W-:Y:S05]  /*12770*/  BSYNC B1 ;  /* 0x0000000000017941 */ /* 0x000fea0003800000 */
.L_x_9991:
        /* <DEDUP_REMOVED lines=16> */
.L_x_9997:
[----:B------:R-:W-:Y:S05]  /*12880*/  BSYNC B2 ;  /* 0x0000000000027941 */ /* 0x000fea0003800000 */
.L_x_9996:
        /* <DEDUP_REMOVED lines=43> */
.L_x_9995:
[----:B------:R-:W-:Y:S05]  /*12b40*/  BSYNC B1 ;  /* 0x0000000000017941 */ /* 0x000fea0003800000 */
.L_x_9994:
        /* <DEDUP_REMOVED lines=9> */
.L_x_9990:
        /* <DEDUP_REMOVED lines=12> */
.L_x_9999:
[----:B------:R-:W-:Y:S02]  /*12ca0*/  IMAD.MOV.U32 R151, RZ, RZ, R140 ;  /* 0x000000ffff977224 */ /* 0x000fe400078e008c */
.L_x_10000:
[----:B------:R-:W-:Y:S05]  /*12cb0*/  BSYNC B1 ;  /* 0x0000000000017941 */ /* 0x000fea0003800000 */
.L_x_9998:
        /* <DEDUP_REMOVED lines=16> */
.L_x_10004:
[----:B------:R-:W-:Y:S05]  /*12dc0*/  BSYNC B2 ;  /* 0x0000000000027941 */ /* 0x000fea0003800000 */
.L_x_10003:
        /* <DEDUP_REMOVED lines=43> */
.L_x_10002:
[----:B------:R-:W-:Y:S05]  /*13080*/  BSYNC B1 ;  /* 0x0000000000017941 */ /* 0x000fea0003800000 */
.L_x_10001:
        /* <DEDUP_REMOVED lines=14> */
.L_x_10005:
        /* <DEDUP_REMOVED lines=12> */
.L_x_10008:
[----:B------:R-:W-:Y:S02]  /*13230*/  IMAD.MOV.U32 R92, RZ, RZ, R140 ;  /* 0x000000ffff5c7224 */ /* 0x000fe400078e008c */
.L_x_10009:
[----:B------:R-:W-:Y:S05]  /*13240*/  BSYNC B1 ;  /* 0x0000000000017941 */ /* 0x000fea0003800000 */
.L_x_10007:
        /* <DEDUP_REMOVED lines=16> */
.L_x_10013:
[----:B------:R-:W-:Y:S05]  /*13350*/  BSYNC B2 ;  /* 0x0000000000027941 */ /* 0x000fea0003800000 */
.L_x_10012:
        /* <DEDUP_REMOVED lines=43> */
.L_x_10011:
[----:B------:R-:W-:Y:S05]  /*13610*/  BSYNC B1 ;  /* 0x0000000000017941 */ /* 0x000fea0003800000 */
.L_x_10010:
        /* <DEDUP_REMOVED lines=9> */
.L_x_10006:
        /* <DEDUP_REMOVED lines=12> */
.L_x_10015:
[----:B------:R-:W-:Y:S02]  /*13770*/  IMAD.MOV.U32 R151, RZ, RZ, R140 ;  /* 0x000000ffff977224 */ /* 0x000fe400078e008c */
.L_x_10016:
[----:B------:R-:W-:Y:S05]  /*13780*/  BSYNC B1 ;  /* 0x0000000000017941 */ /* 0x000fea0003800000 */
.L_x_10014:
        /* <DEDUP_REMOVED lines=16> */
.L_x_10020:
[----:B------:R-:W-:Y:S05]  /*13890*/  BSYNC B2 ;  /* 0x0000000000027941 */ /* 0x000fea0003800000 */
.L_x_10019:
        /* <DEDUP_REMOVED lines=43> */
.L_x_10018:
[----:B------:R-:W-:Y:S05]  /*13b50*/  BSYNC B1 ;  /* 0x0000000000017941 */ /* 0x000fea0003800000 */
.L_x_10017:
        /* <DEDUP_REMOVED lines=14> */
.L_x_10021:
        /* <DEDUP_REMOVED lines=12> */
.L_x_10024:
[----:B------:R-:W-:Y:S02]  /*13d00*/  IMAD.MOV.U32 R151, RZ, RZ, R140 ;  /* 0x000000ffff977224 */ /* 0x000fe400078e008c */
.L_x_10025:
[----:B------:R-:W-:Y:S05]  /*13d10*/  BSYNC B1 ;  /* 0x0000000000017941 */ /* 0x000fea0003800000 */
.L_x_10023:
        /* <DEDUP_REMOVED lines=16> */
.L_x_10029:
[----:B------:R-:W-:Y:S05]  /*13e20*/  BSYNC B2 ;  /* 0x0000000000027941 */ /* 0x000fea0003800000 */
.L_x_10028:
        /* <DEDUP_REMOVED lines=43> */
.L_x_10027:
[----:B------:R-:W-:Y:S05]  /*140e0*/  BSYNC B1 ;  /* 0x0000000000017941 */ /* 0x000fea0003800000 */
.L_x_10026:
        /* <DEDUP_REMOVED lines=9> */
.L_x_10022:
        /* <DEDUP_REMOVED lines=12> */
.L_x_10031:
[----:B------:R-:W-:Y:S02]  /*14240*/  IMAD.MOV.U32 R151, RZ, RZ, R140 ;  /* 0x000000ffff977224 */ /* 0x000fe400078e008c */
.L_x_10032:
[----:B------:R-:W-:Y:S05]  /*14250*/  BSYNC B1 ;  /* 0x0000000000017941 */ /* 0x000fea0003800000 */
.L_x_10030:
        /* <DEDUP_REMOVED lines=16> */
.L_x_10036:
[----:B------:R-:W-:Y:S05]  /*14360*/  BSYNC B2 ;  /* 0x0000000000027941 */ /* 0x000fea0003800000 */
.L_x_10035:
        /* <DEDUP_REMOVED lines=43> */
.L_x_10034:
[----:B------:R-:W-:Y:S05]  /*14620*/  BSYNC B1 ;  /* 0x0000000000017941 */ /* 0x000fea0003800000 */
.L_x_10033:
        /* <DEDUP_REMOVED lines=14> */
.L_x_10037:
        /* <DEDUP_REMOVED lines=12> */
.L_x_10040:
[----:B------:R-:W-:Y:S02]  /*147d0*/  IMAD.MOV.U32 R151, RZ, RZ, R140 ;  /* 0x000000ffff977224 */ /* 0x000fe400078e008c */
.L_x_10041:
[----:B------:R-:W-:Y:S05]  /*147e0*/  BSYNC B1 ;  /* 0x0000000000017941 */ /* 0x000fea0003800000 */
.L_x_10039:
        /* <DEDUP_REMOVED lines=16> */
.L_x_10045:
[----:B------:R-:W-:Y:S05]  /*148f0*/  BSYNC B2 ;  /* 0x0000000000027941 */ /* 0x000fea0003800000 */
.L_x_10044:
        /* <DEDUP_REMOVED lines=43> */
.L_x_10043:
[----:B------:R-:W-:Y:S05]  /*14bb0*/  BSYNC B1 ;  /* 0x0000000000017941 */ /* 0x000fea0003800000 */
.L_x_10042:
        /* <DEDUP_REMOVED lines=9> */
.L_x_10038:
        /* <DEDUP_REMOVED lines=12> */
.L_x_10047:
[----:B------:R-:W-:Y:S02]  /*14d10*/  IMAD.MOV.U32 R151, RZ, RZ, R140 ;  /* 0x000000ffff977224 */ /* 0x000fe400078e008c */
.L_x_10048:
[----:B------:R-:W-:Y:S05]  /*14d20*/  BSYNC B1 ;  /* 0x0000000000017941 */ /* 0x000fea0003800000 */
.L_x_10046:
        /* <DEDUP_REMOVED lines=16> */
.L_x_10052:
[----:B------:R-:W-:Y:S05]  /*14e30*/  BSYNC B2 ;  /* 0x0000000000027941 */ /* 0x000fea0003800000 */
.L_x_10051:
        /* <DEDUP_REMOVED lines=43> */
.L_x_10050:
[----:B------:R-:W-:Y:S05]  /*150f0*/  BSYNC B1 ;  /* 0x0000000000017941 */ /* 0x000fea0003800000 */
.L_x_10049:
        /* <DEDUP_REMOVED lines=12> */
.L_x_10053:
        /* <DEDUP_REMOVED lines=12> */
.L_x_10056:
[----:B------:R-:W-:Y:S02]  /*15280*/  IMAD.MOV.U32 R151, RZ, RZ, R140 ;  /* 0x000000ffff977224 */ /* 0x000fe400078e008c */
.L_x_10057:
[----:B------:R-:W-:Y:S05]  /*15290*/  BSYNC B1 ;  /* 0x0000000000017941 */ /* 0x000fea0003800000 */
.L_x_10055:
        /* <DEDUP_REMOVED lines=16> */
.L_x_10061:
[----:B------:R-:W-:Y:S05]  /*153a0*/  BSYNC B2 ;  /* 0x0000000000027941 */ /* 0x000fea0003800000 */
.L_x_10060:
        /* <DEDUP_REMOVED lines=43> */
.L_x_10059:
[----:B------:R-:W-:Y:S05]  /*15660*/  BSYNC B1 ;  /* 0x0000000000017941 */ /* 0x000fea0003800000 */
.L_x_10058:
        /* <DEDUP_REMOVED lines=9> */
.L_x_10054:
        /* <DEDUP_REMOVED lines=12> */
.L_x_10063:
[----:B------:R-:W-:Y:S02]  /*157c0*/  IMAD.MOV.U32 R151, RZ, RZ, R140 ;  /* 0x000000ffff977224 */ /* 0x000fe400078e008c */
.L_x_10064:
[----:B------:R-:W-:Y:S05]  /*157d0*/  BSYNC B1 ;  /* 0x0000000000017941 */ /* 0x000fea0003800000 */
.L_x_10062:
        /* <DEDUP_REMOVED lines=16> */
.L_x_10068:
[----:B------:R-:W-:Y:S05]  /*158e0*/  BSYNC B2 ;  /* 0x0000000000027941 */ /* 0x000fea0003800000 */
.L_x_10067:
        /* <DEDUP_REMOVED lines=43> */
.L_x_10066:
[----:B------:R-:W-:Y:S05]  /*15ba0*/  BSYNC B1 ;  /* 0x0000000000017941 */ /* 0x000fea0003800000 */
.L_x_10065:
        /* <DEDUP_REMOVED lines=12> */
.L_x_10069:
        /* <DEDUP_REMOVED lines=12> */
.L_x_10072:
[----:B------:R-:W-:Y:S02]  /*15d30*/  IMAD.MOV.U32 R151, RZ, RZ, R140 ;  /* 0x000000ffff977224 */ /* 0x000fe400078e008c */
.L_x_10073:
[----:B------:R-:W-:Y:S05]  /*15d40*/  BSYNC B1 ;  /* 0x0000000000017941 */ /* 0x000fea0003800000 */
.L_x_10071:
        /* <DEDUP_REMOVED lines=16> */
.L_x_10077:
[----:B------:R-:W-:Y:S05]  /*15e50*/  BSYNC B2 ;  /* 0x0000000000027941 */ /* 0x000fea0003800000 */
.L_x_10076:
        /* <DEDUP_REMOVED lines=43> */
.L_x_10075:
[----:B------:R-:W-:Y:S05]  /*16110*/  BSYNC B1 ;  /* 0x0000000000017941 */ /* 0x000fea0003800000 */
.L_x_10074:
        /* <DEDUP_REMOVED lines=9> */
.L_x_10070:
        /* <DEDUP_REMOVED lines=12> */
.L_x_10079:
[----:B------:R-:W-:Y:S02]  /*16270*/  IMAD.MOV.U32 R151, RZ, RZ, R140 ;  /* 0x000000ffff977224 */ /* 0x000fe400078e008c */
.L_x_10080:
[----:B------:R-:W-:Y:S05]  /*16280*/  BSYNC B1 ;  /* 0x0000000000017941 */ /* 0x000fea0003800000 */
.L_x_10078:
        /* <DEDUP_REMOVED lines=16> */
.L_x_10084:
[----:B------:R-:W-:Y:S05]  /*16390*/  BSYNC B2 ;  /* 0x0000000000027941 */ /* 0x000fea0003800000 */
.L_x_10083:
        /* <DEDUP_REMOVED lines=43> */
.L_x_10082:
[----:B------:R-:W-:Y:S05]  /*16650*/  BSYNC B1 ;  /* 0x0000000000017941 */ /* 0x000fea0003800000 */
.L_x_10081:
        /* <DEDUP_REMOVED lines=12> */
.L_x_10085:
        /* <DEDUP_REMOVED lines=12> */
.L_x_10088:
[----:B------:R-:W-:Y:S02]  /*167e0*/  IMAD.MOV.U32 R151, RZ, RZ, R140 ;  /* 0x000000ffff977224 */ /* 0x000fe400078e008c */
.L_x_10089:
[----:B------:R-:W-:Y:S05]  /*167f0*/  BSYNC B1 ;  /* 0x0000000000017941 */ /* 0x000fea0003800000 */
.L_x_10087:
        /* <DEDUP_REMOVED lines=16> */
.L_x_10093:
[----:B------:R-:W-:Y:S05]  /*16900*/  BSYNC B2 ;  /* 0x0000000000027941 */ /* 0x000fea0003800000 */
.L_x_10092:
        /* <DEDUP_REMOVED lines=43> */
.L_x_10091:
[----:B------:R-:W-:Y:S05]  /*16bc0*/  BSYNC B1 ;  /* 0x0000000000017941 */ /* 0x000fea0003800000 */
.L_x_10090:
        /* <DEDUP_REMOVED lines=9> */
.L_x_10086:
        /* <DEDUP_REMOVED lines=12> */
.L_x_10095:
[----:B------:R-:W-:Y:S02]  /*16d20*/  IMAD.MOV.U32 R151, RZ, RZ, R140 ;  /* 0x000000ffff977224 */ /* 0x000fe400078e008c */
.L_x_10096:
[----:B------:R-:W-:Y:S05]  /*16d30*/  BSYNC B1 ;  /* 0x0000000000017941 */ /* 0x000fea0003800000 */
.L_x_10094:
        /* <DEDUP_REMOVED lines=16> */
.L_x_10100:
[----:B------:R-:W-:Y:S05]  /*16e40*/  BSYNC B2 ;  /* 0x0000000000027941 */ /* 0x000fea0003800000 */
.L_x_10099:
        /* <DEDUP_REMOVED lines=43> */
.L_x_10098:
[----:B------:R-:W-:Y:S05]  /*17100*/  BSYNC B1 ;  /* 0x0000000000017941 */ /* 0x000fea0003800000 */
.L_x_10097:
        /* <DEDUP_REMOVED lines=12> */
.L_x_10101:
        /* <DEDUP_REMOVED lines=12> */
.L_x_10104:
[----:B------:R-:W-:Y:S02]  /*17290*/  IMAD.MOV.U32 R151, RZ, RZ, R140 ;  /* 0x000000ffff977224 */ /* 0x000fe400078e008c */
.L_x_10105:
[----:B------:R-:W-:Y:S05]  /*172a0*/  BSYNC B1 ;  /* 0x0000000000017941 */ /* 0x000fea0003800000 */
.L_x_10103:
        /* <DEDUP_REMOVED lines=16> */
.L_x_10109:
[----:B------:R-:W-:Y:S05]  /*173b0*/  BSYNC B2 ;  /* 0x0000000000027941 */ /* 0x000fea0003800000 */
.L_x_10108:
        /* <DEDUP_REMOVED lines=43> */
.L_x_10107:
[----:B------:R-:W-:Y:S05]  /*17670*/  BSYNC B1 ;  /* 0x0000000000017941 */ /* 0x000fea0003800000 */
.L_x_10106:
        /* <DEDUP_REMOVED lines=9> */
.L_x_10102:
        /* <DEDUP_REMOVED lines=16> */
[----:B------:R-:W-:-:S03]  /*17810*/  LOP3.LUT P1, RZ, R100, 0x10, RZ, 0xc0, !PT ;  /* 0x0000001064ff7812 */ /* 0x000fc6000782c0ff */
[----:B------:R-:W-:-:S05]  /*17820*/  IMAD.WIDE.U32 R150, R150, 0x100, RZ ;  /* 0x0000010096967825 */ /* 0x000fca00078e00ff */
[----:B------:R-:W-:Y:S02]  /*17830*/  LOP3.LUT R96, R150, R96, R98, 0xfe, !PT ;  /* 0x0000006096607212 */ /* 0x000fe400078efe62 */
[----:B------:R-:W-:Y:S02]  /*17840*/  LOP3.LUT R99, R151, R97, R99, 0xfe, !PT ;  /* 0x0000006197637212 */ /* 0x000fe400078efe63 */
[C---:B------:R-:W-:Y:S02]  /*17850*/  LEA R150, P0, R160.reuse, c[0x0][0x188], 0x5 ;  /* 0x00006200a0967a11 */ /* 0x040fe400078028ff */
[----:B------:R-:W-:Y:S02]  /*17860*/  SEL R97, RZ, 0x1, P6 ;  /* 0x00000001ff617807 */ /* 0x000fe40003000000 */
[----:B------:R-:W-:Y:S02]  /*17870*/  LEA.HI.X R151, R160, c[0x0][0x18c], RZ, 0x5, P0 ;  /* 0x00006300a0977a11 */ /* 0x000fe400000f2cff */
[----:B------:R-:W-:-:S02]  /*17880*/  LOP3.LUT R98, R96, R97, RZ, 0xfc, !PT ;  /* 0x0000006160627212 */ /* 0x000fc400078efcff */
[----:B------:R-:W-:Y:S01]  /*17890*/  SHF.R.U32.HI R160, RZ, 0x1d, R160 ;  /* 0x0000001dffa07819 */ /* 0x000fe200000116a0 */
[----:B------:R0:W-:Y:S01]  /*178a0*/  STG.E.128 [R150.64], R88 ;  /* 0x0000005896007986 */ /* 0x0001e2000c101d04 */
[----:B------:R-:W-:-:S03]  /*178b0*/  IADD3 R96, P0, R161, c[0x0][0x190], RZ ;  /* 0x00006400a1607a10 */ /* 0x000fc60007f1e0ff */
[----:B------:R0:W-:Y:S01]  /*178c0*/  STG.E.128 [R150.64+0x10], R92 ;  /* 0x0000105c96007986 */ /* 0x0001e2000c101d04 */
        /* <DEDUP_REMOVED lines=23> */
.L_x_9981:
[----:B------:R-:W-:Y:S05]  /*17a40*/  BSYNC B0 ;  /* 0x0000000000007941 */ /* 0x000fea0003800000 */
.L_x_9980:
        /* <DEDUP_REMOVED lines=43> */
.L_x_10122:
        /* <DEDUP_REMOVED lines=86> */
.L_x_10123:
        /* <DEDUP_REMOVED lines=19> */
[----:B------:R-:W2:Y:S01]  /*18390*/  @!P0 LDS.64 R96, [R150.X8] ;  /* 0x0000000096608984 */ /* 0x000ea20000008a00 */
[----:B------:R-:W-:-:S02]  /*183a0*/  LOP3.LUT P0, RZ, R99, 0x1f, R0, 0xf8, !PT ;  /* 0x0000001f63ff7812 */ /* 0x000fc4000780f800 */
[----:B-1----:R-:W1:Y:S01]  /*183b0*/  I2F R164, R151 ;  /* 0x0000009700a47306 */ /* 0x002e620000201400 */
[----:B------:R-:W-:Y:S01]  /*183c0*/  IMAD.IADD R160, R151, 0x1, R98 ;  /* 0x0000000197a07824 */ /* 0x000fe200078e0262 */
[----:B0-2---:R-:W0:Y:S04]  /*183d0*/  SHFL.DOWN PT, R161, R96, 0x4, 0x1f ;  /* 0x08801f0060a17f89 */ /* 0x005e2800000e0000 */
[----:B------:R-:W2:Y:S01]  /*183e0*/  SHFL.DOWN PT, R150, R97, 0x4, 0x1f ;  /* 0x08801f0061967f89 */ /* 0x000ea200000e0000 */
[C---:B0-----:R-:W-:Y:S02]  /*183f0*/  FADD.FTZ R162, -R161.reuse, R96 ;  /* 0x00000060a1a27221 */ /* 0x041fe40000010100 */
[----:B-1----:R-:W-:Y:S02]  /*18400*/  FMUL.FTZ R161, R161, R164 ;  /* 0x000000a4a1a17220 */ /* 0x002fe40000410000 */
[----:B------:R-:W-:-:S02]  /*18410*/  FMUL.FTZ R162, R162, R162 ;  /* 0x000000a2a2a27220 */ /* 0x000fc40000410000 */
[----:B------:R-:W-:Y:S02]  /*18420*/  FFMA.FTZ R165, R163, R96, R161 ;  /* 0x00000060a3a57223 */ /* 0x000fe400000100a1 */
[----:B------:R-:W0:Y:S01]  /*18430*/  I2F R161, R160 ;  /* 0x000000a000a17306 */ /* 0x000e220000201400 */
[----:B------:R-:W-:Y:S02]  /*18440*/  FMUL.FTZ R162, R162, R163 ;  /* 0x000000a3a2a27220 */ /* 0x000fe40000410000 */
[----:B------:R-:W1:Y:S01]  /*18450*/  SHFL.DOWN PT, R163, R160, 0x2, 0x1f ;  /* 0x08401f00a0a37f89 */ /* 0x000e6200000e0000 */
[----:B--2---:R-:W-:Y:S02]  /*18460*/  FADD.FTZ R151, R150, R97 ;  /* 0x0000006196977221 */ /* 0x004fe40000010000 */
[----:B------:R-:W-:Y:S02]  /*18470*/  FMUL.FTZ R162, R162, R164 ;  /* 0x000000a4a2a27220 */ /* 0x000fe40000410000 */
[----:B0-----:R-:W0:Y:S01]  /*18480*/  MUFU.RCP R96, R161 ;  /* 0x000000a100607308 */ /* 0x001e220000001000 */
[----:B-1----:R-:W-:-:S07]  /*18490*/  IMAD.IADD R150, R160, 0x1, R163 ;  /* 0x00000001a0967824 */ /* 0x002fce00078e02a3 */
[----:B------:R-:W-:Y:S01]  /*184a0*/  I2F R97, R150 ;  /* 0x0000009600617306 */ /* 0x000fe20000201400 */
[C---:B0-----:R-:W-:Y:S02]  /*184b0*/  FMUL.FTZ R98, R96.reuse, R165 ;  /* 0x000000a560627220 */ /* 0x041fe40000410000 */
[----:B------:R-:W-:-:S03]  /*184c0*/  FFMA.FTZ R151, R96, R162, R151 ;  /* 0x000000a260977223 */ /* 0x000fc60000010097 */
[----:B------:R-:W0:Y:S02]  /*184d0*/  SHFL.DOWN PT, R165, R98, 0x2, 0x1f ;  /* 0x08401f0062a57f89 */ /* 0x000e2400000e0000 */
[----:B------:R1:W2:Y:S02]  /*184e0*/  I2F R162, R163 ;  /* 0x000000a300a27306 */ /* 0x0002a40000201400 */
[----:B-1----:R-:W1:Y:S01]  /*184f0*/  SHFL.DOWN PT, R163, R150, 0x1, 0x1f ;  /* 0x08201f0096a37f89 */ /* 0x002e6200000e0000 */
[----:B0-----:R-:W-:Y:S02]  /*18500*/  FADD.FTZ R96, R98, -R165 ;  /* 0x800000a562607221 */ /* 0x001fe40000010000 */
[----:B--2---:R-:W-:Y:S02]  /*18510*/  FMUL.FTZ R165, R165, R162 ;  /* 0x000000a2a5a57220 */ /* 0x004fe40000410000 */
[----:B------:R-:W-:Y:S02]  /*18520*/  FMUL.FTZ R96, R96, R96 ;  /* 0x0000006060607220 */ /* 0x000fe40000410000 */
[----:B------:R-:W-:-:S02]  /*18530*/  FFMA.FTZ R165, R161, R98, R165 ;  /* 0x00000062a1a57223 */ /* 0x000fc400000100a5 */
[----:B------:R-:W-:Y:S01]  /*18540*/  FMUL.FTZ R161, R161, R96 ;  /* 0x00000060a1a17220 */ /* 0x000fe20000410000 */
[----:B------:R-:W0:Y:S01]  /*18550*/  MUFU.RCP R98, R97 ;  /* 0x0000006100627308 */ /* 0x000e220000001000 */
[----:B------:R-:W2:Y:S01]  /*18560*/  SHFL.DOWN PT, R96, R151, 0x2, 0x1f ;  /* 0x08401f0097607f89 */ /* 0x000ea200000e0000 */
[----:B-1----:R-:W-:Y:S02]  /*18570*/  IMAD.IADD R160, R150, 0x1, R163 ;  /* 0x0000000196a07824 */ /* 0x002fe400078e02a3 */
[----:B------:R-:W-:-:S04]  /*18580*/  FMUL.FTZ R162, R161, R162 ;  /* 0x000000a2a1a27220 */ /* 0x000fc80000410000 */
[----:B------:R-:W-:Y:S08]  /*18590*/  I2F R164, R163 ;  /* 0x000000a300a47306 */ /* 0x000ff00000201400 */
[----:B------:R-:W1:Y:S01]  /*185a0*/  I2F R160, R160 ;  /* 0x000000a000a07306 */ /* 0x000e620000201400 */
[----:B--2---:R-:W-:Y:S02]  /*185b0*/  FADD.FTZ R161, R151, R96 ;  /* 0x0000006097a17221 */ /* 0x004fe40000010000 */
[----:B0-----:R-:W-:-:S02]  /*185c0*/  FMUL.FTZ R96, R98, R165 ;  /* 0x000000a562607220 */ /* 0x001fc40000410000 */
[----:B------:R-:W-:-:S03]  /*185d0*/  FFMA.FTZ R161, R98, R162, R161 ;  /* 0x000000a262a17223 */ /* 0x000fc600000100a1 */
[----:B------:R-:W0:Y:S01]  /*185e0*/  SHFL.DOWN PT, R165, R96, 0x1, 0x1f ;  /* 0x08201f0060a57f89 */ /* 0x000e2200000e0000 */
[----:B-1----:R-:W1:Y:S01]  /*185f0*/  MUFU.RCP R150, R160 ;  /* 0x000000a000967308 */ /* 0x002e620000001000 */
[----:B0-----:R-:W-:Y:S02]  /*18600*/  FMUL.FTZ R98, R165, R164 ;  /* 0x000000a4a5627220 */ /* 0x001fe40000410000 */
[----:B------:R-:W-:Y:S02]  /*18610*/  FADD.FTZ R165, R96, -R165 ;  /* 0x800000a560a57221 */ /* 0x000fe40000010000 */
[----:B------:R-:W-:Y:S02]  /*18620*/  FFMA.FTZ R151, R97, R96, R98 ;  /* 0x0000006061977223 */ /* 0x000fe40000010062 */
[----:B------:R-:W0:Y:S01]  /*18630*/  SHFL.DOWN PT, R98, R161, 0x1, 0x1f ;  /* 0x08201f00a1627f89 */ /* 0x000e2200000e0000 */
[----:B------:R-:W-:Y:S02]  /*18640*/  FMUL.FTZ R162, R165, R165 ;  /* 0x000000a5a5a27220 */ /* 0x000fe40000410000 */
[----:B-1----:R-:W-:-:S02]  /*18650*/  FMUL.FTZ R151, R150, R151 ;  /* 0x0000009796977220 */ /* 0x002fc40000410000 */
[----:B------:R-:W-:Y:S02]  /*18660*/  FMUL.FTZ R162, R97, R162 ;  /* 0x000000a261a27220 */ /* 0x000fe40000410000 */
[----:B------:R-:W-:Y:S02]  /*18670*/  IMAD.MOV.U32 R96, RZ, RZ, c[0x0][0x1e0] ;  /* 0x00007800ff607624 */ /* 0x000fe400078e00ff */
[----:B------:R-:W-:Y:S01]  /*18680*/  FMUL.FTZ R162, R162, R164 ;  /* 0x000000a4a2a27220 */ /* 0x000fe20000410000 */
[----:B------:R-:W1:Y:S01]  /*18690*/  SHFL.IDX PT, R151, R151, RZ, 0x1f ;  /* 0x00001fff97977589 */ /* 0x000e6200000e0000 */
[----:B0-----:R-:W-:-:S04]  /*186a0*/  FADD.FTZ R97, R161, R98 ;  /* 0x00000062a1617221 */ /* 0x001fc80000010000 */
[----:B------:R-:W-:-:S06]  /*186b0*/  FFMA.FTZ R97, R150, R162, R97 ;  /* 0x000000a296617223 */ /* 0x000fcc0000010061 */
[----:B------:R-:W0:Y:S01]  /*186c0*/  SHFL.IDX PT, R97, R97, RZ, 0x1f ;  /* 0x00001fff61617589 */ /* 0x000e2200000e0000 */
[C---:B-1----:R-:W-:Y:S01]  /*186d0*/  FMUL.FTZ R98, R151.reuse, R151 ;  /* 0x0000009797627220 */ /* 0x042fe20000410000 */
[----:B------:R-:W-:-:S04]  /*186e0*/  FSEL R160, R151, RZ, !P1 ;  /* 0x000000ff97a07208 */ /* 0x000fc80004800000 */
[----:B------:R-:W-:Y:S01]  /*186f0*/  FSEL R99, R98, RZ, P1 ;  /* 0x000000ff62637208 */ /* 0x000fe20000800000 */
[----:B------:R-:W-:Y:S02]  /*18700*/  @!P0 IMAD.MOV.U32 R98, RZ, RZ, 0x4 ;  /* 0x00000004ff628424 */ /* 0x000fe400078e00ff */
[----:B0-----:R-:W-:-:S04]  /*18710*/  FFMA.FTZ R96, R97, R96, c[0x0][0x228] ;  /* 0x00008a0061607623 */ /* 0x001fc80000010060 */
        /* <DEDUP_REMOVED lines=21> */
[--C-:B------:R-:W-:Y:S02]  /*18870*/  FADD.FTZ R98, R68, -R160.reuse ;  /* 0x800000a044627221 */ /* 0x100fe40000010000 */
[--C-:B------:R-:W-:Y:S01]  /*18880*/  FADD.FTZ R162, R70, -R160.reuse ;  /* 0x800000a046a27221 */ /* 0x100fe20000010000 */
[----:B------:R-:W-:Y:S01]  /*18890*/  F2FP.BF16.PACK_AB R97, R99, R150 ;  /* 0x000000966361723e */ /* 0x000fe200000010ff */
[----:B------:R-:W-:-:S02]  /*188a0*/  FADD.FTZ R150, R69, -R160 ;  /* 0x800000a045967221 */ /* 0x000fc40000010000 */
[----:B------:R-:W-:Y:S02]  /*188b0*/  FADD.FTZ R164, R71, -R160 ;  /* 0x800000a047a47221 */ /* 0x000fe40000010000 */
[C---:B------:R-:W-:Y:S02]  /*188c0*/  FMUL.FTZ R98, R161.reuse, R98 ;  /* 0x00000062a1627220 */ /* 0x040fe40000410000 */
[C---:B------:R-:W-:Y:S02]  /*188d0*/  FMUL.FTZ R150, R161.reuse, R150 ;  /* 0x00000096a1967220 */ /* 0x040fe40000410000 */
[C---:B------:R-:W-:Y:S02]  /*188e0*/  FMUL.FTZ R162, R161.reuse, R162 ;  /* 0x000000a2a1a27220 */ /* 0x040fe40000410000 */
[----:B------:R-:W-:Y:S02]  /*188f0*/  FMUL.FTZ R164, R161, R164 ;  /* 0x000000a4a1a47220 */ /* 0x000fe40000410000 */
[----:B------:R-:W-:-:S02]  /*18900*/  FFMA.FTZ R98, R19, R98, R28 ;  /* 0x0000006213627223 */ /* 0x000fc4000001001c */
[----:B------:R-:W-:Y:S02]  /*18910*/  FFMA.FTZ R99, R20, R150, R27 ;  /* 0x0000009614637223 */ /* 0x000fe4000001001b */
[----:B------:R-:W-:Y:S02]  /*18920*/  FFMA.FTZ R162, R21, R162, R30 ;  /* 0x000000a215a27223 */ /* 0x000fe4000001001e */
[----:B------:R-:W-:Y:S01]  /*18930*/  FFMA.FTZ R151, R22, R164, R29 ;  /* 0x000000a416977223 */ /* 0x000fe2000001001d */
[----:B------:R-:W-:Y:S01]  /*18940*/  F2FP.BF16.PACK_AB R98, R99, R98 ;  /* 0x000000626362723e */ /* 0x000fe200000010ff */
[----:B------:R-:W-:-:S03]  /*18950*/  IMAD.MOV.U32 R150, RZ, RZ, 0x10 ;  /* 0x00000010ff967424 */ /* 0x000fc600078e00ff */
[----:B------:R-:W-:Y:S01]  /*18960*/  F2FP.BF16.PACK_AB R99, R151, R162 ;  /* 0x000000a29763723e */ /* 0x000fe200000010ff */
[C---:B------:R-:W-:Y:S01]  /*18970*/  IMAD.WIDE.U32 R150, R149.reuse, R150, c[0x0][0x208] ;  /* 0x0000820095967625 */ /* 0x040fe200078e0096 */
[----:B------:R-:W-:-:S04]  /*18980*/  IADD3 R149, R149, 0x100, RZ ;  /* 0x0000010095957810 */ /* 0x000fc80007ffe0ff */
[----:B------:R0:W-:Y:S03]  /*18990*/  STG.E.128 [R150.64], R96 ;  /* 0x0000006096007986 */ /* 0x0001e6000c101d04 */
.L_x_10113:
[----:B------:R-:W-:Y:S05]  /*189a0*/  BSYNC B0 ;  /* 0x0000000000007941 */ /* 0x000fea0003800000 */
.L_x_10112:
[----:B------:R-:W-:Y:S01]  /*189b0*/  LOP3.LUT P0, RZ, R100, 0x100, RZ, 0xc0, !PT ;  /* 0x0000010064ff7812 */ /* 0x000fe2000780c0ff */
[----:B------:R-:W-:-:S12]  /*189c0*/  BSSY B0, `(.L_x_10114) ;  /* 0x0000022000007945 */ /* 0x000fd80003800000 */
        /* <DEDUP_REMOVED lines=18> */
[----:B------:R-:W-:Y:S02]  /*18af0*/  FADD.FTZ R164, R79, -R160 ;  /* 0x800000a04fa47221 */ /* 0x000fe40000010000 */
        /* <DEDUP_REMOVED lines=14> */
.L_x_10115:
[----:B------:R-:W-:Y:S05]  /*18be0*/  BSYNC B0 ;  /* 0x0000000000007941 */ /* 0x000fea0003800000 */
.L_x_10114:
        /* <DEDUP_REMOVED lines=35> */
.L_x_10117:
[----:B------:R-:W-:Y:S05]  /*18e20*/  BSYNC B0 ;  /* 0x0000000000007941 */ /* 0x000fea0003800000 */
.L_x_10116:
        /* <DEDUP_REMOVED lines=34> */
.L_x_10119:
[----:B------:R-:W-:Y:S05]  /*19050*/  BSYNC B0 ;  /* 0x0000000000007941 */ /* 0x000fea0003800000 */
.L_x_10118:
[----:B------:R-:W-:Y:S02]  /*19060*/  IADD3 R9, R9, c[0x0][0x160], RZ ;  /* 0x0000580009097a10 */ /* 0x000fe40007ffe0ff */
[----:B------:R-:W-:Y:S02]  /*19070*/  LOP3.LUT P1, RZ, R136, 0xff, RZ, 0xc0, !PT ;  /* 0x000000ff88ff7812 */ /* 0x000fe4000782c0ff */
[----:B------:R-:W-:Y:S02]  /*19080*/  ISETP.GE.AND P0, PT, R9, c[0x0][0x164], PT ;  /* 0x0000590009007a0c */ /* 0x000fe40003f06270 */
[----:B------:R-:W-:-:S11]  /*19090*/  SEL R136, RZ, 0x1, P1 ;  /* 0x00000001ff887807 */ /* 0x000fd60000800000 */
[----:B01----:R-:W-:Y:S01]  /*190a0*/  @P0 CALL.REL.NOINC `(.L_x_10120) ;  /* 0x0000001000000944 */ /* 0x003fe20003c00000 */
[----:B------:R-:W-:Y:S05]  /*190b0*/  BRA `(.L_x_10121) ;  /* 0xfffe7e8000007947 */ /* 0x000fea000383ffff */
.L_x_10120:
[----:B------:R-:W-:Y:S05]  /*190c0*/  EXIT ;  /* 0x000000000000794d */ /* 0x000fea0003800000 */
.L_x_10110:
[----:B------:R-:W-:Y:S01]  /*190d0*/  IMAD.MOV.U32 R162, RZ, RZ, 0x1 ;  /* 0x00000001ffa27424 */ /* 0x000fe200078e00ff */
[----:B------:R-:W-:Y:S01]  /*190e0*/  MOV R98, 0x19120 ;  /* 0x0001912000627802 */ /* 0x000fe20000000f00 */
[----:B------:R-:W-:Y:S02]  /*190f0*/  IMAD.MOV.U32 R151, RZ, RZ, 0x1f ;  /* 0x0000001fff977424 */ /* 0x000fe400078e00ff */
[----:B------:R-:W-:Y:S02]  /*19100*/  IMAD.MOV.U32 R160, RZ, RZ, -0x1 ;  /* 0xffffffffffa07424 */ /* 0x000fe400078e00ff */
[----:B------:R-:W-:Y:S05]  /*19110*/  CALL.REL.NOINC `($__internal_30_$__cuda_sm70_shflsync_bfly_p) ;  /* 0x000007c000007944 */ /* 0x000fea0003c00000 */
[----:B-1----:R-:W-:Y:S01]  /*19120*/  IMAD.MOV.U32 R96, RZ, RZ, R162 ;  /* 0x000000ffff607224 */ /* 0x002fe200078e00a2 */
[----:B0-----:R-:W-:Y:S05]  /*19130*/  BRA `(.L_x_10122) ;  /* 0xffffebc000007947 */ /* 0x001fea000383ffff */
.L_x_10111:
[----:B------:R-:W-:Y:S01]  /*19140*/  IMAD.MOV.U32 R162, RZ, RZ, 0x2 ;  /* 0x00000002ffa27424 */ /* 0x000fe200078e00ff */
[----:B------:R-:W-:Y:S01]  /*19150*/  MOV R98, 0x19190 ;  /* 0x0001919000627802 */ /* 0x000fe20000000f00 */
[----:B------:R-:W-:Y:S02]  /*19160*/  IMAD.MOV.U32 R151, RZ, RZ, 0x1f ;  /* 0x0000001fff977424 */ /* 0x000fe400078e00ff */
[----:B------:R-:W-:Y:S02]  /*19170*/  IMAD.MOV.U32 R160, RZ, RZ, -0x1 ;  /* 0xffffffffffa07424 */ /* 0x000fe400078e00ff */
[----:B------:R-:W-:Y:S05]  /*19180*/  CALL.REL.NOINC `($__internal_30_$__cuda_sm70_shflsync_bfly_p) ;  /* 0x0000075000007944 */ /* 0x000fea0003c00000 */
[----:B01----:R-:W-:Y:S01]  /*19190*/  FADD.FTZ R97, R97, R162 ;  /* 0x000000a261617221 */ /* 0x003fe20000010000 */
[----:B------:R-:W-:Y:S01]  /*191a0*/  MOV R98, 0x191f0 ;  /* 0x000191f000627802 */ /* 0x000fe20000000f00 */
[----:B------:R-:W-:-:S02]  /*191b0*/  IMAD.MOV.U32 R162, RZ, RZ, 0x4 ;  /* 0x00000004ffa27424 */ /* 0x000fc400078e00ff */
[----:B------:R-:W-:Y:S02]  /*191c0*/  IMAD.MOV.U32 R151, RZ, RZ, 0x1f ;  /* 0x0000001fff977424 */ /* 0x000fe400078e00ff */
[----:B------:R-:W-:Y:S02]  /*191d0*/  IMAD.MOV.U32 R160, RZ, RZ, -0x1 ;  /* 0xffffffffffa07424 */ /* 0x000fe400078e00ff */
[----:B------:R-:W-:Y:S05]  /*191e0*/  CALL.REL.NOINC `($__internal_30_$__cuda_sm70_shflsync_bfly_p) ;  /* 0x000006f000007944 */ /* 0x000fea0003c00000 */
[----:B01----:R-:W-:Y:S01]  /*191f0*/  FADD.FTZ R97, R97, R162 ;  /* 0x000000a261617221 */ /* 0x003fe20000010000 */
[----:B------:R-:W-:Y:S01]  /*19200*/  MOV R98, 0x19250 ;  /* 0x0001925000627802 */ /* 0x000fe20000000f00 */
[----:B------:R-:W-:Y:S02]  /*19210*/  IMAD.MOV.U32 R162, RZ, RZ, 0x8 ;  /* 0x00000008ffa27424 */ /* 0x000fe400078e00ff */
        /* <DEDUP_REMOVED lines=10> */
[----:B------:R-:W-:Y:S01]  /*192c0*/  LOP3.LUT P3, RZ, R100, 0x20, RZ, 0xc0, !PT ;  /* 0x0000002064ff7812 */ /* 0x000fe2000786c0ff */
[----:B------:R-:W-:Y:S02]  /*192d0*/  IMAD.MOV.U32 R162, RZ, RZ, 0x1 ;  /* 0x00000001ffa27424 */ /* 0x000fe400078e00ff */
        /* <DEDUP_REMOVED lines=78> */
[----:B------:R-:W-:Y:S02]  /*197c0*/  IMAD.MOV.U32 R162, RZ, RZ, 0x4 ;  /* 0x00000004ffa27424 */ /* 0x000fe400078e00ff */
[----:B------:R-:W-:-:S02]  /*197d0*/  IMAD.MOV.U32 R151, RZ, RZ, 0x1f ;  /* 0x0000001fff977424 */ /* 0x000fc400078e00ff */
        /* <DEDUP_REMOVED lines=8> */
[----:B-1----:R-:W-:Y:S01]  /*19860*/  FADD.FTZ R161, R97, R162 ;  /* 0x000000a261a17221 */ /* 0x002fe20000010000 */
[----:B------:R-:W-:Y:S01]  /*19870*/  MOV R98, 0x198d0 ;  /* 0x000198d000627802 */ /* 0x000fe20000000f00 */
[----:B------:R-:W-:Y:S02]  /*19880*/  IMAD.MOV.U32 R162, RZ, RZ, 0x10 ;  /* 0x00000010ffa27424 */ /* 0x000fe400078e00ff */
[----:B0-----:R-:W-:-:S02]  /*19890*/  IMAD.MOV.U32 R151, RZ, RZ, 0x1f ;  /* 0x0000001fff977424 */ /* 0x001fc400078e00ff */
[----:B------:R-:W-:Y:S02]  /*198a0*/  IMAD.MOV.U32 R160, RZ, RZ, -0x1 ;  /* 0xffffffffffa07424 */ /* 0x000fe400078e00ff */
[----:B------:R-:W-:Y:S02]  /*198b0*/  IMAD.MOV.U32 R97, RZ, RZ, R161 ;  /* 0x000000ffff617224 */ /* 0x000fe400078e00a1 */
[----:B------:R-:W-:Y:S05]  /*198c0*/  CALL.REL.NOINC `($__internal_30_$__cuda_sm70_shflsync_bfly_p) ;  /* 0x0000001000007944 */ /* 0x000fea0003c00000 */
[----:B01----:R-:W-:Y:S05]  /*198d0*/  BRA `(.L_x_10123) ;  /* 0xffffe98000007947 */ /* 0x003fea000383ffff */
        .weak           $__internal_30_$__cuda_sm70_shflsync_bfly_p
        .type           $__internal_30_$__cuda_sm70_shflsync_bfly_p,@function
        .size           $__internal_30_$__cuda_sm70_shflsync_bfly_p,(.L_x_26490 - $__internal_30_$__cuda_sm70_shflsync_bfly_p)
$__internal_30_$__cuda_sm70_shflsync_bfly_p:
[----:B------:R-:W-:Y:S01]  /*198e0*/  IMAD.MOV.U32 R99, RZ, RZ, 0x0 ;  /* 0x00000000ff637424 */ /* 0x000fe200078e00ff */
[----:B------:R-:W-:Y:S04]  /*198f0*/  WARPSYNC R160 ;  /* 0x000000a000007348 */ /* 0x000fe80003800000 */
[----:B------:R0:W1:Y:S01]  /*19900*/  SHFL.BFLY PT, R162, R97, R162, R151 ;  /* 0x0c0000a261a27389 */ /* 0x00006200000e0097 */
[----:B------:R-:W-:Y:S05]  /*19910*/  RET.REL.NODEC R98 `(_ZN10layer_norm31ln_parallel_residual_fwd_kernelINS_13Kernel_traitsI13__nv_bfloat16S2_fS2_fjLj8192ELj1ELj1ELj8ELj16ENS_18Kernel_traits_baseILj8192ES2_S2_fS2_fjLj256EEEEELb1ELb1ELb0EEEvNS_9FwdParamsE) ;  /* 0xfffe66e062007950 */ /* 0x000fea0003c3ffff */
.L_x_10124:
        /* <DEDUP_REMOVED lines=14> */
.L_x_26490:


//--------------------- .text._ZN10layer_norm31ln_parallel_residual_fwd_kernelINS_13Kernel_traitsI13__nv_bfloat16S2_fS2_fjLj8192ELj1ELj1ELj8ELj16ENS_18Kernel_traits_baseILj8192ES2_S2_fS2_fjLj256EEEEELb1ELb1ELb1EEEvNS_9FwdParamsE --------------------------
	.section	.text._ZN10layer_norm31ln_parallel_residual_fwd_kernelINS_13Kernel_traitsI13__nv_bfloat16S2_fS2_fjLj8192ELj1ELj1ELj8ELj16ENS_18Kernel_traits_baseILj8192ES2_S2_fS2_fjLj256EEEEELb1ELb1ELb1EEEvNS_9FwdParamsE,"ax",@progbits
	.sectioninfo	@"SHI_REGISTERS=128"
	.align	128
        .global         _ZN10layer_norm31ln_parallel_residual_fwd_kernelINS_13Kernel_traitsI13__nv_bfloat16S2_fS2_fjLj8192ELj1ELj1ELj8ELj16ENS_18Kernel_traits_baseILj8192ES2_S2_fS2_fjLj256EEEEELb1ELb1ELb1EEEvNS_9FwdParamsE
        .type           _ZN10layer_norm31ln_parallel_residual_fwd_kernelINS_13Kernel_traitsI13__nv_bfloat16S2_fS2_fjLj8192ELj1ELj1ELj8ELj16ENS_18Kernel_traits_baseILj8192ES2_S2_fS2_fjLj256EEEEELb1ELb1ELb1EEEvNS_9FwdParamsE,@function
        .size           _ZN10layer_norm31ln_parallel_residual_fwd_kernelINS_13Kernel_traitsI13__nv_bfloat16S2_fS2_fjLj8192ELj1ELj1ELj8ELj16ENS_18Kernel_traits_baseILj8192ES2_S2_fS2_fjLj256EEEEELb1ELb1ELb1EEEvNS_9FwdParamsE,(.L_x_26491 - _ZN10layer_norm31ln_parallel_residual_fwd_kernelINS_13Kernel_traitsI13__nv_bfloat16S2_fS2_fjLj8192ELj1ELj1ELj8ELj16ENS_18Kernel_traits_baseILj8192ES2_S2_fS2_fjLj256EEEEELb1ELb1ELb1EEEvNS_9FwdParamsE)
        .other          _ZN10layer_norm31ln_parallel_residual_fwd_kernelINS_13Kernel_traitsI13__nv_bfloat16S2_fS2_fjLj8192ELj1ELj1ELj8ELj16ENS_18Kernel_traits_baseILj8192ES2_S2_fS2_fjLj256EEEEELb1ELb1ELb1EEEvNS_9FwdParamsE,@"STO_CUDA_ENTRY STV_DEFAULT"
_ZN10layer_norm31ln_parallel_residual_fwd_kernelINS_13Kernel_traitsI13__nv_bfloat16S2_fS2_fjLj8192ELj1ELj1ELj8ELj16ENS_18Kernel_traits_baseILj8192ES2_S2_fS2_fjLj256EEEEELb1ELb1ELb1EEEvNS_9FwdParamsE:
.text._ZN10layer_norm31ln_parallel_residual_fwd_kernelINS_13Kernel_traitsI13__nv_bfloat16S2_fS2_fjLj8192ELj1ELj1ELj8ELj16ENS_18Kernel_traits_baseILj8192ES2_S2_fS2_fjLj256EEEEELb1ELb1ELb1EEEvNS_9FwdParamsE:
        /* <DEDUP_REMOVED lines=11> */
[----:B------:R-:W3:Y:S04]  /*00b0*/  @P0 LDG.E.64 R4, [R8.64] ;  /* 0x0000000608040981 */ /* 0x000ee8000c1e1b00 */
[----:B------:R-:W0:Y:S04]  /*00c0*/  S2R R31, SR_TID.X ;  /* 0x00000000001f7919 */ /* 0x000e280000002100 */
[----:B------:R-:W0:Y:S02]  /*00d0*/  S2R R23, SR_CTAID.X ;  /* 0x0000000000177919 */ /* 0x000e240000002500 */
[----:B0-----:R-:W-:-:S04]  /*00e0*/  IMAD R22, R23, c[0x0][0x0], R31 ;  /* 0x0000000017167a24 */ /* 0x001fc800078e021f */
[----:B------:R-:W-:Y:S01]  /*00f0*/  IMAD.WIDE.U32 R6, R22, -0x326172a9, RZ ;  /* 0xcd9e8d5716067825 */ /* 0x000fe200078e00ff */
[----:B--2---:R-:W0:Y:S01]  /*0100*/  @P0 R2UR UR4, R2 ;  /* 0x00000000020403c2 */ /* 0x004e2200000e0000 */
[----:B---3--:R-:W-:-:S07]  /*0110*/  @P0 IADD3 R0, P1, R4, c[0x0][0x240], RZ ;  /* 0x0000900004000a10 */ /* 0x008fce0007f3e0ff */
[----:B------:R1:W2:Y:S01]  /*0120*/  @P0 R2UR UR5, R3 ;  /* 0x00000000030503c2 */ /* 0x0002a200000e0000 */
[----:B------:R-:W-:Y:S01]  /*0130*/  @P0 IMAD.X R9, RZ, RZ, R5, P1 ;  /* 0x000000ffff090224 */ /* 0x000fe200008e0605 */
[----:B------:R-:W-:-:S04]  /*0140*/  ISETP.NE.U32.AND P0, PT, RZ, c[0x0][0x218], PT ;  /* 0x00008600ff007a0c */ /* 0x000fc80003f05070 */
[--C-:B------:R-:W-:Y:S02]  /*0150*/  SHF.R.U64 R21, R0, 0x2, R9.reuse ;  /* 0x0000000200157819 */ /* 0x100fe40000001209 */
[----:B------:R-:W-:Y:S02]  /*0160*/  SHF.R.U32.HI R20, RZ, 0x2, R9 ;  /* 0x00000002ff147819 */ /* 0x000fe40000011609 */
[----:B------:R-:W-:Y:S01]  /*0170*/  ISETP.NE.AND.EX P0, PT, RZ, c[0x0][0x21c], PT, P0 ;  /* 0x00008700ff007a0c */ /* 0x000fe20003f05300 */
[----:B------:R-:W-:Y:S01]  /*0180*/  IMAD.WIDE.U32 R4, R21, -0x2daee0ad, RZ ;  /* 0xd2511f5315047825 */ /* 0x000fe200078e00ff */
[----:B0-----:R-:W-:Y:S01]  /*0190*/  LOP3.LUT R7, R7, UR4, R20, 0x96, !PT ;  /* 0x0000000407077c12 */ /* 0x001fe2000f8e9614 */
[----:B------:R-:W-:Y:S02]  /*01a0*/  UIADD3 UR9, UR4, -0x61c88647, URZ ;  /* 0x9e3779b904097890 */ /* 0x000fe4000fffe03f */
[----:B------:R-:W-:Y:S02]  /*01b0*/  UIADD3 UR11, UR4, 0x3c6ef372, URZ ;  /* 0x3c6ef372040b7890 */ /* 0x000fe4000fffe03f */
[----:B-1----:R-:W-:Y:S01]  /*01c0*/  IMAD.WIDE.U32 R2, R7, -0x2daee0ad, RZ ;  /* 0xd2511f5307027825 */ /* 0x002fe200078e00ff */
[----:B------:R-:W-:Y:S01]  /*01d0*/  UIADD3 UR13, UR4, -0x255992d5, URZ ;  /* 0xdaa66d2b040d7890 */ /* 0x000fe2000fffe03f */
[----:B--2---:R-:W-:Y:S01]  /*01e0*/  LOP3.LUT R8, R5, UR5, RZ, 0x3c, !PT ;  /* 0x0000000505087c12 */ /* 0x004fe2000f8e3cff */
[----:B------:R-:W-:-:S02]  /*01f0*/  UIADD3 UR10, UR5, -0x4498517b, URZ ;  /* 0xbb67ae85050a7890 */ /* 0x000fc4000fffe03f */
[----:B------:R-:W-:Y:S02]  /*0200*/  UIADD3 UR12, UR5, 0x76cf5d0a, URZ ;  /* 0x76cf5d0a050c7890 */ /* 0x000fe4000fffe03f */
[----:B------:R-:W-:Y:S01]  /*0210*/  IMAD.WIDE.U32 R8, R8, -0x326172a9, RZ ;  /* 0xcd9e8d5708087825 */ /* 0x000fe200078e00ff */
[----:B------:R-:W-:Y:S01]  /*0220*/  UIADD3 UR14, UR5, 0x32370b8f, URZ ;  /* 0x32370b8f050e7890 */ /* 0x000fe2000fffe03f */
[----:B------:R-:W-:Y:S02]  /*0230*/  LOP3.LUT R7, R3, UR10, R4, 0x96, !PT ;  /* 0x0000000a03077c12 */ /* 0x000fe4000f8e9604 */
[----:B------:R-:W-:Y:S01]  /*0240*/  IMAD.SHL.U32 R3, R31, 0x10, RZ ;  /* 0x000000101f037824 */ /* 0x000fe200078e00ff */
[----:B------:R-:W-:Y:S02]  /*0250*/  LOP3.LUT R4, R9, UR9, R6, 0x96, !PT ;  /* 0x0000000909047c12 */ /* 0x000fe4000f8e9606 */
[----:B------:R-:W-:Y:S02]  /*0260*/  IMAD.WIDE.U32 R6, R7, -0x326172a9, RZ ;  /* 0xcd9e8d5707067825 */ /* 0x000fe400078e00ff */
[----:B------:R-:W-:-:S02]  /*0270*/  LOP3.LUT R30, R3, 0xff0, RZ, 0xc0, !PT ;  /* 0x00000ff0031e7812 */ /* 0x000fc400078ec0ff */
[----:B------:R-:W-:Y:S01]  /*0280*/  IMAD.WIDE.U32 R4, R4, -0x2daee0ad, RZ ;  /* 0xd2511f5304047825 */ /* 0x000fe200078e00ff */
[----:B------:R-:W-:Y:S01]  /*0290*/  LOP3.LUT R3, R7, UR11, R8, 0x96, !PT ;  /* 0x0000000b07037c12 */ /* 0x000fe2000f8e9608 */
[----:B------:R-:W-:Y:S01]  /*02a0*/  UIADD3 UR15, UR4, 0x78dde6e4, URZ ;  /* 0x78dde6e4040f7890 */ /* 0x000fe2000fffe03f */
[----:B------:R-:W-:Y:S02]  /*02b0*/  IADD3 R12, P1, R30, c[0x0][0x218], RZ ;  /* 0x000086001e0c7a10 */ /* 0x000fe40007f3e0ff */
[----:B------:R-:W-:Y:S01]  /*02c0*/  LOP3.LUT R8, R5, UR12, R2, 0x96, !PT ;  /* 0x0000000c05087c12 */ /* 0x000fe2000f8e9602 */
[----:B------:R-:W-:-:S04]  /*02d0*/  IMAD.WIDE.U32 R2, R3, -0x2daee0ad, RZ ;  /* 0xd2511f5303027825 */ /* 0x000fc800078e00ff */
[----:B------:R-:W-:Y:S01]  /*02e0*/  IMAD.WIDE.U32 R8, R8, -0x326172a9, RZ ;  /* 0xcd9e8d5708087825 */ /* 0x000fe200078e00ff */
[----:B------:R-:W-:Y:S01]  /*02f0*/  LOP3.LUT R24, R3, UR14, R4, 0x96, !PT ;  /* 0x0000000e03187c12 */ /* 0x000fe2000f8e9604 */
[----:B------:R-:W-:Y:S02]  /*0300*/  UIADD3 UR16, UR5, -0x126145ec, URZ ;  /* 0xed9eba1405107890 */ /* 0x000fe4000fffe03f */
[----:B------:R-:W-:Y:S01]  /*0310*/  UIADD3 UR18, UR5, -0x56f99767, URZ ;  /* 0xa906689905127890 */ /* 0x000fe2000fffe03f */
[----:B------:R-:W-:Y:S01]  /*0320*/  LOP3.LUT R14, R9, UR13, R6, 0x96, !PT ;  /* 0x0000000d090e7c12 */ /* 0x000fe2000f8e9606 */
[----:B------:R-:W-:-:S04]  /*0330*/  IMAD.WIDE.U32 R24, R24, -0x326172a9, RZ ;  /* 0xcd9e8d5718187825 */ /* 0x000fc800078e00ff */
        /* <DEDUP_REMOVED lines=8> */
[----:B------:R-:W-:Y:S02]  /*03c0*/  UIADD3 UR20, UR5, 0x646e171e, URZ ;  /* 0x646e171e05147890 */ /* 0x000fe4000fffe03f */
[----:B------:R-:W-:Y:S01]  /*03d0*/  UIADD3 UR22, UR5, 0x1fd5c5a3, URZ ;  /* 0x1fd5c5a305167890 */ /* 0x000fe2000fffe03f */
[----:B------:R-:W-:Y:S01]  /*03e0*/  LOP3.LUT R14, R27, UR17, R24, 0x96, !PT ;  /* 0x000000111b0e7c12 */ /* 0x000fe2000f8e9618 */
[----:B------:R-:W-:-:S04]  /*03f0*/  IMAD.WIDE.U32 R24, R25, -0x326172a9, RZ ;  /* 0xcd9e8d5719187825 */ /* 0x000fc800078e00ff */
[----:B------:R-:W-:Y:S01]  /*0400*/  IMAD.X R13, RZ, RZ, c[0x0][0x21c], P1 ;  /* 0x00008700ff0d7624 */ /* 0x000fe200008e06ff */
[----:B------:R-:W-:Y:S01]  /*0410*/  LOP3.LUT R26, R25, UR19, R26, 0x96, !PT ;  /* 0x00000013191a7c12 */ /* 0x000fe2000f8e961a */
[----:B------:R-:W-:-:S03]  /*0420*/  IMAD.WIDE.U32 R14, R14, -0x2daee0ad, RZ ;  /* 0xd2511f530e0e7825 */ /* 0x000fc600078e00ff */
[----:B------:R0:W5:Y:S01]  /*0430*/  @P0 LDG.E.128 R16, [R12.64] ;  /* 0x000000060c100981 */ /* 0x000162000c1e1d00 */
[----:B------:R-:W-:Y:S01]  /*0440*/  IMAD.WIDE.U32 R26, R26, -0x2daee0ad, RZ ;  /* 0xd2511f531a1a7825 */ /* 0x000fe200078e00ff */
[----:B------:R-:W-:Y:S02]  /*0450*/  LOP3.LUT R28, R15, UR20, R2, 0x96, !PT ;  /* 0x000000140f1c7c12 */ /* 0x000fe4000f8e9602 */
[----:B------:R0:W5:Y:S02]  /*0460*/  @P0 LDG.E.128 R8, [R12.64+0x1000] ;  /* 0x001000060c080981 */ /* 0x000164000c1e1d00 */
[----:B------:R-:W-:Y:S02]  /*0470*/  LOP3.LUT R2, R27, UR22, R14, 0x96, !PT ;  /* 0x000000161b027c12 */ /* 0x000fe4000f8e960e */
[----:B------:R0:W5:Y:S01]  /*0480*/  @P0 LDG.E.128 R4, [R12.64+0x2000] ;  /* 0x002000060c040981 */ /* 0x000162000c1e1d00 */
[----:B------:R-:W-:Y:S01]  /*0490*/  LEA.HI R3, R31, R23, RZ, 0x18 ;  /* 0x000000171f037211 */ /* 0x000fe200078fc0ff */
[----:B------:R-:W-:Y:S01]  /*04a0*/  UIADD3 UR21, UR4, 0x5384540f, URZ ;  /* 0x5384540f04157890 */ /* 0x000fe2000fffe03f */
[----:B------:R-:W-:Y:S01]  /*04b0*/  IMAD.WIDE.U32 R28, R28, -0x326172a9, RZ ;  /* 0xcd9e8d571c1c7825 */ /* 0x000fe200078e00ff */
[----:B0-----:R-:W5:Y:S01]  /*04c0*/  @P0 LDG.E.128 R12, [R12.64+0x3000] ;  /* 0x003000060c0c0981 */ /* 0x001f62000c1e1d00 */
[----:B------:R-:W-:-:S03]  /*04d0*/  ISETP.GE.AND P1, PT, R3, c[0x0][0x164], PT ;  /* 0x0000590003007a0c */ /* 0x000fc60003f26270 */
        /* <DEDUP_REMOVED lines=17> */
[----:B------:R-:W-:Y:S01]  /*05f0*/  @!P0 CS2R R10, SRZ ;  /* 0x00000000000a8805 */ /* 0x000fe2000001ff00 */
[----:B------:R-:W-:Y:S01]  /*0600*/  @!P0 CS2R R6, SRZ ;  /* 0x0000000000068805 */ /* 0x000fe2000001ff00 */
[----:B------:R-:W-:Y:S01]  /*0610*/  UIADD3 UR26, UR5, -0x695add53, URZ ;  /* 0x96a522ad051a7890 */ /* 0x000fe2000fffe03f */
[--C-:B------:R-:W-:Y:S01]  /*0620*/  PRMT R114, RZ, 0x5410, R9.reuse ;  /* 0x00005410ff727816 */ /* 0x100fe20000000009 */
[----:B------:R-:W-:Y:S01]  /*0630*/  IMAD R2, R2, -0x326172a9, RZ ;  /* 0xcd9e8d5702027824 */ /* 0x000fe200078e02ff */
[----:B------:R-:W-:Y:S01]  /*0640*/  PRMT R113, RZ, 0x7610, R9 ;  /* 0x00007610ff717816 */ /* 0x000fe20000000009 */
[----:B------:R-:W-:Y:S01]  /*0650*/  IMAD.HI.U32 R9, R23, -0x326172a9, RZ ;  /* 0xcd9e8d5717097827 */ /* 0x000fe200078e00ff */
[--C-:B------:R-:W-:Y:S01]  /*0660*/  PRMT R106, RZ, 0x5410, R5.reuse ;  /* 0x00005410ff6a7816 */ /* 0x100fe20000000005 */
[----:B------:R-:W-:Y:S01]  /*0670*/  @!P0 CS2R R12, SRZ ;  /* 0x00000000000c8805 */ /* 0x000fe2000001ff00 */
[----:B------:R-:W-:Y:S01]  /*0680*/  PRMT R105, RZ, 0x7610, R5 ;  /* 0x00007610ff697816 */ /* 0x000fe20000000005 */
[----:B------:R-:W-:Y:S01]  /*0690*/  @!P0 CS2R R16, SRZ ;  /* 0x0000000000108805 */ /* 0x000fe2000001ff00 */
[----:B------:R-:W-:Y:S01]  /*06a0*/  @!P0 CS2R R18, SRZ ;  /* 0x0000000000128805 */ /* 0x000fe2000001ff00 */
[----:B------:R-:W-:Y:S01]  /*06b0*/  IMAD R82, R82, -0x2daee0ad, RZ ;  /* 0xd2511f5352527824 */ /* 0x000fe200078e02ff */
[----:B------:R-:W-:Y:S01]  /*06c0*/  @!P0 CS2R R14, SRZ ;  /* 0x00000000000e8805 */ /* 0x000fe2000001ff00 */
[----:B------:R-:W-:Y:S01]  /*06d0*/  IMAD.HI.U32 R5, R27, -0x2daee0ad, RZ ;  /* 0xd2511f531b057827 */ /* 0x000fe200078e00ff */
[----:B------:R-:W-:Y:S01]  /*06e0*/  LOP3.LUT R2, R9, UR25, R2, 0x96, !PT ;  /* 0x0000001909027c12 */ /* 0x000fe2000f8e9602 */
[----:B------:R-:W-:Y:S01]  /*06f0*/  ULDC.U8 UR8, c[0x0][0x1f0] ;  /* 0x00007c0000087ab9 */ /* 0x000fe20000000000 */
[--C-:B------:R-:W-:Y:S01]  /*0700*/  PRMT R116, RZ, 0x5410, R8.reuse ;  /* 0x00005410ff747816 */ /* 0x100fe20000000008 */
[----:B------:R-:W-:Y:S01]  /*0710*/  IMAD R92, R27, -0x2daee0ad, RZ ;  /* 0xd2511f531b5c7824 */ /* 0x000fe200078e02ff */
[----:B------:R-:W-:Y:S01]  /*0720*/  PRMT R115, RZ, 0x7610, R8 ;  /* 0x00007610ff737816 */ /* 0x000fe20000000008 */
[----:B------:R-:W-:Y:S01]  /*0730*/  IMAD.MOV.U32 R8, RZ, RZ, 0x1 ;  /* 0x00000001ff087424 */ /* 0x000fe200078e00ff */
        /* <DEDUP_REMOVED lines=8> */
[----:B------:R-:W-:Y:S01]  /*07c0*/  IMAD.MOV.U32 R6, RZ, RZ, R20 ;  /* 0x000000ffff067224 */ /* 0x000fe200078e0014 */
[--C-:B------:R-:W-:Y:S02]  /*07d0*/  PRMT R102, RZ, 0x5410, R7.reuse ;  /* 0x00005410ff667816 */ /* 0x100fe40000000007 */
[----:B------:R-:W-:Y:S01]  /*07e0*/  PRMT R101, RZ, 0x7610, R7 ;  /* 0x00007610ff657816 */ /* 0x000fe20000000007 */
[----:B------:R-:W-:Y:S01]  /*07f0*/  IMAD.MOV.U32 R7, RZ, RZ, RZ ;  /* 0x000000ffff077224 */ /* 0x000fe200078e00ff */
[----:B------:R-:W-:Y:S01]  /*0800*/  LOP3.LUT R82, R5, UR26, R82, 0x96, !PT ;  /* 0x0000001a05527c12 */ /* 0x000fe2000f8e9652 */
[----:B------:R-:W-:Y:S01]  /*0810*/  IMAD.MOV.U32 R5, RZ, RZ, R21 ;  /* 0x000000ffff057224 */ /* 0x000fe200078e0015 */
[--C-:B------:R-:W-:Y:S02]  /*0820*/  PRMT R100, RZ, 0x5410, R12.reuse ;  /* 0x00005410ff647816 */ /* 0x100fe4000000000c */
[----:B------:R-:W-:-:S02]  /*0830*/  PRMT R99, RZ, 0x7610, R12 ;  /* 0x00007610ff637816 */ /* 0x000fc4000000000c */
[----:B------:R-:W-:Y:S01]  /*0840*/  LOP3.LUT R91, R0, 0x3, RZ, 0xc0, !PT ;  /* 0x00000003005b7812 */ /* 0x000fe200078ec0ff */
        /* <DEDUP_REMOVED lines=11> */
[----:B------:R-:W-:-:S02]  /*0900*/  MOV R4, R22 ;  /* 0x0000001600047202 */ /* 0x000fc40000000f00 */
[--C-:B------:R-:W-:Y:S02]  /*0910*/  PRMT R10, RZ, 0x5410, R14.reuse ;  /* 0x00005410ff0a7816 */ /* 0x100fe4000000000e */
[----:B------:R-:W-:Y:S02]  /*0920*/  PRMT R11, RZ, 0x7610, R14 ;  /* 0x00007610ff0b7816 */ /* 0x000fe4000000000e */
[--C-:B------:R-:W-:Y:S02]  /*0930*/  PRMT R12, RZ, 0x5410, R15.reuse ;  /* 0x00005410ff0c7816 */ /* 0x100fe4000000000f */
[----:B0-----:R-:W-:Y:S02]  /*0940*/  PRMT R13, RZ, 0x7610, R15 ;  /* 0x00007610ff0d7816 */ /* 0x001fe4000000000f */
.L_x_10644:
[----:B------:R-:W0:Y:S01]  /*0950*/  S2R R18, SR_TID.X ;  /* 0x0000000000127919 */ /* 0x000e220000002100 */
        /* <DEDUP_REMOVED lines=8> */
[----:B------:R-:W-:Y:S01]  /*09e0*/  ISETP.NE.AND P1, PT, R91, 0x1, PT ;  /* 0x000000015b00780c */ /* 0x000fe20003f25270 */
[----:B------:R-:W-:Y:S01]  /*09f0*/  BSSY B0, `(.L_x_10125) ;  /* 0x0000017000007945 */ /* 0x000fe20003800000 */
[----:B------:R-:W-:Y:S02]  /*0a00*/  P2R R86, PR, RZ, 0x4 ;  /* 0x00000004ff567803 */ /* 0x000fe40000000000 */
[----:B0-----:R-:W-:Y:S01]  /*0a10*/  LOP3.LUT R16, R18, 0xff, RZ, 0xc0, !PT ;  /* 0x000000ff12107812 */ /* 0x001fe200078ec0ff */
[----:B------:R-:W-:-:S03]  /*0a20*/  @P0 IMAD.MOV.U32 R18, RZ, RZ, 0x20 ;  /* 0x00000020ff120424 */ /* 0x000fc600078e00ff */
[----:B------:R-:W-:-:S05]  /*0a30*/  LEA.HI.SX32 R83, R17, R16, 0x1d ;  /* 0x0000001011537211 */ /* 0x000fca00078feaff */
[----:B------:R-:W-:-:S04]  /*0a40*/  @P2 IMAD.WIDE.U32 R16, R83, R96, c[0x0][0x178] ;  /* 0x00005e0053102625 */ /* 0x000fc800078e0060 */
[C---:B------:R-:W-:Y:S01]  /*0a50*/  @P0 IMAD.WIDE.U32 R18, R83.reuse, R18, c[0x0][0x180] ;  /* 0x0000600053120625 */ /* 0x040fe200078e0012 */
[----:B------:R0:W5:Y:S03]  /*0a60*/  @P2 LDG.E.128 R52, [R16.64] ;  /* 0x0000000610342981 */ /* 0x000166000c1e1d00 */
[----:B------:R-:W-:Y:S01]  /*0a70*/  IMAD.WIDE.U32 R20, R83, R96, c[0x0][0x170] ;  /* 0x00005c0053147625 */ /* 0x000fe200078e0060 */
[----:B------:R0:W5:Y:S04]  /*0a80*/  @P0 LDG.E.128 R48, [R18.64] ;  /* 0x0000000612300981 */ /* 0x000168000c1e1d00 */
[----:B------:R0:W5:Y:S04]  /*0a90*/  @P0 LDG.E.128 R44, [R18.64+0x10] ;  /* 0x00001006122c0981 */ /* 0x000168000c1e1d00 */
[----:B0-----:R0:W5:Y:S01]  /*0aa0*/  LDG.E.128 R16, [R20.64] ;  /* 0x0000000614107981 */ /* 0x001162000c1e1d00 */
        /* <DEDUP_REMOVED lines=10> */
.L_x_10126:
[----:B------:R-:W-:Y:S02]  /*0b50*/  IMAD.MOV.U32 R28, RZ, RZ, R0 ;  /* 0x000000ffff1c7224 */ /* 0x000fe400078e0000 */
.L_x_10127:
[----:B------:R-:W-:Y:S05]  /*0b60*/  BSYNC B0 ;  /* 0x0000000000007941 */ /* 0x000fea0003800000 */
.L_x_10125:
        /* <DEDUP_REMOVED lines=16> */
.L_x_10131:
[----:B------:R-:W-:Y:S05]  /*0c70*/  BSYNC B1 ;  /* 0x0000000000017941 */ /* 0x000fea0003800000 */
.L_x_10130:
        /* <DEDUP_REMOVED lines=43> */
.L_x_10129:
[----:B------:R-:W-:Y:S05]  /*0f30*/  BSYNC B0 ;  /* 0x0000000000007941 */ /* 0x000fea0003800000 */
.L_x_10128:
[----:B0-----:R-:W0:Y:S01]  /*0f40*/  I2F.U32 R20, R28 ;  /* 0x0000001c00147306 */ /* 0x001e220000201000 */
        /* <DEDUP_REMOVED lines=12> */
[----:B------:R-:W-:Y:S02]  /*1010*/  IMAD.MOV.U32 R23, RZ, RZ, R22 ;  /* 0x000000ffff177224 */ /* 0x000fe400078e0016 */
[----:B------:R-:W-:Y:S01]  /*1020*/  FADD.FTZ R40, R48, R40 ;  /* 0x0000002830287221 */ /* 0x000fe20000010000 */
[----:B------:R-:W-:Y:S05]  /*1030*/  BRA `(.L_x_10133) ;  /* 0x0000054000007947 */ /* 0x000fea0003800000 */
.L_x_10132:
        /* <DEDUP_REMOVED lines=12> */
.L_x_10135:
[----:B------:R-:W-:Y:S02]  /*1100*/  MOV R21, R0 ;  /* 0x0000000000157202 */ /* 0x000fe40000000f00 */
.L_x_10136:
[----:B------:R-:W-:Y:S05]  /*1110*/  BSYNC B0 ;  /* 0x0000000000007941 */ /* 0x000fea0003800000 */
.L_x_10134:
        /* <DEDUP_REMOVED lines=16> */
.L_x_10140:
[----:B------:R-:W-:Y:S05]  /*1220*/  BSYNC B1 ;  /* 0x0000000000017941 */ /* 0x000fea0003800000 */
.L_x_10139:
        /* <DEDUP_REMOVED lines=43> */
.L_x_10138:
[----:B------:R-:W-:Y:S05]  /*14e0*/  BSYNC B0 ;  /* 0x0000000000007941 */ /* 0x000fea0003800000 */
.L_x_10137:
        /* <DEDUP_REMOVED lines=9> */
.L_x_10133:
        /* <DEDUP_REMOVED lines=12> */
.L_x_10142:
[----:B------:R-:W-:Y:S02]  /*1640*/  IMAD.MOV.U32 R21, RZ, RZ, R0 ;  /* 0x000000ffff157224 */ /* 0x000fe400078e0000 */
.L_x_10143:
[----:B------:R-:W-:Y:S05]  /*1650*/  BSYNC B0 ;  /* 0x0000000000007941 */ /* 0x000fea0003800000 */
.L_x_10141:
        /* <DEDUP_REMOVED lines=16> */
.L_x_10147:
[----:B------:R-:W-:Y:S05]  /*1760*/  BSYNC B1 ;  /* 0x0000000000017941 */ /* 0x000fea0003800000 */
.L_x_10146:
        /* <DEDUP_REMOVED lines=43> */
.L_x_10145:
[----:B------:R-:W-:Y:S05]  /*1a20*/  BSYNC B0 ;  /* 0x0000000000007941 */ /* 0x000fea0003800000 */
.L_x_10144:
        /* <DEDUP_REMOVED lines=13> */
.L_x_10148:
        /* <DEDUP_REMOVED lines=12> */
.L_x_10151:
[----:B------:R-:W-:Y:S02]  /*1bc0*/  IMAD.MOV.U32 R15, RZ, RZ, R0 ;  /* 0x000000ffff0f7224 */ /* 0x000fe400078e0000 */
.L_x_10152:
[----:B------:R-:W-:Y:S05]  /*1bd0*/  BSYNC B0 ;  /* 0x0000000000007941 */ /* 0x000fea0003800000 */
.L_x_10150:
        /* <DEDUP_REMOVED lines=16> */
.L_x_10156:
[----:B------:R-:W-:Y:S05]  /*1ce0*/  BSYNC B1 ;  /* 0x0000000000017941 */ /* 0x000fea0003800000 */
.L_x_10155:
        /* <DEDUP_REMOVED lines=43> */
.L_x_10154:
[----:B------:R-:W-:Y:S05]  /*1fa0*/  BSYNC B0 ;  /* 0x0000000000007941 */ /* 0x000fea0003800000 */
.L_x_10153:
        /* <DEDUP_REMOVED lines=8> */
[----:B------:R-:W-:-:S03]  /*2030*/  PRMT R15, R21, 0x7610, R15 ;  /* 0x00007610150f7816 */ /* 0x000fc6000000000f */
[----:B------:R-:W-:Y:S02]  /*2040*/  @P0 FADD.FTZ R41, R49, R41 ;  /* 0x0000002931290221 */ /* 0x000fe40000010000 */
.L_x_10149:
        /* <DEDUP_REMOVED lines=12> */
.L_x_10158:
[----:B------:R-:W-:Y:S02]  /*2110*/  IMAD.MOV.U32 R21, RZ, RZ, R0 ;  /* 0x000000ffff157224 */ /* 0x000fe400078e0000 */
.L_x_10159:
[----:B------:R-:W-:Y:S05]  /*2120*/  BSYNC B0 ;  /* 0x0000000000007941 */ /* 0x000fea0003800000 */
.L_x_10157:
        /* <DEDUP_REMOVED lines=16> */
.L_x_10163:
[----:B------:R-:W-:Y:S05]  /*2230*/  BSYNC B1 ;  /* 0x0000000000017941 */ /* 0x000fea0003800000 */
.L_x_10162:
        /* <DEDUP_REMOVED lines=43> */
.L_x_10161:
[----:B------:R-:W-:Y:S05]  /*24f0*/  BSYNC B0 ;  /* 0x0000000000007941 */ /* 0x000fea0003800000 */
.L_x_10160:
[----:B------:R0:W1:Y:S02]  /*2500*/  I2F.U32 R24, R21 ;  /* 0x0000001500187306 */ /* 0x0000640000201000 */
[----:B0-----:R-:W-:-:S05]  /*2510*/  PRMT R21, RZ, 0x5410, R17 ;  /* 0x00005410ff157816 */ /* 0x001fca0000000011 */
[----:B------:R-:W-:Y:S02]  /*2520*/  FMUL.FTZ R42, R21, c[0x0][0x1e8] ;  /* 0x00007a00152a7a20 */ /* 0x000fe40000410000 */
[----:B-1----:R-:W-:-:S05]  /*2530*/  FFMA.FTZ R24, R24, R85, 1.1641532182693481445e-10 ;  /* 0x2f00000018187423 */ /* 0x002fca0000010055 */
        /* <DEDUP_REMOVED lines=9> */
.L_x_10164:
        /* <DEDUP_REMOVED lines=12> */
.L_x_10167:
[----:B------:R-:W-:Y:S02]  /*2690*/  IMAD.MOV.U32 R30, RZ, RZ, R0 ;  /* 0x000000ffff1e7224 */ /* 0x000fe400078e0000 */
.L_x_10168:
[----:B------:R-:W-:Y:S05]  /*26a0*/  BSYNC B0 ;  /* 0x0000000000007941 */ /* 0x000fea0003800000 */
.L_x_10166:
        /* <DEDUP_REMOVED lines=16> */
.L_x_10172:
[----:B------:R-:W-:Y:S05]  /*27b0*/  BSYNC B1 ;  /* 0x0000000000017941 */ /* 0x000fea0003800000 */
.L_x_10171:
        /* <DEDUP_REMOVED lines=43> */
.L_x_10170:
[----:B------:R-:W-:Y:S05]  /*2a70*/  BSYNC B0 ;  /* 0x0000000000007941 */ /* 0x000fea0003800000 */
.L_x_10169:
        /* <DEDUP_REMOVED lines=9> */
.L_x_10165:
        /* <DEDUP_REMOVED lines=12> */
.L_x_10174:
[----:B------:R-:W-:Y:S02]  /*2bd0*/  IMAD.MOV.U32 R30, RZ, RZ, R0 ;  /* 0x000000ffff1e7224 */ /* 0x000fe400078e0000 */
.L_x_10175:
[----:B------:R-:W-:Y:S05]  /*2be0*/  BSYNC B0 ;  /* 0x0000000000007941 */ /* 0x000fea0003800000 */
.L_x_10173:
        /* <DEDUP_REMOVED lines=16> */
.L_x_10179:
[----:B------:R-:W-:Y:S05]  /*2cf0*/  BSYNC B1 ;  /* 0x0000000000017941 */ /* 0x000fea0003800000 */
.L_x_10178:
        /* <DEDUP_REMOVED lines=43> */
.L_x_10177:
[----:B------:R-:W-:Y:S05]  /*2fb0*/  BSYNC B0 ;  /* 0x0000000000007941 */ /* 0x000fea0003800000 */
.L_x_10176:
        /* <DEDUP_REMOVED lines=10> */
[----:B------:R-:W-:Y:S02]  /*3060*/  IMAD.MOV.U32 R23, RZ, RZ, R22 ;  /* 0x000000ffff177224 */ /* 0x000fe400078e0016 */
[----:B------:R-:W-:Y:S01]  /*3070*/  FADD.FTZ R43, R51, R43 ;  /* 0x0000002b332b7221 */ /* 0x000fe20000010000 */
[----:B------:R-:W-:Y:S05]  /*3080*/  BRA `(.L_x_10181) ;  /* 0x0000054000007947 */ /* 0x000fea0003800000 */
.L_x_10180:
        /* <DEDUP_REMOVED lines=12> */
.L_x_10183:
[----:B------:R-:W-:Y:S02]  /*3150*/  IMAD.MOV.U32 R30, RZ, RZ, R0 ;  /* 0x000000ffff1e7224 */ /* 0x000fe400078e0000 */
.L_x_10184:
[----:B------:R-:W-:Y:S05]  /*3160*/  BSYNC B0 ;  /* 0x0000000000007941 */ /* 0x000fea0003800000 */
.L_x_10182:
        /* <DEDUP_REMOVED lines=16> */
.L_x_10188:
[----:B------:R-:W-:Y:S05]  /*3270*/  BSYNC B1 ;  /* 0x0000000000017941 */ /* 0x000fea0003800000 */
.L_x_10187:
        /* <DEDUP_REMOVED lines=43> */
.L_x_10186:
[----:B------:R-:W-:Y:S05]  /*3530*/  BSYNC B0 ;  /* 0x0000000000007941 */ /* 0x000fea0003800000 */
.L_x_10185:
        /* <DEDUP_REMOVED lines=9> */
.L_x_10181:
        /* <DEDUP_REMOVED lines=12> */
.L_x_10190:
[----:B------:R-:W-:Y:S02]  /*3690*/  IMAD.MOV.U32 R30, RZ, RZ, R0 ;  /* 0x000000ffff1e7224 */ /* 0x000fe400078e0000 */
.L_x_10191:
[----:B------:R-:W-:Y:S05]  /*36a0*/  BSYNC B0 ;  /* 0x0000000000007941 */ /* 0x000fea0003800000 */
.L_x_10189:
        /* <DEDUP_REMOVED lines=16> */
.L_x_10195:
[----:B------:R-:W-:Y:S05]  /*37b0*/  BSYNC B1 ;  /* 0x0000000000017941 */ /* 0x000fea0003800000 */
.L_x_10194:
        /* <DEDUP_REMOVED lines=43> */
.L_x_10193:
[----:B------:R-:W-:Y:S05]  /*3a70*/  BSYNC B0 ;  /* 0x0000000000007941 */ /* 0x000fea0003800000 */
.L_x_10192:
        /* <DEDUP_REMOVED lines=12> */
.L_x_10196:
        /* <DEDUP_REMOVED lines=12> */
.L_x_10199:
[----:B------:R-:W-:Y:S02]  /*3c00*/  IMAD.MOV.U32 R30, RZ, RZ, R0 ;  /* 0x000000ffff1e7224 */ /* 0x000fe400078e0000 */
.L_x_10200:
[----:B------:R-:W-:Y:S05]  /*3c10*/  BSYNC B0 ;  /* 0x0000000000007941 */ /* 0x000fea0003800000 */
.L_x_10198:
        /* <DEDUP_REMOVED lines=16> */
.L_x_10204:
[----:B------:R-:W-:Y:S05]  /*3d20*/  BSYNC B1 ;  /* 0x0000000000017941 */ /* 0x000fea0003800000 */
.L_x_10203:
        /* <DEDUP_REMOVED lines=43> */
.L_x_10202:
[----:B------:R-:W-:Y:S05]  /*3fe0*/  BSYNC B0 ;  /* 0x0000000000007941 */ /* 0x000fea0003800000 */
.L_x_10201:
        /* <DEDUP_REMOVED lines=9> */
.L_x_10197:
        /* <DEDUP_REMOVED lines=12> */
.L_x_10206:
[----:B------:R-:W-:Y:S02]  /*4140*/  IMAD.MOV.U32 R30, RZ, RZ, R0 ;  /* 0x000000ffff1e7224 */ /* 0x000fe400078e0000 */
.L_x_10207:
[----:B------:R-:W-:Y:S05]  /*4150*/  BSYNC B0 ;  /* 0x0000000000007941 */ /* 0x000fea0003800000 */
.L_x_10205:
        /* <DEDUP_REMOVED lines=16> */
.L_x_10211:
[----:B------:R-:W-:Y:S05]  /*4260*/  BSYNC B1 ;  /* 0x0000000000017941 */ /* 0x000fea0003800000 */
.L_x_10210:
        /* <DEDUP_REMOVED lines=43> */
.L_x_10209:
[----:B------:R-:W-:Y:S05]  /*4520*/  BSYNC B0 ;  /* 0x0000000000007941 */ /* 0x000fea0003800000 */
.L_x_10208:
        /* <DEDUP_REMOVED lines=12> */
.L_x_10212:
        /* <DEDUP_REMOVED lines=12> */
.L_x_10215:
[----:B------:R-:W-:Y:S02]  /*46b0*/  IMAD.MOV.U32 R18, RZ, RZ, R0 ;  /* 0x000000ffff127224 */ /* 0x000fe400078e0000 */
.L_x_10216:
[----:B------:R-:W-:Y:S05]  /*46c0*/  BSYNC B0 ;  /* 0x0000000000007941 */ /* 0x000fea0003800000 */
.L_x_10214:
        /* <DEDUP_REMOVED lines=16> */
.L_x_10220:
[----:B------:R-:W-:Y:S05]  /*47d0*/  BSYNC B1 ;  /* 0x0000000000017941 */ /* 0x000fea0003800000 */
.L_x_10219:
        /* <DEDUP_REMOVED lines=43> */
.L_x_10218:
[----:B------:R-:W-:Y:S05]  /*4a90*/  BSYNC B0 ;  /* 0x0000000000007941 */ /* 0x000fea0003800000 */
.L_x_10217:
        /* <DEDUP_REMOVED lines=9> */
.L_x_10213:
        /* <DEDUP_REMOVED lines=12> */
.L_x_10222:
[----:B------:R-:W-:Y:S02]  /*4bf0*/  IMAD.MOV.U32 R18, RZ, RZ, R0 ;  /* 0x000000ffff127224 */ /* 0x000fe400078e0000 */
.L_x_10223:
[----:B------:R-:W-:Y:S05]  /*4c00*/  BSYNC B0 ;  /* 0x0000000000007941 */ /* 0x000fea0003800000 */
.L_x_10221:
        /* <DEDUP_REMOVED lines=16> */
.L_x_10227:
[----:B------:R-:W-:Y:S05]  /*4d10*/  BSYNC B1 ;  /* 0x0000000000017941 */ /* 0x000fea0003800000 */
.L_x_10226:
        /* <DEDUP_REMOVED lines=43> */
.L_x_10225:
[----:B------:R-:W-:Y:S05]  /*4fd0*/  BSYNC B0 ;  /* 0x0000000000007941 */ /* 0x000fea0003800000 */
.L_x_10224:
        /* <DEDUP_REMOVED lines=9> */
[----:B------:R-:W-:Y:S02]  /*5070*/  IMAD.MOV.U32 R23, RZ, RZ, R22 ;  /* 0x000000ffff177224 */ /* 0x000fe400078e0016 */
[----:B------:R-:W-:Y:S01]  /*5080*/  FADD.FTZ R38, R46, R38 ;  /* 0x000000262e267221 */ /* 0x000fe20000010000 */
[----:B------:R-:W-:Y:S05]  /*5090*/  BRA `(.L_x_10229) ;  /* 0x0000054000007947 */ /* 0x000fea0003800000 */
.L_x_10228:
        /* <DEDUP_REMOVED lines=12> */
.L_x_10231:
[----:B------:R-:W-:Y:S02]  /*5160*/  IMAD.MOV.U32 R18, RZ, RZ, R0 ;  /* 0x000000ffff127224 */ /* 0x000fe400078e0000 */
.L_x_10232:
[----:B------:R-:W-:Y:S05]  /*5170*/  BSYNC B0 ;  /* 0x0000000000007941 */ /* 0x000fea0003800000 */
.L_x_10230:
        /* <DEDUP_REMOVED lines=16> */
.L_x_10236:
[----:B------:R-:W-:Y:S05]  /*5280*/  BSYNC B1 ;  /* 0x0000000000017941 */ /* 0x000fea0003800000 */
.L_x_10235:
        /* <DEDUP_REMOVED lines=43> */
.L_x_10234:
[----:B------:R-:W-:Y:S05]  /*5540*/  BSYNC B0 ;  /* 0x0000000000007941 */ /* 0x000fea0003800000 */
.L_x_10233:
        /* <DEDUP_REMOVED lines=9> */
.L_x_10229:
        /* <DEDUP_REMOVED lines=12> */
.L_x_10238:
[----:B------:R-:W-:Y:S02]  /*56a0*/  IMAD.MOV.U32 R18, RZ, RZ, R0 ;  /* 0x000000ffff127224 */ /* 0x000fe400078e0000 */
.L_x_10239:
[----:B------:R-:W-:Y:S05]  /*56b0*/  BSYNC B0 ;  /* 0x0000000000007941 */ /* 0x000fea0003800000 */
.L_x_10237:
        /* <DEDUP_REMOVED lines=16> */
.L_x_10243:
[----:B------:R-:W-:Y:S05]  /*57c0*/  BSYNC B1 ;  /* 0x0000000000017941 */ /* 0x000fea0003800000 */
.L_x_10242:
        /* <DEDUP_REMOVED lines=43> */
.L_x_10241:
[----:B------:R-:W-:Y:S05]  /*5a80*/  BSYNC B0 ;  /* 0x0000000000007941 */ /* 0x000fea0003800000 */
.L_x_10240:
        /* <DEDUP_REMOVED lines=12> */
.L_x_10244:
        /* <DEDUP_REMOVED lines=12> */
.L_x_10247:
[----:B------:R-:W-:Y:S02]  /*5c10*/  IMAD.MOV.U32 R28, RZ, RZ, R0 ;  /* 0x000000ffff1c7224 */ /* 0x000fe400078e0000 */
.L_x_10248:
[----:B------:R-:W-:Y:S05]  /*5c20*/  BSYNC B0 ;  /* 0x0000000000007941 */ /* 0x000fea0003800000 */
.L_x_10246:
        /* <DEDUP_REMOVED lines=18> */
.L_x_10252:
[----:B------:R-:W-:Y:S05]  /*5d50*/  BSYNC B1 ;  /* 0x0000000000017941 */ /* 0x000fea0003800000 */
.L_x_10251:
        /* <DEDUP_REMOVED lines=43> */
.L_x_10250:
[----:B------:R-:W-:Y:S05]  /*6010*/  BSYNC B0 ;  /* 0x0000000000007941 */ /* 0x000fea0003800000 */
.L_x_10249:
        /* <DEDUP_REMOVED lines=9> */
.L_x_10245:
[----:B------:R-:W-:Y:S01]  /*60b0*/  P2R R22, PR, RZ, 0x2 ;  /* 0x00000002ff167803 */ /* 0x000fe20000000000 */
[----:B------:R-:W-:Y:S01]  /*60c0*/  IMAD.MOV.U32 R97, RZ, RZ, 0x20 ;  /* 0x00000020ff617424 */ /* 0x000fe200078e00ff */
[----:B------:R-:W-:Y:S01]  /*60d0*/  ISETP.NE.AND P1, PT, R17, RZ, PT ;  /* 0x000000ff1100720c */ /* 0x000fe20003f25270 */
[----:B------:R-:W-:Y:S01]  /*60e0*/  IMAD.MOV.U32 R125, RZ, RZ, 0x8 ;  /* 0x00000008ff7d7424 */ /* 0x000fe200078e00ff */
[----:B------:R-:W-:Y:S02]  /*60f0*/  SEL R17, RZ, 0x10000, P4 ;  /* 0x00010000ff117807 */ /* 0x000fe40002000000 */
[----:B------:R-:W-:Y:S02]  /*6100*/  SEL R18, RZ, 0x100, P3 ;  /* 0x00000100ff127807 */ /* 0x000fe40001800000 */
[----:B------:R-:W-:Y:S02]  /*6110*/  SEL R19, RZ, 0x1000000, P5 ;  /* 0x01000000ff137807 */ /* 0x000fe40002800000 */
[----:B------:R-:W-:-:S02]  /*6120*/  ISETP.NE.AND P4, PT, R16, RZ, PT ;  /* 0x000000ff1000720c */ /* 0x000fc40003f85270 */
[----:B------:R-:W-:Y:S02]  /*6130*/  ISETP.NE.AND P3, PT, R21, RZ, PT ;  /* 0x000000ff1500720c */ /* 0x000fe40003f65270 */
[----:B------:R-:W-:Y:S02]  /*6140*/  ISETP.NE.AND P5, PT, R20, RZ, PT ;  /* 0x000000ff1400720c */ /* 0x000fe40003fa5270 */
[----:B------:R-:W-:Y:S02]  /*6150*/  SEL R20, RZ, 0x1, P1 ;  /* 0x00000001ff147807 */ /* 0x000fe40000800000 */
[----:B------:R-:W-:Y:S02]  /*6160*/  ISETP.NE.AND P1, PT, R22, RZ, PT ;  /* 0x000000ff1600720c */ /* 0x000fe40003f25270 */
[----:B------:R-:W-:Y:S01]  /*6170*/  SEL R22, RZ, 0x1, P3 ;  /* 0x00000001ff167807 */ /* 0x000fe20001800000 */
[----:B------:R-:W-:Y:S01]  /*6180*/  IMAD.WIDE.U32 R20, R20, 0x1000000, RZ ;  /* 0x0100000014147825 */ /* 0x000fe200078e00ff */
[----:B------:R-:W-:-:S02]  /*6190*/  SEL R16, RZ, 0x1, P4 ;  /* 0x00000001ff107807 */ /* 0x000fc40002000000 */
[----:B------:R-:W-:Y:S01]  /*61a0*/  LOP3.LUT R18, R18, R19, R17, 0xfe, !PT ;  /* 0x0000001312127212 */ /* 0x000fe200078efe11 */
[----:B------:R-:W-:Y:S01]  /*61b0*/  IMAD.WIDE.U32 R22, R22, 0x10000, RZ ;  /* 0x0001000016167825 */ /* 0x000fe200078e00ff */
[----:B------:R-:W-:Y:S02]  /*61c0*/  SEL R25, RZ, 0x1, P2 ;  /* 0x00000001ff197807 */ /* 0x000fe40001000000 */
[----:B------:R-:W-:Y:S01]  /*61d0*/  ISETP.NE.AND P6, PT, R86, RZ, PT ;  /* 0x000000ff5600720c */ /* 0x000fe20003fc5270 */
[----:B------:R-:W-:Y:S01]  /*61e0*/  IMAD.WIDE.U32 R16, R16, 0x100, RZ ;  /* 0x0000010010107825 */ /* 0x000fe200078e00ff */
[----:B------:R-:W-:Y:S02]  /*61f0*/  LOP3.LUT R25, R21, R18, R25, 0xfe, !PT ;  /* 0x0000001215197212 */ /* 0x000fe400078efe19 */
[----:B------:R-:W-:Y:S01]  /*6200*/  SEL R21, RZ, 0x1, P5 ;  /* 0x00000001ff157807 */ /* 0x000fe20002800000 */
[----:B------:R-:W-:Y:S01]  /*6210*/  IMAD.WIDE.U32 R18, R83, R97, c[0x0][0x188] ;  /* 0x0000620053127625 */ /* 0x000fe200078e0061 */
[----:B------:R-:W-:-:S02]  /*6220*/  LOP3.LUT R20, R16, R20, R22, 0xfe, !PT ;  /* 0x0000001410147212 */ /* 0x000fc400078efe16 */
[----:B------:R-:W-:Y:S01]  /*6230*/  LOP3.LUT R23, R17, R25, R23, 0xfe, !PT ;  /* 0x0000001911177212 */ /* 0x000fe200078efe17 */
[C---:B------:R-:W-:Y:S01]  /*6240*/  IMAD.WIDE.U32 R24, R83.reuse, R125, c[0x0][0x190] ;  /* 0x0000640053187625 */ /* 0x040fe200078e007d */
[----:B------:R-:W-:Y:S01]  /*6250*/  LOP3.LUT R22, R20, R21, RZ, 0xfc, !PT ;  /* 0x0000001514167212 */ /* 0x000fe200078efcff */
[----:B------:R-:W-:Y:S01]  /*6260*/  STG.E.128 [R18.64], R40 ;  /* 0x0000002812007986 */ /* 0x000fe2000c101d06 */
[----:B------:R-:W-:-:S03]  /*6270*/  IADD3 R73, R83, 0x100, RZ ;  /* 0x0000010053497810 */ /* 0x000fc60007ffe0ff */
[----:B------:R0:W-:Y:S02]  /*6280*/  STG.E.128 [R18.64+0x10], R36 ;  /* 0x0000102412007986 */ /* 0x0001e4000c101d06 */
[CC--:B------:R-:W-:Y:S02]  /*6290*/  @P6 IMAD.WIDE.U32 R16, R73.reuse, R96.reuse, c[0x0][0x178] ;  /* 0x00005e0049106625 */ /* 0x0c0fe400078e0060 */
[----:B------:R1:W-:Y:S02]  /*62a0*/  STG.E.64 [R24.64], R22 ;  /* 0x0000001618007986 */ /* 0x0003e4000c101b06 */
[----:B------:R-:W-:-:S04]  /*62b0*/  IMAD.WIDE.U32 R20, R73, R96, c[0x0][0x170] ;  /* 0x00005c0049147625 */ /* 0x000fc800078e0060 */
[----:B0-----:R-:W-:Y:S01]  /*62c0*/  @P0 IMAD.WIDE.U32 R18, R73, R97, c[0x0][0x180] ;  /* 0x0000600049120625 */ /* 0x001fe200078e0061 */
[----:B------:R-:W-:Y:S05]  /*62d0*/  @!P6 BRA `(.L_x_10253) ;  /* 0x000001300000e947 */ /* 0x000fea0003800000 */
[----:B-1----:R-:W-:Y:S01]  /*62e0*/  IMAD.U32 R22, R80, 0x10000, RZ ;  /* 0x0001000050167824 */ /* 0x002fe200078e00ff */
        /* <DEDUP_REMOVED lines=18> */
.L_x_10253:
[----:B-1----:R1:W5:Y:S04]  /*6410*/  @P6 LDG.E.128 R52, [R16.64] ;  /* 0x0000000610346981 */ /* 0x002368000c1e1d00 */
[----:B------:R1:W5:Y:S04]  /*6420*/  @P0 LDG.E.128 R48, [R18.64] ;  /* 0x0000000612300981 */ /* 0x000368000c1e1d00 */
[----:B------:R1:W5:Y:S04]  /*6430*/  @P0 LDG.E.128 R44, [R18.64+0x10] ;  /* 0x00001006122c0981 */ /* 0x000368000c1e1d00 */
        /* <DEDUP_REMOVED lines=13> */
.L_x_10255:
[----:B-1----:R-:W-:Y:S02]  /*6510*/  IMAD.MOV.U32 R28, RZ, RZ, R0 ;  /* 0x000000ffff1c7224 */ /* 0x002fe400078e0000 */
.L_x_10256:
[----:B------:R-:W-:Y:S05]  /*6520*/  BSYNC B0 ;  /* 0x0000000000007941 */ /* 0x000fea0003800000 */
.L_x_10254:
        /* <DEDUP_REMOVED lines=16> */
.L_x_10260:
[----:B------:R-:W-:Y:S05]  /*6630*/  BSYNC B1 ;  /* 0x0000000000017941 */ /* 0x000fea0003800000 */
.L_x_10259:
        /* <DEDUP_REMOVED lines=43> */
.L_x_10258:
[----:B------:R-:W-:Y:S05]  /*68f0*/  BSYNC B0 ;  /* 0x0000000000007941 */ /* 0x000fea0003800000 */
.L_x_10257:
        /* <DEDUP_REMOVED lines=13> */
.L_x_10261:
        /* <DEDUP_REMOVED lines=12> */
.L_x_10264:
[----:B------:R-:W-:Y:S02]  /*6a90*/  IMAD.MOV.U32 R14, RZ, RZ, R0 ;  /* 0x000000ffff0e7224 */ /* 0x000fe400078e0000 */
.L_x_10265:
[----:B------:R-:W-:Y:S05]  /*6aa0*/  BSYNC B0 ;  /* 0x0000000000007941 */ /* 0x000fea0003800000 */
.L_x_10263:
        /* <DEDUP_REMOVED lines=16> */
.L_x_10269:
[----:B------:R-:W-:Y:S05]  /*6bb0*/  BSYNC B1 ;  /* 0x0000000000017941 */ /* 0x000fea0003800000 */
.L_x_10268:
        /* <DEDUP_REMOVED lines=43> */
.L_x_10267:
[----:B------:R-:W-:Y:S05]  /*6e70*/  BSYNC B0 ;  /* 0x0000000000007941 */ /* 0x000fea0003800000 */
.L_x_10266:
        /* <DEDUP_REMOVED lines=8> */
[----:B------:R-:W-:-:S04]  /*6f00*/  FADD.FTZ R32, R32, R25 ;  /* 0x0000001920207221 */ /* 0x000fc80000010000 */
[----:B------:R-:W-:Y:S02]  /*6f10*/  @P0 FADD.FTZ R32, R48, R32 ;  /* 0x0000002030200221 */ /* 0x000fe40000010000 */
.L_x_10262:
        /* <DEDUP_REMOVED lines=12> */
.L_x_10271:
[----:B------:R-:W-:Y:S02]  /*6fe0*/  IMAD.MOV.U32 R21, RZ, RZ, R0 ;  /* 0x000000ffff157224 */ /* 0x000fe400078e0000 */
.L_x_10272:
[----:B------:R-:W-:Y:S05]  /*6ff0*/  BSYNC B0 ;  /* 0x0000000000007941 */ /* 0x000fea0003800000 */
.L_x_10270:
        /* <DEDUP_REMOVED lines=16> */
.L_x_10276:
[----:B------:R-:W-:Y:S05]  /*7100*/  BSYNC B1 ;  /* 0x0000000000017941 */ /* 0x000fea0003800000 */
.L_x_10275:
        /* <DEDUP_REMOVED lines=43> */
.L_x_10274:
[----:B------:R-:W-:Y:S05]  /*73c0*/  BSYNC B0 ;  /* 0x0000000000007941 */ /* 0x000fea0003800000 */
.L_x_10273:
        /* <DEDUP_REMOVED lines=13> */
.L_x_10277:
        /* <DEDUP_REMOVED lines=12> */
.L_x_10280:
[----:B------:R-:W-:Y:S02]  /*7560*/  IMAD.MOV.U32 R15, RZ, RZ, R0 ;  /* 0x000000ffff0f7224 */ /* 0x000fe400078e0000 */
.L_x_10281:
[----:B------:R-:W-:Y:S05]  /*7570*/  BSYNC B0 ;  /* 0x0000000000007941 */ /* 0x000fea0003800000 */
.L_x_10279:
        /* <DEDUP_REMOVED lines=16> */
.L_x_10285:
[----:B------:R-:W-:Y:S05]  /*7680*/  BSYNC B1 ;  /* 0x0000000000017941 */ /* 0x000fea0003800000 */
.L_x_10284:
        /* <DEDUP_REMOVED lines=43> */
.L_x_10283:
[----:B------:R-:W-:Y:S05]  /*7940*/  BSYNC B0 ;  /* 0x0000000000007941 */ /* 0x000fea0003800000 */
.L_x_10282:
        /* <DEDUP_REMOVED lines=10> */
.L_x_10278:
        /* <DEDUP_REMOVED lines=12> */
.L_x_10287:
[----:B------:R-:W-:Y:S02]  /*7ab0*/  IMAD.MOV.U32 R21, RZ, RZ, R0 ;  /* 0x000000ffff157224 */ /* 0x000fe400078e0000 */
.L_x_10288:
[----:B------:R-:W-:Y:S05]  /*7ac0*/  BSYNC B0 ;  /* 0x0000000000007941 */ /* 0x000fea0003800000 */
.L_x_10286:
        /* <DEDUP_REMOVED lines=16> */
.L_x_10292:
[----:B------:R-:W-:Y:S05]  /*7bd0*/  BSYNC B1 ;  /* 0x0000000000017941 */ /* 0x000fea0003800000 */
.L_x_10291:
        /* <DEDUP_REMOVED lines=43> */
.L_x_10290:
[----:B------:R-:W-:Y:S05]  /*7e90*/  BSYNC B0 ;  /* 0x0000000000007941 */ /* 0x000fea0003800000 */
.L_x_10289:
        /* <DEDUP_REMOVED lines=13> */
.L_x_10293:
        /* <DEDUP_REMOVED lines=12> */
.L_x_10296:
[----:B------:R-:W-:Y:S02]  /*8030*/  IMAD.MOV.U32 R30, RZ, RZ, R0 ;  /* 0x000000ffff1e7224 */ /* 0x000fe400078e0000 */
.L_x_10297:
[----:B------:R-:W-:Y:S05]  /*8040*/  BSYNC B0 ;  /* 0x0000000000007941 */ /* 0x000fea0003800000 */
.L_x_10295:
        /* <DEDUP_REMOVED lines=16> */
.L_x_10301:
[----:B------:R-:W-:Y:S05]  /*8150*/  BSYNC B1 ;  /* 0x0000000000017941 */ /* 0x000fea0003800000 */
.L_x_10300:
        /* <DEDUP_REMOVED lines=43> */
.L_x_10299:
[----:B------:R-:W-:Y:S05]  /*8410*/  BSYNC B0 ;  /* 0x0000000000007941 */ /* 0x000fea0003800000 */
.L_x_10298:
        /* <DEDUP_REMOVED lines=9> */
.L_x_10294:
        /* <DEDUP_REMOVED lines=12> */
.L_x_10303:
[----:B------:R-:W-:Y:S02]  /*8570*/  IMAD.MOV.U32 R30, RZ, RZ, R0 ;  /* 0x000000ffff1e7224 */ /* 0x000fe400078e0000 */
.L_x_10304:
[----:B------:R-:W-:Y:S05]  /*8580*/  BSYNC B0 ;  /* 0x0000000000007941 */ /* 0x000fea0003800000 */
.L_x_10302:
        /* <DEDUP_REMOVED lines=16> */
.L_x_10308:
[----:B------:R-:W-:Y:S05]  /*8690*/  BSYNC B1 ;  /* 0x0000000000017941 */ /* 0x000fea0003800000 */
.L_x_10307:
        /* <DEDUP_REMOVED lines=43> */
.L_x_10306:
[----:B------:R-:W-:Y:S05]  /*8950*/  BSYNC B0 ;  /* 0x0000000000007941 */ /* 0x000fea0003800000 */
.L_x_10305:
        /* <DEDUP_REMOVED lines=13> */
.L_x_10309:
        /* <DEDUP_REMOVED lines=12> */
.L_x_10312:
[----:B------:R-:W-:Y:S02]  /*8af0*/  IMAD.MOV.U32 R30, RZ, RZ, R0 ;  /* 0x000000ffff1e7224 */ /* 0x000fe400078e0000 */
.L_x_10313:
[----:B------:R-:W-:Y:S05]  /*8b00*/  BSYNC B0 ;  /* 0x0000000000007941 */ /* 0x000fea0003800000 */
.L_x_10311:
        /* <DEDUP_REMOVED lines=16> */
.L_x_10317:
[----:B------:R-:W-:Y:S05]  /*8c10*/  BSYNC B1 ;  /* 0x0000000000017941 */ /* 0x000fea0003800000 */
.L_x_10316:
        /* <DEDUP_REMOVED lines=43> */
.L_x_10315:
[----:B------:R-:W-:Y:S05]  /*8ed0*/  BSYNC B0 ;  /* 0x0000000000007941 */ /* 0x000fea0003800000 */
.L_x_10314:
        /* <DEDUP_REMOVED lines=9> */
.L_x_10310:
        /* <DEDUP_REMOVED lines=12> */
.L_x_10319:
[----:B------:R-:W-:Y:S02]  /*9030*/  IMAD.MOV.U32 R30, RZ, RZ, R0 ;  /* 0x000000ffff1e7224 */ /* 0x000fe400078e0000 */
.L_x_10320:
[----:B------:R-:W-:Y:S05]  /*9040*/  BSYNC B0 ;  /* 0x0000000000007941 */ /* 0x000fea0003800000 */
.L_x_10318:
        /* <DEDUP_REMOVED lines=16> */
.L_x_10324:
[----:B------:R-:W-:Y:S05]  /*9150*/  BSYNC B1 ;  /* 0x0000000000017941 */ /* 0x000fea0003800000 */
.L_x_10323:
        /* <DEDUP_REMOVED lines=43> */
.L_x_10322:
[----:B------:R-:W-:Y:S05]  /*9410*/  BSYNC B0 ;  /* 0x0000000000007941 */ /* 0x000fea0003800000 */
.L_x_10321:
        /* <DEDUP_REMOVED lines=12> */
.L_x_10325:
        /* <DEDUP_REMOVED lines=12> */
.L_x_10328:
[----:B------:R-:W-:Y:S02]  /*95a0*/  IMAD.MOV.U32 R29, RZ, RZ, R0 ;  /* 0x000000ffff1d7224 */ /* 0x000fe400078e0000 */
.L_x_10329:
[----:B------:R-:W-:Y:S05]  /*95b0*/  BSYNC B0 ;  /* 0x0000000000007941 */ /* 0x000fea0003800000 */
.L_x_10327:
        /* <DEDUP_REMOVED lines=16> */
.L_x_10333:
[----:B------:R-:W-:Y:S05]  /*96c0*/  BSYNC B1 ;  /* 0x0000000000017941 */ /* 0x000fea0003800000 */
.L_x_10332:
        /* <DEDUP_REMOVED lines=43> */
.L_x_10331:
[----:B------:R-:W-:Y:S05]  /*9980*/  BSYNC B0 ;  /* 0x0000000000007941 */ /* 0x000fea0003800000 */
.L_x_10330:
        /* <DEDUP_REMOVED lines=9> */
.L_x_10326:
        /* <DEDUP_REMOVED lines=12> */
.L_x_10335:
[----:B------:R-:W-:Y:S02]  /*9ae0*/  IMAD.MOV.U32 R29, RZ, RZ, R0 ;  /* 0x000000ffff1d7224 */ /* 0x000fe400078e0000 */
.L_x_10336:
[----:B------:R-:W-:Y:S05]  /*9af0*/  BSYNC B0 ;  /* 0x0000000000007941 */ /* 0x000fea0003800000 */
.L_x_10334:
        /* <DEDUP_REMOVED lines=16> */
.L_x_10340:
[----:B------:R-:W-:Y:S05]  /*9c00*/  BSYNC B1 ;  /* 0x0000000000017941 */ /* 0x000fea0003800000 */
.L_x_10339:
        /* <DEDUP_REMOVED lines=43> */
.L_x_10338:
[----:B------:R-:W-:Y:S05]  /*9ec0*/  BSYNC B0 ;  /* 0x0000000000007941 */ /* 0x000fea0003800000 */
.L_x_10337:
        /* <DEDUP_REMOVED lines=12> */
.L_x_10341:
        /* <DEDUP_REMOVED lines=12> */
.L_x_10344:
[----:B------:R-:W-:Y:S02]  /*a050*/  IMAD.MOV.U32 R18, RZ, RZ, R0 ;  /* 0x000000ffff127224 */ /* 0x000fe400078e0000 */
.L_x_10345:
[----:B------:R-:W-:Y:S05]  /*a060*/  BSYNC B0 ;  /* 0x0000000000007941 */ /* 0x000fea0003800000 */
.L_x_10343:
        /* <DEDUP_REMOVED lines=16> */
.L_x_10349:
[----:B------:R-:W-:Y:S05]  /*a170*/  BSYNC B1 ;  /* 0x0000000000017941 */ /* 0x000fea0003800000 */
.L_x_10348:
        /* <DEDUP_REMOVED lines=43> */
.L_x_10347:
[----:B------:R-:W-:Y:S05]  /*a430*/  BSYNC B0 ;  /* 0x0000000000007941 */ /* 0x000fea0003800000 */
.L_x_10346:
        /* <DEDUP_REMOVED lines=9> */
.L_x_10342:
        /* <DEDUP_REMOVED lines=12> */
.L_x_10351:
[----:B------:R-:W-:Y:S02]  /*a590*/  IMAD.MOV.U32 R18, RZ, RZ, R0 ;  /* 0x000000ffff127224 */ /* 0x000fe400078e0000 */
.L_x_10352:
[----:B------:R-:W-:Y:S05]  /*a5a0*/  BSYNC B0 ;  /* 0x0000000000007941 */ /* 0x000fea0003800000 */
.L_x_10350:
        /* <DEDUP_REMOVED lines=16> */
.L_x_10356:
[----:B------:R-:W-:Y:S05]  /*a6b0*/  BSYNC B1 ;  /* 0x0000000000017941 */ /* 0x000fea0003800000 */
.L_x_10355:
        /* <DEDUP_REMOVED lines=43> */
.L_x_10354:
[----:B------:R-:W-:Y:S05]  /*a970*/  BSYNC B0 ;  /* 0x0000000000007941 */ /* 0x000fea0003800000 */
.L_x_10353:
        /* <DEDUP_REMOVED lines=12> */
.L_x_10357:
        /* <DEDUP_REMOVED lines=12> */
.L_x_10360:
[----:B------:R-:W-:Y:S02]  /*ab00*/  IMAD.MOV.U32 R18, RZ, RZ, R0 ;  /* 0x000000ffff127224 */ /* 0x000fe400078e0000 */
.L_x_10361:
[----:B------:R-:W-:Y:S05]  /*ab10*/  BSYNC B0 ;  /* 0x0000000000007941 */ /* 0x000fea0003800000 */
.L_x_10359:
        /* <DEDUP_REMOVED lines=16> */
.L_x_10365:
[----:B------:R-:W-:Y:S05]  /*ac20*/  BSYNC B1 ;  /* 0x0000000000017941 */ /* 0x000fea0003800000 */
.L_x_10364:
        /* <DEDUP_REMOVED lines=43> */
.L_x_10363:
[----:B------:R-:W-:Y:S05]  /*aee0*/  BSYNC B0 ;  /* 0x0000000000007941 */ /* 0x000fea0003800000 */
.L_x_10362:
        /* <DEDUP_REMOVED lines=9> */
.L_x_10358:
        /* <DEDUP_REMOVED lines=12> */
.L_x_10367:
[----:B------:R-:W-:Y:S02]  /*b040*/  IMAD.MOV.U32 R18, RZ, RZ, R0 ;  /* 0x000000ffff127224 */ /* 0x000fe400078e0000 */
.L_x_10368:
[----:B------:R-:W-:Y:S05]  /*b050*/  BSYNC B0 ;  /* 0x0000000000007941 */ /* 0x000fea0003800000 */
.L_x_10366:
        /* <DEDUP_REMOVED lines=16> */
.L_x_10372:
[----:B------:R-:W-:Y:S05]  /*b160*/  BSYNC B1 ;  /* 0x0000000000017941 */ /* 0x000fea0003800000 */
.L_x_10371:
        /* <DEDUP_REMOVED lines=42> */
[----:B------:R-:W-:-:S06]  /*b410*/  HFMA2.MMA R22, -RZ, RZ, 0, 0 ;  /* 0x00000000ff167435 */ /* 0x000fcc00000001ff */
.L_x_10370:
[----:B------:R-:W-:Y:S05]  /*b420*/  BSYNC B0 ;  /* 0x0000000000007941 */ /* 0x000fea0003800000 */
.L_x_10369:
        /* <DEDUP_REMOVED lines=12> */
.L_x_10373:
        /* <DEDUP_REMOVED lines=12> */
.L_x_10376:
[----:B------:R-:W-:Y:S02]  /*b5b0*/  IMAD.MOV.U32 R72, RZ, RZ, R0 ;  /* 0x000000ffff487224 */ /* 0x000fe400078e0000 */
.L_x_10377:
[----:B------:R-:W-:Y:S05]  /*b5c0*/  BSYNC B0 ;  /* 0x0000000000007941 */ /* 0x000fea0003800000 */
.L_x_10375:
        /* <DEDUP_REMOVED lines=18> */
.L_x_10381:
[----:B------:R-:W-:Y:S05]  /*b6f0*/  BSYNC B1 ;  /* 0x0000000000017941 */ /* 0x000fea0003800000 */
.L_x_10380:
        /* <DEDUP_REMOVED lines=43> */
.L_x_10379:
[----:B------:R-:W-:Y:S05]  /*b9b0*/  BSYNC B0 ;  /* 0x0000000000007941 */ /* 0x000fea0003800000 */
.L_x_10378:
        /* <DEDUP_REMOVED lines=9> */
.L_x_10374:
[----:B------:R-:W-:Y:S02]  /*ba50*/  P2R R19, PR, RZ, 0x2 ;  /* 0x00000002ff137803 */ /* 0x000fe40000000000 */
[----:B------:R-:W-:Y:S02]  /*ba60*/  ISETP.NE.AND P1, PT, R17, RZ, PT ;  /* 0x000000ff1100720c */ /* 0x000fe40003f25270 */
[----:B------:R-:W-:Y:S02]  /*ba70*/  SEL R17, RZ, 0x10000, P4 ;  /* 0x00010000ff117807 */ /* 0x000fe40002000000 */
[----:B------:R-:W-:Y:S02]  /*ba80*/  SEL R24, RZ, 0x100, P3 ;  /* 0x00000100ff187807 */ /* 0x000fe40001800000 */
[----:B------:R-:W-:Y:S02]  /*ba90*/  ISETP.NE.AND P4, PT, R16, RZ, PT ;  /* 0x000000ff1000720c */ /* 0x000fe40003f85270 */
[----:B------:R-:W-:-:S02]  /*baa0*/  ISETP.NE.AND P3, PT, R21, RZ, PT ;  /* 0x000000ff1500720c */ /* 0x000fc40003f65270 */
[----:B------:R-:W-:Y:S02]  /*bab0*/  SEL R18, RZ, 0x1000000, P5 ;  /* 0x01000000ff127807 */ /* 0x000fe40002800000 */
[----:B------:R-:W-:Y:S02]  /*bac0*/  ISETP.NE.AND P5, PT, R20, RZ, PT ;  /* 0x000000ff1400720c */ /* 0x000fe40003fa5270 */
[----:B------:R-:W-:Y:S02]  /*bad0*/  SEL R20, RZ, 0x1, P1 ;  /* 0x00000001ff147807 */ /* 0x000fe40000800000 */
[----:B------:R-:W-:Y:S02]  /*bae0*/  SEL R22, RZ, 0x1, P3 ;  /* 0x00000001ff167807 */ /* 0x000fe40001800000 */
[----:B------:R-:W-:Y:S01]  /*baf0*/  SEL R16, RZ, 0x1, P4 ;  /* 0x00000001ff107807 */ /* 0x000fe20002000000 */
[----:B------:R-:W-:Y:S01]  /*bb00*/  IMAD.WIDE.U32 R20, R20, 0x1000000, RZ ;  /* 0x0100000014147825 */ /* 0x000fe200078e00ff */
[----:B------:R-:W-:-:S02]  /*bb10*/  LOP3.LUT R24, R24, R18, R17, 0xfe, !PT ;  /* 0x0000001218187212 */ /* 0x000fc400078efe11 */
[----:B------:R-:W-:Y:S01]  /*bb20*/  SEL R25, RZ, 0x1, P2 ;  /* 0x00000001ff197807 */ /* 0x000fe20001000000 */
[----:B------:R-:W-:Y:S01]  /*bb30*/  IMAD.WIDE.U32 R22, R22, 0x10000, RZ ;  /* 0x0001000016167825 */ /* 0x000fe200078e00ff */
[----:B------:R-:W-:Y:S02]  /*bb40*/  ISETP.NE.AND P1, PT, R19, RZ, PT ;  /* 0x000000ff1300720c */ /* 0x000fe40003f25270 */
[----:B------:R-:W-:Y:S01]  /*bb50*/  LOP3.LUT R25, R21, R24, R25, 0xfe, !PT ;  /* 0x0000001815197212 */ /* 0x000fe200078efe19 */
[----:B------:R-:W-:Y:S01]  /*bb60*/  IMAD.WIDE.U32 R16, R16, 0x100, RZ ;  /* 0x0000010010107825 */ /* 0x000fe200078e00ff */
[----:B------:R-:W-:Y:S02]  /*bb70*/  SEL R21, RZ, 0x1, P5 ;  /* 0x00000001ff157807 */ /* 0x000fe40002800000 */
[----:B------:R-:W-:Y:S01]  /*bb80*/  ISETP.NE.AND P6, PT, R86, RZ, PT ;  /* 0x000000ff5600720c */ /* 0x000fe20003fc5270 */
[----:B------:R-:W-:Y:S01]  /*bb90*/  IMAD.WIDE.U32 R18, R73, R97, c[0x0][0x188] ;  /* 0x0000620049127625 */ /* 0x000fe200078e0061 */
[----:B------:R-:W-:-:S02]  /*bba0*/  LOP3.LUT R20, R16, R20, R22, 0xfe, !PT ;  /* 0x0000001410147212 */ /* 0x000fc400078efe16 */
[----:B------:R-:W-:Y:S01]  /*bbb0*/  LOP3.LUT R23, R17, R25, R23, 0xfe, !PT ;  /* 0x0000001911177212 */ /* 0x000fe200078efe17 */
[----:B------:R-:W-:Y:S01]  /*bbc0*/  IMAD.WIDE.U32 R24, R73, R125, c[0x0][0x190] ;  /* 0x0000640049187625 */ /* 0x000fe200078e007d */
        /* <DEDUP_REMOVED lines=16> */
[----:B------:R-:W-:Y:S02]  /*bcd0*/  LOP3.LUT R25, R22, 0xff00, R25, 0xf8, !PT ;  /* 0x0000ff0016197812 */ /* 0x000fe400078ef819 */
[----:B------:R-:W-:Y:S01]  /*bce0*/  LOP3.LUT R26, R15, 0xff, RZ, 0xc0, !PT ;  /* 0x000000ff0f1a7812 */ /* 0x000fe200078ec0ff */
[----:B------:R-:W-:Y:S01]  /*bcf0*/  IMAD.WIDE.U32 R22, R23, 0x1000000, RZ ;  /* 0x0100000017167825 */ /* 0x000fe200078e00ff */
[----:B------:R-:W-:-:S03]  /*bd00*/  LOP3.LUT R75, R25, 0xff, R78, 0xf8, !PT ;  /* 0x000000ff194b7812 */ /* 0x000fc600078ef84e */
[----:B------:R-:W-:-:S04]  /*bd10*/  IMAD.WIDE.U32 R24, R24, 0x10000, RZ ;  /* 0x0001000018187825 */ /* 0x000fc800078e00ff */
[----:B------:R-:W-:Y:S01]  /*bd20*/  IMAD.WIDE.U32 R26, R26, 0x100, RZ ;  /* 0x000001001a1a7825 */ /* 0x000fe200078e00ff */
[----:B------:R-:W-:-:S04]  /*bd30*/  LOP3.LUT R75, R25, R75, R23, 0xfe, !PT ;  /* 0x0000004b194b7212 */ /* 0x000fc800078efe17 */
[----:B------:R-:W-:Y:S01]  /*bd40*/  LOP3.LUT R23, R26, R22, R24, 0xfe, !PT ;  /* 0x000000161a177212 */ /* 0x000fe200078efe18 */
[----:B------:R-:W-:-:S03]  /*bd50*/  IMAD.WIDE.U32 R24, R73, R125, c[0x0][0x198] ;  /* 0x0000660049187625 */ /* 0x000fc600078e007d */
[----:B------:R-:W-:Y:S02]  /*bd60*/  LOP3.LUT R22, R23, 0xff, R14, 0xf8, !PT ;  /* 0x000000ff17167812 */ /* 0x000fe400078ef80e */
[----:B------:R-:W-:-:S05]  /*bd70*/  LOP3.LUT R23, R75, R27, RZ, 0xfc, !PT ;  /* 0x0000001b4b177212 */ /* 0x000fca00078efcff */
[----:B------:R0:W-:Y:S02]  /*bd80*/  STG.E.64 [R24.64], R22 ;  /* 0x0000001618007986 */ /* 0x0001e4000c101b06 */
.L_x_10382:
        /* <DEDUP_REMOVED lines=16> */
.L_x_10384:
[----:B-1----:R-:W-:Y:S02]  /*be90*/  IMAD.MOV.U32 R73, RZ, RZ, R0 ;  /* 0x000000ffff497224 */ /* 0x002fe400078e0000 */
.L_x_10385:
[----:B------:R-:W-:Y:S05]  /*bea0*/  BSYNC B0 ;  /* 0x0000000000007941 */ /* 0x000fea0003800000 */
.L_x_10383:
        /* <DEDUP_REMOVED lines=16> */
.L_x_10389:
[----:B------:R-:W-:Y:S05]  /*bfb0*/  BSYNC B1 ;  /* 0x0000000000017941 */ /* 0x000fea0003800000 */
.L_x_10388:
        /* <DEDUP_REMOVED lines=39> */
[----:B------:R-:W-:Y:S02]  /*c230*/  MOV R0, R22 ;  /* 0x0000001600007202 */ /* 0x000fe40000000f00 */
[----:B------:R-:W-:Y:S01]  /*c240*/  LOP3.LUT R2, R23, UR25, R24, 0x96, !PT ;  /* 0x0000001917027c12 */ /* 0x000fe2000f8e9618 */
[----:B------:R-:W-:Y:S01]  /*c250*/  IMAD.MOV.U32 R22, RZ, RZ, RZ ;  /* 0x000000ffff167224 */ /* 0x000fe200078e00ff */
[----:B------:R-:W-:Y:S02]  /*c260*/  LOP3.LUT R82, R93, UR26, R20, 0x96, !PT ;  /* 0x0000001a5d527c12 */ /* 0x000fe4000f8e9614 */
.L_x_10387:
[----:B------:R-:W-:Y:S05]  /*c270*/  BSYNC B0 ;  /* 0x0000000000007941 */ /* 0x000fea0003800000 */
.L_x_10386:
        /* <DEDUP_REMOVED lines=13> */
.L_x_10390:
        /* <DEDUP_REMOVED lines=12> */
.L_x_10393:
[----:B------:R-:W-:Y:S02]  /*c410*/  IMAD.MOV.U32 R14, RZ, RZ, R0 ;  /* 0x000000ffff0e7224 */ /* 0x000fe400078e0000 */
.L_x_10394:
[----:B------:R-:W-:Y:S05]  /*c420*/  BSYNC B0 ;  /* 0x0000000000007941 */ /* 0x000fea0003800000 */
.L_x_10392:
        /* <DEDUP_REMOVED lines=16> */
.L_x_10398:
[----:B------:R-:W-:Y:S05]  /*c530*/  BSYNC B1 ;  /* 0x0000000000017941 */ /* 0x000fea0003800000 */
.L_x_10397:
        /* <DEDUP_REMOVED lines=43> */
.L_x_10396:
[----:B------:R-:W-:Y:S05]  /*c7f0*/  BSYNC B0 ;  /* 0x0000000000007941 */ /* 0x000fea0003800000 */
.L_x_10395:
        /* <DEDUP_REMOVED lines=10> */
.L_x_10391:
        /* <DEDUP_REMOVED lines=12> */
.L_x_10400:
[----:B------:R-:W-:Y:S02]  /*c960*/  IMAD.MOV.U32 R25, RZ, RZ, R0 ;  /* 0x000000ffff197224 */ /* 0x000fe400078e0000 */
.L_x_10401:
[----:B------:R-:W-:Y:S05]  /*c970*/  BSYNC B0 ;  /* 0x0000000000007941 */ /* 0x000fea0003800000 */
.L_x_10399:
        /* <DEDUP_REMOVED lines=16> */
.L_x_10405:
[----:B------:R-:W-:Y:S05]  /*ca80*/  BSYNC B1 ;  /* 0x0000000000017941 */ /* 0x000fea0003800000 */
.L_x_10404:
        /* <DEDUP_REMOVED lines=43> */
.L_x_10403:
[----:B------:R-:W-:Y:S05]  /*cd40*/  BSYNC B0 ;  /* 0x0000000000007941 */ /* 0x000fea0003800000 */
.L_x_10402:
        /* <DEDUP_REMOVED lines=13> */
.L_x_10406:
        /* <DEDUP_REMOVED lines=12> */
.L_x_10409:
[----:B------:R-:W-:Y:S02]  /*cee0*/  IMAD.MOV.U32 R15, RZ, RZ, R0 ;  /* 0x000000ffff0f7224 */ /* 0x000fe400078e0000 */
.L_x_10410:
[----:B------:R-:W-:Y:S05]  /*cef0*/  BSYNC B0 ;  /* 0x0000000000007941 */ /* 0x000fea0003800000 */
.L_x_10408:
        /* <DEDUP_REMOVED lines=16> */
.L_x_10414:
[----:B------:R-:W-:Y:S05]  /*d000*/  BSYNC B1 ;  /* 0x0000000000017941 */ /* 0x000fea0003800000 */
.L_x_10413:
        /* <DEDUP_REMOVED lines=43> */
.L_x_10412:
[----:B------:R-:W-:Y:S05]  /*d2c0*/  BSYNC B0 ;  /* 0x0000000000007941 */ /* 0x000fea0003800000 */
.L_x_10411:
        /* <DEDUP_REMOVED lines=10> */
.L_x_10407:
        /* <DEDUP_REMOVED lines=12> */
.L_x_10416:
[----:B------:R-:W-:Y:S02]  /*d430*/  IMAD.MOV.U32 R84, RZ, RZ, R0 ;  /* 0x000000ffff547224 */ /* 0x000fe400078e0000 */
.L_x_10417:
[----:B------:R-:W-:Y:S05]  /*d440*/  BSYNC B0 ;  /* 0x0000000000007941 */ /* 0x000fea0003800000 */
.L_x_10415:
        /* <DEDUP_REMOVED lines=16> */
.L_x_10421:
[----:B------:R-:W-:Y:S05]  /*d550*/  BSYNC B1 ;  /* 0x0000000000017941 */ /* 0x000fea0003800000 */
.L_x_10420:
        /* <DEDUP_REMOVED lines=43> */
.L_x_10419:
[----:B------:R-:W-:Y:S05]  /*d810*/  BSYNC B0 ;  /* 0x0000000000007941 */ /* 0x000fea0003800000 */
.L_x_10418:
        /* <DEDUP_REMOVED lines=13> */
.L_x_10422:
        /* <DEDUP_REMOVED lines=12> */
.L_x_10425:
[----:B------:R-:W-:Y:S02]  /*d9b0*/  IMAD.MOV.U32 R27, RZ, RZ, R0 ;  /* 0x000000ffff1b7224 */ /* 0x000fe400078e0000 */
.L_x_10426:
[----:B------:R-:W-:Y:S05]  /*d9c0*/  BSYNC B0 ;  /* 0x0000000000007941 */ /* 0x000fea0003800000 */
.L_x_10424:
        /* <DEDUP_REMOVED lines=16> */
.L_x_10430:
[----:B------:R-:W-:Y:S05]  /*dad0*/  BSYNC B1 ;  /* 0x0000000000017941 */ /* 0x000fea0003800000 */
.L_x_10429:
        /* <DEDUP_REMOVED lines=43> */
.L_x_10428:
[----:B------:R-:W-:Y:S05]  /*dd90*/  BSYNC B0 ;  /* 0x0000000000007941 */ /* 0x000fea0003800000 */
.L_x_10427:
        /* <DEDUP_REMOVED lines=9> */
.L_x_10423:
        /* <DEDUP_REMOVED lines=12> */
.L_x_10432:
[----:B------:R-:W-:Y:S02]  /*def0*/  IMAD.MOV.U32 R27, RZ, RZ, R0 ;  /* 0x000000ffff1b7224 */ /* 0x000fe400078e0000 */
.L_x_10433:
[----:B------:R-:W-:Y:S05]  /*df00*/  BSYNC B0 ;  /* 0x0000000000007941 */ /* 0x000fea0003800000 */
.L_x_10431:
        /* <DEDUP_REMOVED lines=16> */
.L_x_10437:
[----:B------:R-:W-:Y:S05]  /*e010*/  BSYNC B1 ;  /* 0x0000000000017941 */ /* 0x000fea0003800000 */
.L_x_10436:
        /* <DEDUP_REMOVED lines=43> */
.L_x_10435:
[----:B------:R-:W-:Y:S05]  /*e2d0*/  BSYNC B0 ;  /* 0x0000000000007941 */ /* 0x000fea0003800000 */
.L_x_10434:
        /* <DEDUP_REMOVED lines=13> */
.L_x_10438:
        /* <DEDUP_REMOVED lines=12> */
.L_x_10441:
[----:B------:R-:W-:Y:S02]  /*e470*/  IMAD.MOV.U32 R75, RZ, RZ, R0 ;  /* 0x000000ffff4b7224 */ /* 0x000fe400078e0000 */
.L_x_10442:
[----:B------:R-:W-:Y:S05]  /*e480*/  BSYNC B0 ;  /* 0x0000000000007941 */ /* 0x000fea0003800000 */
.L_x_10440:
        /* <DEDUP_REMOVED lines=16> */
.L_x_10446:
[----:B------:R-:W-:Y:S05]  /*e590*/  BSYNC B1 ;  /* 0x0000000000017941 */ /* 0x000fea0003800000 */
.L_x_10445:
        /* <DEDUP_REMOVED lines=43> */
.L_x_10444:
[----:B------:R-:W-:Y:S05]  /*e850*/  BSYNC B0 ;  /* 0x0000000000007941 */ /* 0x000fea0003800000 */
.L_x_10443:
        /* <DEDUP_REMOVED lines=9> */
.L_x_10439:
        /* <DEDUP_REMOVED lines=12> */
.L_x_10448:
[----:B------:R-:W-:Y:S02]  /*e9b0*/  IMAD.MOV.U32 R75, RZ, RZ, R0 ;  /* 0x000000ffff4b7224 */ /* 0x000fe400078e0000 */
.L_x_10449:
[----:B------:R-:W-:Y:S05]  /*e9c0*/  BSYNC B0 ;  /* 0x0000000000007941 */ /* 0x000fea0003800000 */
.L_x_10447:
        /* <DEDUP_REMOVED lines=16> */
.L_x_10453:
[----:B------:R-:W-:Y:S05]  /*ead0*/  BSYNC B1 ;  /* 0x0000000000017941 */ /* 0x000fea0003800000 */
.L_x_10452:
        /* <DEDUP_REMOVED lines=43> */
.L_x_10451:
[----:B------:R-:W-:Y:S05]  /*ed90*/  BSYNC B0 ;  /* 0x0000000000007941 */ /* 0x000fea0003800000 */
.L_x_10450:
        /* <DEDUP_REMOVED lines=12> */
.L_x_10454:
        /* <DEDUP_REMOVED lines=12> */
.L_x_10457:
[----:B------:R-:W-:Y:S02]  /*ef20*/  IMAD.MOV.U32 R21, RZ, RZ, R0 ;  /* 0x000000ffff157224 */ /* 0x000fe400078e0000 */
.L_x_10458:
[----:B------:R-:W-:Y:S05]  /*ef30*/  BSYNC B0 ;  /* 0x0000000000007941 */ /* 0x000fea0003800000 */
.L_x_10456:
        /* <DEDUP_REMOVED lines=16> */
.L_x_10462:
[----:B------:R-:W-:Y:S05]  /*f040*/  BSYNC B1 ;  /* 0x0000000000017941 */ /* 0x000fea0003800000 */
.L_x_10461:
        /* <DEDUP_REMOVED lines=43> */
.L_x_10460:
[----:B------:R-:W-:Y:S05]  /*f300*/  BSYNC B0 ;  /* 0x0000000000007941 */ /* 0x000fea0003800000 */
.L_x_10459:
        /* <DEDUP_REMOVED lines=9> */
.L_x_10455:
        /* <DEDUP_REMOVED lines=12> */
.L_x_10464:
[----:B------:R-:W-:Y:S02]  /*f460*/  IMAD.MOV.U32 R21, RZ, RZ, R0 ;  /* 0x000000ffff157224 */ /* 0x000fe400078e0000 */
.L_x_10465:
[----:B------:R-:W-:Y:S05]  /*f470*/  BSYNC B0 ;  /* 0x0000000000007941 */ /* 0x000fea0003800000 */
.L_x_10463:
        /* <DEDUP_REMOVED lines=16> */
.L_x_10469:
[----:B------:R-:W-:Y:S05]  /*f580*/  BSYNC B1 ;  /* 0x0000000000017941 */ /* 0x000fea0003800000 */
.L_x_10468:
        /* <DEDUP_REMOVED lines=43> */
.L_x_10467:
[----:B------:R-:W-:Y:S05]  /*f840*/  BSYNC B0 ;  /* 0x0000000000007941 */ /* 0x000fea0003800000 */
.L_x_10466:
        /* <DEDUP_REMOVED lines=12> */
.L_x_10470:
        /* <DEDUP_REMOVED lines=12> */
.L_x_10473:
[----:B------:R-:W-:Y:S02]  /*f9d0*/  IMAD.MOV.U32 R18, RZ, RZ, R0 ;  /* 0x000000ffff127224 */ /* 0x000fe400078e0000 */
.L_x_10474:
[----:B------:R-:W-:Y:S05]  /*f9e0*/  BSYNC B0 ;  /* 0x0000000000007941 */ /* 0x000fea0003800000 */
.L_x_10472:
        /* <DEDUP_REMOVED lines=16> */
.L_x_10478:
[----:B------:R-:W-:Y:S05]  /*faf0*/  BSYNC B1 ;  /* 0x0000000000017941 */ /* 0x000fea0003800000 */
.L_x_10477:
        /* <DEDUP_REMOVED lines=43> */
.L_x_10476:
[----:B------:R-:W-:Y:S05]  /*fdb0*/  BSYNC B0 ;  /* 0x0000000000007941 */ /* 0x000fea0003800000 */
.L_x_10475:
        /* <DEDUP_REMOVED lines=9> */
.L_x_10471:
        /* <DEDUP_REMOVED lines=12> */
.L_x_10480:
[----:B------:R-:W-:Y:S02]  /*ff10*/  IMAD.MOV.U32 R18, RZ, RZ, R0 ;  /* 0x000000ffff127224 */ /* 0x000fe400078e0000 */
.L_x_10481:
[----:B------:R-:W-:Y:S05]  /*ff20*/  BSYNC B0 ;  /* 0x0000000000007941 */ /* 0x000fea0003800000 */
.L_x_10479:
        /* <DEDUP_REMOVED lines=16> */
.L_x_10485:
[----:B------:R-:W-:Y:S05]  /*10030*/  BSYNC B1 ;  /* 0x0000000000017941 */ /* 0x000fea0003800000 */
.L_x_10484:
        /* <DEDUP_REMOVED lines=43> */
.L_x_10483:
[----:B------:R-:W-:Y:S05]  /*102f0*/  BSYNC B0 ;  /* 0x0000000000007941 */ /* 0x000fea0003800000 */
.L_x_10482:
        /* <DEDUP_REMOVED lines=12> */
.L_x_10486:
        /* <DEDUP_REMOVED lines=12> */
.L_x_10489:
[----:B------:R-:W-:Y:S02]  /*10480*/  IMAD.MOV.U32 R18, RZ, RZ, R0 ;  /* 0x000000ffff127224 */ /* 0x000fe400078e0000 */
.L_x_10490:
[----:B------:R-:W-:Y:S05]  /*10490*/  BSYNC B0 ;  /* 0x0000000000007941 */ /* 0x000fea0003800000 */
.L_x_10488:
        /* <DEDUP_REMOVED lines=16> */
.L_x_10494:
[----:B------:R-:W-:Y:S05]  /*105a0*/  BSYNC B1 ;  /* 0x0000000000017941 */ /* 0x000fea0003800000 */
.L_x_10493:
        /* <DEDUP_REMOVED lines=43> */
.L_x_10492:
[----:B------:R-:W-:Y:S05]  /*10860*/  BSYNC B0 ;  /* 0x0000000000007941 */ /* 0x000fea0003800000 */
.L_x_10491:
[----:B------:R-:W0:Y:S02]  /*10870*/  I2F.U32 R18, R18 ;  /* 0x0000001200127306 */ /* 0x000e240000201000 */
[----:B0-----:R-:W-:Y:S01]  /*10880*/  FFMA.FTZ R75, R18, R85, 1.1641532182693481445e-10 ;  /* 0x2f000000124b7423 */ /* 0x001fe20000010055 */
[----:B------:R-:W-:-:S04]  /*10890*/  PRMT R18, RZ, 0x5410, R55 ;  /* 0x00005410ff127816 */ /* 0x000fc80000000037 */
[----:B------:R-:W-:Y:S01]  /*108a0*/  FSETP.GTU.FTZ.AND P5, PT, R75, c[0x0][0x1e4], PT ;  /* 0x000079004b007a0b */ /* 0x000fe20003fbc000 */
[----:B------:R-:W-:-:S05]  /*108b0*/  FMUL.FTZ R80, R18, c[0x0][0x1e8] ;  /* 0x00007a0012507a20 */ /* 0x000fca0000410000 */
[----:B------:R-:W-:Y:S02]  /*108c0*/  FSEL R75, R80, RZ, !P5 ;  /* 0x000000ff504b7208 */ /* 0x000fe40006800000 */
[----:B------:R-:W-:-:S03]  /*108d0*/  SEL R80, RZ, 0x1, P5 ;  /* 0x00000001ff507807 */ /* 0x000fc60002800000 */
[----:B------:R-:W-:-:S04]  /*108e0*/  FADD.FTZ R22, R22, R75 ;  /* 0x0000004b16167221 */ /* 0x000fc80000010000 */
[----:B------:R-:W-:Y:S02]  /*108f0*/  @P0 FADD.FTZ R22, R46, R22 ;  /* 0x000000162e160221 */ /* 0x000fe40000010000 */
.L_x_10487:
        /* <DEDUP_REMOVED lines=12> */
.L_x_10496:
[----:B------:R-:W-:Y:S02]  /*109c0*/  IMAD.MOV.U32 R18, RZ, RZ, R0 ;  /* 0x000000ffff127224 */ /* 0x000fe400078e0000 */
.L_x_10497:
[----:B------:R-:W-:Y:S05]  /*109d0*/  BSYNC B0 ;  /* 0x0000000000007941 */ /* 0x000fea0003800000 */
.L_x_10495:
        /* <DEDUP_REMOVED lines=16> */
.L_x_10501:
[----:B------:R-:W-:Y:S05]  /*10ae0*/  BSYNC B1 ;  /* 0x0000000000017941 */ /* 0x000fea0003800000 */
.L_x_10500:
        /* <DEDUP_REMOVED lines=43> */
.L_x_10499:
[----:B------:R-:W-:Y:S05]  /*10da0*/  BSYNC B0 ;  /* 0x0000000000007941 */ /* 0x000fea0003800000 */
.L_x_10498:
        /* <DEDUP_REMOVED lines=12> */
.L_x_10502:
        /* <DEDUP_REMOVED lines=12> */
.L_x_10505:
[----:B------:R-:W-:Y:S02]  /*10f30*/  IMAD.MOV.U32 R75, RZ, RZ, R0 ;  /* 0x000000ffff4b7224 */ /* 0x000fe400078e0000 */
.L_x_10506:
[----:B------:R-:W-:Y:S05]  /*10f40*/  BSYNC B0 ;  /* 0x0000000000007941 */ /* 0x000fea0003800000 */
.L_x_10504:
        /* <DEDUP_REMOVED lines=18> */
.L_x_10510:
[----:B------:R-:W-:Y:S05]  /*11070*/  BSYNC B1 ;  /* 0x0000000000017941 */ /* 0x000fea0003800000 */
.L_x_10509:
        /* <DEDUP_REMOVED lines=43> */
.L_x_10508:
[----:B------:R-:W-:Y:S05]  /*11330*/  BSYNC B0 ;  /* 0x0000000000007941 */ /* 0x000fea0003800000 */
.L_x_10507:
        /* <DEDUP_REMOVED lines=9> */
.L_x_10503:
[----:B------:R-:W-:Y:S02]  /*113d0*/  P2R R75, PR, RZ, 0x1 ;  /* 0x00000001ff4b7803 */ /* 0x000fe40000000000 */
[----:B------:R-:W-:Y:S02]  /*113e0*/  ISETP.NE.AND P0, PT, R17, RZ, PT ;  /* 0x000000ff1100720c */ /* 0x000fe40003f05270 */
[----:B------:R-:W-:Y:S02]  /*113f0*/  SEL R17, RZ, 0x10000, P4 ;  /* 0x00010000ff117807 */ /* 0x000fe40002000000 */
[----:B------:R-:W-:Y:S02]  /*11400*/  ISETP.NE.AND P4, PT, R16, RZ, PT ;  /* 0x000000ff1000720c */ /* 0x000fe40003f85270 */
[----:B------:R-:W-:Y:S02]  /*11410*/  SEL R19, RZ, 0x1000000, P5 ;  /* 0x01000000ff137807 */ /* 0x000fe40002800000 */
[----:B------:R-:W-:-:S02]  /*11420*/  SEL R18, RZ, 0x100, P3 ;  /* 0x00000100ff127807 */ /* 0x000fc40001800000 */
[----:B------:R-:W-:Y:S02]  /*11430*/  SEL R16, RZ, 0x1, P0 ;  /* 0x00000001ff107807 */ /* 0x000fe40000000000 */
[----:B------:R-:W-:Y:S02]  /*11440*/  LOP3.LUT R18, R18, R19, R17, 0xfe, !PT ;  /* 0x0000001312127212 */ /* 0x000fe400078efe11 */
[----:B------:R-:W-:Y:S01]  /*11450*/  SEL R19, RZ, 0x1, P2 ;  /* 0x00000001ff137807 */ /* 0x000fe20001000000 */
[----:B------:R-:W-:Y:S01]  /*11460*/  IMAD.WIDE.U32 R16, R16, 0x1000000, RZ ;  /* 0x0100000010107825 */ /* 0x000fe200078e00ff */
[----:B------:R-:W-:Y:S02]  /*11470*/  ISETP.NE.AND P3, PT, R74, RZ, PT ;  /* 0x000000ff4a00720c */ /* 0x000fe40003f65270 */
[----:B------:R-:W-:Y:S02]  /*11480*/  SEL R74, RZ, 0x1, P4 ;  /* 0x00000001ff4a7807 */ /* 0x000fe40002000000 */
[----:B------:R-:W-:-:S02]  /*11490*/  LOP3.LUT R17, R17, R18, R19, 0xfe, !PT ;  /* 0x0000001211117212 */ /* 0x000fc400078efe13 */
[----:B------:R-:W-:Y:S02]  /*114a0*/  SEL R18, RZ, 0x1, P3 ;  /* 0x00000001ff127807 */ /* 0x000fe40001800000 */
[----:B------:R-:W-:Y:S01]  /*114b0*/  ISETP.NE.AND P0, PT, R75, RZ, PT ;  /* 0x000000ff4b00720c */ /* 0x000fe20003f05270 */
[----:B------:R-:W-:Y:S01]  /*114c0*/  IMAD.WIDE.U32 R74, R74, 0x100, RZ ;  /* 0x000001004a4a7825 */ /* 0x000fe200078e00ff */
[----:B------:R-:W-:Y:S02]  /*114d0*/  ISETP.NE.AND P6, PT, R86, RZ, PT ;  /* 0x000000ff5600720c */ /* 0x000fe40003fc5270 */
[----:B------:R-:W-:Y:S01]  /*114e0*/  ISETP.NE.AND P5, PT, R73, RZ, PT ;  /* 0x000000ff4900720c */ /* 0x000fe20003fa5270 */
[----:B------:R-:W-:Y:S01]  /*114f0*/  IMAD.WIDE.U32 R18, R18, 0x10000, RZ ;  /* 0x0001000012127825 */ /* 0x000fe200078e00ff */
[----:B------:R-:W-:Y:S02]  /*11500*/  IADD3 R84, R83, 0x300, RZ ;  /* 0x0000030053547810 */ /* 0x000fe40007ffe0ff */
[----:B------:R-:W-:-:S02]  /*11510*/  SEL R73, RZ, 0x1, P5 ;  /* 0x00000001ff497807 */ /* 0x000fc40002800000 */
[----:B------:R-:W-:Y:S02]  /*11520*/  LOP3.LUT R18, R74, R16, R18, 0xfe, !PT ;  /* 0x000000104a127212 */ /* 0x000fe400078efe12 */
[----:B------:R-:W-:Y:S01]  /*11530*/  LOP3.LUT R19, R75, R17, R19, 0xfe, !PT ;  /* 0x000000114b137212 */ /* 0x000fe200078efe13 */
[----:B------:R-:W-:Y:S01]  /*11540*/  IMAD.WIDE.U32 R16, R72, R97, c[0x0][0x188] ;  /* 0x0000620048107625 */ /* 0x000fe200078e0061 */
[----:B------:R-:W-:-:S04]  /*11550*/  LOP3.LUT R18, R18, R73, RZ, 0xfc, !PT ;  /* 0x0000004912127212 */ /* 0x000fc800078efcff */
[----:B------:R-:W-:Y:S04]  /*11560*/  STG.E.128 [R16.64], R24 ;  /* 0x0000001810007986 */ /* 0x000fe8000c101d06 */
[----:B------:R0:W-:Y:S02]  /*11570*/  STG.E.128 [R16.64+0x10], R20 ;  /* 0x0000101410007986 */ /* 0x0001e4000c101d06 */
[----:B0-----:R-:W-:-:S05]  /*11580*/  IMAD.WIDE.U32 R16, R72, R125, c[0x0][0x190] ;  /* 0x0000640048107625 */ /* 0x001fca00078e007d */
[----:B------:R0:W-:Y:S02]  /*11590*/  STG.E.64 [R16.64], R18 ;  /* 0x0000001210007986 */ /* 0x0001e4000c101b06 */
[----:B0-----:R-:W-:Y:S01]  /*115a0*/  @P6 IMAD.WIDE.U32 R16, R84, R96, c[0x0][0x178] ;  /* 0x00005e0054106625 */ /* 0x001fe200078e0060 */
        /* <DEDUP_REMOVED lines=16> */
[----:B------:R-:W-:Y:S01]  /*116b0*/  LOP3.LUT R89, R73, R89, RZ, 0xfc, !PT ;  /* 0x0000005949597212 */ /* 0x000fe200078efcff */
[----:B------:R-:W-:Y:S01]  /*116c0*/  IMAD.WIDE.U32 R72, R72, R125, c[0x0][0x198] ;  /* 0x0000660048487625 */ /* 0x000fe200078e007d */
[----:B------:R-:W-:-:S05]  /*116d0*/  LOP3.LUT R88, R19, 0xff, R14, 0xf8, !PT ;  /* 0x000000ff13587812 */ /* 0x000fca00078ef80e */
[----:B------:R0:W-:Y:S02]  /*116e0*/  STG.E.64 [R72.64], R88 ;  /* 0x0000005848007986 */ /* 0x0001e4000c101b06 */
.L_x_10511:
[C---:B0-----:R-:W-:Y:S01]  /*116f0*/  IMAD.WIDE.U32 R72, R84.reuse, R96, c[0x0][0x170] ;  /* 0x00005c0054487625 */ /* 0x041fe200078e0060 */
[----:B------:R0:W5:Y:S03]  /*11700*/  @P6 LDG.E.128 R52, [R16.64] ;  /* 0x0000000610346981 */ /* 0x000166000c1e1d00 */
[----:B------:R-:W-:Y:S02]  /*11710*/  @P0 IMAD.WIDE.U32 R18, R84, R97, c[0x0][0x180] ;  /* 0x0000600054120625 */ /* 0x000fe400078e0061 */
[----:B------:R-:W5:Y:S04]  /*11720*/  LDG.E.128 R72, [R72.64] ;  /* 0x0000000648487981 */ /* 0x000f68000c1e1d00 */
[----:B------:R0:W5:Y:S04]  /*11730*/  @P0 LDG.E.128 R48, [R18.64] ;  /* 0x0000000612300981 */ /* 0x000168000c1e1d00 */
[----:B------:R0:W5:Y:S01]  /*11740*/  @P0 LDG.E.128 R44, [R18.64+0x10] ;  /* 0x00001006122c0981 */ /* 0x000162000c1e1d00 */
[C---:B------:R-:W-:Y:S01]  /*11750*/  ISETP.NE.AND P2, PT, R87.reuse, 0x1, PT ;  /* 0x000000015700780c */ /* 0x040fe20003f45270 */
[----:B------:R-:W-:Y:S01]  /*11760*/  BSSY B0, `(.L_x_10512) ;  /* 0x000000c000007945 */ /* 0x000fe20003800000 */
        /* <DEDUP_REMOVED lines=10> */
.L_x_10513:
[----:B0-----:R-:W-:Y:S02]  /*11810*/  IMAD.MOV.U32 R18, RZ, RZ, R0 ;  /* 0x000000ffff127224 */ /* 0x001fe400078e0000 */
.L_x_10514:
[----:B------:R-:W-:Y:S05]  /*11820*/  BSYNC B0 ;  /* 0x0000000000007941 */ /* 0x000fea0003800000 */
.L_x_10512:
        /* <DEDUP_REMOVED lines=16> */
.L_x_10518:
[----:B------:R-:W-:Y:S05]  /*11930*/  BSYNC B1 ;  /* 0x0000000000017941 */ /* 0x000fea0003800000 */
.L_x_10517:
[----:B------:R-:W-:Y:S01]  /*11940*/  LOP3.LUT R0, R0, UR5, R7, 0x96, !PT ;  /* 0x0000000500007c12 */ /* 0x000fe2000f8e9607 */
[----:B------:R-:W-:-:S04]  /*11950*/  IMAD.HI.U32 R17, R4, -0x326172a9, RZ ;  /* 0xcd9e8d5704117827 */ /* 0x000fc800078e00ff */
[----:B------:R-:W-:Y:S01]  /*11960*/  IMAD R19, R4, -0x326172a9, RZ ;  /* 0xcd9e8d5704137824 */ /* 0x000fe200078e02ff */
[----:B------:R-:W-:Y:S01]  /*11970*/  LOP3.LUT R17, R17, UR4, R6, 0x96, !PT ;  /* 0x0000000411117c12 */ /* 0x000fe2000f8e9606 */
[----:B------:R-:W-:-:S04]  /*11980*/  IMAD.WIDE.U32 R88, R0, -0x326172a9, RZ ;  /* 0xcd9e8d5700587825 */ /* 0x000fc800078e00ff */
[----:B------:R-:W-:Y:S01]  /*11990*/  IMAD.WIDE.U32 R90, R17, -0x2daee0ad, RZ ;  /* 0xd2511f53115a7825 */ /* 0x000fe200078e00ff */
[----:B------:R-:W-:-:S03]  /*119a0*/  LOP3.LUT R16, R89, UR9, R19, 0x96, !PT ;  /* 0x0000000959107c12 */ /* 0x000fc6000f8e9613 */
[----:B------:R-:W-:Y:S02]  /*119b0*/  IMAD R19, R5, -0x2daee0ad, RZ ;  /* 0xd2511f5305137824 */ /* 0x000fe400078e02ff */
[----:B------:R-:W-:-:S03]  /*119c0*/  IMAD.WIDE.U32 R16, R16, -0x2daee0ad, RZ ;  /* 0xd2511f5310107825 */ /* 0x000fc600078e00ff */
[----:B------:R-:W-:Y:S02]  /*119d0*/  LOP3.LUT R19, R91, UR10, R19, 0x96, !PT ;  /* 0x0000000a5b137c12 */ /* 0x000fe4000f8e9613 */
[----:B------:R-:W-:-:S03]  /*119e0*/  LOP3.LUT R89, R17, UR12, R90, 0x96, !PT ;  /* 0x0000000c11597c12 */ /* 0x000fc6000f8e965a */
        /* <DEDUP_REMOVED lines=28> */
[----:B------:R-:W-:-:S03]  /*11bb0*/  LOP3.LUT R2, R89, UR25, R90, 0x96, !PT ;  /* 0x0000001959027c12 */ /* 0x000fc6000f8e965a */
[----:B------:R-:W-:Y:S01]  /*11bc0*/  IMAD.MOV.U32 R0, RZ, RZ, R88 ;  /* 0x000000ffff007224 */ /* 0x000fe200078e0058 */
[----:B------:R-:W-:Y:S01]  /*11bd0*/  LOP3.LUT R82, R93, UR26, R16, 0x96, !PT ;  /* 0x0000001a5d527c12 */ /* 0x000fe2000f8e9610 */
[----:B------:R-:W-:Y:S02]  /*11be0*/  IMAD.MOV.U32 R88, RZ, RZ, RZ ;  /* 0x000000ffff587224 */ /* 0x000fe400078e00ff */
.L_x_10516:
[----:B------:R-:W-:Y:S05]  /*11bf0*/  BSYNC B0 ;  /* 0x0000000000007941 */ /* 0x000fea0003800000 */
.L_x_10515:
[----:B------:R-:W0:Y:S02]  /*11c00*/  I2F.U32 R16, R18 ;  /* 0x0000001200107306 */ /* 0x000e240000201000 */
[----:B0-----:R-:W-:-:S05]  /*11c10*/  FFMA.FTZ R16, R16, R85, 1.1641532182693481445e-10 ;  /* 0x2f00000010107423 */ /* 0x001fca0000010055 */
[----:B------:R-:W-:Y:S02]  /*11c20*/  FSETP.GTU.FTZ.AND P2, PT, R16, c[0x0][0x1e4], PT ;  /* 0x0000790010007a0b */ /* 0x000fe40003f5c000 */
[----:B-----5:R-:W-:Y:S02]  /*11c30*/  PRMT R16, RZ, 0x5410, R72 ;  /* 0x00005410ff107816 */ /* 0x020fe40000000048 */
[----:B------:R-:W-:-:S03]  /*11c40*/  P2R R87, PR, RZ, 0x4 ;  /* 0x00000004ff577803 */ /* 0x000fc60000000000 */
        /* <DEDUP_REMOVED lines=8> */
.L_x_10519:
        /* <DEDUP_REMOVED lines=12> */
.L_x_10522:
[----:B------:R-:W-:Y:S02]  /*11d90*/  IMAD.MOV.U32 R14, RZ, RZ, R0 ;  /* 0x000000ffff0e7224 */ /* 0x000fe400078e0000 */
.L_x_10523:
[----:B------:R-:W-:Y:S05]  /*11da0*/  BSYNC B0 ;  /* 0x0000000000007941 */ /* 0x000fea0003800000 */
.L_x_10521:
        /* <DEDUP_REMOVED lines=16> */
.L_x_10527:
[----:B------:R-:W-:Y:S05]  /*11eb0*/  BSYNC B1 ;  /* 0x0000000000017941 */ /* 0x000fea0003800000 */
.L_x_10526:
        /* <DEDUP_REMOVED lines=36> */
[----:B------:R-:W-:Y:S01]  /*12100*/  IMAD.MOV.U32 R19, RZ, RZ, RZ ;  /* 0x000000ffff137224 */ /* 0x000fe200078e00ff */
[----:B------:R-:W-:Y:S01]  /*12110*/  LOP3.LUT R92, R91, UR23, R88, 0x96, !PT ;  /* 0x000000175b5c7c12 */ /* 0x000fe2000f8e9658 */
[----:B------:R-:W-:-:S04]  /*12120*/  IMAD.WIDE.U32 R88, R89, -0x326172a9, RZ ;  /* 0xcd9e8d5759587825 */ /* 0x000fc800078e00ff */
[----:B------:R-:W-:Y:S01]  /*12130*/  IMAD.WIDE.U32 R92, R92, -0x2daee0ad, RZ ;  /* 0xd2511f535c5c7825 */ /* 0x000fe200078e00ff */
[----:B------:R-:W-:-:S03]  /*12140*/  LOP3.LUT R2, R89, UR25, R90, 0x96, !PT ;  /* 0x0000001959027c12 */ /* 0x000fc6000f8e965a */
[----:B------:R-:W-:Y:S01]  /*12150*/  IMAD.MOV.U32 R0, RZ, RZ, R88 ;  /* 0x000000ffff007224 */ /* 0x000fe200078e0058 */
[----:B------:R-:W-:Y:S02]  /*12160*/  LOP3.LUT R82, R93, UR26, R18, 0x96, !PT ;  /* 0x0000001a5d527c12 */ /* 0x000fe4000f8e9612 */
.L_x_10525:
[----:B------:R-:W-:Y:S05]  /*12170*/  BSYNC B0 ;  /* 0x0000000000007941 */ /* 0x000fea0003800000 */
.L_x_10524:
[----:B------:R-:W0:Y:S02]  /*12180*/  I2F.U32 R14, R14 ;  /* 0x0000000e000e7306 */ /* 0x000e240000201000 */
[----:B0-----:R-:W-:Y:S01]  /*12190*/  FFMA.FTZ R17, R14, R85, 1.1641532182693481445e-10 ;  /* 0x2f0000000e117423 */ /* 0x001fe20000010055 */
[----:B------:R-:W-:-:S04]  /*121a0*/  PRMT R14, RZ, 0x5410, R52 ;  /* 0x00005410ff0e7816 */ /* 0x000fc80000000034 */
[----:B------:R-:W-:Y:S01]  /*121b0*/  FSETP.GTU.FTZ.AND P2, PT, R17, c[0x0][0x1e4], PT ;  /* 0x0000790011007a0b */ /* 0x000fe20003f5c000 */
[----:B------:R-:W-:-:S05]  /*121c0*/  FMUL.FTZ R17, R14, c[0x0][0x1e8] ;  /* 0x00007a000e117a20 */ /* 0x000fca0000410000 */
[----:B------:R-:W-:-:S05]  /*121d0*/  FSEL R17, R17, RZ, !P2 ;  /* 0x000000ff11117208 */ /* 0x000fca0005000000 */
[----:B------:R-:W-:Y:S01]  /*121e0*/  FADD.FTZ R16, R16, R17 ;  /* 0x0000001110107221 */ /* 0x000fe20000010000 */
[----:B------:R-:W-:-:S03]  /*121f0*/  SEL R17, RZ, 0x1, P2 ;  /* 0x00000001ff117807 */ /* 0x000fc60001000000 */
[----:B------:R-:W-:Y:S01]  /*12200*/  @P0 FADD.FTZ R16, R48, R16 ;  /* 0x0000001030100221 */ /* 0x000fe20000010000 */
[----:B------:R-:W-:Y:S02]  /*12210*/  PRMT R14, R17, 0x7610, R14 ;  /* 0x00007610110e7816 */ /* 0x000fe4000000000e */
.L_x_10520:
        /* <DEDUP_REMOVED lines=12> */
.L_x_10529:
[----:B------:R-:W-:Y:S02]  /*122e0*/  IMAD.MOV.U32 R17, RZ, RZ, R0 ;  /* 0x000000ffff117224 */ /* 0x000fe400078e0000 */
.L_x_10530:
[----:B------:R-:W-:Y:S05]  /*122f0*/  BSYNC B0 ;  /* 0x0000000000007941 */ /* 0x000fea0003800000 */
.L_x_10528:
        /* <DEDUP_REMOVED lines=16> */
.L_x_10534:
[----:B------:R-:W-:Y:S05]  /*12400*/  BSYNC B1 ;  /* 0x0000000000017941 */ /* 0x000fea0003800000 */
.L_x_10533:
[----:B------:R-:W-:Y:S01]  /*12410*/  LOP3.LUT R0, R0, UR5, R7, 0x96, !PT ;  /* 0x0000000500007c12 */ /* 0x000fe2000f8e9607 */
[----:B------:R-:W-:-:S04]  /*12420*/  IMAD.HI.U32 R19, R4, -0x326172a9, RZ ;  /* 0xcd9e8d5704137827 */ /* 0x000fc800078e00ff */
[----:B------:R-:W-:Y:S01]  /*12430*/  IMAD R91, R4, -0x326172a9, RZ ;  /* 0xcd9e8d57045b7824 */ /* 0x000fe200078e02ff */
[----:B------:R-:W-:Y:S01]  /*12440*/  LOP3.LUT R19, R19, UR4, R6, 0x96, !PT ;  /* 0x0000000413137c12 */ /* 0x000fe2000f8e9606 */
[----:B------:R-:W-:-:S05]  /*12450*/  IMAD.WIDE.U32 R88, R0, -0x326172a9, RZ ;  /* 0xcd9e8d5700587825 */ /* 0x000fca00078e00ff */
[----:B------:R-:W-:Y:S01]  /*12460*/  LOP3.LUT R18, R89, UR9, R91, 0x96, !PT ;  /* 0x0000000959127c12 */ /* 0x000fe2000f8e965b */
[----:B------:R-:W-:Y:S02]  /*12470*/  IMAD R89, R5, -0x2daee0ad, RZ ;  /* 0xd2511f5305597824 */ /* 0x000fe400078e02ff */
        /* <DEDUP_REMOVED lines=36> */
.L_x_10532:
[----:B------:R-:W-:Y:S05]  /*126c0*/  BSYNC B0 ;  /* 0x0000000000007941 */ /* 0x000fea0003800000 */
.L_x_10531:
        /* <DEDUP_REMOVED lines=13> */
.L_x_10535:
        /* <DEDUP_REMOVED lines=12> */
.L_x_10538:
[----:B------:R-:W-:Y:S02]  /*12860*/  IMAD.MOV.U32 R15, RZ, RZ, R0 ;  /* 0x000000ffff0f7224 */ /* 0x000fe400078e0000 */
.L_x_10539:
[----:B------:R-:W-:Y:S05]  /*12870*/  BSYNC B0 ;  /* 0x0000000000007941 */ /* 0x000fea0003800000 */
.L_x_10537:
        /* <DEDUP_REMOVED lines=16> */
.L_x_10543:
[----:B------:R-:W-:Y:S05]  /*12980*/  BSYNC B1 ;  /* 0x0000000000017941 */ /* 0x000fea0003800000 */
.L_x_10542:
        /* <DEDUP_REMOVED lines=39> */
[----:B------:R-:W-:Y:S01]  /*12c00*/  IMAD.MOV.U32 R0, RZ, RZ, R90 ;  /* 0x000000ffff007224 */ /* 0x000fe200078e005a */
[----:B------:R-:W-:Y:S01]  /*12c10*/  LOP3.LUT R2, R91, UR25, R92, 0x96, !PT ;  /* 0x000000195b027c12 */ /* 0x000fe2000f8e965c */
[----:B------:R-:W-:-:S05]  /*12c20*/  IMAD.WIDE.U32 R92, R93, -0x2daee0ad, RZ ;  /* 0xd2511f535d5c7825 */ /* 0x000fca00078e00ff */
[----:B------:R-:W-:Y:S02]  /*12c30*/  LOP3.LUT R82, R93, UR26, R18, 0x96, !PT ;  /* 0x0000001a5d527c12 */ /* 0x000fe4000f8e9612 */
.L_x_10541:
[----:B------:R-:W-:Y:S05]  /*12c40*/  BSYNC B0 ;  /* 0x0000000000007941 */ /* 0x000fea0003800000 */
.L_x_10540:
[----:B------:R0:W1:Y:S02]  /*12c50*/  I2F.U32 R18, R15 ;  /* 0x0000000f00127306 */ /* 0x0000640000201000 */
[----:B0-----:R-:W-:Y:S01]  /*12c60*/  PRMT R15, RZ, 0x7610, R52 ;  /* 0x00007610ff0f7816 */ /* 0x001fe20000000034 */
[----:B-1----:R-:W-:-:S05]  /*12c70*/  FFMA.FTZ R18, R18, R85, 1.1641532182693481445e-10 ;  /* 0x2f00000012127423 */ /* 0x002fca0000010055 */
[----:B------:R-:W-:Y:S01]  /*12c80*/  FSETP.GTU.FTZ.AND P2, PT, R18, c[0x0][0x1e4], PT ;  /* 0x0000790012007a0b */ /* 0x000fe20003f5c000 */
[----:B------:R-:W-:-:S05]  /*12c90*/  FMUL.FTZ R18, R15, c[0x0][0x1e8] ;  /* 0x00007a000f127a20 */ /* 0x000fca0000410000 */
[----:B------:R-:W-:-:S05]  /*12ca0*/  FSEL R18, R18, RZ, !P2 ;  /* 0x000000ff12127208 */ /* 0x000fca0005000000 */
[----:B------:R-:W-:Y:S01]  /*12cb0*/  FADD.FTZ R17, R17, R18 ;  /* 0x0000001211117221 */ /* 0x000fe20000010000 */
[----:B------:R-:W-:-:S03]  /*12cc0*/  SEL R18, RZ, 0x1, P2 ;  /* 0x00000001ff127807 */ /* 0x000fc60001000000 */
[----:B------:R-:W-:Y:S01]  /*12cd0*/  @P0 FADD.FTZ R17, R49, R17 ;  /* 0x0000001131110221 */ /* 0x000fe20000010000 */
[----:B------:R-:W-:Y:S02]  /*12ce0*/  PRMT R15, R18, 0x7610, R15 ;  /* 0x00007610120f7816 */ /* 0x000fe4000000000f */
.L_x_10536:
        /* <DEDUP_REMOVED lines=12> */
.L_x_10545:
[----:B------:R-:W-:Y:S02]  /*12db0*/  IMAD.MOV.U32 R72, RZ, RZ, R0 ;  /* 0x000000ffff487224 */ /* 0x000fe400078e0000 */
.L_x_10546:
[----:B------:R-:W-:Y:S05]  /*12dc0*/  BSYNC B0 ;  /* 0x0000000000007941 */ /* 0x000fea0003800000 */
.L_x_10544:
        /* <DEDUP_REMOVED lines=16> */
.L_x_10550:
[----:B------:R-:W-:Y:S05]  /*12ed0*/  BSYNC B1 ;  /* 0x0000000000017941 */ /* 0x000fea0003800000 */
.L_x_10549:
        /* <DEDUP_REMOVED lines=40> */
[----:B------:R-:W-:-:S04]  /*13160*/  IMAD.WIDE.U32 R92, R93, -0x2daee0ad, RZ ;  /* 0xd2511f535d5c7825 */ /* 0x000fc800078e00ff */
[----:B------:R-:W-:Y:S01]  /*13170*/  IMAD.MOV.U32 R90, RZ, RZ, RZ ;  /* 0x000000ffff5a7224 */ /* 0x000fe200078e00ff */
[----:B------:R-:W-:Y:S02]  /*13180*/  LOP3.LUT R82, R93, UR26, R18, 0x96, !PT ;  /* 0x0000001a5d527c12 */ /* 0x000fe4000f8e9612 */
.L_x_10548:
[----:B------:R-:W-:Y:S05]  /*13190*/  BSYNC B0 ;  /* 0x0000000000007941 */ /* 0x000fea0003800000 */
.L_x_10547:
[----:B------:R-:W0:Y:S02]  /*131a0*/  I2F.U32 R18, R72 ;  /* 0x0000004800127306 */ /* 0x000e240000201000 */
[----:B0-----:R-:W-:-:S05]  /*131b0*/  FFMA.FTZ R18, R18, R85, 1.1641532182693481445e-10 ;  /* 0x2f00000012127423 */ /* 0x001fca0000010055 */
[----:B------:R-:W-:Y:S02]  /*131c0*/  FSETP.GTU.FTZ.AND P2, PT, R18, c[0x0][0x1e4], PT ;  /* 0x0000790012007a0b */ /* 0x000fe40003f5c000 */
[----:B------:R-:W-:Y:S02]  /*131d0*/  PRMT R18, RZ, 0x5410, R73 ;  /* 0x00005410ff127816 */ /* 0x000fe40000000049 */
        /* <DEDUP_REMOVED lines=9> */
.L_x_10551:
        /* <DEDUP_REMOVED lines=12> */
.L_x_10554:
[----:B------:R-:W-:Y:S02]  /*13330*/  IMAD.MOV.U32 R19, RZ, RZ, R0 ;  /* 0x000000ffff137224 */ /* 0x000fe400078e0000 */
.L_x_10555:
[----:B------:R-:W-:Y:S05]  /*13340*/  BSYNC B0 ;  /* 0x0000000000007941 */ /* 0x000fea0003800000 */
.L_x_10553:
        /* <DEDUP_REMOVED lines=16> */
.L_x_10559:
[----:B------:R-:W-:Y:S05]  /*13450*/  BSYNC B1 ;  /* 0x0000000000017941 */ /* 0x000fea0003800000 */
.L_x_10558:
        /* <DEDUP_REMOVED lines=43> */
.L_x_10557:
[----:B------:R-:W-:Y:S05]  /*13710*/  BSYNC B0 ;  /* 0x0000000000007941 */ /* 0x000fea0003800000 */
.L_x_10556:
        /* <DEDUP_REMOVED lines=9> */
.L_x_10552:
        /* <DEDUP_REMOVED lines=12> */
.L_x_10561:
[----:B------:R-:W-:Y:S02]  /*13870*/  IMAD.MOV.U32 R19, RZ, RZ, R0 ;  /* 0x000000ffff137224 */ /* 0x000fe400078e0000 */
.L_x_10562:
[----:B------:R-:W-:Y:S05]  /*13880*/  BSYNC B0 ;  /* 0x0000000000007941 */ /* 0x000fea0003800000 */
.L_x_10560:
        /* <DEDUP_REMOVED lines=16> */
.L_x_10566:
[----:B------:R-:W-:Y:S05]  /*13990*/  BSYNC B1 ;  /* 0x0000000000017941 */ /* 0x000fea0003800000 */
.L_x_10565:
        /* <DEDUP_REMOVED lines=43> */
.L_x_10564:
[----:B------:R-:W-:Y:S05]  /*13c50*/  BSYNC B0 ;  /* 0x0000000000007941 */ /* 0x000fea0003800000 */
.L_x_10563:
        /* <DEDUP_REMOVED lines=13> */
.L_x_10567:
        /* <DEDUP_REMOVED lines=12> */
.L_x_10570:
[----:B------:R-:W-:Y:S02]  /*13df0*/  IMAD.MOV.U32 R77, RZ, RZ, R0 ;  /* 0x000000ffff4d7224 */ /* 0x000fe400078e0000 */
.L_x_10571:
[----:B------:R-:W-:Y:S05]  /*13e00*/  BSYNC B0 ;  /* 0x0000000000007941 */ /* 0x000fea0003800000 */
.L_x_10569:
        /* <DEDUP_REMOVED lines=16> */
.L_x_10575:
[----:B------:R-:W-:Y:S05]  /*13f10*/  BSYNC B1 ;  /* 0x0000000000017941 */ /* 0x000fea0003800000 */
.L_x_10574:
        /* <DEDUP_REMOVED lines=40> */
[----:B------:R-:W-:-:S05]  /*141a0*/  IMAD.WIDE.U32 R92, R73, -0x2daee0ad, RZ ;  /* 0xd2511f53495c7825 */ /* 0x000fca00078e00ff */
[----:B------:R-:W-:Y:S01]  /*141b0*/  LOP3.LUT R82, R93, UR26, R72, 0x96, !PT ;  /* 0x0000001a5d527c12 */ /* 0x000fe2000f8e9648 */
[----:B------:R-:W-:Y:S02]  /*141c0*/  IMAD.MOV.U32 R72, RZ, RZ, RZ ;  /* 0x000000ffff487224 */ /* 0x000fe400078e00ff */
.L_x_10573:
[----:B------:R-:W-:Y:S05]  /*141d0*/  BSYNC B0 ;  /* 0x0000000000007941 */ /* 0x000fea0003800000 */
.L_x_10572:
        /* <DEDUP_REMOVED lines=10> */
.L_x_10568:
        /* <DEDUP_REMOVED lines=12> */
.L_x_10577:
[----:B------:R-:W-:Y:S02]  /*14340*/  IMAD.MOV.U32 R91, RZ, RZ, R0 ;  /* 0x000000ffff5b7224 */ /* 0x000fe400078e0000 */
.L_x_10578:
[----:B------:R-:W-:Y:S05]  /*14350*/  BSYNC B0 ;  /* 0x0000000000007941 */ /* 0x000fea0003800000 */
.L_x_10576:
        /* <DEDUP_REMOVED lines=16> */
.L_x_10582:
[----:B------:R-:W-:Y:S05]  /*14460*/  BSYNC B1 ;  /* 0x0000000000017941 */ /* 0x000fea0003800000 */
.L_x_10581:
        /* <DEDUP_REMOVED lines=43> */
.L_x_10580:
[----:B------:R-:W-:Y:S05]  /*14720*/  BSYNC B0 ;  /* 0x0000000000007941 */ /* 0x000fea0003800000 */
.L_x_10579:
        /* <DEDUP_REMOVED lines=12> */
.L_x_10583:
        /* <DEDUP_REMOVED lines=12> */
.L_x_10586:
[----:B------:R-:W-:Y:S02]  /*148b0*/  IMAD.MOV.U32 R73, RZ, RZ, R0 ;  /* 0x000000ffff497224 */ /* 0x000fe400078e0000 */
.L_x_10587:
[----:B------:R-:W-:Y:S05]  /*148c0*/  BSYNC B0 ;  /* 0x0000000000007941 */ /* 0x000fea0003800000 */
.L_x_10585:
        /* <DEDUP_REMOVED lines=16> */
.L_x_10591:
[----:B------:R-:W-:Y:S05]  /*149d0*/  BSYNC B1 ;  /* 0x0000000000017941 */ /* 0x000fea0003800000 */
.L_x_10590:
        /* <DEDUP_REMOVED lines=43> */
.L_x_10589:
[----:B------:R-:W-:Y:S05]  /*14c90*/  BSYNC B0 ;  /* 0x0000000000007941 */ /* 0x000fea0003800000 */
.L_x_10588:
        /* <DEDUP_REMOVED lines=9> */
.L_x_10584:
        /* <DEDUP_REMOVED lines=12> */
.L_x_10593:
[----:B------:R-:W-:Y:S02]  /*14df0*/  IMAD.MOV.U32 R73, RZ, RZ, R0 ;  /* 0x000000ffff497224 */ /* 0x000fe400078e0000 */
.L_x_10594:
[----:B------:R-:W-:Y:S05]  /*14e00*/  BSYNC B0 ;  /* 0x0000000000007941 */ /* 0x000fea0003800000 */
.L_x_10592:
        /* <DEDUP_REMOVED lines=16> */
.L_x_10598:
[----:B------:R-:W-:Y:S05]  /*14f10*/  BSYNC B1 ;  /* 0x0000000000017941 */ /* 0x000fea0003800000 */
.L_x_10597:
        /* <DEDUP_REMOVED lines=9> */
[----:B------:R-:W-:Y:S01]  /*14fb0*/  LOP3.LUT R97, R97, UR10, R93, 0x96, !PT ;  /* 0x0000000a61617c12 */ /* 0x000fe2000f8e965d */
[----:B------:R-:W-:Y:S01]  /*14fc0*/  IMAD.MOV.U32 R91, RZ, RZ, RZ ;  /* 0x000000ffff5b7224 */ /* 0x000fe200078e00ff */
        /* <DEDUP_REMOVED lines=31> */
[----:B------:R-:W-:Y:S02]  /*151c0*/  LOP3.LUT R82, R93, UR26, R94, 0x96, !PT ;  /* 0x0000001a5d527c12 */ /* 0x000fe4000f8e965e */
.L_x_10596:
[----:B------:R-:W-:Y:S05]  /*151d0*/  BSYNC B0 ;  /* 0x0000000000007941 */ /* 0x000fea0003800000 */
.L_x_10595:
        /* <DEDUP_REMOVED lines=12> */
.L_x_10599:
        /* <DEDUP_REMOVED lines=12> */
.L_x_10602:
[----:B------:R-:W-:Y:S02]  /*15360*/  IMAD.MOV.U32 R74, RZ, RZ, R0 ;  /* 0x000000ffff4a7224 */ /* 0x000fe400078e0000 */
.L_x_10603:
[----:B------:R-:W-:Y:S05]  /*15370*/  BSYNC B0 ;  /* 0x0000000000007941 */ /* 0x000fea0003800000 */
.L_x_10601:
        /* <DEDUP_REMOVED lines=16> */
.L_x_10607:
[----:B------:R-:W-:Y:S05]  /*15480*/  BSYNC B1 ;  /* 0x0000000000017941 */ /* 0x000fea0003800000 */
.L_x_10606:
        /* <DEDUP_REMOVED lines=43> */
.L_x_10605:
[----:B------:R-:W-:Y:S05]  /*15740*/  BSYNC B0 ;  /* 0x0000000000007941 */ /* 0x000fea0003800000 */
.L_x_10604:
        /* <DEDUP_REMOVED lines=9> */
.L_x_10600:
        /* <DEDUP_REMOVED lines=12> */
.L_x_10609:
[----:B------:R-:W-:Y:S02]  /*158a0*/  IMAD.MOV.U32 R74, RZ, RZ, R0 ;  /* 0x000000ffff4a7224 */ /* 0x000fe400078e0000 */
.L_x_10610:
[----:B------:R-:W-:Y:S05]  /*158b0*/  BSYNC B0 ;  /* 0x0000000000007941 */ /* 0x000fea0003800000 */
.L_x_10608:
        /* <DEDUP_REMOVED lines=16> */
.L_x_10614:
[----:B------:R-:W-:Y:S05]  /*159c0*/  BSYNC B1 ;  /* 0x0000000000017941 */ /* 0x000fea0003800000 */
.L_x_10613:
        /* <DEDUP_REMOVED lines=43> */
.L_x_10612:
[----:B------:R-:W-:Y:S05]  /*15c80*/  BSYNC B0 ;  /* 0x0000000000007941 */ /* 0x000fea0003800000 */
.L_x_10611:
        /* <DEDUP_REMOVED lines=12> */
.L_x_10615:
        /* <DEDUP_REMOVED lines=12> */
.L_x_10618:
[----:B------:R-:W-:Y:S02]  /*15e10*/  IMAD.MOV.U32 R80, RZ, RZ, R0 ;  /* 0x000000ffff507224 */ /* 0x000fe400078e0000 */
.L_x_10619:
[----:B------:R-:W-:Y:S05]  /*15e20*/  BSYNC B0 ;  /* 0x0000000000007941 */ /* 0x000fea0003800000 */
.L_x_10617:
        /* <DEDUP_REMOVED lines=16> */
.L_x_10623:
[----:B------:R-:W-:Y:S05]  /*15f30*/  BSYNC B1 ;  /* 0x0000000000017941 */ /* 0x000fea0003800000 */
.L_x_10622:
        /* <DEDUP_REMOVED lines=43> */
.L_x_10621:
[----:B------:R-:W-:Y:S05]  /*161f0*/  BSYNC B0 ;  /* 0x0000000000007941 */ /* 0x000fea0003800000 */
.L_x_10620:
        /* <DEDUP_REMOVED lines=10> */
.L_x_10616:
        /* <DEDUP_REMOVED lines=12> */
.L_x_10625:
[----:B------:R-:W-:Y:S02]  /*16360*/  IMAD.MOV.U32 R91, RZ, RZ, R0 ;  /* 0x000000ffff5b7224 */ /* 0x000fe400078e0000 */
.L_x_10626:
[----:B------:R-:W-:Y:S05]  /*16370*/  BSYNC B0 ;  /* 0x0000000000007941 */ /* 0x000fea0003800000 */
.L_x_10624:
        /* <DEDUP_REMOVED lines=16> */
.L_x_10630:
[----:B------:R-:W-:Y:S05]  /*16480*/  BSYNC B1 ;  /* 0x0000000000017941 */ /* 0x000fea0003800000 */
.L_x_10629:
        /* <DEDUP_REMOVED lines=43> */
.L_x_10628:
[----:B------:R-:W-:Y:S05]  /*16740*/  BSYNC B0 ;  /* 0x0000000000007941 */ /* 0x000fea0003800000 */
.L_x_10627:
        /* <DEDUP_REMOVED lines=12> */
.L_x_10631:
        /* <DEDUP_REMOVED lines=12> */
.L_x_10634:
[----:B------:R-:W-:Y:S02]  /*168d0*/  IMAD.MOV.U32 R81, RZ, RZ, R0 ;  /* 0x000000ffff517224 */ /* 0x000fe400078e0000 */
.L_x_10635:
[----:B------:R-:W-:Y:S05]  /*168e0*/  BSYNC B0 ;  /* 0x0000000000007941 */ /* 0x000fea0003800000 */
.L_x_10633:
        /* <DEDUP_REMOVED lines=16> */
.L_x_10639:
[----:B------:R-:W-:Y:S05]  /*169f0*/  BSYNC B1 ;  /* 0x0000000000017941 */ /* 0x000fea0003800000 */
.L_x_10638:
        /* <DEDUP_REMOVED lines=43> */
.L_x_10637:
[----:B------:R-:W-:Y:S05]  /*16cb0*/  BSYNC B0 ;  /* 0x0000000000007941 */ /* 0x000fea0003800000 */
.L_x_10636:
[----:B------:R0:W1:Y:S02]  /*16cc0*/  I2F.U32 R94, R81 ;  /* 0x00000051005e7306 */ /* 0x0000640000201000 */
[----:B0-----:R-:W-:Y:S01]  /*16cd0*/  PRMT R81, RZ, 0x7610, R55 ;  /* 0x00007610ff517816 */ /* 0x001fe20000000037 */
[----:B-1----:R-:W-:-:S04]  /*16ce0*/  FFMA.FTZ R94, R94, R85, 1.1641532182693481445e-10 ;  /* 0x2f0000005e5e7423 */ /* 0x002fc80000010055 */
[----:B------:R-:W-:Y:S01]  /*16cf0*/  FMUL.FTZ R85, R81, c[0x0][0x1e8] ;  /* 0x00007a0051557a20 */ /* 0x000fe20000410000 */
[----:B------:R-:W-:-:S04]  /*16d00*/  FSETP.GTU.FTZ.AND P1, PT, R94, c[0x0][0x1e4], PT ;  /* 0x000079005e007a0b */ /* 0x000fc80003f3c000 */
[----:B------:R-:W-:Y:S02]  /*16d10*/  FSEL R94, R85, RZ, !P1 ;  /* 0x000000ff555e7208 */ /* 0x000fe40004800000 */
[----:B------:R-:W-:-:S03]  /*16d20*/  SEL R85, RZ, 0x1, P1 ;  /* 0x00000001ff557807 */ /* 0x000fc60000800000 */
[----:B------:R-:W-:Y:S01]  /*16d30*/  FADD.FTZ R75, R75, R94 ;  /* 0x0000005e4b4b7221 */ /* 0x000fe20000010000 */
[----:B------:R-:W-:-:S03]  /*16d40*/  PRMT R81, R85, 0x7610, R81 ;  /* 0x0000761055517816 */ /* 0x000fc60000000051 */
[----:B------:R-:W-:Y:S02]  /*16d50*/  @P0 FADD.FTZ R75, R47, R75 ;  /* 0x0000004b2f4b0221 */ /* 0x000fe40000010000 */
.L_x_10632:
[----:B------:R-:W-:Y:S01]  /*16d60*/  ISETP.NE.AND P6, PT, R89, RZ, PT ;  /* 0x000000ff5900720c */ /* 0x000fe20003fc5270 */
[----:B------:R-:W-:Y:S01]  /*16d70*/  IMAD.MOV.U32 R93, RZ, RZ, 0x20 ;  /* 0x00000020ff5d7424 */ /* 0x000fe200078e00ff */
[----:B------:R-:W-:Y:S02]  /*16d80*/  SEL R89, RZ, 0x1000000, P5 ;  /* 0x01000000ff597807 */ /* 0x000fe40002800000 */
[----:B------:R-:W-:Y:S02]  /*16d90*/  ISETP.NE.AND P5, PT, R88, RZ, PT ;  /* 0x000000ff5800720c */ /* 0x000fe40003fa5270 */
[----:B------:R-:W-:Y:S02]  /*16da0*/  SEL R85, RZ, 0x10000, P4 ;  /* 0x00010000ff557807 */ /* 0x000fe40002000000 */
[----:B------:R-:W-:Y:S02]  /*16db0*/  SEL R88, RZ, 0x100, P3 ;  /* 0x00000100ff587807 */ /* 0x000fe40001800000 */
[----:B------:R-:W-:-:S02]  /*16dc0*/  ISETP.NE.AND P4, PT, R90, RZ, PT ;  /* 0x000000ff5a00720c */ /* 0x000fc40003f85270 */
[----:B------:R-:W-:Y:S02]  /*16dd0*/  ISETP.NE.AND P1, PT, R87, RZ, PT ;  /* 0x000000ff5700720c */ /* 0x000fe40003f25270 */
[----:B------:R-:W-:Y:S01]  /*16de0*/  ISETP.NE.AND P0, PT, R86, RZ, PT ;  /* 0x000000ff5600720c */ /* 0x000fe20003f05270 */
[----:B------:R-:W-:Y:S01]  /*16df0*/  IMAD.WIDE.U32 R86, R84, R93, c[0x0][0x188] ;  /* 0x0000620054567625 */ /* 0x000fe200078e005d */
[----:B------:R-:W-:Y:S02]  /*16e00*/  LOP3.LUT R88, R88, R89, R85, 0xfe, !PT ;  /* 0x0000005958587212 */ /* 0x000fe400078efe55 */
[----:B------:R-:W-:Y:S02]  /*16e10*/  SEL R85, RZ, 0x1, P4 ;  /* 0x00000001ff557807 */ /* 0x000fe40002000000 */
[----:B------:R-:W-:Y:S01]  /*16e20*/  STG.E.128 [R86.64], R16 ;  /* 0x0000001056007986 */ /* 0x000fe2000c101d06 */
[----:B------:R-:W-:-:S03]  /*16e30*/  SEL R94, RZ, 0x1, P6 ;  /* 0x00000001ff5e7807 */ /* 0x000fc60003000000 */
[----:B------:R0:W-:Y:S02]  /*16e40*/  STG.E.128 [R86.64+0x10], R72 ;  /* 0x0000104856007986 */ /* 0x0001e4000c101d06 */
[----:B------:R-:W-:-:S04]  /*16e50*/  IMAD.WIDE.U32 R94, R94, 0x100, RZ ;  /* 0x000001005e5e7825 */ /* 0x000fc800078e00ff */
[----:B0-----:R-:W-:Y:S01]  /*16e60*/  IMAD.WIDE.U32 R86, R85, 0x1000000, RZ ;  /* 0x0100000055567825 */ /* 0x001fe200078e00ff */
[----:B------:R-:W-:-:S04]  /*16e70*/  SEL R85, RZ, 0x1, P2 ;  /* 0x00000001ff557807 */ /* 0x000fc80001000000 */
[----:B------:R-:W-:Y:S02]  /*16e80*/  LOP3.LUT R85, R87, R88, R85, 0xfe, !PT ;  /* 0x0000005857557212 */ /* 0x000fe400078efe55 */
[----:B------:R-:W-:-:S05]  /*16e90*/  SEL R88, RZ, 0x1, P5 ;  /* 0x00000001ff587807 */ /* 0x000fca0002800000 */
[----:B------:R-:W-:-:S05]  /*16ea0*/  IMAD.WIDE.U32 R88, R88, 0x10000, RZ ;  /* 0x0001000058587825 */ /* 0x000fca00078e00ff */
[----:B------:R-:W-:Y:S02]  /*16eb0*/  LOP3.LUT R89, R95, R85, R89, 0xfe, !PT ;  /* 0x000000555f597212 */ /* 0x000fe400078efe59 */
[----:B------:R-:W-:Y:S02]  /*16ec0*/  LOP3.LUT R86, R94, R86, R88, 0xfe, !PT ;  /* 0x000000565e567212 */ /* 0x000fe400078efe58 */
[----:B------:R-:W-:-:S04]  /*16ed0*/  SEL R85, RZ, 0x1, P1 ;  /* 0x00000001ff557807 */ /* 0x000fc80000800000 */
[----:B------:R-:W-:Y:S01]  /*16ee0*/  LOP3.LUT R88, R86, R85, RZ, 0xfc, !PT ;  /* 0x0000005556587212 */ /* 0x000fe200078efcff */
[----:B------:R-:W-:-:S05]  /*16ef0*/  IMAD.WIDE.U32 R86, R84, R125, c[0x0][0x190] ;  /* 0x0000640054567625 */ /* 0x000fca00078e007d */
[----:B------:R0:W-:Y:S01]  /*16f00*/  STG.E.64 [R86.64], R88 ;  /* 0x0000005856007986 */ /* 0x0001e2000c101b06 */
[----:B------:R-:W-:Y:S05]  /*16f10*/  @!P0 BRA `(.L_x_10640) ;  /* 0x0000013000008947 */ /* 0x000fea0003800000 */
[----:B------:R-:W-:Y:S01]  /*16f20*/  IMAD.U32 R85, R80, 0x10000, RZ ;  /* 0x0001000050557824 */ /* 0x000fe200078e00ff */
[----:B0-----:R-:W-:Y:S02]  /*16f30*/  LOP3.LUT R88, R76, 0xff, RZ, 0xc0, !PT ;  /* 0x000000ff4c587812 */ /* 0x001fe400078ec0ff */
        /* <DEDUP_REMOVED lines=17> */
.L_x_10640:
[----:B0-----:R-:W-:Y:S01]  /*17050*/  FADD.FTZ R86, RZ, R40 ;  /* 0x00000028ff567221 */ /* 0x001fe20000010000 */
[----:B------:R-:W0:Y:S01]  /*17060*/  S2R R88, SR_TID.X ;  /* 0x0000000000587919 */ /* 0x000e220000002100 */
[----:B------:R-:W-:Y:S02]  /*17070*/  LOP3.LUT P1, RZ, R8, 0xff, RZ, 0xc0, !PT ;  /* 0x000000ff08ff7812 */ /* 0x000fe4000782c0ff */
[----:B------:R-:W-:-:S04]  /*17080*/  FADD.FTZ R85, R86, R41 ;  /* 0x0000002956557221 */ /* 0x000fc80000010000 */
[----:B------:R-:W-:-:S04]  /*17090*/  FADD.FTZ R86, R85, R42 ;  /* 0x0000002a55567221 */ /* 0x000fc80000010000 */
[----:B------:R-:W-:-:S04]  /*170a0*/  FADD.FTZ R85, R86, R43 ;  /* 0x0000002b56557221 */ /* 0x000fc80000010000 */
[----:B------:R-:W-:-:S04]  /*170b0*/  FADD.FTZ R86, R85, R36 ;  /* 0x0000002455567221 */ /* 0x000fc80000010000 */
[----:B------:R-:W-:-:S04]  /*170c0*/  FADD.FTZ R85, R86, R37 ;  /* 0x0000002556557221 */ /* 0x000fc80000010000 */
        /* <DEDUP_REMOVED lines=29> */
[----:B------:R-:W-:Y:S01]  /*172a0*/  FADD.FTZ R86, R86, R75 ;  /* 0x0000004b56567221 */ /* 0x000fe20000010000 */
[----:B------:R-:W-:Y:S05]  /*172b0*/  BRA.DIV ~URZ, `(.L_x_10641) ;  /* 0x000014a27f007947 */ /* 0x000fea000b800000 */
[----:B------:R0:W1:Y:S02]  /*172c0*/  SHFL.BFLY PT, R87, R86, 0x1, 0x1f ;  /* 0x0c201f0056577f89 */ /* 0x00006400000e0000 */
.L_x_10645:
[----:B-1----:R-:W-:Y:S01]  /*172d0*/  FADD.FTZ R90, R86, R87 ;  /* 0x00000057565a7221 */ /* 0x002fe20000010000 */
[----:B------:R-:W-:Y:S05]  /*172e0*/  BRA.DIV ~URZ, `(.L_x_10642) ;  /* 0x000014e27f007947 */ /* 0x000fea000b800000 */
[----:B------:R-:W1:Y:S02]  /*172f0*/  SHFL.BFLY PT, R87, R90, 0x2, 0x1f ;  /* 0x0c401f005a577f89 */ /* 0x000e6400000e0000 */
[----:B-1----:R-:W-:-:S05]  /*17300*/  FADD.FTZ R87, R90, R87 ;  /* 0x000000575a577221 */ /* 0x002fca0000010000 */
[----:B0-----:R-:W0:Y:S02]  /*17310*/  SHFL.BFLY PT, R86, R87, 0x4, 0x1f ;  /* 0x0c801f0057567f89 */ /* 0x001e2400000e0000 */
        /* <DEDUP_REMOVED lines=79> */
.L_x_10646:
[----:B------:R-:W2:Y:S01]  /*17810*/  S2R R93, SR_TID.X ;  /* 0x00000000005d7919 */ /* 0x000ea20000002100 */
[----:B-1----:R-:W-:Y:S01]  /*17820*/  FADD.FTZ R87, R87, R90 ;  /* 0x0000005a57577221 */ /* 0x002fe20000010000 */
[----:B------:R-:W-:Y:S01]  /*17830*/  WARPSYNC 0xffffffff ;  /* 0xffffffff00007948 */ /* 0x000fe20003800000 */
[----:B0-----:R-:W-:Y:S01]  /*17840*/  IMAD.MOV.U32 R90, RZ, RZ, RZ ;  /* 0x000000ffff5a7224 */ /* 0x001fe200078e00ff */
[----:B--2---:R-:W-:Y:S02]  /*17850*/  SHF.R.U32.HI R88, RZ, 0x5, R93 ;  /* 0x00000005ff587819 */ /* 0x004fe4000001165d */
        /* <DEDUP_REMOVED lines=8> */
[----:B------:R-:W-:-:S04]  /*178e0*/  @!P1 IMAD.MOV.U32 R90, RZ, RZ, 0x400 ;  /* 0x00000400ff5a9424 */ /* 0x000fc800078e00ff */
[----:B------:R-:W-:Y:S01]  /*178f0*/  I2F R93, R90 ;  /* 0x0000005a005d7306 */ /* 0x000fe20000201400 */
[----:B0-----:R-:W-:Y:S01]  /*17900*/  CS2R R86, SRZ ;  /* 0x0000000000567805 */ /* 0x001fe2000001ff00 */
[----:B------:R-:W0:Y:S05]  /*17910*/  SHFL.DOWN PT, R95, R90, 0x4, 0x1f ;  /* 0x08801f005a5f7f89 */ /* 0x000e2a00000e0000 */
[----:B------:R-:W-:Y:S01]  /*17920*/  @!P1 LDS.64 R86, [R94.X8] ;  /* 0x000000005e569984 */ /* 0x000fe20000008a00 */
[----:B------:R-:W-:Y:S01]  /*17930*/  ISETP.NE.AND P1, PT, RZ, UR8, PT ;  /* 0x00000008ff007c0c */ /* 0x000fe2000bf25270 */
[----:B0-----:R-:W0:Y:S01]  /*17940*/  I2F R85, R95 ;  /* 0x0000005f00557306 */ /* 0x001e220000201400 */
[----:B------:R-:W-:-:S05]  /*17950*/  IADD3 R88, R95, R90, RZ ;  /* 0x0000005a5f587210 */ /* 0x000fca0007ffe0ff */
[----:B------:R-:W1:Y:S02]  /*17960*/  SHFL.DOWN PT, R97, R88, 0x2, 0x1f ;  /* 0x08401f0058617f89 */ /* 0x000e6400000e0000 */
[----:B-1----:R-:W-:Y:S02]  /*17970*/  I2F R90, R97 ;  /* 0x00000061005a7306 */ /* 0x002fe40000201400 */
[----:B------:R-:W1:Y:S02]  /*17980*/  SHFL.DOWN PT, R96, R86, 0x4, 0x1f ;  /* 0x08801f0056607f89 */ /* 0x000e6400000e0000 */
[C---:B-1----:R-:W-:Y:S02]  /*17990*/  FADD.FTZ R89, -R96.reuse, R86 ;  /* 0x0000005660597221 */ /* 0x042fe40000010100 */
[----:B0-----:R-:W-:Y:S02]  /*179a0*/  FMUL.FTZ R96, R96, R85 ;  /* 0x0000005560607220 */ /* 0x001fe40000410000 */
[----:B------:R-:W-:-:S02]  /*179b0*/  FMUL.FTZ R94, R89, R89 ;  /* 0x00000059595e7220 */ /* 0x000fc40000410000 */
[----:B------:R-:W-:Y:S02]  /*179c0*/  FFMA.FTZ R89, R93, R86, R96 ;  /* 0x000000565d597223 */ /* 0x000fe40000010060 */
[----:B------:R-:W0:Y:S01]  /*179d0*/  I2F R86, R88 ;  /* 0x0000005800567306 */ /* 0x000e220000201400 */
[----:B------:R-:W-:Y:S02]  /*179e0*/  FMUL.FTZ R96, R94, R93 ;  /* 0x0000005d5e607220 */ /* 0x000fe40000410000 */
[----:B------:R-:W1:Y:S02]  /*179f0*/  SHFL.DOWN PT, R94, R87, 0x4, 0x1f ;  /* 0x08801f00575e7f89 */ /* 0x000e6400000e0000 */
[----:B------:R-:W-:-:S03]  /*17a00*/  FMUL.FTZ R95, R96, R85 ;  /* 0x00000055605f7220 */ /* 0x000fc60000410000 */
[----:B0-----:R-:W0:Y:S01]  /*17a10*/  MUFU.RCP R96, R86 ;  /* 0x0000005600607308 */ /* 0x001e220000001000 */
[----:B-1----:R-:W-:Y:S02]  /*17a20*/  FADD.FTZ R85, R94, R87 ;  /* 0x000000575e557221 */ /* 0x002fe40000010000 */
[C---:B0-----:R-:W-:Y:S02]  /*17a30*/  FMUL.FTZ R93, R96.reuse, R89 ;  /* 0x00000059605d7220 */ /* 0x041fe40000410000 */
[----:B------:R-:W-:Y:S02]  /*17a40*/  FFMA.FTZ R89, R96, R95, R85 ;  /* 0x0000005f60597223 */ /* 0x000fe40000010055 */
[----:B------:R-:W-:Y:S01]  /*17a50*/  IMAD.IADD R85, R88, 0x1, R97 ;  /* 0x0000000158557824 */ /* 0x000fe200078e0261 */
[----:B------:R-:W0:Y:S04]  /*17a60*/  SHFL.DOWN PT, R94, R93, 0x2, 0x1f ;  /* 0x08401f005d5e7f89 */ /* 0x000e2800000e0000 */
[----:B------:R-:W1:Y:S04]  /*17a70*/  SHFL.DOWN PT, R88, R89, 0x2, 0x1f ;  /* 0x08401f0059587f89 */ /* 0x000e6800000e0000 */
[----:B------:R-:W2:Y:S01]  /*17a80*/  SHFL.DOWN PT, R96, R85, 0x1, 0x1f ;  /* 0x08201f0055607f89 */ /* 0x000ea200000e0000 */
[----:B0-----:R-:W-:-:S02]  /*17a90*/  FADD.FTZ R87, R93, -R94 ;  /* 0x8000005e5d577221 */ /* 0x001fc40000010000 */
[-C--:B------:R-:W-:Y:S02]  /*17aa0*/  FMUL.FTZ R94, R94, R90.reuse ;  /* 0x0000005a5e5e7220 */ /* 0x080fe40000410000 */
[----:B------:R-:W-:Y:S02]  /*17ab0*/  FMUL.FTZ R95, R87, R87 ;  /* 0x00000057575f7220 */ /* 0x000fe40000410000 */
[C---:B------:R-:W-:Y:S02]  /*17ac0*/  FFMA.FTZ R87, R86.reuse, R93, R94 ;  /* 0x0000005d56577223 */ /* 0x040fe4000001005e */
[----:B------:R-:W-:Y:S02]  /*17ad0*/  FMUL.FTZ R95, R86, R95 ;  /* 0x0000005f565f7220 */ /* 0x000fe40000410000 */
[----:B------:R-:W0:Y:S02]  /*17ae0*/  I2F R86, R85 ;  /* 0x0000005500567306 */ /* 0x000e240000201400 */
[----:B------:R-:W-:-:S02]  /*17af0*/  FMUL.FTZ R94, R95, R90 ;  /* 0x0000005a5f5e7220 */ /* 0x000fc40000410000 */
[----:B-1----:R-:W-:-:S04]  /*17b00*/  FADD.FTZ R95, R89, R88 ;  /* 0x00000058595f7221 */ /* 0x002fc80000010000 */
[----:B--2---:R-:W-:Y:S08]  /*17b10*/  I2F R88, R96 ;  /* 0x0000006000587306 */ /* 0x004ff00000201400 */
[----:B0-----:R-:W0:Y:S02]  /*17b20*/  MUFU.RCP R90, R86 ;  /* 0x00000056005a7308 */ /* 0x001e240000001000 */
[----:B0-----:R-:W-:-:S02]  /*17b30*/  FMUL.FTZ R93, R90, R87 ;  /* 0x000000575a5d7220 */ /* 0x001fc40000410000 */
[----:B------:R-:W-:Y:S02]  /*17b40*/  FFMA.FTZ R87, R90, R94, R95 ;  /* 0x0000005e5a577223 */ /* 0x000fe4000001005f */
[----:B------:R-:W-:Y:S01]  /*17b50*/  IMAD.IADD R95, R85, 0x1, R96 ;  /* 0x00000001555f7824 */ /* 0x000fe200078e0260 */
[----:B------:R-:W0:Y:S04]  /*17b60*/  SHFL.DOWN PT, R90, R93, 0x1, 0x1f ;  /* 0x08201f005d5a7f89 */ /* 0x000e2800000e0000 */
[----:B------:R-:W1:Y:S01]  /*17b70*/  SHFL.DOWN PT, R94, R87, 0x1, 0x1f ;  /* 0x08201f00575e7f89 */ /* 0x000e6200000e0000 */
[----:B------:R-:W2:Y:S01]  /*17b80*/  I2F R95, R95 ;  /* 0x0000005f005f7306 */ /* 0x000ea20000201400 */
[----:B0-----:R-:W-:Y:S02]  /*17b90*/  FMUL.FTZ R89, R90, R88 ;  /* 0x000000585a597220 */ /* 0x001fe40000410000 */
[----:B------:R-:W-:-:S05]  /*17ba0*/  FADD.FTZ R97, R93, -R90 ;  /* 0x8000005a5d617221 */ /* 0x000fca0000010000 */
[----:B--2---:R0:W2:Y:S01]  /*17bb0*/  MUFU.RCP R90, R95 ;  /* 0x0000005f005a7308 */ /* 0x0040a20000001000 */
[C---:B------:R-:W-:Y:S01]  /*17bc0*/  FFMA.FTZ R89, R86.reuse, R93, R89 ;  /* 0x0000005d56597223 */ /* 0x040fe20000010059 */
[----:B------:R-:W-:Y:S01]  /*17bd0*/  PRMT R93, RZ, 0x5410, R58 ;  /* 0x00005410ff5d7816 */ /* 0x000fe2000000003a */
[----:B------:R-:W-:Y:S02]  /*17be0*/  FMUL.FTZ R97, R97, R97 ;  /* 0x0000006161617220 */ /* 0x000fe40000410000 */
[----:B-1----:R-:W-:Y:S01]  /*17bf0*/  FADD.FTZ R85, R87, R94 ;  /* 0x0000005e57557221 */ /* 0x002fe20000010000 */
[----:B------:R-:W-:Y:S01]  /*17c00*/  PRMT R94, RZ, 0x7610, R58 ;  /* 0x00007610ff5e7816 */ /* 0x000fe2000000003a */
[----:B------:R-:W-:Y:S01]  /*17c10*/  FMUL.FTZ R97, R86, R97 ;  /* 0x0000006156617220 */ /* 0x000fe20000410000 */
[----:B0-----:R-:W-:-:S03]  /*17c20*/  PRMT R95, RZ, 0x5410, R57 ;  /* 0x00005410ff5f7816 */ /* 0x001fc60000000039 */
[----:B------:R-:W-:Y:S02]  /*17c30*/  FMUL.FTZ R97, R97, R88 ;  /* 0x0000005861617220 */ /* 0x000fe40000410000 */
[C---:B--2---:R-:W-:Y:S02]  /*17c40*/  FMUL.FTZ R89, R90.reuse, R89 ;  /* 0x000000595a597220 */ /* 0x044fe40000410000 */
[----:B------:R-:W-:Y:S01]  /*17c50*/  FFMA.FTZ R97, R90, R97, R85 ;  /* 0x000000615a617223 */ /* 0x000fe20000010055 */
[----:B------:R-:W-:Y:S01]  /*17c60*/  PRMT R90, RZ, 0x7610, R60 ;  /* 0x00007610ff5a7816 */ /* 0x000fe2000000003c */
[----:B------:R-:W-:Y:S02]  /*17c70*/  IMAD.MOV.U32 R85, RZ, RZ, c[0x0][0x1e0] ;  /* 0x00007800ff557624 */ /* 0x000fe400078e00ff */
[----:B------:R-:W0:Y:S04]  /*17c80*/  SHFL.IDX PT, R89, R89, RZ, 0x1f ;  /* 0x00001fff59597589 */ /* 0x000e2800000e0000 */
[----:B------:R-:W1:Y:S01]  /*17c90*/  SHFL.IDX PT, R88, R97, RZ, 0x1f ;  /* 0x00001fff61587589 */ /* 0x000e6200000e0000 */
[----:B0-----:R-:W-:-:S02]  /*17ca0*/  FMUL.FTZ R86, R89, R89 ;  /* 0x0000005959567220 */ /* 0x001fc40000410000 */
[----:B-1----:R-:W-:-:S03]  /*17cb0*/  FFMA.FTZ R85, R88, R85, c[0x0][0x228] ;  /* 0x00008a0058557623 */ /* 0x002fc60000010055 */
[----:B------:R-:W-:Y:S01]  /*17cc0*/  FSEL R86, R86, RZ, P1 ;  /* 0x000000ff56567208 */ /* 0x000fe20000800000 */
[----:B------:R-:W-:-:S04]  /*17cd0*/  @!P0 IMAD.MOV.U32 R88, RZ, RZ, 0x4 ;  /* 0x00000004ff588424 */ /* 0x000fc800078e00ff */
[----:B------:R-:W-:Y:S02]  /*17ce0*/  FADD.FTZ R85, R85, R86 ;  /* 0x0000005655557221 */ /* 0x000fe40000010000 */
[----:B------:R-:W-:-:S04]  /*17cf0*/  @!P0 IMAD.MOV.U32 R86, RZ, RZ, 0x4 ;  /* 0x00000004ff568424 */ /* 0x000fc800078e00ff */
[----:B------:R-:W0:Y:S01]  /*17d00*/  MUFU.RSQ R85, R85 ;  /* 0x0000005500557308 */ /* 0x000e220000001400 */
[----:B------:R-:W-:-:S05]  /*17d10*/  @!P0 IMAD.WIDE R86, R3, R86, c[0x0][0x1a0] ;  /* 0x0000680003568625 */ /* 0x000fca00078e0256 */
[----:B------:R1:W-:Y:S02]  /*17d20*/  @!P0 STG.E [R86.64], R89 ;  /* 0x0000005956008986 */ /* 0x0003e4000c101906 */
[C---:B-1----:R-:W-:Y:S01]  /*17d30*/  @!P0 IMAD.WIDE R86, R3.reuse, R88, c[0x0][0x1a8] ;  /* 0x00006a0003568625 */ /* 0x042fe200078e0258 */
[----:B------:R-:W-:-:S04]  /*17d40*/  IADD3 R3, R3, c[0x0][0x160], RZ ;  /* 0x0000580003037a10 */ /* 0x000fc80007ffe0ff */
[----:B0-----:R0:W-:Y:S02]  /*17d50*/  @!P0 STG.E [R86.64], R85 ;  /* 0x0000005556008986 */ /* 0x0011e4000c101906 */
[----:B0-----:R-:W-:-:S05]  /*17d60*/  FSEL R86, R89, RZ, !P1 ;  /* 0x000000ff59567208 */ /* 0x001fca0004800000 */
[C---:B------:R-:W-:Y:S02]  /*17d70*/  FADD.FTZ R38, -R86.reuse, R38 ;  /* 0x0000002656267221 */ /* 0x040fe40000010100 */
[C---:B------:R-:W-:Y:S02]  /*17d80*/  FADD.FTZ R39, -R86.reuse, R39 ;  /* 0x0000002756277221 */ /* 0x040fe40000010100 */
[----:B------:R-:W-:Y:S02]  /*17d90*/  FMUL.FTZ R87, R85, R38 ;  /* 0x0000002655577220 */ /* 0x000fe40000410000 */
        /* <DEDUP_REMOVED lines=29> */
[----:B------:R-:W-:Y:S01]  /*17f70*/  FADD.FTZ R75, -R86, R75 ;  /* 0x0000004b564b7221 */ /* 0x000fe20000010100 */
[--C-:B------:R-:W-:Y:S01]  /*17f80*/  PRMT R86, RZ, 0x7610, R71.reuse ;  /* 0x00007610ff567816 */ /* 0x100fe20000000047 */
[C---:B------:R-:W-:Y:S01]  /*17f90*/  FMUL.FTZ R38, R85.reuse, R39 ;  /* 0x0000002755267220 */ /* 0x040fe20000410000 */
[----:B------:R-:W-:Y:S01]  /*17fa0*/  PRMT R39, RZ, 0x5410, R71 ;  /* 0x00005410ff277816 */ /* 0x000fe20000000047 */
[----:B------:R-:W-:Y:S02]  /*17fb0*/  FMUL.FTZ R36, R85, R36 ;  /* 0x0000002455247220 */ /* 0x000fe40000410000 */
[----:B------:R-:W-:-:S02]  /*17fc0*/  FFMA.FTZ R38, R38, R86, R117 ;  /* 0x0000005626267223 */ /* 0x000fc40000010075 */
[----:B------:R-:W-:Y:S02]  /*17fd0*/  FFMA.FTZ R39, R87, R39, R118 ;  /* 0x0000002757277223 */ /* 0x000fe40000010076 */
[C---:B------:R-:W-:Y:S02]  /*17fe0*/  FMUL.FTZ R86, R85.reuse, R19 ;  /* 0x0000001355567220 */ /* 0x040fe40000410000 */
[C---:B------:R-:W-:Y:S01]  /*17ff0*/  FMUL.FTZ R37, R85.reuse, R37 ;  /* 0x0000002555257220 */ /* 0x040fe20000410000 */
[----:B------:R-:W-:Y:S01]  /*18000*/  F2FP.BF16.PACK_AB R19, R38, R39 ;  /* 0x000000272613723e */ /* 0x000fe200000010ff */
[C---:B------:R-:W-:Y:S01]  /*18010*/  FMUL.FTZ R42, R85.reuse, R42 ;  /* 0x0000002a552a7220 */ /* 0x040fe20000410000 */
[--C-:B------:R-:W-:Y:S01]  /*18020*/  PRMT R39, RZ, 0x5410, R70.reuse ;  /* 0x00005410ff277816 */ /* 0x100fe20000000046 */
[C---:B------:R-:W-:Y:S01]  /*18030*/  FMUL.FTZ R43, R85.reuse, R43 ;  /* 0x0000002b552b7220 */ /* 0x040fe20000410000 */
[----:B------:R-:W-:Y:S01]  /*18040*/  PRMT R38, RZ, 0x7610, R70 ;  /* 0x00007610ff267816 */ /* 0x000fe20000000046 */
[----:B------:R-:W-:-:S02]  /*18050*/  FMUL.FTZ R40, R85, R40 ;  /* 0x0000002855287220 */ /* 0x000fc40000410000 */
[----:B------:R-:W-:Y:S01]  /*18060*/  FFMA.FTZ R36, R36, R39, R120 ;  /* 0x0000002724247223 */ /* 0x000fe20000010078 */
[----:B------:R-:W-:Y:S01]  /*18070*/  PRMT R39, RZ, 0x5410, R69 ;  /* 0x00005410ff277816 */ /* 0x000fe20000000045 */
[----:B------:R-:W-:Y:S01]  /*18080*/  FFMA.FTZ R37, R37, R38, R119 ;  /* 0x0000002625257223 */ /* 0x000fe20000010077 */
[----:B------:R-:W-:Y:S01]  /*18090*/  PRMT R38, RZ, 0x7610, R69 ;  /* 0x00007610ff267816 */ /* 0x000fe20000000045 */
[----:B------:R-:W-:Y:S02]  /*180a0*/  FMUL.FTZ R41, R85, R41 ;  /* 0x0000002955297220 */ /* 0x000fe40000410000 */
[----:B------:R-:W-:Y:S01]  /*180b0*/  FFMA.FTZ R42, R42, R39, R122 ;  /* 0x000000272a2a7223 */ /* 0x000fe2000001007a */
[--C-:B------:R-:W-:Y:S01]  /*180c0*/  PRMT R39, RZ, 0x5410, R68.reuse ;  /* 0x00005410ff277816 */ /* 0x100fe20000000044 */
[----:B------:R-:W-:Y:S01]  /*180d0*/  FFMA.FTZ R43, R43, R38, R121 ;  /* 0x000000262b2b7223 */ /* 0x000fe20000010079 */
[----:B------:R-:W-:Y:S01]  /*180e0*/  PRMT R38, RZ, 0x7610, R68 ;  /* 0x00007610ff267816 */ /* 0x000fe20000000044 */
[----:B------:R-:W-:-:S02]  /*180f0*/  FMUL.FTZ R32, R85, R32 ;  /* 0x0000002055207220 */ /* 0x000fc40000410000 */
[----:B------:R-:W-:Y:S01]  /*18100*/  FFMA.FTZ R40, R40, R39, R124 ;  /* 0x0000002728287223 */ /* 0x000fe2000001007c */
[----:B------:R-:W-:Y:S01]  /*18110*/  PRMT R39, RZ, 0x5410, R67 ;  /* 0x00005410ff277816 */ /* 0x000fe20000000043 */
        /* <DEDUP_REMOVED lines=68> */
[----:B------:R-:W-:Y:S01]  /*18560*/  LEA R34, P0, R83, c[0x0][0x208], 0x4 ;  /* 0x0000820053227a11 */ /* 0x000fe200078020ff */
[----:B------:R-:W-:Y:S01]  /*18570*/  FFMA.FTZ R94, R73, R94, R11 ;  /* 0x0000005e495e7223 */ /* 0x000fe2000001000b */
[C---:B------:R-:W-:Y:S01]  /*18580*/  IADD3 R36, R83.reuse, 0x100, RZ ;  /* 0x0000010053247810 */ /* 0x040fe20007ffe0ff */
[----:B------:R-:W-:Y:S01]  /*18590*/  IMAD.MOV.U32 R39, RZ, RZ, 0x10 ;  /* 0x00000010ff277424 */ /* 0x000fe200078e00ff */
[----:B------:R-:W-:Y:S01]  /*185a0*/  IADD3 R38, R83, 0x200, RZ ;  /* 0x0000020053267810 */ /* 0x000fe20007ffe0ff */
[----:B------:R-:W-:Y:S01]  /*185b0*/  FFMA.FTZ R73, R17, R16, R99 ;  /* 0x0000001011497223 */ /* 0x000fe20000010063 */
[----:B------:R-:W-:Y:S01]  /*185c0*/  F2FP.BF16.PACK_AB R20, R33, R32 ;  /* 0x000000202114723e */ /* 0x000fe200000010ff */
[----:B------:R-:W-:Y:S01]  /*185d0*/  IMAD.WIDE.U32 R36, R36, R39, c[0x0][0x208] ;  /* 0x0000820024247625 */ /* 0x000fe200078e0027 */
[----:B------:R-:W-:-:S02]  /*185e0*/  LEA R32, P1, R84, c[0x0][0x208], 0x4 ;  /* 0x0000820054207a11 */ /* 0x000fc400078220ff */
[----:B------:R-:W-:Y:S01]  /*185f0*/  F2FP.BF16.PACK_AB R17, R43, R42 ;  /* 0x0000002a2b11723e */ /* 0x000fe200000010ff */
[----:B------:R-:W-:Y:S01]  /*18600*/  IMAD.WIDE.U32 R38, R38, R39, c[0x0][0x208] ;  /* 0x0000820026267625 */ /* 0x000fe200078e0027 */
[----:B------:R-:W-:Y:S02]  /*18610*/  F2FP.BF16.PACK_AB R16, R41, R40 ;  /* 0x000000282910723e */ /* 0x000fe400000010ff */
[----:B------:R-:W-:Y:S02]  /*18620*/  LEA.HI.X R35, R83, c[0x0][0x20c], RZ, 0x4, P0 ;  /* 0x0000830053237a11 */ /* 0x000fe400000f24ff */
[----:B------:R-:W-:Y:S02]  /*18630*/  F2FP.BF16.PACK_AB R22, R29, R28 ;  /* 0x0000001c1d16723e */ /* 0x000fe400000010ff */
[----:B------:R-:W-:Y:S01]  /*18640*/  F2FP.BF16.PACK_AB R26, R87, R85 ;  /* 0x00000055571a723e */ /* 0x000fe200000010ff */
[----:B------:R0:W-:Y:S01]  /*18650*/  STG.E.128 [R34.64], R16 ;  /* 0x0000001022007986 */ /* 0x0001e2000c101d06 */
[----:B------:R-:W-:-:S02]  /*18660*/  F2FP.BF16.PACK_AB R25, R89, R88 ;  /* 0x000000585919723e */ /* 0x000fc400000010ff */
[----:B------:R-:W-:Y:S01]  /*18670*/  F2FP.BF16.PACK_AB R24, R90, R24 ;  /* 0x000000185a18723e */ /* 0x000fe200000010ff */
[----:B------:R0:W-:Y:S01]  /*18680*/  STG.E.128 [R36.64], R20 ;  /* 0x0000001424007986 */ /* 0x0001e2000c101d06 */
[----:B------:R-:W-:Y:S02]  /*18690*/  F2FP.BF16.PACK_AB R31, R75, R74 ;  /* 0x0000004a4b1f723e */ /* 0x000fe400000010ff */
[----:B------:R-:W-:Y:S01]  /*186a0*/  F2FP.BF16.PACK_AB R30, R94, R93 ;  /* 0x0000005d5e1e723e */ /* 0x000fe200000010ff */
[----:B------:R0:W-:Y:S01]  /*186b0*/  STG.E.128 [R38.64], R24 ;  /* 0x0000001826007986 */ /* 0x0001e2000c101d06 */
[----:B------:R-:W-:Y:S02]  /*186c0*/  F2FP.BF16.PACK_AB R29, R86, R95 ;  /* 0x0000005f561d723e */ /* 0x000fe400000010ff */
[----:B------:R-:W-:Y:S02]  /*186d0*/  F2FP.BF16.PACK_AB R28, R73, R72 ;  /* 0x00000048491c723e */ /* 0x000fe400000010ff */
[----:B------:R-:W-:-:S02]  /*186e0*/  LEA.HI.X R33, R84, c[0x0][0x20c], RZ, 0x4, P1 ;  /* 0x0000830054217a11 */ /* 0x000fc400008f24ff */
[----:B------:R-:W-:Y:S02]  /*186f0*/  ISETP.GE.AND P0, PT, R3, c[0x0][0x164], PT ;  /* 0x0000590003007a0c */ /* 0x000fe40003f06270 */
[----:B------:R-:W-:Y:S01]  /*18700*/  LOP3.LUT P1, RZ, R8, 0xff, RZ, 0xc0, !PT ;  /* 0x000000ff08ff7812 */ /* 0x000fe2000782c0ff */
[----:B------:R0:W-:Y:S03]  /*18710*/  STG.E.128 [R32.64], R28 ;  /* 0x0000001c20007986 */ /* 0x0001e6000c101d06 */
[----:B------:R-:W-:-:S07]  /*18720*/  SEL R8, RZ, 0x1, P1 ;  /* 0x00000001ff087807 */ /* 0x000fce0000800000 */
[----:B0-----:R-:W-:Y:S01]  /*18730*/  @P0 CALL.REL.NOINC `(.L_x_10643) ;  /* 0x0000001000000944 */ /* 0x001fe20003c00000 */
[----:B------:R-:W-:Y:S05]  /*18740*/  BRA `(.L_x_10644) ;  /* 0xfffe820000007947 */ /* 0x000fea000383ffff */
.L_x_10643:
[----:B------:R-:W-:Y:S05]  /*18750*/  EXIT ;  /* 0x000000000000794d */ /* 0x000fea0003800000 */
.L_x_10641:
[----:B------:R-:W-:Y:S01]  /*18760*/  IMAD.MOV.U32 R90, RZ, RZ, R86 ;  /* 0x000000ffff5a7224 */ /* 0x000fe200078e0056 */
[----:B------:R-:W-:Y:S01]  /*18770*/  MOV R93, 0xffffffff ;  /* 0xffffffff005d7802 */ /* 0x000fe20000000f00 */
[----:B------:R-:W-:Y:S01]  /*18780*/  IMAD.MOV.U32 R87, RZ, RZ, 0x1 ;  /* 0x00000001ff577424 */ /* 0x000fe200078e00ff */
[----:B------:R-:W-:Y:S01]  /*18790*/  MOV R88, 0x187c0 ;  /* 0x000187c000587802 */ /* 0x000fe20000000f00 */
[----:B------:R-:W-:Y:S02]  /*187a0*/  IMAD.MOV.U32 R94, RZ, RZ, 0x1f ;  /* 0x0000001fff5e7424 */ /* 0x000fe400078e00ff */
[----:B------:R-:W-:Y:S05]  /*187b0*/  CALL.REL.NOINC `($__internal_31_$__cuda_sm70_shflsync_bfly_p) ;  /* 0x0000078000007944 */ /* 0x000fea0003c00000 */
[----:B01----:R-:W-:Y:S05]  /*187c0*/  BRA `(.L_x_10645) ;  /* 0xffffeb0000007947 */ /* 0x003fea000383ffff */
.L_x_10642:
[----:B------:R-:W-:Y:S01]  /*187d0*/  IMAD.MOV.U32 R87, RZ, RZ, 0x2 ;  /* 0x00000002ff577424 */ /* 0x000fe200078e00ff */
[----:B------:R-:W-:Y:S01]  /*187e0*/  MOV R88, 0x18820 ;  /* 0x0001882000587802 */ /* 0x000fe20000000f00 */
[----:B------:R-:W-:Y:S02]  /*187f0*/  IMAD.MOV.U32 R94, RZ, RZ, 0x1f ;  /* 0x0000001fff5e7424 */ /* 0x000fe400078e00ff */
[----:B------:R-:W-:Y:S02]  /*18800*/  IMAD.MOV.U32 R93, RZ, RZ, -0x1 ;  /* 0xffffffffff5d7424 */ /* 0x000fe400078e00ff */
[----:B0-----:R-:W-:Y:S05]  /*18810*/  CALL.REL.NOINC `($__internal_31_$__cuda_sm70_shflsync_bfly_p) ;  /* 0x0000072000007944 */ /* 0x001fea0003c00000 */
[----:B01----:R-:W-:Y:S01]  /*18820*/  FADD.FTZ R90, R90, R87 ;  /* 0x000000575a5a7221 */ /* 0x003fe20000010000 */
[----:B------:R-:W-:Y:S01]  /*18830*/  MOV R88, 0x18880 ;  /* 0x0001888000587802 */ /* 0x000fe20000000f00 */
[----:B------:R-:W-:-:S02]  /*18840*/  IMAD.MOV.U32 R87, RZ, RZ, 0x4 ;  /* 0x00000004ff577424 */ /* 0x000fc400078e00ff */
[----:B------:R-:W-:Y:S02]  /*18850*/  IMAD.MOV.U32 R94, RZ, RZ, 0x1f ;  /* 0x0000001fff5e7424 */ /* 0x000fe400078e00ff */
[----:B------:R-:W-:Y:S02]  /*18860*/  IMAD.MOV.U32 R93, RZ, RZ, -0x1 ;  /* 0xffffffffff5d7424 */ /* 0x000fe400078e00ff */
[----:B------:R-:W-:Y:S05]  /*18870*/  CALL.REL.NOINC `($__internal_31_$__cuda_sm70_shflsync_bfly_p) ;  /* 0x000006c000007944 */ /* 0x000fea0003c00000 */
[----:B01----:R-:W-:Y:S01]  /*18880*/  FADD.FTZ R90, R90, R87 ;  /* 0x000000575a5a7221 */ /* 0x003fe20000010000 */
[----:B------:R-:W-:Y:S01]  /*18890*/  MOV R88, 0x188e0 ;  /* 0x000188e000587802 */ /* 0x000fe20000000f00 */
[----:B------:R-:W-:Y:S02]  /*188a0*/  IMAD.MOV.U32 R87, RZ, RZ, 0x8 ;  /* 0x00000008ff577424 */ /* 0x000fe400078e00ff */
[----:B------:R-:W-:Y:S02]  /*188b0*/  IMAD.MOV.U32 R94, RZ, RZ, 0x1f ;  /* 0x0000001fff5e7424 */ /* 0x000fe400078e00ff */
[----:B------:R-:W-:Y:S02]  /*188c0*/  IMAD.MOV.U32 R93, RZ, RZ, -0x1 ;  /* 0xffffffffff5d7424 */ /* 0x000fe400078e00ff */
[----:B------:R-:W-:Y:S05]  /*188d0*/  CALL.REL.NOINC `($__internal_31_$__cuda_sm70_shflsync_bfly_p) ;  /* 0x0000066000007944 */ /* 0x000fea0003c00000 */
[----:B01----:R-:W-:Y:S01]  /*188e0*/  FADD.FTZ R90, R90, R87 ;  /* 0x000000575a5a7221 */ /* 0x003fe20000010000 */
[----:B------:R-:W-:Y:S01]  /*188f0*/  HFMA2.MMA R87, -RZ, RZ, 0, 9.5367431640625e-07 ;  /* 0x00000010ff577435 */ /* 0x000fe200000001ff */
[----:B------:R-:W-:Y:S01]  /*18900*/  IMAD.MOV.U32 R94, RZ, RZ, 0x1f ;  /* 0x0000001fff5e7424 */ /* 0x000fe200078e00ff */
[----:B------:R-:W-:Y:S01]  /*18910*/  MOV R88, 0x18940 ;  /* 0x0001894000587802 */ /* 0x000fe20000000f00 */
[----:B------:R-:W-:-:S03]  /*18920*/  IMAD.MOV.U32 R93, RZ, RZ, -0x1 ;  /* 0xffffffffff5d7424 */ /* 0x000fc600078e00ff */
[----:B------:R-:W-:Y:S05]  /*18930*/  CALL.REL.NOINC `($__internal_31_$__cuda_sm70_shflsync_bfly_p) ;  /* 0x0000060000007944 */ /* 0x000fea0003c00000 */
[----:B-1----:R-:W-:Y:S02]  /*18940*/  FADD.FTZ R86, R90, R87 ;  /* 0x000000575a567221 */ /* 0x002fe40000010000 */
[----:B0-----:R-:W-:-:S02]  /*18950*/  IMAD.MOV.U32 R94, RZ, RZ, 0x1f ;  /* 0x0000001fff5e7424 */ /* 0x001fc400078e00ff */
[----:B------:R-:W-:Y:S02]  /*18960*/  FMUL.FTZ R86, R86, 0.0009765625 ;  /* 0x3a80000056567820 */ /* 0x000fe40000410000 */
[----:B------:R-:W-:Y:S02]  /*18970*/  IMAD.MOV.U32 R93, RZ, RZ, -0x1 ;  /* 0xffffffffff5d7424 */ /* 0x000fe400078e00ff */
[C---:B------:R-:W-:Y:S02]  /*18980*/  FADD.FTZ R87, -R86.reuse, R40 ;  /* 0x0000002856577221 */ /* 0x040fe40000010100 */
[C---:B------:R-:W-:Y:S02]  /*18990*/  FADD.FTZ R88, -R86.reuse, R41 ;  /* 0x0000002956587221 */ /* 0x040fe40000010100 */
[----:B------:R-:W-:Y:S02]  /*189a0*/  FFMA.FTZ R87, R87, R87, RZ ;  /* 0x0000005757577223 */ /* 0x000fe400000100ff */
[----:B------:R-:W-:-:S02]  /*189b0*/  FADD.FTZ R90, -R86, R75 ;  /* 0x0000004b565a7221 */ /* 0x000fc40000010100 */
        /* <DEDUP_REMOVED lines=59> */
[----:B------:R-:W-:-:S03]  /*18d70*/  MOV R88, 0x18db0 ;  /* 0x00018db000587802 */ /* 0x000fc60000000f00 */
[----:B------:R-:W-:Y:S02]  /*18d80*/  FFMA.FTZ R90, R90, R90, R87 ;  /* 0x0000005a5a5a7223 */ /* 0x000fe40000010057 */
[----:B------:R-:W-:Y:S02]  /*18d90*/  IMAD.MOV.U32 R87, RZ, RZ, 0x1 ;  /* 0x00000001ff577424 */ /* 0x000fe400078e00ff */
        /* <DEDUP_REMOVED lines=8> */
[----:B------:R-:W-:Y:S01]  /*18e20*/  MOV R94, 0x1f ;  /* 0x0000001f005e7802 */ /* 0x000fe20000000f00 */
[----:B------:R-:W-:Y:S01]  /*18e30*/  IMAD.MOV.U32 R87, RZ, RZ, 0x4 ;  /* 0x00000004ff577424 */ /* 0x000fe200078e00ff */
[----:B------:R-:W-:Y:S01]  /*18e40*/  MOV R88, 0x18e70 ;  /* 0x00018e7000587802 */ /* 0x000fe20000000f00 */
[----:B------:R-:W-:-:S02]  /*18e50*/  IMAD.MOV.U32 R93, RZ, RZ, -0x1 ;  /* 0xffffffffff5d7424 */ /* 0x000fc400078e00ff */
[----:B------:R-:W-:Y:S05]  /*18e60*/  CALL.REL.NOINC `($__internal_31_$__cuda_sm70_shflsync_bfly_p) ;  /* 0x000000d000007944 */ /* 0x000fea0003c00000 */
        /* <DEDUP_REMOVED lines=12> */
[----:B01----:R-:W-:Y:S05]  /*18f30*/  BRA `(.L_x_10646) ;  /* 0xffffe8d000007947 */ /* 0x003fea000383ffff */
        .weak           $__internal_31_$__cuda_sm70_shflsync_bfly_p
        .type           $__internal_31_$__cuda_sm70_shflsync_bfly_p,@function
        .size           $__internal_31_$__cuda_sm70_shflsync_bfly_p,(.L_x_26491 - $__internal_31_$__cuda_sm70_shflsync_bfly_p)
$__internal_31_$__cuda_sm70_shflsync_bfly_p:
[----:B------:R-:W-:Y:S01]  /*18f40*/  IMAD.MOV.U32 R89, RZ, RZ, 0x0 ;  /* 0x00000000ff597424 */ /* 0x000fe200078e00ff */
[----:B------:R-:W-:Y:S04]  /*18f50*/  WARPSYNC R93 ;  /* 0x0000005d00007348 */ /* 0x000fe80003800000 */
[----:B------:R0:W1:Y:S01]  /*18f60*/  SHFL.BFLY PT, R87, R90, R87, R94 ;  /* 0x0c0000575a577389 */ /* 0x00006200000e005e */
[----:B------:R-:W-:Y:S05]  /*18f70*/  RET.REL.NODEC R88 `(_ZN10layer_norm31ln_parallel_residual_fwd_kernelINS_13Kernel_traitsI13__nv_bfloat16S2_fS2_fjLj8192ELj1ELj1ELj8ELj16ENS_18Kernel_traits_baseILj8192ES2_S2_fS2_fjLj256EEEEELb1ELb1ELb1EEEvNS_9FwdParamsE) ;  /* 0xfffe708058007950 */ /* 0x000fea0003c3ffff */
.L_x_10647:
        /* <DEDUP_REMOVED lines=16> */
.L_x_26491:


//--------------------- .text._ZN10layer_norm31ln_parallel_residual_fwd_kernelINS_13Kernel_traitsIf13__nv_bfloat16fS2_fjLj8192ELj1ELj1ELj8ELj16ENS_18Kernel_traits_baseILj8192EfS2_fS2_fjLj256EEEEELb0ELb0ELb0EEEvNS_9FwdParamsE --------------------------
	.section	.text._ZN10layer_norm31ln_parallel_residual_fwd_kernelINS_13Kernel_traitsIf13__nv_bfloat16fS2_fjLj8192ELj1ELj1ELj8ELj16ENS_18Kernel_traits_baseILj8192EfS2_fS2_fjLj256EEEEELb0ELb0ELb0EEEvNS_9FwdParamsE,"ax",@progbits
	.sectioninfo	@"SHI_REGISTERS=202"
	.align	128
        .global         _ZN10layer_norm31ln_parallel_residual_fwd_kernelINS_13Kernel_traitsIf13__nv_bfloat16fS2_fjLj8192ELj1ELj1ELj8ELj16ENS_18Kernel_traits_baseILj8192EfS2_fS2_fjLj256EEEEELb0ELb0ELb0EEEvNS_9FwdParamsE
        .type           _ZN10layer_norm31ln_parallel_residual_fwd_kernelINS_13Kernel_traitsIf13__nv_bfloat16fS2_fjLj8192ELj1ELj1ELj8ELj16ENS_18Kernel_traits_baseILj8192EfS2_fS2_fjLj256EEEEELb0ELb0ELb0EEEvNS_9FwdParamsE,@function
        .size           _ZN10layer_norm31ln_parallel_residual_fwd_kernelINS_13Kernel_traitsIf13__nv_bfloat16fS2_fjLj8192ELj1ELj1ELj8ELj16ENS_18Kernel_traits_baseILj8192EfS2_fS2_fjLj256EEEEELb0ELb0ELb0EEEvNS_9FwdParamsE,(.L_x_26492 - _ZN10layer_norm31ln_parallel_residual_fwd_kernelINS_13Kernel_traitsIf13__nv_bfloat16fS2_fjLj8192ELj1ELj1ELj8ELj16ENS_18Kernel_traits_baseILj8192EfS2_fS2_fjLj256EEEEELb0ELb0ELb0EEEvNS_9FwdParamsE)
        .other          _ZN10layer_norm31ln_parallel_residual_fwd_kernelINS_13Kernel_traitsIf13__nv_bfloat16fS2_fjLj8192ELj1ELj1ELj8ELj16ENS_18Kernel_traits_baseILj8192EfS2_fS2_fjLj256EEEEELb0ELb0ELb0EEEvNS_9FwdParamsE,@"STO_CUDA_ENTRY STV_DEFAULT"
_ZN10layer_norm31ln_parallel_residual_fwd_kernelINS_13Kernel_traitsIf13__nv_bfloat16fS2_fjLj8192ELj1ELj1ELj8ELj16ENS_18Kernel_traits_baseILj8192EfS2_fS2_fjLj256EEEEELb0ELb0ELb0EEEvNS_9FwdParamsE:
.text._ZN10layer_norm31ln_parallel_residual_fwd_kernelINS_13Kernel_traitsIf13__nv_bfloat16fS2_fjLj8192ELj1ELj1ELj8ELj16ENS_18Kernel_traits_baseILj8192EfS2_fS2_fjLj256EEEEELb0ELb0ELb0EEEvNS_9FwdParamsE:
        /* <DEDUP_REMOVED lines=24> */
[----:B------:R-:W-:-:S08]  /*0180*/  SHF.L.U32 R38, R128, 0x5, RZ ;  /* 0x0000000580267819 */ /* 0x000fd000000006ff */
        /* <DEDUP_REMOVED lines=11> */
[----:B------:R-:W-:Y:S01]  /*0240*/  @P5 IADD3.X R41, R14, c[0x0][0x224], RZ, P6, !PT ;  /* 0x000089000e295a10 */ /* 0x000fe200037fe4ff */
[----:B------:R-:W-:Y:S01]  /*0250*/  IMAD.WIDE.U32 R36, R128, R37, c[0x0][0x1b0] ;  /* 0x00006c0080247625 */ /* 0x000fe200078e0025 */
[----:B------:R-:W-:-:S03]  /*0260*/  IADD3.X R39, R14, c[0x0][0x1bc], RZ, P0, !PT ;  /* 0x00006f000e277a10 */ /* 0x000fc600007fe4ff */
[----:B------:R1:W5:Y:S04]  /*0270*/  @P5 LDG.E.128 R20, [R40.64] ;  /* 0x0000000428145981 */ /* 0x000368000c1e1d00 */
[----:B------:R1:W5:Y:S04]  /*0280*/  @P5 LDG.E.128 R16, [R40.64+0x10] ;  /* 0x0000100428105981 */ /* 0x000368000c1e1d00 */
[----:B0-----:R1:W5:Y:S04]  /*0290*/  LDG.E.128 R12, [R36.64] ;  /* 0x00000004240c7981 */ /* 0x001368000c1e1d00 */
[----:B------:R1:W5:Y:S04]  /*02a0*/  LDG.E.128 R24, [R36.64+0x10] ;  /* 0x0000100424187981 */ /* 0x000368000c1e1d00 */
[----:B------:R1:W5:Y:S04]  /*02b0*/  LDG.E.128 R28, [R38.64] ;  /* 0x00000004261c7981 */ /* 0x000368000c1e1d00 */
[----:B------:R1:W5:Y:S01]  /*02c0*/  LDG.E.128 R32, [R38.64+0x10] ;  /* 0x0000100426207981 */ /* 0x000362000c1e1d00 */
[----:B------:R-:W-:-:S03]  /*02d0*/  LOP3.LUT R128, R128, 0x100, RZ, 0xfc, !PT ;  /* 0x0000010080807812 */ /* 0x000fc600078efcff */
.L_x_10649:
[----:B------:R-:W-:Y:S05]  /*02e0*/  BSYNC B0 ;  /* 0x0000000000007941 */ /* 0x000fea0003800000 */
.L_x_10648:
[----:B------:R-:W-:Y:S01]  /*02f0*/  BSSY B0, `(.L_x_10650) ;  /* 0x0000021000007945 */ /* 0x000fe20003800000 */
[----:B------:R-:W-:Y:S05]  /*0300*/  @!P3 BRA `(.L_x_10651) ;  /* 0x000001f00000b947 */ /* 0x000fea0003800000 */
[----:B------:R-:W-:Y:S01]  /*0310*/  ISETP.NE.U32.AND P0, PT, RZ, c[0x0][0x218], PT ;  /* 0x00008600ff007a0c */ /* 0x000fe20003f05070 */
[----:B-1----:R-:W-:Y:S01]  /*0320*/  CS2R R38, SRZ ;  /* 0x0000000000267805 */ /* 0x002fe2000001ff00 */
[----:B------:R-:W-:Y:S01]  /*0330*/  ISETP.NE.U32.AND P5, PT, RZ, c[0x0][0x220], PT ;  /* 0x00008800ff007a0c */ /* 0x000fe20003fa5070 */
[----:B------:R-:W-:Y:S01]  /*0340*/  CS2R R36, SRZ ;  /* 0x0000000000247805 */ /* 0x000fe2000001ff00 */
[----:B------:R-:W-:Y:S01]  /*0350*/  ISETP.NE.AND.EX P0, PT, RZ, c[0x0][0x21c], PT, P0 ;  /* 0x00008700ff007a0c */ /* 0x000fe20003f05300 */
[----:B------:R-:W-:Y:S01]  /*0360*/  CS2R R42, SRZ ;  /* 0x00000000002a7805 */ /* 0x000fe2000001ff00 */
[----:B------:R-:W-:Y:S01]  /*0370*/  ISETP.NE.AND.EX P5, PT, RZ, c[0x0][0x224], PT, P5 ;  /* 0x00008900ff007a0c */ /* 0x000fe20003fa5350 */
[----:B------:R-:W-:Y:S01]  /*0380*/  CS2R R40, SRZ ;  /* 0x0000000000287805 */ /* 0x000fe2000001ff00 */
[----:B------:R-:W-:-:S09]  /*0390*/  SHF.L.U32 R68, R128, 0x5, RZ ;  /* 0x0000000580447819 */ /* 0x000fd200000006ff */
[----:B------:R-:W-:-:S04]  /*03a0*/  @P0 LEA R48, P6, R128, c[0x0][0x218], 0x5 ;  /* 0x0000860080300a11 */ /* 0x000fc800078c28ff */
[----:B------:R-:W-:Y:S02]  /*03b0*/  @P0 LEA.HI.X R49, R128, c[0x0][0x21c], RZ, 0x5, P6 ;  /* 0x0000870080310a11 */ /* 0x000fe400030f2cff */
[----:B------:R-:W-:Y:S02]  /*03c0*/  MOV R73, 0x20 ;  /* 0x0000002000497802 */ /* 0x000fe40000000f00 */
[----:B------:R-:W-:Y:S01]  /*03d0*/  @P5 IADD3 R70, P6, R68, c[0x0][0x220], RZ ;  /* 0x0000880044465a10 */ /* 0x000fe20007fde0ff */
[----:B------:R0:W5:Y:S01]  /*03e0*/  @P0 LDG.E.128 R36, [R48.64] ;  /* 0x0000000430240981 */ /* 0x000162000c1e1d00 */
[----:B------:R-:W-:-:S03]  /*03f0*/  SHF.L.U64.HI R52, R128, 0x5, RZ ;  /* 0x0000000580347819 */ /* 0x000fc600000102ff */
[----:B------:R0:W5:Y:S01]  /*0400*/  @P0 LDG.E.128 R40, [R48.64+0x10] ;  /* 0x0000100430280981 */ /* 0x000162000c1e1d00 */
[----:B------:R-:W-:Y:S01]  /*0410*/  IADD3 R68, P0, R68, c[0x0][0x1b8], RZ ;  /* 0x00006e0044447a10 */ /* 0x000fe20007f1e0ff */
[----:B------:R-:W-:Y:S01]  /*0420*/  CS2R R46, SRZ ;  /* 0x00000000002e7805 */ /* 0x000fe2000001ff00 */
[----:B------:R-:W-:Y:S01]  /*0430*/  CS2R R44, SRZ ;  /* 0x00000000002c7805 */ /* 0x000fe2000001ff00 */
[----:B------:R-:W-:Y:S01]  /*0440*/  CS2R R50, SRZ ;  /* 0x0000000000327805 */ /* 0x000fe2000001ff00 */
[----:B------:R-:W-:Y:S01]  /*0450*/  @P5 IADD3.X R71, R52, c[0x0][0x224], RZ, P6, !PT ;  /* 0x0000890034475a10 */ /* 0x000fe200037fe4ff */
[----:B------:R-:W-:Y:S01]  /*0460*/  IMAD.WIDE.U32 R72, R128, R73, c[0x0][0x1b0] ;  /* 0x00006c0080487625 */ /* 0x000fe200078e0049 */
[----:B------:R-:W-:Y:S01]  /*0470*/  IADD3.X R69, R52, c[0x0][0x1bc], RZ, P0, !PT ;  /* 0x00006f0034457a10 */ /* 0x000fe200007fe4ff */
[----:B0-----:R-:W-:Y:S02]  /*0480*/  CS2R R48, SRZ ;  /* 0x0000000000307805 */ /* 0x001fe4000001ff00 */
[----:B------:R0:W5:Y:S04]  /*0490*/  @P5 LDG.E.128 R44, [R70.64] ;  /* 0x00000004462c5981 */ /* 0x000168000c1e1d00 */
[----:B------:R0:W5:Y:S04]  /*04a0*/  LDG.E.128 R52, [R72.64] ;  /* 0x0000000448347981 */ /* 0x000168000c1e1d00 */
[----:B------:R0:W5:Y:S04]  /*04b0*/  @P5 LDG.E.128 R48, [R70.64+0x10] ;  /* 0x0000100446305981 */ /* 0x000168000c1e1d00 */
[----:B------:R0:W5:Y:S04]  /*04c0*/  LDG.E.128 R56, [R72.64+0x10] ;  /* 0x0000100448387981 */ /* 0x000168000c1e1d00 */
[----:B------:R0:W5:Y:S04]  /*04d0*/  LDG.E.128 R60, [R68.64] ;  /* 0x00000004443c7981 */ /* 0x000168000c1e1d00 */
[----:B------:R0:W5:Y:S01]  /*04e0*/  LDG.E.128 R64, [R68.64+0x10] ;  /* 0x0000100444407981 */ /* 0x000162000c1e1d00 */
[----:B------:R-:W-:-:S03]  /*04f0*/  IADD3 R128, R128, 0x100, RZ ;  /* 0x0000010080807810 */ /* 0x000fc60007ffe0ff */
.L_x_10651:
[----:B------:R-:W-:Y:S05]  /*0500*/  BSYNC B0 ;  /* 0x0000000000007941 */ /* 0x000fea0003800000 */
.L_x_10650:
[----:B------:R-:W-:Y:S01]  /*0510*/  BSSY B0, `(.L_x_10652) ;  /* 0x0000021000007945 */ /* 0x000fe20003800000 */
[----:B------:R-:W-:Y:S05]  /*0520*/  @!P2 BRA `(.L_x_10653) ;  /* 0x000001f00000a947 */ /* 0x000fea0003800000 */
[----:B------:R-:W-:Y:S01]  /*0530*/  ISETP.NE.U32.AND P0, PT, RZ, c[0x0][0x218], PT ;  /* 0x00008600ff007a0c */ /* 0x000fe20003f05070 */
[----:B0-----:R-:W-:Y:S01]  /*0540*/  CS2R R70, SRZ ;  /* 0x0000000000467805 */ /* 0x001fe2000001ff00 */
        /* <DEDUP_REMOVED lines=21> */
[----:B0-----:R-:W-:-:S02]  /*06a0*/  CS2R R80, SRZ ;  /* 0x0000000000507805 */ /* 0x001fc4000001ff00 */
[----:B------:R0:W5:Y:S04]  /*06b0*/  @P5 LDG.E.128 R76, [R98.64] ;  /* 0x00000004624c5981 */ /* 0x000168000c1e1d00 */
[----:B------:R0:W5:Y:S04]  /*06c0*/  LDG.E.128 R84, [R104.64] ;  /* 0x0000000468547981 */ /* 0x000168000c1e1d00 */
[----:B------:R0:W5:Y:S04]  /*06d0*/  @P5 LDG.E.128 R80, [R98.64+0x10] ;  /* 0x0000100462505981 */ /* 0x000168000c1e1d00 */
[----:B------:R0:W5:Y:S04]  /*06e0*/  LDG.E.128 R88, [R104.64+0x10] ;  /* 0x0000100468587981 */ /* 0x000168000c1e1d00 */
[----:B------:R0:W5:Y:S04]  /*06f0*/  LDG.E.128 R92, [R96.64] ;  /* 0x00000004605c7981 */ /* 0x000168000c1e1d00 */
[----:B------:R0:W5:Y:S01]  /*0700*/  LDG.E.128 R100, [R96.64+0x10] ;  /* 0x0000100460647981 */ /* 0x000162000c1e1d00 */
[----:B------:R-:W-:-:S03]  /*0710*/  IADD3 R128, R128, 0x100, RZ ;  /* 0x0000010080807810 */ /* 0x000fc60007ffe0ff */
.L_x_10653:
[----:B------:R-:W-:Y:S05]  /*0720*/  BSYNC B0 ;  /* 0x0000000000007941 */ /* 0x000fea0003800000 */
.L_x_10652:
        /* <DEDUP_REMOVED lines=16> */
[----:B------:R-:W-:-:S03]  /*0830*/  SHF.R.U32.HI R110, RZ, 0x1b, R128 ;  /* 0x0000001bff6e7819 */ /* 0x000fc60000011680 */
        /* <DEDUP_REMOVED lines=14> */
[----:B------:R2:W5:Y:S02]  /*0920*/  LDG.E.128 R136, [R130.64+0x10] ;  /* 0x0000100482887981 */ /* 0x000564000c1e1d00 */
.L_x_10655:
[----:B------:R-:W-:Y:S05]  /*0930*/  BSYNC B0 ;  /* 0x0000000000007941 */ /* 0x000fea0003800000 */
.L_x_10654:
[----:B------:R-:W3:Y:S02]  /*0940*/  S2UR UR6, SR_CTAID.X ;  /* 0x00000000000679c3 */ /* 0x000ee40000002500 */
[----:B---3--:R-:W-:-:S04]  /*0950*/  LEA.HI R176, R0, UR6, RZ, 0x18 ;  /* 0x0000000600b07c11 */ /* 0x008fc8000f8fc0ff */
[----:B------:R-:W-:-:S13]  /*0960*/  ISETP.GE.AND P0, PT, R176, c[0x0][0x164], PT ;  /* 0x00005900b0007a0c */ /* 0x000fda0003f06270 */
[----:B------:R-:W-:Y:S05]  /*0970*/  @P0 EXIT ;  /* 0x000000000000094d */ /* 0x000fea0003800000 */
[----:B------:R-:W-:Y:S01]  /*0980*/  SHF.R.S32.HI R3, RZ, 0x3, R3 ;  /* 0x00000003ff037819 */ /* 0x000fe20000011403 */
[----:B------:R-:W-:Y:S01]  /*0990*/  HFMA2.MMA R177, -RZ, RZ, 0, 5.9604644775390625e-08 ;  /* 0x00000001ffb17435 */ /* 0x000fe200000001ff */
[----:B--2---:R-:W-:Y:S01]  /*09a0*/  LOP3.LUT R129, R0, 0xe0, RZ, 0xc0, !PT ;  /* 0x000000e000817812 */ /* 0x004fe200078ec0ff */
[----:B------:R-:W-:Y:S01]  /*09b0*/  ULDC.U8 UR6, c[0x0][0x1f0] ;  /* 0x00007c0000067ab9 */ /* 0x000fe20000000000 */
[----:B------:R-:W-:Y:S02]  /*09c0*/  LOP3.LUT R128, R3, 0xff, RZ, 0xc0, !PT ;  /* 0x000000ff03807812 */ /* 0x000fe400078ec0ff */
[----:B------:R-:W-:Y:S02]  /*09d0*/  SHF.R.U32.HI R3, RZ, 0x3, R3 ;  /* 0x00000003ff037819 */ /* 0x000fe40000011603 */
[----:B------:R-:W-:Y:S02]  /*09e0*/  IADD3 R129, R128, -R129, RZ ;  /* 0x8000008180817210 */ /* 0x000fe40007ffe0ff */
[----:B------:R-:W-:-:S02]  /*09f0*/  LOP3.LUT R130, R3, 0x1fffffe0, RZ, 0xc0, !PT ;  /* 0x1fffffe003827812 */ /* 0x000fc400078ec0ff */
[----:B------:R-:W-:Y:S02]  /*0a00*/  IMNMX R129, RZ, R129, !PT ;  /* 0x00000081ff817217 */ /* 0x000fe40007800200 */
[----:B------:R-:W-:Y:S02]  /*0a10*/  SHF.L.U32 R131, R0, 0x5, RZ ;  /* 0x0000000500837819 */ /* 0x000fe400000006ff */
[----:B------:R-:W-:Y:S02]  /*0a20*/  IMNMX R129, R129, 0x20, PT ;  /* 0x0000002081817817 */ /* 0x000fe40003800200 */
[----:B------:R-:W-:Y:S02]  /*0a30*/  LOP3.LUT R131, R131, 0x3e0, RZ, 0xc0, !PT ;  /* 0x000003e083837812 */ /* 0x000fe400078ec0ff */
[----:B------:R-:W-:Y:S02]  /*0a40*/  IADD3 R129, R129, R130, RZ ;  /* 0x0000008281817210 */ /* 0x000fe40007ffe0ff */
[----:B------:R-:W-:-:S02]  /*0a50*/  IADD3 R131, R128, -R131, RZ ;  /* 0x8000008380837210 */ /* 0x000fc40007ffe0ff */
[----:B------:R-:W-:Y:S02]  /*0a60*/  SHF.L.U32 R129, R129, 0x3, RZ ;  /* 0x0000000381817819 */ /* 0x000fe400000006ff */
[----:B------:R-:W-:Y:S02]  /*0a70*/  IMNMX R131, RZ, R131, !PT ;  /* 0x00000083ff837217 */ /* 0x000fe40007800200 */
[----:B------:R-:W2:Y:S02]  /*0a80*/  I2F.U32 R3, R129 ;  /* 0x0000008100037306 */ /* 0x000ea40000201000 */
[----:B------:R-:W-:-:S04]  /*0a90*/  IMNMX R131, R131, 0x20, PT ;  /* 0x0000002083837817 */ /* 0x000fc80003800200 */
[----:B------:R-:W-:-:S04]  /*0aa0*/  IADD3 R131, R130, R131, RZ ;  /* 0x0000008382837210 */ /* 0x000fc80007ffe0ff */
[----:B------:R-:W-:Y:S01]  /*0ab0*/  SHF.L.U32 R178, R131, 0x3, RZ ;  /* 0x0000000383b27819 */ /* 0x000fe200000006ff */
[----:B--2---:R-:W2:Y:S06]  /*0ac0*/  MUFU.RCP R3, R3 ;  /* 0x0000000300037308 */ /* 0x004eac0000001000 */
.L_x_10739:
        /* <DEDUP_REMOVED lines=13> */
[----:B------:R-:W-:-:S05]  /*0ba0*/  IMAD.WIDE.U32 R168, R179, R168, c[0x0][0x170] ;  /* 0x00005c00b3a87625 */ /* 0x000fca00078e00a8 */
[----:B------:R-:W3:Y:S01]  /*0bb0*/  LDG.E.128 R180, [R168.64] ;  /* 0x00000004a8b47981 */ /* 0x000ee2000c1e1d00 */
[----:B------:R-:W-:-:S04]  /*0bc0*/  @P5 LEA R172, P6, R179, c[0x0][0x178], 0x4 ;  /* 0x00005e00b3ac5a11 */ /* 0x000fc800078c20ff */
        /* <DEDUP_REMOVED lines=8> */
[----:B---3--:R-:W-:-:S11]  /*0c50*/  PRMT R168, RZ, 0x5410, R180 ;  /* 0x00005410ffa87816 */ /* 0x008fd600000000b4 */
[----:B------:R-:W-:Y:S05]  /*0c60*/  @P5 BRA `(.L_x_10658) ;  /* 0x0000003000005947 */ /* 0x000fea0003800000 */
[----:B----4-:R-:W-:Y:S05]  /*0c70*/  @!P0 BRA `(.L_x_10659) ;  /* 0x0000005000008947 */ /* 0x010fea0003800000 */
[----:B-----5:R-:W-:Y:S01]  /*0c80*/  FADD.FTZ R168, R128, R168 ;  /* 0x000000a880a87221 */ /* 0x020fe20000010000 */
[----:B------:R-:W-:Y:S05]  /*0c90*/  BRA `(.L_x_10659) ;  /* 0x0000003000007947 */ /* 0x000fea0003800000 */
.L_x_10658:
[----:B----45:R-:W-:-:S05]  /*0ca0*/  PRMT R169, RZ, 0x5410, R132 ;  /* 0x00005410ffa97816 */ /* 0x030fca0000000084 */
[----:B------:R-:W-:-:S04]  /*0cb0*/  FADD.FTZ R168, R169, R168 ;  /* 0x000000a8a9a87221 */ /* 0x000fc80000010000 */
[----:B------:R-:W-:Y:S02]  /*0cc0*/  @P0 FADD.FTZ R168, R128, R168 ;  /* 0x000000a880a80221 */ /* 0x000fe40000010000 */
.L_x_10659:
[----:B------:R-:W-:Y:S01]  /*0cd0*/  PRMT R169, RZ, 0x7610, R180 ;  /* 0x00007610ffa97816 */ /* 0x000fe200000000b4 */
[----:B------:R-:W-:Y:S05]  /*0ce0*/  @P5 BRA `(.L_x_10660) ;  /* 0x0000003000005947 */ /* 0x000fea0003800000 */
[----:B------:R-:W-:Y:S05]  /*0cf0*/  @!P0 BRA `(.L_x_10661) ;  /* 0x0000005000008947 */ /* 0x000fea0003800000 */
[----:B-----5:R-:W-:Y:S01]  /*0d00*/  FADD.FTZ R169, R129, R169 ;  /* 0x000000a981a97221 */ /* 0x020fe20000010000 */
[----:B------:R-:W-:Y:S05]  /*0d10*/  BRA `(.L_x_10661) ;  /* 0x0000003000007947 */ /* 0x000fea0003800000 */
.L_x_10660:
[----:B-----5:R-:W-:-:S05]  /*0d20*/  PRMT R170, RZ, 0x7610, R132 ;  /* 0x00007610ffaa7816 */ /* 0x020fca0000000084 */
[----:B------:R-:W-:-:S04]  /*0d30*/  FADD.FTZ R169, R170, R169 ;  /* 0x000000a9aaa97221 */ /* 0x000fc80000010000 */
[----:B------:R-:W-:Y:S02]  /*0d40*/  @P0 FADD.FTZ R169, R129, R169 ;  /* 0x000000a981a90221 */ /* 0x000fe40000010000 */
.L_x_10661:
[----:B------:R-:W-:Y:S01]  /*0d50*/  PRMT R170, RZ, 0x5410, R181 ;  /* 0x00005410ffaa7816 */ /* 0x000fe200000000b5 */
[----:B------:R-:W-:Y:S05]  /*0d60*/  @P5 BRA `(.L_x_10662) ;  /* 0x0000003000005947 */ /* 0x000fea0003800000 */
[----:B------:R-:W-:Y:S05]  /*0d70*/  @!P0 BRA `(.L_x_10663) ;  /* 0x0000005000008947 */ /* 0x000fea0003800000 */
[----:B-----5:R-:W-:Y:S01]  /*0d80*/  FADD.FTZ R170, R130, R170 ;  /* 0x000000aa82aa7221 */ /* 0x020fe20000010000 */
[----:B------:R-:W-:Y:S05]  /*0d90*/  BRA `(.L_x_10663) ;  /* 0x0000003000007947 */ /* 0x000fea0003800000 */
.L_x_10662:
[----:B-----5:R-:W-:-:S05]  /*0da0*/  PRMT R171, RZ, 0x5410, R133 ;  /* 0x00005410ffab7816 */ /* 0x020fca0000000085 */
[----:B------:R-:W-:-:S04]  /*0db0*/  FADD.FTZ R170, R171, R170 ;  /* 0x000000aaabaa7221 */ /* 0x000fc80000010000 */
[----:B------:R-:W-:Y:S02]  /*0dc0*/  @P0 FADD.FTZ R170, R130, R170 ;  /* 0x000000aa82aa0221 */ /* 0x000fe40000010000 */
.L_x_10663:
[----:B------:R-:W-:Y:S01]  /*0dd0*/  PRMT R171, RZ, 0x7610, R181 ;  /* 0x00007610ffab7816 */ /* 0x000fe200000000b5 */
[----:B------:R-:W-:Y:S05]  /*0de0*/  @P5 BRA `(.L_x_10664) ;  /* 0x0000003000005947 */ /* 0x000fea0003800000 */
[----:B------:R-:W-:Y:S05]  /*0df0*/  @!P0 BRA `(.L_x_10665) ;  /* 0x0000005000008947 */ /* 0x000fea0003800000 */
[----:B-----5:R-:W-:Y:S01]  /*0e00*/  FADD.FTZ R171, R131, R171 ;  /* 0x000000ab83ab7221 */ /* 0x020fe20000010000 */
[----:B------:R-:W-:Y:S05]  /*0e10*/  BRA `(.L_x_10665) ;  /* 0x0000003000007947 */ /* 0x000fea0003800000 */
.L_x_10664:
[----:B-----5:R-:W-:-:S05]  /*0e20*/  PRMT R172, RZ, 0x7610, R133 ;  /* 0x00007610ffac7816 */ /* 0x020fca0000000085 */
[----:B------:R-:W-:-:S04]  /*0e30*/  FADD.FTZ R171, R172, R171 ;  /* 0x000000abacab7221 */ /* 0x000fc80000010000 */
[----:B------:R-:W-:Y:S02]  /*0e40*/  @P0 FADD.FTZ R171, R131, R171 ;  /* 0x000000ab83ab0221 */ /* 0x000fe40000010000 */
.L_x_10665:
[----:B------:R-:W-:Y:S01]  /*0e50*/  PRMT R172, RZ, 0x5410, R182 ;  /* 0x00005410ffac7816 */ /* 0x000fe200000000b6 */
[----:B------:R-:W-:Y:S05]  /*0e60*/  @P5 BRA `(.L_x_10666) ;  /* 0x0000003000005947 */ /* 0x000fea0003800000 */
[----:B------:R-:W-:Y:S05]  /*0e70*/  @!P0 BRA `(.L_x_10667) ;  /* 0x0000005000008947 */ /* 0x000fea0003800000 */
[----:B-----5:R-:W-:Y:S01]  /*0e80*/  FADD.FTZ R172, R140, R172 ;  /* 0x000000ac8cac7221 */ /* 0x020fe20000010000 */
[----:B------:R-:W-:Y:S05]  /*0e90*/  BRA `(.L_x_10667) ;  /* 0x0000003000007947 */ /* 0x000fea0003800000 */
.L_x_10666:
[----:B-----5:R-:W-:-:S05]  /*0ea0*/  PRMT R173, RZ, 0x5410, R134 ;  /* 0x00005410ffad7816 */ /* 0x020fca0000000086 */
[----:B------:R-:W-:-:S04]  /*0eb0*/  FADD.FTZ R172, R173, R172 ;  /* 0x000000acadac7221 */ /* 0x000fc80000010000 */
[----:B------:R-:W-:Y:S02]  /*0ec0*/  @P0 FADD.FTZ R172, R140, R172 ;  /* 0x000000ac8cac0221 */ /* 0x000fe40000010000 */
.L_x_10667:
[----:B------:R-:W-:Y:S01]  /*0ed0*/  PRMT R173, RZ, 0x7610, R182 ;  /* 0x00007610ffad7816 */ /* 0x000fe200000000b6 */
[----:B------:R-:W-:Y:S05]  /*0ee0*/  @P5 BRA `(.L_x_10668) ;  /* 0x0000003000005947 */ /* 0x000fea0003800000 */
[----:B------:R-:W-:Y:S05]  /*0ef0*/  @!P0 BRA `(.L_x_10669) ;  /* 0x0000005000008947 */ /* 0x000fea0003800000 */
[----:B-----5:R-:W-:Y:S01]  /*0f00*/  FADD.FTZ R173, R141, R173 ;  /* 0x000000ad8dad7221 */ /* 0x020fe20000010000 */
[----:B------:R-:W-:Y:S05]  /*0f10*/  BRA `(.L_x_10669) ;  /* 0x0000003000007947 */ /* 0x000fea0003800000 */
.L_x_10668:
[----:B-----5:R-:W-:-:S05]  /*0f20*/  PRMT R174, RZ, 0x7610, R134 ;  /* 0x00007610ffae7816 */ /* 0x020fca0000000086 */
[----:B------:R-:W-:-:S04]  /*0f30*/  FADD.FTZ R173, R174, R173 ;  /* 0x000000adaead7221 */ /* 0x000fc80000010000 */
[----:B------:R-:W-:Y:S02]  /*0f40*/  @P0 FADD.FTZ R173, R141, R173 ;  /* 0x000000ad8dad0221 */ /* 0x000fe40000010000 */
.L_x_10669:
[----:B------:R-:W-:Y:S01]  /*0f50*/  PRMT R174, RZ, 0x5410, R183 ;  /* 0x00005410ffae7816 */ /* 0x000fe200000000b7 */
[----:B------:R-:W-:Y:S05]  /*0f60*/  @P5 BRA `(.L_x_10670) ;  /* 0x0000003000005947 */ /* 0x000fea0003800000 */
[----:B------:R-:W-:Y:S05]  /*0f70*/  @!P0 BRA `(.L_x_10671) ;  /* 0x0000005000008947 */ /* 0x000fea0003800000 */
[----:B-----5:R-:W-:Y:S01]  /*0f80*/  FADD.FTZ R174, R142, R174 ;  /* 0x000000ae8eae7221 */ /* 0x020fe20000010000 */
[----:B------:R-:W-:Y:S05]  /*0f90*/  BRA `(.L_x_10671) ;  /* 0x0000003000007947 */ /* 0x000fea0003800000 */
.L_x_10670:
[----:B-----5:R-:W-:-:S05]  /*0fa0*/  PRMT R175, RZ, 0x5410, R135 ;  /* 0x00005410ffaf7816 */ /* 0x020fca0000000087 */
[----:B------:R-:W-:-:S04]  /*0fb0*/  FADD.FTZ R174, R175, R174 ;  /* 0x000000aeafae7221 */ /* 0x000fc80000010000 */
[----:B------:R-:W-:Y:S02]  /*0fc0*/  @P0 FADD.FTZ R174, R142, R174 ;  /* 0x000000ae8eae0221 */ /* 0x000fe40000010000 */
.L_x_10671:
[----:B------:R-:W-:Y:S01]  /*0fd0*/  PRMT R175, RZ, 0x7610, R183 ;  /* 0x00007610ffaf7816 */ /* 0x000fe200000000b7 */
[----:B------:R-:W-:Y:S05]  /*0fe0*/  @P5 BRA `(.L_x_10672) ;  /* 0x0000003000005947 */ /* 0x000fea0003800000 */
[----:B------:R-:W-:Y:S05]  /*0ff0*/  @!P0 BRA `(.L_x_10673) ;  /* 0x0000005000008947 */ /* 0x000fea0003800000 */
[----:B-----5:R-:W-:Y:S01]  /*1000*/  FADD.FTZ R175, R143, R175 ;  /* 0x000000af8faf7221 */ /* 0x020fe20000010000 */
[----:B------:R-:W-:Y:S05]  /*1010*/  BRA `(.L_x_10673) ;  /* 0x0000003000007947 */ /* 0x000fea0003800000 */
.L_x_10672:
[----:B-----5:R-:W-:-:S05]  /*1020*/  PRMT R180, RZ, 0x7610, R135 ;  /* 0x00007610ffb47816 */ /* 0x020fca0000000087 */
[----:B------:R-:W-:-:S04]  /*1030*/  FADD.FTZ R175, R180, R175 ;  /* 0x000000afb4af7221 */ /* 0x000fc80000010000 */
[----:B------:R-:W-:Y:S02]  /*1040*/  @P0 FADD.FTZ R175, R143, R175 ;  /* 0x000000af8faf0221 */ /* 0x000fe40000010000 */
.L_x_10673:
[C---:B------:R-:W-:Y:S02]  /*1050*/  LEA R180, P0, R179.reuse, c[0x0][0x188], 0x5 ;  /* 0x00006200b3b47a11 */ /* 0x040fe400078028ff */
[C---:B------:R-:W-:Y:S02]  /*1060*/  IADD3 R182, R179.reuse, 0x100, RZ ;  /* 0x00000100b3b67810 */ /* 0x040fe40007ffe0ff */
[----:B------:R-:W-:-:S05]  /*1070*/  LEA.HI.X R181, R179, c[0x0][0x18c], RZ, 0x5, P0 ;  /* 0x00006300b3b57a11 */ /* 0x000fca00000f2cff */
[----:B------:R3:W-:Y:S04]  /*1080*/  STG.E.128 [R180.64], R168 ;  /* 0x000000a8b4007986 */ /* 0x0007e8000c101d04 */
[----:B------:R3:W-:Y:S02]  /*1090*/  STG.E.128 [R180.64+0x10], R172 ;  /* 0x000010acb4007986 */ /* 0x0007e4000c101d04 */
.L_x_10657:
[----:B------:R-:W-:Y:S05]  /*10a0*/  BSYNC B0 ;  /* 0x0000000000007941 */ /* 0x000fea0003800000 */
.L_x_10656:
        /* <DEDUP_REMOVED lines=8> */
[C---:B------:R-:W-:Y:S01]  /*1130*/  @P5 LEA R148, P6, R182.reuse, c[0x0][0x178], 0x4 ;  /* 0x00005e00b6945a11 */ /* 0x040fe200078c20ff */
[----:B------:R-:W4:Y:S03]  /*1140*/  LDG.E.128 R184, [R144.64] ;  /* 0x0000000490b87981 */ /* 0x000f26000c1e1d00 */
        /* <DEDUP_REMOVED lines=8> */
[----:B----4-:R-:W-:-:S11]  /*11d0*/  PRMT R144, RZ, 0x5410, R184 ;  /* 0x00005410ff907816 */ /* 0x010fd600000000b8 */
[----:B------:R-:W-:Y:S05]  /*11e0*/  @P5 BRA `(.L_x_10676) ;  /* 0x0000003000005947 */ /* 0x000fea0003800000 */
[----:B0-----:R-:W-:Y:S05]  /*11f0*/  @!P0 BRA `(.L_x_10677) ;  /* 0x0000005000008947 */ /* 0x001fea0003800000 */
[----:B-----5:R-:W-:Y:S01]  /*1200*/  FADD.FTZ R144, R128, R144 ;  /* 0x0000009080907221 */ /* 0x020fe20000010000 */
[----:B------:R-:W-:Y:S05]  /*1210*/  BRA `(.L_x_10677) ;  /* 0x0000003000007947 */ /* 0x000fea0003800000 */
.L_x_10676:
[----:B0----5:R-:W-:-:S05]  /*1220*/  PRMT R145, RZ, 0x5410, R132 ;  /* 0x00005410ff917816 */ /* 0x021fca0000000084 */
[----:B------:R-:W-:-:S04]  /*1230*/  FADD.FTZ R144, R145, R144 ;  /* 0x0000009091907221 */ /* 0x000fc80000010000 */
[----:B------:R-:W-:Y:S02]  /*1240*/  @P0 FADD.FTZ R144, R128, R144 ;  /* 0x0000009080900221 */ /* 0x000fe40000010000 */
.L_x_10677:
[----:B------:R-:W-:Y:S01]  /*1250*/  PRMT R145, RZ, 0x7610, R184 ;  /* 0x00007610ff917816 */ /* 0x000fe200000000b8 */
[----:B------:R-:W-:Y:S05]  /*1260*/  @P5 BRA `(.L_x_10678) ;  /* 0x0000003000005947 */ /* 0x000fea0003800000 */
[----:B------:R-:W-:Y:S05]  /*1270*/  @!P0 BRA `(.L_x_10679) ;  /* 0x0000005000008947 */ /* 0x000fea0003800000 */
[----:B-----5:R-:W-:Y:S01]  /*1280*/  FADD.FTZ R145, R129, R145 ;  /* 0x0000009181917221 */ /* 0x020fe20000010000 */
[----:B------:R-:W-:Y:S05]  /*1290*/  BRA `(.L_x_10679) ;  /* 0x0000003000007947 */ /* 0x000fea0003800000 */
.L_x_10678:
[----:B-----5:R-:W-:-:S05]  /*12a0*/  PRMT R146, RZ, 0x7610, R132 ;  /* 0x00007610ff927816 */ /* 0x020fca0000000084 */
[----:B------:R-:W-:-:S04]  /*12b0*/  FADD.FTZ R145, R146, R145 ;  /* 0x0000009192917221 */ /* 0x000fc80000010000 */
[----:B------:R-:W-:Y:S02]  /*12c0*/  @P0 FADD.FTZ R145, R129, R145 ;  /* 0x0000009181910221 */ /* 0x000fe40000010000 */
.L_x_10679:
[----:B------:R-:W-:Y:S01]  /*12d0*/  PRMT R146, RZ, 0x5410, R185 ;  /* 0x00005410ff927816 */ /* 0x000fe200000000b9 */
[----:B------:R-:W-:Y:S05]  /*12e0*/  @P5 BRA `(.L_x_10680) ;  /* 0x0000003000005947 */ /* 0x000fea0003800000 */
[----:B------:R-:W-:Y:S05]  /*12f0*/  @!P0 BRA `(.L_x_10681) ;  /* 0x0000005000008947 */ /* 0x000fea0003800000 */
[----:B-----5:R-:W-:Y:S01]  /*1300*/  FADD.FTZ R146, R130, R146 ;  /* 0x0000009282927221 */ /* 0x020fe20000010000 */
[----:B------:R-:W-:Y:S05]  /*1310*/  BRA `(.L_x_10681) ;  /* 0x0000003000007947 */ /* 0x000fea0003800000 */
.L_x_10680:
[----:B-----5:R-:W-:-:S05]  /*1320*/  PRMT R147, RZ, 0x5410, R133 ;  /* 0x00005410ff937816 */ /* 0x020fca0000000085 */
[----:B------:R-:W-:-:S04]  /*1330*/  FADD.FTZ R146, R147, R146 ;  /* 0x0000009293927221 */ /* 0x000fc80000010000 */
[----:B------:R-:W-:Y:S02]  /*1340*/  @P0 FADD.FTZ R146, R130, R146 ;  /* 0x0000009282920221 */ /* 0x000fe40000010000 */
.L_x_10681:
[----:B------:R-:W-:Y:S01]  /*1350*/  PRMT R147, RZ, 0x7610, R185 ;  /* 0x00007610ff937816 */ /* 0x000fe200000000b9 */
[----:B------:R-:W-:Y:S05]  /*1360*/  @P5 BRA `(.L_x_10682) ;  /* 0x0000003000005947 */ /* 0x000fea0003800000 */
[----:B------:R-:W-:Y:S05]  /*1370*/  @!P0 BRA `(.L_x_10683) ;  /* 0x0000005000008947 */ /* 0x000fea0003800000 */
[----:B-----5:R-:W-:Y:S01]  /*1380*/  FADD.FTZ R147, R131, R147 ;  /* 0x0000009383937221 */ /* 0x020fe20000010000 */
[----:B------:R-:W-:Y:S05]  /*1390*/  BRA `(.L_x_10683) ;  /* 0x0000003000007947 */ /* 0x000fea0003800000 */
.L_x_10682:
[----:B-----5:R-:W-:-:S05]  /*13a0*/  PRMT R148, RZ, 0x7610, R133 ;  /* 0x00007610ff947816 */ /* 0x020fca0000000085 */
[----:B------:R-:W-:-:S04]  /*13b0*/  FADD.FTZ R147, R148, R147 ;  /* 0x0000009394937221 */ /* 0x000fc80000010000 */
[----:B------:R-:W-:Y:S02]  /*13c0*/  @P0 FADD.FTZ R147, R131, R147 ;  /* 0x0000009383930221 */ /* 0x000fe40000010000 */
.L_x_10683:
[----:B------:R-:W-:Y:S01]  /*13d0*/  PRMT R148, RZ, 0x5410, R186 ;  /* 0x00005410ff947816 */ /* 0x000fe200000000ba */
[----:B------:R-:W-:Y:S05]  /*13e0*/  @P5 BRA `(.L_x_10684) ;  /* 0x0000003000005947 */ /* 0x000fea0003800000 */
[----:B------:R-:W-:Y:S05]  /*13f0*/  @!P0 BRA `(.L_x_10685) ;  /* 0x0000005000008947 */ /* 0x000fea0003800000 */
[----:B-----5:R-:W-:Y:S01]  /*1400*/  FADD.FTZ R148, R140, R148 ;  /* 0x000000948c947221 */ /* 0x020fe20000010000 */
[----:B------:R-:W-:Y:S05]  /*1410*/  BRA `(.L_x_10685) ;  /* 0x0000003000007947 */ /* 0x000fea0003800000 */
.L_x_10684:
[----:B-----5:R-:W-:-:S05]  /*1420*/  PRMT R149, RZ, 0x5410, R134 ;  /* 0x00005410ff957816 */ /* 0x020fca0000000086 */
[----:B------:R-:W-:-:S04]  /*1430*/  FADD.FTZ R148, R149, R148 ;  /* 0x0000009495947221 */ /* 0x000fc80000010000 */
[----:B------:R-:W-:Y:S02]  /*1440*/  @P0 FADD.FTZ R148, R140, R148 ;  /* 0x000000948c940221 */ /* 0x000fe40000010000 */
.L_x_10685:
[----:B------:R-:W-:Y:S01]  /*1450*/  PRMT R149, RZ, 0x7610, R186 ;  /* 0x00007610ff957816 */ /* 0x000fe200000000ba */
[----:B------:R-:W-:Y:S05]  /*1460*/  @P5 BRA `(.L_x_10686) ;  /* 0x0000003000005947 */ /* 0x000fea0003800000 */
[----:B------:R-:W-:Y:S05]  /*1470*/  @!P0 BRA `(.L_x_10687) ;  /* 0x0000005000008947 */ /* 0x000fea0003800000 */
[----:B-----5:R-:W-:Y:S01]  /*1480*/  FADD.FTZ R149, R141, R149 ;  /* 0x000000958d957221 */ /* 0x020fe20000010000 */
[----:B------:R-:W-:Y:S05]  /*1490*/  BRA `(.L_x_10687) ;  /* 0x0000003000007947 */ /* 0x000fea0003800000 */
.L_x_10686:
[----:B-----5:R-:W-:-:S05]  /*14a0*/  PRMT R150, RZ, 0x7610, R134 ;  /* 0x00007610ff967816 */ /* 0x020fca0000000086 */
[----:B------:R-:W-:-:S04]  /*14b0*/  FADD.FTZ R149, R150, R149 ;  /* 0x0000009596957221 */ /* 0x000fc80000010000 */
[----:B------:R-:W-:Y:S02]  /*14c0*/  @P0 FADD.FTZ R149, R141, R149 ;  /* 0x000000958d950221 */ /* 0x000fe40000010000 */
.L_x_10687:
[----:B------:R-:W-:Y:S01]  /*14d0*/  PRMT R150, RZ, 0x5410, R187 ;  /* 0x00005410ff967816 */ /* 0x000fe200000000bb */
[----:B------:R-:W-:Y:S05]  /*14e0*/  @P5 BRA `(.L_x_10688) ;  /* 0x0000003000005947 */ /* 0x000fea0003800000 */
[----:B------:R-:W-:Y:S05]  /*14f0*/  @!P0 BRA `(.L_x_10689) ;  /* 0x0000005000008947 */ /* 0x000fea0003800000 */
[----:B-----5:R-:W-:Y:S01]  /*1500*/  FADD.FTZ R150, R142, R150 ;  /* 0x000000968e967221 */ /* 0x020fe20000010000 */
[----:B------:R-:W-:Y:S05]  /*1510*/  BRA `(.L_x_10689) ;  /* 0x0000003000007947 */ /* 0x000fea0003800000 */
.L_x_10688:
[----:B-----5:R-:W-:-:S05]  /*1520*/  PRMT R151, RZ, 0x5410, R135 ;  /* 0x00005410ff977816 */ /* 0x020fca0000000087 */
[----:B------:R-:W-:-:S04]  /*1530*/  FADD.FTZ R150, R151, R150 ;  /* 0x0000009697967221 */ /* 0x000fc80000010000 */
[----:B------:R-:W-:Y:S02]  /*1540*/  @P0 FADD.FTZ R150, R142, R150 ;  /* 0x000000968e960221 */ /* 0x000fe40000010000 */
.L_x_10689:
[----:B------:R-:W-:Y:S01]  /*1550*/  PRMT R151, RZ, 0x7610, R187 ;  /* 0x00007610ff977816 */ /* 0x000fe200000000bb */
[----:B------:R-:W-:Y:S05]  /*1560*/  @P5 BRA `(.L_x_10690) ;  /* 0x0000003000005947 */ /* 0x000fea0003800000 */
[----:B------:R-:W-:Y:S05]  /*1570*/  @!P0 BRA `(.L_x_10691) ;  /* 0x0000005000008947 */ /* 0x000fea0003800000 */
[----:B-----5:R-:W-:Y:S01]  /*1580*/  FADD.FTZ R151, R143, R151 ;  /* 0x000000978f977221 */ /* 0x020fe20000010000 */
[----:B------:R-:W-:Y:S05]  /*1590*/  BRA `(.L_x_10691) ;  /* 0x0000003000007947 */ /* 0x000fea0003800000 */
.L_x_10690:
[----:B---3-5:R-:W-:-:S05]  /*15a0*/  PRMT R180, RZ, 0x7610, R135 ;  /* 0x00007610ffb47816 */ /* 0x028fca0000000087 */
[----:B------:R-:W-:-:S04]  /*15b0*/  FADD.FTZ R151, R180, R151 ;  /* 0x00000097b4977221 */ /* 0x000fc80000010000 */
[----:B------:R-:W-:Y:S02]  /*15c0*/  @P0 FADD.FTZ R151, R143, R151 ;  /* 0x000000978f970221 */ /* 0x000fe40000010000 */
.L_x_10691:
[----:B---3--:R-:W-:-:S04]  /*15d0*/  LEA R180, P0, R182, c[0x0][0x188], 0x5 ;  /* 0x00006200b6b47a11 */ /* 0x008fc800078028ff */
[C---:B------:R-:W-:Y:S02]  /*15e0*/  LEA.HI.X R181, R182.reuse, c[0x0][0x18c], RZ, 0x5, P0 ;  /* 0x00006300b6b57a11 */ /* 0x040fe400000f2cff */
[----:B------:R-:W-:-:S03]  /*15f0*/  IADD3 R182, R182, 0x100, RZ ;  /* 0x00000100b6b67810 */ /* 0x000fc60007ffe0ff */
[----:B------:R0:W-:Y:S04]  /*1600*/  STG.E.128 [R180.64], R144 ;  /* 0x00000090b4007986 */ /* 0x0001e8000c101d04 */
[----:B------:R0:W-:Y:S02]  /*1610*/  STG.E.128 [R180.64+0x10], R148 ;  /* 0x00001094b4007986 */ /* 0x0001e4000c101d04 */
.L_x_10675:
[----:B------:R-:W-:Y:S05]  /*1620*/  BSYNC B0 ;  /* 0x0000000000007941 */ /* 0x000fea0003800000 */
.L_x_10674:
        /* <DEDUP_REMOVED lines=8> */
[----:B------:R-:W4:Y:S02]  /*16b0*/  LDG.E.128 R156, [R156.64] ;  /* 0x000000049c9c7981 */ /* 0x000f24000c1e1d00 */
        /* <DEDUP_REMOVED lines=9> */
[----:B----4-:R-:W-:-:S04]  /*1750*/  PRMT R152, RZ, 0x5410, R156 ;  /* 0x00005410ff987816 */ /* 0x010fc8000000009c */
[----:B------:R-:W-:Y:S05]  /*1760*/  @P5 BRA `(.L_x_10694) ;  /* 0x0000003000005947 */ /* 0x000fea0003800000 */
[----:B0-----:R-:W-:Y:S05]  /*1770*/  @!P0 BRA `(.L_x_10695) ;  /* 0x0000005000008947 */ /* 0x001fea0003800000 */
[----:B-----5:R-:W-:Y:S01]  /*1780*/  FADD.FTZ R152, R128, R152 ;  /* 0x0000009880987221 */ /* 0x020fe20000010000 */
[----:B------:R-:W-:Y:S05]  /*1790*/  BRA `(.L_x_10695) ;  /* 0x0000003000007947 */ /* 0x000fea0003800000 */
.L_x_10694:
[----:B0----5:R-:W-:-:S05]  /*17a0*/  PRMT R153, RZ, 0x5410, R132 ;  /* 0x00005410ff997816 */ /* 0x021fca0000000084 */
[----:B------:R-:W-:-:S04]  /*17b0*/  FADD.FTZ R152, R153, R152 ;  /* 0x0000009899987221 */ /* 0x000fc80000010000 */
[----:B------:R-:W-:Y:S02]  /*17c0*/  @P0 FADD.FTZ R152, R128, R152 ;  /* 0x0000009880980221 */ /* 0x000fe40000010000 */
.L_x_10695:
[----:B------:R-:W-:Y:S01]  /*17d0*/  PRMT R153, RZ, 0x7610, R156 ;  /* 0x00007610ff997816 */ /* 0x000fe2000000009c */
[----:B------:R-:W-:Y:S05]  /*17e0*/  @P5 BRA `(.L_x_10696) ;  /* 0x0000003000005947 */ /* 0x000fea0003800000 */
[----:B------:R-:W-:Y:S05]  /*17f0*/  @!P0 BRA `(.L_x_10697) ;  /* 0x0000005000008947 */ /* 0x000fea0003800000 */
[----:B-----5:R-:W-:Y:S01]  /*1800*/  FADD.FTZ R153, R129, R153 ;  /* 0x0000009981997221 */ /* 0x020fe20000010000 */
[----:B------:R-:W-:Y:S05]  /*1810*/  BRA `(.L_x_10697) ;  /* 0x0000003000007947 */ /* 0x000fea0003800000 */
.L_x_10696:
[----:B-----5:R-:W-:-:S05]  /*1820*/  PRMT R154, RZ, 0x7610, R132 ;  /* 0x00007610ff9a7816 */ /* 0x020fca0000000084 */
[----:B------:R-:W-:-:S04]  /*1830*/  FADD.FTZ R153, R154, R153 ;  /* 0x000000999a997221 */ /* 0x000fc80000010000 */
[----:B------:R-:W-:Y:S02]  /*1840*/  @P0 FADD.FTZ R153, R129, R153 ;  /* 0x0000009981990221 */ /* 0x000fe40000010000 */
.L_x_10697:
[----:B------:R-:W-:Y:S01]  /*1850*/  PRMT R154, RZ, 0x5410, R157 ;  /* 0x00005410ff9a7816 */ /* 0x000fe2000000009d */
[----:B------:R-:W-:Y:S05]  /*1860*/  @P5 BRA `(.L_x_10698) ;  /* 0x0000003000005947 */ /* 0x000fea0003800000 */
[----:B------:R-:W-:Y:S05]  /*1870*/  @!P0 BRA `(.L_x_10699) ;  /* 0x0000005000008947 */ /* 0x000fea0003800000 */
[----:B-----5:R-:W-:Y:S01]  /*1880*/  FADD.FTZ R154, R130, R154 ;  /* 0x0000009a829a7221 */ /* 0x020fe20000010000 */
[----:B------:R-:W-:Y:S05]  /*1890*/  BRA `(.L_x_10699) ;  /* 0x0000003000007947 */ /* 0x000fea0003800000 */
.L_x_10698:
[----:B-----5:R-:W-:-:S05]  /*18a0*/  PRMT R155, RZ, 0x5410, R133 ;  /* 0x00005410ff9b7816 */ /* 0x020fca0000000085 */
[----:B------:R-:W-:-:S04]  /*18b0*/  FADD.FTZ R154, R155, R154 ;  /* 0x0000009a9b9a7221 */ /* 0x000fc80000010000 */
[----:B------:R-:W-:Y:S02]  /*18c0*/  @P0 FADD.FTZ R154, R130, R154 ;  /* 0x0000009a829a0221 */ /* 0x000fe40000010000 */
.L_x_10699:
[----:B------:R-:W-:Y:S01]  /*18d0*/  PRMT R155, RZ, 0x7610, R157 ;  /* 0x00007610ff9b7816 */ /* 0x000fe2000000009d */
[----:B------:R-:W-:Y:S05]  /*18e0*/  @P5 BRA `(.L_x_10700) ;  /* 0x0000003000005947 */ /* 0x000fea0003800000 */
[----:B------:R-:W-:Y:S05]  /*18f0*/  @!P0 BRA `(.L_x_10701) ;  /* 0x0000005000008947 */ /* 0x000fea0003800000 */
[----:B-----5:R-:W-:Y:S01]  /*1900*/  FADD.FTZ R155, R131, R155 ;  /* 0x0000009b839b7221 */ /* 0x020fe20000010000 */
[----:B------:R-:W-:Y:S05]  /*1910*/  BRA `(.L_x_10701) ;  /* 0x0000003000007947 */ /* 0x000fea0003800000 */
.L_x_10700:
[----:B-----5:R-:W-:-:S05]  /*1920*/  PRMT R156, RZ, 0x7610, R133 ;  /* 0x00007610ff9c7816 */ /* 0x020fca0000000085 */
[----:B------:R-:W-:-:S04]  /*1930*/  FADD.FTZ R155, R156, R155 ;  /* 0x0000009b9c9b7221 */ /* 0x000fc80000010000 */
[----:B------:R-:W-:Y:S02]  /*1940*/  @P0 FADD.FTZ R155, R131, R155 ;  /* 0x0000009b839b0221 */ /* 0x000fe40000010000 */
.L_x_10701:
[----:B------:R-:W-:Y:S01]  /*1950*/  PRMT R156, RZ, 0x5410, R158 ;  /* 0x00005410ff9c7816 */ /* 0x000fe2000000009e */
[----:B------:R-:W-:Y:S05]  /*1960*/  @P5 BRA `(.L_x_10702) ;  /* 0x0000003000005947 */ /* 0x000fea0003800000 */
[----:B------:R-:W-:Y:S05]  /*1970*/  @!P0 BRA `(.L_x_10703) ;  /* 0x0000005000008947 */ /* 0x000fea0003800000 */
[----:B-----5:R-:W-:Y:S01]  /*1980*/  FADD.FTZ R156, R140, R156 ;  /* 0x0000009c8c9c7221 */ /* 0x020fe20000010000 */
[----:B------:R-:W-:Y:S05]  /*1990*/  BRA `(.L_x_10703) ;  /* 0x0000003000007947 */ /* 0x000fea0003800000 */
.L_x_10702:
[----:B-----5:R-:W-:-:S05]  /*19a0*/  PRMT R157, RZ, 0x5410, R134 ;  /* 0x00005410ff9d7816 */ /* 0x020fca0000000086 */
[----:B------:R-:W-:-:S04]  /*19b0*/  FADD.FTZ R156, R157, R156 ;  /* 0x0000009c9d9c7221 */ /* 0x000fc80000010000 */
[----:B------:R-:W-:Y:S02]  /*19c0*/  @P0 FADD.FTZ R156, R140, R156 ;  /* 0x0000009c8c9c0221 */ /* 0x000fe40000010000 */
.L_x_10703:
[----:B------:R-:W-:Y:S01]  /*19d0*/  PRMT R157, RZ, 0x7610, R158 ;  /* 0x00007610ff9d7816 */ /* 0x000fe2000000009e */
[----:B------:R-:W-:Y:S05]  /*19e0*/  @P5 BRA `(.L_x_10704) ;  /* 0x0000003000005947 */ /* 0x000fea0003800000 */
[----:B------:R-:W-:Y:S05]  /*19f0*/  @!P0 BRA `(.L_x_10705) ;  /* 0x0000005000008947 */ /* 0x000fea0003800000 */
[----:B-----5:R-:W-:Y:S01]  /*1a00*/  FADD.FTZ R157, R141, R157 ;  /* 0x0000009d8d9d7221 */ /* 0x020fe20000010000 */
[----:B------:R-:W-:Y:S05]  /*1a10*/  BRA `(.L_x_10705) ;  /* 0x0000003000007947 */ /* 0x000fea0003800000 */
.L_x_10704:
[----:B-----5:R-:W-:-:S05]  /*1a20*/  PRMT R158, RZ, 0x7610, R134 ;  /* 0x00007610ff9e7816 */ /* 0x020fca0000000086 */
[----:B------:R-:W-:-:S04]  /*1a30*/  FADD.FTZ R157, R158, R157 ;  /* 0x0000009d9e9d7221 */ /* 0x000fc80000010000 */
[----:B------:R-:W-:Y:S02]  /*1a40*/  @P0 FADD.FTZ R157, R141, R157 ;  /* 0x0000009d8d9d0221 */ /* 0x000fe40000010000 */
.L_x_10705:
[----:B------:R-:W-:Y:S01]  /*1a50*/  PRMT R158, RZ, 0x5410, R159 ;  /* 0x00005410ff9e7816 */ /* 0x000fe2000000009f */
[----:B------:R-:W-:Y:S05]  /*1a60*/  @P5 BRA `(.L_x_10706) ;  /* 0x0000003000005947 */ /* 0x000fea0003800000 */
[----:B------:R-:W-:Y:S05]  /*1a70*/  @!P0 BRA `(.L_x_10707) ;  /* 0x0000005000008947 */ /* 0x000fea0003800000 */
[----:B-----5:R-:W-:Y:S01]  /*1a80*/  FADD.FTZ R158, R142, R158 ;  /* 0x0000009e8e9e7221 */ /* 0x020fe20000010000 */
[----:B------:R-:W-:Y:S05]  /*1a90*/  BRA `(.L_x_10707) ;  /* 0x0000003000007947 */ /* 0x000fea0003800000 */
.L_x_10706:
[----:B---3-5:R-:W-:-:S05]  /*1aa0*/  PRMT R181, RZ, 0x5410, R135 ;  /* 0x00005410ffb57816 */ /* 0x028fca0000000087 */
[----:B------:R-:W-:-:S04]  /*1ab0*/  FADD.FTZ R158, R181, R158 ;  /* 0x0000009eb59e7221 */ /* 0x000fc80000010000 */
[----:B------:R-:W-:Y:S02]  /*1ac0*/  @P0 FADD.FTZ R158, R142, R158 ;  /* 0x0000009e8e9e0221 */ /* 0x000fe40000010000 */
.L_x_10707:
[----:B------:R-:W-:Y:S01]  /*1ad0*/  PRMT R159, RZ, 0x7610, R159 ;  /* 0x00007610ff9f7816 */ /* 0x000fe2000000009f */
[----:B------:R-:W-:Y:S05]  /*1ae0*/  @P5 BRA `(.L_x_10708) ;  /* 0x0000003000005947 */ /* 0x000fea0003800000 */
[----:B------:R-:W-:Y:S05]  /*1af0*/  @!P0 BRA `(.L_x_10709) ;  /* 0x0000005000008947 */ /* 0x000fea0003800000 */
[----:B-----5:R-:W-:Y:S01]  /*1b00*/  FADD.FTZ R159, R143, R159 ;  /* 0x0000009f8f9f7221 */ /* 0x020fe20000010000 */
[----:B------:R-:W-:Y:S05]  /*1b10*/  BRA `(.L_x_10709) ;  /* 0x0000003000007947 */ /* 0x000fea0003800000 */
.L_x_10708:
[----:B---3-5:R-:W-:-:S05]  /*1b20*/  PRMT R180, RZ, 0x7610, R135 ;  /* 0x00007610ffb47816 */ /* 0x028fca0000000087 */
[----:B------:R-:W-:-:S04]  /*1b30*/  FADD.FTZ R159, R180, R159 ;  /* 0x0000009fb49f7221 */ /* 0x000fc80000010000 */
[----:B------:R-:W-:Y:S02]  /*1b40*/  @P0 FADD.FTZ R159, R143, R159 ;  /* 0x0000009f8f9f0221 */ /* 0x000fe40000010000 */
.L_x_10709:
[----:B---3--:R-:W-:-:S04]  /*1b50*/  LEA R180, P0, R182, c[0x0][0x188], 0x5 ;  /* 0x00006200b6b47a11 */ /* 0x008fc800078028ff */
[C---:B------:R-:W-:Y:S02]  /*1b60*/  LEA.HI.X R181, R182.reuse, c[0x0][0x18c], RZ, 0x5, P0 ;  /* 0x00006300b6b57a11 */ /* 0x040fe400000f2cff */
[----:B------:R-:W-:-:S03]  /*1b70*/  IADD3 R182, R182, 0x100, RZ ;  /* 0x00000100b6b67810 */ /* 0x000fc60007ffe0ff */
[----:B------:R0:W-:Y:S04]  /*1b80*/  STG.E.128 [R180.64], R152 ;  /* 0x00000098b4007986 */ /* 0x0001e8000c101d04 */
[----:B------:R0:W-:Y:S02]  /*1b90*/  STG.E.128 [R180.64+0x10], R156 ;  /* 0x0000109cb4007986 */ /* 0x0001e4000c101d04 */
.L_x_10693:
[----:B------:R-:W-:Y:S05]  /*1ba0*/  BSYNC B0 ;  /* 0x0000000000007941 */ /* 0x000fea0003800000 */
.L_x_10692:
        /* <DEDUP_REMOVED lines=23> */
.L_x_10712:
[----:B0----5:R-:W-:-:S05]  /*1d20*/  PRMT R161, RZ, 0x5410, R132 ;  /* 0x00005410ffa17816 */ /* 0x021fca0000000084 */
[----:B------:R-:W-:-:S04]  /*1d30*/  FADD.FTZ R160, R161, R160 ;  /* 0x000000a0a1a07221 */ /* 0x000fc80000010000 */
[----:B------:R-:W-:Y:S02]  /*1d40*/  @P0 FADD.FTZ R160, R128, R160 ;  /* 0x000000a080a00221 */ /* 0x000fe40000010000 */
.L_x_10713:
[----:B------:R-:W-:Y:S01]  /*1d50*/  PRMT R161, RZ, 0x7610, R184 ;  /* 0x00007610ffa17816 */ /* 0x000fe200000000b8 */
[----:B------:R-:W-:Y:S05]  /*1d60*/  @P5 BRA `(.L_x_10714) ;  /* 0x0000003000005947 */ /* 0x000fea0003800000 */
[----:B------:R-:W-:Y:S05]  /*1d70*/  @!P0 BRA `(.L_x_10715) ;  /* 0x0000005000008947 */ /* 0x000fea0003800000 */
[----:B-----5:R-:W-:Y:S01]  /*1d80*/  FADD.FTZ R161, R129, R161 ;  /* 0x000000a181a17221 */ /* 0x020fe20000010000 */
[----:B------:R-:W-:Y:S05]  /*1d90*/  BRA `(.L_x_10715) ;  /* 0x0000003000007947 */ /* 0x000fea0003800000 */
.L_x_10714:
[----:B-----5:R-:W-:-:S05]  /*1da0*/  PRMT R162, RZ, 0x7610, R132 ;  /* 0x00007610ffa27816 */ /* 0x020fca0000000084 */
[----:B------:R-:W-:-:S04]  /*1db0*/  FADD.FTZ R161, R162, R161 ;  /* 0x000000a1a2a17221 */ /* 0x000fc80000010000 */
[----:B------:R-:W-:Y:S02]  /*1dc0*/  @P0 FADD.FTZ R161, R129, R161 ;  /* 0x000000a181a10221 */ /* 0x000fe40000010000 */
.L_x_10715:
[----:B------:R-:W-:Y:S01]  /*1dd0*/  PRMT R162, RZ, 0x5410, R185 ;  /* 0x00005410ffa27816 */ /* 0x000fe200000000b9 */
[----:B------:R-:W-:Y:S05]  /*1de0*/  @P5 BRA `(.L_x_10716) ;  /* 0x0000003000005947 */ /* 0x000fea0003800000 */
[----:B------:R-:W-:Y:S05]  /*1df0*/  @!P0 BRA `(.L_x_10717) ;  /* 0x0000005000008947 */ /* 0x000fea0003800000 */
[----:B-----5:R-:W-:Y:S01]  /*1e00*/  FADD.FTZ R162, R130, R162 ;  /* 0x000000a282a27221 */ /* 0x020fe20000010000 */
[----:B------:R-:W-:Y:S05]  /*1e10*/  BRA `(.L_x_10717) ;  /* 0x0000003000007947 */ /* 0x000fea0003800000 */
.L_x_10716:
[----:B-----5:R-:W-:-:S05]  /*1e20*/  PRMT R163, RZ, 0x5410, R133 ;  /* 0x00005410ffa37816 */ /* 0x020fca0000000085 */
[----:B------:R-:W-:-:S04]  /*1e30*/  FADD.FTZ R162, R163, R162 ;  /* 0x000000a2a3a27221 */ /* 0x000fc80000010000 */
[----:B------:R-:W-:Y:S02]  /*1e40*/  @P0 FADD.FTZ R162, R130, R162 ;  /* 0x000000a282a20221 */ /* 0x000fe40000010000 */
.L_x_10717:
[----:B------:R-:W-:Y:S01]  /*1e50*/  PRMT R163, RZ, 0x7610, R185 ;  /* 0x00007610ffa37816 */ /* 0x000fe200000000b9 */
[----:B------:R-:W-:Y:S05]  /*1e60*/  @P5 BRA `(.L_x_10718) ;  /* 0x0000003000005947 */ /* 0x000fea0003800000 */
[----:B------:R-:W-:Y:S05]  /*1e70*/  @!P0 BRA `(.L_x_10719) ;  /* 0x0000005000008947 */ /* 0x000fea0003800000 */
[----:B-----5:R-:W-:Y:S01]  /*1e80*/  FADD.FTZ R163, R131, R163 ;  /* 0x000000a383a37221 */ /* 0x020fe20000010000 */
[----:B------:R-:W-:Y:S05]  /*1e90*/  BRA `(.L_x_10719) ;  /* 0x0000003000007947 */ /* 0x000fea0003800000 */
.L_x_10718:
[----:B-----5:R-:W-:-:S05]  /*1ea0*/  PRMT R164, RZ, 0x7610, R133 ;  /* 0x00007610ffa47816 */ /* 0x020fca0000000085 */
[----:B------:R-:W-:-:S04]  /*1eb0*/  FADD.FTZ R163, R164, R163 ;  /* 0x000000a3a4a37221 */ /* 0x000fc80000010000 */
[----:B------:R-:W-:Y:S02]  /*1ec0*/  @P0 FADD.FTZ R163, R131, R163 ;  /* 0x000000a383a30221 */ /* 0x000fe40000010000 */
.L_x_10719:
[----:B------:R-:W-:Y:S01]  /*1ed0*/  PRMT R164, RZ, 0x5410, R186 ;  /* 0x00005410ffa47816 */ /* 0x000fe200000000ba */
[----:B------:R-:W-:Y:S05]  /*1ee0*/  @P5 BRA `(.L_x_10720) ;  /* 0x0000003000005947 */ /* 0x000fea0003800000 */
[----:B------:R-:W-:Y:S05]  /*1ef0*/  @!P0 BRA `(.L_x_10721) ;  /* 0x0000005000008947 */ /* 0x000fea0003800000 */
[----:B-----5:R-:W-:Y:S01]  /*1f00*/  FADD.FTZ R164, R140, R164 ;  /* 0x000000a48ca47221 */ /* 0x020fe20000010000 */
[----:B------:R-:W-:Y:S05]  /*1f10*/  BRA `(.L_x_10721) ;  /* 0x0000003000007947 */ /* 0x000fea0003800000 */
.L_x_10720:
[----:B-----5:R-:W-:-:S05]  /*1f20*/  PRMT R165, RZ, 0x5410, R134 ;  /* 0x00005410ffa57816 */ /* 0x020fca0000000086 */
[----:B------:R-:W-:-:S04]  /*1f30*/  FADD.FTZ R164, R165, R164 ;  /* 0x000000a4a5a47221 */ /* 0x000fc80000010000 */
[----:B------:R-:W-:Y:S02]  /*1f40*/  @P0 FADD.FTZ R164, R140, R164 ;  /* 0x000000a48ca40221 */ /* 0x000fe40000010000 */
.L_x_10721:
[----:B------:R-:W-:Y:S01]  /*1f50*/  PRMT R165, RZ, 0x7610, R186 ;  /* 0x00007610ffa57816 */ /* 0x000fe200000000ba */
[----:B------:R-:W-:Y:S05]  /*1f60*/  @P5 BRA `(.L_x_10722) ;  /* 0x0000003000005947 */ /* 0x000fea0003800000 */
[----:B------:R-:W-:Y:S05]  /*1f70*/  @!P0 BRA `(.L_x_10723) ;  /* 0x0000005000008947 */ /* 0x000fea0003800000 */
[----:B-----5:R-:W-:Y:S01]  /*1f80*/  FADD.FTZ R165, R141, R165 ;  /* 0x000000a58da57221 */ /* 0x020fe20000010000 */
[----:B------:R-:W-:Y:S05]  /*1f90*/  BRA `(.L_x_10723) ;  /* 0x0000003000007947 */ /* 0x000fea0003800000 */
.L_x_10722:
[----:B-----5:R-:W-:-:S05]  /*1fa0*/  PRMT R166, RZ, 0x7610, R134 ;  /* 0x00007610ffa67816 */ /* 0x020fca0000000086 */
[----:B------:R-:W-:-:S04]  /*1fb0*/  FADD.FTZ R165, R166, R165 ;  /* 0x000000a5a6a57221 */ /* 0x000fc80000010000 */
[----:B------:R-:W-:Y:S02]  /*1fc0*/  @P0 FADD.FTZ R165, R141, R165 ;  /* 0x000000a58da50221 */ /* 0x000fe40000010000 */
.L_x_10723:
[----:B------:R-:W-:Y:S01]  /*1fd0*/  PRMT R166, RZ, 0x5410, R187 ;  /* 0x00005410ffa67816 */ /* 0x000fe200000000bb */
[----:B------:R-:W-:Y:S05]  /*1fe0*/  @P5 BRA `(.L_x_10724) ;  /* 0x0000003000005947 */ /* 0x000fea0003800000 */
[----:B------:R-:W-:Y:S05]  /*1ff0*/  @!P0 BRA `(.L_x_10725) ;  /* 0x0000005000008947 */ /* 0x000fea0003800000 */
[----:B-----5:R-:W-:Y:S01]  /*2000*/  FADD.FTZ R166, R142, R166 ;  /* 0x000000a68ea67221 */ /* 0x020fe20000010000 */
[----:B------:R-:W-:Y:S05]  /*2010*/  BRA `(.L_x_10725) ;  /* 0x0000003000007947 */ /* 0x000fea0003800000 */
.L_x_10724:
[----:B-----5:R-:W-:-:S05]  /*2020*/  PRMT R167, RZ, 0x5410, R135 ;  /* 0x00005410ffa77816 */ /* 0x020fca0000000087 */
[----:B------:R-:W-:-:S04]  /*2030*/  FADD.FTZ R166, R167, R166 ;  /* 0x000000a6a7a67221 */ /* 0x000fc80000010000 */
[----:B------:R-:W-:Y:S02]  /*2040*/  @P0 FADD.FTZ R166, R142, R166 ;  /* 0x000000a68ea60221 */ /* 0x000fe40000010000 */
.L_x_10725:
[----:B------:R-:W-:Y:S01]  /*2050*/  PRMT R167, RZ, 0x7610, R187 ;  /* 0x00007610ffa77816 */ /* 0x000fe200000000bb */
[----:B------:R-:W-:Y:S05]  /*2060*/  @P5 BRA `(.L_x_10726) ;  /* 0x0000003000005947 */ /* 0x000fea0003800000 */
[----:B------:R-:W-:Y:S05]  /*2070*/  @!P0 BRA `(.L_x_10727) ;  /* 0x0000005000008947 */ /* 0x000fea0003800000 */
[----:B-----5:R-:W-:Y:S01]  /*2080*/  FADD.FTZ R167, R143, R167 ;  /* 0x000000a78fa77221 */ /* 0x020fe20000010000 */
[----:B------:R-:W-:Y:S05]  /*2090*/  BRA `(.L_x_10727) ;  /* 0x0000003000007947 */ /* 0x000fea0003800000 */
.L_x_10726:
[----:B---3-5:R-:W-:-:S05]  /*20a0*/  PRMT R180, RZ, 0x7610, R135 ;  /* 0x00007610ffb47816 */ /* 0x028fca0000000087 */
[----:B------:R-:W-:-:S04]  /*20b0*/  FADD.FTZ R167, R180, R167 ;  /* 0x000000a7b4a77221 */ /* 0x000fc80000010000 */
[----:B------:R-:W-:Y:S02]  /*20c0*/  @P0 FADD.FTZ R167, R143, R167 ;  /* 0x000000a78fa70221 */ /* 0x000fe40000010000 */
.L_x_10727:
[----:B---3--:R-:W-:-:S04]  /*20d0*/  LEA R180, P0, R182, c[0x0][0x188], 0x5 ;  /* 0x00006200b6b47a11 */ /* 0x008fc800078028ff */
[----:B------:R-:W-:-:S05]  /*20e0*/  LEA.HI.X R181, R182, c[0x0][0x18c], RZ, 0x5, P0 ;  /* 0x00006300b6b57a11 */ /* 0x000fca00000f2cff */
[----:B------:R0:W-:Y:S04]  /*20f0*/  STG.E.128 [R180.64], R160 ;  /* 0x000000a0b4007986 */ /* 0x0001e8000c101d04 */
[----:B------:R0:W-:Y:S02]  /*2100*/  STG.E.128 [R180.64+0x10], R164 ;  /* 0x000010a4b4007986 */ /* 0x0001e4000c101d04 */
.L_x_10711:
[----:B------:R-:W-:Y:S05]  /*2110*/  BSYNC B0 ;  /* 0x0000000000007941 */ /* 0x000fea0003800000 */
.L_x_10710:
[----:B0--3--:R-:W-:Y:S01]  /*2120*/  FADD.FTZ R180, RZ, R168 ;  /* 0x000000a8ffb47221 */ /* 0x009fe20000010000 */
        /* <DEDUP_REMOVED lines=40> */
[----:B------:R0:W3:Y:S02]  /*23b0*/  SHFL.BFLY PT, R180, R181, 0x1, 0x1f ;  /* 0x0c201f00b5b47f89 */ /* 0x0000e400000e0000 */
.L_x_10740:
[----:B0--3--:R-:W-:Y:S01]  /*23c0*/  FADD.FTZ R181, R181, R180 ;  /* 0x000000b4b5b57221 */ /* 0x009fe20000010000 */
        /* <DEDUP_REMOVED lines=9> */
[----:B--2---:R-:W-:-:S04]  /*2460*/  FMUL.FTZ R180, R3, R180 ;  /* 0x000000b403b47220 */ /* 0x004fc80000410000 */
        /* <DEDUP_REMOVED lines=74> */
.L_x_10741:
[----:B------:R-:W-:Y:S01]  /*2910*/  LOP3.LUT P0, RZ, R0, 0x1f, RZ, 0xc0, !PT ;  /* 0x0000001f00ff7812 */ /* 0x000fe2000780c0ff */
[----:B--2---:R-:W-:Y:S01]  /*2920*/  FADD.FTZ R181, R188, R183 ;  /* 0x000000b7bcb57221 */ /* 0x004fe20000010000 */
        /* <DEDUP_REMOVED lines=13> */
[----:B------:R-:W-:-:S04]  /*2a00*/  @!P0 MOV R182, R178 ;  /* 0x000000b200b68202 */ /* 0x000fc80000000f00 */
[----:B------:R-:W-:Y:S01]  /*2a10*/  I2F R190, R182 ;  /* 0x000000b600be7306 */ /* 0x000fe20000201400 */
[----:B------:R-:W0:Y:S04]  /*2a20*/  SHFL.DOWN PT, R183, R182, 0x4, 0x1f ;  /* 0x08801f00b6b77f89 */ /* 0x000e2800000e0000 */
[----:B------:R2:W3:Y:S01]  /*2a30*/  @!P0 LDS.64 R180, [R187.X8] ;  /* 0x00000000bbb48984 */ /* 0x0004e20000008a00 */
[----:B------:R-:W-:Y:S02]  /*2a40*/  LOP3.LUT P0, RZ, R185, 0x1f, R0, 0xf8, !PT ;  /* 0x0000001fb9ff7812 */ /* 0x000fe4000780f800 */
[----:B0-----:R-:W-:Y:S01]  /*2a50*/  IADD3 R186, R183, R182, RZ ;  /* 0x000000b6b7ba7210 */ /* 0x001fe20007ffe0ff */
[----:B------:R-:W-:Y:S04]  /*2a60*/  I2F R192, R183 ;  /* 0x000000b700c07306 */ /* 0x000fe80000201400 */
[----:B------:R-:W0:Y:S04]  /*2a70*/  SHFL.DOWN PT, R193, R186, 0x2, 0x1f ;  /* 0x08401f00bac17f89 */ /* 0x000e2800000e0000 */
[----:B------:R-:W2:Y:S08]  /*2a80*/  I2F R188, R186 ;  /* 0x000000ba00bc7306 */ /* 0x000eb00000201400 */
[----:B--2---:R-:W-:Y:S01]  /*2a90*/  MUFU.RCP R187, R188 ;  /* 0x000000bc00bb7308 */ /* 0x004fe20000001000 */
[----:B---3--:R-:W2:Y:S01]  /*2aa0*/  SHFL.DOWN PT, R189, R180, 0x4, 0x1f ;  /* 0x08801f00b4bd7f89 */ /* 0x008ea200000e0000 */
[----:B0-----:R-:W-:-:S03]  /*2ab0*/  IADD3 R182, R186, R193, RZ ;  /* 0x000000c1bab67210 */ /* 0x001fc60007ffe0ff */
[----:B------:R-:W0:Y:S03]  /*2ac0*/  SHFL.DOWN PT, R184, R181, 0x4, 0x1f ;  /* 0x08801f00b5b87f89 */ /* 0x000e2600000e0000 */
[----:B------:R-:W3:Y:S01]  /*2ad0*/  I2F R186, R182 ;  /* 0x000000b600ba7306 */ /* 0x000ee20000201400 */
[----:B------:R-:W-:Y:S07]  /*2ae0*/  SHFL.DOWN PT, R195, R182, 0x1, 0x1f ;  /* 0x08201f00b6c37f89 */ /* 0x000fee00000e0000 */
[----:B------:R-:W4:Y:S08]  /*2af0*/  I2F R193, R193 ;  /* 0x000000c100c17306 */ /* 0x000f300000201400 */
[----:B---3--:R-:W3:Y:S01]  /*2b00*/  MUFU.RCP R183, R186 ;  /* 0x000000ba00b77308 */ /* 0x008ee20000001000 */
[----:B--2---:R-:W-:-:S02]  /*2b10*/  FMUL.FTZ R191, R189, R192 ;  /* 0x000000c0bdbf7220 */ /* 0x004fc40000410000 */
[----:B------:R-:W-:Y:S02]  /*2b20*/  FADD.FTZ R189, -R189, R180 ;  /* 0x000000b4bdbd7221 */ /* 0x000fe40000010100 */
[----:B------:R-:W-:Y:S02]  /*2b30*/  FFMA.FTZ R194, R190, R180, R191 ;  /* 0x000000b4bec27223 */ /* 0x000fe400000100bf */
[----:B------:R-:W-:Y:S02]  /*2b40*/  FMUL.FTZ R189, R189, R189 ;  /* 0x000000bdbdbd7220 */ /* 0x000fe40000410000 */
[----:B------:R-:W-:Y:S02]  /*2b50*/  FMUL.FTZ R191, R187, R194 ;  /* 0x000000c2bbbf7220 */ /* 0x000fe40000410000 */
[----:B------:R-:W-:Y:S02]  /*2b60*/  FMUL.FTZ R189, R189, R190 ;  /* 0x000000bebdbd7220 */ /* 0x000fe40000410000 */
[----:B0-----:R-:W-:Y:S01]  /*2b70*/  FADD.FTZ R184, R184, R181 ;  /* 0x000000b5b8b87221 */ /* 0x001fe20000010000 */
[----:B------:R-:W4:Y:S01]  /*2b80*/  SHFL.DOWN PT, R180, R191, 0x2, 0x1f ;  /* 0x08401f00bfb47f89 */ /* 0x000f2200000e0000 */
[----:B------:R-:W-:-:S04]  /*2b90*/  FMUL.FTZ R189, R189, R192 ;  /* 0x000000c0bdbd7220 */ /* 0x000fc80000410000 */
[----:B------:R-:W-:-:S05]  /*2ba0*/  FFMA.FTZ R184, R187, R189, R184 ;  /* 0x000000bdbbb87223 */ /* 0x000fca00000100b8 */
[----:B------:R-:W0:Y:S01]  /*2bb0*/  SHFL.DOWN PT, R181, R184, 0x2, 0x1f ;  /* 0x08401f00b8b57f89 */ /* 0x000e2200000e0000 */
[----:B----4-:R-:W-:Y:S02]  /*2bc0*/  FMUL.FTZ R187, R180, R193 ;  /* 0x000000c1b4bb7220 */ /* 0x010fe40000410000 */
[----:B------:R-:W-:Y:S02]  /*2bd0*/  FADD.FTZ R180, R191, -R180 ;  /* 0x800000b4bfb47221 */ /* 0x000fe40000010000 */
[----:B------:R-:W-:Y:S02]  /*2be0*/  FFMA.FTZ R190, R188, R191, R187 ;  /* 0x000000bfbcbe7223 */ /* 0x000fe400000100bb */
[----:B------:R-:W-:Y:S02]  /*2bf0*/  FMUL.FTZ R187, R180, R180 ;  /* 0x000000b4b4bb7220 */ /* 0x000fe40000410000 */
[----:B---3--:R-:W-:Y:S02]  /*2c00*/  FMUL.FTZ R189, R183, R190 ;  /* 0x000000beb7bd7220 */ /* 0x008fe40000410000 */
[----:B------:R-:W-:Y:S01]  /*2c10*/  FMUL.FTZ R187, R188, R187 ;  /* 0x000000bbbcbb7220 */ /* 0x000fe20000410000 */
[----:B------:R-:W-:Y:S01]  /*2c20*/  IADD3 R188, R182, R195, RZ ;  /* 0x000000c3b6bc7210 */ /* 0x000fe20007ffe0ff */
[----:B0-----:R-:W-:Y:S01]  /*2c30*/  FADD.FTZ R180, R184, R181 ;  /* 0x000000b5b8b47221 */ /* 0x001fe20000010000 */
[----:B------:R-:W0:Y:S01]  /*2c40*/  SHFL.DOWN PT, R182, R189, 0x1, 0x1f ;  /* 0x08201f00bdb67f89 */ /* 0x000e2200000e0000 */
[----:B------:R-:W-:Y:S01]  /*2c50*/  FMUL.FTZ R187, R187, R193 ;  /* 0x000000c1bbbb7220 */ /* 0x000fe20000410000 */
[----:B------:R-:W-:Y:S03]  /*2c60*/  I2F R195, R195 ;  /* 0x000000c300c37306 */ /* 0x000fe60000201400 */
[----:B------:R-:W-:-:S05]  /*2c70*/  FFMA.FTZ R180, R183, R187, R180 ;  /* 0x000000bbb7b47223 */ /* 0x000fca00000100b4 */
[----:B------:R-:W2:Y:S01]  /*2c80*/  I2F R188, R188 ;  /* 0x000000bc00bc7306 */ /* 0x000ea20000201400 */
[----:B------:R-:W3:Y:S01]  /*2c90*/  SHFL.DOWN PT, R181, R180, 0x1, 0x1f ;  /* 0x08201f00b4b57f89 */ /* 0x000ee200000e0000 */
[----:B0-----:R-:W-:-:S06]  /*2ca0*/  FADD.FTZ R184, R189, -R182 ;  /* 0x800000b6bdb87221 */ /* 0x001fcc0000010000 */
[----:B--2---:R-:W0:Y:S01]  /*2cb0*/  MUFU.RCP R183, R188 ;  /* 0x000000bc00b77308 */ /* 0x004e220000001000 */
[----:B------:R-:W-:Y:S02]  /*2cc0*/  FMUL.FTZ R182, R182, R195 ;  /* 0x000000c3b6b67220 */ /* 0x000fe40000410000 */
[----:B------:R-:W-:Y:S02]  /*2cd0*/  FMUL.FTZ R187, R184, R184 ;  /* 0x000000b8b8bb7220 */ /* 0x000fe40000410000 */
[C---:B------:R-:W-:Y:S02]  /*2ce0*/  FFMA.FTZ R182, R186.reuse, R189, R182 ;  /* 0x000000bdbab67223 */ /* 0x040fe400000100b6 */
[----:B------:R-:W-:-:S04]  /*2cf0*/  FMUL.FTZ R187, R186, R187 ;  /* 0x000000bbbabb7220 */ /* 0x000fc80000410000 */
[----:B------:R-:W-:Y:S02]  /*2d00*/  FMUL.FTZ R187, R187, R195 ;  /* 0x000000c3bbbb7220 */ /* 0x000fe40000410000 */
[----:B0-----:R-:W-:Y:S02]  /*2d10*/  FMUL.FTZ R186, R183, R182 ;  /* 0x000000b6b7ba7220 */ /* 0x001fe40000410000 */
[----:B---3--:R-:W-:-:S03]  /*2d20*/  FADD.FTZ R182, R180, R181 ;  /* 0x000000b5b4b67221 */ /* 0x008fc60000010000 */
[----:B------:R-:W0:Y:S01]  /*2d30*/  SHFL.IDX PT, R189, R186, RZ, 0x1f ;  /* 0x00001fffbabd7589 */ /* 0x000e2200000e0000 */
[----:B------:R-:W-:Y:S01]  /*2d40*/  FFMA.FTZ R182, R183, R187, R182 ;  /* 0x000000bbb7b67223 */ /* 0x000fe200000100b6 */
[----:B------:R-:W-:-:S05]  /*2d50*/  MOV R183, c[0x0][0x1e0] ;  /* 0x0000780000b77a02 */ /* 0x000fca0000000f00 */
[----:B------:R-:W2:Y:S01]  /*2d60*/  SHFL.IDX PT, R182, R182, RZ, 0x1f ;  /* 0x00001fffb6b67589 */ /* 0x000ea200000e0000 */
[C---:B0-----:R-:W-:Y:S01]  /*2d70*/  FMUL.FTZ R180, R189.reuse, R189 ;  /* 0x000000bdbdb47220 */ /* 0x041fe20000410000 */
[----:B------:R-:W-:-:S04]  /*2d80*/  FSEL R185, R189, RZ, !P5 ;  /* 0x000000ffbdb97208 */ /* 0x000fc80006800000 */
[----:B------:R-:W-:Y:S01]  /*2d90*/  FSEL R181, R180, RZ, P5 ;  /* 0x000000ffb4b57208 */ /* 0x000fe20002800000 */
[----:B--2---:R-:W-:Y:S01]  /*2da0*/  FFMA.FTZ R180, R182, R183, c[0x0][0x228] ;  /* 0x00008a00b6b47623 */ /* 0x004fe200000100b7 */
[----:B------:R-:W-:-:S03]  /*2db0*/  @!P0 MOV R183, 0x4 ;  /* 0x0000000400b78802 */ /* 0x000fc60000000f00 */
        /* <DEDUP_REMOVED lines=8> */
[--C-:B--2---:R-:W-:Y:S01]  /*2e40*/  FADD.FTZ R181, R168, -R185.reuse ;  /* 0x800000b9a8b57221 */ /* 0x104fe20000010000 */
        /* <DEDUP_REMOVED lines=39> */
[----:B------:R-:W-:-:S03]  /*30c0*/  IMAD.WIDE.U32 R186, R179, R198, c[0x0][0x208] ;  /* 0x00008200b3ba7625 */ /* 0x000fc600078e00c6 */
[----:B------:R-:W-:Y:S01]  /*30d0*/  F2FP.BF16.PACK_AB R191, R196, R191 ;  /* 0x000000bfc4bf723e */ /* 0x000fe200000010ff */
[C---:B------:R-:W-:Y:S01]  /*30e0*/  IMAD.WIDE.U32 R192, R179.reuse, R198, c[0x0][0x210] ;  /* 0x00008400b3c07625 */ /* 0x040fe200078e00c6 */
[----:B------:R0:W-:Y:S01]  /*30f0*/  STG.E.128 [R186.64], R180 ;  /* 0x000000b4ba007986 */ /* 0x0001e2000c101d04 */
[----:B------:R-:W-:-:S03]  /*3100*/  IADD3 R179, R179, 0x100, RZ ;  /* 0x00000100b3b37810 */ /* 0x000fc60007ffe0ff */
[----:B------:R0:W-:Y:S04]  /*3110*/  STG.E.128 [R192.64], R188 ;  /* 0x000000bcc0007986 */ /* 0x0001e8000c101d04 */
.L_x_10731:
[----:B------:R-:W-:Y:S05]  /*3120*/  BSYNC B0 ;  /* 0x0000000000007941 */ /* 0x000fea0003800000 */
.L_x_10730:
[----:B------:R-:W-:Y:S01]  /*3130*/  BSSY B0, `(.L_x_10732) ;  /* 0x0000030000007945 */ /* 0x000fe20003800000 */
[----:B------:R-:W-:Y:S05]  /*3140*/  @!P3 BRA `(.L_x_10733) ;  /* 0x000002e00000b947 */ /* 0x000fea0003800000 */
[--C-:B0-2---:R-:W-:Y:S01]  /*3150*/  FADD.FTZ R181, R144, -R185.reuse ;  /* 0x800000b990b57221 */ /* 0x105fe20000010000 */
        /* <DEDUP_REMOVED lines=45> */
.L_x_10733:
[----:B------:R-:W-:Y:S05]  /*3430*/  BSYNC B0 ;  /* 0x0000000000007941 */ /* 0x000fea0003800000 */
.L_x_10732:
[----:B------:R-:W-:Y:S01]  /*3440*/  BSSY B0, `(.L_x_10734) ;  /* 0x0000030000007945 */ /* 0x000fe20003800000 */
[----:B------:R-:W-:Y:S05]  /*3450*/  @!P2 BRA `(.L_x_10735) ;  /* 0x000002e00000a947 */ /* 0x000fea0003800000 */
[--C-:B0-2---:R-:W-:Y:S01]  /*3460*/  FADD.FTZ R181, R152, -R185.reuse ;  /* 0x800000b998b57221 */ /* 0x105fe20000010000 */
        /* <DEDUP_REMOVED lines=45> */
.L_x_10735:
[----:B------:R-:W-:Y:S05]  /*3740*/  BSYNC B0 ;  /* 0x0000000000007941 */ /* 0x000fea0003800000 */
.L_x_10734:
        /* <DEDUP_REMOVED lines=44> */
[----:B------:R-:W-:Y:S01]  /*3a10*/  IMAD.WIDE.U32 R186, R179, R196, c[0x0][0x210] ;  /* 0x00008400b3ba7625 */ /* 0x000fe200078e00c4 */
[----:B------:R0:W-:Y:S04]  /*3a20*/  STG.E.128 [R184.64], R180 ;  /* 0x000000b4b8007986 */ /* 0x0001e8000c101d04 */
[----:B------:R0:W-:Y:S02]  /*3a30*/  STG.E.128 [R186.64], R192 ;  /* 0x000000c0ba007986 */ /* 0x0001e4000c101d04 */
.L_x_10737:
[----:B------:R-:W-:Y:S05]  /*3a40*/  BSYNC B0 ;  /* 0x0000000000007941 */ /* 0x000fea0003800000 */
.L_x_10736:
[----:B------:R-:W-:Y:S02]  /*3a50*/  IADD3 R176, R176, c[0x0][0x160], RZ ;  /* 0x00005800b0b07a10 */ /* 0x000fe40007ffe0ff */
[----:B------:R-:W-:Y:S02]  /*3a60*/  LOP3.LUT P5, RZ, R177, 0xff, RZ, 0xc0, !PT ;  /* 0x000000ffb1ff7812 */ /* 0x000fe400078ac0ff */
[----:B------:R-:W-:-:S02]  /*3a70*/  ISETP.GE.AND P0, PT, R176, c[0x0][0x164], PT ;  /* 0x00005900b0007a0c */ /* 0x000fc40003f06270 */
[----:B------:R-:W-:-:S11]  /*3a80*/  SEL R177, RZ, 0x1, P5 ;  /* 0x00000001ffb17807 */ /* 0x000fd60002800000 */
[----:B012--5:R-:W-:Y:S01]  /*3a90*/  @P0 CALL.REL.NOINC `(.L_x_10738) ;  /* 0x0000001000000944 */ /* 0x027fe20003c00000 */
[----:B------:R-:W-:Y:S05]  /*3aa0*/  BRA `(.L_x_10739) ;  /* 0xffffd02000007947 */ /* 0x000fea000383ffff */
.L_x_10738:
[----:B------:R-:W-:Y:S05]  /*3ab0*/  EXIT ;  /* 0x000000000000794d */ /* 0x000fea0003800000 */
.L_x_10728:
[----:B------:R-:W-:Y:S01]  /*3ac0*/  HFMA2.MMA R186, -RZ, RZ, 0, 1.847743988037109375e-06 ;  /* 0x0000001fffba7435 */ /* 0x000fe200000001ff */
[----:B------:R-:W-:Y:S02]  /*3ad0*/  MOV R188, 0x1 ;  /* 0x0000000100bc7802 */ /* 0x000fe40000000f00 */
[----:B------:R-:W-:Y:S02]  /*3ae0*/  MOV R187, 0xffffffff ;  /* 0xffffffff00bb7802 */ /* 0x000fe40000000f00 */
[----:B------:R-:W-:Y:S02]  /*3af0*/  MOV R184, 0x3b10 ;  /* 0x00003b1000b87802 */ /* 0x000fe40000000f00 */
[----:B-12--5:R-:W-:Y:S05]  /*3b00*/  CALL.REL.NOINC `($__internal_32_$__cuda_sm70_shflsync_bfly_p) ;  /* 0x000007b000007944 */ /* 0x026fea0003c00000 */
[----:B-1----:R-:W-:Y:S01]  /*3b10*/  MOV R180, R188 ;  /* 0x000000bc00b47202 */ /* 0x002fe20000000f00 */
[----:B0-----:R-:W-:Y:S05]  /*3b20*/  BRA `(.L_x_10740) ;  /* 0xffffe89000007947 */ /* 0x001fea000383ffff */
.L_x_10729:
[----:B------:R-:W-:Y:S01]  /*3b30*/  HFMA2.MMA R188, -RZ, RZ, 0, 1.1920928955078125e-07 ;  /* 0x00000002ffbc7435 */ /* 0x000fe200000001ff */
[----:B------:R-:W-:Y:S02]  /*3b40*/  MOV R186, 0x1f ;  /* 0x0000001f00ba7802 */ /* 0x000fe40000000f00 */
[----:B------:R-:W-:Y:S02]  /*3b50*/  MOV R187, 0xffffffff ;  /* 0xffffffff00bb7802 */ /* 0x000fe40000000f00 */
[----:B------:R-:W-:-:S02]  /*3b60*/  MOV R184, 0x3b80 ;  /* 0x00003b8000b87802 */ /* 0x000fc40000000f00 */
[----:B-12--5:R-:W-:Y:S05]  /*3b70*/  CALL.REL.NOINC `($__internal_32_$__cuda_sm70_shflsync_bfly_p) ;  /* 0x0000074000007944 */ /* 0x026fea0003c00000 */
[----:B01----:R-:W-:Y:S01]  /*3b80*/  FADD.FTZ R181, R181, R188 ;  /* 0x000000bcb5b57221 */ /* 0x003fe20000010000 */
[----:B------:R-:W-:Y:S01]  /*3b90*/  HFMA2.MMA R188, -RZ, RZ, 0, 2.384185791015625e-07 ;  /* 0x00000004ffbc7435 */ /* 0x000fe200000001ff */
[----:B------:R-:W-:-:S02]  /*3ba0*/  MOV R186, 0x1f ;  /* 0x0000001f00ba7802 */ /* 0x000fc40000000f00 */
[----:B------:R-:W-:Y:S02]  /*3bb0*/  MOV R187, 0xffffffff ;  /* 0xffffffff00bb7802 */ /* 0x000fe40000000f00 */
[----:B------:R-:W-:Y:S02]  /*3bc0*/  MOV R184, 0x3be0 ;  /* 0x00003be000b87802 */ /* 0x000fe40000000f00 */
[----:B------:R-:W-:Y:S05]  /*3bd0*/  CALL.REL.NOINC `($__internal_32_$__cuda_sm70_shflsync_bfly_p) ;  /* 0x000006e000007944 */ /* 0x000fea0003c00000 */
[----:B01----:R-:W-:Y:S01]  /*3be0*/  FADD.FTZ R181, R181, R188 ;  /* 0x000000bcb5b57221 */ /* 0x003fe20000010000 */
[----:B------:R-:W-:Y:S01]  /*3bf0*/  HFMA2.MMA R188, -RZ, RZ, 0, 4.76837158203125e-07 ;  /* 0x00000008ffbc7435 */ /* 0x000fe200000001ff */
[----:B------:R-:W-:Y:S02]  /*3c00*/  MOV R186, 0x1f ;  /* 0x0000001f00ba7802 */ /* 0x000fe40000000f00 */
[----:B------:R-:W-:Y:S02]  /*3c10*/  MOV R187, 0xffffffff ;  /* 0xffffffff00bb7802 */ /* 0x000fe40000000f00 */
[----:B------:R-:W-:Y:S02]  /*3c20*/  MOV R184, 0x3c40 ;  /* 0x00003c4000b87802 */ /* 0x000fe40000000f00 */
[----:B------:R-:W-:Y:S05]  /*3c30*/  CALL.REL.NOINC `($__internal_32_$__cuda_sm70_shflsync_bfly_p) ;  /* 0x0000068000007944 */ /* 0x000fea0003c00000 */
[----:B01----:R-:W-:Y:S01]  /*3c40*/  FADD.FTZ R181, R181, R188 ;  /* 0x000000bcb5b57221 */ /* 0x003fe20000010000 */
[----:B------:R-:W-:Y:S01]  /*3c50*/  HFMA2.MMA R188, -RZ, RZ, 0, 9.5367431640625e-07 ;  /* 0x00000010ffbc7435 */ /* 0x000fe200000001ff */
[----:B------:R-:W-:-:S02]  /*3c60*/  MOV R186, 0x1f ;  /* 0x0000001f00ba7802 */ /* 0x000fc40000000f00 */
[----:B------:R-:W-:Y:S02]  /*3c70*/  MOV R187, 0xffffffff ;  /* 0xffffffff00bb7802 */ /* 0x000fe40000000f00 */
[----:B------:R-:W-:Y:S02]  /*3c80*/  MOV R184, 0x3ca0 ;  /* 0x00003ca000b87802 */ /* 0x000fe40000000f00 */
[----:B------:R-:W-:Y:S05]  /*3c90*/  CALL.REL.NOINC `($__internal_32_$__cuda_sm70_shflsync_bfly_p) ;  /* 0x0000062000007944 */ /* 0x000fea0003c00000 */
[----:B-1----:R-:W-:Y:S01]  /*3ca0*/  FADD.FTZ R180, R181, R188 ;  /* 0x000000bcb5b47221 */ /* 0x002fe20000010000 */
[----:B------:R-:W-:Y:S01]  /*3cb0*/  HFMA2.MMA R188, -RZ, RZ, 0, 5.9604644775390625e-08 ;  /* 0x00000001ffbc7435 */ /* 0x000fe200000001ff */
[----:B0-----:R-:W-:Y:S02]  /*3cc0*/  MOV R187, 0xffffffff ;  /* 0xffffffff00bb7802 */ /* 0x001fe40000000f00 */
        /* <DEDUP_REMOVED lines=66> */
[----:B------:R-:W-:Y:S01]  /*40f0*/  @P6 FFMA.FTZ R181, R183, R183, R184 ;  /* 0x000000b7b7b56223 */ /* 0x000fe200000100b8 */
[----:B------:R-:W-:Y:S02]  /*4100*/  MOV R184, 0x4120 ;  /* 0x0000412000b87802 */ /* 0x000fe40000000f00 */
[----:B------:R-:W-:Y:S05]  /*4110*/  CALL.REL.NOINC `($__internal_32_$__cuda_sm70_shflsync_bfly_p) ;  /* 0x000001a000007944 */ /* 0x000fea0003c00000 */
[----:B01----:R-:W-:Y:S01]  /*4120*/  FADD.FTZ R181, R181, R188 ;  /* 0x000000bcb5b57221 */ /* 0x003fe20000010000 */
[----:B------:R-:W-:Y:S01]  /*4130*/  HFMA2.MMA R188, -RZ, RZ, 0, 1.1920928955078125e-07 ;  /* 0x00000002ffbc7435 */ /* 0x000fe200000001ff */
[----:B------:R-:W-:Y:S02]  /*4140*/  MOV R186, 0x1f ;  /* 0x0000001f00ba7802 */ /* 0x000fe40000000f00 */
[----:B------:R-:W-:Y:S02]  /*4150*/  MOV R187, 0xffffffff ;  /* 0xffffffff00bb7802 */ /* 0x000fe40000000f00 */
[----:B------:R-:W-:Y:S02]  /*4160*/  MOV R184, 0x4180 ;  /* 0x0000418000b87802 */ /* 0x000fe40000000f00 */
[----:B------:R-:W-:Y:S05]  /*4170*/  CALL.REL.NOINC `($__internal_32_$__cuda_sm70_shflsync_bfly_p) ;  /* 0x0000014000007944 */ /* 0x000fea0003c00000 */
[----:B01----:R-:W-:Y:S01]  /*4180*/  FADD.FTZ R181, R181, R188 ;  /* 0x000000bcb5b57221 */ /* 0x003fe20000010000 */
[----:B------:R-:W-:Y:S01]  /*4190*/  HFMA2.MMA R188, -RZ, RZ, 0, 2.384185791015625e-07 ;  /* 0x00000004ffbc7435 */ /* 0x000fe200000001ff */
[----:B------:R-:W-:Y:S02]  /*41a0*/  MOV R186, 0x1f ;  /* 0x0000001f00ba7802 */ /* 0x000fe40000000f00 */
[----:B------:R-:W-:-:S02]  /*41b0*/  MOV R187, 0xffffffff ;  /* 0xffffffff00bb7802 */ /* 0x000fc40000000f00 */
        /* <DEDUP_REMOVED lines=8> */
[----:B-1----:R-:W-:Y:S01]  /*4240*/  FADD.FTZ R183, R181, R188 ;  /* 0x000000bcb5b77221 */ /* 0x002fe20000010000 */
[----:B------:R-:W-:Y:S01]  /*4250*/  HFMA2.MMA R188, -RZ, RZ, 0, 9.5367431640625e-07 ;  /* 0x00000010ffbc7435 */ /* 0x000fe200000001ff */
[----:B0-----:R-:W-:Y:S02]  /*4260*/  MOV R186, 0x1f ;  /* 0x0000001f00ba7802 */ /* 0x001fe40000000f00 */
[----:B------:R-:W-:-:S02]  /*4270*/  MOV R187, 0xffffffff ;  /* 0xffffffff00bb7802 */ /* 0x000fc40000000f00 */
[----:B------:R-:W-:Y:S02]  /*4280*/  MOV R181, R183 ;  /* 0x000000b700b57202 */ /* 0x000fe40000000f00 */
[----:B------:R-:W-:Y:S02]  /*4290*/  MOV R184, 0x42b0 ;  /* 0x000042b000b87802 */ /* 0x000fe40000000f00 */
[----:B------:R-:W-:Y:S05]  /*42a0*/  CALL.REL.NOINC `($__internal_32_$__cuda_sm70_shflsync_bfly_p) ;  /* 0x0000001000007944 */ /* 0x000fea0003c00000 */
[----:B01----:R-:W-:Y:S05]  /*42b0*/  BRA `(.L_x_10741) ;  /* 0xffffe65000007947 */ /* 0x003fea000383ffff */
        .weak           $__internal_32_$__cuda_sm70_shflsync_bfly_p
        .type           $__internal_32_$__cuda_sm70_shflsync_bfly_p,@function
        .size           $__internal_32_$__cuda_sm70_shflsync_bfly_p,(.L_x_26492 - $__internal_32_$__cuda_sm70_shflsync_bfly_p)
$__internal_32_$__cuda_sm70_shflsync_bfly_p:
[----:B------:R-:W-:Y:S01]  /*42c0*/  HFMA2.MMA R185, -RZ, RZ, 0, 0 ;  /* 0x00000000ffb97435 */ /* 0x000fe200000001ff */
[----:B------:R-:W-:Y:S04]  /*42d0*/  WARPSYNC R187 ;  /* 0x000000bb00007348 */ /* 0x000fe80003800000 */
[----:B------:R0:W1:Y:S01]  /*42e0*/  SHFL.BFLY PT, R188, R181, R188, R186 ;  /* 0x0c0000bcb5bc7389 */ /* 0x00006200000e00ba */
[----:B------:R-:W-:Y:S05]  /*42f0*/  RET.REL.NODEC R184 `(_ZN10layer_norm31ln_parallel_residual_fwd_kernelINS_13Kernel_traitsIf13__nv_bfloat16fS2_fjLj8192ELj1ELj1ELj8ELj16ENS_18Kernel_traits_baseILj8192EfS2_fS2_fjLj256EEEEELb0ELb0ELb0EEEvNS_9FwdParamsE) ;  /* 0xffffbd00b8007950 */ /* 0x000fea0003c3ffff */
.L_x_10742:
        /* <DEDUP_REMOVED lines=16> */
.L_x_26492:


//--------------------- .text._ZN10layer_norm31ln_parallel_residual_fwd_kernelINS_13Kernel_traitsIf13__nv_bfloat16fS2_fjLj8192ELj1ELj1ELj8ELj16ENS_18Kernel_traits_baseILj8192EfS2_fS2_fjLj256EEEEELb0ELb0ELb1EEEvNS_9FwdParamsE --------------------------
	.section	.text._ZN10layer_norm31ln_parallel_residual_fwd_kernelINS_13Kernel_traitsIf13__nv_bfloat16fS2_fjLj8192ELj1ELj1ELj8ELj16ENS_18Kernel_traits_baseILj8192EfS2_fS2_fjLj256EEEEELb0ELb0ELb1EEEvNS_9FwdParamsE,"ax",@progbits
	.sectioninfo	@"SHI_REGISTERS=228"
	.align	128
        .global         _ZN10layer_norm31ln_parallel_residual_fwd_kernelINS_13Kernel_traitsIf13__nv_bfloat16fS2_fjLj8192ELj1ELj1ELj8ELj16ENS_18Kernel_traits_baseILj8192EfS2_fS2_fjLj256EEEEELb0ELb0ELb1EEEvNS_9FwdParamsE
        .type           _ZN10layer_norm31ln_parallel_residual_fwd_kernelINS_13Kernel_traitsIf13__nv_bfloat16fS2_fjLj8192ELj1ELj1ELj8ELj16ENS_18Kernel_traits_baseILj8192EfS2_fS2_fjLj256EEEEELb0ELb0ELb1EEEvNS_9FwdParamsE,@function
        .size           _ZN10layer_norm31ln_parallel_residual_fwd_kernelINS_13Kernel_traitsIf13__nv_bfloat16fS2_fjLj8192ELj1ELj1ELj8ELj16ENS_18Kernel_traits_baseILj8192EfS2_fS2_fjLj256EEEEELb0ELb0ELb1EEEvNS_9FwdParamsE,(.L_x_26493 - _ZN10layer_norm31ln_parallel_residual_fwd_kernelINS_13Kernel_traitsIf13__nv_bfloat16fS2_fjLj8192ELj1ELj1ELj8ELj16ENS_18Kernel_traits_baseILj8192EfS2_fS2_fjLj256EEEEELb0ELb0ELb1EEEvNS_9FwdParamsE)
        .other          _ZN10layer_norm31ln_parallel_residual_fwd_kernelINS_13Kernel_traitsIf13__nv_bfloat16fS2_fjLj8192ELj1ELj1ELj8ELj16ENS_18Kernel_traits_baseILj8192EfS2_fS2_fjLj256EEEEELb0ELb0ELb1EEEvNS_9FwdParamsE,@"STO_CUDA_ENTRY STV_DEFAULT"
_ZN10layer_norm31ln_parallel_residual_fwd_kernelINS_13Kernel_traitsIf13__nv_bfloat16fS2_fjLj8192ELj1ELj1ELj8ELj16ENS_18Kernel_traits_baseILj8192EfS2_fS2_fjLj256EEEEELb0ELb0ELb1EEEvNS_9FwdParamsE:
.text._ZN10layer_norm31ln_parallel_residual_fwd_kernelINS_13Kernel_traitsIf13__nv_bfloat16fS2_fjLj8192ELj1ELj1ELj8ELj16ENS_18Kernel_traits_baseILj8192EfS2_fS2_fjLj256EEEEELb0ELb0ELb1EEEvNS_9FwdParamsE:
        /* <DEDUP_REMOVED lines=56> */
[----:B------:R-:W-:-:S02]  /*0380*/  SHF.R.U32.HI R152, RZ, 0x8, R0 ;  /* 0x00000008ff987819 */ /* 0x000fc40000011600 */
[----:B------:R-:W-:Y:S01]  /*0390*/  IADD3 R132, P2, R132, c[0x0][0x1b0], RZ ;  /* 0x00006c0084847a10 */ /* 0x000fe20007f5e0ff */
[----:B------:R1:W5:Y:S01]  /*03a0*/  @P0 LDG.E.128 R36, [R68.64] ;  /* 0x0000000444240981 */ /* 0x000362000c1e1d00 */
[----:B------:R-:W-:Y:S02]  /*03b0*/  IADD3 R134, P3, R134, c[0x0][0x1b8], RZ ;  /* 0x00006e0086867a10 */ /* 0x000fe40007f7e0ff */
[----:B------:R-:W-:Y:S01]  /*03c0*/  IADD3.X R133, RZ, c[0x0][0x1b4], RZ, P2, !PT ;  /* 0x00006d00ff857a10 */ /* 0x000fe200017fe4ff */
[----:B------:R1:W5:Y:S01]  /*03d0*/  @P0 LDG.E.128 R40, [R68.64+0x10] ;  /* 0x0000100444280981 */ /* 0x000362000c1e1d00 */
[----:B------:R-:W-:-:S03]  /*03e0*/  IADD3.X R135, RZ, c[0x0][0x1bc], RZ, P3, !PT ;  /* 0x00006f00ff877a10 */ /* 0x000fc60001ffe4ff */
[----:B------:R1:W5:Y:S04]  /*03f0*/  @P0 LDG.E.128 R44, [R68.64+0x2000] ;  /* 0x00200004442c0981 */ /* 0x000368000c1e1d00 */
[----:B------:R1:W5:Y:S04]  /*0400*/  @P0 LDG.E.128 R48, [R68.64+0x2010] ;  /* 0x0020100444300981 */ /* 0x000368000c1e1d00 */
[----:B------:R1:W5:Y:S04]  /*0410*/  @P0 LDG.E.128 R52, [R68.64+0x4000] ;  /* 0x0040000444340981 */ /* 0x000368000c1e1d00 */
[----:B------:R1:W5:Y:S01]  /*0420*/  @P0 LDG.E.128 R56, [R68.64+0x4010] ;  /* 0x0040100444380981 */ /* 0x000362000c1e1d00 */
[----:B0-----:R-:W-:-:S03]  /*0430*/  IADD3 R3, R152, UR6, RZ ;  /* 0x0000000698037c10 */ /* 0x001fc6000fffe0ff */
        /* <DEDUP_REMOVED lines=20> */
[----:B------:R-:W-:Y:S01]  /*0580*/  SHF.R.U32.HI R155, RZ, 0x5, R0 ;  /* 0x00000005ff9b7819 */ /* 0x000fe20000011600 */
[----:B------:R-:W-:Y:S01]  /*0590*/  HFMA2.MMA R154, -RZ, RZ, 0, 5.9604644775390625e-08 ;  /* 0x00000001ff9a7435 */ /* 0x000fe200000001ff */
[----:B------:R-:W-:Y:S01]  /*05a0*/  LEA R152, R152, 0x8, 0x3 ;  /* 0x0000000898987811 */ /* 0x000fe200078e18ff */
[----:B------:R-:W-:Y:S01]  /*05b0*/  ULDC.U8 UR6, c[0x0][0x1f0] ;  /* 0x00007c0000067ab9 */ /* 0x000fe20000000000 */
[----:B------:R-:W-:-:S02]  /*05c0*/  LOP3.LUT R153, R0, 0x1f, RZ, 0xc0, !PT ;  /* 0x0000001f00997812 */ /* 0x000fc400078ec0ff */
[----:B------:R-:W-:Y:S02]  /*05d0*/  LOP3.LUT R155, R155, 0x7, RZ, 0xc0, !PT ;  /* 0x000000079b9b7812 */ /* 0x000fe400078ec0ff */
.L_x_10810:
[----:B------:R-:W-:Y:S01]  /*05e0*/  IMAD R144, R3, c[0x0][0x168], RZ ;  /* 0x00005a0003907a24 */ /* 0x000fe200078e02ff */
[----:B------:R-:W-:Y:S02]  /*05f0*/  ISETP.NE.U32.AND P0, PT, RZ, c[0x0][0x178], PT ;  /* 0x00005e00ff007a0c */ /* 0x000fe40003f05070 */
[----:B------:R-:W-:Y:S02]  /*0600*/  ISETP.NE.U32.AND P1, PT, RZ, c[0x0][0x180], PT ;  /* 0x00006000ff007a0c */ /* 0x000fe40003f25070 */
[----:B------:R-:W-:Y:S02]  /*0610*/  ISETP.NE.AND.EX P0, PT, RZ, c[0x0][0x17c], PT, P0 ;  /* 0x00005f00ff007a0c */ /* 0x000fe40003f05300 */
[----:B------:R-:W-:Y:S02]  /*0620*/  ISETP.NE.AND.EX P1, PT, RZ, c[0x0][0x184], PT, P1 ;  /* 0x00006100ff007a0c */ /* 0x000fe40003f25310 */
[----:B------:R-:W-:Y:S02]  /*0630*/  SHF.R.S32.HI R145, RZ, 0x1f, R144 ;  /* 0x0000001fff917819 */ /* 0x000fe40000011490 */
[----:B------:R-:W-:-:S02]  /*0640*/  MOV R180, 0x10 ;  /* 0x0000001000b47802 */ /* 0x000fc40000000f00 */
        /* <DEDUP_REMOVED lines=8> */
[----:B0----5:R0:W5:Y:S04]  /*06d0*/  @P0 LDG.E.128 R132, [R148.64] ;  /* 0x0000000494840981 */ /* 0x021168000c1e1d00 */
        /* <DEDUP_REMOVED lines=9> */
.L_x_10743:
[----:B0----5:R-:W-:-:S05]  /*0770*/  PRMT R145, RZ, 0x5410, R132 ;  /* 0x00005410ff917816 */ /* 0x021fca0000000084 */
[----:B------:R-:W-:-:S04]  /*0780*/  FADD.FTZ R144, R144, R145 ;  /* 0x0000009190907221 */ /* 0x000fc80000010000 */
[----:B------:R-:W-:Y:S02]  /*0790*/  @P1 FADD.FTZ R144, R136, R144 ;  /* 0x0000009088901221 */ /* 0x000fe40000010000 */
.L_x_10744:
[----:B------:R-:W-:Y:S01]  /*07a0*/  PRMT R145, RZ, 0x7610, R156 ;  /* 0x00007610ff917816 */ /* 0x000fe2000000009c */
[----:B------:R-:W-:Y:S05]  /*07b0*/  @P2 BRA `(.L_x_10745) ;  /* 0x0000003000002947 */ /* 0x000fea0003800000 */
[----:B------:R-:W-:Y:S05]  /*07c0*/  @!P1 BRA `(.L_x_10746) ;  /* 0x0000005000009947 */ /* 0x000fea0003800000 */
[----:B-----5:R-:W-:Y:S01]  /*07d0*/  FADD.FTZ R145, R137, R145 ;  /* 0x0000009189917221 */ /* 0x020fe20000010000 */
[----:B------:R-:W-:Y:S05]  /*07e0*/  BRA `(.L_x_10746) ;  /* 0x0000003000007947 */ /* 0x000fea0003800000 */
.L_x_10745:
[----:B-----5:R-:W-:-:S05]  /*07f0*/  PRMT R146, RZ, 0x7610, R132 ;  /* 0x00007610ff927816 */ /* 0x020fca0000000084 */
[----:B------:R-:W-:-:S04]  /*0800*/  FADD.FTZ R145, R145, R146 ;  /* 0x0000009291917221 */ /* 0x000fc80000010000 */
[----:B------:R-:W-:Y:S02]  /*0810*/  @P1 FADD.FTZ R145, R137, R145 ;  /* 0x0000009189911221 */ /* 0x000fe40000010000 */
.L_x_10746:
[----:B------:R-:W-:Y:S01]  /*0820*/  PRMT R146, RZ, 0x5410, R157 ;  /* 0x00005410ff927816 */ /* 0x000fe2000000009d */
[----:B------:R-:W-:Y:S05]  /*0830*/  @P2 BRA `(.L_x_10747) ;  /* 0x0000003000002947 */ /* 0x000fea0003800000 */
[----:B------:R-:W-:Y:S05]  /*0840*/  @!P1 BRA `(.L_x_10748) ;  /* 0x0000005000009947 */ /* 0x000fea0003800000 */
[----:B-----5:R-:W-:Y:S01]  /*0850*/  FADD.FTZ R146, R138, R146 ;  /* 0x000000928a927221 */ /* 0x020fe20000010000 */
[----:B------:R-:W-:Y:S05]  /*0860*/  BRA `(.L_x_10748) ;  /* 0x0000003000007947 */ /* 0x000fea0003800000 */
.L_x_10747:
[----:B-----5:R-:W-:-:S05]  /*0870*/  PRMT R147, RZ, 0x5410, R133 ;  /* 0x00005410ff937816 */ /* 0x020fca0000000085 */
[----:B------:R-:W-:-:S04]  /*0880*/  FADD.FTZ R146, R146, R147 ;  /* 0x0000009392927221 */ /* 0x000fc80000010000 */
[----:B------:R-:W-:Y:S02]  /*0890*/  @P1 FADD.FTZ R146, R138, R146 ;  /* 0x000000928a921221 */ /* 0x000fe40000010000 */
.L_x_10748:
[----:B------:R-:W-:Y:S01]  /*08a0*/  PRMT R147, RZ, 0x7610, R157 ;  /* 0x00007610ff937816 */ /* 0x000fe2000000009d */
[----:B------:R-:W-:Y:S05]  /*08b0*/  @P2 BRA `(.L_x_10749) ;  /* 0x0000003000002947 */ /* 0x000fea0003800000 */
[----:B------:R-:W-:Y:S05]  /*08c0*/  @!P1 BRA `(.L_x_10750) ;  /* 0x0000005000009947 */ /* 0x000fea0003800000 */
[----:B-----5:R-:W-:Y:S01]  /*08d0*/  FADD.FTZ R147, R139, R147 ;  /* 0x000000938b937221 */ /* 0x020fe20000010000 */
[----:B------:R-:W-:Y:S05]  /*08e0*/  BRA `(.L_x_10750) ;  /* 0x0000003000007947 */ /* 0x000fea0003800000 */
.L_x_10749:
[----:B-----5:R-:W-:-:S05]  /*08f0*/  PRMT R148, RZ, 0x7610, R133 ;  /* 0x00007610ff947816 */ /* 0x020fca0000000085 */
[----:B------:R-:W-:-:S04]  /*0900*/  FADD.FTZ R147, R147, R148 ;  /* 0x0000009493937221 */ /* 0x000fc80000010000 */
[----:B------:R-:W-:Y:S02]  /*0910*/  @P1 FADD.FTZ R147, R139, R147 ;  /* 0x000000938b931221 */ /* 0x000fe40000010000 */
.L_x_10750:
[----:B------:R-:W-:Y:S01]  /*0920*/  PRMT R148, RZ, 0x5410, R158 ;  /* 0x00005410ff947816 */ /* 0x000fe2000000009e */
[----:B------:R-:W-:Y:S05]  /*0930*/  @P2 BRA `(.L_x_10751) ;  /* 0x0000003000002947 */ /* 0x000fea0003800000 */
[----:B------:R-:W-:Y:S05]  /*0940*/  @!P1 BRA `(.L_x_10752) ;  /* 0x0000005000009947 */ /* 0x000fea0003800000 */
[----:B-----5:R-:W-:Y:S01]  /*0950*/  FADD.FTZ R148, R140, R148 ;  /* 0x000000948c947221 */ /* 0x020fe20000010000 */
[----:B------:R-:W-:Y:S05]  /*0960*/  BRA `(.L_x_10752) ;  /* 0x0000003000007947 */ /* 0x000fea0003800000 */
.L_x_10751:
[----:B-----5:R-:W-:-:S05]  /*0970*/  PRMT R149, RZ, 0x5410, R134 ;  /* 0x00005410ff957816 */ /* 0x020fca0000000086 */
[----:B------:R-:W-:-:S04]  /*0980*/  FADD.FTZ R148, R148, R149 ;  /* 0x0000009594947221 */ /* 0x000fc80000010000 */
[----:B------:R-:W-:Y:S02]  /*0990*/  @P1 FADD.FTZ R148, R140, R148 ;  /* 0x000000948c941221 */ /* 0x000fe40000010000 */
.L_x_10752:
[----:B------:R-:W-:Y:S01]  /*09a0*/  PRMT R149, RZ, 0x7610, R158 ;  /* 0x00007610ff957816 */ /* 0x000fe2000000009e */
[----:B------:R-:W-:Y:S05]  /*09b0*/  @P2 BRA `(.L_x_10753) ;  /* 0x0000003000002947 */ /* 0x000fea0003800000 */
[----:B------:R-:W-:Y:S05]  /*09c0*/  @!P1 BRA `(.L_x_10754) ;  /* 0x0000005000009947 */ /* 0x000fea0003800000 */
[----:B-----5:R-:W-:Y:S01]  /*09d0*/  FADD.FTZ R149, R141, R149 ;  /* 0x000000958d957221 */ /* 0x020fe20000010000 */
[----:B------:R-:W-:Y:S05]  /*09e0*/  BRA `(.L_x_10754) ;  /* 0x0000003000007947 */ /* 0x000fea0003800000 */
.L_x_10753:
[----:B-----5:R-:W-:-:S05]  /*09f0*/  PRMT R150, RZ, 0x7610, R134 ;  /* 0x00007610ff967816 */ /* 0x020fca0000000086 */
[----:B------:R-:W-:-:S04]  /*0a00*/  FADD.FTZ R149, R149, R150 ;  /* 0x0000009695957221 */ /* 0x000fc80000010000 */
[----:B------:R-:W-:Y:S02]  /*0a10*/  @P1 FADD.FTZ R149, R141, R149 ;  /* 0x000000958d951221 */ /* 0x000fe40000010000 */
.L_x_10754:
[----:B------:R-:W-:Y:S01]  /*0a20*/  PRMT R150, RZ, 0x5410, R159 ;  /* 0x00005410ff967816 */ /* 0x000fe2000000009f */
[----:B------:R-:W-:Y:S05]  /*0a30*/  @P2 BRA `(.L_x_10755) ;  /* 0x0000003000002947 */ /* 0x000fea0003800000 */
[----:B------:R-:W-:Y:S05]  /*0a40*/  @!P1 BRA `(.L_x_10756) ;  /* 0x0000005000009947 */ /* 0x000fea0003800000 */
[----:B-----5:R-:W-:Y:S01]  /*0a50*/  FADD.FTZ R150, R142, R150 ;  /* 0x000000968e967221 */ /* 0x020fe20000010000 */
[----:B------:R-:W-:Y:S05]  /*0a60*/  BRA `(.L_x_10756) ;  /* 0x0000003000007947 */ /* 0x000fea0003800000 */
.L_x_10755:
[----:B-----5:R-:W-:-:S05]  /*0a70*/  PRMT R151, RZ, 0x5410, R135 ;  /* 0x00005410ff977816 */ /* 0x020fca0000000087 */
[----:B------:R-:W-:-:S04]  /*0a80*/  FADD.FTZ R150, R150, R151 ;  /* 0x0000009796967221 */ /* 0x000fc80000010000 */
[----:B------:R-:W-:Y:S02]  /*0a90*/  @P1 FADD.FTZ R150, R142, R150 ;  /* 0x000000968e961221 */ /* 0x000fe40000010000 */
.L_x_10756:
[----:B------:R-:W-:Y:S01]  /*0aa0*/  PRMT R151, RZ, 0x7610, R159 ;  /* 0x00007610ff977816 */ /* 0x000fe2000000009f */
[----:B------:R-:W-:Y:S05]  /*0ab0*/  @P2 BRA `(.L_x_10757) ;  /* 0x0000003000002947 */ /* 0x000fea0003800000 */
[----:B------:R-:W-:Y:S05]  /*0ac0*/  @!P1 BRA `(.L_x_10758) ;  /* 0x0000005000009947 */ /* 0x000fea0003800000 */
[----:B-----5:R-:W-:Y:S01]  /*0ad0*/  FADD.FTZ R151, R143, R151 ;  /* 0x000000978f977221 */ /* 0x020fe20000010000 */
[----:B------:R-:W-:Y:S05]  /*0ae0*/  BRA `(.L_x_10758) ;  /* 0x0000003000007947 */ /* 0x000fea0003800000 */
.L_x_10757:
[----:B-----5:R-:W-:-:S05]  /*0af0*/  PRMT R156, RZ, 0x7610, R135 ;  /* 0x00007610ff9c7816 */ /* 0x020fca0000000087 */
[----:B------:R-:W-:-:S04]  /*0b00*/  FADD.FTZ R151, R151, R156 ;  /* 0x0000009c97977221 */ /* 0x000fc80000010000 */
[----:B------:R-:W-:Y:S02]  /*0b10*/  @P1 FADD.FTZ R151, R143, R151 ;  /* 0x000000978f971221 */ /* 0x000fe40000010000 */
.L_x_10758:
[C---:B------:R-:W-:Y:S02]  /*0b20*/  LEA R156, P3, R175.reuse, c[0x0][0x188], 0x5 ;  /* 0x00006200af9c7a11 */ /* 0x040fe400078628ff */
[C---:B------:R-:W-:Y:S02]  /*0b30*/  IADD3 R174, R175.reuse, 0x100, RZ ;  /* 0x00000100afae7810 */ /* 0x040fe40007ffe0ff */
[----:B------:R-:W-:Y:S02]  /*0b40*/  LEA.HI.X R157, R175, c[0x0][0x18c], RZ, 0x5, P3 ;  /* 0x00006300af9d7a11 */ /* 0x000fe400018f2cff */
[C---:B------:R-:W-:Y:S01]  /*0b50*/  @P0 LEA R162, P3, R174.reuse, c[0x0][0x178], 0x4 ;  /* 0x00005e00aea20a11 */ /* 0x040fe200078620ff */
[C---:B------:R-:W-:Y:S01]  /*0b60*/  IMAD.WIDE.U32 R158, R174.reuse, R180, c[0x0][0x170] ;  /* 0x00005c00ae9e7625 */ /* 0x040fe200078e00b4 */
[C---:B------:R-:W-:Y:S01]  /*0b70*/  @P1 LEA R160, P4, R174.reuse, c[0x0][0x180], 0x5 ;  /* 0x00006000aea01a11 */ /* 0x040fe200078828ff */
[----:B------:R0:W-:Y:S01]  /*0b80*/  STG.E.128 [R156.64], R144 ;  /* 0x000000909c007986 */ /* 0x0001e2000c101d04 */
[----:B------:R-:W-:-:S02]  /*0b90*/  @P0 LEA.HI.X R163, R174, c[0x0][0x17c], RZ, 0x4, P3 ;  /* 0x00005f00aea30a11 */ /* 0x000fc400018f24ff */
[----:B------:R-:W-:Y:S01]  /*0ba0*/  @P1 LEA.HI.X R161, R174, c[0x0][0x184], RZ, 0x5, P4 ;  /* 0x00006100aea11a11 */ /* 0x000fe200020f2cff */
[----:B------:R0:W-:Y:S04]  /*0bb0*/  STG.E.128 [R156.64+0x10], R148 ;  /* 0x000010949c007986 */ /* 0x0001e8000c101d04 */
        /* <DEDUP_REMOVED lines=9> */
.L_x_10759:
[----:B0----5:R-:W-:-:S05]  /*0c50*/  PRMT R157, RZ, 0x5410, R132 ;  /* 0x00005410ff9d7816 */ /* 0x021fca0000000084 */
[----:B------:R-:W-:-:S04]  /*0c60*/  FADD.FTZ R160, R157, R160 ;  /* 0x000000a09da07221 */ /* 0x000fc80000010000 */
[----:B------:R-:W-:Y:S02]  /*0c70*/  @P1 FADD.FTZ R160, R136, R160 ;  /* 0x000000a088a01221 */ /* 0x000fe40000010000 */
.L_x_10760:
[----:B------:R-:W-:Y:S01]  /*0c80*/  PRMT R161, RZ, 0x7610, R164 ;  /* 0x00007610ffa17816 */ /* 0x000fe200000000a4 */
[----:B------:R-:W-:Y:S05]  /*0c90*/  @P2 BRA `(.L_x_10761) ;  /* 0x0000003000002947 */ /* 0x000fea0003800000 */
[----:B------:R-:W-:Y:S05]  /*0ca0*/  @!P1 BRA `(.L_x_10762) ;  /* 0x0000005000009947 */ /* 0x000fea0003800000 */
[----:B-----5:R-:W-:Y:S01]  /*0cb0*/  FADD.FTZ R161, R137, R161 ;  /* 0x000000a189a17221 */ /* 0x020fe20000010000 */
[----:B------:R-:W-:Y:S05]  /*0cc0*/  BRA `(.L_x_10762) ;  /* 0x0000003000007947 */ /* 0x000fea0003800000 */
.L_x_10761:
[----:B-----5:R-:W-:-:S05]  /*0cd0*/  PRMT R156, RZ, 0x7610, R132 ;  /* 0x00007610ff9c7816 */ /* 0x020fca0000000084 */
[----:B------:R-:W-:-:S04]  /*0ce0*/  FADD.FTZ R161, R156, R161 ;  /* 0x000000a19ca17221 */ /* 0x000fc80000010000 */
[----:B------:R-:W-:Y:S02]  /*0cf0*/  @P1 FADD.FTZ R161, R137, R161 ;  /* 0x000000a189a11221 */ /* 0x000fe40000010000 */
.L_x_10762:
[----:B------:R-:W-:Y:S01]  /*0d00*/  PRMT R162, RZ, 0x5410, R165 ;  /* 0x00005410ffa27816 */ /* 0x000fe200000000a5 */
[----:B------:R-:W-:Y:S05]  /*0d10*/  @P2 BRA `(.L_x_10763) ;  /* 0x0000003000002947 */ /* 0x000fea0003800000 */
[----:B------:R-:W-:Y:S05]  /*0d20*/  @!P1 BRA `(.L_x_10764) ;  /* 0x0000005000009947 */ /* 0x000fea0003800000 */
[----:B-----5:R-:W-:Y:S01]  /*0d30*/  FADD.FTZ R162, R138, R162 ;  /* 0x000000a28aa27221 */ /* 0x020fe20000010000 */
[----:B------:R-:W-:Y:S05]  /*0d40*/  BRA `(.L_x_10764) ;  /* 0x0000003000007947 */ /* 0x000fea0003800000 */
.L_x_10763:
[----:B-----5:R-:W-:-:S05]  /*0d50*/  PRMT R157, RZ, 0x5410, R133 ;  /* 0x00005410ff9d7816 */ /* 0x020fca0000000085 */
[----:B------:R-:W-:-:S04]  /*0d60*/  FADD.FTZ R162, R157, R162 ;  /* 0x000000a29da27221 */ /* 0x000fc80000010000 */
[----:B------:R-:W-:Y:S02]  /*0d70*/  @P1 FADD.FTZ R162, R138, R162 ;  /* 0x000000a28aa21221 */ /* 0x000fe40000010000 */
.L_x_10764:
[----:B------:R-:W-:Y:S01]  /*0d80*/  PRMT R163, RZ, 0x7610, R165 ;  /* 0x00007610ffa37816 */ /* 0x000fe200000000a5 */
[----:B------:R-:W-:Y:S05]  /*0d90*/  @P2 BRA `(.L_x_10765) ;  /* 0x0000003000002947 */ /* 0x000fea0003800000 */
[----:B------:R-:W-:Y:S05]  /*0da0*/  @!P1 BRA `(.L_x_10766) ;  /* 0x0000005000009947 */ /* 0x000fea0003800000 */
[----:B-----5:R-:W-:Y:S01]  /*0db0*/  FADD.FTZ R163, R139, R163 ;  /* 0x000000a38ba37221 */ /* 0x020fe20000010000 */
[----:B------:R-:W-:Y:S05]  /*0dc0*/  BRA `(.L_x_10766) ;  /* 0x0000003000007947 */ /* 0x000fea0003800000 */
.L_x_10765:
[----:B-----5:R-:W-:-:S05]  /*0dd0*/  PRMT R156, RZ, 0x7610, R133 ;  /* 0x00007610ff9c7816 */ /* 0x020fca0000000085 */
[----:B------:R-:W-:-:S04]  /*0de0*/  FADD.FTZ R163, R156, R163 ;  /* 0x000000a39ca37221 */ /* 0x000fc80000010000 */
[----:B------:R-:W-:Y:S02]  /*0df0*/  @P1 FADD.FTZ R163, R139, R163 ;  /* 0x000000a38ba31221 */ /* 0x000fe40000010000 */
.L_x_10766:
[----:B------:R-:W-:Y:S01]  /*0e00*/  PRMT R156, RZ, 0x5410, R166 ;  /* 0x00005410ff9c7816 */ /* 0x000fe200000000a6 */
[----:B------:R-:W-:Y:S05]  /*0e10*/  @P2 BRA `(.L_x_10767) ;  /* 0x0000003000002947 */ /* 0x000fea0003800000 */
[----:B------:R-:W-:Y:S05]  /*0e20*/  @!P1 BRA `(.L_x_10768) ;  /* 0x0000005000009947 */ /* 0x000fea0003800000 */
[----:B-----5:R-:W-:Y:S01]  /*0e30*/  FADD.FTZ R156, R140, R156 ;  /* 0x0000009c8c9c7221 */ /* 0x020fe20000010000 */
[----:B------:R-:W-:Y:S05]  /*0e40*/  BRA `(.L_x_10768) ;  /* 0x0000003000007947 */ /* 0x000fea0003800000 */
.L_x_10767:
[----:B-----5:R-:W-:-:S05]  /*0e50*/  PRMT R157, RZ, 0x5410, R134 ;  /* 0x00005410ff9d7816 */ /* 0x020fca0000000086 */
[----:B------:R-:W-:-:S04]  /*0e60*/  FADD.FTZ R156, R157, R156 ;  /* 0x0000009c9d9c7221 */ /* 0x000fc80000010000 */
[----:B------:R-:W-:Y:S02]  /*0e70*/  @P1 FADD.FTZ R156, R140, R156 ;  /* 0x0000009c8c9c1221 */ /* 0x000fe40000010000 */
.L_x_10768:
[----:B------:R-:W-:Y:S01]  /*0e80*/  PRMT R157, RZ, 0x7610, R166 ;  /* 0x00007610ff9d7816 */ /* 0x000fe200000000a6 */
[----:B------:R-:W-:Y:S05]  /*0e90*/  @P2 BRA `(.L_x_10769) ;  /* 0x0000003000002947 */ /* 0x000fea0003800000 */
[----:B------:R-:W-:Y:S05]  /*0ea0*/  @!P1 BRA `(.L_x_10770) ;  /* 0x0000005000009947 */ /* 0x000fea0003800000 */
[----:B-----5:R-:W-:Y:S01]  /*0eb0*/  FADD.FTZ R157, R141, R157 ;  /* 0x0000009d8d9d7221 */ /* 0x020fe20000010000 */
[----:B------:R-:W-:Y:S05]  /*0ec0*/  BRA `(.L_x_10770) ;  /* 0x0000003000007947 */ /* 0x000fea0003800000 */
.L_x_10769:
[----:B-----5:R-:W-:-:S05]  /*0ed0*/  PRMT R158, RZ, 0x7610, R134 ;  /* 0x00007610ff9e7816 */ /* 0x020fca0000000086 */
[----:B------:R-:W-:-:S04]  /*0ee0*/  FADD.FTZ R157, R158, R157 ;  /* 0x0000009d9e9d7221 */ /* 0x000fc80000010000 */
[----:B------:R-:W-:Y:S02]  /*0ef0*/  @P1 FADD.FTZ R157, R141, R157 ;  /* 0x0000009d8d9d1221 */ /* 0x000fe40000010000 */
.L_x_10770:
[----:B------:R-:W-:Y:S01]  /*0f00*/  PRMT R158, RZ, 0x5410, R167 ;  /* 0x00005410ff9e7816 */ /* 0x000fe200000000a7 */
[----:B------:R-:W-:Y:S05]  /*0f10*/  @P2 BRA `(.L_x_10771) ;  /* 0x0000003000002947 */ /* 0x000fea0003800000 */
[----:B------:R-:W-:Y:S05]  /*0f20*/  @!P1 BRA `(.L_x_10772) ;  /* 0x0000005000009947 */ /* 0x000fea0003800000 */
[----:B-----5:R-:W-:Y:S01]  /*0f30*/  FADD.FTZ R158, R142, R158 ;  /* 0x0000009e8e9e7221 */ /* 0x020fe20000010000 */
[----:B------:R-:W-:Y:S05]  /*0f40*/  BRA `(.L_x_10772) ;  /* 0x0000003000007947 */ /* 0x000fea0003800000 */
.L_x_10771:
[----:B-----5:R-:W-:-:S05]  /*0f50*/  PRMT R159, RZ, 0x5410, R135 ;  /* 0x00005410ff9f7816 */ /* 0x020fca0000000087 */
[----:B------:R-:W-:-:S04]  /*0f60*/  FADD.FTZ R158, R159, R158 ;  /* 0x0000009e9f9e7221 */ /* 0x000fc80000010000 */
[----:B------:R-:W-:Y:S02]  /*0f70*/  @P1 FADD.FTZ R158, R142, R158 ;  /* 0x0000009e8e9e1221 */ /* 0x000fe40000010000 */
.L_x_10772:
[----:B------:R-:W-:Y:S01]  /*0f80*/  PRMT R159, RZ, 0x7610, R167 ;  /* 0x00007610ff9f7816 */ /* 0x000fe200000000a7 */
[----:B------:R-:W-:Y:S05]  /*0f90*/  @P2 BRA `(.L_x_10773) ;  /* 0x0000003000002947 */ /* 0x000fea0003800000 */
[----:B------:R-:W-:Y:S05]  /*0fa0*/  @!P1 BRA `(.L_x_10774) ;  /* 0x0000005000009947 */ /* 0x000fea0003800000 */
[----:B-----5:R-:W-:Y:S01]  /*0fb0*/  FADD.FTZ R159, R143, R159 ;  /* 0x0000009f8f9f7221 */ /* 0x020fe20000010000 */
[----:B------:R-:W-:Y:S05]  /*0fc0*/  BRA `(.L_x_10774) ;  /* 0x0000003000007947 */ /* 0x000fea0003800000 */
.L_x_10773:
[----:B-----5:R-:W-:-:S05]  /*0fd0*/  PRMT R164, RZ, 0x7610, R135 ;  /* 0x00007610ffa47816 */ /* 0x020fca0000000087 */
[----:B------:R-:W-:-:S04]  /*0fe0*/  FADD.FTZ R159, R164, R159 ;  /* 0x0000009fa49f7221 */ /* 0x000fc80000010000 */
[----:B------:R-:W-:Y:S02]  /*0ff0*/  @P1 FADD.FTZ R159, R143, R159 ;  /* 0x0000009f8f9f1221 */ /* 0x000fe40000010000 */
.L_x_10774:
[C---:B------:R-:W-:Y:S02]  /*1000*/  LEA R164, P3, R174.reuse, c[0x0][0x188], 0x5 ;  /* 0x00006200aea47a11 */ /* 0x040fe400078628ff */
[----:B------:R-:W-:Y:S02]  /*1010*/  IADD3 R173, R175, 0x200, RZ ;  /* 0x00000200afad7810 */ /* 0x000fe40007ffe0ff */
        /* <DEDUP_REMOVED lines=17> */
.L_x_10775:
[----:B0----5:R-:W-:-:S05]  /*1130*/  PRMT R165, RZ, 0x5410, R132 ;  /* 0x00005410ffa57816 */ /* 0x021fca0000000084 */
[----:B------:R-:W-:-:S04]  /*1140*/  FADD.FTZ R168, R165, R168 ;  /* 0x000000a8a5a87221 */ /* 0x000fc80000010000 */
[----:B------:R-:W-:Y:S02]  /*1150*/  @P1 FADD.FTZ R168, R136, R168 ;  /* 0x000000a888a81221 */ /* 0x000fe40000010000 */
.L_x_10776:
[----:B------:R-:W-:Y:S01]  /*1160*/  PRMT R169, RZ, 0x7610, R176 ;  /* 0x00007610ffa97816 */ /* 0x000fe200000000b0 */
[----:B------:R-:W-:Y:S05]  /*1170*/  @P2 BRA `(.L_x_10777) ;  /* 0x0000003000002947 */ /* 0x000fea0003800000 */
[----:B------:R-:W-:Y:S05]  /*1180*/  @!P1 BRA `(.L_x_10778) ;  /* 0x0000005000009947 */ /* 0x000fea0003800000 */
[----:B-----5:R-:W-:Y:S01]  /*1190*/  FADD.FTZ R169, R137, R169 ;  /* 0x000000a989a97221 */ /* 0x020fe20000010000 */
[----:B------:R-:W-:Y:S05]  /*11a0*/  BRA `(.L_x_10778) ;  /* 0x0000003000007947 */ /* 0x000fea0003800000 */
.L_x_10777:
[----:B-----5:R-:W-:-:S05]  /*11b0*/  PRMT R164, RZ, 0x7610, R132 ;  /* 0x00007610ffa47816 */ /* 0x020fca0000000084 */
[----:B------:R-:W-:-:S04]  /*11c0*/  FADD.FTZ R169, R164, R169 ;  /* 0x000000a9a4a97221 */ /* 0x000fc80000010000 */
[----:B------:R-:W-:Y:S02]  /*11d0*/  @P1 FADD.FTZ R169, R137, R169 ;  /* 0x000000a989a91221 */ /* 0x000fe40000010000 */
.L_x_10778:
[----:B------:R-:W-:Y:S01]  /*11e0*/  PRMT R170, RZ, 0x5410, R177 ;  /* 0x00005410ffaa7816 */ /* 0x000fe200000000b1 */
[----:B------:R-:W-:Y:S05]  /*11f0*/  @P2 BRA `(.L_x_10779) ;  /* 0x0000003000002947 */ /* 0x000fea0003800000 */
[----:B------:R-:W-:Y:S05]  /*1200*/  @!P1 BRA `(.L_x_10780) ;  /* 0x0000005000009947 */ /* 0x000fea0003800000 */
[----:B-----5:R-:W-:Y:S01]  /*1210*/  FADD.FTZ R170, R138, R170 ;  /* 0x000000aa8aaa7221 */ /* 0x020fe20000010000 */
[----:B------:R-:W-:Y:S05]  /*1220*/  BRA `(.L_x_10780) ;  /* 0x0000003000007947 */ /* 0x000fea0003800000 */
.L_x_10779:
[----:B-----5:R-:W-:-:S05]  /*1230*/  PRMT R165, RZ, 0x5410, R133 ;  /* 0x00005410ffa57816 */ /* 0x020fca0000000085 */
[----:B------:R-:W-:-:S04]  /*1240*/  FADD.FTZ R170, R165, R170 ;  /* 0x000000aaa5aa7221 */ /* 0x000fc80000010000 */
[----:B------:R-:W-:Y:S02]  /*1250*/  @P1 FADD.FTZ R170, R138, R170 ;  /* 0x000000aa8aaa1221 */ /* 0x000fe40000010000 */
.L_x_10780:
[----:B------:R-:W-:Y:S01]  /*1260*/  PRMT R171, RZ, 0x7610, R177 ;  /* 0x00007610ffab7816 */ /* 0x000fe200000000b1 */
[----:B------:R-:W-:Y:S05]  /*1270*/  @P2 BRA `(.L_x_10781) ;  /* 0x0000003000002947 */ /* 0x000fea0003800000 */
[----:B------:R-:W-:Y:S05]  /*1280*/  @!P1 BRA `(.L_x_10782) ;  /* 0x0000005000009947 */ /* 0x000fea0003800000 */
[----:B-----5:R-:W-:Y:S01]  /*1290*/  FADD.FTZ R171, R139, R171 ;  /* 0x000000ab8bab7221 */ /* 0x020fe20000010000 */
[----:B------:R-:W-:Y:S05]  /*12a0*/  BRA `(.L_x_10782) ;  /* 0x0000003000007947 */ /* 0x000fea0003800000 */
.L_x_10781:
[----:B-----5:R-:W-:-:S05]  /*12b0*/  PRMT R164, RZ, 0x7610, R133 ;  /* 0x00007610ffa47816 */ /* 0x020fca0000000085 */
[----:B------:R-:W-:-:S04]  /*12c0*/  FADD.FTZ R171, R164, R171 ;  /* 0x000000aba4ab7221 */ /* 0x000fc80000010000 */
[----:B------:R-:W-:Y:S02]  /*12d0*/  @P1 FADD.FTZ R171, R139, R171 ;  /* 0x000000ab8bab1221 */ /* 0x000fe40000010000 */
.L_x_10782:
[----:B------:R-:W-:Y:S01]  /*12e0*/  PRMT R164, RZ, 0x5410, R178 ;  /* 0x00005410ffa47816 */ /* 0x000fe200000000b2 */
[----:B------:R-:W-:Y:S05]  /*12f0*/  @P2 BRA `(.L_x_10783) ;  /* 0x0000003000002947 */ /* 0x000fea0003800000 */
[----:B------:R-:W-:Y:S05]  /*1300*/  @!P1 BRA `(.L_x_10784) ;  /* 0x0000005000009947 */ /* 0x000fea0003800000 */
[----:B-----5:R-:W-:Y:S01]  /*1310*/  FADD.FTZ R164, R140, R164 ;  /* 0x000000a48ca47221 */ /* 0x020fe20000010000 */
[----:B------:R-:W-:Y:S05]  /*1320*/  BRA `(.L_x_10784) ;  /* 0x0000003000007947 */ /* 0x000fea0003800000 */
.L_x_10783:
[----:B-----5:R-:W-:-:S05]  /*1330*/  PRMT R165, RZ, 0x5410, R134 ;  /* 0x00005410ffa57816 */ /* 0x020fca0000000086 */
[----:B------:R-:W-:-:S04]  /*1340*/  FADD.FTZ R164, R165, R164 ;  /* 0x000000a4a5a47221 */ /* 0x000fc80000010000 */
[----:B------:R-:W-:Y:S02]  /*1350*/  @P1 FADD.FTZ R164, R140, R164 ;  /* 0x000000a48ca41221 */ /* 0x000fe40000010000 */
.L_x_10784:
[----:B------:R-:W-:Y:S01]  /*1360*/  PRMT R165, RZ, 0x7610, R178 ;  /* 0x00007610ffa57816 */ /* 0x000fe200000000b2 */
[----:B------:R-:W-:Y:S05]  /*1370*/  @P2 BRA `(.L_x_10785) ;  /* 0x0000003000002947 */ /* 0x000fea0003800000 */
[----:B------:R-:W-:Y:S05]  /*1380*/  @!P1 BRA `(.L_x_10786) ;  /* 0x0000005000009947 */ /* 0x000fea0003800000 */
[----:B-----5:R-:W-:Y:S01]  /*1390*/  FADD.FTZ R165, R141, R165 ;  /* 0x000000a58da57221 */ /* 0x020fe20000010000 */
[----:B------:R-:W-:Y:S05]  /*13a0*/  BRA `(.L_x_10786) ;  /* 0x0000003000007947 */ /* 0x000fea0003800000 */
.L_x_10785:
[----:B-----5:R-:W-:-:S05]  /*13b0*/  PRMT R166, RZ, 0x7610, R134 ;  /* 0x00007610ffa67816 */ /* 0x020fca0000000086 */
[----:B------:R-:W-:-:S04]  /*13c0*/  FADD.FTZ R165, R166, R165 ;  /* 0x000000a5a6a57221 */ /* 0x000fc80000010000 */
[----:B------:R-:W-:Y:S02]  /*13d0*/  @P1 FADD.FTZ R165, R141, R165 ;  /* 0x000000a58da51221 */ /* 0x000fe40000010000 */
.L_x_10786:
[----:B------:R-:W-:Y:S01]  /*13e0*/  PRMT R166, RZ, 0x5410, R179 ;  /* 0x00005410ffa67816 */ /* 0x000fe200000000b3 */
[----:B------:R-:W-:Y:S05]  /*13f0*/  @P2 BRA `(.L_x_10787) ;  /* 0x0000003000002947 */ /* 0x000fea0003800000 */
[----:B------:R-:W-:Y:S05]  /*1400*/  @!P1 BRA `(.L_x_10788) ;  /* 0x0000005000009947 */ /* 0x000fea0003800000 */
[----:B-----5:R-:W-:Y:S01]  /*1410*/  FADD.FTZ R166, R142, R166 ;  /* 0x000000a68ea67221 */ /* 0x020fe20000010000 */
[----:B------:R-:W-:Y:S05]  /*1420*/  BRA `(.L_x_10788) ;  /* 0x0000003000007947 */ /* 0x000fea0003800000 */
.L_x_10787:
[----:B-----5:R-:W-:-:S05]  /*1430*/  PRMT R167, RZ, 0x5410, R135 ;  /* 0x00005410ffa77816 */ /* 0x020fca0000000087 */
[----:B------:R-:W-:-:S04]  /*1440*/  FADD.FTZ R166, R167, R166 ;  /* 0x000000a6a7a67221 */ /* 0x000fc80000010000 */
[----:B------:R-:W-:Y:S02]  /*1450*/  @P1 FADD.FTZ R166, R142, R166 ;  /* 0x000000a68ea61221 */ /* 0x000fe40000010000 */
.L_x_10788:
[----:B------:R-:W-:Y:S01]  /*1460*/  PRMT R167, RZ, 0x7610, R179 ;  /* 0x00007610ffa77816 */ /* 0x000fe200000000b3 */
[----:B------:R-:W-:Y:S05]  /*1470*/  @P2 BRA `(.L_x_10789) ;  /* 0x0000003000002947 */ /* 0x000fea0003800000 */
[----:B------:R-:W-:Y:S05]  /*1480*/  @!P1 BRA `(.L_x_10790) ;  /* 0x0000005000009947 */ /* 0x000fea0003800000 */
[----:B-----5:R-:W-:Y:S01]  /*1490*/  FADD.FTZ R167, R143, R167 ;  /* 0x000000a78fa77221 */ /* 0x020fe20000010000 */
[----:B------:R-:W-:Y:S05]  /*14a0*/  BRA `(.L_x_10790) ;  /* 0x0000003000007947 */ /* 0x000fea0003800000 */
.L_x_10789:
[----:B-----5:R-:W-:-:S05]  /*14b0*/  PRMT R172, RZ, 0x7610, R135 ;  /* 0x00007610ffac7816 */ /* 0x020fca0000000087 */
[----:B------:R-:W-:-:S04]  /*14c0*/  FADD.FTZ R167, R172, R167 ;  /* 0x000000a7aca77221 */ /* 0x000fc80000010000 */
[----:B------:R-:W-:Y:S02]  /*14d0*/  @P1 FADD.FTZ R167, R143, R167 ;  /* 0x000000a78fa71221 */ /* 0x000fe40000010000 */
.L_x_10790:
[----:B------:R-:W-:Y:S02]  /*14e0*/  IADD3 R172, R175, 0x300, RZ ;  /* 0x00000300afac7810 */ /* 0x000fe40007ffe0ff */
[C---:B------:R-:W-:Y:S02]  /*14f0*/  LEA R176, P3, R173.reuse, c[0x0][0x188], 0x5 ;  /* 0x00006200adb07a11 */ /* 0x040fe400078628ff */
[C---:B------:R-:W-:Y:S01]  /*1500*/  @P1 LEA R178, P4, R172.reuse, c[0x0][0x180], 0x5 ;  /* 0x00006000acb21a11 */ /* 0x040fe200078828ff */
[C---:B------:R-:W-:Y:S01]  /*1510*/  IMAD.WIDE.U32 R180, R172.reuse, R180, c[0x0][0x170] ;  /* 0x00005c00acb47625 */ /* 0x040fe200078e00b4 */
[----:B------:R-:W-:Y:S02]  /*1520*/  LEA.HI.X R177, R173, c[0x0][0x18c], RZ, 0x5, P3 ;  /* 0x00006300adb17a11 */ /* 0x000fe400018f2cff */
[C---:B------:R-:W-:Y:S02]  /*1530*/  @P0 LEA R184, P3, R172.reuse, c[0x0][0x178], 0x4 ;  /* 0x00005e00acb80a11 */ /* 0x040fe400078620ff */
[C---:B------:R-:W-:Y:S01]  /*1540*/  @P1 LEA.HI.X R179, R172.reuse, c[0x0][0x184], RZ, 0x5, P4 ;  /* 0x00006100acb31a11 */ /* 0x040fe200020f2cff */
[----:B------:R-:W-:Y:S01]  /*1550*/  STG.E.128 [R176.64], R168 ;  /* 0x000000a8b0007986 */ /* 0x000fe2000c101d04 */
[----:B------:R-:W-:-:S03]  /*1560*/  @P0 LEA.HI.X R185, R172, c[0x0][0x17c], RZ, 0x4, P3 ;  /* 0x00005f00acb90a11 */ /* 0x000fc600018f24ff */
[----:B------:R0:W-:Y:S04]  /*1570*/  STG.E.128 [R176.64+0x10], R164 ;  /* 0x000010a4b0007986 */ /* 0x0001e8000c101d04 */
        /* <DEDUP_REMOVED lines=9> */
.L_x_10791:
[----:B-1---5:R-:W-:-:S05]  /*1610*/  PRMT R177, RZ, 0x5410, R132 ;  /* 0x00005410ffb17816 */ /* 0x022fca0000000084 */
[----:B------:R-:W-:-:S04]  /*1620*/  FADD.FTZ R176, R177, R176 ;  /* 0x000000b0b1b07221 */ /* 0x000fc80000010000 */
[----:B------:R-:W-:Y:S02]  /*1630*/  @P1 FADD.FTZ R176, R136, R176 ;  /* 0x000000b088b01221 */ /* 0x000fe40000010000 */
.L_x_10792:
[----:B------:R-:W-:Y:S01]  /*1640*/  PRMT R177, RZ, 0x7610, R180 ;  /* 0x00007610ffb17816 */ /* 0x000fe200000000b4 */
[----:B------:R-:W-:Y:S05]  /*1650*/  @P2 BRA `(.L_x_10793) ;  /* 0x0000003000002947 */ /* 0x000fea0003800000 */
[----:B------:R-:W-:Y:S05]  /*1660*/  @!P1 BRA `(.L_x_10794) ;  /* 0x0000005000009947 */ /* 0x000fea0003800000 */
[----:B-----5:R-:W-:Y:S01]  /*1670*/  FADD.FTZ R177, R137, R177 ;  /* 0x000000b189b17221 */ /* 0x020fe20000010000 */
[----:B------:R-:W-:Y:S05]  /*1680*/  BRA `(.L_x_10794) ;  /* 0x0000003000007947 */ /* 0x000fea0003800000 */
.L_x_10793:
[----:B-----5:R-:W-:-:S05]  /*1690*/  PRMT R178, RZ, 0x7610, R132 ;  /* 0x00007610ffb27816 */ /* 0x020fca0000000084 */
[----:B------:R-:W-:-:S04]  /*16a0*/  FADD.FTZ R177, R178, R177 ;  /* 0x000000b1b2b17221 */ /* 0x000fc80000010000 */
[----:B------:R-:W-:Y:S02]  /*16b0*/  @P1 FADD.FTZ R177, R137, R177 ;  /* 0x000000b189b11221 */ /* 0x000fe40000010000 */
.L_x_10794:
[----:B------:R-:W-:Y:S01]  /*16c0*/  PRMT R178, RZ, 0x5410, R181 ;  /* 0x00005410ffb27816 */ /* 0x000fe200000000b5 */
[----:B------:R-:W-:Y:S05]  /*16d0*/  @P2 BRA `(.L_x_10795) ;  /* 0x0000003000002947 */ /* 0x000fea0003800000 */
[----:B------:R-:W-:Y:S05]  /*16e0*/  @!P1 BRA `(.L_x_10796) ;  /* 0x0000005000009947 */ /* 0x000fea0003800000 */
[----:B-----5:R-:W-:Y:S01]  /*16f0*/  FADD.FTZ R178, R138, R178 ;  /* 0x000000b28ab27221 */ /* 0x020fe20000010000 */
[----:B------:R-:W-:Y:S05]  /*1700*/  BRA `(.L_x_10796) ;  /* 0x0000003000007947 */ /* 0x000fea0003800000 */
.L_x_10795:
[----:B-----5:R-:W-:-:S05]  /*1710*/  PRMT R179, RZ, 0x5410, R133 ;  /* 0x00005410ffb37816 */ /* 0x020fca0000000085 */
[----:B------:R-:W-:-:S04]  /*1720*/  FADD.FTZ R178, R179, R178 ;  /* 0x000000b2b3b27221 */ /* 0x000fc80000010000 */
[----:B------:R-:W-:Y:S02]  /*1730*/  @P1 FADD.FTZ R178, R138, R178 ;  /* 0x000000b28ab21221 */ /* 0x000fe40000010000 */
.L_x_10796:
[----:B------:R-:W-:Y:S01]  /*1740*/  PRMT R179, RZ, 0x7610, R181 ;  /* 0x00007610ffb37816 */ /* 0x000fe200000000b5 */
[----:B------:R-:W-:Y:S05]  /*1750*/  @P2 BRA `(.L_x_10797) ;  /* 0x0000003000002947 */ /* 0x000fea0003800000 */
[----:B------:R-:W-:Y:S05]  /*1760*/  @!P1 BRA `(.L_x_10798) ;  /* 0x0000005000009947 */ /* 0x000fea0003800000 */
[----:B-----5:R-:W-:Y:S01]  /*1770*/  FADD.FTZ R179, R139, R179 ;  /* 0x000000b38bb37221 */ /* 0x020fe20000010000 */
[----:B------:R-:W-:Y:S05]  /*1780*/  BRA `(.L_x_10798) ;  /* 0x0000003000007947 */ /* 0x000fea0003800000 */
.L_x_10797:
[----:B-----5:R-:W-:-:S05]  /*1790*/  PRMT R180, RZ, 0x7610, R133 ;  /* 0x00007610ffb47816 */ /* 0x020fca0000000085 */
[----:B------:R-:W-:-:S04]  /*17a0*/  FADD.FTZ R179, R180, R179 ;  /* 0x000000b3b4b37221 */ /* 0x000fc80000010000 */
[----:B------:R-:W-:Y:S02]  /*17b0*/  @P1 FADD.FTZ R179, R139, R179 ;  /* 0x000000b38bb31221 */ /* 0x000fe40000010000 */
.L_x_10798:
[----:B------:R-:W-:Y:S01]  /*17c0*/  PRMT R180, RZ, 0x5410, R182 ;  /* 0x00005410ffb47816 */ /* 0x000fe200000000b6 */
[----:B------:R-:W-:Y:S05]  /*17d0*/  @P2 BRA `(.L_x_10799) ;  /* 0x0000003000002947 */ /* 0x000fea0003800000 */
[----:B------:R-:W-:Y:S05]  /*17e0*/  @!P1 BRA `(.L_x_10800) ;  /* 0x0000005000009947 */ /* 0x000fea0003800000 */
[----:B-----5:R-:W-:Y:S01]  /*17f0*/  FADD.FTZ R180, R140, R180 ;  /* 0x000000b48cb47221 */ /* 0x020fe20000010000 */
[----:B------:R-:W-:Y:S05]  /*1800*/  BRA `(.L_x_10800) ;  /* 0x0000003000007947 */ /* 0x000fea0003800000 */
.L_x_10799:
[----:B-----5:R-:W-:-:S05]  /*1810*/  PRMT R181, RZ, 0x5410, R134 ;  /* 0x00005410ffb57816 */ /* 0x020fca0000000086 */
[----:B------:R-:W-:-:S04]  /*1820*/  FADD.FTZ R180, R181, R180 ;  /* 0x000000b4b5b47221 */ /* 0x000fc80000010000 */
[----:B------:R-:W-:Y:S02]  /*1830*/  @P1 FADD.FTZ R180, R140, R180 ;  /* 0x000000b48cb41221 */ /* 0x000fe40000010000 */
.L_x_10800:
[----:B------:R-:W-:Y:S01]  /*1840*/  PRMT R181, RZ, 0x7610, R182 ;  /* 0x00007610ffb57816 */ /* 0x000fe200000000b6 */
[----:B------:R-:W-:Y:S05]  /*1850*/  @P2 BRA `(.L_x_10801) ;  /* 0x0000003000002947 */ /* 0x000fea0003800000 */
[----:B------:R-:W-:Y:S05]  /*1860*/  @!P1 BRA `(.L_x_10802) ;  /* 0x0000005000009947 */ /* 0x000fea0003800000 */
[----:B-----5:R-:W-:Y:S01]  /*1870*/  FADD.FTZ R181, R141, R181 ;  /* 0x000000b58db57221 */ /* 0x020fe20000010000 */
[----:B------:R-:W-:Y:S05]  /*1880*/  BRA `(.L_x_10802) ;  /* 0x0000003000007947 */ /* 0x000fea0003800000 */
.L_x_10801:
[----:B-----5:R-:W-:-:S05]  /*1890*/  PRMT R182, RZ, 0x7610, R134 ;  /* 0x00007610ffb67816 */ /* 0x020fca0000000086 */
[----:B------:R-:W-:-:S04]  /*18a0*/  FADD.FTZ R181, R182, R181 ;  /* 0x000000b5b6b57221 */ /* 0x000fc80000010000 */
[----:B------:R-:W-:Y:S02]  /*18b0*/  @P1 FADD.FTZ R181, R141, R181 ;  /* 0x000000b58db51221 */ /* 0x000fe40000010000 */
.L_x_10802:
[----:B------:R-:W-:Y:S01]  /*18c0*/  PRMT R182, RZ, 0x5410, R183 ;  /* 0x00005410ffb67816 */ /* 0x000fe200000000b7 */
[----:B------:R-:W-:Y:S05]  /*18d0*/  @P2 BRA `(.L_x_10803) ;  /* 0x0000003000002947 */ /* 0x000fea0003800000 */
[----:B------:R-:W-:Y:S05]  /*18e0*/  @!P1 BRA `(.L_x_10804) ;  /* 0x0000005000009947 */ /* 0x000fea0003800000 */
[----:B-----5:R-:W-:Y:S01]  /*18f0*/  FADD.FTZ R182, R142, R182 ;  /* 0x000000b68eb67221 */ /* 0x020fe20000010000 */
[----:B------:R-:W-:Y:S05]  /*1900*/  BRA `(.L_x_10804) ;  /* 0x0000003000007947 */ /* 0x000fea0003800000 */
.L_x_10803:
[----:B-----5:R-:W-:-:S05]  /*1910*/  PRMT R185, RZ, 0x5410, R135 ;  /* 0x00005410ffb97816 */ /* 0x020fca0000000087 */
[----:B------:R-:W-:-:S04]  /*1920*/  FADD.FTZ R182, R185, R182 ;  /* 0x000000b6b9b67221 */ /* 0x000fc80000010000 */
[----:B------:R-:W-:Y:S02]  /*1930*/  @P1 FADD.FTZ R182, R142, R182 ;  /* 0x000000b68eb61221 */ /* 0x000fe40000010000 */
.L_x_10804:
[----:B------:R-:W-:Y:S01]  /*1940*/  PRMT R183, RZ, 0x7610, R183 ;  /* 0x00007610ffb77816 */ /* 0x000fe200000000b7 */
[----:B------:R-:W-:Y:S05]  /*1950*/  @P2 BRA `(.L_x_10805) ;  /* 0x0000003000002947 */ /* 0x000fea0003800000 */
[----:B------:R-:W-:Y:S05]  /*1960*/  @!P1 BRA `(.L_x_10806) ;  /* 0x0000005000009947 */ /* 0x000fea0003800000 */
[----:B-----5:R-:W-:Y:S01]  /*1970*/  FADD.FTZ R183, R143, R183 ;  /* 0x000000b78fb77221 */ /* 0x020fe20000010000 */
[----:B------:R-:W-:Y:S05]  /*1980*/  BRA `(.L_x_10806) ;  /* 0x0000003000007947 */ /* 0x000fea0003800000 */
.L_x_10805:
[----:B-----5:R-:W-:-:S05]  /*1990*/  PRMT R184, RZ, 0x7610, R135 ;  /* 0x00007610ffb87816 */ /* 0x020fca0000000087 */
[----:B------:R-:W-:-:S04]  /*19a0*/  FADD.FTZ R183, R184, R183 ;  /* 0x000000b7b8b77221 */ /* 0x000fc80000010000 */
[----:B------:R-:W-:Y:S02]  /*19b0*/  @P1 FADD.FTZ R183, R143, R183 ;  /* 0x000000b78fb71221 */ /* 0x000fe40000010000 */
.L_x_10806:
[----:B------:R-:W-:Y:S01]  /*19c0*/  FADD.FTZ R184, RZ, R144 ;  /* 0x00000090ffb87221 */ /* 0x000fe20000010000 */
[----:B------:R-:W0:Y:S03]  /*19d0*/  S2R R188, SR_TID.X ;  /* 0x0000000000bc7919 */ /* 0x000e260000002100 */
        /* <DEDUP_REMOVED lines=28> */
[----:B------:R1:W-:Y:S02]  /*1ba0*/  STG.E.128 [R184.64], R176 ;  /* 0x000000b0b8007986 */ /* 0x0003e4000c101d04 */
[----:B------:R-:W-:Y:S02]  /*1bb0*/  FADD.FTZ R186, R187, R178 ;  /* 0x000000b2bbba7221 */ /* 0x000fe40000010000 */
[----:B------:R1:W-:Y:S02]  /*1bc0*/  STG.E.128 [R184.64+0x10], R180 ;  /* 0x000010b4b8007986 */ /* 0x0003e4000c101d04 */
[----:B------:R-:W-:-:S04]  /*1bd0*/  FADD.FTZ R187, R186, R179 ;  /* 0x000000b3babb7221 */ /* 0x000fc80000010000 */
[----:B------:R-:W-:Y:S01]  /*1be0*/  FADD.FTZ R186, R187, R180 ;  /* 0x000000b4bbba7221 */ /* 0x000fe20000010000 */
[----:B0-----:R-:W-:-:S03]  /*1bf0*/  SHF.R.U32.HI R187, RZ, 0x5, R188 ;  /* 0x00000005ffbb7819 */ /* 0x001fc600000116bc */
[----:B------:R-:W-:Y:S01]  /*1c00*/  FADD.FTZ R189, R186, R181 ;  /* 0x000000b5babd7221 */ /* 0x000fe20000010000 */
[----:B------:R-:W-:-:S03]  /*1c10*/  LOP3.LUT R187, R187, 0x7fffff8, RZ, 0xc0, !PT ;  /* 0x07fffff8bbbb7812 */ /* 0x000fc600078ec0ff */
[----:B------:R-:W-:Y:S01]  /*1c20*/  FADD.FTZ R188, R189, R182 ;  /* 0x000000b6bdbc7221 */ /* 0x000fe20000010000 */
[----:B------:R-:W-:-:S03]  /*1c30*/  SEL R186, R152, R187, !P0 ;  /* 0x000000bb98ba7207 */ /* 0x000fc60004000000 */
[----:B------:R-:W-:Y:S01]  /*1c40*/  FADD.FTZ R187, R188, R183 ;  /* 0x000000b7bcbb7221 */ /* 0x000fe20000010000 */
[----:B------:R-:W-:Y:S05]  /*1c50*/  BRA.DIV ~URZ, `(.L_x_10807) ;  /* 0x000016a27f007947 */ /* 0x000fea000b800000 */
[----:B-1----:R0:W1:Y:S02]  /*1c60*/  SHFL.BFLY PT, R184, R187, 0x1, 0x1f ;  /* 0x0c201f00bbb87f89 */ /* 0x00206400000e0000 */
.L_x_10811:
        /* <DEDUP_REMOVED lines=84> */
.L_x_10812:
[C---:B------:R-:W-:Y:S01]  /*21b0*/  ISETP.NE.AND P0, PT, R153.reuse, RZ, PT ;  /* 0x000000ff9900720c */ /* 0x040fe20003f05270 */
[----:B-1----:R-:W-:Y:S01]  /*21c0*/  FADD.FTZ R185, R192, R187 ;  /* 0x000000bbc0b97221 */ /* 0x002fe20000010000 */
[----:B------:R-:W-:Y:S01]  /*21d0*/  WARPSYNC 0xffffffff ;  /* 0xffffffff00007948 */ /* 0x000fe20003800000 */
[----:B------:R-:W-:Y:S01]  /*21e0*/  ISETP.GT.U32.AND P1, PT, R153, 0x7, PT ;  /* 0x000000079900780c */ /* 0x000fe20003f24070 */
[----:B------:R-:W-:-:S09]  /*21f0*/  CS2R R188, SRZ ;  /* 0x0000000000bc7805 */ /* 0x000fd2000001ff00 */
[----:B0-----:R-:W-:-:S03]  /*2200*/  @!P0 IADD3 R187, R155, R186, RZ ;  /* 0x000000ba9bbb8210 */ /* 0x001fc60007ffe0ff */
[----:B------:R-:W-:Y:S01]  /*2210*/  @!P1 IADD3 R190, R153, R186, RZ ;  /* 0x000000ba99be9210 */ /* 0x000fe20007ffe0ff */
[----:B------:R-:W-:Y:S01]  /*2220*/  HFMA2.MMA R186, -RZ, RZ, 0, 0 ;  /* 0x00000000ffba7435 */ /* 0x000fe200000001ff */
[----:B------:R-:W-:Y:S04]  /*2230*/  @!P0 STS.64 [R187.X8], R184 ;  /* 0x000000b8bb008388 */ /* 0x000fe80000008a00 */
[----:B------:R-:W-:Y:S01]  /*2240*/  BAR.SYNC.DEFER_BLOCKING 0x0 ;  /* 0x0000000000007b1d */ /* 0x000fe20000010000 */
[----:B------:R-:W-:Y:S02]  /*2250*/  @!P1 MOV R186, 0x400 ;  /* 0x0000040000ba9802 */ /* 0x000fe40000000f00 */
[----:B------:R-:W-:-:S03]  /*2260*/  LOP3.LUT P0, RZ, R155, 0x1f, R0, 0xf8, !PT ;  /* 0x0000001f9bff7812 */ /* 0x000fc6000780f800 */
[----:B------:R-:W0:Y:S01]  /*2270*/  SHFL.DOWN PT, R191, R186, 0x4, 0x1f ;  /* 0x08801f00babf7f89 */ /* 0x000e2200000e0000 */
[----:B------:R-:W-:Y:S03]  /*2280*/  I2F R195, R186 ;  /* 0x000000ba00c37306 */ /* 0x000fe60000201400 */
[----:B------:R-:W-:Y:S01]  /*2290*/  @!P1 LDS.64 R188, [R190.X8] ;  /* 0x00000000bebc9984 */ /* 0x000fe20000008a00 */
[----:B------:R-:W-:Y:S02]  /*22a0*/  ISETP.NE.AND P1, PT, RZ, UR6, PT ;  /* 0x00000006ff007c0c */ /* 0x000fe4000bf25270 */
[----:B0-----:R-:W-:Y:S02]  /*22b0*/  IADD3 R192, R191, R186, RZ ;  /* 0x000000babfc07210 */ /* 0x001fe40007ffe0ff */
[----:B------:R-:W-:Y:S03]  /*22c0*/  I2F R196, R191 ;  /* 0x000000bf00c47306 */ /* 0x000fe60000201400 */
[----:B------:R-:W0:Y:S05]  /*22d0*/  SHFL.DOWN PT, R197, R192, 0x2, 0x1f ;  /* 0x08401f00c0c57f89 */ /* 0x000e2a00000e0000 */
[----:B------:R-:W1:Y:S08]  /*22e0*/  I2F R194, R192 ;  /* 0x000000c000c27306 */ /* 0x000e700000201400 */
[----:B-1----:R-:W1:Y:S01]  /*22f0*/  MUFU.RCP R185, R194 ;  /* 0x000000c200b97308 */ /* 0x002e620000001000 */
[----:B0-----:R-:W-:-:S02]  /*2300*/  IADD3 R198, R192, R197, RZ ;  /* 0x000000c5c0c67210 */ /* 0x001fc40007ffe0ff */
[----:B------:R-:W-:-:S05]  /*2310*/  SHF.R.U32.HI R192, RZ, 0x1c, R175 ;  /* 0x0000001cffc07819 */ /* 0x000fca00000116af */
[----:B------:R-:W-:Y:S01]  /*2320*/  I2F R197, R197 ;  /* 0x000000c500c57306 */ /* 0x000fe20000201400 */
[----:B------:R-:W0:Y:S04]  /*2330*/  SHFL.DOWN PT, R193, R188, 0x4, 0x1f ;  /* 0x08801f00bcc17f89 */ /* 0x000e2800000e0000 */
[----:B------:R-:W2:Y:S01]  /*2340*/  SHFL.DOWN PT, R184, R189, 0x4, 0x1f ;  /* 0x08801f00bdb87f89 */ /* 0x000ea200000e0000 */
[C---:B0-----:R-:W-:Y:S02]  /*2350*/  FMUL.FTZ R187, R193.reuse, R196 ;  /* 0x000000c4c1bb7220 */ /* 0x041fe40000410000 */
[----:B------:R-:W-:Y:S02]  /*2360*/  FADD.FTZ R193, -R193, R188 ;  /* 0x000000bcc1c17221 */ /* 0x000fe40000010100 */
[----:B------:R-:W-:-:S02]  /*2370*/  FFMA.FTZ R190, R195, R188, R187 ;  /* 0x000000bcc3be7223 */ /* 0x000fc400000100bb */
[----:B------:R-:W-:Y:S01]  /*2380*/  FMUL.FTZ R193, R193, R193 ;  /* 0x000000c1c1c17220 */ /* 0x000fe20000410000 */
[----:B------:R-:W0:Y:S01]  /*2390*/  I2F R188, R198 ;  /* 0x000000c600bc7306 */ /* 0x000e220000201400 */
[----:B-1----:R-:W-:Y:S02]  /*23a0*/  FMUL.FTZ R187, R185, R190 ;  /* 0x000000beb9bb7220 */ /* 0x002fe40000410000 */
[----:B------:R-:W-:Y:S02]  /*23b0*/  FMUL.FTZ R193, R193, R195 ;  /* 0x000000c3c1c17220 */ /* 0x000fe40000410000 */
[----:B--2---:R-:W-:Y:S01]  /*23c0*/  FADD.FTZ R184, R184, R189 ;  /* 0x000000bdb8b87221 */ /* 0x004fe20000010000 */
[----:B------:R-:W1:Y:S01]  /*23d0*/  SHFL.DOWN PT, R186, R187, 0x2, 0x1f ;  /* 0x08401f00bbba7f89 */ /* 0x000e6200000e0000 */
[----:B------:R-:W-:-:S04]  /*23e0*/  FMUL.FTZ R193, R193, R196 ;  /* 0x000000c4c1c17220 */ /* 0x000fc80000410000 */
[----:B------:R-:W-:Y:S02]  /*23f0*/  FFMA.FTZ R184, R185, R193, R184 ;  /* 0x000000c1b9b87223 */ /* 0x000fe400000100b8 */
[----:B------:R-:W2:Y:S01]  /*2400*/  SHFL.DOWN PT, R193, R198, 0x1, 0x1f ;  /* 0x08201f00c6c17f89 */ /* 0x000ea200000e0000 */
[----:B0-----:R-:W0:Y:S03]  /*2410*/  MUFU.RCP R189, R188 ;  /* 0x000000bc00bd7308 */ /* 0x001e260000001000 */
[----:B------:R-:W3:Y:S01]  /*2420*/  SHFL.DOWN PT, R185, R184, 0x2, 0x1f ;  /* 0x08401f00b8b97f89 */ /* 0x000ee200000e0000 */
[----:B-1----:R-:W-:Y:S02]  /*2430*/  FMUL.FTZ R190, R186, R197 ;  /* 0x000000c5babe7220 */ /* 0x002fe40000410000 */
[----:B------:R-:W-:Y:S02]  /*2440*/  FADD.FTZ R186, R187, -R186 ;  /* 0x800000babbba7221 */ /* 0x000fe40000010000 */
[----:B------:R-:W-:-:S02]  /*2450*/  FFMA.FTZ R190, R194, R187, R190 ;  /* 0x000000bbc2be7223 */ /* 0x000fc400000100be */
[----:B------:R-:W-:Y:S02]  /*2460*/  FMUL.FTZ R187, R186, R186 ;  /* 0x000000bababb7220 */ /* 0x000fe40000410000 */
[----:B0-----:R-:W-:Y:S01]  /*2470*/  FMUL.FTZ R191, R189, R190 ;  /* 0x000000bebdbf7220 */ /* 0x001fe20000410000 */
[----:B--2---:R-:W-:Y:S01]  /*2480*/  IADD3 R190, R198, R193, RZ ;  /* 0x000000c1c6be7210 */ /* 0x004fe20007ffe0ff */
[----:B------:R-:W-:Y:S01]  /*2490*/  FMUL.FTZ R187, R194, R187 ;  /* 0x000000bbc2bb7220 */ /* 0x000fe20000410000 */
[----:B------:R-:W-:Y:S01]  /*24a0*/  I2F R193, R193 ;  /* 0x000000c100c17306 */ /* 0x000fe20000201400 */
[----:B---3--:R-:W-:Y:S01]  /*24b0*/  FADD.FTZ R184, R184, R185 ;  /* 0x000000b9b8b87221 */ /* 0x008fe20000010000 */
[----:B------:R-:W0:Y:S01]  /*24c0*/  SHFL.DOWN PT, R186, R191, 0x1, 0x1f ;  /* 0x08201f00bfba7f89 */ /* 0x000e2200000e0000 */
        /* <DEDUP_REMOVED lines=8> */
[C---:B------:R-:W-:Y:S01]  /*2550*/  FFMA.FTZ R186, R188.reuse, R191, R186 ;  /* 0x000000bfbcba7223 */ /* 0x040fe200000100ba */
[----:B-1----:R-:W-:Y:S01]  /*2560*/  MOV R190, c[0x0][0x1e0] ;  /* 0x0000780000be7a02 */ /* 0x002fe20000000f00 */
[----:B------:R-:W-:-:S04]  /*2570*/  FMUL.FTZ R189, R188, R189 ;  /* 0x000000bdbcbd7220 */ /* 0x000fc80000410000 */
[----:B------:R-:W-:Y:S02]  /*2580*/  FMUL.FTZ R189, R189, R193 ;  /* 0x000000c1bdbd7220 */ /* 0x000fe40000410000 */
[C---:B---3--:R-:W-:Y:S02]  /*2590*/  FMUL.FTZ R188, R187.reuse, R186 ;  /* 0x000000babbbc7220 */ /* 0x048fe40000410000 */
[----:B--2---:R-:W-:Y:S01]  /*25a0*/  FADD.FTZ R186, R184, R185 ;  /* 0x000000b9b8ba7221 */ /* 0x004fe20000010000 */
[----:B------:R-:W-:Y:S02]  /*25b0*/  @!P0 MOV R184, 0x4 ;  /* 0x0000000400b88802 */ /* 0x000fe40000000f00 */
[----:B------:R-:W0:Y:S01]  /*25c0*/  SHFL.IDX PT, R199, R188, RZ, 0x1f ;  /* 0x00001fffbcc77589 */ /* 0x000e2200000e0000 */
[----:B------:R-:W-:Y:S02]  /*25d0*/  FFMA.FTZ R186, R187, R189, R186 ;  /* 0x000000bdbbba7223 */ /* 0x000fe400000100ba */
[----:B------:R-:W-:-:S03]  /*25e0*/  @!P0 IMAD.WIDE R184, R3, R184, c[0x0][0x1a0] ;  /* 0x0000680003b88625 */ /* 0x000fc600078e02b8 */
[----:B------:R-:W1:Y:S01]  /*25f0*/  SHFL.IDX PT, R197, R186, RZ, 0x1f ;  /* 0x00001fffbac57589 */ /* 0x000e6200000e0000 */
[C---:B0-----:R-:W-:Y:S01]  /*2600*/  FSEL R189, R199.reuse, RZ, !P1 ;  /* 0x000000ffc7bd7208 */ /* 0x041fe20004800000 */
[----:B------:R-:W-:Y:S02]  /*2610*/  FMUL.FTZ R187, R199, R199 ;  /* 0x000000c7c7bb7220 */ /* 0x000fe40000410000 */
[----:B------:R0:W-:Y:S02]  /*2620*/  @!P0 STG.E [R184.64], R199 ;  /* 0x000000c7b8008986 */ /* 0x0001e4000c101904 */
[----:B------:R-:W-:Y:S01]  /*2630*/  FADD.FTZ R191, -R189, R144 ;  /* 0x00000090bdbf7221 */ /* 0x000fe20000010100 */
[----:B------:R-:W-:Y:S01]  /*2640*/  FSEL R187, R187, RZ, P1 ;  /* 0x000000ffbbbb7208 */ /* 0x000fe20000800000 */
[----:B-1----:R-:W-:Y:S02]  /*2650*/  FFMA.FTZ R144, R197, R190, c[0x0][0x228] ;  /* 0x00008a00c5907623 */ /* 0x002fe400000100be */
[----:B------:R-:W-:-:S02]  /*2660*/  FADD.FTZ R145, -R189, R145 ;  /* 0x00000091bd917221 */ /* 0x000fc40000010100 */
[----:B------:R-:W-:Y:S02]  /*2670*/  FADD.FTZ R144, R144, R187 ;  /* 0x000000bb90907221 */ /* 0x000fe40000010000 */
[C---:B------:R-:W-:Y:S01]  /*2680*/  FADD.FTZ R193, -R189.reuse, R146 ;  /* 0x00000092bdc17221 */ /* 0x040fe20000010100 */
[----:B------:R-:W-:Y:S01]  /*2690*/  @!P0 MOV R146, 0x4 ;  /* 0x0000000400928802 */ /* 0x000fe20000000f00 */
[C---:B0-----:R-:W-:Y:S02]  /*26a0*/  FADD.FTZ R185, -R189.reuse, R150 ;  /* 0x00000096bdb97221 */ /* 0x041fe40000010100 */
[----:B------:R-:W0:Y:S01]  /*26b0*/  MUFU.RSQ R150, R144 ;  /* 0x0000009000967308 */ /* 0x000e220000001400 */
[C---:B------:R-:W-:Y:S02]  /*26c0*/  FADD.FTZ R201, -R189.reuse, R156 ;  /* 0x0000009cbdc97221 */ /* 0x040fe40000010100 */
[C---:B------:R-:W-:Y:S02]  /*26d0*/  FADD.FTZ R197, -R189.reuse, R148 ;  /* 0x00000094bdc57221 */ /* 0x040fe40000010100 */
[----:B------:R-:W-:-:S02]  /*26e0*/  FADD.FTZ R149, -R189, R149 ;  /* 0x00000095bd957221 */ /* 0x000fc40000010100 */
[C---:B------:R-:W-:Y:S02]  /*26f0*/  FADD.FTZ R195, -R189.reuse, R147 ;  /* 0x00000093bdc37221 */ /* 0x040fe40000010100 */
[----:B------:R-:W-:Y:S02]  /*2700*/  FADD.FTZ R151, -R189, R151 ;  /* 0x00000097bd977221 */ /* 0x000fe40000010100 */
[C---:B------:R-:W-:Y:S01]  /*2710*/  @!P0 IMAD.WIDE R146, R3.reuse, R146, c[0x0][0x1a8] ;  /* 0x00006a0003928625 */ /* 0x040fe200078e0292 */
[----:B------:R-:W-:-:S03]  /*2720*/  IADD3 R3, R3, c[0x0][0x160], RZ ;  /* 0x0000580003037a10 */ /* 0x000fc60007ffe0ff */
[C---:B------:R-:W-:Y:S01]  /*2730*/  FADD.FTZ R223, -R189.reuse, R180 ;  /* 0x000000b4bddf7221 */ /* 0x040fe20000010100 */
[----:B0-----:R0:W-:Y:S01]  /*2740*/  @!P0 STG.E [R146.64], R150 ;  /* 0x0000009692008986 */ /* 0x0011e2000c101904 */
[C---:B------:R-:W-:Y:S02]  /*2750*/  FMUL.FTZ R191, R150.reuse, R191 ;  /* 0x000000bf96bf7220 */ /* 0x040fe40000410000 */
[----:B------:R-:W-:Y:S02]  /*2760*/  FMUL.FTZ R156, R150, R145 ;  /* 0x00000091969c7220 */ /* 0x000fe40000410000 */
[----:B------:R-:W-:Y:S02]  /*2770*/  FADD.FTZ R215, -R189, R166 ;  /* 0x000000a6bdd77221 */ /* 0x000fe40000010100 */
[----:B------:R-:W-:Y:S02]  /*2780*/  FFMA.FTZ R144, R68, R191, R4 ;  /* 0x000000bf44907223 */ /* 0x000fe40000010004 */
[----:B------:R-:W-:-:S02]  /*2790*/  FFMA.FTZ R145, R69, R156, R5 ;  /* 0x0000009c45917223 */ /* 0x000fc40000010005 */
[C---:B------:R-:W-:Y:S02]  /*27a0*/  FMUL.FTZ R197, R150.reuse, R197 ;  /* 0x000000c596c57220 */ /* 0x040fe40000410000 */
[C---:B------:R-:W-:Y:S01]  /*27b0*/  FMUL.FTZ R180, R150.reuse, R149 ;  /* 0x0000009596b47220 */ /* 0x040fe20000410000 */
[----:B------:R-:W-:Y:S01]  /*27c0*/  F2FP.BF16.PACK_AB R144, R145, R144 ;  /* 0x000000909190723e */ /* 0x000fe200000010ff */
[C---:B------:R-:W-:Y:S02]  /*27d0*/  FADD.FTZ R203, -R189.reuse, R158 ;  /* 0x0000009ebdcb7221 */ /* 0x040fe40000010100 */
[C---:B------:R-:W-:Y:S02]  /*27e0*/  FMUL.FTZ R185, R150.reuse, R185 ;  /* 0x000000b996b97220 */ /* 0x040fe40000410000 */
[----:B------:R-:W-:Y:S02]  /*27f0*/  FMUL.FTZ R166, R150, R151 ;  /* 0x0000009796a67220 */ /* 0x000fe40000410000 */
        /* <DEDUP_REMOVED lines=19> */
[----:B------:R-:W-:Y:S01]  /*2930*/  FADD.FTZ R183, -R189, R183 ;  /* 0x000000b7bdb77221 */ /* 0x000fe20000010100 */
[----:B------:R-:W-:Y:S01]  /*2940*/  SHF.L.U32 R189, R175, 0x4, RZ ;  /* 0x00000004afbd7819 */ /* 0x000fe200000006ff */
[C---:B------:R-:W-:Y:S02]  /*2950*/  FMUL.FTZ R193, R150.reuse, R193 ;  /* 0x000000c196c17220 */ /* 0x040fe40000410000 */
[----:B------:R-:W-:Y:S01]  /*2960*/  FMUL.FTZ R158, R150, R195 ;  /* 0x000000c3969e7220 */ /* 0x000fe20000410000 */
[----:B------:R-:W-:Y:S01]  /*2970*/  IADD3 R148, P0, R189, c[0x0][0x208], RZ ;  /* 0x00008200bd947a10 */ /* 0x000fe20007f1e0ff */
[----:B0-----:R-:W-:Y:S02]  /*2980*/  FFMA.FTZ R146, R72, R197, R8 ;  /* 0x000000c548927223 */ /* 0x001fe40000010008 */
[----:B------:R-:W-:Y:S02]  /*2990*/  FFMA.FTZ R147, R73, R180, R9 ;  /* 0x000000b449937223 */ /* 0x000fe40000010009 */
[----:B------:R-:W-:-:S02]  /*29a0*/  FFMA.FTZ R149, R74, R185, R10 ;  /* 0x000000b94a957223 */ /* 0x000fc4000001000a */
[----:B------:R-:W-:Y:S01]  /*29b0*/  FFMA.FTZ R162, R75, R166, R11 ;  /* 0x000000a64ba27223 */ /* 0x000fe2000001000b */
[----:B------:R-:W-:Y:S01]  /*29c0*/  F2FP.BF16.PACK_AB R146, R147, R146 ;  /* 0x000000929392723e */ /* 0x000fe200000010ff */
[----:B------:R-:W-:Y:S02]  /*29d0*/  FFMA.FTZ R145, R70, R193, R6 ;  /* 0x000000c146917223 */ /* 0x000fe40000010006 */
[----:B------:R-:W-:Y:S01]  /*29e0*/  FFMA.FTZ R160, R71, R158, R7 ;  /* 0x0000009e47a07223 */ /* 0x000fe20000010007 */
[----:B------:R-:W-:Y:S01]  /*29f0*/  F2FP.BF16.PACK_AB R147, R162, R149 ;  /* 0x00000095a293723e */ /* 0x000fe200000010ff */
[----:B------:R-:W-:Y:S01]  /*2a00*/  FMUL.FTZ R199, R150, R199 ;  /* 0x000000c796c77220 */ /* 0x000fe20000410000 */
[----:B------:R-:W-:Y:S01]  /*2a10*/  IADD3.X R149, R192, c[0x0][0x20c], RZ, P0, !PT ;  /* 0x00008300c0957a10 */ /* 0x000fe200007fe4ff */
[----:B------:R-:W-:Y:S01]  /*2a20*/  FMUL.FTZ R186, R150, R163 ;  /* 0x000000a396ba7220 */ /* 0x000fe20000410000 */
[----:B------:R-:W-:Y:S01]  /*2a30*/  F2FP.BF16.PACK_AB R145, R160, R145 ;  /* 0x00000091a091723e */ /* 0x000fe200000010ff */
[----:B------:R-:W-:-:S02]  /*2a40*/  FMUL.FTZ R187, R150, R187 ;  /* 0x000000bb96bb7220 */ /* 0x000fc40000410000 */
[----:B------:R-:W-:Y:S02]  /*2a50*/  FMUL.FTZ R184, R150, R161 ;  /* 0x000000a196b87220 */ /* 0x000fe40000410000 */
[----:B------:R-:W-:Y:S01]  /*2a60*/  FFMA.FTZ R151, R106, R185, R42 ;  /* 0x000000b96a977223 */ /* 0x000fe2000001002a */
[----:B------:R0:W-:Y:S01]  /*2a70*/  STG.E.128 [R148.64], R144 ;  /* 0x0000009094007986 */ /* 0x0001e2000c101d04 */
[----:B------:R-:W-:Y:S01]  /*2a80*/  FFMA.FTZ R182, R107, R166, R43 ;  /* 0x000000a66bb67223 */ /* 0x000fe2000001002b */
[----:B------:R-:W-:Y:S01]  /*2a90*/  SHF.R.U32.HI R185, RZ, 0x1c, R174 ;  /* 0x0000001cffb97819 */ /* 0x000fe200000116ae */
[C---:B------:R-:W-:Y:S02]  /*2aa0*/  FMUL.FTZ R188, R150.reuse, R157 ;  /* 0x0000009d96bc7220 */ /* 0x040fe40000410000 */
[----:B------:R-:W-:Y:S01]  /*2ab0*/  FMUL.FTZ R160, R150, R179 ;  /* 0x000000b396a07220 */ /* 0x000fe20000410000 */
[----:B------:R-:W-:Y:S01]  /*2ac0*/  F2FP.BF16.PACK_AB R151, R182, R151 ;  /* 0x00000097b697723e */ /* 0x000fe200000010ff */
[----:B------:R-:W-:Y:S01]  /*2ad0*/  FMUL.FTZ R190, R150, R159 ;  /* 0x0000009f96be7220 */ /* 0x000fe20000410000 */
[----:B------:R-:W-:Y:S01]  /*2ae0*/  SHF.L.U32 R182, R174, 0x4, RZ ;  /* 0x00000004aeb67819 */ /* 0x000fe200000006ff */
[----:B------:R-:W-:-:S02]  /*2af0*/  FFMA.FTZ R157, R105, R180, R41 ;  /* 0x000000b4699d7223 */ /* 0x000fc40000010029 */
[----:B------:R-:W-:Y:S02]  /*2b00*/  FFMA.FTZ R179, R78, R199, R14 ;  /* 0x000000c74eb37223 */ /* 0x000fe4000001000e */
[----:B------:R-:W-:Y:S02]  /*2b10*/  FFMA.FTZ R191, R100, R191, R36 ;  /* 0x000000bf64bf7223 */ /* 0x000fe40000010024 */
[----:B------:R-:W-:Y:S02]  /*2b20*/  FFMA.FTZ R156, R101, R156, R37 ;  /* 0x0000009c659c7223 */ /* 0x000fe40000010025 */
[----:B------:R-:W-:Y:S02]  /*2b30*/  FFMA.FTZ R193, R102, R193, R38 ;  /* 0x000000c166c17223 */ /* 0x000fe40000010026 */
[----:B0-----:R-:W-:Y:S01]  /*2b40*/  FFMA.FTZ R146, R79, R186, R15 ;  /* 0x000000ba4f927223 */ /* 0x001fe2000001000f */
[----:B------:R-:W-:Y:S01]  /*2b50*/  F2FP.BF16.PACK_AB R148, R156, R191 ;  /* 0x000000bf9c94723e */ /* 0x000fe200000010ff */
[----:B------:R-:W-:Y:S01]  /*2b60*/  FFMA.FTZ R158, R103, R158, R39 ;  /* 0x0000009e679e7223 */ /* 0x000fe20000010027 */
[----:B------:R-:W-:Y:S01]  /*2b70*/  IADD3 R156, P0, R189, c[0x0][0x210], RZ ;  /* 0x00008400bd9c7a10 */ /* 0x000fe20007f1e0ff */
[----:B------:R-:W-:Y:S01]  /*2b80*/  FFMA.FTZ R159, R76, R187, R12 ;  /* 0x000000bb4c9f7223 */ /* 0x000fe2000001000c */
[----:B------:R-:W-:Y:S01]  /*2b90*/  F2FP.BF16.PACK_AB R145, R146, R179 ;  /* 0x000000b39291723e */ /* 0x000fe200000010ff */
[----:B------:R-:W-:Y:S01]  /*2ba0*/  FFMA.FTZ R180, R77, R184, R13 ;  /* 0x000000b84db47223 */ /* 0x000fe2000001000d */
[----:B------:R-:W-:Y:S01]  /*2bb0*/  F2FP.BF16.PACK_AB R149, R158, R193 ;  /* 0x000000c19e95723e */ /* 0x000fe200000010ff */
[----:B------:R-:W-:-:S02]  /*2bc0*/  FMUL.FTZ R201, R150, R201 ;  /* 0x000000c996c97220 */ /* 0x000fc40000410000 */
[----:B------:R-:W-:Y:S01]  /*2bd0*/  FMUL.FTZ R203, R150, R203 ;  /* 0x000000cb96cb7220 */ /* 0x000fe20000410000 */
[----:B------:R-:W-:Y:S01]  /*2be0*/  F2FP.BF16.PACK_AB R144, R180, R159 ;  /* 0x0000009fb490723e */ /* 0x000fe200000010ff */
[----:B------:R-:W-:Y:S01]  /*2bf0*/  FMUL.FTZ R176, R150, R165 ;  /* 0x000000a596b07220 */ /* 0x000fe20000410000 */
        /* <DEDUP_REMOVED lines=13> */
[----:B------:R-:W-:Y:S01]  /*2cd0*/  IADD3.X R181, R185, c[0x0][0x20c], RZ, P1, !PT ;  /* 0x00008300b9b57a10 */ /* 0x000fe20000ffe4ff */
[C---:B------:R-:W-:Y:S02]  /*2ce0*/  FMUL.FTZ R167, R150.reuse, R225 ;  /* 0x000000e196a77220 */ /* 0x040fe40000410000 */
[----:B------:R-:W-:Y:S02]  /*2cf0*/  FMUL.FTZ R166, R150, R183 ;  /* 0x000000b796a67220 */ /* 0x000fe40000410000 */
[----:B------:R-:W-:Y:S02]  /*2d00*/  FFMA.FTZ R150, R104, R197, R40 ;  /* 0x000000c568967223 */ /* 0x000fe40000010028 */
[----:B------:R-:W-:-:S02]  /*2d10*/  FFMA.FTZ R146, R80, R201, R16 ;  /* 0x000000c950927223 */ /* 0x000fc40000010010 */
[----:B------:R-:W-:Y:S01]  /*2d20*/  FFMA.FTZ R147, R81, R188, R17 ;  /* 0x000000bc51937223 */ /* 0x000fe20000010011 */
[----:B------:R-:W-:Y:S01]  /*2d30*/  F2FP.BF16.PACK_AB R150, R157, R150 ;  /* 0x000000969d96723e */ /* 0x000fe200000010ff */
[----:B------:R-:W-:Y:S01]  /*2d40*/  FFMA.FTZ R158, R82, R203, R18 ;  /* 0x000000cb529e7223 */ /* 0x000fe20000010012 */
[----:B------:R-:W-:Y:S01]  /*2d50*/  IADD3.X R157, R192, c[0x0][0x214], RZ, P0, !PT ;  /* 0x00008500c09d7a10 */ /* 0x000fe200007fe4ff */
[----:B------:R-:W-:Y:S01]  /*2d60*/  FFMA.FTZ R159, R83, R190, R19 ;  /* 0x000000be539f7223 */ /* 0x000fe20000010013 */
[----:B------:R-:W-:Y:S01]  /*2d70*/  F2FP.BF16.PACK_AB R146, R147, R146 ;  /* 0x000000929392723e */ /* 0x000fe200000010ff */
[----:B------:R-:W-:Y:S02]  /*2d80*/  FFMA.FTZ R179, R113, R188, R49 ;  /* 0x000000bc71b37223 */ /* 0x000fe40000010031 */
[----:B------:R0:W-:Y:S01]  /*2d90*/  STG.E.128 [R156.64], R148 ;  /* 0x000000949c007986 */ /* 0x0001e2000c101d04 */
[----:B------:R-:W-:Y:S01]  /*2da0*/  F2FP.BF16.PACK_AB R147, R159, R158 ;  /* 0x0000009e9f93723e */ /* 0x000fe200000010ff */
[----:B------:R-:W-:-:S02]  /*2db0*/  FFMA.FTZ R158, R112, R201, R48 ;  /* 0x000000c9709e7223 */ /* 0x000fc40000010030 */
[----:B------:R-:W-:Y:S02]  /*2dc0*/  FFMA.FTZ R159, R114, R203, R50 ;  /* 0x000000cb729f7223 */ /* 0x000fe40000010032 */
[----:B------:R1:W-:Y:S01]  /*2dd0*/  STG.E.128 [R180.64], R144 ;  /* 0x00000090b4007986 */ /* 0x0003e2000c101d04 */
[----:B------:R-:W-:Y:S01]  /*2de0*/  F2FP.BF16.PACK_AB R158, R179, R158 ;  /* 0x0000009eb39e723e */ /* 0x000fe200000010ff */
[----:B------:R-:W-:Y:S01]  /*2df0*/  FFMA.FTZ R190, R115, R190, R51 ;  /* 0x000000be73be7223 */ /* 0x000fe20000010033 */
[----:B------:R-:W-:Y:S01]  /*2e00*/  SHF.L.U32 R179, R173, 0x4, RZ ;  /* 0x00000004adb37819 */ /* 0x000fe200000006ff */
[----:B------:R-:W-:Y:S02]  /*2e10*/  FFMA.FTZ R187, R108, R187, R44 ;  /* 0x000000bb6cbb7223 */ /* 0x000fe4000001002c */
[----:B------:R-:W-:Y:S01]  /*2e20*/  FFMA.FTZ R184, R109, R184, R45 ;  /* 0x000000b86db87223 */ /* 0x000fe2000001002d */
[----:B------:R-:W-:Y:S01]  /*2e30*/  F2FP.BF16.PACK_AB R159, R190, R159 ;  /* 0x0000009fbe9f723e */ /* 0x000fe200000010ff */
[----:B------:R-:W-:-:S02]  /*2e40*/  FFMA.FTZ R199, R110, R199, R46 ;  /* 0x000000c76ec77223 */ /* 0x000fc4000001002e */
[----:B------:R-:W-:Y:S02]  /*2e50*/  FFMA.FTZ R186, R111, R186, R47 ;  /* 0x000000ba6fba7223 */ /* 0x000fe4000001002f */
[----:B0-----:R-:W-:Y:S01]  /*2e60*/  FFMA.FTZ R148, R86, R171, R22 ;  /* 0x000000ab56947223 */ /* 0x001fe20000010016 */
[----:B------:R-:W-:Y:S01]  /*2e70*/  F2FP.BF16.PACK_AB R156, R184, R187 ;  /* 0x000000bbb89c723e */ /* 0x000fe200000010ff */
[----:B------:R-:W-:Y:S01]  /*2e80*/  FFMA.FTZ R174, R84, R169, R20 ;  /* 0x000000a954ae7223 */ /* 0x000fe20000010014 */
[----:B------:R-:W-:Y:S01]  /*2e90*/  F2FP.BF16.PACK_AB R157, R186, R199 ;  /* 0x000000c7ba9d723e */ /* 0x000fe200000010ff */
[----:B------:R-:W-:Y:S02]  /*2ea0*/  FFMA.FTZ R183, R85, R168, R21 ;  /* 0x000000a855b77223 */ /* 0x000fe40000010015 */
[----:B-1----:R-:W-:Y:S01]  /*2eb0*/  FFMA.FTZ R145, R87, R170, R23 ;  /* 0x000000aa57917223 */ /* 0x002fe20000010017 */
[----:B------:R-:W-:Y:S01]  /*2ec0*/  IADD3 R180, P1, R179, c[0x0][0x208], RZ ;  /* 0x00008200b3b47a10 */ /* 0x000fe20007f3e0ff */
        /* <DEDUP_REMOVED lines=9> */
[----:B------:R-:W-:Y:S01]  /*2f60*/  F2FP.BF16.PACK_AB R146, R147, R146 ;  /* 0x000000929392723e */ /* 0x000fe200000010ff */
[----:B------:R-:W-:Y:S01]  /*2f70*/  FFMA.FTZ R168, R117, R168, R53 ;  /* 0x000000a875a87223 */ /* 0x000fe20000010035 */
[----:B------:R-:W-:Y:S01]  /*2f80*/  IADD3.X R149, R185, c[0x0][0x214], RZ, P0, !PT ;  /* 0x00008500b9957a10 */ /* 0x000fe200007fe4ff */
[----:B------:R-:W-:Y:S01]  /*2f90*/  FFMA.FTZ R178, R123, R178, R59 ;  /* 0x000000b27bb27223 */ /* 0x000fe2000001003b */
[----:B------:R-:W-:Y:S01]  /*2fa0*/  F2FP.BF16.PACK_AB R147, R151, R150 ;  /* 0x000000969793723e */ /* 0x000fe200000010ff */
[----:B------:R-:W-:Y:S01]  /*2fb0*/  FFMA.FTZ R151, R122, R177, R58 ;  /* 0x000000b17a977223 */ /* 0x000fe2000001003a */
[----:B------:R-:W-:Y:S01]  /*2fc0*/  IADD3.X R181, R182, c[0x0][0x20c], RZ, P1, !PT ;  /* 0x00008300b6b57a10 */ /* 0x000fe20000ffe4ff */
[----:B------:R0:W-:Y:S01]  /*2fd0*/  STG.E.128 [R148.64], R156 ;  /* 0x0000009c94007986 */ /* 0x0001e2000c101d04 */
[----:B------:R-:W-:-:S02]  /*2fe0*/  FFMA.FTZ R171, R118, R171, R54 ;  /* 0x000000ab76ab7223 */ /* 0x000fc40000010036 */
[----:B------:R-:W-:Y:S01]  /*2ff0*/  FFMA.FTZ R170, R119, R170, R55 ;  /* 0x000000aa77aa7223 */ /* 0x000fe20000010037 */
[----:B------:R1:W-:Y:S01]  /*3000*/  STG.E.128 [R180.64], R144 ;  /* 0x00000090b4007986 */ /* 0x0003e2000c101d04 */
[----:B------:R-:W-:Y:S01]  /*3010*/  FFMA.FTZ R150, R120, R175, R56 ;  /* 0x000000af78967223 */ /* 0x000fe20000010038 */
[----:B------:R-:W-:Y:S01]  /*3020*/  F2FP.BF16.PACK_AB R151, R178, R151 ;  /* 0x00000097b297723e */ /* 0x000fe200000010ff */
[----:B------:R-:W-:Y:S02]  /*3030*/  FFMA.FTZ R173, R121, R176, R57 ;  /* 0x000000b079ad7223 */ /* 0x000fe40000010039 */
[----:B------:R-:W-:Y:S02]  /*3040*/  FFMA.FTZ R174, R92, R163, R28 ;  /* 0x000000a35cae7223 */ /* 0x000fe4000001001c */
[----:B------:R-:W-:Y:S01]  /*3050*/  FFMA.FTZ R175, R93, R162, R29 ;  /* 0x000000a25daf7223 */ /* 0x000fe2000001001d */
[----:B------:R-:W-:Y:S01]  /*3060*/  F2FP.BF16.PACK_AB R150, R173, R150 ;  /* 0x00000096ad96723e */ /* 0x000fe200000010ff */
[----:B0-----:R-:W-:Y:S01]  /*3070*/  FFMA.FTZ R156, R94, R161, R30 ;  /* 0x000000a15e9c7223 */ /* 0x001fe2000001001e */
[----:B------:R-:W-:Y:S01]  /*3080*/  F2FP.BF16.PACK_AB R148, R168, R169 ;  /* 0x000000a9a894723e */ /* 0x000fe200000010ff */
[----:B------:R-:W-:Y:S01]  /*3090*/  FFMA.FTZ R159, R130, R167, R66 ;  /* 0x000000a7829f7223 */ /* 0x000fe20000010042 */
[----:B------:R-:W-:Y:S01]  /*30a0*/  F2FP.BF16.PACK_AB R149, R170, R171 ;  /* 0x000000abaa95723e */ /* 0x000fe200000010ff */
[----:B-1----:R-:W-:Y:S01]  /*30b0*/  FFMA.FTZ R145, R95, R160, R31 ;  /* 0x000000a05f917223 */ /* 0x002fe2000001001f */
[----:B------:R-:W-:Y:S01]  /*30c0*/  F2FP.BF16.PACK_AB R144, R175, R174 ;  /* 0x000000aeaf90723e */ /* 0x000fe200000010ff */
[----:B------:R-:W-:-:S02]  /*30d0*/  FFMA.FTZ R146, R96, R165, R32 ;  /* 0x000000a560927223 */ /* 0x000fc40000010020 */
[----:B------:R-:W-:Y:S01]  /*30e0*/  FFMA.FTZ R147, R97, R164, R33 ;  /* 0x000000a461937223 */ /* 0x000fe20000010021 */
[----:B------:R-:W-:Y:S01]  /*30f0*/  F2FP.BF16.PACK_AB R145, R145, R156 ;  /* 0x0000009c9191723e */ /* 0x000fe200000010ff */
[----:B------:R-:W-:Y:S02]  /*3100*/  FFMA.FTZ R156, R98, R167, R34 ;  /* 0x000000a7629c7223 */ /* 0x000fe40000010022 */
[----:B------:R-:W-:Y:S01]  /*3110*/  FFMA.FTZ R158, R128, R165, R64 ;  /* 0x000000a5809e7223 */ /* 0x000fe20000010040 */
[----:B------:R-:W-:Y:S01]  /*3120*/  SHF.L.U32 R165, R172, 0x4, RZ ;  /* 0x00000004aca57819 */ /* 0x000fe200000006ff */
[----:B------:R-:W-:Y:S01]  /*3130*/  FFMA.FTZ R157, R129, R164, R65 ;  /* 0x000000a4819d7223 */ /* 0x000fe20000010041 */
[----:B------:R-:W-:Y:S01]  /*3140*/  F2FP.BF16.PACK_AB R146, R147, R146 ;  /* 0x000000929392723e */ /* 0x000fe200000010ff */
[-C--:B------:R-:W-:Y:S01]  /*3150*/  FFMA.FTZ R167, R99, R166.reuse, R35 ;  /* 0x000000a663a77223 */ /* 0x080fe20000010023 */
        /* <DEDUP_REMOVED lines=8> */
[----:B------:R-:W-:Y:S01]  /*31e0*/  SHF.R.U32.HI R172, RZ, 0x1c, R172 ;  /* 0x0000001cffac7819 */ /* 0x000fe200000116ac */
[----:B------:R-:W-:Y:S01]  /*31f0*/  FFMA.FTZ R168, R127, R160, R63 ;  /* 0x000000a07fa87223 */ /* 0x000fe2000001003f */
[----:B------:R-:W-:-:S02]  /*3200*/  IADD3 R166, P1, R165, c[0x0][0x208], RZ ;  /* 0x00008200a5a67a10 */ /* 0x000fc40007f3e0ff */
[----:B------:R-:W-:Y:S02]  /*3210*/  IADD3 R160, P2, R165, c[0x0][0x210], RZ ;  /* 0x00008400a5a07a10 */ /* 0x000fe40007f5e0ff */
[----:B------:R-:W-:Y:S02]  /*3220*/  IADD3.X R165, R182, c[0x0][0x214], RZ, P0, !PT ;  /* 0x00008500b6a57a10 */ /* 0x000fe400007fe4ff */
[----:B------:R-:W-:Y:S02]  /*3230*/  IADD3.X R167, R172, c[0x0][0x20c], RZ, P1, !PT ;  /* 0x00008300aca77a10 */ /* 0x000fe40000ffe4ff */
[----:B------:R-:W-:Y:S01]  /*3240*/  F2FP.BF16.PACK_AB R156, R161, R156 ;  /* 0x0000009ca19c723e */ /* 0x000fe200000010ff */
[----:B------:R0:W-:Y:S01]  /*3250*/  STG.E.128 [R164.64], R148 ;  /* 0x00000094a4007986 */ /* 0x0001e2000c101d04 */
[----:B------:R-:W-:Y:S02]  /*3260*/  F2FP.BF16.PACK_AB R157, R168, R157 ;  /* 0x0000009da89d723e */ /* 0x000fe400000010ff */
[----:B------:R-:W-:Y:S01]  /*3270*/  IADD3.X R161, R172, c[0x0][0x214], RZ, P2, !PT ;  /* 0x00008500aca17a10 */ /* 0x000fe200017fe4ff */
[----:B------:R0:W-:Y:S01]  /*3280*/  STG.E.128 [R166.64], R144 ;  /* 0x00000090a6007986 */ /* 0x0001e2000c101d04 */
[----:B------:R-:W-:-:S02]  /*3290*/  ISETP.GE.AND P0, PT, R3, c[0x0][0x164], PT ;  /* 0x0000590003007a0c */ /* 0x000fc40003f06270 */
[----:B------:R-:W-:Y:S01]  /*32a0*/  LOP3.LUT P1, RZ, R154, 0xff, RZ, 0xc0, !PT ;  /* 0x000000ff9aff7812 */ /* 0x000fe2000782c0ff */
[----:B------:R0:W-:Y:S03]  /*32b0*/  STG.E.128 [R160.64], R156 ;  /* 0x0000009ca0007986 */ /* 0x0001e6000c101d04 */
[----:B------:R-:W-:-:S07]  /*32c0*/  SEL R154, RZ, 0x1, P1 ;  /* 0x00000001ff9a7807 */ /* 0x000fce0000800000 */
[----:B0----5:R-:W-:Y:S01]  /*32d0*/  @P0 CALL.REL.NOINC `(.L_x_10809) ;  /* 0x0000001000000944 */ /* 0x021fe20003c00000 */
[----:B------:R-:W-:Y:S05]  /*32e0*/  BRA `(.L_x_10810) ;  /* 0xffffd2f000007947 */ /* 0x000fea000383ffff */
.L_x_10809:
[----:B------:R-:W-:Y:S05]  /*32f0*/  EXIT ;  /* 0x000000000000794d */ /* 0x000fea0003800000 */
.L_x_10807:
[----:B-1----:R-:W-:Y:S01]  /*3300*/  HFMA2.MMA R192, -RZ, RZ, 0, 5.9604644775390625e-08 ;  /* 0x00000001ffc07435 */ /* 0x002fe200000001ff */
[----:B------:R-:W-:Y:S02]  /*3310*/  MOV R185, 0x1f ;  /* 0x0000001f00b97802 */ /* 0x000fe40000000f00 */
[----:B------:R-:W-:Y:S02]  /*3320*/  MOV R190, 0xffffffff ;  /* 0xffffffff00be7802 */ /* 0x000fe40000000f00 */
[----:B------:R-:W-:Y:S02]  /*3330*/  MOV R188, 0x3350 ;  /* 0x0000335000bc7802 */ /* 0x000fe40000000f00 */
[----:B-----5:R-:W-:Y:S05]  /*3340*/  CALL.REL.NOINC `($__internal_33_$__cuda_sm70_shflsync_bfly_p) ;  /* 0x0000079000007944 */ /* 0x020fea0003c00000 */
[----:B-1----:R-:W-:Y:S01]  /*3350*/  MOV R184, R192 ;  /* 0x000000c000b87202 */ /* 0x002fe20000000f00 */
[----:B0-----:R-:W-:Y:S05]  /*3360*/  BRA `(.L_x_10811) ;  /* 0xffffe90000007947 */ /* 0x001fea000383ffff */
.L_x_10808:
[----:B------:R-:W-:Y:S01]  /*3370*/  HFMA2.MMA R192, -RZ, RZ, 0, 1.1920928955078125e-07 ;  /* 0x00000002ffc07435 */ /* 0x000fe200000001ff */
[----:B------:R-:W-:Y:S02]  /*3380*/  MOV R185, 0x1f ;  /* 0x0000001f00b97802 */ /* 0x000fe40000000f00 */
[----:B------:R-:W-:Y:S02]  /*3390*/  MOV R190, 0xffffffff ;  /* 0xffffffff00be7802 */ /* 0x000fe40000000f00 */
[----:B------:R-:W-:-:S02]  /*33a0*/  MOV R188, 0x33c0 ;  /* 0x000033c000bc7802 */ /* 0x000fc40000000f00 */
[----:B-----5:R-:W-:Y:S05]  /*33b0*/  CALL.REL.NOINC `($__internal_33_$__cuda_sm70_shflsync_bfly_p) ;  /* 0x0000072000007944 */ /* 0x020fea0003c00000 */
[----:B01----:R-:W-:Y:S01]  /*33c0*/  FADD.FTZ R187, R187, R192 ;  /* 0x000000c0bbbb7221 */ /* 0x003fe20000010000 */
[----:B------:R-:W-:Y:S01]  /*33d0*/  HFMA2.MMA R192, -RZ, RZ, 0, 2.384185791015625e-07 ;  /* 0x00000004ffc07435 */ /* 0x000fe200000001ff */
[----:B------:R-:W-:-:S02]  /*33e0*/  MOV R185, 0x1f ;  /* 0x0000001f00b97802 */ /* 0x000fc40000000f00 */
[----:B------:R-:W-:Y:S02]  /*33f0*/  MOV R190, 0xffffffff ;  /* 0xffffffff00be7802 */ /* 0x000fe40000000f00 */
[----:B------:R-:W-:Y:S02]  /*3400*/  MOV R188, 0x3420 ;  /* 0x0000342000bc7802 */ /* 0x000fe40000000f00 */
[----:B------:R-:W-:Y:S05]  /*3410*/  CALL.REL.NOINC `($__internal_33_$__cuda_sm70_shflsync_bfly_p) ;  /* 0x000006c000007944 */ /* 0x000fea0003c00000 */
[----:B01----:R-:W-:Y:S01]  /*3420*/  FADD.FTZ R187, R187, R192 ;  /* 0x000000c0bbbb7221 */ /* 0x003fe20000010000 */
[----:B------:R-:W-:Y:S01]  /*3430*/  HFMA2.MMA R192, -RZ, RZ, 0, 4.76837158203125e-07 ;  /* 0x00000008ffc07435 */ /* 0x000fe200000001ff */
[----:B------:R-:W-:Y:S02]  /*3440*/  MOV R185, 0x1f ;  /* 0x0000001f00b97802 */ /* 0x000fe40000000f00 */
[----:B------:R-:W-:Y:S02]  /*3450*/  MOV R190, 0xffffffff ;  /* 0xffffffff00be7802 */ /* 0x000fe40000000f00 */
[----:B------:R-:W-:Y:S02]  /*3460*/  MOV R188, 0x3480 ;  /* 0x0000348000bc7802 */ /* 0x000fe40000000f00 */
[----:B------:R-:W-:Y:S05]  /*3470*/  CALL.REL.NOINC `($__internal_33_$__cuda_sm70_shflsync_bfly_p) ;  /* 0x0000066000007944 */ /* 0x000fea0003c00000 */
[----:B01----:R-:W-:Y:S01]  /*3480*/  FADD.FTZ R187, R187, R192 ;  /* 0x000000c0bbbb7221 */ /* 0x003fe20000010000 */
[----:B------:R-:W-:Y:S01]  /*3490*/  HFMA2.MMA R192, -RZ, RZ, 0, 9.5367431640625e-07 ;  /* 0x00000010ffc07435 */ /* 0x000fe200000001ff */
[----:B------:R-:W-:-:S02]  /*34a0*/  MOV R185, 0x1f ;  /* 0x0000001f00b97802 */ /* 0x000fc40000000f00 */
[----:B------:R-:W-:Y:S02]  /*34b0*/  MOV R190, 0xffffffff ;  /* 0xffffffff00be7802 */ /* 0x000fe40000000f00 */
[----:B------:R-:W-:Y:S02]  /*34c0*/  MOV R188, 0x34e0 ;  /* 0x000034e000bc7802 */ /* 0x000fe40000000f00 */
[----:B------:R-:W-:Y:S05]  /*34d0*/  CALL.REL.NOINC `($__internal_33_$__cuda_sm70_shflsync_bfly_p) ;  /* 0x0000060000007944 */ /* 0x000fea0003c00000 */
        /* <DEDUP_REMOVED lines=70> */
[----:B------:R-:W-:Y:S05]  /*3940*/  CALL.REL.NOINC `($__internal_33_$__cuda_sm70_shflsync_bfly_p) ;  /* 0x0000019000007944 */ /* 0x000fea0003c00000 */
[----:B01----:R-:W-:Y:S01]  /*3950*/  FADD.FTZ R187, R187, R192 ;  /* 0x000000c0bbbb7221 */ /* 0x003fe20000010000 */
[----:B------:R-:W-:Y:S01]  /*3960*/  HFMA2.MMA R192, -RZ, RZ, 0, 1.1920928955078125e-07 ;  /* 0x00000002ffc07435 */ /* 0x000fe200000001ff */
[----:B------:R-:W-:Y:S02]  /*3970*/  MOV R185, 0x1f ;  /* 0x0000001f00b97802 */ /* 0x000fe40000000f00 */
[----:B------:R-:W-:Y:S02]  /*3980*/  MOV R190, 0xffffffff ;  /* 0xffffffff00be7802 */ /* 0x000fe40000000f00 */
[----:B------:R-:W-:Y:S02]  /*3990*/  MOV R188, 0x39b0 ;  /* 0x000039b000bc7802 */ /* 0x000fe40000000f00 */
[----:B------:R-:W-:Y:S05]  /*39a0*/  CALL.REL.NOINC `($__internal_33_$__cuda_sm70_shflsync_bfly_p) ;  /* 0x0000013000007944 */ /* 0x000fea0003c00000 */
        /* <DEDUP_REMOVED lines=18> */
[----:B01----:R-:W-:Y:S05]  /*3ad0*/  BRA `(.L_x_10812) ;  /* 0xffffe6d000007947 */ /* 0x003fea000383ffff */
        .weak           $__internal_33_$__cuda_sm70_shflsync_bfly_p
        .type           $__internal_33_$__cuda_sm70_shflsync_bfly_p,@function
        .size           $__internal_33_$__cuda_sm70_shflsync_bfly_p,(.L_x_26493 - $__internal_33_$__cuda_sm70_shflsync_bfly_p)
$__internal_33_$__cuda_sm70_shflsync_bfly_p:
[----:B------:R-:W-:Y:S01]  /*3ae0*/  HFMA2.MMA R189, -RZ, RZ, 0, 0 ;  /* 0x00000000ffbd7435 */ /* 0x000fe200000001ff */
[----:B------:R-:W-:Y:S04]  /*3af0*/  WARPSYNC R190 ;  /* 0x000000be00007348 */ /* 0x000fe80003800000 */
[----:B------:R0:W1:Y:S01]  /*3b00*/  SHFL.BFLY PT, R192, R187, R192, R185 ;  /* 0x0c0000c0bbc07389 */ /* 0x00006200000e00b9 */
[----:B------:R-:W-:Y:S05]  /*3b10*/  RET.REL.NODEC R188 `(_ZN10layer_norm31ln_parallel_residual_fwd_kernelINS_13Kernel_traitsIf13__nv_bfloat16fS2_fjLj8192ELj1ELj1ELj8ELj16ENS_18Kernel_traits_baseILj8192EfS2_fS2_fjLj256EEEEELb0ELb0ELb1EEEvNS_9FwdParamsE) ;  /* 0xffffc4e0bc007950 */ /* 0x000fea0003c3ffff */
.L_x_10813:
        /* <DEDUP_REMOVED lines=14> */
.L_x_26493:


//--------------------- .text._ZN10layer_norm31ln_parallel_residual_fwd_kernelINS_13Kernel_traitsIf13__nv_bfloat16fS2_fjLj8192ELj1ELj1ELj8ELj16ENS_18Kernel_traits_baseILj8192EfS2_fS2_fjLj256EEEEELb0ELb1ELb0EEEvNS_9FwdParamsE --------------------------
	.section	.text._ZN10layer_norm31ln_parallel_residual_fwd_kernelINS_13Kernel_traitsIf13__nv_bfloat16fS2_fjLj8192ELj1ELj1ELj8ELj16ENS_18Kernel_traits_baseILj8192EfS2_fS2_fjLj256EEEEELb0ELb1ELb0EEEvNS_9FwdParamsE,"ax",@progbits
	.sectioninfo	@"SHI_REGISTERS=128"
	.align	128
        .global         _ZN10layer_norm31ln_parallel_residual_fwd_kernelINS_13Kernel_traitsIf13__nv_bfloat16fS2_fjLj8192ELj1ELj1ELj8ELj16ENS_18Kernel_traits_baseILj8192EfS2_fS2_fjLj256EEEEELb0ELb1ELb0EEEvNS_9FwdParamsE
        .type           _ZN10layer_norm31ln_parallel_residual_fwd_kernelINS_13Kernel_traitsIf13__nv_bfloat16fS2_fjLj8192ELj1ELj1ELj8ELj16ENS_18Kernel_traits_baseILj8192EfS2_fS2_fjLj256EEEEELb0ELb1ELb0EEEvNS_9FwdParamsE,@function
        .size           _ZN10layer_norm31ln_parallel_residual_fwd_kernelINS_13Kernel_traitsIf13__nv_bfloat16fS2_fjLj8192ELj1ELj1ELj8ELj16ENS_18Kernel_traits_baseILj8192EfS2_fS2_fjLj256EEEEELb0ELb1ELb0EEEvNS_9FwdParamsE,(.L_x_26494 - _ZN10layer_norm31ln_parallel_residual_fwd_kernelINS_13Kernel_traitsIf13__nv_bfloat16fS2_fjLj8192ELj1ELj1ELj8ELj16ENS_18Kernel_traits_baseILj8192EfS2_fS2_fjLj256EEEEELb0ELb1ELb0EEEvNS_9FwdParamsE)
        .other          _ZN10layer_norm31ln_parallel_residual_fwd_kernelINS_13Kernel_traitsIf13__nv_bfloat16fS2_fjLj8192ELj1ELj1ELj8ELj16ENS_18Kernel_traits_baseILj8192EfS2_fS2_fjLj256EEEEELb0ELb1ELb0EEEvNS_9FwdParamsE,@"STO_CUDA_ENTRY STV_DEFAULT"
_ZN10layer_norm31ln_parallel_residual_fwd_kernelINS_13Kernel_traitsIf13__nv_bfloat16fS2_fjLj8192ELj1ELj1ELj8ELj16ENS_18Kernel_traits_baseILj8192EfS2_fS2_fjLj256EEEEELb0ELb1ELb0EEEvNS_9FwdParamsE:
.text._ZN10layer_norm31ln_parallel_residual_fwd_kernelINS_13Kernel_traitsIf13__nv_bfloat16fS2_fjLj8192ELj1ELj1ELj8ELj16ENS_18Kernel_traits_baseILj8192EfS2_fS2_fjLj256EEEEELb0ELb1ELb0EEEvNS_9FwdParamsE:
        /* <DEDUP_REMOVED lines=30> */
.L_x_10815:
[----:B------:R-:W-:Y:S05]  /*01e0*/  BSYNC B0 ;  /* 0x0000000000007941 */ /* 0x000fea0003800000 */
.L_x_10814:
[----:B------:R-:W-:Y:S01]  /*01f0*/  BSSY B0, `(.L_x_10816) ;  /* 0x0000011000007945 */ /* 0x000fe20003800000 */
[----:B------:R-:W-:Y:S05]  /*0200*/  @!P3 BRA `(.L_x_10817) ;  /* 0x000000f00000b947 */ /* 0x000fea0003800000 */
[----:B------:R-:W-:Y:S01]  /*0210*/  ISETP.NE.U32.AND P0, PT, RZ, c[0x0][0x218], PT ;  /* 0x00008600ff007a0c */ /* 0x000fe20003f05070 */
[----:B------:R-:W-:Y:S01]  /*0220*/  CS2R R22, SRZ ;  /* 0x0000000000167805 */ /* 0x000fe2000001ff00 */
[----:B------:R-:W-:Y:S01]  /*0230*/  MOV R37, 0x20 ;  /* 0x0000002000257802 */ /* 0x000fe20000000f00 */
[----:B0-----:R-:W-:Y:S01]  /*0240*/  CS2R R20, SRZ ;  /* 0x0000000000147805 */ /* 0x001fe2000001ff00 */
        /* <DEDUP_REMOVED lines=11> */
.L_x_10817:
[----:B------:R-:W-:Y:S05]  /*0300*/  BSYNC B0 ;  /* 0x0000000000007941 */ /* 0x000fea0003800000 */
.L_x_10816:
[----:B------:R-:W-:Y:S01]  /*0310*/  BSSY B0, `(.L_x_10818) ;  /* 0x0000011000007945 */ /* 0x000fe20003800000 */
[----:B------:R-:W-:Y:S05]  /*0320*/  @!P2 BRA `(.L_x_10819) ;  /* 0x000000f00000a947 */ /* 0x000fea0003800000 */
[----:B------:R-:W-:Y:S01]  /*0330*/  ISETP.NE.U32.AND P0, PT, RZ, c[0x0][0x218], PT ;  /* 0x00008600ff007a0c */ /* 0x000fe20003f05070 */
[----:B------:R-:W-:Y:S01]  /*0340*/  HFMA2.MMA R53, -RZ, RZ, 0, 1.9073486328125e-06 ;  /* 0x00000020ff357435 */ /* 0x000fe200000001ff */
[----:B------:R-:W-:Y:S01]  /*0350*/  CS2R R38, SRZ ;  /* 0x0000000000267805 */ /* 0x000fe2000001ff00 */
[----:B0-----:R-:W-:Y:S01]  /*0360*/  CS2R R36, SRZ ;  /* 0x0000000000247805 */ /* 0x001fe2000001ff00 */
        /* <DEDUP_REMOVED lines=10> */
[----:B------:R-:W-:-:S03]  /*0410*/  IADD3 R56, R56, 0x100, RZ ;  /* 0x0000010038387810 */ /* 0x000fc60007ffe0ff */
.L_x_10819:
[----:B------:R-:W-:Y:S05]  /*0420*/  BSYNC B0 ;  /* 0x0000000000007941 */ /* 0x000fea0003800000 */
.L_x_10818:
[----:B------:R-:W-:Y:S01]  /*0430*/  BSSY B0, `(.L_x_10820) ;  /* 0x0000010000007945 */ /* 0x000fe20003800000 */
[----:B------:R-:W-:Y:S05]  /*0440*/  @!P1 BRA `(.L_x_10821) ;  /* 0x000000e000009947 */ /* 0x000fea0003800000 */
[----:B------:R-:W-:Y:S01]  /*0450*/  ISETP.NE.U32.AND P0, PT, RZ, c[0x0][0x218], PT ;  /* 0x00008600ff007a0c */ /* 0x000fe20003f05070 */
[----:B------:R-:W-:Y:S01]  /*0460*/  CS2R R54, SRZ ;  /* 0x0000000000367805 */ /* 0x000fe2000001ff00 */
[----:B0-----:R-:W-:Y:S01]  /*0470*/  MOV R3, 0x20 ;  /* 0x0000002000037802 */ /* 0x001fe20000000f00 */
[----:B------:R-:W-:Y:S01]  /*0480*/  CS2R R52, SRZ ;  /* 0x0000000000347805 */ /* 0x000fe2000001ff00 */
[----:B------:R-:W-:Y:S01]  /*0490*/  ISETP.NE.AND.EX P0, PT, RZ, c[0x0][0x21c], PT, P0 ;  /* 0x00008700ff007a0c */ /* 0x000fe20003f05300 */
[----:B------:R-:W-:-:S02]  /*04a0*/  CS2R R58, SRZ ;  /* 0x00000000003a7805 */ /* 0x000fc4000001ff00 */
[----:B------:R-:W-:-:S05]  /*04b0*/  IMAD.WIDE.U32 R2, R56, R3, c[0x0][0x1b0] ;  /* 0x00006c0038027625 */ /* 0x000fca00078e0003 */
[----:B------:R0:W5:Y:S04]  /*04c0*/  LDG.E.128 R60, [R2.64] ;  /* 0x00000004023c7981 */ /* 0x000168000c1e1d00 */
[----:B------:R0:W5:Y:S01]  /*04d0*/  LDG.E.128 R64, [R2.64+0x10] ;  /* 0x0000100402407981 */ /* 0x000162000c1e1d00 */
[----:B------:R-:W-:-:S04]  /*04e0*/  @P0 LEA R68, P5, R56, c[0x0][0x218], 0x5 ;  /* 0x0000860038440a11 */ /* 0x000fc800078a28ff */
[----:B------:R-:W-:Y:S02]  /*04f0*/  @P0 LEA.HI.X R69, R56, c[0x0][0x21c], RZ, 0x5, P5 ;  /* 0x0000870038450a11 */ /* 0x000fe400028f2cff */
[----:B------:R-:W-:-:S03]  /*0500*/  CS2R R56, SRZ ;  /* 0x0000000000387805 */ /* 0x000fc6000001ff00 */
[----:B------:R0:W5:Y:S04]  /*0510*/  @P0 LDG.E.128 R52, [R68.64] ;  /* 0x0000000444340981 */ /* 0x000168000c1e1d00 */
[----:B------:R0:W5:Y:S02]  /*0520*/  @P0 LDG.E.128 R56, [R68.64+0x10] ;  /* 0x0000100444380981 */ /* 0x000164000c1e1d00 */
.L_x_10821:
[----:B------:R-:W-:Y:S05]  /*0530*/  BSYNC B0 ;  /* 0x0000000000007941 */ /* 0x000fea0003800000 */
.L_x_10820:
[----:B------:R-:W1:Y:S02]  /*0540*/  S2UR UR6, SR_CTAID.X ;  /* 0x00000000000679c3 */ /* 0x000e640000002500 */
[----:B-1----:R-:W-:-:S04]  /*0550*/  LEA.HI R118, R0, UR6, RZ, 0x18 ;  /* 0x0000000600767c11 */ /* 0x002fc8000f8fc0ff */
[----:B------:R-:W-:-:S13]  /*0560*/  ISETP.GE.AND P0, PT, R118, c[0x0][0x164], PT ;  /* 0x0000590076007a0c */ /* 0x000fda0003f06270 */
[----:B------:R-:W-:Y:S05]  /*0570*/  @P0 EXIT ;  /* 0x000000000000094d */ /* 0x000fea0003800000 */
[----:B------:R-:W-:Y:S01]  /*0580*/  SHF.R.S32.HI R70, RZ, 0x3, R70 ;  /* 0x00000003ff467819 */ /* 0x000fe20000011446 */
[----:B------:R-:W-:Y:S01]  /*0590*/  ULDC.U8 UR6, c[0x0][0x1f0] ;  /* 0x00007c0000067ab9 */ /* 0x000fe20000000000 */
[----:B0-----:R-:W-:Y:S02]  /*05a0*/  LOP3.LUT R3, R0, 0xe0, RZ, 0xc0, !PT ;  /* 0x000000e000037812 */ /* 0x001fe400078ec0ff */
[----:B------:R-:W-:Y:S02]  /*05b0*/  LOP3.LUT R2, R70, 0xff, RZ, 0xc0, !PT ;  /* 0x000000ff46027812 */ /* 0x000fe400078ec0ff */
[----:B------:R-:W-:Y:S02]  /*05c0*/  SHF.R.U32.HI R70, RZ, 0x3, R70 ;  /* 0x00000003ff467819 */ /* 0x000fe40000011646 */
[----:B------:R-:W-:Y:S02]  /*05d0*/  IADD3 R3, R2, -R3, RZ ;  /* 0x8000000302037210 */ /* 0x000fe40007ffe0ff */
[----:B------:R-:W-:-:S02]  /*05e0*/  LOP3.LUT R70, R70, 0x1fffffe0, RZ, 0xc0, !PT ;  /* 0x1fffffe046467812 */ /* 0x000fc400078ec0ff */
[----:B------:R-:W-:-:S04]  /*05f0*/  IMNMX R3, RZ, R3, !PT ;  /* 0x00000003ff037217 */ /* 0x000fc80007800200 */
[----:B------:R-:W-:-:S04]  /*0600*/  IMNMX R3, R3, 0x20, PT ;  /* 0x0000002003037817 */ /* 0x000fc80003800200 */
[----:B------:R-:W-:-:S04]  /*0610*/  IADD3 R3, R3, R70, RZ ;  /* 0x0000004603037210 */ /* 0x000fc80007ffe0ff */
[----:B------:R-:W-:Y:S02]  /*0620*/  SHF.L.U32 R68, R3, 0x3, RZ ;  /* 0x0000000303447819 */ /* 0x000fe400000006ff */
[----:B------:R-:W-:-:S04]  /*0630*/  SHF.L.U32 R3, R0, 0x5, RZ ;  /* 0x0000000500037819 */ /* 0x000fc800000006ff */
[----:B------:R-:W0:Y:S01]  /*0640*/  I2F.U32 R68, R68 ;  /* 0x0000004400447306 */ /* 0x000e220000201000 */
[----:B------:R-:W-:-:S04]  /*0650*/  LOP3.LUT R3, R3, 0x3e0, RZ, 0xc0, !PT ;  /* 0x000003e003037812 */ /* 0x000fc800078ec0ff */
[----:B------:R-:W-:Y:S01]  /*0660*/  IADD3 R3, R2, -R3, RZ ;  /* 0x8000000302037210 */ /* 0x000fe20007ffe0ff */
[----:B------:R-:W-:-:S03]  /*0670*/  HFMA2.MMA R2, -RZ, RZ, 0, 5.9604644775390625e-08 ;  /* 0x00000001ff027435 */ /* 0x000fc600000001ff */
[----:B------:R-:W-:-:S04]  /*0680*/  IMNMX R3, RZ, R3, !PT ;  /* 0x00000003ff037217 */ /* 0x000fc80007800200 */
[----:B------:R-:W-:Y:S01]  /*0690*/  IMNMX R3, R3, 0x20, PT ;  /* 0x0000002003037817 */ /* 0x000fe20003800200 */
[----:B0-----:R0:W1:Y:S03]  /*06a0*/  MUFU.RCP R117, R68 ;  /* 0x0000004400757308 */ /* 0x0010660000001000 */
[----:B------:R-:W-:Y:S02]  /*06b0*/  IADD3 R116, R70, R3, RZ ;  /* 0x0000000346747210 */ /* 0x000fe40007ffe0ff */
[----:B------:R-:W-:Y:S02]  /*06c0*/  PRMT R3, R2, 0x7610, R3 ;  /* 0x0000761002037816 */ /* 0x000fe40000000003 */
[----:B------:R-:W-:Y:S02]  /*06d0*/  SHF.L.U32 R116, R116, 0x3, RZ ;  /* 0x0000000374747819 */ /* 0x000fe400000006ff */
.L_x_10905:
        /* <DEDUP_REMOVED lines=18> */
[----:B0-----:R0:W5:Y:S01]  /*0800*/  @P5 LDG.E.128 R68, [R82.64] ;  /* 0x0000000452445981 */ /* 0x001162000c1e1d00 */
        /* <DEDUP_REMOVED lines=10> */
.L_x_10824:
[----:B0----5:R-:W-:-:S05]  /*08b0*/  PRMT R81, RZ, 0x5410, R68 ;  /* 0x00005410ff517816 */ /* 0x021fca0000000044 */
[----:B------:R-:W-:-:S04]  /*08c0*/  FADD.FTZ R80, R81, R80 ;  /* 0x0000005051507221 */ /* 0x000fc80000010000 */
[----:B------:R-:W-:Y:S02]  /*08d0*/  @P0 FADD.FTZ R80, R72, R80 ;  /* 0x0000005048500221 */ /* 0x000fe40000010000 */
.L_x_10825:
[----:B------:R-:W-:Y:S01]  /*08e0*/  PRMT R81, RZ, 0x7610, R84 ;  /* 0x00007610ff517816 */ /* 0x000fe20000000054 */
[----:B------:R-:W-:Y:S05]  /*08f0*/  @P5 BRA `(.L_x_10826) ;  /* 0x0000003000005947 */ /* 0x000fea0003800000 */
[----:B------:R-:W-:Y:S05]  /*0900*/  @!P0 BRA `(.L_x_10827) ;  /* 0x0000005000008947 */ /* 0x000fea0003800000 */
[----:B-----5:R-:W-:Y:S01]  /*0910*/  FADD.FTZ R81, R73, R81 ;  /* 0x0000005149517221 */ /* 0x020fe20000010000 */
[----:B------:R-:W-:Y:S05]  /*0920*/  BRA `(.L_x_10827) ;  /* 0x0000003000007947 */ /* 0x000fea0003800000 */
.L_x_10826:
[----:B-----5:R-:W-:-:S05]  /*0930*/  PRMT R82, RZ, 0x7610, R68 ;  /* 0x00007610ff527816 */ /* 0x020fca0000000044 */
[----:B------:R-:W-:-:S04]  /*0940*/  FADD.FTZ R81, R82, R81 ;  /* 0x0000005152517221 */ /* 0x000fc80000010000 */
[----:B------:R-:W-:Y:S02]  /*0950*/  @P0 FADD.FTZ R81, R73, R81 ;  /* 0x0000005149510221 */ /* 0x000fe40000010000 */
.L_x_10827:
[----:B------:R-:W-:Y:S01]  /*0960*/  PRMT R82, RZ, 0x5410, R85 ;  /* 0x00005410ff527816 */ /* 0x000fe20000000055 */
[----:B------:R-:W-:Y:S05]  /*0970*/  @P5 BRA `(.L_x_10828) ;  /* 0x0000003000005947 */ /* 0x000fea0003800000 */
[----:B------:R-:W-:Y:S05]  /*0980*/  @!P0 BRA `(.L_x_10829) ;  /* 0x0000005000008947 */ /* 0x000fea0003800000 */
[----:B-----5:R-:W-:Y:S01]  /*0990*/  FADD.FTZ R82, R74, R82 ;  /* 0x000000524a527221 */ /* 0x020fe20000010000 */
[----:B------:R-:W-:Y:S05]  /*09a0*/  BRA `(.L_x_10829) ;  /* 0x0000003000007947 */ /* 0x000fea0003800000 */
.L_x_10828:
[----:B-----5:R-:W-:-:S05]  /*09b0*/  PRMT R83, RZ, 0x5410, R69 ;  /* 0x00005410ff537816 */ /* 0x020fca0000000045 */
[----:B------:R-:W-:-:S04]  /*09c0*/  FADD.FTZ R82, R83, R82 ;  /* 0x0000005253527221 */ /* 0x000fc80000010000 */
[----:B------:R-:W-:Y:S02]  /*09d0*/  @P0 FADD.FTZ R82, R74, R82 ;  /* 0x000000524a520221 */ /* 0x000fe40000010000 */
.L_x_10829:
[----:B------:R-:W-:Y:S01]  /*09e0*/  PRMT R83, RZ, 0x7610, R85 ;  /* 0x00007610ff537816 */ /* 0x000fe20000000055 */
[----:B------:R-:W-:Y:S05]  /*09f0*/  @P5 BRA `(.L_x_10830) ;  /* 0x0000003000005947 */ /* 0x000fea0003800000 */
[----:B------:R-:W-:Y:S05]  /*0a00*/  @!P0 BRA `(.L_x_10831) ;  /* 0x0000005000008947 */ /* 0x000fea0003800000 */
[----:B-----5:R-:W-:Y:S01]  /*0a10*/  FADD.FTZ R83, R75, R83 ;  /* 0x000000534b537221 */ /* 0x020fe20000010000 */
[----:B------:R-:W-:Y:S05]  /*0a20*/  BRA `(.L_x_10831) ;  /* 0x0000003000007947 */ /* 0x000fea0003800000 */
.L_x_10830:
[----:B-----5:R-:W-:-:S05]  /*0a30*/  PRMT R84, RZ, 0x7610, R69 ;  /* 0x00007610ff547816 */ /* 0x020fca0000000045 */
[----:B------:R-:W-:-:S04]  /*0a40*/  FADD.FTZ R83, R84, R83 ;  /* 0x0000005354537221 */ /* 0x000fc80000010000 */
[----:B------:R-:W-:Y:S02]  /*0a50*/  @P0 FADD.FTZ R83, R75, R83 ;  /* 0x000000534b530221 */ /* 0x000fe40000010000 */
.L_x_10831:
[----:B------:R-:W-:Y:S01]  /*0a60*/  PRMT R84, RZ, 0x5410, R86 ;  /* 0x00005410ff547816 */ /* 0x000fe20000000056 */
[----:B------:R-:W-:Y:S05]  /*0a70*/  @P5 BRA `(.L_x_10832) ;  /* 0x0000003000005947 */ /* 0x000fea0003800000 */
[----:B------:R-:W-:Y:S05]  /*0a80*/  @!P0 BRA `(.L_x_10833) ;  /* 0x0000005000008947 */ /* 0x000fea0003800000 */
[----:B-----5:R-:W-:Y:S01]  /*0a90*/  FADD.FTZ R84, R76, R84 ;  /* 0x000000544c547221 */ /* 0x020fe20000010000 */
[----:B------:R-:W-:Y:S05]  /*0aa0*/  BRA `(.L_x_10833) ;  /* 0x0000003000007947 */ /* 0x000fea0003800000 */
.L_x_10832:
[----:B-----5:R-:W-:-:S05]  /*0ab0*/  PRMT R85, RZ, 0x5410, R70 ;  /* 0x00005410ff557816 */ /* 0x020fca0000000046 */
[----:B------:R-:W-:-:S04]  /*0ac0*/  FADD.FTZ R84, R85, R84 ;  /* 0x0000005455547221 */ /* 0x000fc80000010000 */
[----:B------:R-:W-:Y:S02]  /*0ad0*/  @P0 FADD.FTZ R84, R76, R84 ;  /* 0x000000544c540221 */ /* 0x000fe40000010000 */
.L_x_10833:
[----:B------:R-:W-:Y:S01]  /*0ae0*/  PRMT R85, RZ, 0x7610, R86 ;  /* 0x00007610ff557816 */ /* 0x000fe20000000056 */
[----:B------:R-:W-:Y:S05]  /*0af0*/  @P5 BRA `(.L_x_10834) ;  /* 0x0000003000005947 */ /* 0x000fea0003800000 */
[----:B------:R-:W-:Y:S05]  /*0b00*/  @!P0 BRA `(.L_x_10835) ;  /* 0x0000005000008947 */ /* 0x000fea0003800000 */
[----:B-----5:R-:W-:Y:S01]  /*0b10*/  FADD.FTZ R85, R77, R85 ;  /* 0x000000554d557221 */ /* 0x020fe20000010000 */
[----:B------:R-:W-:Y:S05]  /*0b20*/  BRA `(.L_x_10835) ;  /* 0x0000003000007947 */ /* 0x000fea0003800000 */
.L_x_10834:
[----:B-----5:R-:W-:-:S05]  /*0b30*/  PRMT R86, RZ, 0x7610, R70 ;  /* 0x00007610ff567816 */ /* 0x020fca0000000046 */
[----:B------:R-:W-:-:S04]  /*0b40*/  FADD.FTZ R85, R86, R85 ;  /* 0x0000005556557221 */ /* 0x000fc80000010000 */
[----:B------:R-:W-:Y:S02]  /*0b50*/  @P0 FADD.FTZ R85, R77, R85 ;  /* 0x000000554d550221 */ /* 0x000fe40000010000 */
.L_x_10835:
[----:B------:R-:W-:Y:S01]  /*0b60*/  PRMT R86, RZ, 0x5410, R87 ;  /* 0x00005410ff567816 */ /* 0x000fe20000000057 */
[----:B------:R-:W-:Y:S05]  /*0b70*/  @P5 BRA `(.L_x_10836) ;  /* 0x0000003000005947 */ /* 0x000fea0003800000 */
[----:B------:R-:W-:Y:S05]  /*0b80*/  @!P0 BRA `(.L_x_10837) ;  /* 0x0000005000008947 */ /* 0x000fea0003800000 */
[----:B-----5:R-:W-:Y:S01]  /*0b90*/  FADD.FTZ R86, R78, R86 ;  /* 0x000000564e567221 */ /* 0x020fe20000010000 */
[----:B------:R-:W-:Y:S05]  /*0ba0*/  BRA `(.L_x_10837) ;  /* 0x0000003000007947 */ /* 0x000fea0003800000 */
.L_x_10836:
[----:B-----5:R-:W-:-:S05]  /*0bb0*/  PRMT R113, RZ, 0x5410, R71 ;  /* 0x00005410ff717816 */ /* 0x020fca0000000047 */
[----:B------:R-:W-:-:S04]  /*0bc0*/  FADD.FTZ R86, R113, R86 ;  /* 0x0000005671567221 */ /* 0x000fc80000010000 */
[----:B------:R-:W-:Y:S02]  /*0bd0*/  @P0 FADD.FTZ R86, R78, R86 ;  /* 0x000000564e560221 */ /* 0x000fe40000010000 */
.L_x_10837:
[----:B------:R-:W-:Y:S01]  /*0be0*/  PRMT R87, RZ, 0x7610, R87 ;  /* 0x00007610ff577816 */ /* 0x000fe20000000057 */
[----:B------:R-:W-:Y:S05]  /*0bf0*/  @P5 BRA `(.L_x_10838) ;  /* 0x0000003000005947 */ /* 0x000fea0003800000 */
[----:B------:R-:W-:Y:S05]  /*0c00*/  @!P0 BRA `(.L_x_10839) ;  /* 0x0000005000008947 */ /* 0x000fea0003800000 */
[----:B-----5:R-:W-:Y:S01]  /*0c10*/  FADD.FTZ R87, R79, R87 ;  /* 0x000000574f577221 */ /* 0x020fe20000010000 */
[----:B------:R-:W-:Y:S05]  /*0c20*/  BRA `(.L_x_10839) ;  /* 0x0000003000007947 */ /* 0x000fea0003800000 */
.L_x_10838:
[----:B-----5:R-:W-:-:S05]  /*0c30*/  PRMT R112, RZ, 0x7610, R71 ;  /* 0x00007610ff707816 */ /* 0x020fca0000000047 */
[----:B------:R-:W-:-:S04]  /*0c40*/  FADD.FTZ R87, R112, R87 ;  /* 0x0000005770577221 */ /* 0x000fc80000010000 */
[----:B------:R-:W-:Y:S02]  /*0c50*/  @P0 FADD.FTZ R87, R79, R87 ;  /* 0x000000574f570221 */ /* 0x000fe40000010000 */
.L_x_10839:
[C---:B------:R-:W-:Y:S02]  /*0c60*/  LEA R114, P0, R2.reuse, c[0x0][0x188], 0x5 ;  /* 0x0000620002727a11 */ /* 0x040fe400078028ff */
[C---:B------:R-:W-:Y:S02]  /*0c70*/  IADD3 R112, R2.reuse, 0x100, RZ ;  /* 0x0000010002707810 */ /* 0x040fe40007ffe0ff */
[----:B------:R-:W-:-:S05]  /*0c80*/  LEA.HI.X R115, R2, c[0x0][0x18c], RZ, 0x5, P0 ;  /* 0x0000630002737a11 */ /* 0x000fca00000f2cff */
[----:B------:R0:W-:Y:S04]  /*0c90*/  STG.E.128 [R114.64], R80 ;  /* 0x0000005072007986 */ /* 0x0001e8000c101d04 */
[----:B------:R0:W-:Y:S02]  /*0ca0*/  STG.E.128 [R114.64+0x10], R84 ;  /* 0x0000105472007986 */ /* 0x0001e4000c101d04 */
.L_x_10823:
[----:B------:R-:W-:Y:S05]  /*0cb0*/  BSYNC B0 ;  /* 0x0000000000007941 */ /* 0x000fea0003800000 */
.L_x_10822:
        /* <DEDUP_REMOVED lines=12> */
[----:B0----5:R0:W5:Y:S01]  /*0d80*/  @P5 LDG.E.128 R68, [R90.64] ;  /* 0x000000045a445981 */ /* 0x021162000c1e1d00 */
        /* <DEDUP_REMOVED lines=10> */
.L_x_10842:
[----:B0----5:R-:W-:-:S05]  /*0e30*/  PRMT R89, RZ, 0x5410, R68 ;  /* 0x00005410ff597816 */ /* 0x021fca0000000044 */
[----:B------:R-:W-:-:S04]  /*0e40*/  FADD.FTZ R88, R89, R88 ;  /* 0x0000005859587221 */ /* 0x000fc80000010000 */
[----:B------:R-:W-:Y:S02]  /*0e50*/  @P0 FADD.FTZ R88, R72, R88 ;  /* 0x0000005848580221 */ /* 0x000fe40000010000 */
.L_x_10843:
[----:B------:R-:W-:Y:S01]  /*0e60*/  PRMT R89, RZ, 0x7610, R92 ;  /* 0x00007610ff597816 */ /* 0x000fe2000000005c */
[----:B------:R-:W-:Y:S05]  /*0e70*/  @P5 BRA `(.L_x_10844) ;  /* 0x0000003000005947 */ /* 0x000fea0003800000 */
[----:B------:R-:W-:Y:S05]  /*0e80*/  @!P0 BRA `(.L_x_10845) ;  /* 0x0000005000008947 */ /* 0x000fea0003800000 */
[----:B-----5:R-:W-:Y:S01]  /*0e90*/  FADD.FTZ R89, R73, R89 ;  /* 0x0000005949597221 */ /* 0x020fe20000010000 */
[----:B------:R-:W-:Y:S05]  /*0ea0*/  BRA `(.L_x_10845) ;  /* 0x0000003000007947 */ /* 0x000fea0003800000 */
.L_x_10844:
[----:B-----5:R-:W-:-:S05]  /*0eb0*/  PRMT R90, RZ, 0x7610, R68 ;  /* 0x00007610ff5a7816 */ /* 0x020fca0000000044 */
[----:B------:R-:W-:-:S04]  /*0ec0*/  FADD.FTZ R89, R90, R89 ;  /* 0x000000595a597221 */ /* 0x000fc80000010000 */
[----:B------:R-:W-:Y:S02]  /*0ed0*/  @P0 FADD.FTZ R89, R73, R89 ;  /* 0x0000005949590221 */ /* 0x000fe40000010000 */
.L_x_10845:
[----:B------:R-:W-:Y:S01]  /*0ee0*/  PRMT R90, RZ, 0x5410, R93 ;  /* 0x00005410ff5a7816 */ /* 0x000fe2000000005d */
[----:B------:R-:W-:Y:S05]  /*0ef0*/  @P5 BRA `(.L_x_10846) ;  /* 0x0000003000005947 */ /* 0x000fea0003800000 */
[----:B------:R-:W-:Y:S05]  /*0f00*/  @!P0 BRA `(.L_x_10847) ;  /* 0x0000005000008947 */ /* 0x000fea0003800000 */
[----:B-----5:R-:W-:Y:S01]  /*0f10*/  FADD.FTZ R90, R74, R90 ;  /* 0x0000005a4a5a7221 */ /* 0x020fe20000010000 */
[----:B------:R-:W-:Y:S05]  /*0f20*/  BRA `(.L_x_10847) ;  /* 0x0000003000007947 */ /* 0x000fea0003800000 */
.L_x_10846:
[----:B-----5:R-:W-:-:S05]  /*0f30*/  PRMT R91, RZ, 0x5410, R69 ;  /* 0x00005410ff5b7816 */ /* 0x020fca0000000045 */
[----:B------:R-:W-:-:S04]  /*0f40*/  FADD.FTZ R90, R91, R90 ;  /* 0x0000005a5b5a7221 */ /* 0x000fc80000010000 */
[----:B------:R-:W-:Y:S02]  /*0f50*/  @P0 FADD.FTZ R90, R74, R90 ;  /* 0x0000005a4a5a0221 */ /* 0x000fe40000010000 */
.L_x_10847:
[----:B------:R-:W-:Y:S01]  /*0f60*/  PRMT R91, RZ, 0x7610, R93 ;  /* 0x00007610ff5b7816 */ /* 0x000fe2000000005d */
[----:B------:R-:W-:Y:S05]  /*0f70*/  @P5 BRA `(.L_x_10848) ;  /* 0x0000003000005947 */ /* 0x000fea0003800000 */
[----:B------:R-:W-:Y:S05]  /*0f80*/  @!P0 BRA `(.L_x_10849) ;  /* 0x0000005000008947 */ /* 0x000fea0003800000 */
[----:B-----5:R-:W-:Y:S01]  /*0f90*/  FADD.FTZ R91, R75, R91 ;  /* 0x0000005b4b5b7221 */ /* 0x020fe20000010000 */
[----:B------:R-:W-:Y:S05]  /*0fa0*/  BRA `(.L_x_10849) ;  /* 0x0000003000007947 */ /* 0x000fea0003800000 */
.L_x_10848:
[----:B-----5:R-:W-:-:S05]  /*0fb0*/  PRMT R92, RZ, 0x7610, R69 ;  /* 0x00007610ff5c7816 */ /* 0x020fca0000000045 */
[----:B------:R-:W-:-:S04]  /*0fc0*/  FADD.FTZ R91, R92, R91 ;  /* 0x0000005b5c5b7221 */ /* 0x000fc80000010000 */
[----:B------:R-:W-:Y:S02]  /*0fd0*/  @P0 FADD.FTZ R91, R75, R91 ;  /* 0x0000005b4b5b0221 */ /* 0x000fe40000010000 */
.L_x_10849:
[----:B------:R-:W-:Y:S01]  /*0fe0*/  PRMT R92, RZ, 0x5410, R94 ;  /* 0x00005410ff5c7816 */ /* 0x000fe2000000005e */
[----:B------:R-:W-:Y:S05]  /*0ff0*/  @P5 BRA `(.L_x_10850) ;  /* 0x0000003000005947 */ /* 0x000fea0003800000 */
[----:B------:R-:W-:Y:S05]  /*1000*/  @!P0 BRA `(.L_x_10851) ;  /* 0x0000005000008947 */ /* 0x000fea0003800000 */
[----:B-----5:R-:W-:Y:S01]  /*1010*/  FADD.FTZ R92, R76, R92 ;  /* 0x0000005c4c5c7221 */ /* 0x020fe20000010000 */
[----:B------:R-:W-:Y:S05]  /*1020*/  BRA `(.L_x_10851) ;  /* 0x0000003000007947 */ /* 0x000fea0003800000 */
.L_x_10850:
[----:B-----5:R-:W-:-:S05]  /*1030*/  PRMT R93, RZ, 0x5410, R70 ;  /* 0x00005410ff5d7816 */ /* 0x020fca0000000046 */
[----:B------:R-:W-:-:S04]  /*1040*/  FADD.FTZ R92, R93, R92 ;  /* 0x0000005c5d5c7221 */ /* 0x000fc80000010000 */
[----:B------:R-:W-:Y:S02]  /*1050*/  @P0 FADD.FTZ R92, R76, R92 ;  /* 0x0000005c4c5c0221 */ /* 0x000fe40000010000 */
.L_x_10851:
[----:B------:R-:W-:Y:S01]  /*1060*/  PRMT R93, RZ, 0x7610, R94 ;  /* 0x00007610ff5d7816 */ /* 0x000fe2000000005e */
[----:B------:R-:W-:Y:S05]  /*1070*/  @P5 BRA `(.L_x_10852) ;  /* 0x0000003000005947 */ /* 0x000fea0003800000 */
[----:B------:R-:W-:Y:S05]  /*1080*/  @!P0 BRA `(.L_x_10853) ;  /* 0x0000005000008947 */ /* 0x000fea0003800000 */
[----:B-----5:R-:W-:Y:S01]  /*1090*/  FADD.FTZ R93, R77, R93 ;  /* 0x0000005d4d5d7221 */ /* 0x020fe20000010000 */
[----:B------:R-:W-:Y:S05]  /*10a0*/  BRA `(.L_x_10853) ;  /* 0x0000003000007947 */ /* 0x000fea0003800000 */
.L_x_10852:
[----:B-----5:R-:W-:-:S05]  /*10b0*/  PRMT R94, RZ, 0x7610, R70 ;  /* 0x00007610ff5e7816 */ /* 0x020fca0000000046 */
[----:B------:R-:W-:-:S04]  /*10c0*/  FADD.FTZ R93, R94, R93 ;  /* 0x0000005d5e5d7221 */ /* 0x000fc80000010000 */
[----:B------:R-:W-:Y:S02]  /*10d0*/  @P0 FADD.FTZ R93, R77, R93 ;  /* 0x0000005d4d5d0221 */ /* 0x000fe40000010000 */
.L_x_10853:
[----:B------:R-:W-:Y:S01]  /*10e0*/  PRMT R94, RZ, 0x5410, R95 ;  /* 0x00005410ff5e7816 */ /* 0x000fe2000000005f */
[----:B------:R-:W-:Y:S05]  /*10f0*/  @P5 BRA `(.L_x_10854) ;  /* 0x0000003000005947 */ /* 0x000fea0003800000 */
[----:B------:R-:W-:Y:S05]  /*1100*/  @!P0 BRA `(.L_x_10855) ;  /* 0x0000005000008947 */ /* 0x000fea0003800000 */
[----:B-----5:R-:W-:Y:S01]  /*1110*/  FADD.FTZ R94, R78, R94 ;  /* 0x0000005e4e5e7221 */ /* 0x020fe20000010000 */
[----:B------:R-:W-:Y:S05]  /*1120*/  BRA `(.L_x_10855) ;  /* 0x0000003000007947 */ /* 0x000fea0003800000 */
.L_x_10854:
[----:B-----5:R-:W-:-:S05]  /*1130*/  PRMT R113, RZ, 0x5410, R71 ;  /* 0x00005410ff717816 */ /* 0x020fca0000000047 */
[----:B------:R-:W-:-:S04]  /*1140*/  FADD.FTZ R94, R113, R94 ;  /* 0x0000005e715e7221 */ /* 0x000fc80000010000 */
[----:B------:R-:W-:Y:S02]  /*1150*/  @P0 FADD.FTZ R94, R78, R94 ;  /* 0x0000005e4e5e0221 */ /* 0x000fe40000010000 */
.L_x_10855:
[----:B------:R-:W-:Y:S01]  /*1160*/  PRMT R95, RZ, 0x7610, R95 ;  /* 0x00007610ff5f7816 */ /* 0x000fe2000000005f */
[----:B------:R-:W-:Y:S05]  /*1170*/  @P5 BRA `(.L_x_10856) ;  /* 0x0000003000005947 */ /* 0x000fea0003800000 */
[----:B------:R-:W-:Y:S05]  /*1180*/  @!P0 BRA `(.L_x_10857) ;  /* 0x0000005000008947 */ /* 0x000fea0003800000 */
[----:B-----5:R-:W-:Y:S01]  /*1190*/  FADD.FTZ R95, R79, R95 ;  /* 0x0000005f4f5f7221 */ /* 0x020fe20000010000 */
[----:B------:R-:W-:Y:S05]  /*11a0*/  BRA `(.L_x_10857) ;  /* 0x0000003000007947 */ /* 0x000fea0003800000 */
.L_x_10856:
[----:B-----5:R-:W-:-:S05]  /*11b0*/  PRMT R114, RZ, 0x7610, R71 ;  /* 0x00007610ff727816 */ /* 0x020fca0000000047 */
[----:B------:R-:W-:-:S04]  /*11c0*/  FADD.FTZ R95, R114, R95 ;  /* 0x0000005f725f7221 */ /* 0x000fc80000010000 */
[----:B------:R-:W-:Y:S02]  /*11d0*/  @P0 FADD.FTZ R95, R79, R95 ;  /* 0x0000005f4f5f0221 */ /* 0x000fe40000010000 */
.L_x_10857:
[----:B------:R-:W-:-:S04]  /*11e0*/  LEA R114, P0, R112, c[0x0][0x188], 0x5 ;  /* 0x0000620070727a11 */ /* 0x000fc800078028ff */
[C---:B------:R-:W-:Y:S02]  /*11f0*/  LEA.HI.X R115, R112.reuse, c[0x0][0x18c], RZ, 0x5, P0 ;  /* 0x0000630070737a11 */ /* 0x040fe400000f2cff */
[----:B------:R-:W-:-:S03]  /*1200*/  IADD3 R112, R112, 0x100, RZ ;  /* 0x0000010070707810 */ /* 0x000fc60007ffe0ff */
[----:B------:R0:W-:Y:S04]  /*1210*/  STG.E.128 [R114.64], R88 ;  /* 0x0000005872007986 */ /* 0x0001e8000c101d04 */
[----:B------:R0:W-:Y:S02]  /*1220*/  STG.E.128 [R114.64+0x10], R92 ;  /* 0x0000105c72007986 */ /* 0x0001e4000c101d04 */
.L_x_10841:
[----:B------:R-:W-:Y:S05]  /*1230*/  BSYNC B0 ;  /* 0x0000000000007941 */ /* 0x000fea0003800000 */
.L_x_10840:
        /* <DEDUP_REMOVED lines=23> */
.L_x_10860:
[----:B0----5:R-:W-:-:S05]  /*13b0*/  PRMT R97, RZ, 0x5410, R68 ;  /* 0x00005410ff617816 */ /* 0x021fca0000000044 */
[----:B------:R-:W-:-:S04]  /*13c0*/  FADD.FTZ R96, R97, R96 ;  /* 0x0000006061607221 */ /* 0x000fc80000010000 */
[----:B------:R-:W-:Y:S02]  /*13d0*/  @P0 FADD.FTZ R96, R72, R96 ;  /* 0x0000006048600221 */ /* 0x000fe40000010000 */
.L_x_10861:
[----:B------:R-:W-:Y:S01]  /*13e0*/  PRMT R97, RZ, 0x7610, R100 ;  /* 0x00007610ff617816 */ /* 0x000fe20000000064 */
[----:B------:R-:W-:Y:S05]  /*13f0*/  @P5 BRA `(.L_x_10862) ;  /* 0x0000003000005947 */ /* 0x000fea0003800000 */
[----:B------:R-:W-:Y:S05]  /*1400*/  @!P0 BRA `(.L_x_10863) ;  /* 0x0000005000008947 */ /* 0x000fea0003800000 */
[----:B-----5:R-:W-:Y:S01]  /*1410*/  FADD.FTZ R97, R73, R97 ;  /* 0x0000006149617221 */ /* 0x020fe20000010000 */
[----:B------:R-:W-:Y:S05]  /*1420*/  BRA `(.L_x_10863) ;  /* 0x0000003000007947 */ /* 0x000fea0003800000 */
.L_x_10862:
[----:B-----5:R-:W-:-:S05]  /*1430*/  PRMT R98, RZ, 0x7610, R68 ;  /* 0x00007610ff627816 */ /* 0x020fca0000000044 */
[----:B------:R-:W-:-:S04]  /*1440*/  FADD.FTZ R97, R98, R97 ;  /* 0x0000006162617221 */ /* 0x000fc80000010000 */
[----:B------:R-:W-:Y:S02]  /*1450*/  @P0 FADD.FTZ R97, R73, R97 ;  /* 0x0000006149610221 */ /* 0x000fe40000010000 */
.L_x_10863:
[----:B------:R-:W-:Y:S01]  /*1460*/  PRMT R98, RZ, 0x5410, R101 ;  /* 0x00005410ff627816 */ /* 0x000fe20000000065 */
[----:B------:R-:W-:Y:S05]  /*1470*/  @P5 BRA `(.L_x_10864) ;  /* 0x0000003000005947 */ /* 0x000fea0003800000 */
[----:B------:R-:W-:Y:S05]  /*1480*/  @!P0 BRA `(.L_x_10865) ;  /* 0x0000005000008947 */ /* 0x000fea0003800000 */
[----:B-----5:R-:W-:Y:S01]  /*1490*/  FADD.FTZ R98, R74, R98 ;  /* 0x000000624a627221 */ /* 0x020fe20000010000 */
[----:B------:R-:W-:Y:S05]  /*14a0*/  BRA `(.L_x_10865) ;  /* 0x0000003000007947 */ /* 0x000fea0003800000 */
.L_x_10864:
[----:B-----5:R-:W-:-:S05]  /*14b0*/  PRMT R99, RZ, 0x5410, R69 ;  /* 0x00005410ff637816 */ /* 0x020fca0000000045 */
[----:B------:R-:W-:-:S04]  /*14c0*/  FADD.FTZ R98, R99, R98 ;  /* 0x0000006263627221 */ /* 0x000fc80000010000 */
[----:B------:R-:W-:Y:S02]  /*14d0*/  @P0 FADD.FTZ R98, R74, R98 ;  /* 0x000000624a620221 */ /* 0x000fe40000010000 */
.L_x_10865:
[----:B------:R-:W-:Y:S01]  /*14e0*/  PRMT R99, RZ, 0x7610, R101 ;  /* 0x00007610ff637816 */ /* 0x000fe20000000065 */
[----:B------:R-:W-:Y:S05]  /*14f0*/  @P5 BRA `(.L_x_10866) ;  /* 0x0000003000005947 */ /* 0x000fea0003800000 */
[----:B------:R-:W-:Y:S05]  /*1500*/  @!P0 BRA `(.L_x_10867) ;  /* 0x0000005000008947 */ /* 0x000fea0003800000 */
[----:B-----5:R-:W-:Y:S01]  /*1510*/  FADD.FTZ R99, R75, R99 ;  /* 0x000000634b637221 */ /* 0x020fe20000010000 */
[----:B------:R-:W-:Y:S05]  /*1520*/  BRA `(.L_x_10867) ;  /* 0x0000003000007947 */ /* 0x000fea0003800000 */
.L_x_10866:
[----:B-----5:R-:W-:-:S05]  /*1530*/  PRMT R100, RZ, 0x7610, R69 ;  /* 0x00007610ff647816 */ /* 0x020fca0000000045 */
[----:B------:R-:W-:-:S04]  /*1540*/  FADD.FTZ R99, R100, R99 ;  /* 0x0000006364637221 */ /* 0x000fc80000010000 */
[----:B------:R-:W-:Y:S02]  /*1550*/  @P0 FADD.FTZ R99, R75, R99 ;  /* 0x000000634b630221 */ /* 0x000fe40000010000 */
.L_x_10867:
[----:B------:R-:W-:Y:S01]  /*1560*/  PRMT R100, RZ, 0x5410, R102 ;  /* 0x00005410ff647816 */ /* 0x000fe20000000066 */
[----:B------:R-:W-:Y:S05]  /*1570*/  @P5 BRA `(.L_x_10868) ;  /* 0x0000003000005947 */ /* 0x000fea0003800000 */
[----:B------:R-:W-:Y:S05]  /*1580*/  @!P0 BRA `(.L_x_10869) ;  /* 0x0000005000008947 */ /* 0x000fea0003800000 */
[----:B-----5:R-:W-:Y:S01]  /*1590*/  FADD.FTZ R100, R76, R100 ;  /* 0x000000644c647221 */ /* 0x020fe20000010000 */
[----:B------:R-:W-:Y:S05]  /*15a0*/  BRA `(.L_x_10869) ;  /* 0x0000003000007947 */ /* 0x000fea0003800000 */
.L_x_10868:
[----:B-----5:R-:W-:-:S05]  /*15b0*/  PRMT R101, RZ, 0x5410, R70 ;  /* 0x00005410ff657816 */ /* 0x020fca0000000046 */
[----:B------:R-:W-:-:S04]  /*15c0*/  FADD.FTZ R100, R101, R100 ;  /* 0x0000006465647221 */ /* 0x000fc80000010000 */
[----:B------:R-:W-:Y:S02]  /*15d0*/  @P0 FADD.FTZ R100, R76, R100 ;  /* 0x000000644c640221 */ /* 0x000fe40000010000 */
.L_x_10869:
[----:B------:R-:W-:Y:S01]  /*15e0*/  PRMT R101, RZ, 0x7610, R102 ;  /* 0x00007610ff657816 */ /* 0x000fe20000000066 */
[----:B------:R-:W-:Y:S05]  /*15f0*/  @P5 BRA `(.L_x_10870) ;  /* 0x0000003000005947 */ /* 0x000fea0003800000 */
[----:B------:R-:W-:Y:S05]  /*1600*/  @!P0 BRA `(.L_x_10871) ;  /* 0x0000005000008947 */ /* 0x000fea0003800000 */
[----:B-----5:R-:W-:Y:S01]  /*1610*/  FADD.FTZ R101, R77, R101 ;  /* 0x000000654d657221 */ /* 0x020fe20000010000 */
[----:B------:R-:W-:Y:S05]  /*1620*/  BRA `(.L_x_10871) ;  /* 0x0000003000007947 */ /* 0x000fea0003800000 */
.L_x_10870:
[----:B-----5:R-:W-:-:S05]  /*1630*/  PRMT R102, RZ, 0x7610, R70 ;  /* 0x00007610ff667816 */ /* 0x020fca0000000046 */
[----:B------:R-:W-:-:S04]  /*1640*/  FADD.FTZ R101, R102, R101 ;  /* 0x0000006566657221 */ /* 0x000fc80000010000 */
[----:B------:R-:W-:Y:S02]  /*1650*/  @P0 FADD.FTZ R101, R77, R101 ;  /* 0x000000654d650221 */ /* 0x000fe40000010000 */
.L_x_10871:
[----:B------:R-:W-:Y:S01]  /*1660*/  PRMT R102, RZ, 0x5410, R103 ;  /* 0x00005410ff667816 */ /* 0x000fe20000000067 */
[----:B------:R-:W-:Y:S05]  /*1670*/  @P5 BRA `(.L_x_10872) ;  /* 0x0000003000005947 */ /* 0x000fea0003800000 */
[----:B------:R-:W-:Y:S05]  /*1680*/  @!P0 BRA `(.L_x_10873) ;  /* 0x0000005000008947 */ /* 0x000fea0003800000 */
[----:B-----5:R-:W-:Y:S01]  /*1690*/  FADD.FTZ R102, R78, R102 ;  /* 0x000000664e667221 */ /* 0x020fe20000010000 */
[----:B------:R-:W-:Y:S05]  /*16a0*/  BRA `(.L_x_10873) ;  /* 0x0000003000007947 */ /* 0x000fea0003800000 */
.L_x_10872:
[----:B-----5:R-:W-:-:S05]  /*16b0*/  PRMT R113, RZ, 0x5410, R71 ;  /* 0x00005410ff717816 */ /* 0x020fca0000000047 */
[----:B------:R-:W-:-:S04]  /*16c0*/  FADD.FTZ R102, R113, R102 ;  /* 0x0000006671667221 */ /* 0x000fc80000010000 */
[----:B------:R-:W-:Y:S02]  /*16d0*/  @P0 FADD.FTZ R102, R78, R102 ;  /* 0x000000664e660221 */ /* 0x000fe40000010000 */
.L_x_10873:
[----:B------:R-:W-:Y:S01]  /*16e0*/  PRMT R103, RZ, 0x7610, R103 ;  /* 0x00007610ff677816 */ /* 0x000fe20000000067 */
[----:B------:R-:W-:Y:S05]  /*16f0*/  @P5 BRA `(.L_x_10874) ;  /* 0x0000003000005947 */ /* 0x000fea0003800000 */
[----:B------:R-:W-:Y:S05]  /*1700*/  @!P0 BRA `(.L_x_10875) ;  /* 0x0000005000008947 */ /* 0x000fea0003800000 */
[----:B-----5:R-:W-:Y:S01]  /*1710*/  FADD.FTZ R103, R79, R103 ;  /* 0x000000674f677221 */ /* 0x020fe20000010000 */
[----:B------:R-:W-:Y:S05]  /*1720*/  BRA `(.L_x_10875) ;  /* 0x0000003000007947 */ /* 0x000fea0003800000 */
.L_x_10874:
[----:B-----5:R-:W-:-:S05]  /*1730*/  PRMT R114, RZ, 0x7610, R71 ;  /* 0x00007610ff727816 */ /* 0x020fca0000000047 */
[----:B------:R-:W-:-:S04]  /*1740*/  FADD.FTZ R103, R114, R103 ;  /* 0x0000006772677221 */ /* 0x000fc80000010000 */
[----:B------:R-:W-:Y:S02]  /*1750*/  @P0 FADD.FTZ R103, R79, R103 ;  /* 0x000000674f670221 */ /* 0x000fe40000010000 */
.L_x_10875:
[----:B------:R-:W-:-:S04]  /*1760*/  LEA R114, P0, R112, c[0x0][0x188], 0x5 ;  /* 0x0000620070727a11 */ /* 0x000fc800078028ff */
[C---:B------:R-:W-:Y:S02]  /*1770*/  LEA.HI.X R115, R112.reuse, c[0x0][0x18c], RZ, 0x5, P0 ;  /* 0x0000630070737a11 */ /* 0x040fe400000f2cff */
[----:B------:R-:W-:-:S03]  /*1780*/  IADD3 R112, R112, 0x100, RZ ;  /* 0x0000010070707810 */ /* 0x000fc60007ffe0ff */
[----:B------:R0:W-:Y:S04]  /*1790*/  STG.E.128 [R114.64], R96 ;  /* 0x0000006072007986 */ /* 0x0001e8000c101d04 */
[----:B------:R0:W-:Y:S02]  /*17a0*/  STG.E.128 [R114.64+0x10], R100 ;  /* 0x0000106472007986 */ /* 0x0001e4000c101d04 */
.L_x_10859:
[----:B------:R-:W-:Y:S05]  /*17b0*/  BSYNC B0 ;  /* 0x0000000000007941 */ /* 0x000fea0003800000 */
.L_x_10858:
        /* <DEDUP_REMOVED lines=23> */
.L_x_10878:
[----:B0----5:R-:W-:-:S05]  /*1930*/  PRMT R105, RZ, 0x5410, R68 ;  /* 0x00005410ff697816 */ /* 0x021fca0000000044 */
[----:B------:R-:W-:-:S04]  /*1940*/  FADD.FTZ R104, R105, R104 ;  /* 0x0000006869687221 */ /* 0x000fc80000010000 */
[----:B------:R-:W-:Y:S02]  /*1950*/  @P0 FADD.FTZ R104, R72, R104 ;  /* 0x0000006848680221 */ /* 0x000fe40000010000 */
.L_x_10879:
[----:B------:R-:W-:Y:S01]  /*1960*/  PRMT R105, RZ, 0x7610, R108 ;  /* 0x00007610ff697816 */ /* 0x000fe2000000006c */
[----:B------:R-:W-:Y:S05]  /*1970*/  @P5 BRA `(.L_x_10880) ;  /* 0x0000003000005947 */ /* 0x000fea0003800000 */
[----:B------:R-:W-:Y:S05]  /*1980*/  @!P0 BRA `(.L_x_10881) ;  /* 0x0000005000008947 */ /* 0x000fea0003800000 */
[----:B-----5:R-:W-:Y:S01]  /*1990*/  FADD.FTZ R105, R73, R105 ;  /* 0x0000006949697221 */ /* 0x020fe20000010000 */
[----:B------:R-:W-:Y:S05]  /*19a0*/  BRA `(.L_x_10881) ;  /* 0x0000003000007947 */ /* 0x000fea0003800000 */
.L_x_10880:
[----:B-----5:R-:W-:-:S05]  /*19b0*/  PRMT R106, RZ, 0x7610, R68 ;  /* 0x00007610ff6a7816 */ /* 0x020fca0000000044 */
[----:B------:R-:W-:-:S04]  /*19c0*/  FADD.FTZ R105, R106, R105 ;  /* 0x000000696a697221 */ /* 0x000fc80000010000 */
[----:B------:R-:W-:Y:S02]  /*19d0*/  @P0 FADD.FTZ R105, R73, R105 ;  /* 0x0000006949690221 */ /* 0x000fe40000010000 */
.L_x_10881:
[----:B------:R-:W-:Y:S01]  /*19e0*/  PRMT R106, RZ, 0x5410, R109 ;  /* 0x00005410ff6a7816 */ /* 0x000fe2000000006d */
[----:B------:R-:W-:Y:S05]  /*19f0*/  @P5 BRA `(.L_x_10882) ;  /* 0x0000003000005947 */ /* 0x000fea0003800000 */
[----:B------:R-:W-:Y:S05]  /*1a00*/  @!P0 BRA `(.L_x_10883) ;  /* 0x0000005000008947 */ /* 0x000fea0003800000 */
[----:B-----5:R-:W-:Y:S01]  /*1a10*/  FADD.FTZ R106, R74, R106 ;  /* 0x0000006a4a6a7221 */ /* 0x020fe20000010000 */
[----:B------:R-:W-:Y:S05]  /*1a20*/  BRA `(.L_x_10883) ;  /* 0x0000003000007947 */ /* 0x000fea0003800000 */
.L_x_10882:
[----:B-----5:R-:W-:-:S05]  /*1a30*/  PRMT R107, RZ, 0x5410, R69 ;  /* 0x00005410ff6b7816 */ /* 0x020fca0000000045 */
[----:B------:R-:W-:-:S04]  /*1a40*/  FADD.FTZ R106, R107, R106 ;  /* 0x0000006a6b6a7221 */ /* 0x000fc80000010000 */
[----:B------:R-:W-:Y:S02]  /*1a50*/  @P0 FADD.FTZ R106, R74, R106 ;  /* 0x0000006a4a6a0221 */ /* 0x000fe40000010000 */
.L_x_10883:
[----:B------:R-:W-:Y:S01]  /*1a60*/  PRMT R107, RZ, 0x7610, R109 ;  /* 0x00007610ff6b7816 */ /* 0x000fe2000000006d */
[----:B------:R-:W-:Y:S05]  /*1a70*/  @P5 BRA `(.L_x_10884) ;  /* 0x0000003000005947 */ /* 0x000fea0003800000 */
[----:B------:R-:W-:Y:S05]  /*1a80*/  @!P0 BRA `(.L_x_10885) ;  /* 0x0000005000008947 */ /* 0x000fea0003800000 */
[----:B-----5:R-:W-:Y:S01]  /*1a90*/  FADD.FTZ R107, R75, R107 ;  /* 0x0000006b4b6b7221 */ /* 0x020fe20000010000 */
[----:B------:R-:W-:Y:S05]  /*1aa0*/  BRA `(.L_x_10885) ;  /* 0x0000003000007947 */ /* 0x000fea0003800000 */
.L_x_10884:
[----:B-----5:R-:W-:-:S05]  /*1ab0*/  PRMT R108, RZ, 0x7610, R69 ;  /* 0x00007610ff6c7816 */ /* 0x020fca0000000045 */
[----:B------:R-:W-:-:S04]  /*1ac0*/  FADD.FTZ R107, R108, R107 ;  /* 0x0000006b6c6b7221 */ /* 0x000fc80000010000 */
[----:B------:R-:W-:Y:S02]  /*1ad0*/  @P0 FADD.FTZ R107, R75, R107 ;  /* 0x0000006b4b6b0221 */ /* 0x000fe40000010000 */
.L_x_10885:
[----:B------:R-:W-:Y:S01]  /*1ae0*/  PRMT R108, RZ, 0x5410, R110 ;  /* 0x00005410ff6c7816 */ /* 0x000fe2000000006e */
[----:B------:R-:W-:Y:S05]  /*1af0*/  @P5 BRA `(.L_x_10886) ;  /* 0x0000003000005947 */ /* 0x000fea0003800000 */
[----:B------:R-:W-:Y:S05]  /*1b00*/  @!P0 BRA `(.L_x_10887) ;  /* 0x0000005000008947 */ /* 0x000fea0003800000 */
[----:B-----5:R-:W-:Y:S01]  /*1b10*/  FADD.FTZ R108, R76, R108 ;  /* 0x0000006c4c6c7221 */ /* 0x020fe20000010000 */
[----:B------:R-:W-:Y:S05]  /*1b20*/  BRA `(.L_x_10887) ;  /* 0x0000003000007947 */ /* 0x000fea0003800000 */
.L_x_10886:
[----:B-----5:R-:W-:-:S05]  /*1b30*/  PRMT R109, RZ, 0x5410, R70 ;  /* 0x00005410ff6d7816 */ /* 0x020fca0000000046 */
[----:B------:R-:W-:-:S04]  /*1b40*/  FADD.FTZ R108, R109, R108 ;  /* 0x0000006c6d6c7221 */ /* 0x000fc80000010000 */
[----:B------:R-:W-:Y:S02]  /*1b50*/  @P0 FADD.FTZ R108, R76, R108 ;  /* 0x0000006c4c6c0221 */ /* 0x000fe40000010000 */
.L_x_10887:
[----:B------:R-:W-:Y:S01]  /*1b60*/  PRMT R109, RZ, 0x7610, R110 ;  /* 0x00007610ff6d7816 */ /* 0x000fe2000000006e */
[----:B------:R-:W-:Y:S05]  /*1b70*/  @P5 BRA `(.L_x_10888) ;  /* 0x0000003000005947 */ /* 0x000fea0003800000 */
[----:B------:R-:W-:Y:S05]  /*1b80*/  @!P0 BRA `(.L_x_10889) ;  /* 0x0000005000008947 */ /* 0x000fea0003800000 */
[----:B-----5:R-:W-:Y:S01]  /*1b90*/  FADD.FTZ R109, R77, R109 ;  /* 0x0000006d4d6d7221 */ /* 0x020fe20000010000 */
[----:B------:R-:W-:Y:S05]  /*1ba0*/  BRA `(.L_x_10889) ;  /* 0x0000003000007947 */ /* 0x000fea0003800000 */
.L_x_10888:
[----:B-----5:R-:W-:-:S05]  /*1bb0*/  PRMT R110, RZ, 0x7610, R70 ;  /* 0x00007610ff6e7816 */ /* 0x020fca0000000046 */
[----:B------:R-:W-:-:S04]  /*1bc0*/  FADD.FTZ R109, R110, R109 ;  /* 0x0000006d6e6d7221 */ /* 0x000fc80000010000 */
[----:B------:R-:W-:Y:S02]  /*1bd0*/  @P0 FADD.FTZ R109, R77, R109 ;  /* 0x0000006d4d6d0221 */ /* 0x000fe40000010000 */
.L_x_10889:
[----:B------:R-:W-:Y:S01]  /*1be0*/  PRMT R110, RZ, 0x5410, R111 ;  /* 0x00005410ff6e7816 */ /* 0x000fe2000000006f */
[----:B------:R-:W-:Y:S05]  /*1bf0*/  @P5 BRA `(.L_x_10890) ;  /* 0x0000003000005947 */ /* 0x000fea0003800000 */
[----:B------:R-:W-:Y:S05]  /*1c00*/  @!P0 BRA `(.L_x_10891) ;  /* 0x0000005000008947 */ /* 0x000fea0003800000 */
[----:B-----5:R-:W-:Y:S01]  /*1c10*/  FADD.FTZ R110, R78, R110 ;  /* 0x0000006e4e6e7221 */ /* 0x020fe20000010000 */
[----:B------:R-:W-:Y:S05]  /*1c20*/  BRA `(.L_x_10891) ;  /* 0x0000003000007947 */ /* 0x000fea0003800000 */
.L_x_10890:
[----:B-----5:R-:W-:-:S05]  /*1c30*/  PRMT R113, RZ, 0x5410, R71 ;  /* 0x00005410ff717816 */ /* 0x020fca0000000047 */
[----:B------:R-:W-:-:S04]  /*1c40*/  FADD.FTZ R110, R113, R110 ;  /* 0x0000006e716e7221 */ /* 0x000fc80000010000 */
[----:B------:R-:W-:Y:S02]  /*1c50*/  @P0 FADD.FTZ R110, R78, R110 ;  /* 0x0000006e4e6e0221 */ /* 0x000fe40000010000 */
.L_x_10891:
[----:B------:R-:W-:Y:S01]  /*1c60*/  PRMT R111, RZ, 0x7610, R111 ;  /* 0x00007610ff6f7816 */ /* 0x000fe2000000006f */
[----:B------:R-:W-:Y:S05]  /*1c70*/  @P5 BRA `(.L_x_10892) ;  /* 0x0000003000005947 */ /* 0x000fea0003800000 */
[----:B------:R-:W-:Y:S05]  /*1c80*/  @!P0 BRA `(.L_x_10893) ;  /* 0x0000005000008947 */ /* 0x000fea0003800000 */
[----:B-----5:R-:W-:Y:S01]  /*1c90*/  FADD.FTZ R111, R79, R111 ;  /* 0x0000006f4f6f7221 */ /* 0x020fe20000010000 */
[----:B------:R-:W-:Y:S05]  /*1ca0*/  BRA `(.L_x_10893) ;  /* 0x0000003000007947 */ /* 0x000fea0003800000 */
.L_x_10892:
[----:B-----5:R-:W-:-:S05]  /*1cb0*/  PRMT R114, RZ, 0x7610, R71 ;  /* 0x00007610ff727816 */ /* 0x020fca0000000047 */
[----:B------:R-:W-:-:S04]  /*1cc0*/  FADD.FTZ R111, R114, R111 ;  /* 0x0000006f726f7221 */ /* 0x000fc80000010000 */
[----:B------:R-:W-:Y:S02]  /*1cd0*/  @P0 FADD.FTZ R111, R79, R111 ;  /* 0x0000006f4f6f0221 */ /* 0x000fe40000010000 */
.L_x_10893:
[----:B------:R-:W-:-:S04]  /*1ce0*/  LEA R114, P0, R112, c[0x0][0x188], 0x5 ;  /* 0x0000620070727a11 */ /* 0x000fc800078028ff */
[----:B------:R-:W-:-:S05]  /*1cf0*/  LEA.HI.X R115, R112, c[0x0][0x18c], RZ, 0x5, P0 ;  /* 0x0000630070737a11 */ /* 0x000fca00000f2cff */
[----:B------:R0:W-:Y:S04]  /*1d00*/  STG.E.128 [R114.64], R104 ;  /* 0x0000006872007986 */ /* 0x0001e8000c101d04 */
[----:B------:R0:W-:Y:S02]  /*1d10*/  STG.E.128 [R114.64+0x10], R108 ;  /* 0x0000106c72007986 */ /* 0x0001e4000c101d04 */
.L_x_10877:
[----:B------:R-:W-:Y:S05]  /*1d20*/  BSYNC B0 ;  /* 0x0000000000007941 */ /* 0x000fea0003800000 */
.L_x_10876:
        /* <DEDUP_REMOVED lines=42> */
.L_x_10906:
[----:B---3--:R-:W-:Y:S01]  /*1fd0*/  FADD.FTZ R122, R123, R113 ;  /* 0x000000717b7a7221 */ /* 0x008fe20000010000 */
[----:B------:R-:W-:Y:S05]  /*1fe0*/  BRA.DIV ~URZ, `(.L_x_10895) ;  /* 0x000013d27f007947 */ /* 0x000fea000b800000 */
[----:B------:R-:W3:Y:S02]  /*1ff0*/  SHFL.BFLY PT, R113, R122, 0x2, 0x1f ;  /* 0x0c401f007a717f89 */ /* 0x000ee400000e0000 */
[----:B---3--:R-:W-:-:S05]  /*2000*/  FADD.FTZ R113, R122, R113 ;  /* 0x000000717a717221 */ /* 0x008fca0000010000 */
[----:B------:R-:W3:Y:S02]  /*2010*/  SHFL.BFLY PT, R112, R113, 0x4, 0x1f ;  /* 0x0c801f0071707f89 */ /* 0x000ee400000e0000 */
[----:B0--3--:R-:W-:-:S05]  /*2020*/  FADD.FTZ R114, R113, R112 ;  /* 0x0000007071727221 */ /* 0x009fca0000010000 */
        /* <DEDUP_REMOVED lines=79> */
.L_x_10907:
        /* <DEDUP_REMOVED lines=12> */
[----:B0-----:R-:W-:Y:S01]  /*25e0*/  HFMA2.MMA R122, -RZ, RZ, 0, 0 ;  /* 0x00000000ff7a7435 */ /* 0x001fe200000001ff */
[----:B------:R-:W-:Y:S02]  /*25f0*/  ISETP.NE.AND P5, PT, RZ, UR6, PT ;  /* 0x00000006ff007c0c */ /* 0x000fe4000bfa5270 */
[----:B------:R-:W-:Y:S03]  /*2600*/  BSSY B0, `(.L_x_10896) ;  /* 0x0000065000007945 */ /* 0x000fe60003800000 */
[----:B------:R-:W-:-:S05]  /*2610*/  @!P0 MOV R122, R116 ;  /* 0x00000074007a8202 */ /* 0x000fca0000000f00 */
[----:B--2---:R-:W0:Y:S04]  /*2620*/  SHFL.DOWN PT, R123, R122, 0x4, 0x1f ;  /* 0x08801f007a7b7f89 */ /* 0x004e2800000e0000 */
        /* <DEDUP_REMOVED lines=50> */
[----:B0-----:R-:W-:Y:S01]  /*2950*/  FADD.FTZ R112, R113, R112 ;  /* 0x0000007071707221 */ /* 0x001fe20000010000 */
[----:B------:R-:W-:-:S03]  /*2960*/  @!P0 MOV R113, 0x4 ;  /* 0x0000000400718802 */ /* 0x000fc60000000f00 */
[----:B------:R-:W-:-:S05]  /*2970*/  FFMA.FTZ R112, R115, R120, R112 ;  /* 0x0000007873707223 */ /* 0x000fca0000010070 */
[----:B------:R0:W2:Y:S01]  /*2980*/  SHFL.IDX PT, R121, R112, RZ, 0x1f ;  /* 0x00001fff70797589 */ /* 0x0000a200000e0000 */
[C---:B-1----:R-:W-:Y:S01]  /*2990*/  FMUL.FTZ R115, R123.reuse, R123 ;  /* 0x0000007b7b737220 */ /* 0x042fe20000410000 */
[----:B------:R-:W-:-:S04]  /*29a0*/  FSEL R120, R123, RZ, !P5 ;  /* 0x000000ff7b787208 */ /* 0x000fc80006800000 */
[----:B------:R-:W-:Y:S01]  /*29b0*/  FSEL R115, R115, RZ, P5 ;  /* 0x000000ff73737208 */ /* 0x000fe20002800000 */
[----:B0-----:R-:W-:-:S04]  /*29c0*/  @!P0 IMAD.WIDE R112, R118, R113, c[0x0][0x1a8] ;  /* 0x00006a0076708625 */ /* 0x001fc800078e0271 */
        /* <DEDUP_REMOVED lines=8> */
[--C-:B-1----:R-:W-:Y:S01]  /*2a50*/  FADD.FTZ R112, R80, -R120.reuse ;  /* 0x8000007850707221 */ /* 0x102fe20000010000 */
[----:B------:R-:W-:Y:S01]  /*2a60*/  MOV R123, 0x10 ;  /* 0x00000010007b7802 */ /* 0x000fe20000000f00 */
[--C-:B------:R-:W-:Y:S02]  /*2a70*/  FADD.FTZ R122, R82, -R120.reuse ;  /* 0x80000078527a7221 */ /* 0x100fe40000010000 */
[----:B------:R-:W-:Y:S02]  /*2a80*/  FMUL.FTZ R113, R121, R112 ;  /* 0x0000007079717220 */ /* 0x000fe40000410000 */
[----:B------:R-:W-:-:S02]  /*2a90*/  FADD.FTZ R112, R81, -R120 ;  /* 0x8000007851707221 */ /* 0x000fc40000010000 */
[----:B------:R-:W-:Y:S02]  /*2aa0*/  FADD.FTZ R124, R83, -R120 ;  /* 0x80000078537c7221 */ /* 0x000fe40000010000 */
        /* <DEDUP_REMOVED lines=8> */
[--C-:B------:R-:W-:Y:S02]  /*2b30*/  FADD.FTZ R114, R84, -R120.reuse ;  /* 0x8000007854727221 */ /* 0x100fe40000010000 */
[----:B------:R-:W-:Y:S01]  /*2b40*/  FADD.FTZ R122, R85, -R120 ;  /* 0x80000078557a7221 */ /* 0x000fe20000010000 */
[----:B------:R-:W-:Y:S01]  /*2b50*/  F2FP.BF16.PACK_AB R113, R124, R115 ;  /* 0x000000737c71723e */ /* 0x000fe200000010ff */
[C---:B------:R-:W-:Y:S02]  /*2b60*/  FMUL.FTZ R115, R121.reuse, R114 ;  /* 0x0000007279737220 */ /* 0x040fe40000410000 */
[----:B------:R-:W-:-:S02]  /*2b70*/  FMUL.FTZ R122, R121, R122 ;  /* 0x0000007a797a7220 */ /* 0x000fc40000410000 */
[----:B------:R-:W-:Y:S02]  /*2b80*/  FFMA.FTZ R114, R16, R115, R8 ;  /* 0x0000007310727223 */ /* 0x000fe40000010008 */
[----:B------:R-:W-:Y:S02]  /*2b90*/  FFMA.FTZ R115, R17, R122, R9 ;  /* 0x0000007a11737223 */ /* 0x000fe40000010009 */
[--C-:B------:R-:W-:Y:S02]  /*2ba0*/  FADD.FTZ R122, R86, -R120.reuse ;  /* 0x80000078567a7221 */ /* 0x100fe40000010000 */
[----:B------:R-:W-:Y:S01]  /*2bb0*/  FADD.FTZ R124, R87, -R120 ;  /* 0x80000078577c7221 */ /* 0x000fe20000010000 */
[----:B------:R-:W-:Y:S01]  /*2bc0*/  F2FP.BF16.PACK_AB R114, R115, R114 ;  /* 0x000000727372723e */ /* 0x000fe200000010ff */
[C---:B------:R-:W-:Y:S02]  /*2bd0*/  FMUL.FTZ R115, R121.reuse, R122 ;  /* 0x0000007a79737220 */ /* 0x040fe40000410000 */
[----:B------:R-:W-:-:S02]  /*2be0*/  FMUL.FTZ R124, R121, R124 ;  /* 0x0000007c797c7220 */ /* 0x000fc40000410000 */
[----:B------:R-:W-:Y:S02]  /*2bf0*/  FFMA.FTZ R115, R18, R115, R10 ;  /* 0x0000007312737223 */ /* 0x000fe4000001000a */
[----:B------:R-:W-:Y:S02]  /*2c00*/  FFMA.FTZ R124, R19, R124, R11 ;  /* 0x0000007c137c7223 */ /* 0x000fe4000001000b */
[C---:B------:R-:W-:Y:S01]  /*2c10*/  IMAD.WIDE.U32 R122, R2.reuse, R123, c[0x0][0x208] ;  /* 0x00008200027a7625 */ /* 0x040fe200078e007b */
[----:B------:R-:W-:Y:S02]  /*2c20*/  IADD3 R2, R2, 0x100, RZ ;  /* 0x0000010002027810 */ /* 0x000fe40007ffe0ff */
[----:B------:R-:W-:-:S05]  /*2c30*/  F2FP.BF16.PACK_AB R115, R124, R115 ;  /* 0x000000737c73723e */ /* 0x000fca00000010ff */
[----:B------:R0:W-:Y:S02]  /*2c40*/  STG.E.128 [R122.64], R112 ;  /* 0x000000707a007986 */ /* 0x0001e4000c101d04 */
.L_x_10897:
[----:B------:R-:W-:Y:S05]  /*2c50*/  BSYNC B0 ;  /* 0x0000000000007941 */ /* 0x000fea0003800000 */
.L_x_10896:
[----:B------:R-:W-:Y:S01]  /*2c60*/  BSSY B0, `(.L_x_10898) ;  /* 0x0000022000007945 */ /* 0x000fe20003800000 */
[----:B------:R-:W-:Y:S05]  /*2c70*/  @!P3 BRA `(.L_x_10899) ;  /* 0x000002000000b947 */ /* 0x000fea0003800000 */
[--C-:B01----:R-:W-:Y:S01]  /*2c80*/  FADD.FTZ R112, R88, -R120.reuse ;  /* 0x8000007858707221 */ /* 0x103fe20000010000 */
[----:B------:R-:W-:Y:S01]  /*2c90*/  HFMA2.MMA R123, -RZ, RZ, 0, 9.5367431640625e-07 ;  /* 0x00000010ff7b7435 */ /* 0x000fe200000001ff */
[--C-:B------:R-:W-:Y:S02]  /*2ca0*/  FADD.FTZ R122, R90, -R120.reuse ;  /* 0x800000785a7a7221 */ /* 0x100fe40000010000 */
[----:B------:R-:W-:Y:S02]  /*2cb0*/  FMUL.FTZ R113, R121, R112 ;  /* 0x0000007079717220 */ /* 0x000fe40000410000 */
        /* <DEDUP_REMOVED lines=28> */
.L_x_10899:
[----:B------:R-:W-:Y:S05]  /*2e80*/  BSYNC B0 ;  /* 0x0000000000007941 */ /* 0x000fea0003800000 */
.L_x_10898:
[----:B------:R-:W-:Y:S01]  /*2e90*/  BSSY B0, `(.L_x_10900) ;  /* 0x0000022000007945 */ /* 0x000fe20003800000 */
[----:B------:R-:W-:Y:S05]  /*2ea0*/  @!P2 BRA `(.L_x_10901) ;  /* 0x000002000000a947 */ /* 0x000fea0003800000 */
[--C-:B01----:R-:W-:Y:S01]  /*2eb0*/  FADD.FTZ R112, R96, -R120.reuse ;  /* 0x8000007860707221 */ /* 0x103fe20000010000 */
[----:B------:R-:W-:Y:S01]  /*2ec0*/  MOV R123, 0x10 ;  /* 0x00000010007b7802 */ /* 0x000fe20000000f00 */
        /* <DEDUP_REMOVED lines=30> */
.L_x_10901:
[----:B------:R-:W-:Y:S05]  /*30b0*/  BSYNC B0 ;  /* 0x0000000000007941 */ /* 0x000fea0003800000 */
.L_x_10900:
[----:B------:R-:W-:Y:S01]  /*30c0*/  BSSY B0, `(.L_x_10902) ;  /* 0x0000021000007945 */ /* 0x000fe20003800000 */
[----:B------:R-:W-:Y:S05]  /*30d0*/  @!P1 BRA `(.L_x_10903) ;  /* 0x000001f000009947 */ /* 0x000fea0003800000 */
[--C-:B------:R-:W-:Y:S02]  /*30e0*/  FADD.FTZ R125, R105, -R120.reuse ;  /* 0x80000078697d7221 */ /* 0x100fe40000010000 */
[--C-:B01----:R-:W-:Y:S02]  /*30f0*/  FADD.FTZ R112, R108, -R120.reuse ;  /* 0x800000786c707221 */ /* 0x103fe40000010000 */
        /* <DEDUP_REMOVED lines=22> */
[----:B------:R-:W-:Y:S01]  /*3260*/  HFMA2.MMA R121, -RZ, RZ, 0, 9.5367431640625e-07 ;  /* 0x00000010ff797435 */ /* 0x000fe200000001ff */
[----:B------:R-:W-:Y:S02]  /*3270*/  FFMA.FTZ R114, R65, R114, R57 ;  /* 0x0000007241727223 */ /* 0x000fe40000010039 */
[----:B------:R-:W-:-:S03]  /*3280*/  FFMA.FTZ R124, R63, R124, R55 ;  /* 0x0000007c3f7c7223 */ /* 0x000fc60000010037 */
[----:B------:R-:W-:Y:S02]  /*3290*/  F2FP.BF16.PACK_AB R114, R114, R125 ;  /* 0x0000007d7272723e */ /* 0x000fe400000010ff */
[----:B------:R-:W-:Y:S02]  /*32a0*/  F2FP.BF16.PACK_AB R113, R124, R113 ;  /* 0x000000717c71723e */ /* 0x000fe400000010ff */
[----:B------:R-:W-:-:S05]  /*32b0*/  IMAD.WIDE.U32 R120, R2, R121, c[0x0][0x208] ;  /* 0x0000820002787625 */ /* 0x000fca00078e0079 */
[----:B------:R0:W-:Y:S02]  /*32c0*/  STG.E.128 [R120.64], R112 ;  /* 0x0000007078007986 */ /* 0x0001e4000c101d04 */
.L_x_10903:
[----:B------:R-:W-:Y:S05]  /*32d0*/  BSYNC B0 ;  /* 0x0000000000007941 */ /* 0x000fea0003800000 */
.L_x_10902:
[----:B------:R-:W-:Y:S02]  /*32e0*/  IADD3 R118, R118, c[0x0][0x160], RZ ;  /* 0x0000580076767a10 */ /* 0x000fe40007ffe0ff */
[----:B------:R-:W-:Y:S02]  /*32f0*/  LOP3.LUT P5, RZ, R3, 0xff, RZ, 0xc0, !PT ;  /* 0x000000ff03ff7812 */ /* 0x000fe400078ac0ff */
[----:B------:R-:W-:Y:S02]  /*3300*/  ISETP.GE.AND P0, PT, R118, c[0x0][0x164], PT ;  /* 0x0000590076007a0c */ /* 0x000fe40003f06270 */
[----:B------:R-:W-:-:S11]  /*3310*/  SEL R3, RZ, 0x1, P5 ;  /* 0x00000001ff037807 */ /* 0x000fd60002800000 */
[----:B01---5:R-:W-:Y:S01]  /*3320*/  @P0 CALL.REL.NOINC `(.L_x_10904) ;  /* 0x0000001000000944 */ /* 0x023fe20003c00000 */
[----:B------:R-:W-:Y:S05]  /*3330*/  BRA `(.L_x_10905) ;  /* 0xffffd3a000007947 */ /* 0x000fea000383ffff */
.L_x_10904:
[----:B------:R-:W-:Y:S05]  /*3340*/  EXIT ;  /* 0x000000000000794d */ /* 0x000fea0003800000 */
.L_x_10894:
[----:B------:R-:W-:Y:S01]  /*3350*/  HFMA2.MMA R121, -RZ, RZ, 0, 5.9604644775390625e-08 ;  /* 0x00000001ff797435 */ /* 0x000fe200000001ff */
[----:B------:R-:W-:Y:S02]  /*3360*/  MOV R122, R123 ;  /* 0x0000007b007a7202 */ /* 0x000fe40000000f00 */
[----:B------:R-:W-:Y:S02]  /*3370*/  MOV R124, 0x1f ;  /* 0x0000001f007c7802 */ /* 0x000fe40000000f00 */
[----:B------:R-:W-:Y:S02]  /*3380*/  MOV R113, 0xffffffff ;  /* 0xffffffff00717802 */ /* 0x000fe40000000f00 */
[----:B0-----:R-:W-:Y:S02]  /*3390*/  MOV R114, 0x33b0 ;  /* 0x000033b000727802 */ /* 0x001fe40000000f00 */
[----:B-1---5:R-:W-:Y:S05]  /*33a0*/  CALL.REL.NOINC `($__internal_34_$__cuda_sm70_shflsync_bfly_p) ;  /* 0x0000079000007944 */ /* 0x022fea0003c00000 */
[----:B01----:R-:W-:Y:S05]  /*33b0*/  BRA `(.L_x_10906) ;  /* 0xffffec1000007947 */ /* 0x003fea000383ffff */
.L_x_10895:
[----:B------:R-:W-:Y:S01]  /*33c0*/  HFMA2.MMA R121, -RZ, RZ, 0, 1.1920928955078125e-07 ;  /* 0x00000002ff797435 */ /* 0x000fe200000001ff */
[----:B------:R-:W-:Y:S02]  /*33d0*/  MOV R124, 0x1f ;  /* 0x0000001f007c7802 */ /* 0x000fe40000000f00 */
[----:B------:R-:W-:-:S02]  /*33e0*/  MOV R113, 0xffffffff ;  /* 0xffffffff00717802 */ /* 0x000fc40000000f00 */
[----:B0-----:R-:W-:Y:S02]  /*33f0*/  MOV R114, 0x3410 ;  /* 0x0000341000727802 */ /* 0x001fe40000000f00 */
[----:B-12--5:R-:W-:Y:S05]  /*3400*/  CALL.REL.NOINC `($__internal_34_$__cuda_sm70_shflsync_bfly_p) ;  /* 0x0000073000007944 */ /* 0x026fea0003c00000 */
[----:B0-----:R-:W-:Y:S01]  /*3410*/  HFMA2.MMA R121, -RZ, RZ, 0, 2.384185791015625e-07 ;  /* 0x00000004ff797435 */ /* 0x001fe200000001ff */
[----:B-1----:R-:W-:Y:S01]  /*3420*/  FADD.FTZ R122, R122, R113 ;  /* 0x000000717a7a7221 */ /* 0x002fe20000010000 */
[----:B------:R-:W-:Y:S02]  /*3430*/  MOV R124, 0x1f ;  /* 0x0000001f007c7802 */ /* 0x000fe40000000f00 */
[----:B------:R-:W-:Y:S02]  /*3440*/  MOV R113, 0xffffffff ;  /* 0xffffffff00717802 */ /* 0x000fe40000000f00 */
[----:B------:R-:W-:Y:S02]  /*3450*/  MOV R114, 0x3470 ;  /* 0x0000347000727802 */ /* 0x000fe40000000f00 */
[----:B------:R-:W-:Y:S05]  /*3460*/  CALL.REL.NOINC `($__internal_34_$__cuda_sm70_shflsync_bfly_p) ;  /* 0x000006d000007944 */ /* 0x000fea0003c00000 */
[----:B0-----:R-:W-:Y:S01]  /*3470*/  HFMA2.MMA R121, -RZ, RZ, 0, 4.76837158203125e-07 ;  /* 0x00000008ff797435 */ /* 0x001fe200000001ff */
[----:B-1----:R-:W-:Y:S01]  /*3480*/  FADD.FTZ R122, R122, R113 ;  /* 0x000000717a7a7221 */ /* 0x002fe20000010000 */
[----:B------:R-:W-:Y:S02]  /*3490*/  MOV R124, 0x1f ;  /* 0x0000001f007c7802 */ /* 0x000fe40000000f00 */
[----:B------:R-:W-:-:S02]  /*34a0*/  MOV R113, 0xffffffff ;  /* 0xffffffff00717802 */ /* 0x000fc40000000f00 */
[----:B------:R-:W-:Y:S02]  /*34b0*/  MOV R114, 0x34d0 ;  /* 0x000034d000727802 */ /* 0x000fe40000000f00 */
[----:B------:R-:W-:Y:S05]  /*34c0*/  CALL.REL.NOINC `($__internal_34_$__cuda_sm70_shflsync_bfly_p) ;  /* 0x0000067000007944 */ /* 0x000fea0003c00000 */
[----:B0-----:R-:W-:Y:S01]  /*34d0*/  HFMA2.MMA R121, -RZ, RZ, 0, 9.5367431640625e-07 ;  /* 0x00000010ff797435 */ /* 0x001fe200000001ff */
[----:B-1----:R-:W-:Y:S01]  /*34e0*/  FADD.FTZ R122, R122, R113 ;  /* 0x000000717a7a7221 */ /* 0x002fe20000010000 */
[----:B------:R-:W-:Y:S02]  /*34f0*/  MOV R124, 0x1f ;  /* 0x0000001f007c7802 */ /* 0x000fe40000000f00 */
[----:B------:R-:W-:Y:S02]  /*3500*/  MOV R113, 0xffffffff ;  /* 0xffffffff00717802 */ /* 0x000fe40000000f00 */
[----:B------:R-:W-:Y:S02]  /*3510*/  MOV R114, 0x3530 ;  /* 0x0000353000727802 */ /* 0x000fe40000000f00 */
[----:B------:R-:W-:Y:S05]  /*3520*/  CALL.REL.NOINC `($__internal_34_$__cuda_sm70_shflsync_bfly_p) ;  /* 0x0000061000007944 */ /* 0x000fea0003c00000 */
        /* <DEDUP_REMOVED lines=71> */
[----:B------:R-:W-:Y:S05]  /*39a0*/  CALL.REL.NOINC `($__internal_34_$__cuda_sm70_shflsync_bfly_p) ;  /* 0x0000019000007944 */ /* 0x000fea0003c00000 */
[----:B0-----:R-:W-:Y:S01]  /*39b0*/  HFMA2.MMA R121, -RZ, RZ, 0, 1.1920928955078125e-07 ;  /* 0x00000002ff797435 */ /* 0x001fe200000001ff */
[----:B-1----:R-:W-:Y:S01]  /*39c0*/  FADD.FTZ R122, R122, R113 ;  /* 0x000000717a7a7221 */ /* 0x002fe20000010000 */
[----:B------:R-:W-:Y:S02]  /*39d0*/  MOV R124, 0x1f ;  /* 0x0000001f007c7802 */ /* 0x000fe40000000f00 */
[----:B------:R-:W-:Y:S02]  /*39e0*/  MOV R113, 0xffffffff ;  /* 0xffffffff00717802 */ /* 0x000fe40000000f00 */
[----:B------:R-:W-:Y:S02]  /*39f0*/  MOV R114, 0x3a10 ;  /* 0x00003a1000727802 */ /* 0x000fe40000000f00 */
[----:B------:R-:W-:Y:S05]  /*3a00*/  CALL.REL.NOINC `($__internal_34_$__cuda_sm70_shflsync_bfly_p) ;  /* 0x0000013000007944 */ /* 0x000fea0003c00000 */
[----:B0-----:R-:W-:Y:S01]  /*3a10*/  HFMA2.MMA R121, -RZ, RZ, 0, 2.384185791015625e-07 ;  /* 0x00000004ff797435 */ /* 0x001fe200000001ff */
[----:B-1----:R-:W-:Y:S01]  /*3a20*/  FADD.FTZ R122, R122, R113 ;  /* 0x000000717a7a7221 */ /* 0x002fe20000010000 */
[----:B------:R-:W-:-:S02]  /*3a30*/  MOV R124, 0x1f ;  /* 0x0000001f007c7802 */ /* 0x000fc40000000f00 */
[----:B------:R-:W-:Y:S02]  /*3a40*/  MOV R113, 0xffffffff ;  /* 0xffffffff00717802 */ /* 0x000fe40000000f00 */
[----:B------:R-:W-:Y:S02]  /*3a50*/  MOV R114, 0x3a70 ;  /* 0x00003a7000727802 */ /* 0x000fe40000000f00 */
[----:B------:R-:W-:Y:S05]  /*3a60*/  CALL.REL.NOINC `($__internal_34_$__cuda_sm70_shflsync_bfly_p) ;  /* 0x000000d000007944 */ /* 0x000fea0003c00000 */
[----:B0-----:R-:W-:Y:S01]  /*3a70*/  HFMA2.MMA R121, -RZ, RZ, 0, 4.76837158203125e-07 ;  /* 0x00000008ff797435 */ /* 0x001fe200000001ff */
[----:B-1----:R-:W-:Y:S01]  /*3a80*/  FADD.FTZ R122, R122, R113 ;  /* 0x000000717a7a7221 */ /* 0x002fe20000010000 */
[----:B------:R-:W-:Y:S02]  /*3a90*/  MOV R124, 0x1f ;  /* 0x0000001f007c7802 */ /* 0x000fe40000000f00 */
[----:B------:R-:W-:Y:S02]  /*3aa0*/  MOV R113, 0xffffffff ;  /* 0xffffffff00717802 */ /* 0x000fe40000000f00 */
[----:B------:R-:W-:Y:S02]  /*3ab0*/  MOV R114, 0x3ad0 ;  /* 0x00003ad000727802 */ /* 0x000fe40000000f00 */
[----:B------:R-:W-:Y:S05]  /*3ac0*/  CALL.REL.NOINC `($__internal_34_$__cuda_sm70_shflsync_bfly_p) ;  /* 0x0000007000007944 */ /* 0x000fea0003c00000 */
[----:B0-----:R-:W-:Y:S01]  /*3ad0*/  HFMA2.MMA R121, -RZ, RZ, 0, 9.5367431640625e-07 ;  /* 0x00000010ff797435 */ /* 0x001fe200000001ff */
[----:B-1----:R-:W-:Y:S01]  /*3ae0*/  FADD.FTZ R122, R122, R113 ;  /* 0x000000717a7a7221 */ /* 0x002fe20000010000 */
[----:B------:R-:W-:-:S02]  /*3af0*/  MOV R124, 0x1f ;  /* 0x0000001f007c7802 */ /* 0x000fc40000000f00 */
[----:B------:R-:W-:Y:S02]  /*3b00*/  MOV R113, 0xffffffff ;  /* 0xffffffff00717802 */ /* 0x000fe40000000f00 */
[----:B------:R-:W-:Y:S02]  /*3b10*/  MOV R114, 0x3b30 ;  /* 0x00003b3000727802 */ /* 0x000fe40000000f00 */
[----:B------:R-:W-:Y:S05]  /*3b20*/  CALL.REL.NOINC `($__internal_34_$__cuda_sm70_shflsync_bfly_p) ;  /* 0x0000001000007944 */ /* 0x000fea0003c00000 */
[----:B01----:R-:W-:Y:S05]  /*3b30*/  BRA `(.L_x_10907) ;  /* 0xffffe9e000007947 */ /* 0x003fea000383ffff */
        .weak           $__internal_34_$__cuda_sm70_shflsync_bfly_p
        .type           $__internal_34_$__cuda_sm70_shflsync_bfly_p,@function
        .size           $__internal_34_$__cuda_sm70_shflsync_bfly_p,(.L_x_26494 - $__internal_34_$__cuda_sm70_shflsync_bfly_p)
$__internal_34_$__cuda_sm70_shflsync_bfly_p:
[----:B------:R-:W-:Y:S01]  /*3b40*/  HFMA2.MMA R115, -RZ, RZ, 0, 0 ;  /* 0x00000000ff737435 */ /* 0x000fe200000001ff */
[----:B------:R-:W-:Y:S04]  /*3b50*/  WARPSYNC R113 ;  /* 0x0000007100007348 */ /* 0x000fe80003800000 */
[----:B------:R0:W1:Y:S01]  /*3b60*/  SHFL.BFLY PT, R113, R122, R121, R124 ;  /* 0x0c0000797a717389 */ /* 0x00006200000e007c */
[----:B------:R-:W-:Y:S05]  /*3b70*/  RET.REL.NODEC R114 `(_ZN10layer_norm31ln_parallel_residual_fwd_kernelINS_13Kernel_traitsIf13__nv_bfloat16fS2_fjLj8192ELj1ELj1ELj8ELj16ENS_18Kernel_traits_baseILj8192EfS2_fS2_fjLj256EEEEELb0ELb1ELb0EEEvNS_9FwdParamsE) ;  /* 0xffffc48072007950 */ /* 0x000fea0003c3ffff */
.L_x_10908:
        /* <DEDUP_REMOVED lines=16> */
.L_x_26494:


//--------------------- .text._ZN10layer_norm31ln_parallel_residual_fwd_kernelINS_13Kernel_traitsIf13__nv_bfloat16fS2_fjLj8192ELj1ELj1ELj8ELj16ENS_18Kernel_traits_baseILj8192EfS2_fS2_fjLj256EEEEELb0ELb1ELb1EEEvNS_9FwdParamsE --------------------------
	.section	.text._ZN10layer_norm31ln_parallel_residual_fwd_kernelINS_13Kernel_traitsIf13__nv_bfloat16fS2_fjLj8192ELj1ELj1ELj8ELj16ENS_18Kernel_traits_baseILj8192EfS2_fS2_fjLj256EEEEELb0ELb1ELb1EEEvNS_9FwdParamsE,"ax",@progbits
	.sectioninfo	@"SHI_REGISTERS=128"
	.align	128
        .global         _ZN10layer_norm31ln_parallel_residual_fwd_kernelINS_13Kernel_traitsIf13__nv_bfloat16fS2_fjLj8192ELj1ELj1ELj8ELj16ENS_18Kernel_traits_baseILj8192EfS2_fS2_fjLj256EEEEELb0ELb1ELb1EEEvNS_9FwdParamsE
        .type           _ZN10layer_norm31ln_parallel_residual_fwd_kernelINS_13Kernel_traitsIf13__nv_bfloat16fS2_fjLj8192ELj1ELj1ELj8ELj16ENS_18Kernel_traits_baseILj8192EfS2_fS2_fjLj256EEEEELb0ELb1ELb1EEEvNS_9FwdParamsE,@function
        .size           _ZN10layer_norm31ln_parallel_residual_fwd_kernelINS_13Kernel_traitsIf13__nv_bfloat16fS2_fjLj8192ELj1ELj1ELj8ELj16ENS_18Kernel_traits_baseILj8192EfS2_fS2_fjLj256EEEEELb0ELb1ELb1EEEvNS_9FwdParamsE,(.L_x_26495 - _ZN10layer_norm31ln_parallel_residual_fwd_kernelINS_13Kernel_traitsIf13__nv_bfloat16fS2_fjLj8192ELj1ELj1ELj8ELj16ENS_18Kernel_traits_baseILj8192EfS2_fS2_fjLj256EEEEELb0ELb1ELb1EEEvNS_9FwdParamsE)
        .other          _ZN10layer_norm31ln_parallel_residual_fwd_kernelINS_13Kernel_traitsIf13__nv_bfloat16fS2_fjLj8192ELj1ELj1ELj8ELj16ENS_18Kernel_traits_baseILj8192EfS2_fS2_fjLj256EEEEELb0ELb1ELb1EEEvNS_9FwdParamsE,@"STO_CUDA_ENTRY STV_DEFAULT"
_ZN10layer_norm31ln_parallel_residual_fwd_kernelINS_13Kernel_traitsIf13__nv_bfloat16fS2_fjLj8192ELj1ELj1ELj8ELj16ENS_18Kernel_traits_baseILj8192EfS2_fS2_fjLj256EEEEELb0ELb1ELb1EEEvNS_9FwdParamsE:
.text._ZN10layer_norm31ln_parallel_residual_fwd_kernelINS_13Kernel_traitsIf13__nv_bfloat16fS2_fjLj8192ELj1ELj1ELj8ELj16ENS_18Kernel_traits_baseILj8192EfS2_fS2_fjLj256EEEEELb0ELb1ELb1EEEvNS_9FwdParamsE:
        /* <DEDUP_REMOVED lines=22> */
[----:B0-----:R-:W-:-:S04]  /*0160*/  SHF.L.U32 R2, R0, 0x5, RZ ;  /* 0x0000000500027819 */ /* 0x001fc800000006ff */
[----:B------:R-:W-:-:S04]  /*0170*/  LOP3.LUT R4, R2, 0x1fe0, RZ, 0xc0, !PT ;  /* 0x00001fe002047812 */ /* 0x000fc800078ec0ff */
[C---:B------:R-:W-:Y:S02]  /*0180*/  IADD3 R2, P2, R4.reuse, c[0x0][0x218], RZ ;  /* 0x0000860004027a10 */ /* 0x040fe40007f5e0ff */
[----:B------:R-:W-:Y:S02]  /*0190*/  IADD3 R4, P1, R4, c[0x0][0x1b0], RZ ;  /* 0x00006c0004047a10 */ /* 0x000fe40007f3e0ff */
[----:B------:R-:W-:Y:S02]  /*01a0*/  IADD3.X R3, RZ, c[0x0][0x21c], RZ, P2, !PT ;  /* 0x00008700ff037a10 */ /* 0x000fe400017fe4ff */
[----:B------:R-:W-:-:S03]  /*01b0*/  IADD3.X R5, RZ, c[0x0][0x1b4], RZ, P1, !PT ;  /* 0x00006d00ff057a10 */ /* 0x000fc60000ffe4ff */
[----:B------:R0:W5:Y:S01]  /*01c0*/  @P0 LDG.E.128 R104, [R2.64] ;  /* 0x0000000402680981 */ /* 0x000162000c1e1d00 */
[----:B-1----:R-:W-:-:S03]  /*01d0*/  LEA.HI R6, R0, UR6, RZ, 0x18 ;  /* 0x0000000600067c11 */ /* 0x002fc6000f8fc0ff */
        /* <DEDUP_REMOVED lines=17> */
[----:B0-----:R-:W-:Y:S01]  /*02f0*/  HFMA2.MMA R2, -RZ, RZ, 0, 5.9604644775390625e-08 ;  /* 0x00000001ff027435 */ /* 0x001fe200000001ff */
[----:B------:R-:W-:Y:S01]  /*0300*/  MOV R3, R6 ;  /* 0x0000000600037202 */ /* 0x000fe20000000f00 */
[----:B------:R-:W-:-:S04]  /*0310*/  ULDC.U8 UR6, c[0x0][0x1f0] ;  /* 0x00007c0000067ab9 */ /* 0x000fc80000000000 */
.L_x_10976:
[----:B-1----:R-:W-:Y:S01]  /*0320*/  IMAD R4, R3, c[0x0][0x168], RZ ;  /* 0x00005a0003047a24 */ /* 0x002fe200078e02ff */
        /* <DEDUP_REMOVED lines=24> */
.L_x_10909:
[----:B0----5:R-:W-:-:S05]  /*04b0*/  PRMT R7, RZ, 0x5410, R40 ;  /* 0x00005410ff077816 */ /* 0x021fca0000000028 */
[----:B------:R-:W-:-:S04]  /*04c0*/  FADD.FTZ R28, R28, R7 ;  /* 0x000000071c1c7221 */ /* 0x000fc80000010000 */
[----:B------:R-:W-:Y:S02]  /*04d0*/  @P0 FADD.FTZ R28, R36, R28 ;  /* 0x0000001c241c0221 */ /* 0x000fe40000010000 */
.L_x_10910:
[----:B------:R-:W-:Y:S01]  /*04e0*/  PRMT R29, RZ, 0x7610, R24 ;  /* 0x00007610ff1d7816 */ /* 0x000fe20000000018 */
[----:B------:R-:W-:Y:S05]  /*04f0*/  @P2 BRA `(.L_x_10911) ;  /* 0x0000003000002947 */ /* 0x000fea0003800000 */
[----:B------:R-:W-:Y:S05]  /*0500*/  @!P0 BRA `(.L_x_10912) ;  /* 0x0000005000008947 */ /* 0x000fea0003800000 */
[----:B-----5:R-:W-:Y:S01]  /*0510*/  FADD.FTZ R29, R37, R29 ;  /* 0x0000001d251d7221 */ /* 0x020fe20000010000 */
[----:B------:R-:W-:Y:S05]  /*0520*/  BRA `(.L_x_10912) ;  /* 0x0000003000007947 */ /* 0x000fea0003800000 */
.L_x_10911:
[----:B-----5:R-:W-:-:S05]  /*0530*/  PRMT R4, RZ, 0x7610, R40 ;  /* 0x00007610ff047816 */ /* 0x020fca0000000028 */
[----:B------:R-:W-:-:S04]  /*0540*/  FADD.FTZ R29, R29, R4 ;  /* 0x000000041d1d7221 */ /* 0x000fc80000010000 */
[----:B------:R-:W-:Y:S02]  /*0550*/  @P0 FADD.FTZ R29, R37, R29 ;  /* 0x0000001d251d0221 */ /* 0x000fe40000010000 */
.L_x_10912:
[----:B------:R-:W-:Y:S01]  /*0560*/  PRMT R30, RZ, 0x5410, R25 ;  /* 0x00005410ff1e7816 */ /* 0x000fe20000000019 */
[----:B------:R-:W-:Y:S05]  /*0570*/  @P2 BRA `(.L_x_10913) ;  /* 0x0000003000002947 */ /* 0x000fea0003800000 */
[----:B------:R-:W-:Y:S05]  /*0580*/  @!P0 BRA `(.L_x_10914) ;  /* 0x0000005000008947 */ /* 0x000fea0003800000 */
[----:B-----5:R-:W-:Y:S01]  /*0590*/  FADD.FTZ R30, R38, R30 ;  /* 0x0000001e261e7221 */ /* 0x020fe20000010000 */
[----:B------:R-:W-:Y:S05]  /*05a0*/  BRA `(.L_x_10914) ;  /* 0x0000003000007947 */ /* 0x000fea0003800000 */
.L_x_10913:
[----:B-----5:R-:W-:-:S05]  /*05b0*/  PRMT R7, RZ, 0x5410, R41 ;  /* 0x00005410ff077816 */ /* 0x020fca0000000029 */
[----:B------:R-:W-:-:S04]  /*05c0*/  FADD.FTZ R30, R30, R7 ;  /* 0x000000071e1e7221 */ /* 0x000fc80000010000 */
[----:B------:R-:W-:Y:S02]  /*05d0*/  @P0 FADD.FTZ R30, R38, R30 ;  /* 0x0000001e261e0221 */ /* 0x000fe40000010000 */
.L_x_10914:
[----:B------:R-:W-:Y:S01]  /*05e0*/  PRMT R31, RZ, 0x7610, R25 ;  /* 0x00007610ff1f7816 */ /* 0x000fe20000000019 */
[----:B------:R-:W-:Y:S05]  /*05f0*/  @P2 BRA `(.L_x_10915) ;  /* 0x0000003000002947 */ /* 0x000fea0003800000 */
[----:B------:R-:W-:Y:S05]  /*0600*/  @!P0 BRA `(.L_x_10916) ;  /* 0x0000005000008947 */ /* 0x000fea0003800000 */
[----:B-----5:R-:W-:Y:S01]  /*0610*/  FADD.FTZ R31, R39, R31 ;  /* 0x0000001f271f7221 */ /* 0x020fe20000010000 */
[----:B------:R-:W-:Y:S05]  /*0620*/  BRA `(.L_x_10916) ;  /* 0x0000003000007947 */ /* 0x000fea0003800000 */
.L_x_10915:
[----:B-----5:R-:W-:-:S05]  /*0630*/  PRMT R4, RZ, 0x7610, R41 ;  /* 0x00007610ff047816 */ /* 0x020fca0000000029 */
[----:B------:R-:W-:-:S04]  /*0640*/  FADD.FTZ R31, R31, R4 ;  /* 0x000000041f1f7221 */ /* 0x000fc80000010000 */
[----:B------:R-:W-:Y:S02]  /*0650*/  @P0 FADD.FTZ R31, R39, R31 ;  /* 0x0000001f271f0221 */ /* 0x000fe40000010000 */
.L_x_10916:
[----:B------:R-:W-:Y:S01]  /*0660*/  PRMT R24, RZ, 0x5410, R26 ;  /* 0x00005410ff187816 */ /* 0x000fe2000000001a */
[----:B------:R-:W-:Y:S05]  /*0670*/  @P2 BRA `(.L_x_10917) ;  /* 0x0000003000002947 */ /* 0x000fea0003800000 */
[----:B------:R-:W-:Y:S05]  /*0680*/  @!P0 BRA `(.L_x_10918) ;  /* 0x0000005000008947 */ /* 0x000fea0003800000 */
[----:B-----5:R-:W-:Y:S01]  /*0690*/  FADD.FTZ R24, R32, R24 ;  /* 0x0000001820187221 */ /* 0x020fe20000010000 */
[----:B------:R-:W-:Y:S05]  /*06a0*/  BRA `(.L_x_10918) ;  /* 0x0000003000007947 */ /* 0x000fea0003800000 */
.L_x_10917:
[----:B-----5:R-:W-:-:S05]  /*06b0*/  PRMT R7, RZ, 0x5410, R42 ;  /* 0x00005410ff077816 */ /* 0x020fca000000002a */
[----:B------:R-:W-:-:S04]  /*06c0*/  FADD.FTZ R24, R24, R7 ;  /* 0x0000000718187221 */ /* 0x000fc80000010000 */
[----:B------:R-:W-:Y:S02]  /*06d0*/  @P0 FADD.FTZ R24, R32, R24 ;  /* 0x0000001820180221 */ /* 0x000fe40000010000 */
.L_x_10918:
[----:B------:R-:W-:Y:S01]  /*06e0*/  PRMT R25, RZ, 0x7610, R26 ;  /* 0x00007610ff197816 */ /* 0x000fe2000000001a */
[----:B------:R-:W-:Y:S05]  /*06f0*/  @P2 BRA `(.L_x_10919) ;  /* 0x0000003000002947 */ /* 0x000fea0003800000 */
[----:B------:R-:W-:Y:S05]  /*0700*/  @!P0 BRA `(.L_x_10920) ;  /* 0x0000005000008947 */ /* 0x000fea0003800000 */
[----:B-----5:R-:W-:Y:S01]  /*0710*/  FADD.FTZ R25, R33, R25 ;  /* 0x0000001921197221 */ /* 0x020fe20000010000 */
[----:B------:R-:W-:Y:S05]  /*0720*/  BRA `(.L_x_10920) ;  /* 0x0000003000007947 */ /* 0x000fea0003800000 */
.L_x_10919:
[----:B-----5:R-:W-:-:S05]  /*0730*/  PRMT R4, RZ, 0x7610, R42 ;  /* 0x00007610ff047816 */ /* 0x020fca000000002a */
[----:B------:R-:W-:-:S04]  /*0740*/  FADD.FTZ R25, R25, R4 ;  /* 0x0000000419197221 */ /* 0x000fc80000010000 */
[----:B------:R-:W-:Y:S02]  /*0750*/  @P0 FADD.FTZ R25, R33, R25 ;  /* 0x0000001921190221 */ /* 0x000fe40000010000 */
.L_x_10920:
[----:B------:R-:W-:Y:S01]  /*0760*/  PRMT R26, RZ, 0x5410, R27 ;  /* 0x00005410ff1a7816 */ /* 0x000fe2000000001b */
[----:B------:R-:W-:Y:S05]  /*0770*/  @P2 BRA `(.L_x_10921) ;  /* 0x0000003000002947 */ /* 0x000fea0003800000 */
[----:B------:R-:W-:Y:S05]  /*0780*/  @!P0 BRA `(.L_x_10922) ;  /* 0x0000005000008947 */ /* 0x000fea0003800000 */
[----:B-----5:R-:W-:Y:S01]  /*0790*/  FADD.FTZ R26, R34, R26 ;  /* 0x0000001a221a7221 */ /* 0x020fe20000010000 */
[----:B------:R-:W-:Y:S05]  /*07a0*/  BRA `(.L_x_10922) ;  /* 0x0000003000007947 */ /* 0x000fea0003800000 */
.L_x_10921:
[----:B-----5:R-:W-:-:S05]  /*07b0*/  PRMT R7, RZ, 0x5410, R43 ;  /* 0x00005410ff077816 */ /* 0x020fca000000002b */
[----:B------:R-:W-:-:S04]  /*07c0*/  FADD.FTZ R26, R26, R7 ;  /* 0x000000071a1a7221 */ /* 0x000fc80000010000 */
[----:B------:R-:W-:Y:S02]  /*07d0*/  @P0 FADD.FTZ R26, R34, R26 ;  /* 0x0000001a221a0221 */ /* 0x000fe40000010000 */
.L_x_10922:
[----:B------:R-:W-:Y:S01]  /*07e0*/  PRMT R27, RZ, 0x7610, R27 ;  /* 0x00007610ff1b7816 */ /* 0x000fe2000000001b */
[----:B------:R-:W-:Y:S05]  /*07f0*/  @P2 BRA `(.L_x_10923) ;  /* 0x0000003000002947 */ /* 0x000fea0003800000 */
[----:B------:R-:W-:Y:S05]  /*0800*/  @!P0 BRA `(.L_x_10924) ;  /* 0x0000005000008947 */ /* 0x000fea0003800000 */
[----:B-----5:R-:W-:Y:S01]  /*0810*/  FADD.FTZ R27, R35, R27 ;  /* 0x0000001b231b7221 */ /* 0x020fe20000010000 */
[----:B------:R-:W-:Y:S05]  /*0820*/  BRA `(.L_x_10924) ;  /* 0x0000003000007947 */ /* 0x000fea0003800000 */
.L_x_10923:
[----:B-----5:R-:W-:-:S05]  /*0830*/  PRMT R4, RZ, 0x7610, R43 ;  /* 0x00007610ff047816 */ /* 0x020fca000000002b */
[----:B------:R-:W-:-:S04]  /*0840*/  FADD.FTZ R27, R27, R4 ;  /* 0x000000041b1b7221 */ /* 0x000fc80000010000 */
[----:B------:R-:W-:Y:S02]  /*0850*/  @P0 FADD.FTZ R27, R35, R27 ;  /* 0x0000001b231b0221 */ /* 0x000fe40000010000 */
.L_x_10924:
        /* <DEDUP_REMOVED lines=17> */
.L_x_10925:
[----:B0----5:R-:W-:-:S05]  /*0970*/  PRMT R7, RZ, 0x5410, R40 ;  /* 0x00005410ff077816 */ /* 0x021fca0000000028 */
[----:B------:R-:W-:-:S04]  /*0980*/  FADD.FTZ R20, R7, R20 ;  /* 0x0000001407147221 */ /* 0x000fc80000010000 */
[----:B------:R-:W-:Y:S02]  /*0990*/  @P0 FADD.FTZ R20, R36, R20 ;  /* 0x0000001424140221 */ /* 0x000fe40000010000 */
.L_x_10926:
[----:B------:R-:W-:Y:S01]  /*09a0*/  PRMT R21, RZ, 0x7610, R16 ;  /* 0x00007610ff157816 */ /* 0x000fe20000000010 */
[----:B------:R-:W-:Y:S05]  /*09b0*/  @P2 BRA `(.L_x_10927) ;  /* 0x0000003000002947 */ /* 0x000fea0003800000 */
[----:B------:R-:W-:Y:S05]  /*09c0*/  @!P0 BRA `(.L_x_10928) ;  /* 0x0000005000008947 */ /* 0x000fea0003800000 */
[----:B-----5:R-:W-:Y:S01]  /*09d0*/  FADD.FTZ R21, R37, R21 ;  /* 0x0000001525157221 */ /* 0x020fe20000010000 */
[----:B------:R-:W-:Y:S05]  /*09e0*/  BRA `(.L_x_10928) ;  /* 0x0000003000007947 */ /* 0x000fea0003800000 */
.L_x_10927:
[----:B-----5:R-:W-:-:S05]  /*09f0*/  PRMT R6, RZ, 0x7610, R40 ;  /* 0x00007610ff067816 */ /* 0x020fca0000000028 */
[----:B------:R-:W-:-:S04]  /*0a00*/  FADD.FTZ R21, R6, R21 ;  /* 0x0000001506157221 */ /* 0x000fc80000010000 */
[----:B------:R-:W-:Y:S02]  /*0a10*/  @P0 FADD.FTZ R21, R37, R21 ;  /* 0x0000001525150221 */ /* 0x000fe40000010000 */
.L_x_10928:
[----:B------:R-:W-:Y:S01]  /*0a20*/  PRMT R22, RZ, 0x5410, R17 ;  /* 0x00005410ff167816 */ /* 0x000fe20000000011 */
[----:B------:R-:W-:Y:S05]  /*0a30*/  @P2 BRA `(.L_x_10929) ;  /* 0x0000003000002947 */ /* 0x000fea0003800000 */
[----:B------:R-:W-:Y:S05]  /*0a40*/  @!P0 BRA `(.L_x_10930) ;  /* 0x0000005000008947 */ /* 0x000fea0003800000 */
[----:B-----5:R-:W-:Y:S01]  /*0a50*/  FADD.FTZ R22, R38, R22 ;  /* 0x0000001626167221 */ /* 0x020fe20000010000 */
[----:B------:R-:W-:Y:S05]  /*0a60*/  BRA `(.L_x_10930) ;  /* 0x0000003000007947 */ /* 0x000fea0003800000 */
.L_x_10929:
[----:B-----5:R-:W-:-:S05]  /*0a70*/  PRMT R7, RZ, 0x5410, R41 ;  /* 0x00005410ff077816 */ /* 0x020fca0000000029 */
[----:B------:R-:W-:-:S04]  /*0a80*/  FADD.FTZ R22, R7, R22 ;  /* 0x0000001607167221 */ /* 0x000fc80000010000 */
[----:B------:R-:W-:Y:S02]  /*0a90*/  @P0 FADD.FTZ R22, R38, R22 ;  /* 0x0000001626160221 */ /* 0x000fe40000010000 */
.L_x_10930:
[----:B------:R-:W-:Y:S01]  /*0aa0*/  PRMT R23, RZ, 0x7610, R17 ;  /* 0x00007610ff177816 */ /* 0x000fe20000000011 */
[----:B------:R-:W-:Y:S05]  /*0ab0*/  @P2 BRA `(.L_x_10931) ;  /* 0x0000003000002947 */ /* 0x000fea0003800000 */
[----:B------:R-:W-:Y:S05]  /*0ac0*/  @!P0 BRA `(.L_x_10932) ;  /* 0x0000005000008947 */ /* 0x000fea0003800000 */
[----:B-----5:R-:W-:Y:S01]  /*0ad0*/  FADD.FTZ R23, R39, R23 ;  /* 0x0000001727177221 */ /* 0x020fe20000010000 */
[----:B------:R-:W-:Y:S05]  /*0ae0*/  BRA `(.L_x_10932) ;  /* 0x0000003000007947 */ /* 0x000fea0003800000 */
.L_x_10931:
[----:B-----5:R-:W-:-:S05]  /*0af0*/  PRMT R6, RZ, 0x7610, R41 ;  /* 0x00007610ff067816 */ /* 0x020fca0000000029 */
[----:B------:R-:W-:-:S04]  /*0b00*/  FADD.FTZ R23, R6, R23 ;  /* 0x0000001706177221 */ /* 0x000fc80000010000 */
[----:B------:R-:W-:Y:S02]  /*0b10*/  @P0 FADD.FTZ R23, R39, R23 ;  /* 0x0000001727170221 */ /* 0x000fe40000010000 */
.L_x_10932:
[----:B------:R-:W-:Y:S01]  /*0b20*/  PRMT R16, RZ, 0x5410, R18 ;  /* 0x00005410ff107816 */ /* 0x000fe20000000012 */
[----:B------:R-:W-:Y:S05]  /*0b30*/  @P2 BRA `(.L_x_10933) ;  /* 0x0000003000002947 */ /* 0x000fea0003800000 */
[----:B------:R-:W-:Y:S05]  /*0b40*/  @!P0 BRA `(.L_x_10934) ;  /* 0x0000005000008947 */ /* 0x000fea0003800000 */
[----:B-----5:R-:W-:Y:S01]  /*0b50*/  FADD.FTZ R16, R32, R16 ;  /* 0x0000001020107221 */ /* 0x020fe20000010000 */
[----:B------:R-:W-:Y:S05]  /*0b60*/  BRA `(.L_x_10934) ;  /* 0x0000003000007947 */ /* 0x000fea0003800000 */
.L_x_10933:
[----:B-----5:R-:W-:-:S05]  /*0b70*/  PRMT R7, RZ, 0x5410, R42 ;  /* 0x00005410ff077816 */ /* 0x020fca000000002a */
[----:B------:R-:W-:-:S04]  /*0b80*/  FADD.FTZ R16, R7, R16 ;  /* 0x0000001007107221 */ /* 0x000fc80000010000 */
[----:B------:R-:W-:Y:S02]  /*0b90*/  @P0 FADD.FTZ R16, R32, R16 ;  /* 0x0000001020100221 */ /* 0x000fe40000010000 */
.L_x_10934:
[----:B------:R-:W-:Y:S01]  /*0ba0*/  PRMT R17, RZ, 0x7610, R18 ;  /* 0x00007610ff117816 */ /* 0x000fe20000000012 */
[----:B------:R-:W-:Y:S05]  /*0bb0*/  @P2 BRA `(.L_x_10935) ;  /* 0x0000003000002947 */ /* 0x000fea0003800000 */
[----:B------:R-:W-:Y:S05]  /*0bc0*/  @!P0 BRA `(.L_x_10936) ;  /* 0x0000005000008947 */ /* 0x000fea0003800000 */
[----:B-----5:R-:W-:Y:S01]  /*0bd0*/  FADD.FTZ R17, R33, R17 ;  /* 0x0000001121117221 */ /* 0x020fe20000010000 */
[----:B------:R-:W-:Y:S05]  /*0be0*/  BRA `(.L_x_10936) ;  /* 0x0000003000007947 */ /* 0x000fea0003800000 */
.L_x_10935:
[----:B-----5:R-:W-:-:S05]  /*0bf0*/  PRMT R6, RZ, 0x7610, R42 ;  /* 0x00007610ff067816 */ /* 0x020fca000000002a */
[----:B------:R-:W-:-:S04]  /*0c00*/  FADD.FTZ R17, R6, R17 ;  /* 0x0000001106117221 */ /* 0x000fc80000010000 */
[----:B------:R-:W-:Y:S02]  /*0c10*/  @P0 FADD.FTZ R17, R33, R17 ;  /* 0x0000001121110221 */ /* 0x000fe40000010000 */
.L_x_10936:
[----:B------:R-:W-:Y:S01]  /*0c20*/  PRMT R18, RZ, 0x5410, R19 ;  /* 0x00005410ff127816 */ /* 0x000fe20000000013 */
[----:B------:R-:W-:Y:S05]  /*0c30*/  @P2 BRA `(.L_x_10937) ;  /* 0x0000003000002947 */ /* 0x000fea0003800000 */
[----:B------:R-:W-:Y:S05]  /*0c40*/  @!P0 BRA `(.L_x_10938) ;  /* 0x0000005000008947 */ /* 0x000fea0003800000 */
[----:B-----5:R-:W-:Y:S01]  /*0c50*/  FADD.FTZ R18, R34, R18 ;  /* 0x0000001222127221 */ /* 0x020fe20000010000 */
[----:B------:R-:W-:Y:S05]  /*0c60*/  BRA `(.L_x_10938) ;  /* 0x0000003000007947 */ /* 0x000fea0003800000 */
.L_x_10937:
[----:B-----5:R-:W-:-:S05]  /*0c70*/  PRMT R7, RZ, 0x5410, R43 ;  /* 0x00005410ff077816 */ /* 0x020fca000000002b */
[----:B------:R-:W-:-:S04]  /*0c80*/  FADD.FTZ R18, R7, R18 ;  /* 0x0000001207127221 */ /* 0x000fc80000010000 */
[----:B------:R-:W-:Y:S02]  /*0c90*/  @P0 FADD.FTZ R18, R34, R18 ;  /* 0x0000001222120221 */ /* 0x000fe40000010000 */
.L_x_10938:
[----:B------:R-:W-:Y:S01]  /*0ca0*/  PRMT R19, RZ, 0x7610, R19 ;  /* 0x00007610ff137816 */ /* 0x000fe20000000013 */
[----:B------:R-:W-:Y:S05]  /*0cb0*/  @P2 BRA `(.L_x_10939) ;  /* 0x0000003000002947 */ /* 0x000fea0003800000 */
[----:B------:R-:W-:Y:S05]  /*0cc0*/  @!P0 BRA `(.L_x_10940) ;  /* 0x0000005000008947 */ /* 0x000fea0003800000 */
[----:B-----5:R-:W-:Y:S01]  /*0cd0*/  FADD.FTZ R19, R35, R19 ;  /* 0x0000001323137221 */ /* 0x020fe20000010000 */
[----:B------:R-:W-:Y:S05]  /*0ce0*/  BRA `(.L_x_10940) ;  /* 0x0000003000007947 */ /* 0x000fea0003800000 */
.L_x_10939:
[----:B-----5:R-:W-:-:S05]  /*0cf0*/  PRMT R6, RZ, 0x7610, R43 ;  /* 0x00007610ff067816 */ /* 0x020fca000000002b */
[----:B------:R-:W-:-:S04]  /*0d00*/  FADD.FTZ R19, R6, R19 ;  /* 0x0000001306137221 */ /* 0x000fc80000010000 */
[----:B------:R-:W-:Y:S02]  /*0d10*/  @P0 FADD.FTZ R19, R35, R19 ;  /* 0x0000001323130221 */ /* 0x000fe40000010000 */
.L_x_10940:
[----:B------:R-:W-:Y:S01]  /*0d20*/  IADD3 R113, R112, 0x200, RZ ;  /* 0x0000020070717810 */ /* 0x000fe20007ffe0ff */
[----:B------:R-:W-:-:S04]  /*0d30*/  IMAD.WIDE.U32 R6, R4, R115, c[0x0][0x188] ;  /* 0x0000620004067625 */ /* 0x000fc800078e0073 */
[C---:B------:R-:W-:Y:S01]  /*0d40*/  IMAD.WIDE.U32 R8, R113.reuse, R5, c[0x0][0x170] ;  /* 0x00005c0071087625 */ /* 0x040fe200078e0005 */
[----:B------:R0:W-:Y:S03]  /*0d50*/  STG.E.128 [R6.64], R20 ;  /* 0x0000001406007986 */ /* 0x0001e6000c101d04 */
[C---:B------:R-:W-:Y:S01]  /*0d60*/  @P0 IMAD.WIDE.U32 R14, R113.reuse, R115, c[0x0][0x180] ;  /* 0x00006000710e0625 */ /* 0x040fe200078e0073 */
[----:B------:R0:W-:Y:S03]  /*0d70*/  STG.E.128 [R6.64+0x10], R16 ;  /* 0x0000101006007986 */ /* 0x0001e6000c101d04 */
[----:B------:R-:W-:Y:S01]  /*0d80*/  @P1 IMAD.WIDE.U32 R12, R113, R5, c[0x0][0x178] ;  /* 0x00005e00710c1625 */ /* 0x000fe200078e0005 */
[----:B------:R-:W2:Y:S04]  /*0d90*/  LDG.E.128 R8, [R8.64] ;  /* 0x0000000408087981 */ /* 0x000ea8000c1e1d00 */
[----:B-----5:R0:W5:Y:S04]  /*0da0*/  @P0 LDG.E.128 R36, [R14.64] ;  /* 0x000000040e240981 */ /* 0x020168000c1e1d00 */
[----:B------:R0:W5:Y:S04]  /*0db0*/  @P0 LDG.E.128 R32, [R14.64+0x10] ;  /* 0x000010040e200981 */ /* 0x000168000c1e1d00 */
[----:B------:R2:W5:Y:S02]  /*0dc0*/  @P1 LDG.E.128 R40, [R12.64] ;  /* 0x000000040c281981 */ /* 0x000564000c1e1d00 */
[----:B--2---:R-:W-:Y:S01]  /*0dd0*/  PRMT R12, RZ, 0x5410, R8 ;  /* 0x00005410ff0c7816 */ /* 0x004fe20000000008 */
[----:B------:R-:W-:Y:S05]  /*0de0*/  @P2 BRA `(.L_x_10941) ;  /* 0x0000003000002947 */ /* 0x000fea0003800000 */
[----:B0-----:R-:W-:Y:S05]  /*0df0*/  @!P0 BRA `(.L_x_10942) ;  /* 0x0000005000008947 */ /* 0x001fea0003800000 */
[----:B-----5:R-:W-:Y:S01]  /*0e00*/  FADD.FTZ R12, R36, R12 ;  /* 0x0000000c240c7221 */ /* 0x020fe20000010000 */
[----:B------:R-:W-:Y:S05]  /*0e10*/  BRA `(.L_x_10942) ;  /* 0x0000003000007947 */ /* 0x000fea0003800000 */
.L_x_10941:
[----:B0----5:R-:W-:-:S05]  /*0e20*/  PRMT R7, RZ, 0x5410, R40 ;  /* 0x00005410ff077816 */ /* 0x021fca0000000028 */
[----:B------:R-:W-:-:S04]  /*0e30*/  FADD.FTZ R12, R7, R12 ;  /* 0x0000000c070c7221 */ /* 0x000fc80000010000 */
[----:B------:R-:W-:Y:S02]  /*0e40*/  @P0 FADD.FTZ R12, R36, R12 ;  /* 0x0000000c240c0221 */ /* 0x000fe40000010000 */
.L_x_10942:
[----:B------:R-:W-:Y:S01]  /*0e50*/  PRMT R13, RZ, 0x7610, R8 ;  /* 0x00007610ff0d7816 */ /* 0x000fe20000000008 */
[----:B------:R-:W-:Y:S05]  /*0e60*/  @P2 BRA `(.L_x_10943) ;  /* 0x0000003000002947 */ /* 0x000fea0003800000 */
[----:B------:R-:W-:Y:S05]  /*0e70*/  @!P0 BRA `(.L_x_10944) ;  /* 0x0000005000008947 */ /* 0x000fea0003800000 */
[----:B-----5:R-:W-:Y:S01]  /*0e80*/  FADD.FTZ R13, R37, R13 ;  /* 0x0000000d250d7221 */ /* 0x020fe20000010000 */
[----:B------:R-:W-:Y:S05]  /*0e90*/  BRA `(.L_x_10944) ;  /* 0x0000003000007947 */ /* 0x000fea0003800000 */
.L_x_10943:
[----:B-----5:R-:W-:-:S05]  /*0ea0*/  PRMT R4, RZ, 0x7610, R40 ;  /* 0x00007610ff047816 */ /* 0x020fca0000000028 */
[----:B------:R-:W-:-:S04]  /*0eb0*/  FADD.FTZ R13, R4, R13 ;  /* 0x0000000d040d7221 */ /* 0x000fc80000010000 */
[----:B------:R-:W-:Y:S02]  /*0ec0*/  @P0 FADD.FTZ R13, R37, R13 ;  /* 0x0000000d250d0221 */ /* 0x000fe40000010000 */
.L_x_10944:
[----:B------:R-:W-:Y:S01]  /*0ed0*/  PRMT R14, RZ, 0x5410, R9 ;  /* 0x00005410ff0e7816 */ /* 0x000fe20000000009 */
[----:B------:R-:W-:Y:S05]  /*0ee0*/  @P2 BRA `(.L_x_10945) ;  /* 0x0000003000002947 */ /* 0x000fea0003800000 */
[----:B------:R-:W-:Y:S05]  /*0ef0*/  @!P0 BRA `(.L_x_10946) ;  /* 0x0000005000008947 */ /* 0x000fea0003800000 */
[----:B-----5:R-:W-:Y:S01]  /*0f00*/  FADD.FTZ R14, R38, R14 ;  /* 0x0000000e260e7221 */ /* 0x020fe20000010000 */
[----:B------:R-:W-:Y:S05]  /*0f10*/  BRA `(.L_x_10946) ;  /* 0x0000003000007947 */ /* 0x000fea0003800000 */
.L_x_10945:
[----:B-----5:R-:W-:-:S05]  /*0f20*/  PRMT R7, RZ, 0x5410, R41 ;  /* 0x00005410ff077816 */ /* 0x020fca0000000029 */
[----:B------:R-:W-:-:S04]  /*0f30*/  FADD.FTZ R14, R7, R14 ;  /* 0x0000000e070e7221 */ /* 0x000fc80000010000 */
[----:B------:R-:W-:Y:S02]  /*0f40*/  @P0 FADD.FTZ R14, R38, R14 ;  /* 0x0000000e260e0221 */ /* 0x000fe40000010000 */
.L_x_10946:
[----:B------:R-:W-:Y:S01]  /*0f50*/  PRMT R15, RZ, 0x7610, R9 ;  /* 0x00007610ff0f7816 */ /* 0x000fe20000000009 */
[----:B------:R-:W-:Y:S05]  /*0f60*/  @P2 BRA `(.L_x_10947) ;  /* 0x0000003000002947 */ /* 0x000fea0003800000 */
[----:B------:R-:W-:Y:S05]  /*0f70*/  @!P0 BRA `(.L_x_10948) ;  /* 0x0000005000008947 */ /* 0x000fea0003800000 */
[----:B-----5:R-:W-:Y:S01]  /*0f80*/  FADD.FTZ R15, R39, R15 ;  /* 0x0000000f270f7221 */ /* 0x020fe20000010000 */
[----:B------:R-:W-:Y:S05]  /*0f90*/  BRA `(.L_x_10948) ;  /* 0x0000003000007947 */ /* 0x000fea0003800000 */
.L_x_10947:
[----:B-----5:R-:W-:-:S05]  /*0fa0*/  PRMT R4, RZ, 0x7610, R41 ;  /* 0x00007610ff047816 */ /* 0x020fca0000000029 */
[----:B------:R-:W-:-:S04]  /*0fb0*/  FADD.FTZ R15, R4, R15 ;  /* 0x0000000f040f7221 */ /* 0x000fc80000010000 */
[----:B------:R-:W-:Y:S02]  /*0fc0*/  @P0 FADD.FTZ R15, R39, R15 ;  /* 0x0000000f270f0221 */ /* 0x000fe40000010000 */
.L_x_10948:
[----:B------:R-:W-:Y:S01]  /*0fd0*/  PRMT R8, RZ, 0x5410, R10 ;  /* 0x00005410ff087816 */ /* 0x000fe2000000000a */
[----:B------:R-:W-:Y:S05]  /*0fe0*/  @P2 BRA `(.L_x_10949) ;  /* 0x0000003000002947 */ /* 0x000fea0003800000 */
[----:B------:R-:W-:Y:S05]  /*0ff0*/  @!P0 BRA `(.L_x_10950) ;  /* 0x0000005000008947 */ /* 0x000fea0003800000 */
[----:B-----5:R-:W-:Y:S01]  /*1000*/  FADD.FTZ R8, R32, R8 ;  /* 0x0000000820087221 */ /* 0x020fe20000010000 */
[----:B------:R-:W-:Y:S05]  /*1010*/  BRA `(.L_x_10950) ;  /* 0x0000003000007947 */ /* 0x000fea0003800000 */
.L_x_10949:
[----:B-----5:R-:W-:-:S05]  /*1020*/  PRMT R7, RZ, 0x5410, R42 ;  /* 0x00005410ff077816 */ /* 0x020fca000000002a */
[----:B------:R-:W-:-:S04]  /*1030*/  FADD.FTZ R8, R7, R8 ;  /* 0x0000000807087221 */ /* 0x000fc80000010000 */
[----:B------:R-:W-:Y:S02]  /*1040*/  @P0 FADD.FTZ R8, R32, R8 ;  /* 0x0000000820080221 */ /* 0x000fe40000010000 */
.L_x_10950:
[----:B------:R-:W-:Y:S01]  /*1050*/  PRMT R9, RZ, 0x7610, R10 ;  /* 0x00007610ff097816 */ /* 0x000fe2000000000a */
[----:B------:R-:W-:Y:S05]  /*1060*/  @P2 BRA `(.L_x_10951) ;  /* 0x0000003000002947 */ /* 0x000fea0003800000 */
[----:B------:R-:W-:Y:S05]  /*1070*/  @!P0 BRA `(.L_x_10952) ;  /* 0x0000005000008947 */ /* 0x000fea0003800000 */
[----:B-----5:R-:W-:Y:S01]  /*1080*/  FADD.FTZ R9, R33, R9 ;  /* 0x0000000921097221 */ /* 0x020fe20000010000 */
[----:B------:R-:W-:Y:S05]  /*1090*/  BRA `(.L_x_10952) ;  /* 0x0000003000007947 */ /* 0x000fea0003800000 */
.L_x_10951:
[----:B-----5:R-:W-:-:S05]  /*10a0*/  PRMT R4, RZ, 0x7610, R42 ;  /* 0x00007610ff047816 */ /* 0x020fca000000002a */
[----:B------:R-:W-:-:S04]  /*10b0*/  FADD.FTZ R9, R4, R9 ;  /* 0x0000000904097221 */ /* 0x000fc80000010000 */
[----:B------:R-:W-:Y:S02]  /*10c0*/  @P0 FADD.FTZ R9, R33, R9 ;  /* 0x0000000921090221 */ /* 0x000fe40000010000 */
.L_x_10952:
[----:B------:R-:W-:Y:S01]  /*10d0*/  PRMT R10, RZ, 0x5410, R11 ;  /* 0x00005410ff0a7816 */ /* 0x000fe2000000000b */
[----:B------:R-:W-:Y:S05]  /*10e0*/  @P2 BRA `(.L_x_10953) ;  /* 0x0000003000002947 */ /* 0x000fea0003800000 */
[----:B------:R-:W-:Y:S05]  /*10f0*/  @!P0 BRA `(.L_x_10954) ;  /* 0x0000005000008947 */ /* 0x000fea0003800000 */
[----:B-----5:R-:W-:Y:S01]  /*1100*/  FADD.FTZ R10, R34, R10 ;  /* 0x0000000a220a7221 */ /* 0x020fe20000010000 */
[----:B------:R-:W-:Y:S05]  /*1110*/  BRA `(.L_x_10954) ;  /* 0x0000003000007947 */ /* 0x000fea0003800000 */
.L_x_10953:
[----:B-----5:R-:W-:-:S05]  /*1120*/  PRMT R7, RZ, 0x5410, R43 ;  /* 0x00005410ff077816 */ /* 0x020fca000000002b */
[----:B------:R-:W-:-:S04]  /*1130*/  FADD.FTZ R10, R7, R10 ;  /* 0x0000000a070a7221 */ /* 0x000fc80000010000 */
[----:B------:R-:W-:Y:S02]  /*1140*/  @P0 FADD.FTZ R10, R34, R10 ;  /* 0x0000000a220a0221 */ /* 0x000fe40000010000 */
.L_x_10954:
[----:B------:R-:W-:Y:S01]  /*1150*/  PRMT R11, RZ, 0x7610, R11 ;  /* 0x00007610ff0b7816 */ /* 0x000fe2000000000b */
[----:B------:R-:W-:Y:S05]  /*1160*/  @P2 BRA `(.L_x_10955) ;  /* 0x0000003000002947 */ /* 0x000fea0003800000 */
[----:B------:R-:W-:Y:S05]  /*1170*/  @!P0 BRA `(.L_x_10956) ;  /* 0x0000005000008947 */ /* 0x000fea0003800000 */
[----:B-----5:R-:W-:Y:S01]  /*1180*/  FADD.FTZ R11, R35, R11 ;  /* 0x0000000b230b7221 */ /* 0x020fe20000010000 */
[----:B------:R-:W-:Y:S05]  /*1190*/  BRA `(.L_x_10956) ;  /* 0x0000003000007947 */ /* 0x000fea0003800000 */
.L_x_10955:
[----:B-----5:R-:W-:-:S05]  /*11a0*/  PRMT R4, RZ, 0x7610, R43 ;  /* 0x00007610ff047816 */ /* 0x020fca000000002b */
[----:B------:R-:W-:-:S04]  /*11b0*/  FADD.FTZ R11, R4, R11 ;  /* 0x0000000b040b7221 */ /* 0x000fc80000010000 */
[----:B------:R-:W-:Y:S02]  /*11c0*/  @P0 FADD.FTZ R11, R35, R11 ;  /* 0x0000000b230b0221 */ /* 0x000fe40000010000 */
.L_x_10956:
[C---:B------:R-:W-:Y:S02]  /*11d0*/  IADD3 R6, R112.reuse, 0x200, RZ ;  /* 0x0000020070067810 */ /* 0x040fe40007ffe0ff */
[----:B------:R-:W-:-:S03]  /*11e0*/  IADD3 R114, R112, 0x300, RZ ;  /* 0x0000030070727810 */ /* 0x000fc60007ffe0ff */
        /* <DEDUP_REMOVED lines=15> */
.L_x_10957:
[----:B0----5:R-:W-:-:S05]  /*12e0*/  PRMT R5, RZ, 0x5410, R40 ;  /* 0x00005410ff057816 */ /* 0x021fca0000000028 */
[----:B------:R-:W-:-:S04]  /*12f0*/  FADD.FTZ R4, R5, R4 ;  /* 0x0000000405047221 */ /* 0x000fc80000010000 */
[----:B------:R-:W-:Y:S02]  /*1300*/  @P0 FADD.FTZ R4, R36, R4 ;  /* 0x0000000424040221 */ /* 0x000fe40000010000 */
.L_x_10958:
[----:B------:R-:W-:Y:S01]  /*1310*/  PRMT R5, RZ, 0x7610, R108 ;  /* 0x00007610ff057816 */ /* 0x000fe2000000006c */
[----:B------:R-:W-:Y:S05]  /*1320*/  @P2 BRA `(.L_x_10959) ;  /* 0x0000003000002947 */ /* 0x000fea0003800000 */
[----:B------:R-:W-:Y:S05]  /*1330*/  @!P0 BRA `(.L_x_10960) ;  /* 0x0000005000008947 */ /* 0x000fea0003800000 */
[----:B-----5:R-:W-:Y:S01]  /*1340*/  FADD.FTZ R5, R37, R5 ;  /* 0x0000000525057221 */ /* 0x020fe20000010000 */
[----:B------:R-:W-:Y:S05]  /*1350*/  BRA `(.L_x_10960) ;  /* 0x0000003000007947 */ /* 0x000fea0003800000 */
.L_x_10959:
[----:B-----5:R-:W-:-:S05]  /*1360*/  PRMT R6, RZ, 0x7610, R40 ;  /* 0x00007610ff067816 */ /* 0x020fca0000000028 */
[----:B------:R-:W-:-:S04]  /*1370*/  FADD.FTZ R5, R6, R5 ;  /* 0x0000000506057221 */ /* 0x000fc80000010000 */
[----:B------:R-:W-:Y:S02]  /*1380*/  @P0 FADD.FTZ R5, R37, R5 ;  /* 0x0000000525050221 */ /* 0x000fe40000010000 */
.L_x_10960:
[----:B------:R-:W-:Y:S01]  /*1390*/  PRMT R6, RZ, 0x5410, R109 ;  /* 0x00005410ff067816 */ /* 0x000fe2000000006d */
[----:B------:R-:W-:Y:S05]  /*13a0*/  @P2 BRA `(.L_x_10961) ;  /* 0x0000003000002947 */ /* 0x000fea0003800000 */
[----:B------:R-:W-:Y:S05]  /*13b0*/  @!P0 BRA `(.L_x_10962) ;  /* 0x0000005000008947 */ /* 0x000fea0003800000 */
[----:B-----5:R-:W-:Y:S01]  /*13c0*/  FADD.FTZ R6, R38, R6 ;  /* 0x0000000626067221 */ /* 0x020fe20000010000 */
[----:B------:R-:W-:Y:S05]  /*13d0*/  BRA `(.L_x_10962) ;  /* 0x0000003000007947 */ /* 0x000fea0003800000 */
.L_x_10961:
[----:B-----5:R-:W-:-:S05]  /*13e0*/  PRMT R7, RZ, 0x5410, R41 ;  /* 0x00005410ff077816 */ /* 0x020fca0000000029 */
[----:B------:R-:W-:-:S04]  /*13f0*/  FADD.FTZ R6, R7, R6 ;  /* 0x0000000607067221 */ /* 0x000fc80000010000 */
[----:B------:R-:W-:Y:S02]  /*1400*/  @P0 FADD.FTZ R6, R38, R6 ;  /* 0x0000000626060221 */ /* 0x000fe40000010000 */
.L_x_10962:
[----:B------:R-:W-:Y:S01]  /*1410*/  PRMT R7, RZ, 0x7610, R109 ;  /* 0x00007610ff077816 */ /* 0x000fe2000000006d */
[----:B------:R-:W-:Y:S05]  /*1420*/  @P2 BRA `(.L_x_10963) ;  /* 0x0000003000002947 */ /* 0x000fea0003800000 */
[----:B------:R-:W-:Y:S05]  /*1430*/  @!P0 BRA `(.L_x_10964) ;  /* 0x0000005000008947 */ /* 0x000fea0003800000 */
[----:B-----5:R-:W-:Y:S01]  /*1440*/  FADD.FTZ R7, R39, R7 ;  /* 0x0000000727077221 */ /* 0x020fe20000010000 */
[----:B------:R-:W-:Y:S05]  /*1450*/  BRA `(.L_x_10964) ;  /* 0x0000003000007947 */ /* 0x000fea0003800000 */
.L_x_10963:
[----:B-----5:R-:W-:-:S05]  /*1460*/  PRMT R108, RZ, 0x7610, R41 ;  /* 0x00007610ff6c7816 */ /* 0x020fca0000000029 */
[----:B------:R-:W-:-:S04]  /*1470*/  FADD.FTZ R7, R108, R7 ;  /* 0x000000076c077221 */ /* 0x000fc80000010000 */
[----:B------:R-:W-:Y:S02]  /*1480*/  @P0 FADD.FTZ R7, R39, R7 ;  /* 0x0000000727070221 */ /* 0x000fe40000010000 */
.L_x_10964:
[----:B------:R-:W-:Y:S01]  /*1490*/  PRMT R108, RZ, 0x5410, R110 ;  /* 0x00005410ff6c7816 */ /* 0x000fe2000000006e */
[----:B------:R-:W-:Y:S05]  /*14a0*/  @P2 BRA `(.L_x_10965) ;  /* 0x0000003000002947 */ /* 0x000fea0003800000 */
[----:B------:R-:W-:Y:S05]  /*14b0*/  @!P0 BRA `(.L_x_10966) ;  /* 0x0000005000008947 */ /* 0x000fea0003800000 */
[----:B-----5:R-:W-:Y:S01]  /*14c0*/  FADD.FTZ R108, R32, R108 ;  /* 0x0000006c206c7221 */ /* 0x020fe20000010000 */
[----:B------:R-:W-:Y:S05]  /*14d0*/  BRA `(.L_x_10966) ;  /* 0x0000003000007947 */ /* 0x000fea0003800000 */
.L_x_10965:
[----:B-----5:R-:W-:-:S05]  /*14e0*/  PRMT R109, RZ, 0x5410, R42 ;  /* 0x00005410ff6d7816 */ /* 0x020fca000000002a */
[----:B------:R-:W-:-:S04]  /*14f0*/  FADD.FTZ R108, R109, R108 ;  /* 0x0000006c6d6c7221 */ /* 0x000fc80000010000 */
[----:B------:R-:W-:Y:S02]  /*1500*/  @P0 FADD.FTZ R108, R32, R108 ;  /* 0x0000006c206c0221 */ /* 0x000fe40000010000 */
.L_x_10966:
[----:B------:R-:W-:Y:S01]  /*1510*/  PRMT R109, RZ, 0x7610, R110 ;  /* 0x00007610ff6d7816 */ /* 0x000fe2000000006e */
[----:B------:R-:W-:Y:S05]  /*1520*/  @P2 BRA `(.L_x_10967) ;  /* 0x0000003000002947 */ /* 0x000fea0003800000 */
[----:B------:R-:W-:Y:S05]  /*1530*/  @!P0 BRA `(.L_x_10968) ;  /* 0x0000005000008947 */ /* 0x000fea0003800000 */
[----:B-----5:R-:W-:Y:S01]  /*1540*/  FADD.FTZ R109, R33, R109 ;  /* 0x0000006d216d7221 */ /* 0x020fe20000010000 */
[----:B------:R-:W-:Y:S05]  /*1550*/  BRA `(.L_x_10968) ;  /* 0x0000003000007947 */ /* 0x000fea0003800000 */
.L_x_10967:
[----:B-----5:R-:W-:-:S05]  /*1560*/  PRMT R110, RZ, 0x7610, R42 ;  /* 0x00007610ff6e7816 */ /* 0x020fca000000002a */
[----:B------:R-:W-:-:S04]  /*1570*/  FADD.FTZ R109, R110, R109 ;  /* 0x0000006d6e6d7221 */ /* 0x000fc80000010000 */
[----:B------:R-:W-:Y:S02]  /*1580*/  @P0 FADD.FTZ R109, R33, R109 ;  /* 0x0000006d216d0221 */ /* 0x000fe40000010000 */
.L_x_10968:
[----:B------:R-:W-:Y:S01]  /*1590*/  PRMT R110, RZ, 0x5410, R111 ;  /* 0x00005410ff6e7816 */ /* 0x000fe2000000006f */
[----:B------:R-:W-:Y:S05]  /*15a0*/  @P2 BRA `(.L_x_10969) ;  /* 0x0000003000002947 */ /* 0x000fea0003800000 */
[----:B------:R-:W-:Y:S05]  /*15b0*/  @!P0 BRA `(.L_x_10970) ;  /* 0x0000005000008947 */ /* 0x000fea0003800000 */
[----:B-----5:R-:W-:Y:S01]  /*15c0*/  FADD.FTZ R110, R34, R110 ;  /* 0x0000006e226e7221 */ /* 0x020fe20000010000 */
[----:B------:R-:W-:Y:S05]  /*15d0*/  BRA `(.L_x_10970) ;  /* 0x0000003000007947 */ /* 0x000fea0003800000 */
.L_x_10969:
[----:B-----5:R-:W-:-:S05]  /*15e0*/  PRMT R117, RZ, 0x5410, R43 ;  /* 0x00005410ff757816 */ /* 0x020fca000000002b */
[----:B------:R-:W-:-:S04]  /*15f0*/  FADD.FTZ R110, R117, R110 ;  /* 0x0000006e756e7221 */ /* 0x000fc80000010000 */
[----:B------:R-:W-:Y:S02]  /*1600*/  @P0 FADD.FTZ R110, R34, R110 ;  /* 0x0000006e226e0221 */ /* 0x000fe40000010000 */
.L_x_10970:
[----:B------:R-:W-:Y:S01]  /*1610*/  PRMT R111, RZ, 0x7610, R111 ;  /* 0x00007610ff6f7816 */ /* 0x000fe2000000006f */
[----:B------:R-:W-:Y:S05]  /*1620*/  @P2 BRA `(.L_x_10971) ;  /* 0x0000003000002947 */ /* 0x000fea0003800000 */
[----:B------:R-:W-:Y:S05]  /*1630*/  @!P0 BRA `(.L_x_10972) ;  /* 0x0000005000008947 */ /* 0x000fea0003800000 */
[----:B-----5:R-:W-:Y:S01]  /*1640*/  FADD.FTZ R111, R35, R111 ;  /* 0x0000006f236f7221 */ /* 0x020fe20000010000 */
[----:B------:R-:W-:Y:S05]  /*1650*/  BRA `(.L_x_10972) ;  /* 0x0000003000007947 */ /* 0x000fea0003800000 */
.L_x_10971:
[----:B-----5:R-:W-:-:S05]  /*1660*/  PRMT R116, RZ, 0x7610, R43 ;  /* 0x00007610ff747816 */ /* 0x020fca000000002b */
[----:B------:R-:W-:-:S04]  /*1670*/  FADD.FTZ R111, R116, R111 ;  /* 0x0000006f746f7221 */ /* 0x000fc80000010000 */
[----:B------:R-:W-:Y:S02]  /*1680*/  @P0 FADD.FTZ R111, R35, R111 ;  /* 0x0000006f236f0221 */ /* 0x000fe40000010000 */
.L_x_10972:
[----:B------:R-:W-:Y:S01]  /*1690*/  IADD3 R116, R112, 0x300, RZ ;  /* 0x0000030070747810 */ /* 0x000fe20007ffe0ff */
[----:B------:R-:W-:Y:S01]  /*16a0*/  FADD.FTZ R118, RZ, R28 ;  /* 0x0000001cff767221 */ /* 0x000fe20000010000 */
[----:B------:R-:W-:Y:S02]  /*16b0*/  LOP3.LUT P1, RZ, R2, 0xff, RZ, 0xc0, !PT ;  /* 0x000000ff02ff7812 */ /* 0x000fe4000782c0ff */
[----:B------:R-:W-:Y:S01]  /*16c0*/  LOP3.LUT P0, RZ, R0, 0x1f, RZ, 0xc0, !PT ;  /* 0x0000001f00ff7812 */ /* 0x000fe2000780c0ff */
[----:B------:R-:W-:-:S04]  /*16d0*/  IMAD.WIDE.U32 R116, R116, R115, c[0x0][0x188] ;  /* 0x0000620074747625 */ /* 0x000fc800078e0073 */
[----:B------:R-:W-:Y:S01]  /*16e0*/  FADD.FTZ R115, R118, R29 ;  /* 0x0000001d76737221 */ /* 0x000fe20000010000 */
[----:B------:R-:W-:Y:S03]  /*16f0*/  STG.E.128 [R116.64], R4 ;  /* 0x0000000474007986 */ /* 0x000fe6000c101d04 */
[----:B------:R-:W-:Y:S01]  /*1700*/  FADD.FTZ R118, R115, R30 ;  /* 0x0000001e73767221 */ /* 0x000fe20000010000 */
[----:B------:R0:W-:Y:S03]  /*1710*/  STG.E.128 [R116.64+0x10], R108 ;  /* 0x0000106c74007986 */ /* 0x0001e6000c101d04 */
[----:B------:R-:W-:-:S04]  /*1720*/  FADD.FTZ R115, R118, R31 ;  /* 0x0000001f76737221 */ /* 0x000fc80000010000 */
[----:B------:R-:W-:-:S04]  /*1730*/  FADD.FTZ R118, R115, R24 ;  /* 0x0000001873767221 */ /* 0x000fc80000010000 */
[----:B------:R-:W-:-:S04]  /*1740*/  FADD.FTZ R115, R118, R25 ;  /* 0x0000001976737221 */ /* 0x000fc80000010000 */
        /* <DEDUP_REMOVED lines=31> */
.L_x_10977:
        /* <DEDUP_REMOVED lines=84> */
.L_x_10978:
[----:B------:R-:W-:Y:S01]  /*1e80*/  SHF.R.U32.HI R121, RZ, 0x5, R0 ;  /* 0x00000005ff797819 */ /* 0x000fe20000011600 */
[----:B-1----:R-:W-:Y:S01]  /*1e90*/  FADD.FTZ R117, R117, R120 ;  /* 0x0000007875757221 */ /* 0x002fe20000010000 */
[----:B------:R-:W-:Y:S01]  /*1ea0*/  WARPSYNC 0xffffffff ;  /* 0xffffffff00007948 */ /* 0x000fe20003800000 */
[----:B------:R-:W-:Y:S02]  /*1eb0*/  LOP3.LUT R118, R0, 0x1f, RZ, 0xc0, !PT ;  /* 0x0000001f00767812 */ /* 0x000fe400078ec0ff */
[----:B------:R-:W-:Y:S02]  /*1ec0*/  LOP3.LUT R121, R121, 0x7, RZ, 0xc0, !PT ;  /* 0x0000000779797812 */ /* 0x000fe400078ec0ff */
[----:B------:R-:W-:Y:S02]  /*1ed0*/  ISETP.GT.U32.AND P1, PT, R118, 0x7, PT ;  /* 0x000000077600780c */ /* 0x000fe40003f24070 */
[----:B0-----:R-:W-:Y:S02]  /*1ee0*/  @!P0 IADD3 R120, R115, R121, RZ ;  /* 0x0000007973788210 */ /* 0x001fe40007ffe0ff */
[----:B------:R-:W-:-:S03]  /*1ef0*/  MOV R122, RZ ;  /* 0x000000ff007a7202 */ /* 0x000fc60000000f00 */
[----:B------:R0:W-:Y:S04]  /*1f00*/  @!P0 STS.64 [R120.X8], R116 ;  /* 0x0000007478008388 */ /* 0x0001e80000008a00 */
[----:B------:R-:W-:Y:S01]  /*1f10*/  BAR.SYNC.DEFER_BLOCKING 0x0 ;  /* 0x0000000000007b1d */ /* 0x000fe20000010000 */
[----:B------:R-:W-:Y:S02]  /*1f20*/  LOP3.LUT P0, RZ, R121, 0x1f, R0, 0xf8, !PT ;  /* 0x0000001f79ff7812 */ /* 0x000fe4000780f800 */
[----:B------:R-:W-:Y:S02]  /*1f30*/  @!P1 IADD3 R123, R115, R118, RZ ;  /* 0x00000076737b9210 */ /* 0x000fe40007ffe0ff */
[----:B------:R-:W-:Y:S01]  /*1f40*/  CS2R R118, SRZ ;  /* 0x0000000000767805 */ /* 0x000fe2000001ff00 */
[----:B------:R-:W-:-:S04]  /*1f50*/  @!P1 MOV R122, 0x400 ;  /* 0x00000400007a9802 */ /* 0x000fc80000000f00 */
[----:B0-----:R-:W-:Y:S01]  /*1f60*/  I2F R117, R122 ;  /* 0x0000007a00757306 */ /* 0x001fe20000201400 */
[----:B------:R-:W0:Y:S04]  /*1f70*/  SHFL.DOWN PT, R125, R122, 0x4, 0x1f ;  /* 0x08801f007a7d7f89 */ /* 0x000e2800000e0000 */
[----:B------:R-:W1:Y:S01]  /*1f80*/  @!P1 LDS.64 R118, [R123.X8] ;  /* 0x000000007b769984 */ /* 0x000e620000008a00 */
[----:B------:R-:W-:Y:S02]  /*1f90*/  ISETP.NE.AND P1, PT, RZ, UR6, PT ;  /* 0x00000006ff007c0c */ /* 0x000fe4000bf25270 */
[----:B0-----:R-:W0:Y:S01]  /*1fa0*/  I2F R115, R125 ;  /* 0x0000007d00737306 */ /* 0x001e220000201400 */
[----:B------:R-:W-:-:S05]  /*1fb0*/  IADD3 R116, R125, R122, RZ ;  /* 0x0000007a7d747210 */ /* 0x000fca0007ffe0ff */
[----:B------:R-:W-:Y:S04]  /*1fc0*/  SHFL.DOWN PT, R123, R116, 0x2, 0x1f ;  /* 0x08401f00747b7f89 */ /* 0x000fe800000e0000 */
[----:B-1----:R-:W1:Y:S02]  /*1fd0*/  SHFL.DOWN PT, R124, R118, 0x4, 0x1f ;  /* 0x08801f00767c7f89 */ /* 0x002e6400000e0000 */
[C---:B-1----:R-:W-:Y:S02]  /*1fe0*/  FADD.FTZ R120, -R124.reuse, R118 ;  /* 0x000000767c787221 */ /* 0x042fe40000010100 */
[----:B0-----:R-:W-:Y:S02]  /*1ff0*/  FMUL.FTZ R121, R124, R115 ;  /* 0x000000737c797220 */ /* 0x001fe40000410000 */
[----:B------:R-:W-:-:S02]  /*2000*/  FMUL.FTZ R124, R120, R120 ;  /* 0x00000078787c7220 */ /* 0x000fc40000410000 */
[----:B------:R-:W-:Y:S02]  /*2010*/  FFMA.FTZ R120, R117, R118, R121 ;  /* 0x0000007675787223 */ /* 0x000fe40000010079 */
[----:B------:R-:W-:Y:S02]  /*2020*/  FMUL.FTZ R121, R124, R117 ;  /* 0x000000757c797220 */ /* 0x000fe40000410000 */
[----:B------:R-:W0:Y:S01]  /*2030*/  I2F R117, R116 ;  /* 0x0000007400757306 */ /* 0x000e220000201400 */
[----:B------:R-:W1:Y:S01]  /*2040*/  SHFL.DOWN PT, R124, R119, 0x4, 0x1f ;  /* 0x08801f00777c7f89 */ /* 0x000e6200000e0000 */
[----:B------:R-:W-:-:S06]  /*2050*/  FMUL.FTZ R121, R121, R115 ;  /* 0x0000007379797220 */ /* 0x000fcc0000410000 */
[----:B0-----:R-:W0:Y:S01]  /*2060*/  MUFU.RCP R115, R117 ;  /* 0x0000007500737308 */ /* 0x001e220000001000 */
[----:B-1----:R-:W-:Y:S02]  /*2070*/  FADD.FTZ R118, R124, R119 ;  /* 0x000000777c767221 */ /* 0x002fe40000010000 */
[C---:B0-----:R-:W-:Y:S02]  /*2080*/  FMUL.FTZ R122, R115.reuse, R120 ;  /* 0x00000078737a7220 */ /* 0x041fe40000410000 */
[----:B------:R-:W-:-:S03]  /*2090*/  FFMA.FTZ R118, R115, R121, R118 ;  /* 0x0000007973767223 */ /* 0x000fc60000010076 */
[----:B------:R-:W0:Y:S01]  /*20a0*/  I2F R120, R123 ;  /* 0x0000007b00787306 */ /* 0x000e220000201400 */
[----:B------:R-:W-:Y:S01]  /*20b0*/  IADD3 R115, R116, R123, RZ ;  /* 0x0000007b74737210 */ /* 0x000fe20007ffe0ff */
[----:B------:R-:W1:Y:S06]  /*20c0*/  SHFL.DOWN PT, R121, R122, 0x2, 0x1f ;  /* 0x08401f007a797f89 */ /* 0x000e6c00000e0000 */
[----:B------:R-:W2:Y:S01]  /*20d0*/  I2F R116, R115 ;  /* 0x0000007300747306 */ /* 0x000ea20000201400 */
[----:B-1----:R-:W-:Y:S02]  /*20e0*/  FADD.FTZ R119, R122, -R121 ;  /* 0x800000797a777221 */ /* 0x002fe40000010000 */
[----:B0-----:R-:W-:-:S02]  /*20f0*/  FMUL.FTZ R121, R121, R120 ;  /* 0x0000007879797220 */ /* 0x001fc40000410000 */
[----:B------:R-:W-:Y:S02]  /*2100*/  FMUL.FTZ R124, R119, R119 ;  /* 0x00000077777c7220 */ /* 0x000fe40000410000 */
[C---:B------:R-:W-:Y:S02]  /*2110*/  FFMA.FTZ R119, R117.reuse, R122, R121 ;  /* 0x0000007a75777223 */ /* 0x040fe40000010079 */
[----:B------:R-:W-:Y:S01]  /*2120*/  FMUL.FTZ R121, R117, R124 ;  /* 0x0000007c75797220 */ /* 0x000fe20000410000 */
[----:B------:R-:W0:Y:S03]  /*2130*/  SHFL.DOWN PT, R122, R115, 0x1, 0x1f ;  /* 0x08201f00737a7f89 */ /* 0x000e2600000e0000 */
[----:B------:R-:W-:Y:S01]  /*2140*/  FMUL.FTZ R124, R121, R120 ;  /* 0x00000078797c7220 */ /* 0x000fe20000410000 */
[----:B------:R-:W1:Y:S01]  /*2150*/  SHFL.DOWN PT, R117, R118, 0x2, 0x1f ;  /* 0x08401f0076757f89 */ /* 0x000e6200000e0000 */
[----:B--2---:R-:W2:Y:S02]  /*2160*/  MUFU.RCP R120, R116 ;  /* 0x0000007400787308 */ /* 0x004ea40000001000 */
[----:B--2---:R-:W-:-:S06]  /*2170*/  FMUL.FTZ R121, R120, R119 ;  /* 0x0000007778797220 */ /* 0x004fcc0000410000 */
[----:B0-----:R-:W-:Y:S01]  /*2180*/  I2F R119, R122 ;  /* 0x0000007a00777306 */ /* 0x001fe20000201400 */
[----:B------:R-:W-:Y:S01]  /*2190*/  IADD3 R123, R115, R122, RZ ;  /* 0x0000007a737b7210 */ /* 0x000fe20007ffe0ff */
[----:B-1----:R-:W-:-:S04]  /*21a0*/  FADD.FTZ R117, R118, R117 ;  /* 0x0000007576757221 */ /* 0x002fc80000010000 */
[----:B------:R-:W-:Y:S02]  /*21b0*/  FFMA.FTZ R117, R120, R124, R117 ;  /* 0x0000007c78757223 */ /* 0x000fe40000010075 */
[----:B------:R-:W0:Y:S01]  /*21c0*/  I2F R123, R123 ;  /* 0x0000007b007b7306 */ /* 0x000e220000201400 */
[----:B------:R-:W1:Y:S07]  /*21d0*/  SHFL.DOWN PT, R120, R121, 0x1, 0x1f ;  /* 0x08201f0079787f89 */ /* 0x000e6e00000e0000 */
[----:B0-----:R-:W0:Y:S01]  /*21e0*/  MUFU.RCP R115, R123 ;  /* 0x0000007b00737308 */ /* 0x001e220000001000 */
[----:B-1----:R-:W-:-:S02]  /*21f0*/  FMUL.FTZ R118, R120, R119 ;  /* 0x0000007778767220 */ /* 0x002fc40000410000 */
[----:B------:R-:W-:Y:S02]  /*2200*/  FADD.FTZ R124, R121, -R120 ;  /* 0x80000078797c7221 */ /* 0x000fe40000010000 */
[----:B------:R-:W1:Y:S01]  /*2210*/  SHFL.DOWN PT, R120, R117, 0x1, 0x1f ;  /* 0x08201f0075787f89 */ /* 0x000e6200000e0000 */
[----:B------:R-:W-:Y:S02]  /*2220*/  FFMA.FTZ R118, R116, R121, R118 ;  /* 0x0000007974767223 */ /* 0x000fe40000010076 */
[----:B------:R-:W-:Y:S02]  /*2230*/  FMUL.FTZ R125, R124, R124 ;  /* 0x0000007c7c7d7220 */ /* 0x000fe40000410000 */
[----:B0-----:R-:W-:Y:S01]  /*2240*/  FMUL.FTZ R121, R115, R118 ;  /* 0x0000007673797220 */ /* 0x001fe20000410000 */
[----:B------:R-:W-:Y:S01]  /*2250*/  @!P0 MOV R118, 0x4 ;  /* 0x0000000400768802 */ /* 0x000fe20000000f00 */
[----:B------:R-:W-:-:S04]  /*2260*/  FMUL.FTZ R116, R116, R125 ;  /* 0x0000007d74747220 */ /* 0x000fc80000410000 */
[----:B------:R-:W-:Y:S01]  /*2270*/  FMUL.FTZ R116, R116, R119 ;  /* 0x0000007774747220 */ /* 0x000fe20000410000 */
[----:B------:R-:W0:Y:S01]  /*2280*/  SHFL.IDX PT, R121, R121, RZ, 0x1f ;  /* 0x00001fff79797589 */ /* 0x000e2200000e0000 */
[----:B------:R-:W-:-:S04]  /*2290*/  @!P0 IMAD.WIDE R118, R3, R118, c[0x0][0x1a0] ;  /* 0x0000680003768625 */ /* 0x000fc800078e0276 */
[----:B-1----:R-:W-:-:S04]  /*22a0*/  FADD.FTZ R120, R117, R120 ;  /* 0x0000007875787221 */ /* 0x002fc80000010000 */
[----:B------:R-:W-:Y:S01]  /*22b0*/  FFMA.FTZ R120, R115, R116, R120 ;  /* 0x0000007473787223 */ /* 0x000fe20000010078 */
[----:B------:R-:W-:-:S04]  /*22c0*/  MOV R116, c[0x0][0x1e0] ;  /* 0x0000780000747a02 */ /* 0x000fc80000000f00 */
[----:B------:R-:W1:Y:S01]  /*22d0*/  SHFL.IDX PT, R125, R120, RZ, 0x1f ;  /* 0x00001fff787d7589 */ /* 0x000e6200000e0000 */
[----:B0-----:R-:W-:-:S03]  /*22e0*/  FMUL.FTZ R115, R121, R121 ;  /* 0x0000007979737220 */ /* 0x001fc60000410000 */
[----:B------:R0:W-:Y:S02]  /*22f0*/  @!P0 STG.E [R118.64], R121 ;  /* 0x0000007976008986 */ /* 0x0001e4000c101904 */
[----:B------:R-:W-:Y:S02]  /*2300*/  FSEL R117, R115, RZ, P1 ;  /* 0x000000ff73757208 */ /* 0x000fe40000800000 */
[----:B------:R-:W-:Y:S02]  /*2310*/  FSEL R115, R121, RZ, !P1 ;  /* 0x000000ff79737208 */ /* 0x000fe40004800000 */
[----:B------:R-:W-:-:S03]  /*2320*/  LOP3.LUT P1, RZ, R2, 0xff, RZ, 0xc0, !PT ;  /* 0x000000ff02ff7812 */ /* 0x000fc6000782c0ff */
[C---:B------:R-:W-:Y:S01]  /*2330*/  FADD.FTZ R24, -R115.reuse, R24 ;  /* 0x0000001873187221 */ /* 0x040fe20000010100 */
[----:B------:R-:W-:Y:S01]  /*2340*/  SEL R2, RZ, 0x1, P1 ;  /* 0x00000001ff027807 */ /* 0x000fe20000800000 */
[C---:B0-----:R-:W-:Y:S02]  /*2350*/  FADD.FTZ R119, -R115.reuse, R27 ;  /* 0x0000001b73777221 */ /* 0x041fe40000010100 */
[C---:B------:R-:W-:Y:S02]  /*2360*/  FADD.FTZ R27, -R115.reuse, R22 ;  /* 0x00000016731b7221 */ /* 0x040fe40000010100 */
[C---:B------:R-:W-:Y:S02]  /*2370*/  FADD.FTZ R121, -R115.reuse, R16 ;  /* 0x0000001073797221 */ /* 0x040fe40000010100 */
[----:B------:R-:W-:Y:S02]  /*2380*/  FADD.FTZ R16, -R115, R5 ;  /* 0x0000000573107221 */ /* 0x000fe40000010100 */
[----:B-1----:R-:W-:-:S02]  /*2390*/  FFMA.FTZ R116, R125, R116, c[0x0][0x228] ;  /* 0x00008a007d747623 */ /* 0x002fc40000010074 */
[C---:B------:R-:W-:Y:S02]  /*23a0*/  FADD.FTZ R125, -R115.reuse, R4 ;  /* 0x00000004737d7221 */ /* 0x040fe40000010100 */
[----:B------:R-:W-:Y:S02]  /*23b0*/  FADD.FTZ R116, R116, R117 ;  /* 0x0000007574747221 */ /* 0x000fe40000010000 */
[C---:B------:R-:W-:Y:S02]  /*23c0*/  FADD.FTZ R117, -R115.reuse, R26 ;  /* 0x0000001a73757221 */ /* 0x040fe40000010100 */
[----:B------:R-:W0:Y:S01]  /*23d0*/  MUFU.RSQ R22, R116 ;  /* 0x0000007400167308 */ /* 0x000e220000001400 */
        /* <DEDUP_REMOVED lines=8> */
[----:B0-----:R-:W-:-:S02]  /*2460*/  FMUL.FTZ R5, R22, R117 ;  /* 0x0000007516057220 */ /* 0x001fc40000410000 */
[----:B------:R-:W-:Y:S02]  /*2470*/  FMUL.FTZ R4, R22, R119 ;  /* 0x0000007716047220 */ /* 0x000fe40000410000 */
[----:B------:R-:W-:Y:S02]  /*2480*/  FFMA.FTZ R5, R70, R5, R102 ;  /* 0x0000000546057223 */ /* 0x000fe40000010066 */
[----:B------:R-:W-:Y:S02]  /*2490*/  FFMA.FTZ R4, R71, R4, R103 ;  /* 0x0000000447047223 */ /* 0x000fe40000010067 */
[C---:B------:R-:W-:Y:S02]  /*24a0*/  FADD.FTZ R119, -R115.reuse, R7 ;  /* 0x0000000773777221 */ /* 0x040fe40000010100 */
[----:B------:R-:W-:Y:S01]  /*24b0*/  FADD.FTZ R117, -R115, R6 ;  /* 0x0000000673757221 */ /* 0x000fe20000010100 */
[----:B------:R-:W-:Y:S01]  /*24c0*/  F2FP.BF16.PACK_AB R7, R4, R5 ;  /* 0x000000050407723e */ /* 0x000fe200000010ff */
[----:B------:R-:W-:-:S02]  /*24d0*/  FMUL.FTZ R5, R22, R24 ;  /* 0x0000001816057220 */ /* 0x000fc40000410000 */
[----:B------:R-:W-:Y:S02]  /*24e0*/  FMUL.FTZ R4, R22, R25 ;  /* 0x0000001916047220 */ /* 0x000fe40000410000 */
[----:B------:R-:W-:Y:S02]  /*24f0*/  FFMA.FTZ R6, R68, R5, R100 ;  /* 0x0000000544067223 */ /* 0x000fe40000010064 */
[----:B------:R-:W-:Y:S02]  /*2500*/  FFMA.FTZ R15, R69, R4, R101 ;  /* 0x00000004450f7223 */ /* 0x000fe40000010065 */
[C---:B------:R-:W-:Y:S02]  /*2510*/  FMUL.FTZ R5, R22.reuse, R30 ;  /* 0x0000001e16057220 */ /* 0x040fe40000410000 */
[----:B------:R-:W-:Y:S01]  /*2520*/  FMUL.FTZ R4, R22, R31 ;  /* 0x0000001f16047220 */ /* 0x000fe20000410000 */
[----:B------:R-:W-:Y:S01]  /*2530*/  F2FP.BF16.PACK_AB R6, R15, R6 ;  /* 0x000000060f06723e */ /* 0x000fe200000010ff */
[----:B------:R-:W-:-:S02]  /*2540*/  FADD.FTZ R26, -R115, R19 ;  /* 0x00000013731a7221 */ /* 0x000fc40000010100 */
[----:B------:R-:W-:Y:S02]  /*2550*/  FFMA.FTZ R5, R74, R5, R106 ;  /* 0x000000054a057223 */ /* 0x000fe4000001006a */
[----:B------:R-:W-:Y:S02]  /*2560*/  FFMA.FTZ R4, R75, R4, R107 ;  /* 0x000000044b047223 */ /* 0x000fe4000001006b */
[C---:B------:R-:W-:Y:S02]  /*2570*/  FADD.FTZ R19, -R115.reuse, R14 ;  /* 0x0000000e73137221 */ /* 0x040fe40000010100 */
[C---:B------:R-:W-:Y:S01]  /*2580*/  FADD.FTZ R14, -R115.reuse, R8 ;  /* 0x00000008730e7221 */ /* 0x040fe20000010100 */
[----:B------:R-:W-:Y:S01]  /*2590*/  F2FP.BF16.PACK_AB R5, R4, R5 ;  /* 0x000000050405723e */ /* 0x000fe200000010ff */
[----:B------:R-:W-:Y:S02]  /*25a0*/  FMUL.FTZ R15, R22, R28 ;  /* 0x0000001c160f7220 */ /* 0x000fe40000410000 */
[----:B------:R-:W-:-:S02]  /*25b0*/  FADD.FTZ R116, -R115, R9 ;  /* 0x0000000973747221 */ /* 0x000fc40000010100 */
[----:B------:R-:W-:Y:S02]  /*25c0*/  FMUL.FTZ R8, R22, R29 ;  /* 0x0000001d16087220 */ /* 0x000fe40000410000 */
[----:B------:R-:W-:Y:S02]  /*25d0*/  FADD.FTZ R9, -R115, R10 ;  /* 0x0000000a73097221 */ /* 0x000fe40000010100 */
[----:B------:R-:W-:Y:S02]  /*25e0*/  IMAD R10, R3, c[0x0][0x168], RZ ;  /* 0x00005a00030a7a24 */ /* 0x000fe400078e02ff */
[----:B------:R-:W-:Y:S02]  /*25f0*/  FFMA.FTZ R4, R72, R15, R104 ;  /* 0x0000000f48047223 */ /* 0x000fe40000010068 */
[----:B------:R-:W-:Y:S01]  /*2600*/  FFMA.FTZ R15, R73, R8, R105 ;  /* 0x00000008490f7223 */ /* 0x000fe20000010069 */
[----:B------:R-:W-:Y:S01]  /*2610*/  SHF.R.S32.HI R25, RZ, 0x1f, R10 ;  /* 0x0000001fff197819 */ /* 0x000fe2000001140a */
[----:B------:R-:W-:-:S02]  /*2620*/  FADD.FTZ R20, -R115, R20 ;  /* 0x0000001473147221 */ /* 0x000fc40000010100 */
[----:B------:R-:W-:Y:S01]  /*2630*/  FADD.FTZ R23, -R115, R23 ;  /* 0x0000001773177221 */ /* 0x000fe20000010100 */
[----:B------:R-:W-:Y:S01]  /*2640*/  F2FP.BF16.PACK_AB R4, R15, R4 ;  /* 0x000000040f04723e */ /* 0x000fe200000010ff */
[----:B------:R-:W-:Y:S01]  /*2650*/  FADD.FTZ R21, -R115, R21 ;  /* 0x0000001573157221 */ /* 0x000fe20000010100 */
[----:B------:R-:W-:Y:S01]  /*2660*/  LEA.HI R24, R25, R10, RZ, 0x3 ;  /* 0x0000000a19187211 */ /* 0x000fe200078f18ff */
[C---:B------:R-:W-:Y:S01]  /*2670*/  FADD.FTZ R18, -R115.reuse, R18 ;  /* 0x0000001273127221 */ /* 0x040fe20000010100 */
[----:B------:R-:W-:Y:S01]  /*2680*/  LOP3.LUT R25, R0, 0xff, RZ, 0xc0, !PT ;  /* 0x000000ff00197812 */ /* 0x000fe200078ec0ff */
[----:B------:R-:W-:Y:S02]  /*2690*/  FADD.FTZ R11, -R115, R11 ;  /* 0x0000000b730b7221 */ /* 0x000fe40000010100 */
[----:B------:R-:W-:Y:S01]  /*26a0*/  FMUL.FTZ R15, R22, R20 ;  /* 0x00000014160f7220 */ /* 0x000fe20000410000 */
[----:B------:R-:W-:Y:S01]  /*26b0*/  LEA.HI.SX32 R24, R24, R25, 0x1d ;  /* 0x0000001918187211 */ /* 0x000fe200078feaff */
        /* <DEDUP_REMOVED lines=22> */
[C---:B------:R-:W-:Y:S01]  /*2820*/  FADD.FTZ R13, -R115.reuse, R13 ;  /* 0x0000000d730d7221 */ /* 0x040fe20000010100 */
[----:B------:R-:W-:Y:S01]  /*2830*/  F2FP.BF16.PACK_AB R15, R18, R23 ;  /* 0x00000017120f723e */ /* 0x000fe200000010ff */
[C---:B------:R-:W-:Y:S01]  /*2840*/  FADD.FTZ R108, -R115.reuse, R108 ;  /* 0x0000006c736c7221 */ /* 0x040fe20000010100 */
[----:B------:R-:W-:Y:S01]  /*2850*/  F2FP.BF16.PACK_AB R11, R26, R11 ;  /* 0x0000000b1a0b723e */ /* 0x000fe200000010ff */
[----:B------:R-:W-:-:S02]  /*2860*/  FADD.FTZ R109, -R115, R109 ;  /* 0x0000006d736d7221 */ /* 0x000fc40000010100 */
[C---:B------:R-:W-:Y:S02]  /*2870*/  FMUL.FTZ R19, R22.reuse, R19 ;  /* 0x0000001316137220 */ /* 0x040fe40000410000 */
[C---:B------:R-:W-:Y:S02]  /*2880*/  FMUL.FTZ R20, R22.reuse, R12 ;  /* 0x0000000c16147220 */ /* 0x040fe40000410000 */
[C---:B------:R-:W-:Y:S02]  /*2890*/  FADD.FTZ R110, -R115.reuse, R110 ;  /* 0x0000006e736e7221 */ /* 0x040fe40000010100 */
[----:B------:R-:W-:Y:S01]  /*28a0*/  FADD.FTZ R111, -R115, R111 ;  /* 0x0000006f736f7221 */ /* 0x000fe20000010100 */
[----:B------:R-:W-:Y:S01]  /*28b0*/  HFMA2.MMA R115, -RZ, RZ, 0, 9.5367431640625e-07 ;  /* 0x00000010ff737435 */ /* 0x000fe200000001ff */
[C---:B------:R-:W-:Y:S02]  /*28c0*/  FMUL.FTZ R17, R22.reuse, R17 ;  /* 0x0000001116117220 */ /* 0x040fe40000410000 */
[----:B------:R-:W-:-:S02]  /*28d0*/  FMUL.FTZ R18, R22, R13 ;  /* 0x0000000d16127220 */ /* 0x000fc40000410000 */
[C---:B------:R-:W-:Y:S02]  /*28e0*/  FMUL.FTZ R21, R22.reuse, R14 ;  /* 0x0000000e16157220 */ /* 0x040fe40000410000 */
[C---:B------:R-:W-:Y:S02]  /*28f0*/  FMUL.FTZ R23, R22.reuse, R108 ;  /* 0x0000006c16177220 */ /* 0x040fe40000410000 */
[----:B------:R-:W-:Y:S02]  /*2900*/  FMUL.FTZ R26, R22, R109 ;  /* 0x0000006d161a7220 */ /* 0x000fe40000410000 */
[----:B------:R-:W-:Y:S02]  /*2910*/  FFMA.FTZ R13, R58, R19, R90 ;  /* 0x000000133a0d7223 */ /* 0x000fe4000001005a */
[----:B------:R-:W-:Y:S02]  /*2920*/  FFMA.FTZ R20, R59, R20, R91 ;  /* 0x000000143b147223 */ /* 0x000fe4000001005b */
[----:B------:R-:W-:-:S02]  /*2930*/  FMUL.FTZ R116, R22, R116 ;  /* 0x0000007416747220 */ /* 0x000fc40000410000 */
[----:B------:R-:W-:Y:S01]  /*2940*/  FMUL.FTZ R25, R22, R110 ;  /* 0x0000006e16197220 */ /* 0x000fe20000410000 */
[----:B------:R-:W-:Y:S01]  /*2950*/  F2FP.BF16.PACK_AB R13, R20, R13 ;  /* 0x0000000d140d723e */ /* 0x000fe200000010ff */
[----:B------:R-:W-:Y:S02]  /*2960*/  FMUL.FTZ R28, R22, R111 ;  /* 0x0000006f161c7220 */ /* 0x000fe40000410000 */
[----:B------:R-:W-:Y:S02]  /*2970*/  FFMA.FTZ R12, R56, R17, R88 ;  /* 0x00000011380c7223 */ /* 0x000fe40000010058 */
[----:B------:R-:W-:Y:S02]  /*2980*/  FFMA.FTZ R17, R57, R18, R89 ;  /* 0x0000001239117223 */ /* 0x000fe40000010059 */
        /* <DEDUP_REMOVED lines=9> */
[C---:B------:R-:W-:Y:S02]  /*2a20*/  FMUL.FTZ R125, R22.reuse, R125 ;  /* 0x0000007d167d7220 */ /* 0x040fe40000410000 */
[----:B------:R-:W-:Y:S01]  /*2a30*/  FMUL.FTZ R20, R22, R16 ;  /* 0x0000001016147220 */ /* 0x000fe20000410000 */
[----:B------:R-:W-:Y:S01]  /*2a40*/  F2FP.BF16.PACK_AB R19, R28, R25 ;  /* 0x000000191c13723e */ /* 0x000fe200000010ff */
[----:B------:R-:W-:-:S02]  /*2a50*/  FMUL.FTZ R26, R22, R119 ;  /* 0x00000077161a7220 */ /* 0x000fc40000410000 */
[----:B------:R-:W-:Y:S02]  /*2a60*/  FMUL.FTZ R117, R22, R117 ;  /* 0x0000007516757220 */ /* 0x000fe40000410000 */
[----:B------:R-:W-:Y:S02]  /*2a70*/  FFMA.FTZ R16, R48, R125, R80 ;  /* 0x0000007d30107223 */ /* 0x000fe40000010050 */
[----:B------:R-:W-:Y:S01]  /*2a80*/  FFMA.FTZ R21, R49, R20, R81 ;  /* 0x0000001431157223 */ /* 0x000fe20000010051 */
[----:B------:R-:W-:Y:S01]  /*2a90*/  @!P0 MOV R20, 0x4 ;  /* 0x0000000400148802 */ /* 0x000fe20000000f00 */
[----:B------:R-:W-:Y:S01]  /*2aa0*/  FFMA.FTZ R28, R51, R26, R83 ;  /* 0x0000001a331c7223 */ /* 0x000fe20000010053 */
[----:B------:R-:W-:Y:S01]  /*2ab0*/  IADD3 R26, R24, 0x100, RZ ;  /* 0x00000100181a7810 */ /* 0x000fe20007ffe0ff */
[----:B------:R-:W-:Y:S01]  /*2ac0*/  FFMA.FTZ R17, R50, R117, R82 ;  /* 0x0000007532117223 */ /* 0x000fe20000010052 */
[----:B------:R-:W-:Y:S01]  /*2ad0*/  F2FP.BF16.PACK_AB R16, R21, R16 ;  /* 0x000000101510723e */ /* 0x000fe200000010ff */
[C---:B------:R-:W-:Y:S01]  /*2ae0*/  @!P0 IMAD.WIDE R20, R3.reuse, R20, c[0x0][0x1a8] ;  /* 0x00006a0003148625 */ /* 0x040fe200078e0214 */
[----:B------:R-:W-:-:S02]  /*2af0*/  IADD3 R3, R3, c[0x0][0x160], RZ ;  /* 0x0000580003037a10 */ /* 0x000fc40007ffe0ff */
[----:B------:R-:W-:Y:S01]  /*2b00*/  F2FP.BF16.PACK_AB R17, R28, R17 ;  /* 0x000000111c11723e */ /* 0x000fe200000010ff */
[-C--:B------:R-:W-:Y:S01]  /*2b10*/  IMAD.WIDE.U32 R24, R112, R115.reuse, c[0x0][0x208] ;  /* 0x0000820070187625 */ /* 0x080fe200078e0073 */
[----:B------:R0:W-:Y:S01]  /*2b20*/  @!P0 STG.E [R20.64], R22 ;  /* 0x0000001614008986 */ /* 0x0001e2000c101904 */
[----:B------:R-:W-:Y:S02]  /*2b30*/  ISETP.GE.AND P0, PT, R3, c[0x0][0x164], PT ;  /* 0x0000590003007a0c */ /* 0x000fe40003f06270 */
[-C--:B------:R-:W-:Y:S01]  /*2b40*/  IMAD.WIDE.U32 R26, R26, R115.reuse, c[0x0][0x208] ;  /* 0x000082001a1a7625 */ /* 0x080fe200078e0073 */
[----:B------:R0:W-:Y:S03]  /*2b50*/  STG.E.128 [R24.64], R4 ;  /* 0x0000000418007986 */ /* 0x0001e6000c101d04 */
[-C--:B------:R-:W-:Y:S01]  /*2b60*/  IMAD.WIDE.U32 R28, R113, R115.reuse, c[0x0][0x208] ;  /* 0x00008200711c7625 */ /* 0x080fe200078e0073 */
[----:B------:R0:W-:Y:S03]  /*2b70*/  STG.E.128 [R26.64], R8 ;  /* 0x000000081a007986 */ /* 0x0001e6000c101d04 */
[----:B------:R-:W-:Y:S01]  /*2b80*/  IMAD.WIDE.U32 R114, R114, R115, c[0x0][0x208] ;  /* 0x0000820072727625 */ /* 0x000fe200078e0073 */
[----:B------:R0:W-:Y:S04]  /*2b90*/  STG.E.128 [R28.64], R12 ;  /* 0x0000000c1c007986 */ /* 0x0001e8000c101d04 */
[----:B------:R0:W-:Y:S02]  /*2ba0*/  STG.E.128 [R114.64], R16 ;  /* 0x0000001072007986 */ /* 0x0001e4000c101d04 */
[----:B0----5:R-:W-:Y:S01]  /*2bb0*/  @P0 CALL.REL.NOINC `(.L_x_10975) ;  /* 0x0000001000000944 */ /* 0x021fe20003c00000 */
[----:B------:R-:W-:Y:S05]  /*2bc0*/  BRA `(.L_x_10976) ;  /* 0xffffd75000007947 */ /* 0x000fea000383ffff */
.L_x_10975:
[----:B------:R-:W-:Y:S05]  /*2bd0*/  EXIT ;  /* 0x000000000000794d */ /* 0x000fea0003800000 */
.L_x_10973:
[----:B------:R-:W-:Y:S01]  /*2be0*/  HFMA2.MMA R117, -RZ, RZ, 0, 5.9604644775390625e-08 ;  /* 0x00000001ff757435 */ /* 0x000fe200000001ff */
[----:B------:R-:W-:-:S02]  /*2bf0*/  MOV R120, R116 ;  /* 0x0000007400787202 */ /* 0x000fc40000000f00 */
[----:B------:R-:W-:Y:S02]  /*2c00*/  MOV R122, 0x1f ;  /* 0x0000001f007a7802 */ /* 0x000fe40000000f00 */
[----:B------:R-:W-:Y:S02]  /*2c10*/  MOV R121, 0xffffffff ;  /* 0xffffffff00797802 */ /* 0x000fe40000000f00 */
[----:B------:R-:W-:Y:S02]  /*2c20*/  MOV R118, 0x2c40 ;  /* 0x00002c4000767802 */ /* 0x000fe40000000f00 */
[----:B-----5:R-:W-:Y:S05]  /*2c30*/  CALL.REL.NOINC `($__internal_35_$__cuda_sm70_shflsync_bfly_p) ;  /* 0x0000078000007944 */ /* 0x020fea0003c00000 */
[----:B01----:R-:W-:Y:S05]  /*2c40*/  BRA `(.L_x_10977) ;  /* 0xffffecf000007947 */ /* 0x003fea000383ffff */
.L_x_10974:
[----:B------:R-:W-:Y:S01]  /*2c50*/  HFMA2.MMA R117, -RZ, RZ, 0, 1.1920928955078125e-07 ;  /* 0x00000002ff757435 */ /* 0x000fe200000001ff */
[----:B------:R-:W-:Y:S02]  /*2c60*/  MOV R122, 0x1f ;  /* 0x0000001f007a7802 */ /* 0x000fe40000000f00 */
[----:B------:R-:W-:Y:S02]  /*2c70*/  MOV R121, 0xffffffff ;  /* 0xffffffff00797802 */ /* 0x000fe40000000f00 */
[----:B------:R-:W-:Y:S02]  /*2c80*/  MOV R118, 0x2ca0 ;  /* 0x00002ca000767802 */ /* 0x000fe40000000f00 */
[----:B0----5:R-:W-:Y:S05]  /*2c90*/  CALL.REL.NOINC `($__internal_35_$__cuda_sm70_shflsync_bfly_p) ;  /* 0x0000072000007944 */ /* 0x021fea0003c00000 */
[----:B01----:R-:W-:Y:S01]  /*2ca0*/  FADD.FTZ R120, R120, R117 ;  /* 0x0000007578787221 */ /* 0x003fe20000010000 */
[----:B------:R-:W-:Y:S01]  /*2cb0*/  HFMA2.MMA R117, -RZ, RZ, 0, 2.384185791015625e-07 ;  /* 0x00000004ff757435 */ /* 0x000fe200000001ff */
[----:B------:R-:W-:-:S02]  /*2cc0*/  MOV R122, 0x1f ;  /* 0x0000001f007a7802 */ /* 0x000fc40000000f00 */
[----:B------:R-:W-:Y:S02]  /*2cd0*/  MOV R121, 0xffffffff ;  /* 0xffffffff00797802 */ /* 0x000fe40000000f00 */
[----:B------:R-:W-:Y:S02]  /*2ce0*/  MOV R118, 0x2d00 ;  /* 0x00002d0000767802 */ /* 0x000fe40000000f00 */
[----:B------:R-:W-:Y:S05]  /*2cf0*/  CALL.REL.NOINC `($__internal_35_$__cuda_sm70_shflsync_bfly_p) ;  /* 0x000006c000007944 */ /* 0x000fea0003c00000 */
[----:B01----:R-:W-:Y:S01]  /*2d00*/  FADD.FTZ R120, R120, R117 ;  /* 0x0000007578787221 */ /* 0x003fe20000010000 */
[----:B------:R-:W-:Y:S01]  /*2d10*/  HFMA2.MMA R117, -RZ, RZ, 0, 4.76837158203125e-07 ;  /* 0x00000008ff757435 */ /* 0x000fe200000001ff */
[----:B------:R-:W-:Y:S02]  /*2d20*/  MOV R122, 0x1f ;  /* 0x0000001f007a7802 */ /* 0x000fe40000000f00 */
[----:B------:R-:W-:Y:S02]  /*2d30*/  MOV R121, 0xffffffff ;  /* 0xffffffff00797802 */ /* 0x000fe40000000f00 */
[----:B------:R-:W-:Y:S02]  /*2d40*/  MOV R118, 0x2d60 ;  /* 0x00002d6000767802 */ /* 0x000fe40000000f00 */
[----:B------:R-:W-:Y:S05]  /*2d50*/  CALL.REL.NOINC `($__internal_35_$__cuda_sm70_shflsync_bfly_p) ;  /* 0x0000066000007944 */ /* 0x000fea0003c00000 */
[----:B01----:R-:W-:Y:S01]  /*2d60*/  FADD.FTZ R120, R120, R117 ;  /* 0x0000007578787221 */ /* 0x003fe20000010000 */
[----:B------:R-:W-:Y:S01]  /*2d70*/  HFMA2.MMA R117, -RZ, RZ, 0, 9.5367431640625e-07 ;  /* 0x00000010ff757435 */ /* 0x000fe200000001ff */
[----:B------:R-:W-:-:S02]  /*2d80*/  MOV R122, 0x1f ;  /* 0x0000001f007a7802 */ /* 0x000fc40000000f00 */
[----:B------:R-:W-:Y:S02]  /*2d90*/  MOV R121, 0xffffffff ;  /* 0xffffffff00797802 */ /* 0x000fe40000000f00 */
[----:B------:R-:W-:Y:S02]  /*2da0*/  MOV R118, 0x2dc0 ;  /* 0x00002dc000767802 */ /* 0x000fe40000000f00 */
[----:B------:R-:W-:Y:S05]  /*2db0*/  CALL.REL.NOINC `($__internal_35_$__cuda_sm70_shflsync_bfly_p) ;  /* 0x0000060000007944 */ /* 0x000fea0003c00000 */
[----:B-1----:R-:W-:Y:S01]  /*2dc0*/  FADD.FTZ R116, R120, R117 ;  /* 0x0000007578747221 */ /* 0x002fe20000010000 */
[----:B0-----:R-:W-:Y:S02]  /*2dd0*/  MOV R122, 0x1f ;  /* 0x0000001f007a7802 */ /* 0x001fe40000000f00 */
[----:B------:R-:W-:Y:S01]  /*2de0*/  MOV R121, 0xffffffff ;  /* 0xffffffff00797802 */ /* 0x000fe20000000f00 */
[----:B------:R-:W-:-:S04]  /*2df0*/  FMUL.FTZ R116, R116, 0.0009765625 ;  /* 0x3a80000074747820 */ /* 0x000fc80000410000 */
[C---:B------:R-:W-:Y:S02]  /*2e00*/  FADD.FTZ R117, -R116.reuse, R28 ;  /* 0x0000001c74757221 */ /* 0x040fe40000010100 */
[C---:B------:R-:W-:Y:S02]  /*2e10*/  FADD.FTZ R118, -R116.reuse, R29 ;  /* 0x0000001d74767221 */ /* 0x040fe40000010100 */
[----:B------:R-:W-:Y:S02]  /*2e20*/  FFMA.FTZ R117, R117, R117, RZ ;  /* 0x0000007575757223 */ /* 0x000fe400000100ff */
[----:B------:R-:W-:Y:S02]  /*2e30*/  FADD.FTZ R120, -R116, R111 ;  /* 0x0000006f74787221 */ /* 0x000fe40000010100 */
        /* <DEDUP_REMOVED lines=60> */
[----:B------:R-:W-:Y:S01]  /*3200*/  FFMA.FTZ R120, R120, R120, R117 ;  /* 0x0000007878787223 */ /* 0x000fe20000010075 */
[----:B------:R-:W-:-:S06]  /*3210*/  HFMA2.MMA R117, -RZ, RZ, 0, 5.9604644775390625e-08 ;  /* 0x00000001ff757435 */ /* 0x000fcc00000001ff */
[----:B------:R-:W-:Y:S05]  /*3220*/  CALL.REL.NOINC `($__internal_35_$__cuda_sm70_shflsync_bfly_p) ;  /* 0x0000019000007944 */ /* 0x000fea0003c00000 */
[----:B01----:R-:W-:Y:S01]  /*3230*/  FADD.FTZ R120, R120, R117 ;  /* 0x0000007578787221 */ /* 0x003fe20000010000 */
[----:B------:R-:W-:Y:S01]  /*3240*/  HFMA2.MMA R117, -RZ, RZ, 0, 1.1920928955078125e-07 ;  /* 0x00000002ff757435 */ /* 0x000fe200000001ff */
[----:B------:R-:W-:Y:S02]  /*3250*/  MOV R122, 0x1f ;  /* 0x0000001f007a7802 */ /* 0x000fe40000000f00 */
[----:B------:R-:W-:Y:S02]  /*3260*/  MOV R121, 0xffffffff ;  /* 0xffffffff00797802 */ /* 0x000fe40000000f00 */
[----:B------:R-:W-:Y:S02]  /*3270*/  MOV R118, 0x3290 ;  /* 0x0000329000767802 */ /* 0x000fe40000000f00 */
[----:B------:R-:W-:Y:S05]  /*3280*/  CALL.REL.NOINC `($__internal_35_$__cuda_sm70_shflsync_bfly_p) ;  /* 0x0000013000007944 */ /* 0x000fea0003c00000 */
[----:B01----:R-:W-:Y:S01]  /*3290*/  FADD.FTZ R120, R120, R117 ;  /* 0x0000007578787221 */ /* 0x003fe20000010000 */
[----:B------:R-:W-:Y:S01]  /*32a0*/  HFMA2.MMA R117, -RZ, RZ, 0, 2.384185791015625e-07 ;  /* 0x00000004ff757435 */ /* 0x000fe200000001ff */
[----:B------:R-:W-:Y:S02]  /*32b0*/  MOV R122, 0x1f ;  /* 0x0000001f007a7802 */ /* 0x000fe40000000f00 */
[----:B------:R-:W-:-:S02]  /*32c0*/  MOV R121, 0xffffffff ;  /* 0xffffffff00797802 */ /* 0x000fc40000000f00 */
        /* <DEDUP_REMOVED lines=10> */
[----:B------:R-:W-:Y:S02]  /*3370*/  MOV R122, 0x1f ;  /* 0x0000001f007a7802 */ /* 0x000fe40000000f00 */
[----:B------:R-:W-:-:S02]  /*3380*/  MOV R121, 0xffffffff ;  /* 0xffffffff00797802 */ /* 0x000fc40000000f00 */
[----:B------:R-:W-:Y:S02]  /*3390*/  MOV R118, 0x33b0 ;  /* 0x000033b000767802 */ /* 0x000fe40000000f00 */
[----:B------:R-:W-:Y:S05]  /*33a0*/  CALL.REL.NOINC `($__internal_35_$__cuda_sm70_shflsync_bfly_p) ;  /* 0x0000001000007944 */ /* 0x000fea0003c00000 */
[----:B01----:R-:W-:Y:S05]  /*33b0*/  BRA `(.L_x_10978) ;  /* 0xffffeac000007947 */ /* 0x003fea000383ffff */
        .weak           $__internal_35_$__cuda_sm70_shflsync_bfly_p
        .type           $__internal_35_$__cuda_sm70_shflsync_bfly_p,@function
        .size           $__internal_35_$__cuda_sm70_shflsync_bfly_p,(.L_x_26495 - $__internal_35_$__cuda_sm70_shflsync_bfly_p)
$__internal_35_$__cuda_sm70_shflsync_bfly_p:
[----:B------:R-:W-:Y:S01]  /*33c0*/  HFMA2.MMA R119, -RZ, RZ, 0, 0 ;  /* 0x00000000ff777435 */ /* 0x000fe200000001ff */
[----:B------:R-:W-:Y:S04]  /*33d0*/  WARPSYNC R121 ;  /* 0x0000007900007348 */ /* 0x000fe80003800000 */
[----:B------:R0:W1:Y:S01]  /*33e0*/  SHFL.BFLY PT, R117, R120, R117, R122 ;  /* 0x0c00007578757389 */ /* 0x00006200000e007a */
[----:B------:R-:W-:Y:S05]  /*33f0*/  RET.REL.NODEC R118 `(_ZN10layer_norm31ln_parallel_residual_fwd_kernelINS_13Kernel_traitsIf13__nv_bfloat16fS2_fjLj8192ELj1ELj1ELj8ELj16ENS_18Kernel_traits_baseILj8192EfS2_fS2_fjLj256EEEEELb0ELb1ELb1EEEvNS_9FwdParamsE) ;  /* 0xffffcc0076007950 */ /* 0x000fea0003c3ffff */
.L_x_10979:
        /* <DEDUP_REMOVED lines=16> */
.L_x_26495:


//--------------------- .text._ZN10layer_norm31ln_parallel_residual_fwd_kernelINS_13Kernel_traitsIf13__nv_bfloat16fS2_fjLj8192ELj1ELj1ELj8ELj16ENS_18Kernel_traits_baseILj8192EfS2_fS2_fjLj256EEEEELb1ELb0ELb0EEEvNS_9FwdParamsE --------------------------
	.section	.text._ZN10layer_norm31ln_parallel_residual_fwd_kernelINS_13Kernel_traitsIf13__nv_bfloat16fS2_fjLj8192ELj1ELj1ELj8ELj16ENS_18Kernel_traits_baseILj8192EfS2_fS2_fjLj256EEEEELb1ELb0ELb0EEEvNS_9FwdParamsE,"ax",@progbits
	.sectioninfo	@"SHI_REGISTERS=220"
	.align	128
        .global         _ZN10layer_norm31ln_parallel_residual_fwd_kernelINS_13Kernel_traitsIf13__nv_bfloat16fS2_fjLj8192ELj1ELj1ELj8ELj16ENS_18Kernel_traits_baseILj8192EfS2_fS2_fjLj256EEEEELb1ELb0ELb0EEEvNS_9FwdParamsE
        .type           _ZN10layer_norm31ln_parallel_residual_fwd_kernelINS_13Kernel_traitsIf13__nv_bfloat16fS2_fjLj8192ELj1ELj1ELj8ELj16ENS_18Kernel_traits_baseILj8192EfS2_fS2_fjLj256EEEEELb1ELb0ELb0EEEvNS_9FwdParamsE,@function
        .size           _ZN10layer_norm31ln_parallel_residual_fwd_kernelINS_13Kernel_traitsIf13__nv_bfloat16fS2_fjLj8192ELj1ELj1ELj8ELj16ENS_18Kernel_traits_baseILj8192EfS2_fS2_fjLj256EEEEELb1ELb0ELb0EEEvNS_9FwdParamsE,(.L_x_26496 - _ZN10layer_norm31ln_parallel_residual_fwd_kernelINS_13Kernel_traitsIf13__nv_bfloat16fS2_fjLj8192ELj1ELj1ELj8ELj16ENS_18Kernel_traits_baseILj8192EfS2_fS2_fjLj256EEEEELb1ELb0ELb0EEEvNS_9FwdParamsE)
        .other          _ZN10layer_norm31ln_parallel_residual_fwd_kernelINS_13Kernel_traitsIf13__nv_bfloat16fS2_fjLj8192ELj1ELj1ELj8ELj16ENS_18Kernel_traits_baseILj8192EfS2_fS2_fjLj256EEEEELb1ELb0ELb0EEEvNS_9FwdParamsE,@"STO_CUDA_ENTRY STV_DEFAULT"
_ZN10layer_norm31ln_parallel_residual_fwd_kernelINS_13Kernel_traitsIf13__nv_bfloat16fS2_fjLj8192ELj1ELj1ELj8ELj16ENS_18Kernel_traits_baseILj8192EfS2_fS2_fjLj256EEEEELb1ELb0ELb0EEEvNS_9FwdParamsE:
.text._ZN10layer_norm31ln_parallel_residual_fwd_kernelINS_13Kernel_traitsIf13__nv_bfloat16fS2_fjLj8192ELj1ELj1ELj8ELj16ENS_18Kernel_traits_baseILj8192EfS2_fS2_fjLj256EEEEELb1ELb0ELb0EEEvNS_9FwdParamsE:
        /* <DEDUP_REMOVED lines=17> */
[C---:B0-----:R-:W-:Y:S01]  /*0110*/  LOP3.LUT R116, R204.reuse, 0xff, RZ, 0xc0, !PT ;  /* 0x000000ffcc747812 */ /* 0x041fe200078ec0ff */
[----:B-1----:R-:W-:Y:S01]  /*0120*/  IMAD R203, R199, c[0x0][0x0], R204 ;  /* 0x00000000c7cb7a24 */ /* 0x002fe200078e02cc */
[----:B------:R-:W-:-:S03]  /*0130*/  LEA.HI R199, R204, R199, RZ, 0x18 ;  /* 0x000000c7ccc77211 */ /* 0x000fc600078fc0ff */
        /* <DEDUP_REMOVED lines=51> */
[----:B------:R-:W-:Y:S02]  /*0470*/  LEA.HI R140, R3, c[0x0][0x168], RZ, 0x3 ;  /* 0x00005a00038c7a11 */ /* 0x000fe400078f18ff */
[----:B------:R-:W-:Y:S01]  /*0480*/  LOP3.LUT R3, R116, 0xff, RZ, 0x3c, !PT ;  /* 0x000000ff74037812 */ /* 0x000fe200078e3cff */
[----:B------:R-:W-:Y:S01]  /*0490*/  IMAD.WIDE.U32 R4, R4, -0x2daee0ad, RZ ;  /* 0xd2511f5304047825 */ /* 0x000fe200078e00ff */
[----:B------:R-:W-:Y:S02]  /*04a0*/  LOP3.LUT R136, R7, UR19, R8, 0x96, !PT ;  /* 0x0000001307887c12 */ /* 0x000fe4000f8e9608 */
[----:B------:R-:W-:-:S02]  /*04b0*/  LEA.HI.SX32 R200, R140, R3, 0x1d ;  /* 0x000000038cc87211 */ /* 0x000fc400078feaff */
[----:B------:R-:W-:Y:S01]  /*04c0*/  LOP3.LUT R138, R5, UR20, R2, 0x96, !PT ;  /* 0x00000014058a7c12 */ /* 0x000fe2000f8e9602 */
[----:B------:R-:W-:Y:S01]  /*04d0*/  IMAD.WIDE.U32 R136, R136, -0x2daee0ad, RZ ;  /* 0xd2511f5388887825 */ /* 0x000fe200078e00ff */
[C---:B------:R-:W-:Y:S02]  /*04e0*/  LOP3.LUT P2, RZ, R200.reuse, 0xffffff00, RZ, 0xc0, !PT ;  /* 0xffffff00c8ff7812 */ /* 0x040fe4000784c0ff */
[----:B------:R-:W-:Y:S01]  /*04f0*/  ISETP.GE.U32.AND P5, PT, R200, 0x200, PT ;  /* 0x00000200c800780c */ /* 0x000fe20003fa6070 */
[----:B------:R-:W-:Y:S01]  /*0500*/  IMAD.WIDE.U32 R138, R138, -0x326172a9, RZ ;  /* 0xcd9e8d578a8a7825 */ /* 0x000fe200078e00ff */
[C---:B------:R-:W-:Y:S02]  /*0510*/  ISETP.GE.U32.AND P4, PT, R200.reuse, 0x300, PT ;  /* 0x00000300c800780c */ /* 0x040fe40003f86070 */
[----:B------:R-:W-:Y:S02]  /*0520*/  ISETP.GE.U32.AND P3, PT, R200, 0x400, PT ;  /* 0x00000400c800780c */ /* 0x000fe40003f66070 */
[----:B------:R-:W-:-:S02]  /*0530*/  LOP3.LUT R198, R137, UR22, R4, 0x96, !PT ;  /* 0x0000001689c67c12 */ /* 0x000fc4000f8e9604 */
[----:B------:R-:W-:-:S03]  /*0540*/  LOP3.LUT R195, R139, UR21, R6, 0x96, !PT ;  /* 0x000000158bc37c12 */ /* 0x000fc6000f8e9606 */
[----:B------:R-:W-:Y:S01]  /*0550*/  @P2 LOP3.LUT R205, R205, 0x20, RZ, 0xfc, !PT ;  /* 0x00000020cdcd2812 */ /* 0x000fe200078efcff */
[----:B------:R-:W-:-:S03]  /*0560*/  IMAD.HI.U32 R143, R198, -0x326172a9, RZ ;  /* 0xcd9e8d57c68f7827 */ /* 0x000fc600078e00ff */
[----:B------:R-:W-:Y:S01]  /*0570*/  LOP3.LUT R205, R205, 0xfffffeff, RZ, 0xc0, !PT ;  /* 0xfffffeffcdcd7812 */ /* 0x000fe200078ec0ff */
[----:B------:R-:W-:-:S03]  /*0580*/  IMAD.HI.U32 R141, R195, -0x2daee0ad, RZ ;  /* 0xd2511f53c38d7827 */ /* 0x000fc600078e00ff */
        /* <DEDUP_REMOVED lines=27> */
[----:B------:R-:W-:-:S02]  /*0740*/  @P1 IADD3.X R39, R20, c[0x0][0x224], RZ, P2, !PT ;  /* 0x0000890014271a10 */ /* 0x000fc400017fe4ff */
[----:B------:R-:W-:Y:S01]  /*0750*/  IADD3.X R37, R20, c[0x0][0x1bc], RZ, P0, !PT ;  /* 0x00006f0014257a10 */ /* 0x000fe200007fe4ff */
[C---:B0-----:R-:W-:Y:S02]  /*0760*/  IMAD.WIDE.U32 R2, R116.reuse, R21, c[0x0][0x1b0] ;  /* 0x00006c0074027625 */ /* 0x041fe400078e0015 */
[----:B------:R0:W5:Y:S04]  /*0770*/  @P1 LDG.E.128 R12, [R38.64] ;  /* 0x00000006260c1981 */ /* 0x000168000c1e1d00 */
[----:B------:R0:W5:Y:S04]  /*0780*/  @P1 LDG.E.128 R16, [R38.64+0x10] ;  /* 0x0000100626101981 */ /* 0x000168000c1e1d00 */
[----:B------:R0:W5:Y:S04]  /*0790*/  LDG.E.128 R20, [R2.64] ;  /* 0x0000000602147981 */ /* 0x000168000c1e1d00 */
[----:B------:R0:W5:Y:S04]  /*07a0*/  LDG.E.128 R24, [R2.64+0x10] ;  /* 0x0000100602187981 */ /* 0x000168000c1e1d00 */
[----:B------:R0:W5:Y:S04]  /*07b0*/  LDG.E.128 R28, [R36.64] ;  /* 0x00000006241c7981 */ /* 0x000168000c1e1d00 */
[----:B------:R0:W5:Y:S01]  /*07c0*/  LDG.E.128 R32, [R36.64+0x10] ;  /* 0x0000100624207981 */ /* 0x000162000c1e1d00 */
[----:B------:R-:W-:-:S03]  /*07d0*/  LOP3.LUT R116, R116, 0x100, RZ, 0xfc, !PT ;  /* 0x0000010074747812 */ /* 0x000fc600078efcff */
.L_x_10981:
[----:B------:R-:W-:Y:S05]  /*07e0*/  BSYNC B0 ;  /* 0x0000000000007941 */ /* 0x000fea0003800000 */
.L_x_10980:
        /* <DEDUP_REMOVED lines=12> */
[C---:B------:R-:W-:Y:S01]  /*08b0*/  @P0 LEA.HI.X R3, R116.reuse, c[0x0][0x21c], RZ, 0x5, P2 ;  /* 0x0000870074030a11 */ /* 0x040fe200010f2cff */
[----:B------:R-:W-:Y:S01]  /*08c0*/  IMAD.MOV.U32 R71, RZ, RZ, 0x20 ;  /* 0x00000020ff477424 */ /* 0x000fe200078e00ff */
[----:B------:R-:W-:Y:S02]  /*08d0*/  SHF.L.U64.HI R52, R116, 0x5, RZ ;  /* 0x0000000574347819 */ /* 0x000fe400000102ff */
[----:B------:R-:W-:Y:S01]  /*08e0*/  @P1 IADD3 R68, P2, R48, c[0x0][0x220], RZ ;  /* 0x0000880030441a10 */ /* 0x000fe20007f5e0ff */
[----:B------:R0:W5:Y:S04]  /*08f0*/  @P0 LDG.E.128 R36, [R2.64] ;  /* 0x0000000602240981 */ /* 0x000168000c1e1d00 */
[----:B------:R0:W5:Y:S01]  /*0900*/  @P0 LDG.E.128 R40, [R2.64+0x10] ;  /* 0x0000100602280981 */ /* 0x000162000c1e1d00 */
[----:B------:R-:W-:Y:S01]  /*0910*/  CS2R R46, SRZ ;  /* 0x00000000002e7805 */ /* 0x000fe2000001ff00 */
[----:B------:R-:W-:Y:S01]  /*0920*/  CS2R R44, SRZ ;  /* 0x00000000002c7805 */ /* 0x000fe2000001ff00 */
[----:B------:R-:W-:Y:S01]  /*0930*/  CS2R R50, SRZ ;  /* 0x0000000000327805 */ /* 0x000fe2000001ff00 */
[----:B------:R-:W-:Y:S01]  /*0940*/  @P1 IADD3.X R69, R52, c[0x0][0x224], RZ, P2, !PT ;  /* 0x0000890034451a10 */ /* 0x000fe200017fe4ff */
[----:B------:R-:W-:-:S04]  /*0950*/  IMAD.WIDE.U32 R70, R116, R71, c[0x0][0x1b0] ;  /* 0x00006c0074467625 */ /* 0x000fc800078e0047 */
[----:B------:R1:W5:Y:S01]  /*0960*/  @P1 LDG.E.128 R44, [R68.64] ;  /* 0x00000006442c1981 */ /* 0x000362000c1e1d00 */
[----:B0-----:R-:W-:Y:S02]  /*0970*/  IADD3 R2, P0, R48, c[0x0][0x1b8], RZ ;  /* 0x00006e0030027a10 */ /* 0x001fe40007f1e0ff */
[----:B------:R-:W-:Y:S01]  /*0980*/  CS2R R48, SRZ ;  /* 0x0000000000307805 */ /* 0x000fe2000001ff00 */
[----:B------:R1:W5:Y:S01]  /*0990*/  LDG.E.128 R56, [R70.64+0x10] ;  /* 0x0000100646387981 */ /* 0x000362000c1e1d00 */
[----:B------:R-:W-:-:S03]  /*09a0*/  IADD3.X R3, R52, c[0x0][0x1bc], RZ, P0, !PT ;  /* 0x00006f0034037a10 */ /* 0x000fc600007fe4ff */
[----:B------:R1:W5:Y:S04]  /*09b0*/  LDG.E.128 R52, [R70.64] ;  /* 0x0000000646347981 */ /* 0x000368000c1e1d00 */
[----:B------:R1:W5:Y:S04]  /*09c0*/  @P1 LDG.E.128 R48, [R68.64+0x10] ;  /* 0x0000100644301981 */ /* 0x000368000c1e1d00 */
[----:B------:R1:W5:Y:S04]  /*09d0*/  LDG.E.128 R60, [R2.64] ;  /* 0x00000006023c7981 */ /* 0x000368000c1e1d00 */
[----:B------:R1:W5:Y:S01]  /*09e0*/  LDG.E.128 R64, [R2.64+0x10] ;  /* 0x0000100602407981 */ /* 0x000362000c1e1d00 */
[----:B------:R-:W-:-:S03]  /*09f0*/  IADD3 R116, R116, 0x100, RZ ;  /* 0x0000010074747810 */ /* 0x000fc60007ffe0ff */
.L_x_10983:
[----:B------:R-:W-:Y:S05]  /*0a00*/  BSYNC B0 ;  /* 0x0000000000007941 */ /* 0x000fea0003800000 */
.L_x_10982:
        /* <DEDUP_REMOVED lines=10> */
[----:B------:R-:W-:-:S09]  /*0ab0*/  IMAD.SHL.U32 R80, R116, 0x20, RZ ;  /* 0x0000002074507824 */ /* 0x000fd200078e00ff */
[----:B0-----:R-:W-:-:S04]  /*0ac0*/  @P0 LEA R2, P2, R116, c[0x0][0x218], 0x5 ;  /* 0x0000860074020a11 */ /* 0x001fc800078428ff */
        /* <DEDUP_REMOVED lines=21> */
.L_x_10985:
[----:B------:R-:W-:Y:S05]  /*0c20*/  BSYNC B0 ;  /* 0x0000000000007941 */ /* 0x000fea0003800000 */
.L_x_10984:
        /* <DEDUP_REMOVED lines=12> */
[----:B------:R-:W-:Y:S01]  /*0cf0*/  @P0 LEA.HI.X R3, R116, c[0x0][0x21c], RZ, 0x5, P2 ;  /* 0x0000870074030a11 */ /* 0x000fe200010f2cff */
[----:B------:R-:W-:Y:S01]  /*0d00*/  IMAD.MOV.U32 R119, RZ, RZ, 0x20 ;  /* 0x00000020ff777424 */ /* 0x000fe200078e00ff */
[C---:B------:R-:W-:Y:S02]  /*0d10*/  @P1 IADD3 R134, P2, R132.reuse, c[0x0][0x220], RZ ;  /* 0x0000880084861a10 */ /* 0x040fe40007f5e0ff */
[----:B------:R-:W-:Y:S01]  /*0d20*/  SHF.R.U32.HI R117, RZ, 0x1b, R116 ;  /* 0x0000001bff757819 */ /* 0x000fe20000011674 */
        /* <DEDUP_REMOVED lines=16> */
.L_x_10987:
[----:B------:R-:W-:Y:S05]  /*0e30*/  BSYNC B0 ;  /* 0x0000000000007941 */ /* 0x000fea0003800000 */
.L_x_10986:
[----:B------:R-:W-:Y:S02]  /*0e40*/  ISETP.GE.AND P0, PT, R199, c[0x0][0x164], PT ;  /* 0x00005900c7007a0c */ /* 0x000fe40003f06270 */
[----:B------:R-:W-:-:S02]  /*0e50*/  LOP3.LUT R143, R143, UR23, R138, 0x96, !PT ;  /* 0x000000178f8f7c12 */ /* 0x000fc4000f8e968a */
[----:B------:R-:W-:-:S09]  /*0e60*/  LOP3.LUT R141, R141, UR24, R136, 0x96, !PT ;  /* 0x000000188d8d7c12 */ /* 0x000fd2000f8e9688 */
[----:B------:R-:W-:Y:S05]  /*0e70*/  @P0 EXIT ;  /* 0x000000000000094d */ /* 0x000fea0003800000 */
[----:B------:R-:W-:Y:S01]  /*0e80*/  SHF.R.S32.HI R140, RZ, 0x3, R140 ;  /* 0x00000003ff8c7819 */ /* 0x000fe2000001148c */
[C---:B0-----:R-:W-:Y:S01]  /*0e90*/  IMAD.SHL.U32 R132, R204.reuse, 0x20, RZ ;  /* 0x00000020cc847824 */ /* 0x041fe200078e00ff */
[----:B-1----:R-:W-:Y:S01]  /*0ea0*/  LOP3.LUT R3, R204, 0xe0, RZ, 0xc0, !PT ;  /* 0x000000e0cc037812 */ /* 0x002fe200078ec0ff */
[----:B------:R-:W-:Y:S01]  /*0eb0*/  IMAD R198, R198, -0x326172a9, RZ ;  /* 0xcd9e8d57c6c67824 */ /* 0x000fe200078e02ff */
[----:B------:R-:W-:Y:S01]  /*0ec0*/  LOP3.LUT R2, R140, 0xff, RZ, 0xc0, !PT ;  /* 0x000000ff8c027812 */ /* 0x000fe200078ec0ff */
[----:B------:R-:W-:Y:S01]  /*0ed0*/  IMAD.HI.U32 R135, R141, -0x326172a9, RZ ;  /* 0xcd9e8d578d877827 */ /* 0x000fe200078e00ff */
[----:B------:R-:W-:Y:S01]  /*0ee0*/  SHF.R.U32.HI R140, RZ, 0x3, R140 ;  /* 0x00000003ff8c7819 */ /* 0x000fe2000001168c */
[----:B------:R-:W-:Y:S01]  /*0ef0*/  HFMA2.MMA R191, -RZ, RZ, 0, 5.9604644775390625e-08 ;  /* 0x00000001ffbf7435 */ /* 0x000fe200000001ff */
[----:B------:R-:W-:Y:S01]  /*0f00*/  LOP3.LUT R133, R132, 0x3e0, RZ, 0xc0, !PT ;  /* 0x000003e084857812 */ /* 0x000fe200078ec0ff */
[----:B------:R-:W-:Y:S01]  /*0f10*/  IMAD.IADD R3, R2, 0x1, -R3 ;  /* 0x0000000102037824 */ /* 0x000fe200078e0a03 */
[----:B------:R-:W-:Y:S01]  /*0f20*/  LOP3.LUT R140, R140, 0x1fffffe0, RZ, 0xc0, !PT ;  /* 0x1fffffe08c8c7812 */ /* 0x000fe200078ec0ff */
[----:B------:R-:W-:Y:S01]  /*0f30*/  IMAD R195, R195, -0x2daee0ad, RZ ;  /* 0xd2511f53c3c37824 */ /* 0x000fe200078e02ff */
[----:B------:R-:W-:Y:S01]  /*0f40*/  LOP3.LUT R198, R135, UR25, R198, 0x96, !PT ;  /* 0x0000001987c67c12 */ /* 0x000fe2000f8e96c6 */
[----:B------:R-:W-:Y:S01]  /*0f50*/  IMAD.IADD R133, R2, 0x1, -R133 ;  /* 0x0000000102857824 */ /* 0x000fe200078e0a85 */
[----:B------:R-:W-:Y:S01]  /*0f60*/  IMNMX R3, RZ, R3, !PT ;  /* 0x00000003ff037217 */ /* 0x000fe20007800200 */
[----:B------:R-:W-:Y:S01]  /*0f70*/  IMAD.HI.U32 R2, R143, -0x2daee0ad, RZ ;  /* 0xd2511f538f027827 */ /* 0x000fe200078e00ff */
[----:B------:R-:W-:Y:S01]  /*0f80*/  LOP3.LUT R193, R0, 0x3, RZ, 0xc0, !PT ;  /* 0x0000000300c17812 */ /* 0x000fe200078ec0ff */
[----:B------:R-:W-:Y:S01]  /*0f90*/  ULDC.U8 UR8, c[0x0][0x1f0] ;  /* 0x00007c0000087ab9 */ /* 0x000fe20000000000 */
[----:B------:R-:W-:Y:S01]  /*0fa0*/  IMNMX R3, R3, 0x20, PT ;  /* 0x0000002003037817 */ /* 0x000fe20003800200 */
[----:B------:R-:W-:Y:S01]  /*0fb0*/  IMAD R196, R141, -0x326172a9, RZ ;  /* 0xcd9e8d578dc47824 */ /* 0x000fe200078e02ff */
[----:B------:R-:W-:Y:S01]  /*0fc0*/  IMNMX R133, RZ, R133, !PT ;  /* 0x00000085ff857217 */ /* 0x000fe20007800200 */
[----:B------:R-:W-:Y:S01]  /*0fd0*/  IMAD R194, R143, -0x2daee0ad, RZ ;  /* 0xd2511f538fc27824 */ /* 0x000fe200078e02ff */
[----:B------:R-:W-:Y:S01]  /*0fe0*/  LOP3.LUT R195, R2, UR26, R195, 0x96, !PT ;  /* 0x0000001a02c37c12 */ /* 0x000fe2000f8e96c3 */
[----:B------:R-:W-:Y:S01]  /*0ff0*/  IMAD.IADD R3, R3, 0x1, R140 ;  /* 0x0000000103037824 */ /* 0x000fe200078e028c */
[----:B------:R-:W-:Y:S01]  /*1000*/  IMNMX R133, R133, 0x20, PT ;  /* 0x0000002085857817 */ /* 0x000fe20003800200 */
[----:B------:R-:W-:-:S02]  /*1010*/  IMAD.MOV.U32 R192, RZ, RZ, RZ ;  /* 0x000000ffffc07224 */ /* 0x000fc400078e00ff */
[----:B------:R-:W-:Y:S02]  /*1020*/  IMAD.SHL.U32 R3, R3, 0x8, RZ ;  /* 0x0000000803037824 */ /* 0x000fe400078e00ff */
[----:B------:R-:W-:-:S04]  /*1030*/  IMAD.IADD R133, R140, 0x1, R133 ;  /* 0x000000018c857824 */ /* 0x000fc800078e0285 */
[----:B------:R-:W0:Y:S01]  /*1040*/  I2F.U32 R3, R3 ;  /* 0x0000000300037306 */ /* 0x000e220000201000 */
[----:B------:R-:W-:-:S07]  /*1050*/  IMAD.SHL.U32 R190, R133, 0x8, RZ ;  /* 0x0000000885be7824 */ /* 0x000fce00078e00ff */
[----:B0-----:R0:W1:Y:S02]  /*1060*/  MUFU.RCP R197, R3 ;  /* 0x0000000300c57308 */ /* 0x0010640000001000 */
.L_x_11522:
        /* <DEDUP_REMOVED lines=37> */
.L_x_10991:
[----:B--2---:R-:W-:Y:S02]  /*12c0*/  IMAD.MOV.U32 R141, RZ, RZ, R196 ;  /* 0x000000ffff8d7224 */ /* 0x004fe400078e00c4 */
.L_x_10992:
[----:B------:R-:W-:Y:S05]  /*12d0*/  BSYNC B1 ;  /* 0x0000000000017941 */ /* 0x000fea0003800000 */
.L_x_10990:
        /* <DEDUP_REMOVED lines=16> */
.L_x_10996:
[----:B------:R-:W-:Y:S05]  /*13e0*/  BSYNC B2 ;  /* 0x0000000000027941 */ /* 0x000fea0003800000 */
.L_x_10995:
        /* <DEDUP_REMOVED lines=43> */
.L_x_10994:
[----:B------:R-:W-:Y:S05]  /*16a0*/  BSYNC B1 ;  /* 0x0000000000017941 */ /* 0x000fea0003800000 */
.L_x_10993:
[----:B------:R-:W2:Y:S01]  /*16b0*/  I2F.U32 R141, R141 ;  /* 0x0000008d008d7306 */ /* 0x000ea20000201000 */
[----:B------:R-:W-:Y:S01]  /*16c0*/  IMAD.MOV.U32 R172, RZ, RZ, 0x2f800000 ;  /* 0x2f800000ffac7424 */ /* 0x000fe200078e00ff */
[----:B------:R-:W-:Y:S02]  /*16d0*/  ISETP.NE.U32.AND P1, PT, RZ, c[0x0][0x178], PT ;  /* 0x00005e00ff007a0c */ /* 0x000fe40003f25070 */
[----:B------:R-:W-:Y:S02]  /*16e0*/  LOP3.LUT R205, R205, 0xfffffff7, RZ, 0xc0, !PT ;  /* 0xfffffff7cdcd7812 */ /* 0x000fe400078ec0ff */
[----:B------:R-:W-:Y:S01]  /*16f0*/  ISETP.NE.AND.EX P1, PT, RZ, c[0x0][0x17c], PT, P1 ;  /* 0x00005f00ff007a0c */ /* 0x000fe20003f25310 */
[----:B--2---:R-:W-:Y:S01]  /*1700*/  FFMA.FTZ R140, R141, R172, 1.1641532182693481445e-10 ;  /* 0x2f0000008d8c7423 */ /* 0x004fe200000100ac */
        /* <DEDUP_REMOVED lines=8> */
[----:B------:R-:W-:Y:S02]  /*1790*/  IMAD.MOV.U32 R143, RZ, RZ, R173 ;  /* 0x000000ffff8f7224 */ /* 0x000fe400078e00ad */
[----:B------:R-:W-:Y:S01]  /*17a0*/  FADD.FTZ R140, R136, R140 ;  /* 0x0000008c888c7221 */ /* 0x000fe20000010000 */
[----:B------:R-:W-:Y:S05]  /*17b0*/  BRA `(.L_x_10998) ;  /* 0x0000054000007947 */ /* 0x000fea0003800000 */
.L_x_10997:
        /* <DEDUP_REMOVED lines=12> */
.L_x_11000:
[----:B------:R-:W-:Y:S02]  /*1880*/  IMAD.MOV.U32 R141, RZ, RZ, R196 ;  /* 0x000000ffff8d7224 */ /* 0x000fe400078e00c4 */
.L_x_11001:
[----:B------:R-:W-:Y:S05]  /*1890*/  BSYNC B1 ;  /* 0x0000000000017941 */ /* 0x000fea0003800000 */
.L_x_10999:
        /* <DEDUP_REMOVED lines=16> */
.L_x_11005:
[----:B------:R-:W-:Y:S05]  /*19a0*/  BSYNC B2 ;  /* 0x0000000000027941 */ /* 0x000fea0003800000 */
.L_x_11004:
        /* <DEDUP_REMOVED lines=41> */
[----:B------:R-:W-:Y:S01]  /*1c40*/  IMAD.MOV.U32 R143, RZ, RZ, RZ ;  /* 0x000000ffff8f7224 */ /* 0x000fe200078e00ff */
[----:B------:R-:W-:Y:S02]  /*1c50*/  LOP3.LUT R195, R195, UR26, R176, 0x96, !PT ;  /* 0x0000001ac3c37c12 */ /* 0x000fe4000f8e96b0 */
.L_x_11003:
[----:B------:R-:W-:Y:S05]  /*1c60*/  BSYNC B1 ;  /* 0x0000000000017941 */ /* 0x000fea0003800000 */
.L_x_11002:
[----:B------:R-:W2:Y:S02]  /*1c70*/  I2F.U32 R141, R141 ;  /* 0x0000008d008d7306 */ /* 0x000ea40000201000 */
[----:B--2---:R-:W-:Y:S01]  /*1c80*/  FFMA.FTZ R142, R141, R172, 1.1641532182693481445e-10 ;  /* 0x2f0000008d8e7423 */ /* 0x004fe200000100ac */
[----:B------:R-:W-:-:S04]  /*1c90*/  PRMT R141, RZ, 0x5410, R184 ;  /* 0x00005410ff8d7816 */ /* 0x000fc800000000b8 */
[----:B------:R-:W-:Y:S01]  /*1ca0*/  FSETP.GTU.FTZ.AND P2, PT, R142, c[0x0][0x1e4], PT ;  /* 0x000079008e007a0b */ /* 0x000fe20003f5c000 */
[----:B------:R-:W-:-:S03]  /*1cb0*/  FMUL.FTZ R173, R141, c[0x0][0x1e8] ;  /* 0x00007a008dad7a20 */ /* 0x000fc60000410000 */
[----:B------:R-:W-:Y:S02]  /*1cc0*/  SEL R188, RZ, 0x1, P2 ;  /* 0x00000001ffbc7807 */ /* 0x000fe40001000000 */
[----:B------:R-:W-:-:S05]  /*1cd0*/  FSEL R173, R173, RZ, !P2 ;  /* 0x000000ffadad7208 */ /* 0x000fca0005000000 */
[----:B------:R-:W-:-:S04]  /*1ce0*/  FADD.FTZ R140, R173, R140 ;  /* 0x0000008cad8c7221 */ /* 0x000fc80000010000 */
[----:B------:R-:W-:Y:S02]  /*1cf0*/  @P0 FADD.FTZ R140, R136, R140 ;  /* 0x0000008c888c0221 */ /* 0x000fe40000010000 */
.L_x_10998:
        /* <DEDUP_REMOVED lines=12> */
.L_x_11007:
[----:B------:R-:W-:Y:S02]  /*1dc0*/  IMAD.MOV.U32 R142, RZ, RZ, R196 ;  /* 0x000000ffff8e7224 */ /* 0x000fe400078e00c4 */
.L_x_11008:
[----:B------:R-:W-:Y:S05]  /*1dd0*/  BSYNC B1 ;  /* 0x0000000000017941 */ /* 0x000fea0003800000 */
.L_x_11006:
        /* <DEDUP_REMOVED lines=16> */
.L_x_11012:
[----:B------:R-:W-:Y:S05]  /*1ee0*/  BSYNC B2 ;  /* 0x0000000000027941 */ /* 0x000fea0003800000 */
.L_x_11011:
        /* <DEDUP_REMOVED lines=44> */
.L_x_11010:
[----:B------:R-:W-:Y:S05]  /*21b0*/  BSYNC B1 ;  /* 0x0000000000017941 */ /* 0x000fea0003800000 */
.L_x_11009:
        /* <DEDUP_REMOVED lines=14> */
.L_x_11013:
        /* <DEDUP_REMOVED lines=12> */
.L_x_11016:
[----:B------:R-:W-:Y:S02]  /*2360*/  IMAD.MOV.U32 R142, RZ, RZ, R196 ;  /* 0x000000ffff8e7224 */ /* 0x000fe400078e00c4 */
.L_x_11017:
[----:B------:R-:W-:Y:S05]  /*2370*/  BSYNC B1 ;  /* 0x0000000000017941 */ /* 0x000fea0003800000 */
.L_x_11015:
        /* <DEDUP_REMOVED lines=16> */
.L_x_11021:
[----:B------:R-:W-:Y:S05]  /*2480*/  BSYNC B2 ;  /* 0x0000000000027941 */ /* 0x000fea0003800000 */
.L_x_11020:
        /* <DEDUP_REMOVED lines=44> */
.L_x_11019:
[----:B------:R-:W-:Y:S05]  /*2750*/  BSYNC B1 ;  /* 0x0000000000017941 */ /* 0x000fea0003800000 */
.L_x_11018:
[----:B------:R2:W3:Y:S02]  /*2760*/  I2F.U32 R143, R142 ;  /* 0x0000008e008f7306 */ /* 0x0004e40000201000 */
[----:B--2---:R-:W-:-:S05]  /*2770*/  PRMT R142, RZ, 0x7610, R184 ;  /* 0x00007610ff8e7816 */ /* 0x004fca00000000b8 */
[----:B------:R-:W-:Y:S02]  /*2780*/  FMUL.FTZ R173, R142, c[0x0][0x1e8] ;  /* 0x00007a008ead7a20 */ /* 0x000fe40000410000 */
[----:B---3--:R-:W-:-:S05]  /*2790*/  FFMA.FTZ R143, R143, R172, 1.1641532182693481445e-10 ;  /* 0x2f0000008f8f7423 */ /* 0x008fca00000100ac */
[----:B------:R-:W-:-:S04]  /*27a0*/  FSETP.GTU.FTZ.AND P2, PT, R143, c[0x0][0x1e4], PT ;  /* 0x000079008f007a0b */ /* 0x000fc80003f5c000 */
[----:B------:R-:W-:Y:S02]  /*27b0*/  FSEL R174, R173, RZ, !P2 ;  /* 0x000000ffadae7208 */ /* 0x000fe40005000000 */
[----:B------:R-:W-:-:S03]  /*27c0*/  SEL R183, RZ, 0x1, P2 ;  /* 0x00000001ffb77807 */ /* 0x000fc60001000000 */
[----:B------:R-:W-:-:S04]  /*27d0*/  FADD.FTZ R141, R174, R141 ;  /* 0x0000008dae8d7221 */ /* 0x000fc80000010000 */
[----:B------:R-:W-:Y:S02]  /*27e0*/  @P0 FADD.FTZ R141, R137, R141 ;  /* 0x0000008d898d0221 */ /* 0x000fe40000010000 */
.L_x_11014:
        /* <DEDUP_REMOVED lines=12> */
.L_x_11023:
[----:B------:R-:W-:Y:S02]  /*28b0*/  IMAD.MOV.U32 R143, RZ, RZ, R196 ;  /* 0x000000ffff8f7224 */ /* 0x000fe400078e00c4 */
.L_x_11024:
[----:B------:R-:W-:Y:S05]  /*28c0*/  BSYNC B1 ;  /* 0x0000000000017941 */ /* 0x000fea0003800000 */
.L_x_11022:
        /* <DEDUP_REMOVED lines=16> */
.L_x_11028:
[----:B------:R-:W-:Y:S05]  /*29d0*/  BSYNC B2 ;  /* 0x0000000000027941 */ /* 0x000fea0003800000 */
.L_x_11027:
        /* <DEDUP_REMOVED lines=44> */
.L_x_11026:
[----:B------:R-:W-:Y:S05]  /*2ca0*/  BSYNC B1 ;  /* 0x0000000000017941 */ /* 0x000fea0003800000 */
.L_x_11025:
[----:B------:R-:W2:Y:S01]  /*2cb0*/  I2F.U32 R143, R143 ;  /* 0x0000008f008f7306 */ /* 0x000ea20000201000 */
[----:B------:R-:W-:Y:S01]  /*2cc0*/  LOP3.LUT R205, R205, 0xfffffffd, RZ, 0xc0, !PT ;  /* 0xfffffffdcdcd7812 */ /* 0x000fe200078ec0ff */
[----:B--2---:R-:W-:Y:S01]  /*2cd0*/  FFMA.FTZ R142, R143, R172, 1.1641532182693481445e-10 ;  /* 0x2f0000008f8e7423 */ /* 0x004fe200000100ac */
[----:B------:R-:W-:-:S04]  /*2ce0*/  PRMT R143, RZ, 0x5410, R157 ;  /* 0x00005410ff8f7816 */ /* 0x000fc8000000009d */
        /* <DEDUP_REMOVED lines=10> */
.L_x_11029:
        /* <DEDUP_REMOVED lines=12> */
.L_x_11032:
[----:B------:R-:W-:Y:S02]  /*2e50*/  IMAD.MOV.U32 R143, RZ, RZ, R196 ;  /* 0x000000ffff8f7224 */ /* 0x000fe400078e00c4 */
.L_x_11033:
[----:B------:R-:W-:Y:S05]  /*2e60*/  BSYNC B1 ;  /* 0x0000000000017941 */ /* 0x000fea0003800000 */
.L_x_11031:
        /* <DEDUP_REMOVED lines=16> */
.L_x_11037:
[----:B------:R-:W-:Y:S05]  /*2f70*/  BSYNC B2 ;  /* 0x0000000000027941 */ /* 0x000fea0003800000 */
.L_x_11036:
        /* <DEDUP_REMOVED lines=44> */
.L_x_11035:
[----:B------:R-:W-:Y:S05]  /*3240*/  BSYNC B1 ;  /* 0x0000000000017941 */ /* 0x000fea0003800000 */
.L_x_11034:
        /* <DEDUP_REMOVED lines=9> */
.L_x_11030:
        /* <DEDUP_REMOVED lines=12> */
.L_x_11039:
[----:B------:R-:W-:Y:S02]  /*33a0*/  IMAD.MOV.U32 R156, RZ, RZ, R196 ;  /* 0x000000ffff9c7224 */ /* 0x000fe400078e00c4 */
.L_x_11040:
[----:B------:R-:W-:Y:S05]  /*33b0*/  BSYNC B1 ;  /* 0x0000000000017941 */ /* 0x000fea0003800000 */
.L_x_11038:
        /* <DEDUP_REMOVED lines=16> */
.L_x_11044:
[----:B------:R-:W-:Y:S05]  /*34c0*/  BSYNC B2 ;  /* 0x0000000000027941 */ /* 0x000fea0003800000 */
.L_x_11043:
        /* <DEDUP_REMOVED lines=44> */
.L_x_11042:
[----:B------:R-:W-:Y:S05]  /*3790*/  BSYNC B1 ;  /* 0x0000000000017941 */ /* 0x000fea0003800000 */
.L_x_11041:
        /* <DEDUP_REMOVED lines=14> */
.L_x_11045:
        /* <DEDUP_REMOVED lines=12> */
.L_x_11048:
[----:B------:R-:W-:Y:S02]  /*3940*/  IMAD.MOV.U32 R156, RZ, RZ, R196 ;  /* 0x000000ffff9c7224 */ /* 0x000fe400078e00c4 */
.L_x_11049:
[----:B------:R-:W-:Y:S05]  /*3950*/  BSYNC B1 ;  /* 0x0000000000017941 */ /* 0x000fea0003800000 */
.L_x_11047:
        /* <DEDUP_REMOVED lines=16> */
.L_x_11053:
[----:B------:R-:W-:Y:S05]  /*3a60*/  BSYNC B2 ;  /* 0x0000000000027941 */ /* 0x000fea0003800000 */
.L_x_11052:
        /* <DEDUP_REMOVED lines=44> */
.L_x_11051:
[----:B------:R-:W-:Y:S05]  /*3d30*/  BSYNC B1 ;  /* 0x0000000000017941 */ /* 0x000fea0003800000 */
.L_x_11050:
        /* <DEDUP_REMOVED lines=9> */
.L_x_11046:
        /* <DEDUP_REMOVED lines=12> */
.L_x_11055:
[----:B------:R-:W-:Y:S02]  /*3e90*/  IMAD.MOV.U32 R157, RZ, RZ, R196 ;  /* 0x000000ffff9d7224 */ /* 0x000fe400078e00c4 */
.L_x_11056:
[----:B------:R-:W-:Y:S05]  /*3ea0*/  BSYNC B1 ;  /* 0x0000000000017941 */ /* 0x000fea0003800000 */
.L_x_11054:
        /* <DEDUP_REMOVED lines=16> */
.L_x_11060:
[----:B------:R-:W-:Y:S05]  /*3fb0*/  BSYNC B2 ;  /* 0x0000000000027941 */ /* 0x000fea0003800000 */
.L_x_11059:
        /* <DEDUP_REMOVED lines=44> */
.L_x_11058:
[----:B------:R-:W-:Y:S05]  /*4280*/  BSYNC B1 ;  /* 0x0000000000017941 */ /* 0x000fea0003800000 */
.L_x_11057:
[----:B------:R-:W2:Y:S02]  /*4290*/  I2F.U32 R157, R157 ;  /* 0x0000009d009d7306 */ /* 0x000ea40000201000 */
[----:B--2---:R-:W-:Y:S01]  /*42a0*/  FFMA.FTZ R156, R157, R172, 1.1641532182693481445e-10 ;  /* 0x2f0000009d9c7423 */ /* 0x004fe200000100ac */
        /* <DEDUP_REMOVED lines=10> */
.L_x_11061:
        /* <DEDUP_REMOVED lines=12> */
.L_x_11064:
[----:B------:R-:W-:Y:S02]  /*4410*/  IMAD.MOV.U32 R157, RZ, RZ, R196 ;  /* 0x000000ffff9d7224 */ /* 0x000fe400078e00c4 */
.L_x_11065:
[----:B------:R-:W-:Y:S05]  /*4420*/  BSYNC B1 ;  /* 0x0000000000017941 */ /* 0x000fea0003800000 */
.L_x_11063:
        /* <DEDUP_REMOVED lines=16> */
.L_x_11069:
[----:B------:R-:W-:Y:S05]  /*4530*/  BSYNC B2 ;  /* 0x0000000000027941 */ /* 0x000fea0003800000 */
.L_x_11068:
        /* <DEDUP_REMOVED lines=44> */
.L_x_11067:
[----:B------:R-:W-:Y:S05]  /*4800*/  BSYNC B1 ;  /* 0x0000000000017941 */ /* 0x000fea0003800000 */
.L_x_11066:
        /* <DEDUP_REMOVED lines=9> */
.L_x_11062:
        /* <DEDUP_REMOVED lines=12> */
.L_x_11071:
[----:B------:R-:W-:Y:S02]  /*4960*/  IMAD.MOV.U32 R173, RZ, RZ, R196 ;  /* 0x000000ffffad7224 */ /* 0x000fe400078e00c4 */
.L_x_11072:
[----:B------:R-:W-:Y:S05]  /*4970*/  BSYNC B1 ;  /* 0x0000000000017941 */ /* 0x000fea0003800000 */
.L_x_11070:
        /* <DEDUP_REMOVED lines=16> */
.L_x_11076:
[----:B------:R-:W-:Y:S05]  /*4a80*/  BSYNC B2 ;  /* 0x0000000000027941 */ /* 0x000fea0003800000 */
.L_x_11075:
        /* <DEDUP_REMOVED lines=44> */
.L_x_11074:
[----:B------:R-:W-:Y:S05]  /*4d50*/  BSYNC B1 ;  /* 0x0000000000017941 */ /* 0x000fea0003800000 */
.L_x_11073:
        /* <DEDUP_REMOVED lines=12> */
.L_x_11077:
        /* <DEDUP_REMOVED lines=12> */
.L_x_11080:
[----:B------:R-:W-:Y:S02]  /*4ee0*/  IMAD.MOV.U32 R158, RZ, RZ, R196 ;  /* 0x000000ffff9e7224 */ /* 0x000fe400078e00c4 */
.L_x_11081:
[----:B------:R-:W-:Y:S05]  /*4ef0*/  BSYNC B1 ;  /* 0x0000000000017941 */ /* 0x000fea0003800000 */
.L_x_11079:
        /* <DEDUP_REMOVED lines=16> */
.L_x_11085:
[----:B------:R-:W-:Y:S05]  /*5000*/  BSYNC B2 ;  /* 0x0000000000027941 */ /* 0x000fea0003800000 */
.L_x_11084:
        /* <DEDUP_REMOVED lines=44> */
.L_x_11083:
[----:B------:R-:W-:Y:S05]  /*52d0*/  BSYNC B1 ;  /* 0x0000000000017941 */ /* 0x000fea0003800000 */
.L_x_11082:
[----:B0-----:R0:W2:Y:S02]  /*52e0*/  I2F.U32 R3, R158 ;  /* 0x0000009e00037306 */ /* 0x0010a40000201000 */
[----:B0-----:R-:W-:-:S05]  /*52f0*/  PRMT R158, RZ, 0x7610, R186 ;  /* 0x00007610ff9e7816 */ /* 0x001fca00000000ba */
[----:B------:R-:W-:Y:S02]  /*5300*/  FMUL.FTZ R173, R158, c[0x0][0x1e8] ;  /* 0x00007a009ead7a20 */ /* 0x000fe40000410000 */
[----:B--2---:R-:W-:-:S05]  /*5310*/  FFMA.FTZ R3, R3, R172, 1.1641532182693481445e-10 ;  /* 0x2f00000003037423 */ /* 0x004fca00000100ac */
[----:B------:R-:W-:-:S04]  /*5320*/  FSETP.GTU.FTZ.AND P4, PT, R3, c[0x0][0x1e4], PT ;  /* 0x0000790003007a0b */ /* 0x000fc80003f9c000 */
[----:B------:R-:W-:Y:S02]  /*5330*/  FSEL R176, R173, RZ, !P4 ;  /* 0x000000ffadb07208 */ /* 0x000fe40006000000 */
[----:B------:R-:W-:-:S03]  /*5340*/  SEL R3, RZ, 0x1, P4 ;  /* 0x00000001ff037807 */ /* 0x000fc60002000000 */
[----:B------:R-:W-:-:S04]  /*5350*/  FADD.FTZ R157, R176, R157 ;  /* 0x0000009db09d7221 */ /* 0x000fc80000010000 */
[----:B------:R-:W-:Y:S02]  /*5360*/  @P0 FADD.FTZ R157, R133, R157 ;  /* 0x0000009d859d0221 */ /* 0x000fe40000010000 */
.L_x_11078:
        /* <DEDUP_REMOVED lines=12> */
.L_x_11087:
[----:B------:R-:W-:Y:S02]  /*5430*/  IMAD.MOV.U32 R173, RZ, RZ, R196 ;  /* 0x000000ffffad7224 */ /* 0x000fe400078e00c4 */
.L_x_11088:
[----:B------:R-:W-:Y:S05]  /*5440*/  BSYNC B1 ;  /* 0x0000000000017941 */ /* 0x000fea0003800000 */
.L_x_11086:
        /* <DEDUP_REMOVED lines=16> */
.L_x_11092:
[----:B------:R-:W-:Y:S05]  /*5550*/  BSYNC B2 ;  /* 0x0000000000027941 */ /* 0x000fea0003800000 */
.L_x_11091:
        /* <DEDUP_REMOVED lines=44> */
.L_x_11090:
[----:B------:R-:W-:Y:S05]  /*5820*/  BSYNC B1 ;  /* 0x0000000000017941 */ /* 0x000fea0003800000 */
.L_x_11089:
        /* <DEDUP_REMOVED lines=12> */
.L_x_11093:
        /* <DEDUP_REMOVED lines=12> */
.L_x_11096:
[----:B------:R-:W-:Y:S02]  /*59b0*/  IMAD.MOV.U32 R173, RZ, RZ, R196 ;  /* 0x000000ffffad7224 */ /* 0x000fe400078e00c4 */
.L_x_11097:
[----:B------:R-:W-:Y:S05]  /*59c0*/  BSYNC B1 ;  /* 0x0000000000017941 */ /* 0x000fea0003800000 */
.L_x_11095:
        /* <DEDUP_REMOVED lines=16> */
.L_x_11101:
[----:B------:R-:W-:Y:S05]  /*5ad0*/  BSYNC B2 ;  /* 0x0000000000027941 */ /* 0x000fea0003800000 */
.L_x_11100:
        /* <DEDUP_REMOVED lines=41> */
[----:B------:R-:W-:Y:S01]  /*5d70*/  MOV R194, R174 ;  /* 0x000000ae00c27202 */ /* 0x000fe20000000f00 */
[----:B------:R-:W-:Y:S01]  /*5d80*/  IMAD.MOV.U32 R174, RZ, RZ, RZ ;  /* 0x000000ffffae7224 */ /* 0x000fe200078e00ff */
[----:B------:R-:W-:Y:S02]  /*5d90*/  LOP3.LUT R195, R175, UR26, R178, 0x96, !PT ;  /* 0x0000001aafc37c12 */ /* 0x000fe4000f8e96b2 */
.L_x_11099:
[----:B------:R-:W-:Y:S05]  /*5da0*/  BSYNC B1 ;  /* 0x0000000000017941 */ /* 0x000fea0003800000 */
.L_x_11098:
        /* <DEDUP_REMOVED lines=9> */
.L_x_11094:
        /* <DEDUP_REMOVED lines=12> */
.L_x_11103:
[----:B------:R-:W-:Y:S02]  /*5f00*/  IMAD.MOV.U32 R173, RZ, RZ, R196 ;  /* 0x000000ffffad7224 */ /* 0x000fe400078e00c4 */
.L_x_11104:
[----:B------:R-:W-:Y:S05]  /*5f10*/  BSYNC B1 ;  /* 0x0000000000017941 */ /* 0x000fea0003800000 */
.L_x_11102:
        /* <DEDUP_REMOVED lines=16> */
.L_x_11108:
[----:B------:R-:W-:Y:S05]  /*6020*/  BSYNC B2 ;  /* 0x0000000000027941 */ /* 0x000fea0003800000 */
.L_x_11107:
        /* <DEDUP_REMOVED lines=44> */
.L_x_11106:
[----:B------:R-:W-:Y:S05]  /*62f0*/  BSYNC B1 ;  /* 0x0000000000017941 */ /* 0x000fea0003800000 */
.L_x_11105:
[----:B------:R-:W2:Y:S01]  /*6300*/  I2F.U32 R173, R173 ;  /* 0x000000ad00ad7306 */ /* 0x000ea20000201000 */
[----:B------:R-:W-:-:S05]  /*6310*/  PRMT R159, RZ, 0x7610, R159 ;  /* 0x00007610ff9f7816 */ /* 0x000fca000000009f */
[----:B------:R-:W-:Y:S02]  /*6320*/  FMUL.FTZ R159, R159, c[0x0][0x1e8] ;  /* 0x00007a009f9f7a20 */ /* 0x000fe40000410000 */
[----:B--2---:R-:W-:-:S05]  /*6330*/  FFMA.FTZ R174, R173, R172, 1.1641532182693481445e-10 ;  /* 0x2f000000adae7423 */ /* 0x004fca00000100ac */
        /* <DEDUP_REMOVED lines=8> */
.L_x_11109:
        /* <DEDUP_REMOVED lines=12> */
.L_x_11112:
[----:B------:R-:W-:Y:S02]  /*6480*/  IMAD.MOV.U32 R173, RZ, RZ, R196 ;  /* 0x000000ffffad7224 */ /* 0x000fe400078e00c4 */
.L_x_11113:
[----:B------:R-:W-:Y:S05]  /*6490*/  BSYNC B1 ;  /* 0x0000000000017941 */ /* 0x000fea0003800000 */
.L_x_11111:
        /* <DEDUP_REMOVED lines=16> */
.L_x_11117:
[----:B------:R-:W-:Y:S05]  /*65a0*/  BSYNC B2 ;  /* 0x0000000000027941 */ /* 0x000fea0003800000 */
.L_x_11116:
        /* <DEDUP_REMOVED lines=44> */
.L_x_11115:
[----:B------:R-:W-:Y:S05]  /*6870*/  BSYNC B1 ;  /* 0x0000000000017941 */ /* 0x000fea0003800000 */
.L_x_11114:
[----:B------:R-:W2:Y:S01]  /*6880*/  I2F.U32 R173, R173 ;  /* 0x000000ad00ad7306 */ /* 0x000ea20000201000 */
[----:B------:R-:W-:-:S05]  /*6890*/  PRMT R0, RZ, 0x7610, R187 ;  /* 0x00007610ff007816 */ /* 0x000fca00000000bb */
[----:B------:R-:W-:Y:S02]  /*68a0*/  FMUL.FTZ R0, R0, c[0x0][0x1e8] ;  /* 0x00007a0000007a20 */ /* 0x000fe40000410000 */
[----:B--2---:R-:W-:-:S05]  /*68b0*/  FFMA.FTZ R172, R173, R172, 1.1641532182693481445e-10 ;  /* 0x2f000000adac7423 */ /* 0x004fca00000100ac */
[----:B------:R-:W-:-:S04]  /*68c0*/  FSETP.GTU.FTZ.AND P1, PT, R172, c[0x0][0x1e4], PT ;  /* 0x00007900ac007a0b */ /* 0x000fc80003f3c000 */
[----:B------:R-:W-:Y:S02]  /*68d0*/  FSEL R172, R0, RZ, !P1 ;  /* 0x000000ff00ac7208 */ /* 0x000fe40004800000 */
[----:B------:R-:W-:-:S03]  /*68e0*/  SEL R0, RZ, 0x1, P1 ;  /* 0x00000001ff007807 */ /* 0x000fc60000800000 */
[----:B------:R-:W-:-:S04]  /*68f0*/  FADD.FTZ R159, R172, R159 ;  /* 0x0000009fac9f7221 */ /* 0x000fc80000010000 */
[----:B------:R-:W-:Y:S02]  /*6900*/  @P0 FADD.FTZ R159, R135, R159 ;  /* 0x0000009f879f0221 */ /* 0x000fe40000010000 */
.L_x_11110:
[----:B------:R-:W-:Y:S02]  /*6910*/  SEL R177, RZ, 0x10000, P4 ;  /* 0x00010000ffb17807 */ /* 0x000fe40002000000 */
        /* <DEDUP_REMOVED lines=16> */
[C---:B------:R-:W-:Y:S02]  /*6a20*/  SHF.L.U32 R206, R189.reuse, 0x3, RZ ;  /* 0x00000003bdce7819 */ /* 0x040fe400000006ff */
[----:B------:R-:W-:Y:S02]  /*6a30*/  LOP3.LUT R176, R178, R174, R176, 0xfe, !PT ;  /* 0x000000aeb2b07212 */ /* 0x000fe400078efeb0 */
[C---:B------:R-:W-:Y:S02]  /*6a40*/  LEA.HI.X R173, R189.reuse, c[0x0][0x18c], RZ, 0x5, P0 ;  /* 0x00006300bdad7a11 */ /* 0x040fe400000f2cff */
[----:B------:R-:W-:Y:S02]  /*6a50*/  SHF.L.U64.HI R208, R189, 0x3, RZ ;  /* 0x00000003bdd07819 */ /* 0x000fe400000102ff */
[----:B------:R-:W-:Y:S01]  /*6a60*/  IADD3 R174, P0, R206, c[0x0][0x190], RZ ;  /* 0x00006400ceae7a10 */ /* 0x000fe20007f1e0ff */
[----:B------:R2:W-:Y:S01]  /*6a70*/  STG.E.128 [R172.64], R140 ;  /* 0x0000008cac007986 */ /* 0x0005e2000c101d06 */
[----:B------:R-:W-:-:S02]  /*6a80*/  SEL R207, RZ, 0x1, P6 ;  /* 0x00000001ffcf7807 */ /* 0x000fc40003000000 */
[----:B------:R-:W-:Y:S01]  /*6a90*/  LOP3.LUT R177, R179, R175, R177, 0xfe, !PT ;  /* 0x000000afb3b17212 */ /* 0x000fe200078efeb1 */
[----:B------:R2:W-:Y:S01]  /*6aa0*/  STG.E.128 [R172.64+0x10], R156 ;  /* 0x0000109cac007986 */ /* 0x0005e2000c101d06 */
[----:B------:R-:W-:Y:S02]  /*6ab0*/  IADD3.X R175, R208, c[0x0][0x194], RZ, P0, !PT ;  /* 0x00006500d0af7a10 */ /* 0x000fe400007fe4ff */
[----:B------:R-:W-:Y:S02]  /*6ac0*/  LOP3.LUT R176, R176, R207, RZ, 0xfc, !PT ;  /* 0x000000cfb0b07212 */ /* 0x000fe400078efcff */
[----:B------:R-:W-:-:S03]  /*6ad0*/  LOP3.LUT P1, RZ, R205, 0x10, RZ, 0xc0, !PT ;  /* 0x00000010cdff7812 */ /* 0x000fc6000782c0ff */
[----:B------:R2:W-:Y:S10]  /*6ae0*/  STG.E.64 [R174.64], R176 ;  /* 0x000000b0ae007986 */ /* 0x0005f4000c101b06 */
[----:B------:R-:W-:Y:S05]  /*6af0*/  @!P1 BRA `(.L_x_11118) ;  /* 0x0000014000009947 */ /* 0x000fea0003800000 */
[----:B--2---:R-:W-:Y:S01]  /*6b00*/  IMAD.U32 R172, R2, 0x10000, RZ ;  /* 0x0001000002ac7824 */ /* 0x004fe200078e00ff */
        /* <DEDUP_REMOVED lines=19> */
.L_x_11118:
[----:B--2---:R-:W-:Y:S02]  /*6c40*/  IADD3 R172, R189, 0x100, RZ ;  /* 0x00000100bdac7810 */ /* 0x004fe40007ffe0ff */
.L_x_10989:
[----:B------:R-:W-:Y:S05]  /*6c50*/  BSYNC B0 ;  /* 0x0000000000007941 */ /* 0x000fea0003800000 */
.L_x_10988:
        /* <DEDUP_REMOVED lines=31> */
.L_x_11122:
[----:B--2---:R-:W-:Y:S02]  /*6e50*/  IMAD.MOV.U32 R145, RZ, RZ, R196 ;  /* 0x000000ffff917224 */ /* 0x004fe400078e00c4 */
.L_x_11123:
[----:B------:R-:W-:Y:S05]  /*6e60*/  BSYNC B1 ;  /* 0x0000000000017941 */ /* 0x000fea0003800000 */
.L_x_11121:
        /* <DEDUP_REMOVED lines=16> */
.L_x_11127:
[----:B------:R-:W-:Y:S05]  /*6f70*/  BSYNC B2 ;  /* 0x0000000000027941 */ /* 0x000fea0003800000 */
.L_x_11126:
        /* <DEDUP_REMOVED lines=43> */
.L_x_11125:
[----:B------:R-:W-:Y:S05]  /*7230*/  BSYNC B1 ;  /* 0x0000000000017941 */ /* 0x000fea0003800000 */
.L_x_11124:
[----:B------:R2:W3:Y:S01]  /*7240*/  I2F.U32 R144, R145 ;  /* 0x0000009100907306 */ /* 0x0004e20000201000 */
[----:B------:R-:W-:Y:S01]  /*7250*/  HFMA2.MMA R173, -RZ, RZ, 0.1171875, 0 ;  /* 0x2f800000ffad7435 */ /* 0x000fe200000001ff */
[----:B------:R-:W-:Y:S02]  /*7260*/  ISETP.NE.U32.AND P1, PT, RZ, c[0x0][0x178], PT ;  /* 0x00005e00ff007a0c */ /* 0x000fe40003f25070 */
[----:B------:R-:W-:Y:S02]  /*7270*/  LOP3.LUT R205, R205, 0xfffffff7, RZ, 0xc0, !PT ;  /* 0xfffffff7cdcd7812 */ /* 0x000fe400078ec0ff */
[----:B------:R-:W-:Y:S02]  /*7280*/  ISETP.NE.AND.EX P1, PT, RZ, c[0x0][0x17c], PT, P1 ;  /* 0x00005f00ff007a0c */ /* 0x000fe40003f25310 */
[----:B--2--5:R-:W-:-:S05]  /*7290*/  PRMT R145, RZ, 0x5410, R160 ;  /* 0x00005410ff917816 */ /* 0x024fca00000000a0 */
[----:B------:R-:W-:Y:S02]  /*72a0*/  FMUL.FTZ R146, R145, c[0x0][0x1e8] ;  /* 0x00007a0091927a20 */ /* 0x000fe40000410000 */
[----:B---3--:R-:W-:-:S05]  /*72b0*/  FFMA.FTZ R144, R144, R173, 1.1641532182693481445e-10 ;  /* 0x2f00000090907423 */ /* 0x008fca00000100ad */
        /* <DEDUP_REMOVED lines=9> */
.L_x_11128:
        /* <DEDUP_REMOVED lines=12> */
.L_x_11131:
[----:B------:R-:W-:Y:S02]  /*7410*/  IMAD.MOV.U32 R145, RZ, RZ, R196 ;  /* 0x000000ffff917224 */ /* 0x000fe400078e00c4 */
.L_x_11132:
[----:B------:R-:W-:Y:S05]  /*7420*/  BSYNC B1 ;  /* 0x0000000000017941 */ /* 0x000fea0003800000 */
.L_x_11130:
        /* <DEDUP_REMOVED lines=16> */
.L_x_11136:
[----:B------:R-:W-:Y:S05]  /*7530*/  BSYNC B2 ;  /* 0x0000000000027941 */ /* 0x000fea0003800000 */
.L_x_11135:
        /* <DEDUP_REMOVED lines=43> */
.L_x_11134:
[----:B------:R-:W-:Y:S05]  /*77f0*/  BSYNC B1 ;  /* 0x0000000000017941 */ /* 0x000fea0003800000 */
.L_x_11133:
        /* <DEDUP_REMOVED lines=9> */
.L_x_11129:
        /* <DEDUP_REMOVED lines=12> */
.L_x_11138:
[----:B------:R-:W-:Y:S02]  /*7950*/  IMAD.MOV.U32 R146, RZ, RZ, R196 ;  /* 0x000000ffff927224 */ /* 0x000fe400078e00c4 */
.L_x_11139:
[----:B------:R-:W-:Y:S05]  /*7960*/  BSYNC B1 ;  /* 0x0000000000017941 */ /* 0x000fea0003800000 */
.L_x_11137:
        /* <DEDUP_REMOVED lines=16> */
.L_x_11143:
[----:B------:R-:W-:Y:S05]  /*7a70*/  BSYNC B2 ;  /* 0x0000000000027941 */ /* 0x000fea0003800000 */
.L_x_11142:
        /* <DEDUP_REMOVED lines=44> */
.L_x_11141:
[----:B------:R-:W-:Y:S05]  /*7d40*/  BSYNC B1 ;  /* 0x0000000000017941 */ /* 0x000fea0003800000 */
.L_x_11140:
        /* <DEDUP_REMOVED lines=14> */
.L_x_11144:
        /* <DEDUP_REMOVED lines=12> */
.L_x_11147:
[----:B------:R-:W-:Y:S02]  /*7ef0*/  IMAD.MOV.U32 R146, RZ, RZ, R196 ;  /* 0x000000ffff927224 */ /* 0x000fe400078e00c4 */
.L_x_11148:
[----:B------:R-:W-:Y:S05]  /*7f00*/  BSYNC B1 ;  /* 0x0000000000017941 */ /* 0x000fea0003800000 */
.L_x_11146:
        /* <DEDUP_REMOVED lines=16> */
.L_x_11152:
[----:B------:R-:W-:Y:S05]  /*8010*/  BSYNC B2 ;  /* 0x0000000000027941 */ /* 0x000fea0003800000 */
.L_x_11151:
        /* <DEDUP_REMOVED lines=44> */
.L_x_11150:
[----:B------:R-:W-:Y:S05]  /*82e0*/  BSYNC B1 ;  /* 0x0000000000017941 */ /* 0x000fea0003800000 */
.L_x_11149:
        /* <DEDUP_REMOVED lines=9> */
.L_x_11145:
        /* <DEDUP_REMOVED lines=12> */
.L_x_11154:
[----:B------:R-:W-:Y:S02]  /*8440*/  IMAD.MOV.U32 R147, RZ, RZ, R196 ;  /* 0x000000ffff937224 */ /* 0x000fe400078e00c4 */
.L_x_11155:
[----:B------:R-:W-:Y:S05]  /*8450*/  BSYNC B1 ;  /* 0x0000000000017941 */ /* 0x000fea0003800000 */
.L_x_11153:
        /* <DEDUP_REMOVED lines=16> */
.L_x_11159:
[----:B------:R-:W-:Y:S05]  /*8560*/  BSYNC B2 ;  /* 0x0000000000027941 */ /* 0x000fea0003800000 */
.L_x_11158:
        /* <DEDUP_REMOVED lines=44> */
.L_x_11157:
[----:B------:R-:W-:Y:S05]  /*8830*/  BSYNC B1 ;  /* 0x0000000000017941 */ /* 0x000fea0003800000 */
.L_x_11156:
[----:B------:R2:W3:Y:S01]  /*8840*/  I2F.U32 R146, R147 ;  /* 0x0000009300927306 */ /* 0x0004e20000201000 */
[----:B------:R-:W-:Y:S02]  /*8850*/  LOP3.LUT R205, R205, 0xfffffffd, RZ, 0xc0, !PT ;  /* 0xfffffffdcdcd7812 */ /* 0x000fe400078ec0ff */
[----:B--2---:R-:W-:-:S05]  /*8860*/  PRMT R147, RZ, 0x5410, R161 ;  /* 0x00005410ff937816 */ /* 0x004fca00000000a1 */
        /* <DEDUP_REMOVED lines=11> */
.L_x_11160:
        /* <DEDUP_REMOVED lines=12> */
.L_x_11163:
[----:B------:R-:W-:Y:S02]  /*89e0*/  IMAD.MOV.U32 R147, RZ, RZ, R196 ;  /* 0x000000ffff937224 */ /* 0x000fe400078e00c4 */
.L_x_11164:
[----:B------:R-:W-:Y:S05]  /*89f0*/  BSYNC B1 ;  /* 0x0000000000017941 */ /* 0x000fea0003800000 */
.L_x_11162:
        /* <DEDUP_REMOVED lines=16> */
.L_x_11168:
[----:B------:R-:W-:Y:S05]  /*8b00*/  BSYNC B2 ;  /* 0x0000000000027941 */ /* 0x000fea0003800000 */
.L_x_11167:
        /* <DEDUP_REMOVED lines=44> */
.L_x_11166:
[----:B------:R-:W-:Y:S05]  /*8dd0*/  BSYNC B1 ;  /* 0x0000000000017941 */ /* 0x000fea0003800000 */
.L_x_11165:
        /* <DEDUP_REMOVED lines=9> */
.L_x_11161:
        /* <DEDUP_REMOVED lines=12> */
.L_x_11170:
[----:B------:R-:W-:Y:S02]  /*8f30*/  IMAD.MOV.U32 R160, RZ, RZ, R196 ;  /* 0x000000ffffa07224 */ /* 0x000fe400078e00c4 */
.L_x_11171:
[----:B------:R-:W-:Y:S05]  /*8f40*/  BSYNC B1 ;  /* 0x0000000000017941 */ /* 0x000fea0003800000 */
.L_x_11169:
        /* <DEDUP_REMOVED lines=16> */
.L_x_11175:
[----:B------:R-:W-:Y:S05]  /*9050*/  BSYNC B2 ;  /* 0x0000000000027941 */ /* 0x000fea0003800000 */
.L_x_11174:
        /* <DEDUP_REMOVED lines=44> */
.L_x_11173:
[----:B------:R-:W-:Y:S05]  /*9320*/  BSYNC B1 ;  /* 0x0000000000017941 */ /* 0x000fea0003800000 */
.L_x_11172:
        /* <DEDUP_REMOVED lines=14> */
.L_x_11176:
        /* <DEDUP_REMOVED lines=12> */
.L_x_11179:
[----:B------:R-:W-:Y:S02]  /*94d0*/  IMAD.MOV.U32 R160, RZ, RZ, R196 ;  /* 0x000000ffffa07224 */ /* 0x000fe400078e00c4 */
.L_x_11180:
[----:B------:R-:W-:Y:S05]  /*94e0*/  BSYNC B1 ;  /* 0x0000000000017941 */ /* 0x000fea0003800000 */
.L_x_11178:
        /* <DEDUP_REMOVED lines=16> */
.L_x_11184:
[----:B------:R-:W-:Y:S05]  /*95f0*/  BSYNC B2 ;  /* 0x0000000000027941 */ /* 0x000fea0003800000 */
.L_x_11183:
        /* <DEDUP_REMOVED lines=44> */
.L_x_11182:
[----:B------:R-:W-:Y:S05]  /*98c0*/  BSYNC B1 ;  /* 0x0000000000017941 */ /* 0x000fea0003800000 */
.L_x_11181:
        /* <DEDUP_REMOVED lines=9> */
.L_x_11177:
        /* <DEDUP_REMOVED lines=12> */
.L_x_11186:
[----:B------:R-:W-:Y:S02]  /*9a20*/  IMAD.MOV.U32 R161, RZ, RZ, R196 ;  /* 0x000000ffffa17224 */ /* 0x000fe400078e00c4 */
.L_x_11187:
[----:B------:R-:W-:Y:S05]  /*9a30*/  BSYNC B1 ;  /* 0x0000000000017941 */ /* 0x000fea0003800000 */
.L_x_11185:
        /* <DEDUP_REMOVED lines=16> */
.L_x_11191:
[----:B------:R-:W-:Y:S05]  /*9b40*/  BSYNC B2 ;  /* 0x0000000000027941 */ /* 0x000fea0003800000 */
.L_x_11190:
        /* <DEDUP_REMOVED lines=44> */
.L_x_11189:
[----:B------:R-:W-:Y:S05]  /*9e10*/  BSYNC B1 ;  /* 0x0000000000017941 */ /* 0x000fea0003800000 */
.L_x_11188:
[----:B------:R2:W3:Y:S02]  /*9e20*/  I2F.U32 R160, R161 ;  /* 0x000000a100a07306 */ /* 0x0004e40000201000 */
[----:B--2---:R-:W-:-:S05]  /*9e30*/  PRMT R161, RZ, 0x5410, R162 ;  /* 0x00005410ffa17816 */ /* 0x004fca00000000a2 */
[----:B------:R-:W-:Y:S02]  /*9e40*/  FMUL.FTZ R175, R161, c[0x0][0x1e8] ;  /* 0x00007a00a1af7a20 */ /* 0x000fe40000410000 */
[----:B---3--:R-:W-:-:S05]  /*9e50*/  FFMA.FTZ R160, R160, R173, 1.1641532182693481445e-10 ;  /* 0x2f000000a0a07423 */ /* 0x008fca00000100ad */
        /* <DEDUP_REMOVED lines=8> */
.L_x_11192:
        /* <DEDUP_REMOVED lines=12> */
.L_x_11195:
[----:B------:R-:W-:Y:S02]  /*9fa0*/  IMAD.MOV.U32 R161, RZ, RZ, R196 ;  /* 0x000000ffffa17224 */ /* 0x000fe400078e00c4 */
.L_x_11196:
[----:B------:R-:W-:Y:S05]  /*9fb0*/  BSYNC B1 ;  /* 0x0000000000017941 */ /* 0x000fea0003800000 */
.L_x_11194:
        /* <DEDUP_REMOVED lines=16> */
.L_x_11200:
[----:B------:R-:W-:Y:S05]  /*a0c0*/  BSYNC B2 ;  /* 0x0000000000027941 */ /* 0x000fea0003800000 */
.L_x_11199:
        /* <DEDUP_REMOVED lines=44> */
.L_x_11198:
[----:B------:R-:W-:Y:S05]  /*a390*/  BSYNC B1 ;  /* 0x0000000000017941 */ /* 0x000fea0003800000 */
.L_x_11197:
        /* <DEDUP_REMOVED lines=9> */
.L_x_11193:
        /* <DEDUP_REMOVED lines=12> */
.L_x_11202:
[----:B------:R-:W-:Y:S02]  /*a4f0*/  IMAD.MOV.U32 R174, RZ, RZ, R196 ;  /* 0x000000ffffae7224 */ /* 0x000fe400078e00c4 */
.L_x_11203:
[----:B------:R-:W-:Y:S05]  /*a500*/  BSYNC B1 ;  /* 0x0000000000017941 */ /* 0x000fea0003800000 */
.L_x_11201:
        /* <DEDUP_REMOVED lines=16> */
.L_x_11207:
[----:B------:R-:W-:Y:S05]  /*a610*/  BSYNC B2 ;  /* 0x0000000000027941 */ /* 0x000fea0003800000 */
.L_x_11206:
        /* <DEDUP_REMOVED lines=42> */
[----:B------:R-:W-:Y:S01]  /*a8c0*/  MOV R194, R176 ;  /* 0x000000b000c27202 */ /* 0x000fe20000000f00 */
[----:B------:R-:W-:Y:S02]  /*a8d0*/  IMAD.MOV.U32 R176, RZ, RZ, RZ ;  /* 0x000000ffffb07224 */ /* 0x000fe400078e00ff */
.L_x_11205:
[----:B------:R-:W-:Y:S05]  /*a8e0*/  BSYNC B1 ;  /* 0x0000000000017941 */ /* 0x000fea0003800000 */
.L_x_11204:
        /* <DEDUP_REMOVED lines=12> */
.L_x_11208:
        /* <DEDUP_REMOVED lines=12> */
.L_x_11211:
[----:B------:R-:W-:Y:S02]  /*aa70*/  IMAD.MOV.U32 R162, RZ, RZ, R196 ;  /* 0x000000ffffa27224 */ /* 0x000fe400078e00c4 */
.L_x_11212:
[----:B------:R-:W-:Y:S05]  /*aa80*/  BSYNC B1 ;  /* 0x0000000000017941 */ /* 0x000fea0003800000 */
.L_x_11210:
        /* <DEDUP_REMOVED lines=16> */
.L_x_11216:
[----:B------:R-:W-:Y:S05]  /*ab90*/  BSYNC B2 ;  /* 0x0000000000027941 */ /* 0x000fea0003800000 */
.L_x_11215:
        /* <DEDUP_REMOVED lines=44> */
.L_x_11214:
[----:B------:R-:W-:Y:S05]  /*ae60*/  BSYNC B1 ;  /* 0x0000000000017941 */ /* 0x000fea0003800000 */
.L_x_11213:
[----:B------:R-:W2:Y:S02]  /*ae70*/  I2F.U32 R162, R162 ;  /* 0x000000a200a27306 */ /* 0x000ea40000201000 */
[----:B0-2---:R-:W-:Y:S01]  /*ae80*/  FFMA.FTZ R3, R162, R173, 1.1641532182693481445e-10 ;  /* 0x2f000000a2037423 */ /* 0x005fe200000100ad */
[----:B------:R-:W-:-:S04]  /*ae90*/  PRMT R162, RZ, 0x7610, R186 ;  /* 0x00007610ffa27816 */ /* 0x000fc800000000ba */
[----:B------:R-:W-:Y:S01]  /*aea0*/  FSETP.GTU.FTZ.AND P4, PT, R3, c[0x0][0x1e4], PT ;  /* 0x0000790003007a0b */ /* 0x000fe20003f9c000 */
[----:B------:R-:W-:-:S03]  /*aeb0*/  FMUL.FTZ R174, R162, c[0x0][0x1e8] ;  /* 0x00007a00a2ae7a20 */ /* 0x000fc60000410000 */
[----:B------:R-:W-:Y:S02]  /*aec0*/  SEL R3, RZ, 0x1, P4 ;  /* 0x00000001ff037807 */ /* 0x000fe40002000000 */
[----:B------:R-:W-:-:S05]  /*aed0*/  FSEL R174, R174, RZ, !P4 ;  /* 0x000000ffaeae7208 */ /* 0x000fca0006000000 */
[----:B------:R-:W-:-:S04]  /*aee0*/  FADD.FTZ R161, R174, R161 ;  /* 0x000000a1aea17221 */ /* 0x000fc80000010000 */
[----:B------:R-:W-:Y:S02]  /*aef0*/  @P0 FADD.FTZ R161, R133, R161 ;  /* 0x000000a185a10221 */ /* 0x000fe40000010000 */
.L_x_11209:
        /* <DEDUP_REMOVED lines=12> */
.L_x_11218:
[----:B------:R-:W-:Y:S02]  /*afc0*/  IMAD.MOV.U32 R174, RZ, RZ, R196 ;  /* 0x000000ffffae7224 */ /* 0x000fe400078e00c4 */
.L_x_11219:
[----:B------:R-:W-:Y:S05]  /*afd0*/  BSYNC B1 ;  /* 0x0000000000017941 */ /* 0x000fea0003800000 */
.L_x_11217:
        /* <DEDUP_REMOVED lines=16> */
.L_x_11223:
[----:B------:R-:W-:Y:S05]  /*b0e0*/  BSYNC B2 ;  /* 0x0000000000027941 */ /* 0x000fea0003800000 */
.L_x_11222:
        /* <DEDUP_REMOVED lines=44> */
.L_x_11221:
[----:B------:R-:W-:Y:S05]  /*b3b0*/  BSYNC B1 ;  /* 0x0000000000017941 */ /* 0x000fea0003800000 */
.L_x_11220:
[----:B------:R2:W3:Y:S02]  /*b3c0*/  I2F.U32 R162, R174 ;  /* 0x000000ae00a27306 */ /* 0x0004e40000201000 */
[----:B--2---:R-:W-:-:S05]  /*b3d0*/  PRMT R174, RZ, 0x5410, R163 ;  /* 0x00005410ffae7816 */ /* 0x004fca00000000a3 */
[----:B------:R-:W-:Y:S02]  /*b3e0*/  FMUL.FTZ R175, R174, c[0x0][0x1e8] ;  /* 0x00007a00aeaf7a20 */ /* 0x000fe40000410000 */
[----:B---3--:R-:W-:-:S05]  /*b3f0*/  FFMA.FTZ R162, R162, R173, 1.1641532182693481445e-10 ;  /* 0x2f000000a2a27423 */ /* 0x008fca00000100ad */
        /* <DEDUP_REMOVED lines=8> */
.L_x_11224:
        /* <DEDUP_REMOVED lines=12> */
.L_x_11227:
[----:B------:R-:W-:Y:S02]  /*b540*/  IMAD.MOV.U32 R174, RZ, RZ, R196 ;  /* 0x000000ffffae7224 */ /* 0x000fe400078e00c4 */
.L_x_11228:
[----:B------:R-:W-:Y:S05]  /*b550*/  BSYNC B1 ;  /* 0x0000000000017941 */ /* 0x000fea0003800000 */
.L_x_11226:
        /* <DEDUP_REMOVED lines=16> */
.L_x_11232:
[----:B------:R-:W-:Y:S05]  /*b660*/  BSYNC B2 ;  /* 0x0000000000027941 */ /* 0x000fea0003800000 */
.L_x_11231:
        /* <DEDUP_REMOVED lines=11> */
[----:B------:R-:W-:Y:S01]  /*b720*/  IMAD.WIDE.U32 R206, R175, -0x326172a9, RZ ;  /* 0xcd9e8d57afce7825 */ /* 0x000fe200078e00ff */
[----:B------:R-:W-:-:S04]  /*b730*/  HFMA2.MMA R175, -RZ, RZ, 0, 0 ;  /* 0x00000000ffaf7435 */ /* 0x000fc800000001ff */
        /* <DEDUP_REMOVED lines=31> */
.L_x_11230:
[----:B------:R-:W-:Y:S05]  /*b930*/  BSYNC B1 ;  /* 0x0000000000017941 */ /* 0x000fea0003800000 */
.L_x_11229:
        /* <DEDUP_REMOVED lines=9> */
.L_x_11225:
        /* <DEDUP_REMOVED lines=12> */
.L_x_11234:
[----:B------:R-:W-:Y:S02]  /*ba90*/  IMAD.MOV.U32 R174, RZ, RZ, R196 ;  /* 0x000000ffffae7224 */ /* 0x000fe400078e00c4 */
.L_x_11235:
[----:B------:R-:W-:Y:S05]  /*baa0*/  BSYNC B1 ;  /* 0x0000000000017941 */ /* 0x000fea0003800000 */
.L_x_11233:
        /* <DEDUP_REMOVED lines=16> */
.L_x_11239:
[----:B------:R-:W-:Y:S05]  /*bbb0*/  BSYNC B2 ;  /* 0x0000000000027941 */ /* 0x000fea0003800000 */
.L_x_11238:
        /* <DEDUP_REMOVED lines=44> */
.L_x_11237:
[----:B------:R-:W-:Y:S05]  /*be80*/  BSYNC B1 ;  /* 0x0000000000017941 */ /* 0x000fea0003800000 */
.L_x_11236:
        /* <DEDUP_REMOVED lines=12> */
.L_x_11240:
        /* <DEDUP_REMOVED lines=12> */
.L_x_11243:
[----:B------:R-:W-:Y:S02]  /*c010*/  IMAD.MOV.U32 R174, RZ, RZ, R196 ;  /* 0x000000ffffae7224 */ /* 0x000fe400078e00c4 */
.L_x_11244:
[----:B------:R-:W-:Y:S05]  /*c020*/  BSYNC B1 ;  /* 0x0000000000017941 */ /* 0x000fea0003800000 */
.L_x_11242:
        /* <DEDUP_REMOVED lines=16> */
.L_x_11248:
[----:B------:R-:W-:Y:S05]  /*c130*/  BSYNC B2 ;  /* 0x0000000000027941 */ /* 0x000fea0003800000 */
.L_x_11247:
        /* <DEDUP_REMOVED lines=9> */
[----:B------:R-:W-:Y:S01]  /*c1d0*/  LOP3.LUT R175, R177, UR10, R175, 0x96, !PT ;  /* 0x0000000ab1af7c12 */ /* 0x000fe2000f8e96af */
[----:B------:R-:W-:-:S03]  /*c1e0*/  HFMA2.MMA R193, -RZ, RZ, 0, 0 ;  /* 0x00000000ffc17435 */ /* 0x000fc600000001ff */
        /* <DEDUP_REMOVED lines=33> */
.L_x_11246:
[----:B------:R-:W-:Y:S05]  /*c400*/  BSYNC B1 ;  /* 0x0000000000017941 */ /* 0x000fea0003800000 */
.L_x_11245:
        /* <DEDUP_REMOVED lines=9> */
.L_x_11241:
        /* <DEDUP_REMOVED lines=37> */
[----:B------:R-:W-:Y:S02]  /*c6f0*/  LOP3.LUT R178, R182, 0xff, RZ, 0xc0, !PT ;  /* 0x000000ffb6b27812 */ /* 0x000fe400078ec0ff */
[----:B------:R-:W-:-:S02]  /*c700*/  LOP3.LUT R206, R183, 0xff, RZ, 0xc0, !PT ;  /* 0x000000ffb7ce7812 */ /* 0x000fc400078ec0ff */
[----:B------:R-:W-:Y:S01]  /*c710*/  LOP3.LUT R173, R173, 0xff00, R176, 0xf8, !PT ;  /* 0x0000ff00adad7812 */ /* 0x000fe200078ef8b0 */
[----:B------:R-:W-:Y:S01]  /*c720*/  IMAD.WIDE.U32 R176, R177, 0x1000000, RZ ;  /* 0x01000000b1b07825 */ /* 0x000fe200078e00ff */
[----:B------:R-:W-:Y:S02]  /*c730*/  IADD3 R174, P0, R208, c[0x0][0x198], RZ ;  /* 0x00006600d0ae7a10 */ /* 0x000fe40007f1e0ff */
[----:B------:R-:W-:Y:S01]  /*c740*/  LOP3.LUT R173, R173, 0xff, R180, 0xf8, !PT ;  /* 0x000000ffadad7812 */ /* 0x000fe200078ef8b4 */
[----:B------:R-:W-:Y:S01]  /*c750*/  IMAD.WIDE.U32 R178, R178, 0x10000, RZ ;  /* 0x00010000b2b27825 */ /* 0x000fe200078e00ff */
[----:B------:R-:W-:-:S03]  /*c760*/  IADD3.X R175, R210, c[0x0][0x19c], RZ, P0, !PT ;  /* 0x00006700d2af7a10 */ /* 0x000fc600007fe4ff */
[----:B------:R-:W-:Y:S01]  /*c770*/  IMAD.WIDE.U32 R206, R206, 0x100, RZ ;  /* 0x00000100cece7825 */ /* 0x000fe200078e00ff */
[----:B------:R-:W-:-:S04]  /*c780*/  LOP3.LUT R173, R179, R173, R177, 0xfe, !PT ;  /* 0x000000adb3ad7212 */ /* 0x000fc800078efeb1 */
[----:B------:R-:W-:Y:S02]  /*c790*/  LOP3.LUT R209, R206, R176, R178, 0xfe, !PT ;  /* 0x000000b0ced17212 */ /* 0x000fe400078efeb2 */
[----:B------:R-:W-:Y:S02]  /*c7a0*/  LOP3.LUT R177, R173, R207, RZ, 0xfc, !PT ;  /* 0x000000cfadb17212 */ /* 0x000fe400078efcff */
[----:B------:R-:W-:-:S05]  /*c7b0*/  LOP3.LUT R176, R209, 0xff, R188, 0xf8, !PT ;  /* 0x000000ffd1b07812 */ /* 0x000fca00078ef8bc */
[----:B------:R2:W-:Y:S02]  /*c7c0*/  STG.E.64 [R174.64], R176 ;  /* 0x000000b0ae007986 */ /* 0x0005e4000c101b06 */
.L_x_11249:
[----:B------:R-:W-:Y:S02]  /*c7d0*/  IADD3 R172, R172, 0x100, RZ ;  /* 0x00000100acac7810 */ /* 0x000fe40007ffe0ff */
.L_x_11120:
[----:B------:R-:W-:Y:S05]  /*c7e0*/  BSYNC B0 ;  /* 0x0000000000007941 */ /* 0x000fea0003800000 */
.L_x_11119:
        /* <DEDUP_REMOVED lines=21> */
[----:B--2---:R-:W-:-:S11]  /*c940*/  IADD3 R174, R193, 0x1, RZ ;  /* 0x00000001c1ae7810 */ /* 0x004fd60007ffe0ff */
[----:B------:R-:W-:Y:S05]  /*c950*/  @!P1 BRA `(.L_x_11253) ;  /* 0x0000008000009947 */ /* 0x000fea0003800000 */
[----:B---3--:R-:W-:Y:S01]  /*c960*/  ISETP.NE.AND P1, PT, R193, 0x2, PT ;  /* 0x00000002c100780c */ /* 0x008fe20003f25270 */
[----:B------:R-:W-:-:S12]  /*c970*/  IMAD.MOV.U32 R149, RZ, RZ, R195 ;  /* 0x000000ffff957224 */ /* 0x000fd800078e00c3 */
[----:B------:R-:W-:Y:S05]  /*c980*/  @!P1 BRA `(.L_x_11254) ;  /* 0x0000006000009947 */ /* 0x000fea0003800000 */
[----:B------:R-:W-:Y:S01]  /*c990*/  ISETP.NE.AND P1, PT, R193, 0x3, PT ;  /* 0x00000003c100780c */ /* 0x000fe20003f25270 */
[----:B------:R-:W-:-:S12]  /*c9a0*/  IMAD.MOV.U32 R149, RZ, RZ, R198 ;  /* 0x000000ffff957224 */ /* 0x000fd800078e00c6 */
[----:B------:R-:W-:Y:S05]  /*c9b0*/  @P1 BRA `(.L_x_11254) ;  /* 0x0000003000001947 */ /* 0x000fea0003800000 */
[----:B------:R-:W-:Y:S01]  /*c9c0*/  IMAD.MOV.U32 R149, RZ, RZ, R194 ;  /* 0x000000ffff957224 */ /* 0x000fe200078e00c2 */
[----:B------:R-:W-:Y:S05]  /*c9d0*/  BRA `(.L_x_11254) ;  /* 0x0000001000007947 */ /* 0x000fea0003800000 */
.L_x_11253:
[----:B---3--:R-:W-:Y:S02]  /*c9e0*/  IMAD.MOV.U32 R149, RZ, RZ, R196 ;  /* 0x000000ffff957224 */ /* 0x008fe400078e00c4 */
.L_x_11254:
[----:B------:R-:W-:Y:S05]  /*c9f0*/  BSYNC B1 ;  /* 0x0000000000017941 */ /* 0x000fea0003800000 */
.L_x_11252:
        /* <DEDUP_REMOVED lines=16> */
.L_x_11258:
[----:B------:R-:W-:Y:S05]  /*cb00*/  BSYNC B2 ;  /* 0x0000000000027941 */ /* 0x000fea0003800000 */
.L_x_11257:
        /* <DEDUP_REMOVED lines=43> */
.L_x_11256:
[----:B------:R-:W-:Y:S05]  /*cdc0*/  BSYNC B1 ;  /* 0x0000000000017941 */ /* 0x000fea0003800000 */
.L_x_11255:
[----:B------:R2:W3:Y:S01]  /*cdd0*/  I2F.U32 R148, R149 ;  /* 0x0000009500947306 */ /* 0x0004e20000201000 */
[----:B------:R-:W-:Y:S01]  /*cde0*/  IMAD.MOV.U32 R173, RZ, RZ, 0x2f800000 ;  /* 0x2f800000ffad7424 */ /* 0x000fe200078e00ff */
[----:B------:R-:W-:Y:S02]  /*cdf0*/  ISETP.NE.U32.AND P1, PT, RZ, c[0x0][0x178], PT ;  /* 0x00005e00ff007a0c */ /* 0x000fe40003f25070 */
[----:B------:R-:W-:Y:S02]  /*ce00*/  LOP3.LUT R205, R205, 0xfffffff7, RZ, 0xc0, !PT ;  /* 0xfffffff7cdcd7812 */ /* 0x000fe400078ec0ff */
[----:B------:R-:W-:-:S02]  /*ce10*/  ISETP.NE.AND.EX P1, PT, RZ, c[0x0][0x17c], PT, P1 ;  /* 0x00005f00ff007a0c */ /* 0x000fc40003f25310 */
        /* <DEDUP_REMOVED lines=12> */
.L_x_11259:
        /* <DEDUP_REMOVED lines=12> */
.L_x_11262:
[----:B------:R-:W-:Y:S02]  /*cfa0*/  IMAD.MOV.U32 R149, RZ, RZ, R196 ;  /* 0x000000ffff957224 */ /* 0x000fe400078e00c4 */
.L_x_11263:
[----:B------:R-:W-:Y:S05]  /*cfb0*/  BSYNC B1 ;  /* 0x0000000000017941 */ /* 0x000fea0003800000 */
.L_x_11261:
        /* <DEDUP_REMOVED lines=16> */
.L_x_11267:
[----:B------:R-:W-:Y:S05]  /*d0c0*/  BSYNC B2 ;  /* 0x0000000000027941 */ /* 0x000fea0003800000 */
.L_x_11266:
        /* <DEDUP_REMOVED lines=43> */
.L_x_11265:
[----:B------:R-:W-:Y:S05]  /*d380*/  BSYNC B1 ;  /* 0x0000000000017941 */ /* 0x000fea0003800000 */
.L_x_11264:
        /* <DEDUP_REMOVED lines=9> */
.L_x_11260:
        /* <DEDUP_REMOVED lines=12> */
.L_x_11269:
[----:B------:R-:W-:Y:S02]  /*d4e0*/  IMAD.MOV.U32 R150, RZ, RZ, R196 ;  /* 0x000000ffff967224 */ /* 0x000fe400078e00c4 */
.L_x_11270:
[----:B------:R-:W-:Y:S05]  /*d4f0*/  BSYNC B1 ;  /* 0x0000000000017941 */ /* 0x000fea0003800000 */
.L_x_11268:
        /* <DEDUP_REMOVED lines=16> */
.L_x_11274:
[----:B------:R-:W-:Y:S05]  /*d600*/  BSYNC B2 ;  /* 0x0000000000027941 */ /* 0x000fea0003800000 */
.L_x_11273:
        /* <DEDUP_REMOVED lines=44> */
.L_x_11272:
[----:B------:R-:W-:Y:S05]  /*d8d0*/  BSYNC B1 ;  /* 0x0000000000017941 */ /* 0x000fea0003800000 */
.L_x_11271:
        /* <DEDUP_REMOVED lines=14> */
.L_x_11275:
        /* <DEDUP_REMOVED lines=12> */
.L_x_11278:
[----:B------:R-:W-:Y:S02]  /*da80*/  IMAD.MOV.U32 R150, RZ, RZ, R196 ;  /* 0x000000ffff967224 */ /* 0x000fe400078e00c4 */
.L_x_11279:
[----:B------:R-:W-:Y:S05]  /*da90*/  BSYNC B1 ;  /* 0x0000000000017941 */ /* 0x000fea0003800000 */
.L_x_11277:
        /* <DEDUP_REMOVED lines=16> */
.L_x_11283:
[----:B------:R-:W-:Y:S05]  /*dba0*/  BSYNC B2 ;  /* 0x0000000000027941 */ /* 0x000fea0003800000 */
.L_x_11282:
        /* <DEDUP_REMOVED lines=43> */
[----:B------:R-:W-:Y:S02]  /*de60*/  LOP3.LUT R195, R175, UR26, R178, 0x96, !PT ;  /* 0x0000001aafc37c12 */ /* 0x000fe4000f8e96b2 */
.L_x_11281:
[----:B------:R-:W-:Y:S05]  /*de70*/  BSYNC B1 ;  /* 0x0000000000017941 */ /* 0x000fea0003800000 */
.L_x_11280:
        /* <DEDUP_REMOVED lines=9> */
.L_x_11276:
        /* <DEDUP_REMOVED lines=12> */
.L_x_11285:
[----:B------:R-:W-:Y:S02]  /*dfd0*/  IMAD.MOV.U32 R151, RZ, RZ, R196 ;  /* 0x000000ffff977224 */ /* 0x000fe400078e00c4 */
.L_x_11286:
[----:B------:R-:W-:Y:S05]  /*dfe0*/  BSYNC B1 ;  /* 0x0000000000017941 */ /* 0x000fea0003800000 */
.L_x_11284:
        /* <DEDUP_REMOVED lines=16> */
.L_x_11290:
[----:B------:R-:W-:Y:S05]  /*e0f0*/  BSYNC B2 ;  /* 0x0000000000027941 */ /* 0x000fea0003800000 */
.L_x_11289:
        /* <DEDUP_REMOVED lines=44> */
.L_x_11288:
[----:B------:R-:W-:Y:S05]  /*e3c0*/  BSYNC B1 ;  /* 0x0000000000017941 */ /* 0x000fea0003800000 */
.L_x_11287:
        /* <DEDUP_REMOVED lines=14> */
.L_x_11291:
        /* <DEDUP_REMOVED lines=12> */
.L_x_11294:
[----:B------:R-:W-:Y:S02]  /*e570*/  IMAD.MOV.U32 R151, RZ, RZ, R196 ;  /* 0x000000ffff977224 */ /* 0x000fe400078e00c4 */
.L_x_11295:
[----:B------:R-:W-:Y:S05]  /*e580*/  BSYNC B1 ;  /* 0x0000000000017941 */ /* 0x000fea0003800000 */
.L_x_11293:
        /* <DEDUP_REMOVED lines=16> */
.L_x_11299:
[----:B------:R-:W-:Y:S05]  /*e690*/  BSYNC B2 ;  /* 0x0000000000027941 */ /* 0x000fea0003800000 */
.L_x_11298:
        /* <DEDUP_REMOVED lines=44> */
.L_x_11297:
[----:B------:R-:W-:Y:S05]  /*e960*/  BSYNC B1 ;  /* 0x0000000000017941 */ /* 0x000fea0003800000 */
.L_x_11296:
        /* <DEDUP_REMOVED lines=9> */
.L_x_11292:
        /* <DEDUP_REMOVED lines=12> */
.L_x_11301:
[----:B------:R-:W-:Y:S02]  /*eac0*/  IMAD.MOV.U32 R164, RZ, RZ, R196 ;  /* 0x000000ffffa47224 */ /* 0x000fe400078e00c4 */
.L_x_11302:
[----:B------:R-:W-:Y:S05]  /*ead0*/  BSYNC B1 ;  /* 0x0000000000017941 */ /* 0x000fea0003800000 */
.L_x_11300:
        /* <DEDUP_REMOVED lines=16> */
.L_x_11306:
[----:B------:R-:W-:Y:S05]  /*ebe0*/  BSYNC B2 ;  /* 0x0000000000027941 */ /* 0x000fea0003800000 */
.L_x_11305:
        /* <DEDUP_REMOVED lines=44> */
.L_x_11304:
[----:B------:R-:W-:Y:S05]  /*eeb0*/  BSYNC B1 ;  /* 0x0000000000017941 */ /* 0x000fea0003800000 */
.L_x_11303:
        /* <DEDUP_REMOVED lines=14> */
.L_x_11307:
        /* <DEDUP_REMOVED lines=12> */
.L_x_11310:
[----:B------:R-:W-:Y:S02]  /*f060*/  IMAD.MOV.U32 R164, RZ, RZ, R196 ;  /* 0x000000ffffa47224 */ /* 0x000fe400078e00c4 */
.L_x_11311:
[----:B------:R-:W-:Y:S05]  /*f070*/  BSYNC B1 ;  /* 0x0000000000017941 */ /* 0x000fea0003800000 */
.L_x_11309:
        /* <DEDUP_REMOVED lines=16> */
.L_x_11315:
[----:B------:R-:W-:Y:S05]  /*f180*/  BSYNC B2 ;  /* 0x0000000000027941 */ /* 0x000fea0003800000 */
.L_x_11314:
        /* <DEDUP_REMOVED lines=44> */
.L_x_11313:
[----:B------:R-:W-:Y:S05]  /*f450*/  BSYNC B1 ;  /* 0x0000000000017941 */ /* 0x000fea0003800000 */
.L_x_11312:
        /* <DEDUP_REMOVED lines=9> */
.L_x_11308:
        /* <DEDUP_REMOVED lines=12> */
.L_x_11317:
[----:B------:R-:W-:Y:S02]  /*f5b0*/  IMAD.MOV.U32 R165, RZ, RZ, R196 ;  /* 0x000000ffffa57224 */ /* 0x000fe400078e00c4 */
.L_x_11318:
[----:B------:R-:W-:Y:S05]  /*f5c0*/  BSYNC B1 ;  /* 0x0000000000017941 */ /* 0x000fea0003800000 */
.L_x_11316:
        /* <DEDUP_REMOVED lines=16> */
.L_x_11322:
[----:B------:R-:W-:Y:S05]  /*f6d0*/  BSYNC B2 ;  /* 0x0000000000027941 */ /* 0x000fea0003800000 */
.L_x_11321:
        /* <DEDUP_REMOVED lines=44> */
.L_x_11320:
[----:B------:R-:W-:Y:S05]  /*f9a0*/  BSYNC B1 ;  /* 0x0000000000017941 */ /* 0x000fea0003800000 */
.L_x_11319:
        /* <DEDUP_REMOVED lines=12> */
.L_x_11323:
        /* <DEDUP_REMOVED lines=12> */
.L_x_11326:
[----:B------:R-:W-:Y:S02]  /*fb30*/  IMAD.MOV.U32 R165, RZ, RZ, R196 ;  /* 0x000000ffffa57224 */ /* 0x000fe400078e00c4 */
.L_x_11327:
[----:B------:R-:W-:Y:S05]  /*fb40*/  BSYNC B1 ;  /* 0x0000000000017941 */ /* 0x000fea0003800000 */
.L_x_11325:
        /* <DEDUP_REMOVED lines=16> */
.L_x_11331:
[----:B------:R-:W-:Y:S05]  /*fc50*/  BSYNC B2 ;  /* 0x0000000000027941 */ /* 0x000fea0003800000 */
.L_x_11330:
        /* <DEDUP_REMOVED lines=44> */
.L_x_11329:
[----:B------:R-:W-:Y:S05]  /*ff20*/  BSYNC B1 ;  /* 0x0000000000017941 */ /* 0x000fea0003800000 */
.L_x_11328:
        /* <DEDUP_REMOVED lines=9> */
.L_x_11324:
        /* <DEDUP_REMOVED lines=12> */
.L_x_11333:
[----:B------:R-:W-:Y:S02]  /*10080*/  IMAD.MOV.U32 R174, RZ, RZ, R196 ;  /* 0x000000ffffae7224 */ /* 0x000fe400078e00c4 */
.L_x_11334:
[----:B------:R-:W-:Y:S05]  /*10090*/  BSYNC B1 ;  /* 0x0000000000017941 */ /* 0x000fea0003800000 */
.L_x_11332:
        /* <DEDUP_REMOVED lines=16> */
.L_x_11338:
[----:B------:R-:W-:Y:S05]  /*101a0*/  BSYNC B2 ;  /* 0x0000000000027941 */ /* 0x000fea0003800000 */
.L_x_11337:
        /* <DEDUP_REMOVED lines=44> */
.L_x_11336:
[----:B------:R-:W-:Y:S05]  /*10470*/  BSYNC B1 ;  /* 0x0000000000017941 */ /* 0x000fea0003800000 */
.L_x_11335:
        /* <DEDUP_REMOVED lines=12> */
.L_x_11339:
        /* <DEDUP_REMOVED lines=12> */
.L_x_11342:
[----:B------:R-:W-:Y:S02]  /*10600*/  IMAD.MOV.U32 R166, RZ, RZ, R196 ;  /* 0x000000ffffa67224 */ /* 0x000fe400078e00c4 */
.L_x_11343:
[----:B------:R-:W-:Y:S05]  /*10610*/  BSYNC B1 ;  /* 0x0000000000017941 */ /* 0x000fea0003800000 */
.L_x_11341:
        /* <DEDUP_REMOVED lines=16> */
.L_x_11347:
[----:B------:R-:W-:Y:S05]  /*10720*/  BSYNC B2 ;  /* 0x0000000000027941 */ /* 0x000fea0003800000 */
.L_x_11346:
        /* <DEDUP_REMOVED lines=44> */
.L_x_11345:
[----:B------:R-:W-:Y:S05]  /*109f0*/  BSYNC B1 ;  /* 0x0000000000017941 */ /* 0x000fea0003800000 */
.L_x_11344:
        /* <DEDUP_REMOVED lines=9> */
.L_x_11340:
        /* <DEDUP_REMOVED lines=12> */
.L_x_11349:
[----:B------:R-:W-:Y:S02]  /*10b50*/  IMAD.MOV.U32 R174, RZ, RZ, R196 ;  /* 0x000000ffffae7224 */ /* 0x000fe400078e00c4 */
.L_x_11350:
[----:B------:R-:W-:Y:S05]  /*10b60*/  BSYNC B1 ;  /* 0x0000000000017941 */ /* 0x000fea0003800000 */
.L_x_11348:
        /* <DEDUP_REMOVED lines=16> */
.L_x_11354:
[----:B------:R-:W-:Y:S05]  /*10c70*/  BSYNC B2 ;  /* 0x0000000000027941 */ /* 0x000fea0003800000 */
.L_x_11353:
        /* <DEDUP_REMOVED lines=44> */
.L_x_11352:
[----:B------:R-:W-:Y:S05]  /*10f40*/  BSYNC B1 ;  /* 0x0000000000017941 */ /* 0x000fea0003800000 */
.L_x_11351:
        /* <DEDUP_REMOVED lines=12> */
.L_x_11355:
        /* <DEDUP_REMOVED lines=12> */
.L_x_11358:
[----:B------:R-:W-:Y:S02]  /*110d0*/  IMAD.MOV.U32 R174, RZ, RZ, R196 ;  /* 0x000000ffffae7224 */ /* 0x000fe400078e00c4 */
.L_x_11359:
[----:B------:R-:W-:Y:S05]  /*110e0*/  BSYNC B1 ;  /* 0x0000000000017941 */ /* 0x000fea0003800000 */
.L_x_11357:
        /* <DEDUP_REMOVED lines=16> */
.L_x_11363:
[----:B------:R-:W-:Y:S05]  /*111f0*/  BSYNC B2 ;  /* 0x0000000000027941 */ /* 0x000fea0003800000 */
.L_x_11362:
        /* <DEDUP_REMOVED lines=43> */
[----:B------:R-:W-:Y:S02]  /*114b0*/  IMAD.MOV.U32 R194, RZ, RZ, R176 ;  /* 0x000000ffffc27224 */ /* 0x000fe400078e00b0 */
.L_x_11361:
[----:B------:R-:W-:Y:S05]  /*114c0*/  BSYNC B1 ;  /* 0x0000000000017941 */ /* 0x000fea0003800000 */
.L_x_11360:
        /* <DEDUP_REMOVED lines=9> */
.L_x_11356:
        /* <DEDUP_REMOVED lines=12> */
.L_x_11365:
[----:B------:R-:W-:Y:S02]  /*11620*/  IMAD.MOV.U32 R174, RZ, RZ, R196 ;  /* 0x000000ffffae7224 */ /* 0x000fe400078e00c4 */
.L_x_11366:
[----:B------:R-:W-:Y:S05]  /*11630*/  BSYNC B1 ;  /* 0x0000000000017941 */ /* 0x000fea0003800000 */
.L_x_11364:
        /* <DEDUP_REMOVED lines=16> */
.L_x_11370:
[----:B------:R-:W-:Y:S05]  /*11740*/  BSYNC B2 ;  /* 0x0000000000027941 */ /* 0x000fea0003800000 */
.L_x_11369:
        /* <DEDUP_REMOVED lines=44> */
.L_x_11368:
[----:B------:R-:W-:Y:S05]  /*11a10*/  BSYNC B1 ;  /* 0x0000000000017941 */ /* 0x000fea0003800000 */
.L_x_11367:
        /* <DEDUP_REMOVED lines=12> */
.L_x_11371:
        /* <DEDUP_REMOVED lines=12> */
.L_x_11374:
[----:B------:R-:W-:Y:S02]  /*11ba0*/  IMAD.MOV.U32 R174, RZ, RZ, R196 ;  /* 0x000000ffffae7224 */ /* 0x000fe400078e00c4 */
.L_x_11375:
[----:B------:R-:W-:Y:S05]  /*11bb0*/  BSYNC B1 ;  /* 0x0000000000017941 */ /* 0x000fea0003800000 */
.L_x_11373:
        /* <DEDUP_REMOVED lines=16> */
.L_x_11379:
[----:B------:R-:W-:Y:S05]  /*11cc0*/  BSYNC B2 ;  /* 0x0000000000027941 */ /* 0x000fea0003800000 */
.L_x_11378:
        /* <DEDUP_REMOVED lines=44> */
.L_x_11377:
[----:B------:R-:W-:Y:S05]  /*11f90*/  BSYNC B1 ;  /* 0x0000000000017941 */ /* 0x000fea0003800000 */
.L_x_11376:
        /* <DEDUP_REMOVED lines=9> */
.L_x_11372:
        /* <DEDUP_REMOVED lines=51> */
.L_x_11380:
[----:B------:R-:W-:Y:S02]  /*12360*/  IADD3 R172, R172, 0x100, RZ ;  /* 0x00000100acac7810 */ /* 0x000fe40007ffe0ff */
.L_x_11251:
[----:B------:R-:W-:Y:S05]  /*12370*/  BSYNC B0 ;  /* 0x0000000000007941 */ /* 0x000fea0003800000 */
.L_x_11250:
        /* <DEDUP_REMOVED lines=31> */
.L_x_11384:
[----:B---3--:R-:W-:Y:S02]  /*12570*/  IMAD.MOV.U32 R153, RZ, RZ, R196 ;  /* 0x000000ffff997224 */ /* 0x008fe400078e00c4 */
.L_x_11385:
[----:B------:R-:W-:Y:S05]  /*12580*/  BSYNC B1 ;  /* 0x0000000000017941 */ /* 0x000fea0003800000 */
.L_x_11383:
        /* <DEDUP_REMOVED lines=16> */
.L_x_11389:
[----:B------:R-:W-:Y:S05]  /*12690*/  BSYNC B2 ;  /* 0x0000000000027941 */ /* 0x000fea0003800000 */
.L_x_11388:
        /* <DEDUP_REMOVED lines=43> */
.L_x_11387:
[----:B------:R-:W-:Y:S05]  /*12950*/  BSYNC B1 ;  /* 0x0000000000017941 */ /* 0x000fea0003800000 */
.L_x_11386:
[----:B------:R2:W3:Y:S01]  /*12960*/  I2F.U32 R152, R153 ;  /* 0x0000009900987306 */ /* 0x0004e20000201000 */
[----:B------:R-:W-:Y:S01]  /*12970*/  IMAD.MOV.U32 R173, RZ, RZ, 0x2f800000 ;  /* 0x2f800000ffad7424 */ /* 0x000fe200078e00ff */
        /* <DEDUP_REMOVED lines=15> */
.L_x_11390:
        /* <DEDUP_REMOVED lines=12> */
.L_x_11393:
[----:B------:R-:W-:Y:S02]  /*12b30*/  IMAD.MOV.U32 R153, RZ, RZ, R196 ;  /* 0x000000ffff997224 */ /* 0x000fe400078e00c4 */
.L_x_11394:
[----:B------:R-:W-:Y:S05]  /*12b40*/  BSYNC B1 ;  /* 0x0000000000017941 */ /* 0x000fea0003800000 */
.L_x_11392:
        /* <DEDUP_REMOVED lines=16> */
.L_x_11398:
[----:B------:R-:W-:Y:S05]  /*12c50*/  BSYNC B2 ;  /* 0x0000000000027941 */ /* 0x000fea0003800000 */
.L_x_11397:
        /* <DEDUP_REMOVED lines=43> */
.L_x_11396:
[----:B------:R-:W-:Y:S05]  /*12f10*/  BSYNC B1 ;  /* 0x0000000000017941 */ /* 0x000fea0003800000 */
.L_x_11395:
        /* <DEDUP_REMOVED lines=9> */
.L_x_11391:
        /* <DEDUP_REMOVED lines=12> */
.L_x_11400:
[----:B------:R-:W-:Y:S02]  /*13070*/  IMAD.MOV.U32 R154, RZ, RZ, R196 ;  /* 0x000000ffff9a7224 */ /* 0x000fe400078e00c4 */
.L_x_11401:
[----:B------:R-:W-:Y:S05]  /*13080*/  BSYNC B1 ;  /* 0x0000000000017941 */ /* 0x000fea0003800000 */
.L_x_11399:
        /* <DEDUP_REMOVED lines=16> */
.L_x_11405:
[----:B------:R-:W-:Y:S05]  /*13190*/  BSYNC B2 ;  /* 0x0000000000027941 */ /* 0x000fea0003800000 */
.L_x_11404:
        /* <DEDUP_REMOVED lines=44> */
.L_x_11403:
[----:B------:R-:W-:Y:S05]  /*13460*/  BSYNC B1 ;  /* 0x0000000000017941 */ /* 0x000fea0003800000 */
.L_x_11402:
        /* <DEDUP_REMOVED lines=14> */
.L_x_11406:
        /* <DEDUP_REMOVED lines=12> */
.L_x_11409:
[----:B------:R-:W-:Y:S02]  /*13610*/  IMAD.MOV.U32 R154, RZ, RZ, R196 ;  /* 0x000000ffff9a7224 */ /* 0x000fe400078e00c4 */
.L_x_11410:
[----:B------:R-:W-:Y:S05]  /*13620*/  BSYNC B1 ;  /* 0x0000000000017941 */ /* 0x000fea0003800000 */
.L_x_11408:
        /* <DEDUP_REMOVED lines=16> */
.L_x_11414:
[----:B------:R-:W-:Y:S05]  /*13730*/  BSYNC B2 ;  /* 0x0000000000027941 */ /* 0x000fea0003800000 */
.L_x_11413:
        /* <DEDUP_REMOVED lines=44> */
.L_x_11412:
[----:B------:R-:W-:Y:S05]  /*13a00*/  BSYNC B1 ;  /* 0x0000000000017941 */ /* 0x000fea0003800000 */
.L_x_11411:
        /* <DEDUP_REMOVED lines=9> */
.L_x_11407:
        /* <DEDUP_REMOVED lines=12> */
.L_x_11416:
[----:B------:R-:W-:Y:S02]  /*13b60*/  IMAD.MOV.U32 R155, RZ, RZ, R196 ;  /* 0x000000ffff9b7224 */ /* 0x000fe400078e00c4 */
.L_x_11417:
[----:B------:R-:W-:Y:S05]  /*13b70*/  BSYNC B1 ;  /* 0x0000000000017941 */ /* 0x000fea0003800000 */
.L_x_11415:
        /* <DEDUP_REMOVED lines=16> */
.L_x_11421:
[----:B------:R-:W-:Y:S05]  /*13c80*/  BSYNC B2 ;  /* 0x0000000000027941 */ /* 0x000fea0003800000 */
.L_x_11420:
        /* <DEDUP_REMOVED lines=44> */
.L_x_11419:
[----:B------:R-:W-:Y:S05]  /*13f50*/  BSYNC B1 ;  /* 0x0000000000017941 */ /* 0x000fea0003800000 */
.L_x_11418:
        /* <DEDUP_REMOVED lines=14> */
.L_x_11422:
        /* <DEDUP_REMOVED lines=12> */
.L_x_11425:
[----:B------:R-:W-:Y:S02]  /*14100*/  IMAD.MOV.U32 R155, RZ, RZ, R196 ;  /* 0x000000ffff9b7224 */ /* 0x000fe400078e00c4 */
.L_x_11426:
[----:B------:R-:W-:Y:S05]  /*14110*/  BSYNC B1 ;  /* 0x0000000000017941 */ /* 0x000fea0003800000 */
.L_x_11424:
        /* <DEDUP_REMOVED lines=16> */
.L_x_11430:
[----:B------:R-:W-:Y:S05]  /*14220*/  BSYNC B2 ;  /* 0x0000000000027941 */ /* 0x000fea0003800000 */
.L_x_11429:
        /* <DEDUP_REMOVED lines=44> */
.L_x_11428:
[----:B------:R-:W-:Y:S05]  /*144f0*/  BSYNC B1 ;  /* 0x0000000000017941 */ /* 0x000fea0003800000 */
.L_x_11427:
        /* <DEDUP_REMOVED lines=9> */
.L_x_11423:
        /* <DEDUP_REMOVED lines=12> */
.L_x_11432:
[----:B------:R-:W-:Y:S02]  /*14650*/  IMAD.MOV.U32 R168, RZ, RZ, R196 ;  /* 0x000000ffffa87224 */ /* 0x000fe400078e00c4 */
.L_x_11433:
[----:B------:R-:W-:Y:S05]  /*14660*/  BSYNC B1 ;  /* 0x0000000000017941 */ /* 0x000fea0003800000 */
.L_x_11431:
        /* <DEDUP_REMOVED lines=16> */
.L_x_11437:
[----:B------:R-:W-:Y:S05]  /*14770*/  BSYNC B2 ;  /* 0x0000000000027941 */ /* 0x000fea0003800000 */
.L_x_11436:
        /* <DEDUP_REMOVED lines=44> */
.L_x_11435:
[----:B------:R-:W-:Y:S05]  /*14a40*/  BSYNC B1 ;  /* 0x0000000000017941 */ /* 0x000fea0003800000 */
.L_x_11434:
        /* <DEDUP_REMOVED lines=14> */
.L_x_11438:
        /* <DEDUP_REMOVED lines=12> */
.L_x_11441:
[----:B------:R-:W-:Y:S02]  /*14bf0*/  IMAD.MOV.U32 R168, RZ, RZ, R196 ;  /* 0x000000ffffa87224 */ /* 0x000fe400078e00c4 */
.L_x_11442:
[----:B------:R-:W-:Y:S05]  /*14c00*/  BSYNC B1 ;  /* 0x0000000000017941 */ /* 0x000fea0003800000 */
.L_x_11440:
        /* <DEDUP_REMOVED lines=16> */
.L_x_11446:
[----:B------:R-:W-:Y:S05]  /*14d10*/  BSYNC B2 ;  /* 0x0000000000027941 */ /* 0x000fea0003800000 */
.L_x_11445:
        /* <DEDUP_REMOVED lines=44> */
.L_x_11444:
[----:B------:R-:W-:Y:S05]  /*14fe0*/  BSYNC B1 ;  /* 0x0000000000017941 */ /* 0x000fea0003800000 */
.L_x_11443:
        /* <DEDUP_REMOVED lines=9> */
.L_x_11439:
        /* <DEDUP_REMOVED lines=12> */
.L_x_11448:
[----:B------:R-:W-:Y:S02]  /*15140*/  IMAD.MOV.U32 R169, RZ, RZ, R196 ;  /* 0x000000ffffa97224 */ /* 0x000fe400078e00c4 */
.L_x_11449:
[----:B------:R-:W-:Y:S05]  /*15150*/  BSYNC B1 ;  /* 0x0000000000017941 */ /* 0x000fea0003800000 */
.L_x_11447:
        /* <DEDUP_REMOVED lines=16> */
.L_x_11453:
[----:B------:R-:W-:Y:S05]  /*15260*/  BSYNC B2 ;  /* 0x0000000000027941 */ /* 0x000fea0003800000 */
.L_x_11452:
        /* <DEDUP_REMOVED lines=44> */
.L_x_11451:
[----:B------:R-:W-:Y:S05]  /*15530*/  BSYNC B1 ;  /* 0x0000000000017941 */ /* 0x000fea0003800000 */
.L_x_11450:
        /* <DEDUP_REMOVED lines=12> */
.L_x_11454:
        /* <DEDUP_REMOVED lines=12> */
.L_x_11457:
[----:B------:R-:W-:Y:S02]  /*156c0*/  IMAD.MOV.U32 R169, RZ, RZ, R196 ;  /* 0x000000ffffa97224 */ /* 0x000fe400078e00c4 */
.L_x_11458:
[----:B------:R-:W-:Y:S05]  /*156d0*/  BSYNC B1 ;  /* 0x0000000000017941 */ /* 0x000fea0003800000 */
.L_x_11456:
        /* <DEDUP_REMOVED lines=16> */
.L_x_11462:
[----:B------:R-:W-:Y:S05]  /*157e0*/  BSYNC B2 ;  /* 0x0000000000027941 */ /* 0x000fea0003800000 */
.L_x_11461:
        /* <DEDUP_REMOVED lines=44> */
.L_x_11460:
[----:B------:R-:W-:Y:S05]  /*15ab0*/  BSYNC B1 ;  /* 0x0000000000017941 */ /* 0x000fea0003800000 */
.L_x_11459:
        /* <DEDUP_REMOVED lines=9> */
.L_x_11455:
        /* <DEDUP_REMOVED lines=12> */
.L_x_11464:
[----:B------:R-:W-:Y:S02]  /*15c10*/  IMAD.MOV.U32 R174, RZ, RZ, R196 ;  /* 0x000000ffffae7224 */ /* 0x000fe400078e00c4 */
.L_x_11465:
[----:B------:R-:W-:Y:S05]  /*15c20*/  BSYNC B1 ;  /* 0x0000000000017941 */ /* 0x000fea0003800000 */
.L_x_11463:
        /* <DEDUP_REMOVED lines=16> */
.L_x_11469:
[----:B------:R-:W-:Y:S05]  /*15d30*/  BSYNC B2 ;  /* 0x0000000000027941 */ /* 0x000fea0003800000 */
.L_x_11468:
        /* <DEDUP_REMOVED lines=44> */
.L_x_11467:
[----:B------:R-:W-:Y:S05]  /*16000*/  BSYNC B1 ;  /* 0x0000000000017941 */ /* 0x000fea0003800000 */
.L_x_11466:
        /* <DEDUP_REMOVED lines=12> */
.L_x_11470:
        /* <DEDUP_REMOVED lines=12> */
.L_x_11473:
[----:B------:R-:W-:Y:S02]  /*16190*/  IMAD.MOV.U32 R170, RZ, RZ, R196 ;  /* 0x000000ffffaa7224 */ /* 0x000fe400078e00c4 */
.L_x_11474:
[----:B------:R-:W-:Y:S05]  /*161a0*/  BSYNC B1 ;  /* 0x0000000000017941 */ /* 0x000fea0003800000 */
.L_x_11472:
        /* <DEDUP_REMOVED lines=16> */
.L_x_11478:
[----:B------:R-:W-:Y:S05]  /*162b0*/  BSYNC B2 ;  /* 0x0000000000027941 */ /* 0x000fea0003800000 */
.L_x_11477:
        /* <DEDUP_REMOVED lines=44> */
.L_x_11476:
[----:B------:R-:W-:Y:S05]  /*16580*/  BSYNC B1 ;  /* 0x0000000000017941 */ /* 0x000fea0003800000 */
.L_x_11475:
        /* <DEDUP_REMOVED lines=9> */
.L_x_11471:
        /* <DEDUP_REMOVED lines=12> */
.L_x_11480:
[----:B------:R-:W-:Y:S02]  /*166e0*/  IMAD.MOV.U32 R174, RZ, RZ, R196 ;  /* 0x000000ffffae7224 */ /* 0x000fe400078e00c4 */
.L_x_11481:
[----:B------:R-:W-:Y:S05]  /*166f0*/  BSYNC B1 ;  /* 0x0000000000017941 */ /* 0x000fea0003800000 */
.L_x_11479:
        /* <DEDUP_REMOVED lines=16> */
.L_x_11485:
[----:B------:R-:W-:Y:S05]  /*16800*/  BSYNC B2 ;  /* 0x0000000000027941 */ /* 0x000fea0003800000 */
.L_x_11484:
        /* <DEDUP_REMOVED lines=44> */
.L_x_11483:
[----:B------:R-:W-:Y:S05]  /*16ad0*/  BSYNC B1 ;  /* 0x0000000000017941 */ /* 0x000fea0003800000 */
.L_x_11482:
        /* <DEDUP_REMOVED lines=12> */
.L_x_11486:
        /* <DEDUP_REMOVED lines=12> */
.L_x_11489:
[----:B------:R-:W-:Y:S02]  /*16c60*/  IMAD.MOV.U32 R174, RZ, RZ, R196 ;  /* 0x000000ffffae7224 */ /* 0x000fe400078e00c4 */
.L_x_11490:
[----:B------:R-:W-:Y:S05]  /*16c70*/  BSYNC B1 ;  /* 0x0000000000017941 */ /* 0x000fea0003800000 */
.L_x_11488:
        /* <DEDUP_REMOVED lines=16> */
.L_x_11494:
[----:B------:R-:W-:Y:S05]  /*16d80*/  BSYNC B2 ;  /* 0x0000000000027941 */ /* 0x000fea0003800000 */
.L_x_11493:
        /* <DEDUP_REMOVED lines=44> */
.L_x_11492:
[----:B------:R-:W-:Y:S05]  /*17050*/  BSYNC B1 ;  /* 0x0000000000017941 */ /* 0x000fea0003800000 */
.L_x_11491:
        /* <DEDUP_REMOVED lines=9> */
.L_x_11487:
        /* <DEDUP_REMOVED lines=12> */
.L_x_11496:
[----:B------:R-:W-:Y:S02]  /*171b0*/  IMAD.MOV.U32 R174, RZ, RZ, R196 ;  /* 0x000000ffffae7224 */ /* 0x000fe400078e00c4 */
.L_x_11497:
[----:B------:R-:W-:Y:S05]  /*171c0*/  BSYNC B1 ;  /* 0x0000000000017941 */ /* 0x000fea0003800000 */
.L_x_11495:
        /* <DEDUP_REMOVED lines=16> */
.L_x_11501:
[----:B------:R-:W-:Y:S05]  /*172d0*/  BSYNC B2 ;  /* 0x0000000000027941 */ /* 0x000fea0003800000 */
.L_x_11500:
        /* <DEDUP_REMOVED lines=44> */
.L_x_11499:
[----:B------:R-:W-:Y:S05]  /*175a0*/  BSYNC B1 ;  /* 0x0000000000017941 */ /* 0x000fea0003800000 */
.L_x_11498:
        /* <DEDUP_REMOVED lines=12> */
.L_x_11502:
        /* <DEDUP_REMOVED lines=12> */
.L_x_11505:
[----:B------:R-:W-:Y:S02]  /*17730*/  IMAD.MOV.U32 R174, RZ, RZ, R196 ;  /* 0x000000ffffae7224 */ /* 0x000fe400078e00c4 */
.L_x_11506:
[----:B------:R-:W-:Y:S05]  /*17740*/  BSYNC B1 ;  /* 0x0000000000017941 */ /* 0x000fea0003800000 */
.L_x_11504:
        /* <DEDUP_REMOVED lines=16> */
.L_x_11510:
[----:B------:R-:W-:Y:S05]  /*17850*/  BSYNC B2 ;  /* 0x0000000000027941 */ /* 0x000fea0003800000 */
.L_x_11509:
        /* <DEDUP_REMOVED lines=44> */
.L_x_11508:
[----:B------:R-:W-:Y:S05]  /*17b20*/  BSYNC B1 ;  /* 0x0000000000017941 */ /* 0x000fea0003800000 */
.L_x_11507:
        /* <DEDUP_REMOVED lines=9> */
.L_x_11503:
        /* <DEDUP_REMOVED lines=14> */
[----:B------:R-:W-:-:S02]  /*17ca0*/  LOP3.LUT P6, RZ, R205, 0x8, RZ, 0xc0, !PT ;  /* 0x00000008cdff7812 */ /* 0x000fc400078cc0ff */
[----:B------:R-:W-:Y:S01]  /*17cb0*/  LOP3.LUT R173, R177, R174, R173, 0xfe, !PT ;  /* 0x000000aeb1ad7212 */ /* 0x000fe200078efead */
[----:B------:R-:W-:Y:S01]  /*17cc0*/  IMAD.WIDE.U32 R206, R206, 0x100, RZ ;  /* 0x00000100cece7825 */ /* 0x000fe200078e00ff */
[----:B------:R-:W-:Y:S02]  /*17cd0*/  LEA R174, P0, R172, c[0x0][0x188], 0x5 ;  /* 0x00006200acae7a11 */ /* 0x000fe400078028ff */
[----:B------:R-:W-:Y:S02]  /*17ce0*/  SEL R177, RZ, 0x1, P6 ;  /* 0x00000001ffb17807 */ /* 0x000fe40003000000 */
[----:B------:R-:W-:Y:S02]  /*17cf0*/  LOP3.LUT R176, R206, R176, R178, 0xfe, !PT ;  /* 0x000000b0ceb07212 */ /* 0x000fe400078efeb2 */
[----:B------:R-:W-:Y:S02]  /*17d00*/  SHF.R.U32.HI R206, RZ, 0x1d, R172 ;  /* 0x0000001dffce7819 */ /* 0x000fe400000116ac */
[----:B------:R-:W-:-:S02]  /*17d10*/  LEA.HI.X R175, R172, c[0x0][0x18c], RZ, 0x5, P0 ;  /* 0x00006300acaf7a11 */ /* 0x000fc400000f2cff */
[----:B------:R-:W-:Y:S02]  /*17d20*/  IADD3 R172, P0, R208, c[0x0][0x190], RZ ;  /* 0x00006400d0ac7a10 */ /* 0x000fe40007f1e0ff */
[----:B------:R-:W-:Y:S01]  /*17d30*/  LOP3.LUT R179, R207, R173, R179, 0xfe, !PT ;  /* 0x000000adcfb37212 */ /* 0x000fe200078efeb3 */
[----:B------:R2:W-:Y:S01]  /*17d40*/  STG.E.128 [R174.64], R152 ;  /* 0x00000098ae007986 */ /* 0x0005e2000c101d06 */
[----:B------:R-:W-:Y:S02]  /*17d50*/  IADD3.X R173, R206, c[0x0][0x194], RZ, P0, !PT ;  /* 0x00006500cead7a10 */ /* 0x000fe400007fe4ff */
[----:B------:R-:W-:Y:S01]  /*17d60*/  LOP3.LUT R178, R176, R177, RZ, 0xfc, !PT ;  /* 0x000000b1b0b27212 */ /* 0x000fe200078efcff */
[----:B------:R2:W-:Y:S01]  /*17d70*/  STG.E.128 [R174.64+0x10], R168 ;  /* 0x000010a8ae007986 */ /* 0x0005e2000c101d06 */
        /* <DEDUP_REMOVED lines=15> */
[----:B------:R-:W-:-:S04]  /*17e70*/  IMAD.WIDE.U32 R176, R176, 0x10000, RZ ;  /* 0x00010000b0b07825 */ /* 0x000fc800078e00ff */
[----:B------:R-:W-:Y:S01]  /*17e80*/  IMAD.WIDE.U32 R178, R178, 0x100, RZ ;  /* 0x00000100b2b27825 */ /* 0x000fe200078e00ff */
[----:B------:R-:W-:Y:S02]  /*17e90*/  LOP3.LUT R175, R177, R173, R175, 0xfe, !PT ;  /* 0x000000adb1af7212 */ /* 0x000fe400078efeaf */
[----:B------:R-:W-:Y:S02]  /*17ea0*/  IADD3.X R173, R206, c[0x0][0x19c], RZ, P0, !PT ;  /* 0x00006700cead7a10 */ /* 0x000fe400007fe4ff */
[----:B------:R-:W-:Y:S02]  /*17eb0*/  LOP3.LUT R207, R178, R174, R176, 0xfe, !PT ;  /* 0x000000aeb2cf7212 */ /* 0x000fe400078efeb0 */
[----:B------:R-:W-:Y:S02]  /*17ec0*/  LOP3.LUT R175, R175, R179, RZ, 0xfc, !PT ;  /* 0x000000b3afaf7212 */ /* 0x000fe400078efcff */
[----:B------:R-:W-:-:S05]  /*17ed0*/  LOP3.LUT R174, R207, 0xff, R188, 0xf8, !PT ;  /* 0x000000ffcfae7812 */ /* 0x000fca00078ef8bc */
[----:B------:R2:W-:Y:S02]  /*17ee0*/  STG.E.64 [R172.64], R174 ;  /* 0x000000aeac007986 */ /* 0x0005e4000c101b06 */
.L_x_11382:
[----:B------:R-:W-:Y:S05]  /*17ef0*/  BSYNC B0 ;  /* 0x0000000000007941 */ /* 0x000fea0003800000 */
.L_x_11381:
[----:B--2---:R-:W-:Y:S01]  /*17f00*/  FADD.FTZ R172, RZ, R140 ;  /* 0x0000008cffac7221 */ /* 0x004fe20000010000 */
        /* <DEDUP_REMOVED lines=42> */
.L_x_11523:
[----:B--23--:R-:W-:Y:S01]  /*181b0*/  FADD.FTZ R173, R173, R172 ;  /* 0x000000acadad7221 */ /* 0x00cfe20000010000 */
[----:B------:R-:W-:Y:S05]  /*181c0*/  BRA.DIV ~URZ, `(.L_x_11512) ;  /* 0x000017a27f007947 */ /* 0x000fea000b800000 */
[----:B------:R-:W2:Y:S01]  /*181d0*/  SHFL.BFLY PT, R172, R173, 0x2, 0x1f ;  /* 0x0c401f00adac7f89 */ /* 0x000ea200000e0000 */
[----:B------:R-:W-:Y:S01]  /*181e0*/  LOP3.LUT P3, RZ, R205, 0x20, RZ, 0xc0, !PT ;  /* 0x00000020cdff7812 */ /* 0x000fe2000786c0ff */
[----:B--2---:R-:W-:-:S05]  /*181f0*/  FADD.FTZ R173, R173, R172 ;  /* 0x000000acadad7221 */ /* 0x004fca0000010000 */
[----:B------:R-:W2:Y:S02]  /*18200*/  SHFL.BFLY PT, R172, R173, 0x4, 0x1f ;  /* 0x0c801f00adac7f89 */ /* 0x000ea400000e0000 */
[----:B--2---:R-:W-:-:S05]  /*18210*/  FADD.FTZ R175, R173, R172 ;  /* 0x000000acadaf7221 */ /* 0x004fca0000010000 */
[----:B------:R-:W2:Y:S02]  /*18220*/  SHFL.BFLY PT, R172, R175, 0x8, 0x1f ;  /* 0x0d001f00afac7f89 */ /* 0x000ea400000e0000 */
[----:B--2---:R-:W-:-:S05]  /*18230*/  FADD.FTZ R176, R175, R172 ;  /* 0x000000acafb07221 */ /* 0x004fca0000010000 */
[----:B------:R-:W2:Y:S02]  /*18240*/  SHFL.BFLY PT, R177, R176, 0x10, 0x1f ;  /* 0x0e001f00b0b17f89 */ /* 0x000ea400000e0000 */
[----:B--2---:R-:W-:-:S04]  /*18250*/  FADD.FTZ R172, R176, R177 ;  /* 0x000000b1b0ac7221 */ /* 0x004fc80000010000 */
        /* <DEDUP_REMOVED lines=66> */
[----:B------:R-:W1:Y:S02]  /*18680*/  SHFL.BFLY PT, R176, R177, 0x1, 0x1f ;  /* 0x0c201f00b1b07f89 */ /* 0x000e6400000e0000 */
[----:B-1----:R-:W-:-:S05]  /*18690*/  FADD.FTZ R176, R177, R176 ;  /* 0x000000b0b1b07221 */ /* 0x002fca0000010000 */
[----:B------:R-:W1:Y:S02]  /*186a0*/  SHFL.BFLY PT, R173, R176, 0x2, 0x1f ;  /* 0x0c401f00b0ad7f89 */ /* 0x000e6400000e0000 */
[----:B-1----:R-:W-:-:S05]  /*186b0*/  FADD.FTZ R173, R176, R173 ;  /* 0x000000adb0ad7221 */ /* 0x002fca0000010000 */
[----:B------:R-:W1:Y:S02]  /*186c0*/  SHFL.BFLY PT, R178, R173, 0x4, 0x1f ;  /* 0x0c801f00adb27f89 */ /* 0x000e6400000e0000 */
[----:B-1----:R-:W-:-:S05]  /*186d0*/  FADD.FTZ R178, R173, R178 ;  /* 0x000000b2adb27221 */ /* 0x002fca0000010000 */
[----:B------:R-:W1:Y:S02]  /*186e0*/  SHFL.BFLY PT, R175, R178, 0x8, 0x1f ;  /* 0x0d001f00b2af7f89 */ /* 0x000e6400000e0000 */
[----:B-1----:R-:W-:-:S05]  /*186f0*/  FADD.FTZ R179, R178, R175 ;  /* 0x000000afb2b37221 */ /* 0x002fca0000010000 */
[----:B------:R1:W2:Y:S02]  /*18700*/  SHFL.BFLY PT, R206, R179, 0x10, 0x1f ;  /* 0x0e001f00b3ce7f89 */ /* 0x0002a400000e0000 */
.L_x_11524:
[----:B------:R-:W-:Y:S01]  /*18710*/  LOP3.LUT P0, RZ, R204, 0x1f, RZ, 0xc0, !PT ;  /* 0x0000001fccff7812 */ /* 0x000fe2000780c0ff */
[----:B--2---:R-:W-:Y:S01]  /*18720*/  FADD.FTZ R173, R206, R179 ;  /* 0x000000b3cead7221 */ /* 0x004fe20000010000 */
        /* <DEDUP_REMOVED lines=8> */
[----:B--2---:R-:W-:Y:S01]  /*187b0*/  CS2R R172, SRZ ;  /* 0x0000000000ac7805 */ /* 0x004fe2000001ff00 */
[----:B------:R-:W-:Y:S01]  /*187c0*/  @!P0 IMAD.IADD R177, R174, 0x1, R177 ;  /* 0x00000001aeb18824 */ /* 0x000fe200078e02b1 */
[----:B------:R-:W-:Y:S01]  /*187d0*/  ISETP.NE.AND P1, PT, RZ, UR8, PT ;  /* 0x00000008ff007c0c */ /* 0x000fe2000bf25270 */
[----:B------:R-:W-:Y:S01]  /*187e0*/  IMAD.MOV.U32 R174, RZ, RZ, RZ ;  /* 0x000000ffffae7224 */ /* 0x000fe200078e00ff */
[----:B------:R-:W-:Y:S01]  /*187f0*/  LOP3.LUT P2, RZ, R205, 0x20, RZ, 0xc0, !PT ;  /* 0x00000020cdff7812 */ /* 0x000fe2000784c0ff */
[----:B------:R-:W-:Y:S01]  /*18800*/  @!P0 IMAD.MOV.U32 R174, RZ, RZ, R190 ;  /* 0x000000ffffae8224 */ /* 0x000fe200078e00be */
[----:B------:R-:W-:Y:S03]  /*18810*/  BSSY B0, `(.L_x_11513) ;  /* 0x0000072000007945 */ /* 0x000fe60003800000 */
[----:B------:R-:W-:Y:S01]  /*18820*/  I2F R208, R174 ;  /* 0x000000ae00d07306 */ /* 0x000fe20000201400 */
[----:B-1----:R-:W1:Y:S04]  /*18830*/  SHFL.DOWN PT, R179, R174, 0x4, 0x1f ;  /* 0x08801f00aeb37f89 */ /* 0x002e6800000e0000 */
[----:B------:R2:W3:Y:S01]  /*18840*/  @!P0 LDS.64 R172, [R177.X8] ;  /* 0x00000000b1ac8984 */ /* 0x0004e20000008a00 */
[----:B------:R-:W-:-:S02]  /*18850*/  LOP3.LUT P0, RZ, R175, 0x1f, R204, 0xf8, !PT ;  /* 0x0000001fafff7812 */ /* 0x000fc4000780f8cc */
[----:B-1----:R-:W-:Y:S01]  /*18860*/  IADD3 R178, R179, R174, RZ ;  /* 0x000000aeb3b27210 */ /* 0x002fe20007ffe0ff */
[----:B------:R-:W-:Y:S04]  /*18870*/  I2F R210, R179 ;  /* 0x000000b300d27306 */ /* 0x000fe80000201400 */
[----:B------:R-:W1:Y:S04]  /*18880*/  SHFL.DOWN PT, R211, R178, 0x2, 0x1f ;  /* 0x08401f00b2d37f89 */ /* 0x000e6800000e0000 */
[----:B------:R-:W2:Y:S08]  /*18890*/  I2F R206, R178 ;  /* 0x000000b200ce7306 */ /* 0x000eb00000201400 */
[----:B--2---:R-:W2:Y:S01]  /*188a0*/  MUFU.RCP R177, R206 ;  /* 0x000000ce00b17308 */ /* 0x004ea20000001000 */
[----:B---3--:R-:W3:Y:S01]  /*188b0*/  SHFL.DOWN PT, R207, R172, 0x4, 0x1f ;  /* 0x08801f00accf7f89 */ /* 0x008ee200000e0000 */
[----:B-1----:R-:W-:-:S03]  /*188c0*/  IMAD.IADD R174, R178, 0x1, R211 ;  /* 0x00000001b2ae7824 */ /* 0x002fc600078e02d3 */
[----:B------:R-:W1:Y:S03]  /*188d0*/  SHFL.DOWN PT, R176, R173, 0x4, 0x1f ;  /* 0x08801f00adb07f89 */ /* 0x000e6600000e0000 */
[----:B------:R-:W4:Y:S01]  /*188e0*/  I2F R178, R174 ;  /* 0x000000ae00b27306 */ /* 0x000f220000201400 */
[----:B------:R-:W-:Y:S07]  /*188f0*/  SHFL.DOWN PT, R213, R174, 0x1, 0x1f ;  /* 0x08201f00aed57f89 */ /* 0x000fee00000e0000 */
[----:B------:R-:W0:Y:S01]  /*18900*/  I2F R211, R211 ;  /* 0x000000d300d37306 */ /* 0x000e220000201400 */
[----:B---3--:R-:W-:-:S02]  /*18910*/  FMUL.FTZ R209, R207, R210 ;  /* 0x000000d2cfd17220 */ /* 0x008fc40000410000 */
[----:B------:R-:W-:Y:S02]  /*18920*/  FADD.FTZ R207, -R207, R172 ;  /* 0x000000accfcf7221 */ /* 0x000fe40000010100 */
[----:B------:R-:W-:Y:S02]  /*18930*/  FFMA.FTZ R212, R208, R172, R209 ;  /* 0x000000acd0d47223 */ /* 0x000fe400000100d1 */
[----:B------:R-:W-:Y:S02]  /*18940*/  FMUL.FTZ R207, R207, R207 ;  /* 0x000000cfcfcf7220 */ /* 0x000fe40000410000 */
[----:B--2---:R-:W-:Y:S02]  /*18950*/  FMUL.FTZ R209, R177, R212 ;  /* 0x000000d4b1d17220 */ /* 0x004fe40000410000 */
[----:B------:R-:W-:Y:S02]  /*18960*/  FMUL.FTZ R207, R207, R208 ;  /* 0x000000d0cfcf7220 */ /* 0x000fe40000410000 */
[----:B-1----:R-:W-:Y:S01]  /*18970*/  FADD.FTZ R176, R176, R173 ;  /* 0x000000adb0b07221 */ /* 0x002fe20000010000 */
[----:B------:R-:W0:Y:S01]  /*18980*/  SHFL.DOWN PT, R172, R209, 0x2, 0x1f ;  /* 0x08401f00d1ac7f89 */ /* 0x000e2200000e0000 */
[----:B------:R-:W-:-:S04]  /*18990*/  FMUL.FTZ R207, R207, R210 ;  /* 0x000000d2cfcf7220 */ /* 0x000fc80000410000 */
[----:B------:R-:W-:Y:S02]  /*189a0*/  FFMA.FTZ R176, R177, R207, R176 ;  /* 0x000000cfb1b07223 */ /* 0x000fe400000100b0 */
[----:B----4-:R-:W1:Y:S03]  /*189b0*/  MUFU.RCP R177, R178 ;  /* 0x000000b200b17308 */ /* 0x010e660000001000 */
[----:B------:R-:W2:Y:S01]  /*189c0*/  SHFL.DOWN PT, R173, R176, 0x2, 0x1f ;  /* 0x08401f00b0ad7f89 */ /* 0x000ea200000e0000 */
[----:B0-----:R-:W-:Y:S02]  /*189d0*/  FMUL.FTZ R179, R172, R211 ;  /* 0x000000d3acb37220 */ /* 0x001fe40000410000 */
[----:B------:R-:W-:Y:S02]  /*189e0*/  FADD.FTZ R172, R209, -R172 ;  /* 0x800000acd1ac7221 */ /* 0x000fe40000010000 */
[----:B------:R-:W-:-:S02]  /*189f0*/  FFMA.FTZ R208, R206, R209, R179 ;  /* 0x000000d1ced07223 */ /* 0x000fc400000100b3 */
[----:B------:R-:W-:Y:S02]  /*18a00*/  FMUL.FTZ R179, R172, R172 ;  /* 0x000000acacb37220 */ /* 0x000fe40000410000 */
[----:B-1----:R-:W-:Y:S02]  /*18a10*/  FMUL.FTZ R207, R177, R208 ;  /* 0x000000d0b1cf7220 */ /* 0x002fe40000410000 */
[----:B------:R-:W-:Y:S02]  /*18a20*/  FMUL.FTZ R179, R206, R179 ;  /* 0x000000b3ceb37220 */ /* 0x000fe40000410000 */
[----:B------:R-:W-:Y:S02]  /*18a30*/  IMAD.IADD R206, R174, 0x1, R213 ;  /* 0x00000001aece7824 */ /* 0x000fe400078e02d5 */
        /* <DEDUP_REMOVED lines=17> */
[----:B------:R-:W-:-:S04]  /*18b50*/  FFMA.FTZ R173, R176, R177, R173 ;  /* 0x000000b1b0ad7223 */ /* 0x000fc800000100ad */
        /* <DEDUP_REMOVED lines=20> */
[--C-:B------:R-:W-:Y:S02]  /*18ca0*/  FADD.FTZ R213, R157, -R207.reuse ;  /* 0x800000cf9dd57221 */ /* 0x100fe40000010000 */
[C---:B------:R-:W-:Y:S02]  /*18cb0*/  FMUL.FTZ R177, R206.reuse, R173 ;  /* 0x000000adceb17220 */ /* 0x040fe40000410000 */
[----:B------:R-:W-:Y:S02]  /*18cc0*/  FMUL.FTZ R178, R206, R175 ;  /* 0x000000afceb27220 */ /* 0x000fe40000410000 */
[--C-:B------:R-:W-:Y:S02]  /*18cd0*/  FADD.FTZ R215, R158, -R207.reuse ;  /* 0x800000cf9ed77221 */ /* 0x100fe40000010000 */
[----:B------:R-:W-:-:S02]  /*18ce0*/  FADD.FTZ R217, R159, -R207 ;  /* 0x800000cf9fd97221 */ /* 0x000fc40000010000 */
[C---:B------:R-:W-:Y:S02]  /*18cf0*/  FMUL.FTZ R179, R206.reuse, R179 ;  /* 0x000000b3ceb37220 */ /* 0x040fe40000410000 */
[C---:B------:R-:W-:Y:S02]  /*18d00*/  FMUL.FTZ R208, R206.reuse, R209 ;  /* 0x000000d1ced07220 */ /* 0x040fe40000410000 */
[C---:B------:R-:W-:Y:S02]  /*18d10*/  FMUL.FTZ R211, R206.reuse, R211 ;  /* 0x000000d3ced37220 */ /* 0x040fe40000410000 */
[----:B------:R-:W-:Y:S02]  /*18d20*/  FMUL.FTZ R210, R206, R213 ;  /* 0x000000d5ced27220 */ /* 0x000fe40000410000 */
[----:B-----5:R-:W-:Y:S02]  /*18d30*/  FFMA.FTZ R172, R20, R177, R4 ;  /* 0x000000b114ac7223 */ /* 0x020fe40000010004 */
[----:B------:R-:W-:-:S02]  /*18d40*/  FFMA.FTZ R173, R21, R178, R5 ;  /* 0x000000b215ad7223 */ /* 0x000fc40000010005 */
[C---:B------:R-:W-:Y:S02]  /*18d50*/  FMUL.FTZ R215, R206.reuse, R215 ;  /* 0x000000d7ced77220 */ /* 0x040fe40000410000 */
[----:B------:R-:W-:Y:S01]  /*18d60*/  FMUL.FTZ R214, R206, R217 ;  /* 0x000000d9ced67220 */ /* 0x000fe20000410000 */
        /* <DEDUP_REMOVED lines=28> */
.L_x_11514:
[----:B------:R-:W-:Y:S05]  /*18f30*/  BSYNC B0 ;  /* 0x0000000000007941 */ /* 0x000fea0003800000 */
.L_x_11513:
        /* <DEDUP_REMOVED lines=10> */
[----:B------:R-:W-:Y:S02]  /*18fe0*/  FMUL.FTZ R178, R206, R175 ;  /* 0x000000afceb27220 */ /* 0x000fe40000410000 */
[--C-:B------:R-:W-:Y:S02]  /*18ff0*/  FADD.FTZ R215, R162, -R207.reuse ;  /* 0x800000cfa2d77221 */ /* 0x100fe40000010000 */
[----:B------:R-:W-:Y:S02]  /*19000*/  FADD.FTZ R217, R163, -R207 ;  /* 0x800000cfa3d97221 */ /* 0x000fe40000010000 */
[C---:B------:R-:W-:Y:S02]  /*19010*/  FMUL.FTZ R179, R206.reuse, R179 ;  /* 0x000000b3ceb37220 */ /* 0x040fe40000410000 */
[----:B------:R-:W-:-:S02]  /*19020*/  FMUL.FTZ R208, R206, R209 ;  /* 0x000000d1ced07220 */ /* 0x000fc40000410000 */
[C---:B------:R-:W-:Y:S02]  /*19030*/  FMUL.FTZ R211, R206.reuse, R211 ;  /* 0x000000d3ced37220 */ /* 0x040fe40000410000 */
[----:B------:R-:W-:Y:S02]  /*19040*/  FMUL.FTZ R210, R206, R213 ;  /* 0x000000d5ced27220 */ /* 0x000fe40000410000 */
[----:B-----5:R-:W-:Y:S02]  /*19050*/  FFMA.FTZ R172, R52, R177, R36 ;  /* 0x000000b134ac7223 */ /* 0x020fe40000010024 */
[----:B------:R-:W-:Y:S02]  /*19060*/  FFMA.FTZ R173, R53, R178, R37 ;  /* 0x000000b235ad7223 */ /* 0x000fe40000010025 */
[C---:B------:R-:W-:Y:S02]  /*19070*/  FMUL.FTZ R215, R206.reuse, R215 ;  /* 0x000000d7ced77220 */ /* 0x040fe40000410000 */
[----:B------:R-:W-:Y:S01]  /*19080*/  FMUL.FTZ R214, R206, R217 ;  /* 0x000000d9ced67220 */ /* 0x000fe20000410000 */
[----:B------:R-:W-:Y:S01]  /*19090*/  F2FP.BF16.PACK_AB R172, R173, R172 ;  /* 0x000000acadac723e */ /* 0x000fe200000010ff */
        /* <DEDUP_REMOVED lines=27> */
.L_x_11516:
[----:B------:R-:W-:Y:S05]  /*19250*/  BSYNC B0 ;  /* 0x0000000000007941 */ /* 0x000fea0003800000 */
.L_x_11515:
        /* <DEDUP_REMOVED lines=49> */
.L_x_11518:
[----:B------:R-:W-:Y:S05]  /*19570*/  BSYNC B0 ;  /* 0x0000000000007941 */ /* 0x000fea0003800000 */
.L_x_11517:
        /* <DEDUP_REMOVED lines=10> */
[C---:B------:R-:W-:Y:S02]  /*19620*/  FMUL.FTZ R177, R206.reuse, R173 ;  /* 0x000000adceb17220 */ /* 0x040fe40000410000 */
[C---:B------:R-:W-:Y:S02]  /*19630*/  FMUL.FTZ R178, R206.reuse, R175 ;  /* 0x000000afceb27220 */ /* 0x040fe40000410000 */
[----:B------:R-:W-:Y:S02]  /*19640*/  FADD.FTZ R207, R171, -R207 ;  /* 0x800000cfabcf7221 */ /* 0x000fe40000010000 */
[C---:B------:R-:W-:Y:S02]  /*19650*/  FMUL.FTZ R179, R206.reuse, R179 ;  /* 0x000000b3ceb37220 */ /* 0x040fe40000410000 */
[----:B------:R-:W-:-:S02]  /*19660*/  FMUL.FTZ R208, R206, R209 ;  /* 0x000000d1ced07220 */ /* 0x000fc40000410000 */
[C---:B------:R-:W-:Y:S02]  /*19670*/  FMUL.FTZ R211, R206.reuse, R211 ;  /* 0x000000d3ced37220 */ /* 0x040fe40000410000 */
[----:B------:R-:W-:Y:S02]  /*19680*/  FMUL.FTZ R210, R206, R213 ;  /* 0x000000d5ced27220 */ /* 0x000fe40000410000 */
[----:B-----5:R-:W-:Y:S02]  /*19690*/  FFMA.FTZ R172, R116, R177, R100 ;  /* 0x000000b174ac7223 */ /* 0x020fe40000010064 */
[----:B------:R-:W-:Y:S02]  /*196a0*/  FFMA.FTZ R173, R117, R178, R101 ;  /* 0x000000b275ad7223 */ /* 0x000fe40000010065 */
[----:B------:R-:W-:Y:S02]  /*196b0*/  FMUL.FTZ R212, R206, R207 ;  /* 0x000000cfced47220 */ /* 0x000fe40000410000 */
[----:B------:R-:W-:Y:S01]  /*196c0*/  FFMA.FTZ R174, R118, R179, R102 ;  /* 0x000000b376ae7223 */ /* 0x000fe20000010066 */
[----:B------:R-:W-:Y:S01]  /*196d0*/  F2FP.BF16.PACK_AB R172, R173, R172 ;  /* 0x000000acadac723e */ /* 0x000fe200000010ff */
[----:B------:R-:W-:-:S02]  /*196e0*/  FFMA.FTZ R175, R119, R208, R103 ;  /* 0x000000d077af7223 */ /* 0x000fc40000010067 */
[----:B------:R-:W-:Y:S02]  /*196f0*/  FFMA.FTZ R176, R120, R211, R104 ;  /* 0x000000d378b07223 */ /* 0x000fe40000010068 */
[----:B------:R-:W-:Y:S01]  /*19700*/  FFMA.FTZ R207, R121, R210, R105 ;  /* 0x000000d279cf7223 */ /* 0x000fe20000010069 */
[----:B------:R-:W-:Y:S01]  /*19710*/  F2FP.BF16.PACK_AB R173, R175, R174 ;  /* 0x000000aeafad723e */ /* 0x000fe200000010ff */
[----:B------:R-:W-:Y:S02]  /*19720*/  FMUL.FTZ R215, R206, R215 ;  /* 0x000000d7ced77220 */ /* 0x000fe40000410000 */
[----:B------:R-:W-:Y:S01]  /*19730*/  FFMA.FTZ R209, R123, R212, R107 ;  /* 0x000000d47bd17223 */ /* 0x000fe2000001006b */
[----:B------:R-:W-:Y:S01]  /*19740*/  F2FP.BF16.PACK_AB R174, R207, R176 ;  /* 0x000000b0cfae723e */ /* 0x000fe200000010ff */
[----:B------:R-:W-:Y:S02]  /*19750*/  FFMA.FTZ R206, R122, R215, R106 ;  /* 0x000000d77ace7223 */ /* 0x000fe4000001006a */
        /* <DEDUP_REMOVED lines=18> */
.L_x_11520:
[----:B------:R-:W-:Y:S05]  /*19880*/  BSYNC B0 ;  /* 0x0000000000007941 */ /* 0x000fea0003800000 */
.L_x_11519:
[----:B------:R-:W-:Y:S02]  /*19890*/  IADD3 R199, R199, c[0x0][0x160], RZ ;  /* 0x00005800c7c77a10 */ /* 0x000fe40007ffe0ff */
[----:B------:R-:W-:Y:S02]  /*198a0*/  LOP3.LUT P1, RZ, R191, 0xff, RZ, 0xc0, !PT ;  /* 0x000000ffbfff7812 */ /* 0x000fe4000782c0ff */
[----:B------:R-:W-:Y:S02]  /*198b0*/  ISETP.GE.AND P0, PT, R199, c[0x0][0x164], PT ;  /* 0x00005900c7007a0c */ /* 0x000fe40003f06270 */
[----:B------:R-:W-:-:S11]  /*198c0*/  SEL R191, RZ, 0x1, P1 ;  /* 0x00000001ffbf7807 */ /* 0x000fd60000800000 */
[----:B01---5:R-:W-:Y:S01]  /*198d0*/  @P0 CALL.REL.NOINC `(.L_x_11521) ;  /* 0x0000001000000944 */ /* 0x023fe20003c00000 */
[----:B------:R-:W-:Y:S05]  /*198e0*/  BRA `(.L_x_11522) ;  /* 0xfffe778000007947 */ /* 0x000fea000383ffff */
.L_x_11521:
[----:B------:R-:W-:Y:S05]  /*198f0*/  EXIT ;  /* 0x000000000000794d */ /* 0x000fea0003800000 */
.L_x_11511:
[----:B------:R-:W-:Y:S01]  /*19900*/  HFMA2.MMA R175, -RZ, RZ, 0, 1.847743988037109375e-06 ;  /* 0x0000001fffaf7435 */ /* 0x000fe200000001ff */
[----:B------:R-:W-:Y:S01]  /*19910*/  IMAD.MOV.U32 R206, RZ, RZ, 0x1 ;  /* 0x00000001ffce7424 */ /* 0x000fe200078e00ff */
[----:B------:R-:W-:Y:S01]  /*19920*/  MOV R176, 0x19950 ;  /* 0x0001995000b07802 */ /* 0x000fe20000000f00 */
[----:B------:R-:W-:-:S03]  /*19930*/  IMAD.MOV.U32 R178, RZ, RZ, -0x1 ;  /* 0xffffffffffb27424 */ /* 0x000fc600078e00ff */
[----:B01---5:R-:W-:Y:S05]  /*19940*/  CALL.REL.NOINC `($__internal_36_$__cuda_sm70_shflsync_bfly_p) ;  /* 0x000007c000007944 */ /* 0x023fea0003c00000 */
[----:B-1----:R-:W-:Y:S01]  /*19950*/  IMAD.MOV.U32 R172, RZ, RZ, R206 ;  /* 0x000000ffffac7224 */ /* 0x002fe200078e00ce */
[----:B0-----:R-:W-:Y:S05]  /*19960*/  BRA `(.L_x_11523) ;  /* 0xffffe84000007947 */ /* 0x001fea000383ffff */
.L_x_11512:
[----:B------:R-:W-:Y:S01]  /*19970*/  IMAD.MOV.U32 R206, RZ, RZ, 0x2 ;  /* 0x00000002ffce7424 */ /* 0x000fe200078e00ff */
[----:B------:R-:W-:Y:S01]  /*19980*/  MOV R176, 0x199c0 ;  /* 0x000199c000b07802 */ /* 0x000fe20000000f00 */
[----:B------:R-:W-:Y:S02]  /*19990*/  IMAD.MOV.U32 R175, RZ, RZ, 0x1f ;  /* 0x0000001fffaf7424 */ /* 0x000fe400078e00ff */
[----:B------:R-:W-:Y:S02]  /*199a0*/  IMAD.MOV.U32 R178, RZ, RZ, -0x1 ;  /* 0xffffffffffb27424 */ /* 0x000fe400078e00ff */
[----:B01---5:R-:W-:Y:S05]  /*199b0*/  CALL.REL.NOINC `($__internal_36_$__cuda_sm70_shflsync_bfly_p) ;  /* 0x0000075000007944 */ /* 0x023fea0003c00000 */
[----:B01----:R-:W-:Y:S01]  /*199c0*/  FADD.FTZ R173, R173, R206 ;  /* 0x000000ceadad7221 */ /* 0x003fe20000010000 */
[----:B------:R-:W-:Y:S01]  /*199d0*/  MOV R176, 0x19a20 ;  /* 0x00019a2000b07802 */ /* 0x000fe20000000f00 */
[----:B------:R-:W-:-:S02]  /*199e0*/  IMAD.MOV.U32 R206, RZ, RZ, 0x4 ;  /* 0x00000004ffce7424 */ /* 0x000fc400078e00ff */
[----:B------:R-:W-:Y:S02]  /*199f0*/  IMAD.MOV.U32 R175, RZ, RZ, 0x1f ;  /* 0x0000001fffaf7424 */ /* 0x000fe400078e00ff */
[----:B------:R-:W-:Y:S02]  /*19a00*/  IMAD.MOV.U32 R178, RZ, RZ, -0x1 ;  /* 0xffffffffffb27424 */ /* 0x000fe400078e00ff */
[----:B------:R-:W-:Y:S05]  /*19a10*/  CALL.REL.NOINC `($__internal_36_$__cuda_sm70_shflsync_bfly_p) ;  /* 0x000006f000007944 */ /* 0x000fea0003c00000 */
[----:B01----:R-:W-:Y:S01]  /*19a20*/  FADD.FTZ R173, R173, R206 ;  /* 0x000000ceadad7221 */ /* 0x003fe20000010000 */
[----:B------:R-:W-:Y:S01]  /*19a30*/  MOV R178, 0xffffffff ;  /* 0xffffffff00b27802 */ /* 0x000fe20000000f00 */
[----:B------:R-:W-:Y:S01]  /*19a40*/  IMAD.MOV.U32 R206, RZ, RZ, 0x8 ;  /* 0x00000008ffce7424 */ /* 0x000fe200078e00ff */
[----:B------:R-:W-:Y:S01]  /*19a50*/  MOV R176, 0x19a80 ;  /* 0x00019a8000b07802 */ /* 0x000fe20000000f00 */
[----:B------:R-:W-:Y:S02]  /*19a60*/  IMAD.MOV.U32 R175, RZ, RZ, 0x1f ;  /* 0x0000001fffaf7424 */ /* 0x000fe400078e00ff */
[----:B------:R-:W-:Y:S05]  /*19a70*/  CALL.REL.NOINC `($__internal_36_$__cuda_sm70_shflsync_bfly_p) ;  /* 0x0000069000007944 */ /* 0x000fea0003c00000 */
[----:B01----:R-:W-:Y:S01]  /*19a80*/  FADD.FTZ R173, R173, R206 ;  /* 0x000000ceadad7221 */ /* 0x003fe20000010000 */
[----:B------:R-:W-:Y:S01]  /*19a90*/  MOV R176, 0x19ae0 ;  /* 0x00019ae000b07802 */ /* 0x000fe20000000f00 */
[----:B------:R-:W-:Y:S02]  /*19aa0*/  IMAD.MOV.U32 R206, RZ, RZ, 0x10 ;  /* 0x00000010ffce7424 */ /* 0x000fe400078e00ff */
[----:B------:R-:W-:-:S02]  /*19ab0*/  IMAD.MOV.U32 R175, RZ, RZ, 0x1f ;  /* 0x0000001fffaf7424 */ /* 0x000fc400078e00ff */
[----:B------:R-:W-:Y:S02]  /*19ac0*/  IMAD.MOV.U32 R178, RZ, RZ, -0x1 ;  /* 0xffffffffffb27424 */ /* 0x000fe400078e00ff */
[----:B------:R-:W-:Y:S05]  /*19ad0*/  CALL.REL.NOINC `($__internal_36_$__cuda_sm70_shflsync_bfly_p) ;  /* 0x0000063000007944 */ /* 0x000fea0003c00000 */
[----:B-1----:R-:W-:Y:S01]  /*19ae0*/  FADD.FTZ R172, R173, R206 ;  /* 0x000000ceadac7221 */ /* 0x002fe20000010000 */
[----:B------:R-:W-:Y:S01]  /*19af0*/  LOP3.LUT P3, RZ, R205, 0x20, RZ, 0xc0, !PT ;  /* 0x00000020cdff7812 */ /* 0x000fe2000786c0ff */
[----:B------:R-:W-:Y:S02]  /*19b00*/  IMAD.MOV.U32 R206, RZ, RZ, 0x1 ;  /* 0x00000001ffce7424 */ /* 0x000fe400078e00ff */
        /* <DEDUP_REMOVED lines=65> */
[----:B------:R-:W-:-:S04]  /*19f20*/  FFMA.FTZ R176, R177, R177, R176 ;  /* 0x000000b1b1b07223 */ /* 0x000fc800000100b0 */
[----:B------:R-:W-:Y:S01]  /*19f30*/  @P2 FFMA.FTZ R173, R175, R175, R176 ;  /* 0x000000afafad2223 */ /* 0x000fe200000100b0 */
[----:B------:R-:W-:Y:S01]  /*19f40*/  MOV R176, 0x19f70 ;  /* 0x00019f7000b07802 */ /* 0x000fe20000000f00 */
[----:B------:R-:W-:Y:S02]  /*19f50*/  IMAD.MOV.U32 R175, RZ, RZ, 0x1f ;  /* 0x0000001fffaf7424 */ /* 0x000fe400078e00ff */
[----:B------:R-:W-:Y:S05]  /*19f60*/  CALL.REL.NOINC `($__internal_36_$__cuda_sm70_shflsync_bfly_p) ;  /* 0x000001a000007944 */ /* 0x000fea0003c00000 */
[----:B01----:R-:W-:Y:S01]  /*19f70*/  FADD.FTZ R173, R173, R206 ;  /* 0x000000ceadad7221 */ /* 0x003fe20000010000 */
[----:B------:R-:W-:Y:S01]  /*19f80*/  MOV R176, 0x19fd0 ;  /* 0x00019fd000b07802 */ /* 0x000fe20000000f00 */
[----:B------:R-:W-:Y:S02]  /*19f90*/  IMAD.MOV.U32 R206, RZ, RZ, 0x2 ;  /* 0x00000002ffce7424 */ /* 0x000fe400078e00ff */
[----:B------:R-:W-:Y:S02]  /*19fa0*/  IMAD.MOV.U32 R175, RZ, RZ, 0x1f ;  /* 0x0000001fffaf7424 */ /* 0x000fe400078e00ff */
[----:B------:R-:W-:Y:S02]  /*19fb0*/  IMAD.MOV.U32 R178, RZ, RZ, -0x1 ;  /* 0xffffffffffb27424 */ /* 0x000fe400078e00ff */
[----:B------:R-:W-:Y:S05]  /*19fc0*/  CALL.REL.NOINC `($__internal_36_$__cuda_sm70_shflsync_bfly_p) ;  /* 0x0000014000007944 */ /* 0x000fea0003c00000 */
[----:B0-----:R-:W-:Y:S01]  /*19fd0*/  HFMA2.MMA R175, -RZ, RZ, 0, 1.847743988037109375e-06 ;  /* 0x0000001fffaf7435 */ /* 0x001fe200000001ff */
[----:B-1----:R-:W-:Y:S01]  /*19fe0*/  FADD.FTZ R173, R173, R206 ;  /* 0x000000ceadad7221 */ /* 0x002fe20000010000 */
[----:B------:R-:W-:Y:S01]  /*19ff0*/  MOV R176, 0x1a030 ;  /* 0x0001a03000b07802 */ /* 0x000fe20000000f00 */
[----:B------:R-:W-:-:S02]  /*1a000*/  IMAD.MOV.U32 R206, RZ, RZ, 0x4 ;  /* 0x00000004ffce7424 */ /* 0x000fc400078e00ff */
[----:B------:R-:W-:Y:S02]  /*1a010*/  IMAD.MOV.U32 R178, RZ, RZ, -0x1 ;  /* 0xffffffffffb27424 */ /* 0x000fe400078e00ff */
[----:B------:R-:W-:Y:S05]  /*1a020*/  CALL.REL.NOINC `($__internal_36_$__cuda_sm70_shflsync_bfly_p) ;  /* 0x000000e000007944 */ /* 0x000fea0003c00000 */
[----:B01----:R-:W-:Y:S01]  /*1a030*/  FADD.FTZ R173, R173, R206 ;  /* 0x000000ceadad7221 */ /* 0x003fe20000010000 */
[----:B------:R-:W-:Y:S01]  /*1a040*/  MOV R176, 0x1a090 ;  /* 0x0001a09000b07802 */ /* 0x000fe20000000f00 */
[----:B------:R-:W-:Y:S02]  /*1a050*/  IMAD.MOV.U32 R206, RZ, RZ, 0x8 ;  /* 0x00000008ffce7424 */ /* 0x000fe400078e00ff */
[----:B------:R-:W-:Y:S02]  /*1a060*/  IMAD.MOV.U32 R175, RZ, RZ, 0x1f ;  /* 0x0000001fffaf7424 */ /* 0x000fe400078e00ff */
[----:B------:R-:W-:Y:S02]  /*1a070*/  IMAD.MOV.U32 R178, RZ, RZ, -0x1 ;  /* 0xffffffffffb27424 */ /* 0x000fe400078e00ff */
[----:B------:R-:W-:Y:S05]  /*1a080*/  CALL.REL.NOINC `($__internal_36_$__cuda_sm70_shflsync_bfly_p) ;  /* 0x0000008000007944 */ /* 0x000fea0003c00000 */
[----:B-1----:R-:W-:Y:S01]  /*1a090*/  FADD.FTZ R179, R173, R206 ;  /* 0x000000ceadb37221 */ /* 0x002fe20000010000 */
[----:B------:R-:W-:Y:S01]  /*1a0a0*/  MOV R176, 0x1a100 ;  /* 0x0001a10000b07802 */ /* 0x000fe20000000f00 */
[----:B------:R-:W-:Y:S02]  /*1a0b0*/  IMAD.MOV.U32 R206, RZ, RZ, 0x10 ;  /* 0x00000010ffce7424 */ /* 0x000fe400078e00ff */
[----:B0-----:R-:W-:-:S02]  /*1a0c0*/  IMAD.MOV.U32 R175, RZ, RZ, 0x1f ;  /* 0x0000001fffaf7424 */ /* 0x001fc400078e00ff */
[----:B------:R-:W-:Y:S02]  /*1a0d0*/  IMAD.MOV.U32 R178, RZ, RZ, -0x1 ;  /* 0xffffffffffb27424 */ /* 0x000fe400078e00ff */
[----:B------:R-:W-:Y:S02]  /*1a0e0*/  IMAD.MOV.U32 R173, RZ, RZ, R179 ;  /* 0x000000ffffad7224 */ /* 0x000fe400078e00b3 */
[----:B------:R-:W-:Y:S05]  /*1a0f0*/  CALL.REL.NOINC `($__internal_36_$__cuda_sm70_shflsync_bfly_p) ;  /* 0x0000001000007944 */ /* 0x000fea0003c00000 */
[----:B01----:R-:W-:Y:S05]  /*1a100*/  BRA `(.L_x_11524) ;  /* 0xffffe60000007947 */ /* 0x003fea000383ffff */
        .weak           $__internal_36_$__cuda_sm70_shflsync_bfly_p
        .type           $__internal_36_$__cuda_sm70_shflsync_bfly_p,@function
        .size           $__internal_36_$__cuda_sm70_shflsync_bfly_p,(.L_x_26496 - $__internal_36_$__cuda_sm70_shflsync_bfly_p)
$__internal_36_$__cuda_sm70_shflsync_bfly_p:
[----:B------:R-:W-:Y:S01]  /*1a110*/  IMAD.MOV.U32 R177, RZ, RZ, 0x0 ;  /* 0x00000000ffb17424 */ /* 0x000fe200078e00ff */
[----:B------:R-:W-:Y:S04]  /*1a120*/  WARPSYNC R178 ;  /* 0x000000b200007348 */ /* 0x000fe80003800000 */
[----:B------:R0:W1:Y:S01]  /*1a130*/  SHFL.BFLY PT, R206, R173, R206, R175 ;  /* 0x0c0000ceadce7389 */ /* 0x00006200000e00af */
[----:B------:R-:W-:Y:S05]  /*1a140*/  RET.REL.NODEC R176 `(_ZN10layer_norm31ln_parallel_residual_fwd_kernelINS_13Kernel_traitsIf13__nv_bfloat16fS2_fjLj8192ELj1ELj1ELj8ELj16ENS_18Kernel_traits_baseILj8192EfS2_fS2_fjLj256EEEEELb1ELb0ELb0EEEvNS_9FwdParamsE) ;  /* 0xfffe5eb0b0007950 */ /* 0x000fea0003c3ffff */
.L_x_11525:
        /* <DEDUP_REMOVED lines=11> */
.L_x_26496:


//--------------------- .text._ZN10layer_norm31ln_parallel_residual_fwd_kernelINS_13Kernel_traitsIf13__nv_bfloat16fS2_fjLj8192ELj1ELj1ELj8ELj16ENS_18Kernel_traits_baseILj8192EfS2_fS2_fjLj256EEEEELb1ELb0ELb1EEEvNS_9FwdParamsE --------------------------
	.section	.text._ZN10layer_norm31ln_parallel_residual_fwd_kernelINS_13Kernel_traitsIf13__nv_bfloat16fS2_fjLj8192ELj1ELj1ELj8ELj16ENS_18Kernel_traits_baseILj8192EfS2_fS2_fjLj256EEEEELb1ELb0ELb1EEEvNS_9FwdParamsE,"ax",@progbits
	.sectioninfo	@"SHI_REGISTERS=217"
	.align	128
        .global         _ZN10layer_norm31ln_parallel_residual_fwd_kernelINS_13Kernel_traitsIf13__nv_bfloat16fS2_fjLj8192ELj1ELj1ELj8ELj16ENS_18Kernel_traits_baseILj8192EfS2_fS2_fjLj256EEEEELb1ELb0ELb1EEEvNS_9FwdParamsE
        .type           _ZN10layer_norm31ln_parallel_residual_fwd_kernelINS_13Kernel_traitsIf13__nv_bfloat16fS2_fjLj8192ELj1ELj1ELj8ELj16ENS_18Kernel_traits_baseILj8192EfS2_fS2_fjLj256EEEEELb1ELb0ELb1EEEvNS_9FwdParamsE,@function
        .size           _ZN10layer_norm31ln_parallel_residual_fwd_kernelINS_13Kernel_traitsIf13__nv_bfloat16fS2_fjLj8192ELj1ELj1ELj8ELj16ENS_18Kernel_traits_baseILj8192EfS2_fS2_fjLj256EEEEELb1ELb0ELb1EEEvNS_9FwdParamsE,(.L_x_26497 - _ZN10layer_norm31ln_parallel_residual_fwd_kernelINS_13Kernel_traitsIf13__nv_bfloat16fS2_fjLj8192ELj1ELj1ELj8ELj16ENS_18Kernel_traits_baseILj8192EfS2_fS2_fjLj256EEEEELb1ELb0ELb1EEEvNS_9FwdParamsE)
        .other          _ZN10layer_norm31ln_parallel_residual_fwd_kernelINS_13Kernel_traitsIf13__nv_bfloat16fS2_fjLj8192ELj1ELj1ELj8ELj16ENS_18Kernel_traits_baseILj8192EfS2_fS2_fjLj256EEEEELb1ELb0ELb1EEEvNS_9FwdParamsE,@"STO_CUDA_ENTRY STV_DEFAULT"
_ZN10layer_norm31ln_parallel_residual_fwd_kernelINS_13Kernel_traitsIf13__nv_bfloat16fS2_fjLj8192ELj1ELj1ELj8ELj16ENS_18Kernel_traits_baseILj8192EfS2_fS2_fjLj256EEEEELb1ELb0ELb1EEEvNS_9FwdParamsE:
.text._ZN10layer_norm31ln_parallel_residual_fwd_kernelINS_13Kernel_traitsIf13__nv_bfloat16fS2_fjLj8192ELj1ELj1ELj8ELj16ENS_18Kernel_traits_baseILj8192EfS2_fS2_fjLj256EEEEELb1ELb0ELb1EEEvNS_9FwdParamsE:
[----:B------:R-:W-:Y:S02]  /*0000*/  IMAD.MOV.U32 R1, RZ, RZ, c[0x0][0x28] ;  /* 0x00000a00ff017624 */ /* 0x000fe400078e00ff */
[----:B------:R-:W-:Y:S02]  /*0010*/  ULDC.U8 UR4, c[0x0][0x244] ;  /* 0x0000910000047ab9 */ /* 0x000fe40000000000 */
[----:B------:R-:W-:Y:S01]  /*0020*/  ISETP.NE.AND P0, PT, RZ, UR4, PT ;  /* 0x00000004ff007c0c */ /* 0x000fe2000bf05270 */
[----:B------:R-:W-:Y:S01]  /*0030*/  ULDC.64 UR4, c[0x0][0x230] ;  /* 0x00008c0000047ab9 */ /* 0x000fe20000000a00 */
[----:B------:R-:W-:Y:S01]  /*0040*/  IMAD.MOV.U32 R193, RZ, RZ, c[0x0][0x238] ;  /* 0x00008e00ffc17624 */ /* 0x000fe200078e00ff */
[----:B------:R-:W-:Y:S01]  /*0050*/  ULDC.64 UR6, c[0x0][0x118] ;  /* 0x0000460000067ab9 */ /* 0x000fe20000000a00 */
[----:B------:R-:W-:Y:S02]  /*0060*/  IMAD.U32 R2, RZ, RZ, UR4 ;  /* 0x00000004ff027e24 */ /* 0x000fe4000f8e00ff */
[----:B------:R-:W-:Y:S02]  /*0070*/  IMAD.U32 R3, RZ, RZ, UR5 ;  /* 0x00000005ff037e24 */ /* 0x000fe4000f8e00ff */
[----:B------:R-:W-:-:S05]  /*0080*/  IMAD.MOV.U32 R0, RZ, RZ, c[0x0][0x23c] ;  /* 0x00008f00ff007624 */ /* 0x000fca00078e00ff */
[----:B------:R-:W2:Y:S01]  /*0090*/  @P0 LDG.E.64 R2, [R2.64] ;  /* 0x0000000602020981 */ /* 0x000ea2000c1e1b00 */
[----:B------:R-:W-:Y:S01]  /*00a0*/  @P0 MOV R8, R193 ;  /* 0x000000c100080202 */ /* 0x000fe20000000f00 */
[----:B------:R-:W-:-:S05]  /*00b0*/  @P0 IMAD.MOV.U32 R9, RZ, RZ, R0 ;  /* 0x000000ffff090224 */ /* 0x000fca00078e0000 */
[----:B------:R-:W3:Y:S01]  /*00c0*/  @P0 LDG.E.64 R4, [R8.64] ;  /* 0x0000000608040981 */ /* 0x000ee2000c1e1b00 */
[----:B------:R-:W-:Y:S01]  /*00d0*/  CS2R R128, SRZ ;  /* 0x0000000000807805 */ /* 0x000fe2000001ff00 */
[----:B------:R-:W-:Y:S01]  /*00e0*/  CS2R R130, SRZ ;  /* 0x0000000000827805 */ /* 0x000fe2000001ff00 */
[----:B------:R-:W-:Y:S01]  /*00f0*/  CS2R R124, SRZ ;  /* 0x00000000007c7805 */ /* 0x000fe2000001ff00 */
[----:B------:R-:W0:Y:S01]  /*0100*/  S2R R186, SR_TID.X ;  /* 0x0000000000ba7919 */ /* 0x000e220000002100 */
[----:B------:R-:W-:Y:S01]  /*0110*/  CS2R R126, SRZ ;  /* 0x00000000007e7805 */ /* 0x000fe2000001ff00 */
[----:B------:R-:W-:Y:S01]  /*0120*/  CS2R R120, SRZ ;  /* 0x0000000000787805 */ /* 0x000fe2000001ff00 */
[----:B------:R-:W-:Y:S01]  /*0130*/  CS2R R122, SRZ ;  /* 0x00000000007a7805 */ /* 0x000fe2000001ff00 */
[----:B------:R-:W0:Y:S01]  /*0140*/  S2R R187, SR_CTAID.X ;  /* 0x0000000000bb7919 */ /* 0x000e220000002500 */
        /* <DEDUP_REMOVED lines=10> */
[----:B0-----:R-:W-:-:S04]  /*01f0*/  IMAD R183, R187, c[0x0][0x0], R186 ;  /* 0x00000000bbb77a24 */ /* 0x001fc800078e02ba */
[----:B------:R-:W-:Y:S01]  /*0200*/  IMAD.WIDE.U32 R6, R183, -0x326172a9, RZ ;  /* 0xcd9e8d57b7067825 */ /* 0x000fe200078e00ff */
[----:B------:R-:W-:Y:S01]  /*0210*/  LEA.HI R187, R186, R187, RZ, 0x18 ;  /* 0x000000bbbabb7211 */ /* 0x000fe200078fc0ff */
        /* <DEDUP_REMOVED lines=32> */
[----:B------:R-:W-:Y:S01]  /*0420*/  IMAD.SHL.U32 R0, R186, 0x20, RZ ;  /* 0x00000020ba007824 */ /* 0x000fe200078e00ff */
[----:B------:R-:W-:-:S02]  /*0430*/  UIADD3 UR12, UR5, 0x76cf5d0a, URZ ;  /* 0x76cf5d0a050c7890 */ /* 0x000fc4000fffe03f */
[----:B------:R-:W-:Y:S01]  /*0440*/  IMAD.WIDE.U32 R8, R8, -0x326172a9, RZ ;  /* 0xcd9e8d5708087825 */ /* 0x000fe200078e00ff */
[----:B------:R-:W-:Y:S01]  /*0450*/  UIADD3 UR14, UR5, 0x32370b8f, URZ ;  /* 0x32370b8f050e7890 */ /* 0x000fe2000fffe03f */
[----:B------:R-:W-:Y:S01]  /*0460*/  LOP3.LUT R7, R3, UR10, R4, 0x96, !PT ;  /* 0x0000000a03077c12 */ /* 0x000fe2000f8e9604 */
[----:B------:R-:W-:Y:S01]  /*0470*/  UIADD3 UR15, UR4, 0x78dde6e4, URZ ;  /* 0x78dde6e4040f7890 */ /* 0x000fe2000fffe03f */
[----:B------:R-:W-:Y:S01]  /*0480*/  LOP3.LUT R0, R0, 0x1fe0, RZ, 0xc0, !PT ;  /* 0x00001fe000007812 */ /* 0x000fe200078ec0ff */
[----:B------:R-:W-:Y:S01]  /*0490*/  UIADD3 UR16, UR5, -0x126145ec, URZ ;  /* 0xed9eba1405107890 */ /* 0x000fe2000fffe03f */
[----:B------:R-:W-:Y:S01]  /*04a0*/  LOP3.LUT R4, R9, UR9, R6, 0x96, !PT ;  /* 0x0000000909047c12 */ /* 0x000fe2000f8e9606 */
        /* <DEDUP_REMOVED lines=32> */
[----:B------:R-:W-:-:S04]  /*06b0*/  IMAD.HI.U32 R5, R185, -0x326172a9, RZ ;  /* 0xcd9e8d57b9057827 */ /* 0x000fc800078e00ff */
[----:B------:R-:W-:Y:S01]  /*06c0*/  IMAD.HI.U32 R3, R184, -0x2daee0ad, RZ ;  /* 0xd2511f53b8037827 */ /* 0x000fe200078e00ff */
[----:B------:R-:W-:Y:S02]  /*06d0*/  LOP3.LUT R186, R186, 0xff, RZ, 0xc0, !PT ;  /* 0x000000ffbaba7812 */ /* 0x000fe400078ec0ff */
[----:B------:R-:W-:Y:S02]  /*06e0*/  LOP3.LUT R180, R5, UR23, R8, 0x96, !PT ;  /* 0x0000001705b47c12 */ /* 0x000fe4000f8e9608 */
[----:B------:R-:W-:Y:S02]  /*06f0*/  LOP3.LUT R182, R3, UR24, R2, 0x96, !PT ;  /* 0x0000001803b67c12 */ /* 0x000fe4000f8e9602 */
[----:B------:R-:W-:-:S05]  /*0700*/  IADD3 R2, P1, R0, c[0x0][0x218], RZ ;  /* 0x0000860000027a10 */ /* 0x000fca0007f3e0ff */
[----:B------:R-:W-:-:S05]  /*0710*/  IMAD.X R3, RZ, RZ, c[0x0][0x21c], P1 ;  /* 0x00008700ff037624 */ /* 0x000fca00008e06ff */
        /* <DEDUP_REMOVED lines=9> */
[----:B------:R-:W-:-:S03]  /*07b0*/  IMAD.SHL.U32 R132, R186, 0x20, RZ ;  /* 0x00000020ba847824 */ /* 0x000fc600078e00ff */
[----:B------:R-:W-:Y:S02]  /*07c0*/  ISETP.NE.AND.EX P0, PT, RZ, c[0x0][0x224], PT, P0 ;  /* 0x00008900ff007a0c */ /* 0x000fe40003f05300 */
[C---:B------:R-:W-:Y:S02]  /*07d0*/  IADD3 R4, P1, R132.reuse, c[0x0][0x220], RZ ;  /* 0x0000880084047a10 */ /* 0x040fe40007f3e0ff */
[----:B------:R-:W-:Y:S02]  /*07e0*/  IADD3 R132, P3, R132, c[0x0][0x1b8], RZ ;  /* 0x00006e0084847a10 */ /* 0x000fe40007f7e0ff */
[----:B------:R-:W-:Y:S02]  /*07f0*/  IADD3.X R5, RZ, c[0x0][0x224], RZ, P1, !PT ;  /* 0x00008900ff057a10 */ /* 0x000fe40000ffe4ff */
[----:B------:R-:W-:Y:S01]  /*0800*/  ISETP.GE.AND P1, PT, R187, c[0x0][0x164], PT ;  /* 0x00005900bb007a0c */ /* 0x000fe20003f26270 */
[----:B------:R-:W-:Y:S01]  /*0810*/  IMAD.X R133, RZ, RZ, c[0x0][0x1bc], P3 ;  /* 0x00006f00ff857624 */ /* 0x000fe200018e06ff */
[----:B0-----:R-:W-:-:S03]  /*0820*/  IADD3 R2, P2, R0, c[0x0][0x1b0], RZ ;  /* 0x00006c0000027a10 */ /* 0x001fc60007f5e0ff */
        /* <DEDUP_REMOVED lines=17> */
[----:B0-----:R1:W5:Y:S01]  /*0940*/  LDG.E.128 R4, [R132.64+0x6010] ;  /* 0x0060100684047981 */ /* 0x001362000c1e1d00 */
[----:B------:R-:W-:Y:S01]  /*0950*/  UIADD3 UR25, UR4, -0x700cb87f, URZ ;  /* 0x8ff3478104197890 */ /* 0x000fe2000fffe03f */
[----:B------:R-:W-:Y:S01]  /*0960*/  IMAD R184, R184, -0x2daee0ad, RZ ;  /* 0xd2511f53b8b87824 */ /* 0x000fe200078e02ff */
[----:B------:R-:W-:Y:S01]  /*0970*/  UIADD3 UR26, UR5, -0x695add53, URZ ;  /* 0x96a522ad051a7890 */ /* 0x000fe2000fffe03f */
[----:B------:R0:W5:Y:S01]  /*0980*/  LDG.E.128 R64, [R2.64] ;  /* 0x0000000602407981 */ /* 0x000162000c1e1d00 */
[----:B------:R-:W-:-:S02]  /*0990*/  IMAD R185, R185, -0x326172a9, RZ ;  /* 0xcd9e8d57b9b97824 */ /* 0x000fc400078e02ff */
[----:B------:R-:W-:Y:S01]  /*09a0*/  IMAD.HI.U32 R0, R182, -0x326172a9, RZ ;  /* 0xcd9e8d57b6007827 */ /* 0x000fe200078e00ff */
[----:B------:R0:W5:Y:S04]  /*09b0*/  LDG.E.128 R60, [R2.64+0x10] ;  /* 0x00001006023c7981 */ /* 0x000168000c1e1d00 */
[----:B------:R0:W5:Y:S04]  /*09c0*/  LDG.E.128 R56, [R2.64+0x2000] ;  /* 0x0020000602387981 */ /* 0x000168000c1e1d00 */
[----:B------:R0:W5:Y:S04]  /*09d0*/  LDG.E.128 R52, [R2.64+0x2010] ;  /* 0x0020100602347981 */ /* 0x000168000c1e1d00 */
[----:B------:R0:W5:Y:S04]  /*09e0*/  LDG.E.128 R48, [R2.64+0x4000] ;  /* 0x0040000602307981 */ /* 0x000168000c1e1d00 */
[----:B------:R0:W5:Y:S04]  /*09f0*/  LDG.E.128 R44, [R2.64+0x4010] ;  /* 0x00401006022c7981 */ /* 0x000168000c1e1d00 */
[----:B------:R0:W5:Y:S04]  /*0a00*/  LDG.E.128 R40, [R2.64+0x6000] ;  /* 0x0060000602287981 */ /* 0x000168000c1e1d00 */
[----:B------:R0:W5:Y:S01]  /*0a10*/  LDG.E.128 R36, [R2.64+0x6010] ;  /* 0x0060100602247981 */ /* 0x000162000c1e1d00 */
[----:B------:R-:W-:Y:S01]  /*0a20*/  LOP3.LUT R185, R0, UR25, R185, 0x96, !PT ;  /* 0x0000001900b97c12 */ /* 0x000fe2000f8e96b9 */
[----:B------:R-:W-:Y:S01]  /*0a30*/  IMAD.MOV.U32 R177, RZ, RZ, 0x1 ;  /* 0x00000001ffb17424 */ /* 0x000fe200078e00ff */
[----:B------:R-:W-:Y:S01]  /*0a40*/  LOP3.LUT R193, R193, 0x3, RZ, 0xc0, !PT ;  /* 0x00000003c1c17812 */ /* 0x000fe200078ec0ff */
[----:B------:R-:W-:-:S02]  /*0a50*/  IMAD R182, R182, -0x326172a9, RZ ;  /* 0xcd9e8d57b6b67824 */ /* 0x000fc400078e02ff */
[----:B0-----:R-:W-:Y:S01]  /*0a60*/  IMAD.HI.U32 R3, R180, -0x2daee0ad, RZ ;  /* 0xd2511f53b4037827 */ /* 0x001fe200078e00ff */
[----:B------:R-:W-:-:S03]  /*0a70*/  ULDC.U8 UR8, c[0x0][0x1f0] ;  /* 0x00007c0000087ab9 */ /* 0x000fc60000000000 */
[----:B------:R-:W-:Y:S01]  /*0a80*/  IMAD R180, R180, -0x2daee0ad, RZ ;  /* 0xd2511f53b4b47824 */ /* 0x000fe200078e02ff */
[----:B------:R-:W-:Y:S01]  /*0a90*/  LOP3.LUT R184, R3, UR26, R184, 0x96, !PT ;  /* 0x0000001a03b87c12 */ /* 0x000fe2000f8e96b8 */
[----:B-1----:R-:W-:Y:S02]  /*0aa0*/  IMAD.MOV.U32 R178, RZ, RZ, RZ ;  /* 0x000000ffffb27224 */ /* 0x002fe400078e00ff */
.L_x_12045:
[----:B------:R-:W-:Y:S01]  /*0ab0*/  ISETP.NE.U32.AND P0, PT, RZ, c[0x0][0x180], PT ;  /* 0x00006000ff007a0c */ /* 0x000fe20003f05070 */
[----:B------:R-:W-:Y:S01]  /*0ac0*/  IMAD R140, R187, c[0x0][0x168], RZ ;  /* 0x00005a00bb8c7a24 */ /* 0x000fe200078e02ff */
[----:B------:R-:W-:Y:S01]  /*0ad0*/  ISETP.NE.U32.AND P1, PT, RZ, c[0x0][0x178], PT ;  /* 0x00005e00ff007a0c */ /* 0x000fe20003f25070 */
[----:B------:R-:W-:Y:S01]  /*0ae0*/  IMAD.MOV.U32 R165, RZ, RZ, 0x10 ;  /* 0x00000010ffa57424 */ /* 0x000fe200078e00ff */
[----:B------:R-:W-:Y:S02]  /*0af0*/  ISETP.NE.AND.EX P0, PT, RZ, c[0x0][0x184], PT, P0 ;  /* 0x00006100ff007a0c */ /* 0x000fe40003f05300 */
[----:B------:R-:W-:Y:S02]  /*0b00*/  SHF.R.S32.HI R141, RZ, 0x1f, R140 ;  /* 0x0000001fff8d7819 */ /* 0x000fe4000001148c */
[----:B------:R-:W-:-:S02]  /*0b10*/  ISETP.NE.AND.EX P2, PT, RZ, c[0x0][0x17c], PT, P1 ;  /* 0x00005f00ff007a0c */ /* 0x000fc40003f45310 */
[----:B------:R-:W-:Y:S02]  /*0b20*/  LEA.HI R141, R141, R140, RZ, 0x3 ;  /* 0x0000008c8d8d7211 */ /* 0x000fe400078f18ff */
[----:B------:R-:W-:Y:S02]  /*0b30*/  LOP3.LUT R198, R198, 0xffffffdf, RZ, 0xc0, !PT ;  /* 0xffffffdfc6c67812 */ /* 0x000fe400078ec0ff */
[----:B------:R-:W-:-:S03]  /*0b40*/  LEA.HI.SX32 R192, R141, R186, 0x1d ;  /* 0x000000ba8dc07211 */ /* 0x000fc600078feaff */
[----:B------:R-:W-:Y:S02]  /*0b50*/  @P0 MOV R143, 0x20 ;  /* 0x00000020008f0802 */ /* 0x000fe40000000f00 */
[-C--:B------:R-:W-:Y:S01]  /*0b60*/  IMAD.WIDE.U32 R144, R192, R165.reuse, c[0x0][0x170] ;  /* 0x00005c00c0907625 */ /* 0x080fe200078e00a5 */
        /* <DEDUP_REMOVED lines=19> */
.L_x_11527:
[----:B------:R-:W-:Y:S02]  /*0ca0*/  IMAD.MOV.U32 R152, RZ, RZ, R182 ;  /* 0x000000ffff987224 */ /* 0x000fe400078e00b6 */
.L_x_11528:
[----:B------:R-:W-:Y:S05]  /*0cb0*/  BSYNC B0 ;  /* 0x0000000000007941 */ /* 0x000fea0003800000 */
.L_x_11526:
        /* <DEDUP_REMOVED lines=16> */
.L_x_11532:
[----:B------:R-:W-:Y:S05]  /*0dc0*/  BSYNC B1 ;  /* 0x0000000000017941 */ /* 0x000fea0003800000 */
.L_x_11531:
        /* <DEDUP_REMOVED lines=44> */
.L_x_11530:
[----:B------:R-:W-:Y:S05]  /*1090*/  BSYNC B0 ;  /* 0x0000000000007941 */ /* 0x000fea0003800000 */
.L_x_11529:
        /* <DEDUP_REMOVED lines=17> */
.L_x_11533:
        /* <DEDUP_REMOVED lines=12> */
.L_x_11536:
[----:B------:R-:W-:Y:S02]  /*1270*/  IMAD.MOV.U32 R154, RZ, RZ, R182 ;  /* 0x000000ffff9a7224 */ /* 0x000fe400078e00b6 */
.L_x_11537:
[----:B------:R-:W-:Y:S05]  /*1280*/  BSYNC B0 ;  /* 0x0000000000007941 */ /* 0x000fea0003800000 */
.L_x_11535:
        /* <DEDUP_REMOVED lines=16> */
.L_x_11541:
[----:B------:R-:W-:Y:S05]  /*1390*/  BSYNC B1 ;  /* 0x0000000000017941 */ /* 0x000fea0003800000 */
.L_x_11540:
        /* <DEDUP_REMOVED lines=44> */
.L_x_11539:
[----:B------:R-:W-:Y:S05]  /*1660*/  BSYNC B0 ;  /* 0x0000000000007941 */ /* 0x000fea0003800000 */
.L_x_11538:
        /* <DEDUP_REMOVED lines=9> */
.L_x_11534:
        /* <DEDUP_REMOVED lines=12> */
.L_x_11543:
[----:B------:R-:W-:Y:S02]  /*17c0*/  IMAD.MOV.U32 R154, RZ, RZ, R182 ;  /* 0x000000ffff9a7224 */ /* 0x000fe400078e00b6 */
.L_x_11544:
[----:B------:R-:W-:Y:S05]  /*17d0*/  BSYNC B0 ;  /* 0x0000000000007941 */ /* 0x000fea0003800000 */
.L_x_11542:
        /* <DEDUP_REMOVED lines=16> */
.L_x_11548:
[----:B------:R-:W-:Y:S05]  /*18e0*/  BSYNC B1 ;  /* 0x0000000000017941 */ /* 0x000fea0003800000 */
.L_x_11547:
        /* <DEDUP_REMOVED lines=44> */
.L_x_11546:
[----:B------:R-:W-:Y:S05]  /*1bb0*/  BSYNC B0 ;  /* 0x0000000000007941 */ /* 0x000fea0003800000 */
.L_x_11545:
        /* <DEDUP_REMOVED lines=14> */
.L_x_11549:
        /* <DEDUP_REMOVED lines=12> */
.L_x_11552:
[----:B------:R-:W-:Y:S02]  /*1d60*/  IMAD.MOV.U32 R144, RZ, RZ, R182 ;  /* 0x000000ffff907224 */ /* 0x000fe400078e00b6 */
.L_x_11553:
[----:B------:R-:W-:Y:S05]  /*1d70*/  BSYNC B0 ;  /* 0x0000000000007941 */ /* 0x000fea0003800000 */
.L_x_11551:
        /* <DEDUP_REMOVED lines=16> */
.L_x_11557:
[----:B------:R-:W-:Y:S05]  /*1e80*/  BSYNC B1 ;  /* 0x0000000000017941 */ /* 0x000fea0003800000 */
.L_x_11556:
        /* <DEDUP_REMOVED lines=44> */
.L_x_11555:
[----:B------:R-:W-:Y:S05]  /*2150*/  BSYNC B0 ;  /* 0x0000000000007941 */ /* 0x000fea0003800000 */
.L_x_11554:
        /* <DEDUP_REMOVED lines=9> */
.L_x_11550:
        /* <DEDUP_REMOVED lines=12> */
.L_x_11559:
[----:B------:R-:W-:Y:S02]  /*22b0*/  IMAD.MOV.U32 R154, RZ, RZ, R182 ;  /* 0x000000ffff9a7224 */ /* 0x000fe400078e00b6 */
.L_x_11560:
[----:B------:R-:W-:Y:S05]  /*22c0*/  BSYNC B0 ;  /* 0x0000000000007941 */ /* 0x000fea0003800000 */
.L_x_11558:
        /* <DEDUP_REMOVED lines=16> */
.L_x_11564:
[----:B------:R-:W-:Y:S05]  /*23d0*/  BSYNC B1 ;  /* 0x0000000000017941 */ /* 0x000fea0003800000 */
.L_x_11563:
        /* <DEDUP_REMOVED lines=43> */
[----:B------:R-:W-:Y:S02]  /*2690*/  MOV R180, R142 ;  /* 0x0000008e00b47202 */ /* 0x000fe40000000f00 */
.L_x_11562:
[----:B------:R-:W-:Y:S05]  /*26a0*/  BSYNC B0 ;  /* 0x0000000000007941 */ /* 0x000fea0003800000 */
.L_x_11561:
        /* <DEDUP_REMOVED lines=14> */
.L_x_11565:
        /* <DEDUP_REMOVED lines=12> */
.L_x_11568:
[----:B------:R-:W-:Y:S02]  /*2850*/  IMAD.MOV.U32 R156, RZ, RZ, R182 ;  /* 0x000000ffff9c7224 */ /* 0x000fe400078e00b6 */
.L_x_11569:
[----:B------:R-:W-:Y:S05]  /*2860*/  BSYNC B0 ;  /* 0x0000000000007941 */ /* 0x000fea0003800000 */
.L_x_11567:
        /* <DEDUP_REMOVED lines=16> */
.L_x_11573:
[----:B------:R-:W-:Y:S05]  /*2970*/  BSYNC B1 ;  /* 0x0000000000017941 */ /* 0x000fea0003800000 */
.L_x_11572:
        /* <DEDUP_REMOVED lines=44> */
.L_x_11571:
[----:B------:R-:W-:Y:S05]  /*2c40*/  BSYNC B0 ;  /* 0x0000000000007941 */ /* 0x000fea0003800000 */
.L_x_11570:
        /* <DEDUP_REMOVED lines=9> */
.L_x_11566:
        /* <DEDUP_REMOVED lines=12> */
.L_x_11575:
[----:B------:R-:W-:Y:S02]  /*2da0*/  IMAD.MOV.U32 R156, RZ, RZ, R182 ;  /* 0x000000ffff9c7224 */ /* 0x000fe400078e00b6 */
.L_x_11576:
[----:B------:R-:W-:Y:S05]  /*2db0*/  BSYNC B0 ;  /* 0x0000000000007941 */ /* 0x000fea0003800000 */
.L_x_11574:
        /* <DEDUP_REMOVED lines=16> */
.L_x_11580:
[----:B------:R-:W-:Y:S05]  /*2ec0*/  BSYNC B1 ;  /* 0x0000000000017941 */ /* 0x000fea0003800000 */
.L_x_11579:
        /* <DEDUP_REMOVED lines=44> */
.L_x_11578:
[----:B------:R-:W-:Y:S05]  /*3190*/  BSYNC B0 ;  /* 0x0000000000007941 */ /* 0x000fea0003800000 */
.L_x_11577:
        /* <DEDUP_REMOVED lines=14> */
.L_x_11581:
        /* <DEDUP_REMOVED lines=12> */
.L_x_11584:
[----:B------:R-:W-:Y:S02]  /*3340*/  IMAD.MOV.U32 R154, RZ, RZ, R182 ;  /* 0x000000ffff9a7224 */ /* 0x000fe400078e00b6 */
.L_x_11585:
[----:B------:R-:W-:Y:S05]  /*3350*/  BSYNC B0 ;  /* 0x0000000000007941 */ /* 0x000fea0003800000 */
.L_x_11583:
        /* <DEDUP_REMOVED lines=16> */
.L_x_11589:
[----:B------:R-:W-:Y:S05]  /*3460*/  BSYNC B1 ;  /* 0x0000000000017941 */ /* 0x000fea0003800000 */
.L_x_11588:
        /* <DEDUP_REMOVED lines=44> */
.L_x_11587:
[----:B------:R-:W-:Y:S05]  /*3730*/  BSYNC B0 ;  /* 0x0000000000007941 */ /* 0x000fea0003800000 */
.L_x_11586:
        /* <DEDUP_REMOVED lines=9> */
.L_x_11582:
        /* <DEDUP_REMOVED lines=12> */
.L_x_11591:
[----:B------:R-:W-:Y:S02]  /*3890*/  IMAD.MOV.U32 R154, RZ, RZ, R182 ;  /* 0x000000ffff9a7224 */ /* 0x000fe400078e00b6 */
.L_x_11592:
[----:B------:R-:W-:Y:S05]  /*38a0*/  BSYNC B0 ;  /* 0x0000000000007941 */ /* 0x000fea0003800000 */
.L_x_11590:
        /* <DEDUP_REMOVED lines=16> */
.L_x_11596:
[----:B------:R-:W-:Y:S05]  /*39b0*/  BSYNC B1 ;  /* 0x0000000000017941 */ /* 0x000fea0003800000 */
.L_x_11595:
        /* <DEDUP_REMOVED lines=44> */
.L_x_11594:
[----:B------:R-:W-:Y:S05]  /*3c80*/  BSYNC B0 ;  /* 0x0000000000007941 */ /* 0x000fea0003800000 */
.L_x_11593:
        /* <DEDUP_REMOVED lines=12> */
.L_x_11597:
        /* <DEDUP_REMOVED lines=12> */
.L_x_11600:
[----:B------:R-:W-:Y:S02]  /*3e10*/  IMAD.MOV.U32 R156, RZ, RZ, R182 ;  /* 0x000000ffff9c7224 */ /* 0x000fe400078e00b6 */
.L_x_11601:
[----:B------:R-:W-:Y:S05]  /*3e20*/  BSYNC B0 ;  /* 0x0000000000007941 */ /* 0x000fea0003800000 */
.L_x_11599:
        /* <DEDUP_REMOVED lines=16> */
.L_x_11605:
[----:B------:R-:W-:Y:S05]  /*3f30*/  BSYNC B1 ;  /* 0x0000000000017941 */ /* 0x000fea0003800000 */
.L_x_11604:
        /* <DEDUP_REMOVED lines=44> */
.L_x_11603:
[----:B------:R-:W-:Y:S05]  /*4200*/  BSYNC B0 ;  /* 0x0000000000007941 */ /* 0x000fea0003800000 */
.L_x_11602:
        /* <DEDUP_REMOVED lines=9> */
.L_x_11598:
        /* <DEDUP_REMOVED lines=12> */
.L_x_11607:
[----:B------:R-:W-:Y:S02]  /*4360*/  IMAD.MOV.U32 R156, RZ, RZ, R182 ;  /* 0x000000ffff9c7224 */ /* 0x000fe400078e00b6 */
.L_x_11608:
[----:B------:R-:W-:Y:S05]  /*4370*/  BSYNC B0 ;  /* 0x0000000000007941 */ /* 0x000fea0003800000 */
.L_x_11606:
        /* <DEDUP_REMOVED lines=16> */
.L_x_11612:
[----:B------:R-:W-:Y:S05]  /*4480*/  BSYNC B1 ;  /* 0x0000000000017941 */ /* 0x000fea0003800000 */
.L_x_11611:
        /* <DEDUP_REMOVED lines=44> */
.L_x_11610:
[----:B------:R-:W-:Y:S05]  /*4750*/  BSYNC B0 ;  /* 0x0000000000007941 */ /* 0x000fea0003800000 */
.L_x_11609:
        /* <DEDUP_REMOVED lines=12> */
.L_x_11613:
        /* <DEDUP_REMOVED lines=12> */
.L_x_11616:
[----:B------:R-:W-:Y:S02]  /*48e0*/  IMAD.MOV.U32 R156, RZ, RZ, R182 ;  /* 0x000000ffff9c7224 */ /* 0x000fe400078e00b6 */
.L_x_11617:
[----:B------:R-:W-:Y:S05]  /*48f0*/  BSYNC B0 ;  /* 0x0000000000007941 */ /* 0x000fea0003800000 */
.L_x_11615:
        /* <DEDUP_REMOVED lines=16> */
.L_x_11621:
[----:B------:R-:W-:Y:S05]  /*4a00*/  BSYNC B1 ;  /* 0x0000000000017941 */ /* 0x000fea0003800000 */
.L_x_11620:
        /* <DEDUP_REMOVED lines=44> */
.L_x_11619:
[----:B------:R-:W-:Y:S05]  /*4cd0*/  BSYNC B0 ;  /* 0x0000000000007941 */ /* 0x000fea0003800000 */
.L_x_11618:
        /* <DEDUP_REMOVED lines=9> */
.L_x_11614:
        /* <DEDUP_REMOVED lines=12> */
.L_x_11623:
[----:B------:R-:W-:Y:S02]  /*4e30*/  IMAD.MOV.U32 R156, RZ, RZ, R182 ;  /* 0x000000ffff9c7224 */ /* 0x000fe400078e00b6 */
.L_x_11624:
[----:B------:R-:W-:Y:S05]  /*4e40*/  BSYNC B0 ;  /* 0x0000000000007941 */ /* 0x000fea0003800000 */
.L_x_11622:
        /* <DEDUP_REMOVED lines=16> */
.L_x_11628:
[----:B------:R-:W-:Y:S05]  /*4f50*/  BSYNC B1 ;  /* 0x0000000000017941 */ /* 0x000fea0003800000 */
.L_x_11627:
        /* <DEDUP_REMOVED lines=44> */
.L_x_11626:
[----:B------:R-:W-:Y:S05]  /*5220*/  BSYNC B0 ;  /* 0x0000000000007941 */ /* 0x000fea0003800000 */
.L_x_11625:
        /* <DEDUP_REMOVED lines=12> */
.L_x_11629:
        /* <DEDUP_REMOVED lines=12> */
.L_x_11632:
[----:B------:R-:W-:Y:S02]  /*53b0*/  IMAD.MOV.U32 R156, RZ, RZ, R182 ;  /* 0x000000ffff9c7224 */ /* 0x000fe400078e00b6 */
.L_x_11633:
[----:B------:R-:W-:Y:S05]  /*53c0*/  BSYNC B0 ;  /* 0x0000000000007941 */ /* 0x000fea0003800000 */
.L_x_11631:
        /* <DEDUP_REMOVED lines=16> */
.L_x_11637:
[----:B------:R-:W-:Y:S05]  /*54d0*/  BSYNC B1 ;  /* 0x0000000000017941 */ /* 0x000fea0003800000 */
.L_x_11636:
        /* <DEDUP_REMOVED lines=44> */
.L_x_11635:
[----:B------:R-:W-:Y:S05]  /*57a0*/  BSYNC B0 ;  /* 0x0000000000007941 */ /* 0x000fea0003800000 */
.L_x_11634:
        /* <DEDUP_REMOVED lines=9> */
.L_x_11630:
        /* <DEDUP_REMOVED lines=12> */
.L_x_11639:
[----:B------:R-:W-:Y:S02]  /*5900*/  IMAD.MOV.U32 R156, RZ, RZ, R182 ;  /* 0x000000ffff9c7224 */ /* 0x000fe400078e00b6 */
.L_x_11640:
[----:B------:R-:W-:Y:S05]  /*5910*/  BSYNC B0 ;  /* 0x0000000000007941 */ /* 0x000fea0003800000 */
.L_x_11638:
        /* <DEDUP_REMOVED lines=16> */
.L_x_11644:
[----:B------:R-:W-:Y:S05]  /*5a20*/  BSYNC B1 ;  /* 0x0000000000017941 */ /* 0x000fea0003800000 */
.L_x_11643:
        /* <DEDUP_REMOVED lines=44> */
.L_x_11642:
[----:B------:R-:W-:Y:S05]  /*5cf0*/  BSYNC B0 ;  /* 0x0000000000007941 */ /* 0x000fea0003800000 */
.L_x_11641:
        /* <DEDUP_REMOVED lines=12> */
.L_x_11645:
        /* <DEDUP_REMOVED lines=12> */
.L_x_11648:
[----:B------:R-:W-:Y:S02]  /*5e80*/  IMAD.MOV.U32 R156, RZ, RZ, R182 ;  /* 0x000000ffff9c7224 */ /* 0x000fe400078e00b6 */
.L_x_11649:
[----:B------:R-:W-:Y:S05]  /*5e90*/  BSYNC B0 ;  /* 0x0000000000007941 */ /* 0x000fea0003800000 */
.L_x_11647:
        /* <DEDUP_REMOVED lines=18> */
.L_x_11653:
[----:B------:R-:W-:Y:S05]  /*5fc0*/  BSYNC B1 ;  /* 0x0000000000017941 */ /* 0x000fea0003800000 */
.L_x_11652:
        /* <DEDUP_REMOVED lines=44> */
.L_x_11651:
[----:B------:R-:W-:Y:S05]  /*6290*/  BSYNC B0 ;  /* 0x0000000000007941 */ /* 0x000fea0003800000 */
.L_x_11650:
        /* <DEDUP_REMOVED lines=9> */
.L_x_11646:
[----:B------:R-:W-:Y:S01]  /*6330*/  P2R R152, PR, RZ, 0x2 ;  /* 0x00000002ff987803 */ /* 0x000fe20000000000 */
[----:B------:R-:W-:Y:S01]  /*6340*/  IMAD.MOV.U32 R197, RZ, RZ, 0x20 ;  /* 0x00000020ffc57424 */ /* 0x000fe200078e00ff */
[C---:B------:R-:W-:Y:S01]  /*6350*/  LOP3.LUT P1, RZ, R198.reuse, 0x2, RZ, 0xc0, !PT ;  /* 0x00000002c6ff7812 */ /* 0x040fe2000782c0ff */
[----:B------:R-:W-:Y:S01]  /*6360*/  IMAD.MOV.U32 R199, RZ, RZ, 0x8 ;  /* 0x00000008ffc77424 */ /* 0x000fe200078e00ff */
[----:B------:R-:W-:Y:S02]  /*6370*/  SEL R149, RZ, 0x10000, P4 ;  /* 0x00010000ff957807 */ /* 0x000fe40002000000 */
[----:B------:R-:W-:Y:S02]  /*6380*/  SEL R148, RZ, 0x100, P3 ;  /* 0x00000100ff947807 */ /* 0x000fe40001800000 */
[C---:B------:R-:W-:Y:S02]  /*6390*/  LOP3.LUT P4, RZ, R198.reuse, 0x8, RZ, 0xc0, !PT ;  /* 0x00000008c6ff7812 */ /* 0x040fe4000788c0ff */
[----:B------:R-:W-:-:S02]  /*63a0*/  LOP3.LUT P3, RZ, R198, 0x4, RZ, 0xc0, !PT ;  /* 0x00000004c6ff7812 */ /* 0x000fc4000786c0ff */
[----:B------:R-:W-:Y:S02]  /*63b0*/  SEL R150, RZ, 0x1, P1 ;  /* 0x00000001ff967807 */ /* 0x000fe40000800000 */
[----:B------:R-:W-:Y:S02]  /*63c0*/  SEL R151, RZ, 0x1000000, P5 ;  /* 0x01000000ff977807 */ /* 0x000fe40002800000 */
[----:B------:R-:W-:Y:S02]  /*63d0*/  ISETP.NE.AND P1, PT, R152, RZ, PT ;  /* 0x000000ff9800720c */ /* 0x000fe40003f25270 */
        /* <DEDUP_REMOVED lines=8> */
[----:B------:R-:W-:Y:S01]  /*6460*/  SEL R151, RZ, 0x1, P5 ;  /* 0x00000001ff977807 */ /* 0x000fe20002800000 */
[----:B------:R-:W-:Y:S01]  /*6470*/  IMAD.WIDE.U32 R154, R154, 0x100, RZ ;  /* 0x000001009a9a7825 */ /* 0x000fe200078e00ff */
[----:B------:R-:W-:Y:S02]  /*6480*/  LOP3.LUT P6, RZ, R198, 0x20, RZ, 0xc0, !PT ;  /* 0x00000020c6ff7812 */ /* 0x000fe400078cc0ff */
[C---:B------:R-:W-:Y:S01]  /*6490*/  IADD3 R156, R192.reuse, 0x100, RZ ;  /* 0x00000100c09c7810 */ /* 0x040fe20007ffe0ff */
[----:B------:R-:W-:Y:S01]  /*64a0*/  IMAD.WIDE.U32 R148, R192, R197, c[0x0][0x188] ;  /* 0x00006200c0947625 */ /* 0x000fe200078e00c5 */
[----:B------:R-:W-:-:S02]  /*64b0*/  LOP3.LUT R150, R154, R150, R152, 0xfe, !PT ;  /* 0x000000969a967212 */ /* 0x000fc400078efe98 */
[----:B------:R-:W-:Y:S01]  /*64c0*/  LOP3.LUT R153, R155, R159, R153, 0xfe, !PT ;  /* 0x0000009f9b997212 */ /* 0x000fe200078efe99 */
[----:B------:R-:W-:Y:S01]  /*64d0*/  @P0 IMAD.WIDE.U32 R160, R156, R197, c[0x0][0x180] ;  /* 0x000060009ca00625 */ /* 0x000fe200078e00c5 */
[----:B------:R-:W-:Y:S01]  /*64e0*/  LOP3.LUT R152, R150, R151, RZ, 0xfc, !PT ;  /* 0x0000009796987212 */ /* 0x000fe200078efcff */
[----:B------:R0:W-:Y:S02]  /*64f0*/  STG.E.128 [R148.64], R140 ;  /* 0x0000008c94007986 */ /* 0x0001e4000c101d06 */
[----:B------:R-:W-:Y:S02]  /*6500*/  IMAD.WIDE.U32 R150, R192, R199, c[0x0][0x190] ;  /* 0x00006400c0967625 */ /* 0x000fe400078e00c7 */
[----:B------:R0:W-:Y:S02]  /*6510*/  STG.E.128 [R148.64+0x10], R144 ;  /* 0x0000109094007986 */ /* 0x0001e4000c101d06 */
[CC--:B------:R-:W-:Y:S02]  /*6520*/  @P6 IMAD.WIDE.U32 R158, R156.reuse, R165.reuse, c[0x0][0x178] ;  /* 0x00005e009c9e6625 */ /* 0x0c0fe400078e00a5 */
[----:B------:R0:W-:Y:S02]  /*6530*/  STG.E.64 [R150.64], R152 ;  /* 0x0000009896007986 */ /* 0x0001e4000c101b06 */
[----:B------:R-:W-:Y:S01]  /*6540*/  IMAD.WIDE.U32 R154, R156, R165, c[0x0][0x170] ;  /* 0x00005c009c9a7625 */ /* 0x000fe200078e00a5 */
[----:B------:R-:W-:Y:S05]  /*6550*/  @!P6 BRA `(.L_x_11654) ;  /* 0x000001300000e947 */ /* 0x000fea0003800000 */
[----:B0-----:R-:W-:Y:S02]  /*6560*/  SHF.L.U32 R148, R2, 0x10, RZ ;  /* 0x0000001002947819 */ /* 0x001fe400000006ff */
[----:B------:R-:W-:-:S02]  /*6570*/  LOP3.LUT R149, R0, 0xffff, RZ, 0xc0, !PT ;  /* 0x0000ffff00957812 */ /* 0x000fc400078ec0ff */
[----:B------:R-:W-:Y:S02]  /*6580*/  LOP3.LUT R162, R148, 0xff0000, RZ, 0xc0, !PT ;  /* 0x00ff000094a27812 */ /* 0x000fe400078ec0ff */
[----:B------:R-:W-:Y:S02]  /*6590*/  PRMT R151, R3, 0x7104, RZ ;  /* 0x0000710403977816 */ /* 0x000fe400000000ff */
[----:B------:R-:W-:Y:S02]  /*65a0*/  PRMT R162, R162, 0x4210, R149 ;  /* 0x00004210a2a27816 */ /* 0x000fe40000000095 */
[----:B------:R-:W-:Y:S02]  /*65b0*/  LOP3.LUT R148, R173, 0xff, RZ, 0xc0, !PT ;  /* 0x000000ffad947812 */ /* 0x000fe400078ec0ff */
        /* <DEDUP_REMOVED lines=13> */
.L_x_11654:
        /* <DEDUP_REMOVED lines=16> */
.L_x_11656:
[----:B-1----:R-:W-:Y:S02]  /*6790*/  IMAD.MOV.U32 R162, RZ, RZ, R182 ;  /* 0x000000ffffa27224 */ /* 0x002fe400078e00b6 */
.L_x_11657:
[----:B------:R-:W-:Y:S05]  /*67a0*/  BSYNC B0 ;  /* 0x0000000000007941 */ /* 0x000fea0003800000 */
.L_x_11655:
        /* <DEDUP_REMOVED lines=16> */
.L_x_11661:
[----:B------:R-:W-:Y:S05]  /*68b0*/  BSYNC B1 ;  /* 0x0000000000017941 */ /* 0x000fea0003800000 */
.L_x_11660:
        /* <DEDUP_REMOVED lines=44> */
.L_x_11659:
[----:B------:R-:W-:Y:S05]  /*6b80*/  BSYNC B0 ;  /* 0x0000000000007941 */ /* 0x000fea0003800000 */
.L_x_11658:
        /* <DEDUP_REMOVED lines=14> */
.L_x_11662:
        /* <DEDUP_REMOVED lines=12> */
.L_x_11665:
[----:B------:R-:W-:Y:S02]  /*6d30*/  IMAD.MOV.U32 R157, RZ, RZ, R182 ;  /* 0x000000ffff9d7224 */ /* 0x000fe400078e00b6 */
.L_x_11666:
[----:B------:R-:W-:Y:S05]  /*6d40*/  BSYNC B0 ;  /* 0x0000000000007941 */ /* 0x000fea0003800000 */
.L_x_11664:
        /* <DEDUP_REMOVED lines=16> */
.L_x_11670:
[----:B------:R-:W-:Y:S05]  /*6e50*/  BSYNC B1 ;  /* 0x0000000000017941 */ /* 0x000fea0003800000 */
.L_x_11669:
        /* <DEDUP_REMOVED lines=44> */
.L_x_11668:
[----:B------:R-:W-:Y:S05]  /*7120*/  BSYNC B0 ;  /* 0x0000000000007941 */ /* 0x000fea0003800000 */
.L_x_11667:
        /* <DEDUP_REMOVED lines=9> */
.L_x_11663:
        /* <DEDUP_REMOVED lines=12> */
.L_x_11672:
[----:B------:R-:W-:Y:S02]  /*7280*/  IMAD.MOV.U32 R157, RZ, RZ, R182 ;  /* 0x000000ffff9d7224 */ /* 0x000fe400078e00b6 */
.L_x_11673:
[----:B------:R-:W-:Y:S05]  /*7290*/  BSYNC B0 ;  /* 0x0000000000007941 */ /* 0x000fea0003800000 */
.L_x_11671:
        /* <DEDUP_REMOVED lines=16> */
.L_x_11677:
[----:B------:R-:W-:Y:S05]  /*73a0*/  BSYNC B1 ;  /* 0x0000000000017941 */ /* 0x000fea0003800000 */
.L_x_11676:
        /* <DEDUP_REMOVED lines=44> */
.L_x_11675:
[----:B------:R-:W-:Y:S05]  /*7670*/  BSYNC B0 ;  /* 0x0000000000007941 */ /* 0x000fea0003800000 */
.L_x_11674:
        /* <DEDUP_REMOVED lines=14> */
.L_x_11678:
        /* <DEDUP_REMOVED lines=12> */
.L_x_11681:
[----:B------:R-:W-:Y:S02]  /*7820*/  IMAD.MOV.U32 R152, RZ, RZ, R182 ;  /* 0x000000ffff987224 */ /* 0x000fe400078e00b6 */
.L_x_11682:
[----:B------:R-:W-:Y:S05]  /*7830*/  BSYNC B0 ;  /* 0x0000000000007941 */ /* 0x000fea0003800000 */
.L_x_11680:
        /* <DEDUP_REMOVED lines=16> */
.L_x_11686:
[----:B------:R-:W-:Y:S05]  /*7940*/  BSYNC B1 ;  /* 0x0000000000017941 */ /* 0x000fea0003800000 */
.L_x_11685:
        /* <DEDUP_REMOVED lines=44> */
.L_x_11684:
[----:B------:R-:W-:Y:S05]  /*7c10*/  BSYNC B0 ;  /* 0x0000000000007941 */ /* 0x000fea0003800000 */
.L_x_11683:
        /* <DEDUP_REMOVED lines=9> */
.L_x_11679:
        /* <DEDUP_REMOVED lines=12> */
.L_x_11688:
[----:B------:R-:W-:Y:S02]  /*7d70*/  MOV R152, R182 ;  /* 0x000000b600987202 */ /* 0x000fe40000000f00 */
.L_x_11689:
[----:B------:R-:W-:Y:S05]  /*7d80*/  BSYNC B0 ;  /* 0x0000000000007941 */ /* 0x000fea0003800000 */
.L_x_11687:
        /* <DEDUP_REMOVED lines=16> */
.L_x_11693:
[----:B------:R-:W-:Y:S05]  /*7e90*/  BSYNC B1 ;  /* 0x0000000000017941 */ /* 0x000fea0003800000 */
.L_x_11692:
        /* <DEDUP_REMOVED lines=42> */
[----:B------:R-:W-:Y:S01]  /*8140*/  HFMA2.MMA R151, -RZ, RZ, 0, 0 ;  /* 0x00000000ff977435 */ /* 0x000fe200000001ff */
[----:B------:R-:W-:-:S05]  /*8150*/  IMAD.MOV.U32 R180, RZ, RZ, R150 ;  /* 0x000000ffffb47224 */ /* 0x000fca00078e0096 */
.L_x_11691:
[----:B------:R-:W-:Y:S05]  /*8160*/  BSYNC B0 ;  /* 0x0000000000007941 */ /* 0x000fea0003800000 */
.L_x_11690:
[----:B------:R0:W1:Y:S01]  /*8170*/  I2F.U32 R150, R152 ;  /* 0x0000009800967306 */ /* 0x0000620000201000 */
[----:B------:R-:W-:Y:S02]  /*8180*/  LOP3.LUT R198, R198, 0xfffffffb, RZ, 0xc0, !PT ;  /* 0xfffffffbc6c67812 */ /* 0x000fe400078ec0ff */
[----:B0-----:R-:W-:Y:S01]  /*8190*/  PRMT R152, RZ, 0x5410, R153 ;  /* 0x00005410ff987816 */ /* 0x001fe20000000099 */
[----:B-1----:R-:W-:-:S05]  /*81a0*/  FFMA.FTZ R150, R150, R195, 1.1641532182693481445e-10 ;  /* 0x2f00000096967423 */ /* 0x002fca00000100c3 */
        /* <DEDUP_REMOVED lines=10> */
.L_x_11694:
        /* <DEDUP_REMOVED lines=12> */
.L_x_11697:
[----:B------:R-:W-:Y:S02]  /*8310*/  MOV R157, R182 ;  /* 0x000000b6009d7202 */ /* 0x000fe40000000f00 */
.L_x_11698:
[----:B------:R-:W-:Y:S05]  /*8320*/  BSYNC B0 ;  /* 0x0000000000007941 */ /* 0x000fea0003800000 */
.L_x_11696:
        /* <DEDUP_REMOVED lines=16> */
.L_x_11702:
[----:B------:R-:W-:Y:S05]  /*8430*/  BSYNC B1 ;  /* 0x0000000000017941 */ /* 0x000fea0003800000 */
.L_x_11701:
[----:B------:R-:W-:Y:S01]  /*8440*/  IMAD.HI.U32 R152, R183, -0x326172a9, RZ ;  /* 0xcd9e8d57b7987827 */ /* 0x000fe200078e00ff */
[----:B------:R-:W-:-:S03]  /*8450*/  LOP3.LUT R151, R151, UR5, R178, 0x96, !PT ;  /* 0x0000000597977c12 */ /* 0x000fc6000f8e96b2 */
[----:B------:R-:W-:Y:S01]  /*8460*/  IMAD R163, R183, -0x326172a9, RZ ;  /* 0xcd9e8d57b7a37824 */ /* 0x000fe200078e02ff */
[----:B------:R-:W-:Y:S01]  /*8470*/  LOP3.LUT R152, R152, UR4, R179, 0x96, !PT ;  /* 0x0000000498987c12 */ /* 0x000fe2000f8e96b3 */
[----:B------:R-:W-:-:S04]  /*8480*/  IMAD.WIDE.U32 R160, R151, -0x326172a9, RZ ;  /* 0xcd9e8d5797a07825 */ /* 0x000fc800078e00ff */
[----:B------:R-:W-:Y:S01]  /*8490*/  IMAD R151, R181, -0x2daee0ad, RZ ;  /* 0xd2511f53b5977824 */ /* 0x000fe200078e02ff */
[----:B------:R-:W-:Y:S01]  /*84a0*/  LOP3.LUT R163, R161, UR9, R163, 0x96, !PT ;  /* 0x00000009a1a37c12 */ /* 0x000fe2000f8e96a3 */
[----:B------:R-:W-:Y:S01]  /*84b0*/  IMAD.WIDE.U32 R158, R152, -0x2daee0ad, RZ ;  /* 0xd2511f53989e7825 */ /* 0x000fe200078e00ff */
[----:B------:R-:W-:-:S03]  /*84c0*/  HFMA2.MMA R152, -RZ, RZ, 0, 0 ;  /* 0x00000000ff987435 */ /* 0x000fc600000001ff */
        /* <DEDUP_REMOVED lines=35> */
.L_x_11700:
[----:B------:R-:W-:Y:S05]  /*8700*/  BSYNC B0 ;  /* 0x0000000000007941 */ /* 0x000fea0003800000 */
.L_x_11699:
        /* <DEDUP_REMOVED lines=9> */
.L_x_11695:
        /* <DEDUP_REMOVED lines=12> */
.L_x_11704:
[----:B------:R-:W-:Y:S02]  /*8860*/  IMAD.MOV.U32 R164, RZ, RZ, R182 ;  /* 0x000000ffffa47224 */ /* 0x000fe400078e00b6 */
.L_x_11705:
[----:B------:R-:W-:Y:S05]  /*8870*/  BSYNC B0 ;  /* 0x0000000000007941 */ /* 0x000fea0003800000 */
.L_x_11703:
        /* <DEDUP_REMOVED lines=16> */
.L_x_11709:
[----:B------:R-:W-:Y:S05]  /*8980*/  BSYNC B1 ;  /* 0x0000000000017941 */ /* 0x000fea0003800000 */
.L_x_11708:
        /* <DEDUP_REMOVED lines=44> */
.L_x_11707:
[----:B------:R-:W-:Y:S05]  /*8c50*/  BSYNC B0 ;  /* 0x0000000000007941 */ /* 0x000fea0003800000 */
.L_x_11706:
        /* <DEDUP_REMOVED lines=14> */
.L_x_11710:
        /* <DEDUP_REMOVED lines=12> */
.L_x_11713:
[----:B------:R-:W-:Y:S02]  /*8e00*/  IMAD.MOV.U32 R164, RZ, RZ, R182 ;  /* 0x000000ffffa47224 */ /* 0x000fe400078e00b6 */
.L_x_11714:
[----:B------:R-:W-:Y:S05]  /*8e10*/  BSYNC B0 ;  /* 0x0000000000007941 */ /* 0x000fea0003800000 */
.L_x_11712:
        /* <DEDUP_REMOVED lines=16> */
.L_x_11718:
[----:B------:R-:W-:Y:S05]  /*8f20*/  BSYNC B1 ;  /* 0x0000000000017941 */ /* 0x000fea0003800000 */
.L_x_11717:
        /* <DEDUP_REMOVED lines=44> */
.L_x_11716:
[----:B------:R-:W-:Y:S05]  /*91f0*/  BSYNC B0 ;  /* 0x0000000000007941 */ /* 0x000fea0003800000 */
.L_x_11715:
        /* <DEDUP_REMOVED lines=9> */
.L_x_11711:
        /* <DEDUP_REMOVED lines=12> */
.L_x_11720:
[----:B------:R-:W-:Y:S02]  /*9350*/  IMAD.MOV.U32 R157, RZ, RZ, R182 ;  /* 0x000000ffff9d7224 */ /* 0x000fe400078e00b6 */
.L_x_11721:
[----:B------:R-:W-:Y:S05]  /*9360*/  BSYNC B0 ;  /* 0x0000000000007941 */ /* 0x000fea0003800000 */
.L_x_11719:
        /* <DEDUP_REMOVED lines=16> */
.L_x_11725:
[----:B------:R-:W-:Y:S05]  /*9470*/  BSYNC B1 ;  /* 0x0000000000017941 */ /* 0x000fea0003800000 */
.L_x_11724:
        /* <DEDUP_REMOVED lines=44> */
.L_x_11723:
[----:B------:R-:W-:Y:S05]  /*9740*/  BSYNC B0 ;  /* 0x0000000000007941 */ /* 0x000fea0003800000 */
.L_x_11722:
        /* <DEDUP_REMOVED lines=12> */
.L_x_11726:
        /* <DEDUP_REMOVED lines=12> */
.L_x_11729:
[----:B------:R-:W-:Y:S02]  /*98d0*/  IMAD.MOV.U32 R164, RZ, RZ, R182 ;  /* 0x000000ffffa47224 */ /* 0x000fe400078e00b6 */
.L_x_11730:
[----:B------:R-:W-:Y:S05]  /*98e0*/  BSYNC B0 ;  /* 0x0000000000007941 */ /* 0x000fea0003800000 */
.L_x_11728:
        /* <DEDUP_REMOVED lines=16> */
.L_x_11734:
[----:B------:R-:W-:Y:S05]  /*99f0*/  BSYNC B1 ;  /* 0x0000000000017941 */ /* 0x000fea0003800000 */
.L_x_11733:
        /* <DEDUP_REMOVED lines=44> */
.L_x_11732:
[----:B------:R-:W-:Y:S05]  /*9cc0*/  BSYNC B0 ;  /* 0x0000000000007941 */ /* 0x000fea0003800000 */
.L_x_11731:
        /* <DEDUP_REMOVED lines=9> */
.L_x_11727:
        /* <DEDUP_REMOVED lines=12> */
.L_x_11736:
[----:B------:R-:W-:Y:S02]  /*9e20*/  MOV R164, R182 ;  /* 0x000000b600a47202 */ /* 0x000fe40000000f00 */
.L_x_11737:
[----:B------:R-:W-:Y:S05]  /*9e30*/  BSYNC B0 ;  /* 0x0000000000007941 */ /* 0x000fea0003800000 */
.L_x_11735:
        /* <DEDUP_REMOVED lines=16> */
.L_x_11741:
[----:B------:R-:W-:Y:S05]  /*9f40*/  BSYNC B1 ;  /* 0x0000000000017941 */ /* 0x000fea0003800000 */
.L_x_11740:
        /* <DEDUP_REMOVED lines=41> */
[----:B------:R-:W-:Y:S01]  /*a1e0*/  HFMA2.MMA R158, -RZ, RZ, 0, 0 ;  /* 0x00000000ff9e7435 */ /* 0x000fe200000001ff */
[----:B------:R-:W-:Y:S01]  /*a1f0*/  IMAD.MOV.U32 R182, RZ, RZ, R160 ;  /* 0x000000ffffb67224 */ /* 0x000fe200078e00a0 */
[----:B------:R-:W-:-:S04]  /*a200*/  LOP3.LUT R184, R159, UR26, R184, 0x96, !PT ;  /* 0x0000001a9fb87c12 */ /* 0x000fc8000f8e96b8 */
.L_x_11739:
[----:B------:R-:W-:Y:S05]  /*a210*/  BSYNC B0 ;  /* 0x0000000000007941 */ /* 0x000fea0003800000 */
.L_x_11738:
        /* <DEDUP_REMOVED lines=12> */
.L_x_11742:
        /* <DEDUP_REMOVED lines=12> */
.L_x_11745:
[----:B------:R-:W-:Y:S02]  /*a3a0*/  MOV R157, R182 ;  /* 0x000000b6009d7202 */ /* 0x000fe40000000f00 */
.L_x_11746:
[----:B------:R-:W-:Y:S05]  /*a3b0*/  BSYNC B0 ;  /* 0x0000000000007941 */ /* 0x000fea0003800000 */
.L_x_11744:
        /* <DEDUP_REMOVED lines=16> */
.L_x_11750:
[----:B------:R-:W-:Y:S05]  /*a4c0*/  BSYNC B1 ;  /* 0x0000000000017941 */ /* 0x000fea0003800000 */
.L_x_11749:
        /* <DEDUP_REMOVED lines=44> */
.L_x_11748:
[----:B------:R-:W-:Y:S05]  /*a790*/  BSYNC B0 ;  /* 0x0000000000007941 */ /* 0x000fea0003800000 */
.L_x_11747:
        /* <DEDUP_REMOVED lines=9> */
.L_x_11743:
        /* <DEDUP_REMOVED lines=12> */
.L_x_11752:
[----:B------:R-:W-:Y:S02]  /*a8f0*/  IMAD.MOV.U32 R164, RZ, RZ, R182 ;  /* 0x000000ffffa47224 */ /* 0x000fe400078e00b6 */
.L_x_11753:
[----:B------:R-:W-:Y:S05]  /*a900*/  BSYNC B0 ;  /* 0x0000000000007941 */ /* 0x000fea0003800000 */
.L_x_11751:
        /* <DEDUP_REMOVED lines=16> */
.L_x_11757:
[----:B------:R-:W-:Y:S05]  /*aa10*/  BSYNC B1 ;  /* 0x0000000000017941 */ /* 0x000fea0003800000 */
.L_x_11756:
        /* <DEDUP_REMOVED lines=44> */
.L_x_11755:
[----:B------:R-:W-:Y:S05]  /*ace0*/  BSYNC B0 ;  /* 0x0000000000007941 */ /* 0x000fea0003800000 */
.L_x_11754:
        /* <DEDUP_REMOVED lines=12> */
.L_x_11758:
        /* <DEDUP_REMOVED lines=12> */
.L_x_11761:
[----:B------:R-:W-:Y:S02]  /*ae70*/  IMAD.MOV.U32 R164, RZ, RZ, R182 ;  /* 0x000000ffffa47224 */ /* 0x000fe400078e00b6 */
.L_x_11762:
[----:B------:R-:W-:Y:S05]  /*ae80*/  BSYNC B0 ;  /* 0x0000000000007941 */ /* 0x000fea0003800000 */
.L_x_11760:
        /* <DEDUP_REMOVED lines=16> */
.L_x_11766:
[----:B------:R-:W-:Y:S05]  /*af90*/  BSYNC B1 ;  /* 0x0000000000017941 */ /* 0x000fea0003800000 */
.L_x_11765:
        /* <DEDUP_REMOVED lines=44> */
.L_x_11764:
[----:B------:R-:W-:Y:S05]  /*b260*/  BSYNC B0 ;  /* 0x0000000000007941 */ /* 0x000fea0003800000 */
.L_x_11763:
        /* <DEDUP_REMOVED lines=9> */
.L_x_11759:
        /* <DEDUP_REMOVED lines=12> */
.L_x_11768:
[----:B------:R-:W-:Y:S02]  /*b3c0*/  IMAD.MOV.U32 R164, RZ, RZ, R182 ;  /* 0x000000ffffa47224 */ /* 0x000fe400078e00b6 */
.L_x_11769:
[----:B------:R-:W-:Y:S05]  /*b3d0*/  BSYNC B0 ;  /* 0x0000000000007941 */ /* 0x000fea0003800000 */
.L_x_11767:
        /* <DEDUP_REMOVED lines=16> */
.L_x_11773:
[----:B------:R-:W-:Y:S05]  /*b4e0*/  BSYNC B1 ;  /* 0x0000000000017941 */ /* 0x000fea0003800000 */
.L_x_11772:
        /* <DEDUP_REMOVED lines=44> */
.L_x_11771:
[----:B------:R-:W-:Y:S05]  /*b7b0*/  BSYNC B0 ;  /* 0x0000000000007941 */ /* 0x000fea0003800000 */
.L_x_11770:
        /* <DEDUP_REMOVED lines=12> */
.L_x_11774:
        /* <DEDUP_REMOVED lines=12> */
.L_x_11777:
[----:B------:R-:W-:Y:S02]  /*b940*/  IMAD.MOV.U32 R164, RZ, RZ, R182 ;  /* 0x000000ffffa47224 */ /* 0x000fe400078e00b6 */
.L_x_11778:
[----:B------:R-:W-:Y:S05]  /*b950*/  BSYNC B0 ;  /* 0x0000000000007941 */ /* 0x000fea0003800000 */
.L_x_11776:
        /* <DEDUP_REMOVED lines=18> */
.L_x_11782:
[----:B------:R-:W-:Y:S05]  /*ba80*/  BSYNC B1 ;  /* 0x0000000000017941 */ /* 0x000fea0003800000 */
.L_x_11781:
        /* <DEDUP_REMOVED lines=44> */
.L_x_11780:
[----:B------:R-:W-:Y:S05]  /*bd50*/  BSYNC B0 ;  /* 0x0000000000007941 */ /* 0x000fea0003800000 */
.L_x_11779:
        /* <DEDUP_REMOVED lines=9> */
.L_x_11775:
        /* <DEDUP_REMOVED lines=21> */
[----:B------:R-:W-:Y:S01]  /*bf40*/  IADD3 R164, R192, 0x200, RZ ;  /* 0x00000200c0a47810 */ /* 0x000fe20007ffe0ff */
[----:B------:R-:W-:Y:S01]  /*bf50*/  IMAD.WIDE.U32 R162, R156, R197, c[0x0][0x188] ;  /* 0x000062009ca27625 */ /* 0x000fe200078e00c5 */
[----:B------:R-:W-:-:S02]  /*bf60*/  LOP3.LUT R158, R166, R158, R160, 0xfe, !PT ;  /* 0x0000009ea69e7212 */ /* 0x000fc400078efea0 */
[----:B------:R-:W-:Y:S01]  /*bf70*/  LOP3.LUT R171, R167, R171, R161, 0xfe, !PT ;  /* 0x000000aba7ab7212 */ /* 0x000fe200078efea1 */
[----:B------:R-:W-:Y:S01]  /*bf80*/  @P0 IMAD.WIDE.U32 R166, R164, R197, c[0x0][0x180] ;  /* 0x00006000a4a60625 */ /* 0x000fe200078e00c5 */
[----:B------:R-:W-:Y:S01]  /*bf90*/  LOP3.LUT R170, R158, R157, RZ, 0xfc, !PT ;  /* 0x0000009d9eaa7212 */ /* 0x000fe200078efcff */
[----:B------:R0:W-:Y:S02]  /*bfa0*/  STG.E.128 [R162.64], R148 ;  /* 0x00000094a2007986 */ /* 0x0001e4000c101d06 */
[CC--:B------:R-:W-:Y:S02]  /*bfb0*/  IMAD.WIDE.U32 R160, R164.reuse, R165.reuse, c[0x0][0x170] ;  /* 0x00005c00a4a07625 */ /* 0x0c0fe400078e00a5 */
[----:B------:R0:W-:Y:S02]  /*bfc0*/  STG.E.128 [R162.64+0x10], R152 ;  /* 0x00001098a2007986 */ /* 0x0001e4000c101d06 */
[----:B------:R-:W-:Y:S02]  /*bfd0*/  @P6 IMAD.WIDE.U32 R158, R164, R165, c[0x0][0x178] ;  /* 0x00005e00a49e6625 */ /* 0x000fe400078e00a5 */
[----:B------:R0:W-:Y:S01]  /*bfe0*/  STG.E.64 [R168.64], R170 ;  /* 0x000000aaa8007986 */ /* 0x0001e2000c101b06 */
        /* <DEDUP_REMOVED lines=20> */
.L_x_11783:
        /* <DEDUP_REMOVED lines=16> */
.L_x_11785:
[----:B-1----:R-:W-:Y:S02]  /*c230*/  IMAD.MOV.U32 R170, RZ, RZ, R182 ;  /* 0x000000ffffaa7224 */ /* 0x002fe400078e00b6 */
.L_x_11786:
[----:B------:R-:W-:Y:S05]  /*c240*/  BSYNC B0 ;  /* 0x0000000000007941 */ /* 0x000fea0003800000 */
.L_x_11784:
        /* <DEDUP_REMOVED lines=16> */
.L_x_11790:
[----:B------:R-:W-:Y:S05]  /*c350*/  BSYNC B1 ;  /* 0x0000000000017941 */ /* 0x000fea0003800000 */
.L_x_11789:
        /* <DEDUP_REMOVED lines=44> */
.L_x_11788:
[----:B------:R-:W-:Y:S05]  /*c620*/  BSYNC B0 ;  /* 0x0000000000007941 */ /* 0x000fea0003800000 */
.L_x_11787:
        /* <DEDUP_REMOVED lines=14> */
.L_x_11791:
        /* <DEDUP_REMOVED lines=12> */
.L_x_11794:
[----:B------:R-:W-:Y:S02]  /*c7d0*/  IMAD.MOV.U32 R193, RZ, RZ, R182 ;  /* 0x000000ffffc17224 */ /* 0x000fe400078e00b6 */
.L_x_11795:
[----:B------:R-:W-:Y:S05]  /*c7e0*/  BSYNC B0 ;  /* 0x0000000000007941 */ /* 0x000fea0003800000 */
.L_x_11793:
        /* <DEDUP_REMOVED lines=16> */
.L_x_11799:
[----:B------:R-:W-:Y:S05]  /*c8f0*/  BSYNC B1 ;  /* 0x0000000000017941 */ /* 0x000fea0003800000 */
.L_x_11798:
        /* <DEDUP_REMOVED lines=44> */
.L_x_11797:
[----:B------:R-:W-:Y:S05]  /*cbc0*/  BSYNC B0 ;  /* 0x0000000000007941 */ /* 0x000fea0003800000 */
.L_x_11796:
        /* <DEDUP_REMOVED lines=9> */
.L_x_11792:
        /* <DEDUP_REMOVED lines=12> */
.L_x_11801:
[----:B------:R-:W-:Y:S02]  /*cd20*/  IMAD.MOV.U32 R193, RZ, RZ, R182 ;  /* 0x000000ffffc17224 */ /* 0x000fe400078e00b6 */
.L_x_11802:
[----:B------:R-:W-:Y:S05]  /*cd30*/  BSYNC B0 ;  /* 0x0000000000007941 */ /* 0x000fea0003800000 */
.L_x_11800:
        /* <DEDUP_REMOVED lines=16> */
.L_x_11806:
[----:B------:R-:W-:Y:S05]  /*ce40*/  BSYNC B1 ;  /* 0x0000000000017941 */ /* 0x000fea0003800000 */
.L_x_11805:
        /* <DEDUP_REMOVED lines=44> */
.L_x_11804:
[----:B------:R-:W-:Y:S05]  /*d110*/  BSYNC B0 ;  /* 0x0000000000007941 */ /* 0x000fea0003800000 */
.L_x_11803:
        /* <DEDUP_REMOVED lines=14> */
.L_x_11807:
        /* <DEDUP_REMOVED lines=12> */
.L_x_11810:
[----:B------:R-:W-:Y:S02]  /*d2c0*/  IMAD.MOV.U32 R160, RZ, RZ, R182 ;  /* 0x000000ffffa07224 */ /* 0x000fe400078e00b6 */
.L_x_11811:
[----:B------:R-:W-:Y:S05]  /*d2d0*/  BSYNC B0 ;  /* 0x0000000000007941 */ /* 0x000fea0003800000 */
.L_x_11809:
        /* <DEDUP_REMOVED lines=16> */
.L_x_11815:
[----:B------:R-:W-:Y:S05]  /*d3e0*/  BSYNC B1 ;  /* 0x0000000000017941 */ /* 0x000fea0003800000 */
.L_x_11814:
        /* <DEDUP_REMOVED lines=44> */
.L_x_11813:
[----:B------:R-:W-:Y:S05]  /*d6b0*/  BSYNC B0 ;  /* 0x0000000000007941 */ /* 0x000fea0003800000 */
.L_x_11812:
        /* <DEDUP_REMOVED lines=9> */
.L_x_11808:
        /* <DEDUP_REMOVED lines=12> */
.L_x_11817:
[----:B------:R-:W-:Y:S02]  /*d810*/  IMAD.MOV.U32 R160, RZ, RZ, R182 ;  /* 0x000000ffffa07224 */ /* 0x000fe400078e00b6 */
.L_x_11818:
[----:B------:R-:W-:Y:S05]  /*d820*/  BSYNC B0 ;  /* 0x0000000000007941 */ /* 0x000fea0003800000 */
.L_x_11816:
        /* <DEDUP_REMOVED lines=16> */
.L_x_11822:
[----:B------:R-:W-:Y:S05]  /*d930*/  BSYNC B1 ;  /* 0x0000000000017941 */ /* 0x000fea0003800000 */
.L_x_11821:
        /* <DEDUP_REMOVED lines=44> */
.L_x_11820:
[----:B------:R-:W-:Y:S05]  /*dc00*/  BSYNC B0 ;  /* 0x0000000000007941 */ /* 0x000fea0003800000 */
.L_x_11819:
        /* <DEDUP_REMOVED lines=14> */
.L_x_11823:
        /* <DEDUP_REMOVED lines=12> */
.L_x_11826:
[----:B------:R-:W-:Y:S02]  /*ddb0*/  IMAD.MOV.U32 R193, RZ, RZ, R182 ;  /* 0x000000ffffc17224 */ /* 0x000fe400078e00b6 */
.L_x_11827:
[----:B------:R-:W-:Y:S05]  /*ddc0*/  BSYNC B0 ;  /* 0x0000000000007941 */ /* 0x000fea0003800000 */
.L_x_11825:
        /* <DEDUP_REMOVED lines=16> */
.L_x_11831:
[----:B------:R-:W-:Y:S05]  /*ded0*/  BSYNC B1 ;  /* 0x0000000000017941 */ /* 0x000fea0003800000 */
.L_x_11830:
        /* <DEDUP_REMOVED lines=44> */
.L_x_11829:
[----:B------:R-:W-:Y:S05]  /*e1a0*/  BSYNC B0 ;  /* 0x0000000000007941 */ /* 0x000fea0003800000 */
.L_x_11828:
        /* <DEDUP_REMOVED lines=9> */
.L_x_11824:
        /* <DEDUP_REMOVED lines=12> */
.L_x_11833:
[----:B------:R-:W-:Y:S02]  /*e300*/  IMAD.MOV.U32 R193, RZ, RZ, R182 ;  /* 0x000000ffffc17224 */ /* 0x000fe400078e00b6 */
.L_x_11834:
[----:B------:R-:W-:Y:S05]  /*e310*/  BSYNC B0 ;  /* 0x0000000000007941 */ /* 0x000fea0003800000 */
.L_x_11832:
        /* <DEDUP_REMOVED lines=16> */
.L_x_11838:
[----:B------:R-:W-:Y:S05]  /*e420*/  BSYNC B1 ;  /* 0x0000000000017941 */ /* 0x000fea0003800000 */
.L_x_11837:
        /* <DEDUP_REMOVED lines=44> */
.L_x_11836:
[----:B------:R-:W-:Y:S05]  /*e6f0*/  BSYNC B0 ;  /* 0x0000000000007941 */ /* 0x000fea0003800000 */
.L_x_11835:
        /* <DEDUP_REMOVED lines=14> */
.L_x_11839:
        /* <DEDUP_REMOVED lines=12> */
.L_x_11842:
[----:B------:R-:W-:Y:S02]  /*e8a0*/  IMAD.MOV.U32 R193, RZ, RZ, R182 ;  /* 0x000000ffffc17224 */ /* 0x000fe400078e00b6 */
.L_x_11843:
[----:B------:R-:W-:Y:S05]  /*e8b0*/  BSYNC B0 ;  /* 0x0000000000007941 */ /* 0x000fea0003800000 */
.L_x_11841:
        /* <DEDUP_REMOVED lines=16> */
.L_x_11847:
[----:B------:R-:W-:Y:S05]  /*e9c0*/  BSYNC B1 ;  /* 0x0000000000017941 */ /* 0x000fea0003800000 */
.L_x_11846:
        /* <DEDUP_REMOVED lines=44> */
.L_x_11845:
[----:B------:R-:W-:Y:S05]  /*ec90*/  BSYNC B0 ;  /* 0x0000000000007941 */ /* 0x000fea0003800000 */
.L_x_11844:
        /* <DEDUP_REMOVED lines=9> */
.L_x_11840:
        /* <DEDUP_REMOVED lines=12> */
.L_x_11849:
[----:B------:R-:W-:Y:S02]  /*edf0*/  IMAD.MOV.U32 R193, RZ, RZ, R182 ;  /* 0x000000ffffc17224 */ /* 0x000fe400078e00b6 */
.L_x_11850:
[----:B------:R-:W-:Y:S05]  /*ee00*/  BSYNC B0 ;  /* 0x0000000000007941 */ /* 0x000fea0003800000 */
.L_x_11848:
        /* <DEDUP_REMOVED lines=16> */
.L_x_11854:
[----:B------:R-:W-:Y:S05]  /*ef10*/  BSYNC B1 ;  /* 0x0000000000017941 */ /* 0x000fea0003800000 */
.L_x_11853:
        /* <DEDUP_REMOVED lines=44> */
.L_x_11852:
[----:B------:R-:W-:Y:S05]  /*f1e0*/  BSYNC B0 ;  /* 0x0000000000007941 */ /* 0x000fea0003800000 */
.L_x_11851:
        /* <DEDUP_REMOVED lines=12> */
.L_x_11855:
        /* <DEDUP_REMOVED lines=12> */
.L_x_11858:
[----:B------:R-:W-:Y:S02]  /*f370*/  IMAD.MOV.U32 R193, RZ, RZ, R182 ;  /* 0x000000ffffc17224 */ /* 0x000fe400078e00b6 */
.L_x_11859:
[----:B------:R-:W-:Y:S05]  /*f380*/  BSYNC B0 ;  /* 0x0000000000007941 */ /* 0x000fea0003800000 */
.L_x_11857:
        /* <DEDUP_REMOVED lines=16> */
.L_x_11863:
[----:B------:R-:W-:Y:S05]  /*f490*/  BSYNC B1 ;  /* 0x0000000000017941 */ /* 0x000fea0003800000 */
.L_x_11862:
        /* <DEDUP_REMOVED lines=44> */
.L_x_11861:
[----:B------:R-:W-:Y:S05]  /*f760*/  BSYNC B0 ;  /* 0x0000000000007941 */ /* 0x000fea0003800000 */
.L_x_11860:
        /* <DEDUP_REMOVED lines=9> */
.L_x_11856:
        /* <DEDUP_REMOVED lines=12> */
.L_x_11865:
[----:B------:R-:W-:Y:S02]  /*f8c0*/  IMAD.MOV.U32 R193, RZ, RZ, R182 ;  /* 0x000000ffffc17224 */ /* 0x000fe400078e00b6 */
.L_x_11866:
[----:B------:R-:W-:Y:S05]  /*f8d0*/  BSYNC B0 ;  /* 0x0000000000007941 */ /* 0x000fea0003800000 */
.L_x_11864:
        /* <DEDUP_REMOVED lines=16> */
.L_x_11870:
[----:B------:R-:W-:Y:S05]  /*f9e0*/  BSYNC B1 ;  /* 0x0000000000017941 */ /* 0x000fea0003800000 */
.L_x_11869:
        /* <DEDUP_REMOVED lines=44> */
.L_x_11868:
[----:B------:R-:W-:Y:S05]  /*fcb0*/  BSYNC B0 ;  /* 0x0000000000007941 */ /* 0x000fea0003800000 */
.L_x_11867:
        /* <DEDUP_REMOVED lines=12> */
.L_x_11871:
        /* <DEDUP_REMOVED lines=12> */
.L_x_11874:
[----:B------:R-:W-:Y:S02]  /*fe40*/  IMAD.MOV.U32 R193, RZ, RZ, R182 ;  /* 0x000000ffffc17224 */ /* 0x000fe400078e00b6 */
.L_x_11875:
[----:B------:R-:W-:Y:S05]  /*fe50*/  BSYNC B0 ;  /* 0x0000000000007941 */ /* 0x000fea0003800000 */
.L_x_11873:
        /* <DEDUP_REMOVED lines=16> */
.L_x_11879:
[----:B------:R-:W-:Y:S05]  /*ff60*/  BSYNC B1 ;  /* 0x0000000000017941 */ /* 0x000fea0003800000 */
.L_x_11878:
        /* <DEDUP_REMOVED lines=44> */
.L_x_11877:
[----:B------:R-:W-:Y:S05]  /*10230*/  BSYNC B0 ;  /* 0x0000000000007941 */ /* 0x000fea0003800000 */
.L_x_11876:
        /* <DEDUP_REMOVED lines=9> */
.L_x_11872:
        /* <DEDUP_REMOVED lines=12> */
.L_x_11881:
[----:B------:R-:W-:Y:S02]  /*10390*/  IMAD.MOV.U32 R193, RZ, RZ, R182 ;  /* 0x000000ffffc17224 */ /* 0x000fe400078e00b6 */
.L_x_11882:
[----:B------:R-:W-:Y:S05]  /*103a0*/  BSYNC B0 ;  /* 0x0000000000007941 */ /* 0x000fea0003800000 */
.L_x_11880:
        /* <DEDUP_REMOVED lines=16> */
.L_x_11886:
[----:B------:R-:W-:Y:S05]  /*104b0*/  BSYNC B1 ;  /* 0x0000000000017941 */ /* 0x000fea0003800000 */
.L_x_11885:
        /* <DEDUP_REMOVED lines=44> */
.L_x_11884:
[----:B------:R-:W-:Y:S05]  /*10780*/  BSYNC B0 ;  /* 0x0000000000007941 */ /* 0x000fea0003800000 */
.L_x_11883:
        /* <DEDUP_REMOVED lines=12> */
.L_x_11887:
        /* <DEDUP_REMOVED lines=12> */
.L_x_11890:
[----:B------:R-:W-:Y:S02]  /*10910*/  IMAD.MOV.U32 R193, RZ, RZ, R182 ;  /* 0x000000ffffc17224 */ /* 0x000fe400078e00b6 */
.L_x_11891:
[----:B------:R-:W-:Y:S05]  /*10920*/  BSYNC B0 ;  /* 0x0000000000007941 */ /* 0x000fea0003800000 */
.L_x_11889:
        /* <DEDUP_REMOVED lines=16> */
.L_x_11895:
[----:B------:R-:W-:Y:S05]  /*10a30*/  BSYNC B1 ;  /* 0x0000000000017941 */ /* 0x000fea0003800000 */
.L_x_11894:
        /* <DEDUP_REMOVED lines=44> */
.L_x_11893:
[----:B------:R-:W-:Y:S05]  /*10d00*/  BSYNC B0 ;  /* 0x0000000000007941 */ /* 0x000fea0003800000 */
.L_x_11892:
        /* <DEDUP_REMOVED lines=9> */
.L_x_11888:
        /* <DEDUP_REMOVED lines=12> */
.L_x_11897:
[----:B------:R-:W-:Y:S02]  /*10e60*/  IMAD.MOV.U32 R193, RZ, RZ, R182 ;  /* 0x000000ffffc17224 */ /* 0x000fe400078e00b6 */
.L_x_11898:
[----:B------:R-:W-:Y:S05]  /*10e70*/  BSYNC B0 ;  /* 0x0000000000007941 */ /* 0x000fea0003800000 */
.L_x_11896:
        /* <DEDUP_REMOVED lines=16> */
.L_x_11902:
[----:B------:R-:W-:Y:S05]  /*10f80*/  BSYNC B1 ;  /* 0x0000000000017941 */ /* 0x000fea0003800000 */
.L_x_11901:
        /* <DEDUP_REMOVED lines=44> */
.L_x_11900:
[----:B------:R-:W-:Y:S05]  /*11250*/  BSYNC B0 ;  /* 0x0000000000007941 */ /* 0x000fea0003800000 */
.L_x_11899:
        /* <DEDUP_REMOVED lines=12> */
.L_x_11903:
        /* <DEDUP_REMOVED lines=12> */
.L_x_11906:
[----:B------:R-:W-:Y:S02]  /*113e0*/  IMAD.MOV.U32 R194, RZ, RZ, R182 ;  /* 0x000000ffffc27224 */ /* 0x000fe400078e00b6 */
.L_x_11907:
[----:B------:R-:W-:Y:S05]  /*113f0*/  BSYNC B0 ;  /* 0x0000000000007941 */ /* 0x000fea0003800000 */
.L_x_11905:
        /* <DEDUP_REMOVED lines=18> */
.L_x_11911:
[----:B------:R-:W-:Y:S05]  /*11520*/  BSYNC B1 ;  /* 0x0000000000017941 */ /* 0x000fea0003800000 */
.L_x_11910:
        /* <DEDUP_REMOVED lines=44> */
.L_x_11909:
[----:B------:R-:W-:Y:S05]  /*117f0*/  BSYNC B0 ;  /* 0x0000000000007941 */ /* 0x000fea0003800000 */
.L_x_11908:
        /* <DEDUP_REMOVED lines=9> */
.L_x_11904:
[----:B------:R-:W-:Y:S01]  /*11890*/  P2R R168, PR, RZ, 0x2 ;  /* 0x00000002ffa87803 */ /* 0x000fe20000000000 */
[----:B------:R-:W-:Y:S01]  /*118a0*/  IMAD.WIDE.U32 R170, R164, R197, c[0x0][0x188] ;  /* 0x00006200a4aa7625 */ /* 0x000fe200078e00c5 */
[----:B------:R-:W-:Y:S02]  /*118b0*/  LOP3.LUT P1, RZ, R198, 0x2, RZ, 0xc0, !PT ;  /* 0x00000002c6ff7812 */ /* 0x000fe4000782c0ff */
[----:B------:R-:W-:Y:S01]  /*118c0*/  SEL R167, RZ, 0x10000, P4 ;  /* 0x00010000ffa77807 */ /* 0x000fe20002000000 */
[----:B------:R-:W-:Y:S01]  /*118d0*/  IMAD.WIDE.U32 R202, R164, R199, c[0x0][0x190] ;  /* 0x00006400a4ca7625 */ /* 0x000fe200078e00c7 */
[----:B------:R-:W-:Y:S01]  /*118e0*/  SEL R194, RZ, 0x100, P3 ;  /* 0x00000100ffc27807 */ /* 0x000fe20001800000 */
[----:B------:R0:W-:Y:S01]  /*118f0*/  STG.E.128 [R170.64], R156 ;  /* 0x0000009caa007986 */ /* 0x0001e2000c101d06 */
[C---:B------:R-:W-:Y:S02]  /*11900*/  LOP3.LUT P4, RZ, R198.reuse, 0x8, RZ, 0xc0, !PT ;  /* 0x00000008c6ff7812 */ /* 0x040fe4000788c0ff */
[----:B------:R-:W-:Y:S01]  /*11910*/  LOP3.LUT P3, RZ, R198, 0x4, RZ, 0xc0, !PT ;  /* 0x00000004c6ff7812 */ /* 0x000fe2000786c0ff */
[----:B------:R0:W-:Y:S01]  /*11920*/  STG.E.128 [R170.64+0x10], R160 ;  /* 0x000010a0aa007986 */ /* 0x0001e2000c101d06 */
[----:B------:R-:W-:-:S02]  /*11930*/  SEL R166, RZ, 0x1, P1 ;  /* 0x00000001ffa67807 */ /* 0x000fc40000800000 */
        /* <DEDUP_REMOVED lines=13> */
[----:B------:R-:W-:Y:S02]  /*11a10*/  IADD3 R194, R192, 0x300, RZ ;  /* 0x00000300c0c27810 */ /* 0x000fe40007ffe0ff */
[----:B------:R-:W-:-:S02]  /*11a20*/  LOP3.LUT R166, R200, R166, R168, 0xfe, !PT ;  /* 0x000000a6c8a67212 */ /* 0x000fc400078efea8 */
[----:B------:R-:W-:Y:S01]  /*11a30*/  LOP3.LUT R205, R201, R205, R169, 0xfe, !PT ;  /* 0x000000cdc9cd7212 */ /* 0x000fe200078efea9 */
[----:B------:R-:W-:Y:S01]  /*11a40*/  IMAD.WIDE.U32 R168, R194, R165, c[0x0][0x170] ;  /* 0x00005c00c2a87625 */ /* 0x000fe200078e00a5 */
[----:B------:R-:W-:-:S03]  /*11a50*/  LOP3.LUT R204, R166, R167, RZ, 0xfc, !PT ;  /* 0x000000a7a6cc7212 */ /* 0x000fc600078efcff */
[C---:B------:R-:W-:Y:S02]  /*11a60*/  @P0 IMAD.WIDE.U32 R200, R194.reuse, R197, c[0x0][0x180] ;  /* 0x00006000c2c80625 */ /* 0x040fe400078e00c5 */
[----:B------:R0:W-:Y:S02]  /*11a70*/  STG.E.64 [R202.64], R204 ;  /* 0x000000ccca007986 */ /* 0x0001e4000c101b06 */
[----:B------:R-:W-:Y:S01]  /*11a80*/  @P6 IMAD.WIDE.U32 R166, R194, R165, c[0x0][0x178] ;  /* 0x00005e00c2a66625 */ /* 0x000fe200078e00a5 */
[----:B------:R-:W-:Y:S05]  /*11a90*/  @!P6 BRA `(.L_x_11912) ;  /* 0x000001300000e947 */ /* 0x000fea0003800000 */
[----:B0-----:R-:W-:Y:S02]  /*11aa0*/  SHF.L.U32 R170, R2, 0x10, RZ ;  /* 0x0000001002aa7819 */ /* 0x001fe400000006ff */
[----:B------:R-:W-:Y:S02]  /*11ab0*/  LOP3.LUT R165, R0, 0xffff, RZ, 0xc0, !PT ;  /* 0x0000ffff00a57812 */ /* 0x000fe400078ec0ff */
[----:B------:R-:W-:Y:S02]  /*11ac0*/  LOP3.LUT R170, R170, 0xff0000, RZ, 0xc0, !PT ;  /* 0x00ff0000aaaa7812 */ /* 0x000fe400078ec0ff */
[----:B------:R-:W-:-:S02]  /*11ad0*/  PRMT R196, R3, 0x7104, RZ ;  /* 0x0000710403c47816 */ /* 0x000fc400000000ff */
        /* <DEDUP_REMOVED lines=15> */
.L_x_11912:
        /* <DEDUP_REMOVED lines=16> */
.L_x_11914:
[----:B-1----:R-:W-:Y:S02]  /*11cd0*/  IMAD.MOV.U32 R165, RZ, RZ, R182 ;  /* 0x000000ffffa57224 */ /* 0x002fe400078e00b6 */
.L_x_11915:
[----:B------:R-:W-:Y:S05]  /*11ce0*/  BSYNC B0 ;  /* 0x0000000000007941 */ /* 0x000fea0003800000 */
.L_x_11913:
        /* <DEDUP_REMOVED lines=16> */
.L_x_11919:
[----:B------:R-:W-:Y:S05]  /*11df0*/  BSYNC B1 ;  /* 0x0000000000017941 */ /* 0x000fea0003800000 */
.L_x_11918:
        /* <DEDUP_REMOVED lines=44> */
.L_x_11917:
[----:B------:R-:W-:Y:S05]  /*120c0*/  BSYNC B0 ;  /* 0x0000000000007941 */ /* 0x000fea0003800000 */
.L_x_11916:
[----:B------:R0:W1:Y:S01]  /*120d0*/  I2F.U32 R164, R165 ;  /* 0x000000a500a47306 */ /* 0x0000620000201000 */
[----:B------:R-:W-:Y:S02]  /*120e0*/  LOP3.LUT R198, R198, 0xfffffff7, RZ, 0xc0, !PT ;  /* 0xfffffff7c6c67812 */ /* 0x000fe400078ec0ff */
[----:B0----5:R-:W-:Y:S01]  /*120f0*/  PRMT R165, RZ, 0x5410, R168 ;  /* 0x00005410ffa57816 */ /* 0x021fe200000000a8 */
        /* <DEDUP_REMOVED lines=8> */
[----:B------:R-:W-:Y:S01]  /*12180*/  MOV R167, R196 ;  /* 0x000000c400a77202 */ /* 0x000fe20000000f00 */
[----:B------:R-:W-:Y:S01]  /*12190*/  FADD.FTZ R164, R132, R164 ;  /* 0x000000a484a47221 */ /* 0x000fe20000010000 */
[----:B------:R-:W-:Y:S05]  /*121a0*/  BRA `(.L_x_11921) ;  /* 0x0000055000007947 */ /* 0x000fea0003800000 */
.L_x_11920:
        /* <DEDUP_REMOVED lines=12> */
.L_x_11923:
[----:B------:R-:W-:Y:S02]  /*12270*/  IMAD.MOV.U32 R165, RZ, RZ, R182 ;  /* 0x000000ffffa57224 */ /* 0x000fe400078e00b6 */
.L_x_11924:
[----:B------:R-:W-:Y:S05]  /*12280*/  BSYNC B0 ;  /* 0x0000000000007941 */ /* 0x000fea0003800000 */
.L_x_11922:
        /* <DEDUP_REMOVED lines=16> */
.L_x_11928:
[----:B------:R-:W-:Y:S05]  /*12390*/  BSYNC B1 ;  /* 0x0000000000017941 */ /* 0x000fea0003800000 */
.L_x_11927:
        /* <DEDUP_REMOVED lines=44> */
.L_x_11926:
[----:B------:R-:W-:Y:S05]  /*12660*/  BSYNC B0 ;  /* 0x0000000000007941 */ /* 0x000fea0003800000 */
.L_x_11925:
        /* <DEDUP_REMOVED lines=9> */
.L_x_11921:
        /* <DEDUP_REMOVED lines=12> */
.L_x_11930:
[----:B------:R-:W-:Y:S02]  /*127c0*/  IMAD.MOV.U32 R166, RZ, RZ, R182 ;  /* 0x000000ffffa67224 */ /* 0x000fe400078e00b6 */
.L_x_11931:
[----:B------:R-:W-:Y:S05]  /*127d0*/  BSYNC B0 ;  /* 0x0000000000007941 */ /* 0x000fea0003800000 */
.L_x_11929:
        /* <DEDUP_REMOVED lines=16> */
.L_x_11935:
[----:B------:R-:W-:Y:S05]  /*128e0*/  BSYNC B1 ;  /* 0x0000000000017941 */ /* 0x000fea0003800000 */
.L_x_11934:
        /* <DEDUP_REMOVED lines=42> */
[----:B------:R-:W-:Y:S01]  /*12b90*/  IMAD.MOV.U32 R180, RZ, RZ, R200 ;  /* 0x000000ffffb47224 */ /* 0x000fe200078e00c8 */
[----:B------:R-:W-:Y:S02]  /*12ba0*/  LOP3.LUT R184, R201, UR26, R202, 0x96, !PT ;  /* 0x0000001ac9b87c12 */ /* 0x000fe4000f8e96ca */
.L_x_11933:
[----:B------:R-:W-:Y:S05]  /*12bb0*/  BSYNC B0 ;  /* 0x0000000000007941 */ /* 0x000fea0003800000 */
.L_x_11932:
        /* <DEDUP_REMOVED lines=14> */
.L_x_11936:
        /* <DEDUP_REMOVED lines=12> */
.L_x_11939:
[----:B------:R-:W-:Y:S02]  /*12d60*/  IMAD.MOV.U32 R166, RZ, RZ, R182 ;  /* 0x000000ffffa67224 */ /* 0x000fe400078e00b6 */
.L_x_11940:
[----:B------:R-:W-:Y:S05]  /*12d70*/  BSYNC B0 ;  /* 0x0000000000007941 */ /* 0x000fea0003800000 */
.L_x_11938:
        /* <DEDUP_REMOVED lines=16> */
.L_x_11944:
[----:B------:R-:W-:Y:S05]  /*12e80*/  BSYNC B1 ;  /* 0x0000000000017941 */ /* 0x000fea0003800000 */
.L_x_11943:
        /* <DEDUP_REMOVED lines=44> */
.L_x_11942:
[----:B------:R-:W-:Y:S05]  /*13150*/  BSYNC B0 ;  /* 0x0000000000007941 */ /* 0x000fea0003800000 */
.L_x_11941:
        /* <DEDUP_REMOVED lines=9> */
.L_x_11937:
        /* <DEDUP_REMOVED lines=12> */
.L_x_11946:
[----:B------:R-:W-:Y:S02]  /*132b0*/  MOV R167, R182 ;  /* 0x000000b600a77202 */ /* 0x000fe40000000f00 */
.L_x_11947:
[----:B------:R-:W-:Y:S05]  /*132c0*/  BSYNC B0 ;  /* 0x0000000000007941 */ /* 0x000fea0003800000 */
.L_x_11945:
        /* <DEDUP_REMOVED lines=16> */
.L_x_11951:
[----:B------:R-:W-:Y:S05]  /*133d0*/  BSYNC B1 ;  /* 0x0000000000017941 */ /* 0x000fea0003800000 */
.L_x_11950:
        /* <DEDUP_REMOVED lines=9> */
[----:B------:R-:W-:Y:S01]  /*13470*/  IMAD.WIDE.U32 R202, R193, -0x2daee0ad, RZ ;  /* 0xd2511f53c1ca7825 */ /* 0x000fe200078e00ff */
[----:B------:R-:W-:-:S03]  /*13480*/  HFMA2.MMA R193, -RZ, RZ, 0, 0 ;  /* 0x00000000ffc17435 */ /* 0x000fc600000001ff */
        /* <DEDUP_REMOVED lines=33> */
.L_x_11949:
[----:B------:R-:W-:Y:S05]  /*136a0*/  BSYNC B0 ;  /* 0x0000000000007941 */ /* 0x000fea0003800000 */
.L_x_11948:
        /* <DEDUP_REMOVED lines=14> */
.L_x_11952:
        /* <DEDUP_REMOVED lines=12> */
.L_x_11955:
[----:B------:R-:W-:Y:S02]  /*13850*/  MOV R167, R182 ;  /* 0x000000b600a77202 */ /* 0x000fe40000000f00 */
.L_x_11956:
[----:B------:R-:W-:Y:S05]  /*13860*/  BSYNC B0 ;  /* 0x0000000000007941 */ /* 0x000fea0003800000 */
.L_x_11954:
        /* <DEDUP_REMOVED lines=16> */
.L_x_11960:
[----:B------:R-:W-:Y:S05]  /*13970*/  BSYNC B1 ;  /* 0x0000000000017941 */ /* 0x000fea0003800000 */
.L_x_11959:
        /* <DEDUP_REMOVED lines=44> */
.L_x_11958:
[----:B------:R-:W-:Y:S05]  /*13c40*/  BSYNC B0 ;  /* 0x0000000000007941 */ /* 0x000fea0003800000 */
.L_x_11957:
        /* <DEDUP_REMOVED lines=9> */
.L_x_11953:
        /* <DEDUP_REMOVED lines=12> */
.L_x_11962:
[----:B------:R-:W-:Y:S02]  /*13da0*/  IMAD.MOV.U32 R168, RZ, RZ, R182 ;  /* 0x000000ffffa87224 */ /* 0x000fe400078e00b6 */
.L_x_11963:
[----:B------:R-:W-:Y:S05]  /*13db0*/  BSYNC B0 ;  /* 0x0000000000007941 */ /* 0x000fea0003800000 */
.L_x_11961:
        /* <DEDUP_REMOVED lines=16> */
.L_x_11967:
[----:B------:R-:W-:Y:S05]  /*13ec0*/  BSYNC B1 ;  /* 0x0000000000017941 */ /* 0x000fea0003800000 */
.L_x_11966:
        /* <DEDUP_REMOVED lines=44> */
.L_x_11965:
[----:B------:R-:W-:Y:S05]  /*14190*/  BSYNC B0 ;  /* 0x0000000000007941 */ /* 0x000fea0003800000 */
.L_x_11964:
        /* <DEDUP_REMOVED lines=14> */
.L_x_11968:
        /* <DEDUP_REMOVED lines=12> */
.L_x_11971:
[----:B------:R-:W-:Y:S02]  /*14340*/  IMAD.MOV.U32 R168, RZ, RZ, R182 ;  /* 0x000000ffffa87224 */ /* 0x000fe400078e00b6 */
.L_x_11972:
[----:B------:R-:W-:Y:S05]  /*14350*/  BSYNC B0 ;  /* 0x0000000000007941 */ /* 0x000fea0003800000 */
.L_x_11970:
        /* <DEDUP_REMOVED lines=16> */
.L_x_11976:
[----:B------:R-:W-:Y:S05]  /*14460*/  BSYNC B1 ;  /* 0x0000000000017941 */ /* 0x000fea0003800000 */
.L_x_11975:
        /* <DEDUP_REMOVED lines=44> */
.L_x_11974:
[----:B------:R-:W-:Y:S05]  /*14730*/  BSYNC B0 ;  /* 0x0000000000007941 */ /* 0x000fea0003800000 */
.L_x_11973:
        /* <DEDUP_REMOVED lines=9> */
.L_x_11969:
        /* <DEDUP_REMOVED lines=12> */
.L_x_11978:
[----:B------:R-:W-:Y:S02]  /*14890*/  IMAD.MOV.U32 R169, RZ, RZ, R182 ;  /* 0x000000ffffa97224 */ /* 0x000fe400078e00b6 */
.L_x_11979:
[----:B------:R-:W-:Y:S05]  /*148a0*/  BSYNC B0 ;  /* 0x0000000000007941 */ /* 0x000fea0003800000 */
.L_x_11977:
        /* <DEDUP_REMOVED lines=16> */
.L_x_11983:
[----:B------:R-:W-:Y:S05]  /*149b0*/  BSYNC B1 ;  /* 0x0000000000017941 */ /* 0x000fea0003800000 */
.L_x_11982:
        /* <DEDUP_REMOVED lines=44> */
.L_x_11981:
[----:B------:R-:W-:Y:S05]  /*14c80*/  BSYNC B0 ;  /* 0x0000000000007941 */ /* 0x000fea0003800000 */
.L_x_11980:
        /* <DEDUP_REMOVED lines=12> */
.L_x_11984:
        /* <DEDUP_REMOVED lines=12> */
.L_x_11987:
[----:B------:R-:W-:Y:S02]  /*14e10*/  IMAD.MOV.U32 R169, RZ, RZ, R182 ;  /* 0x000000ffffa97224 */ /* 0x000fe400078e00b6 */
.L_x_11988:
[----:B------:R-:W-:Y:S05]  /*14e20*/  BSYNC B0 ;  /* 0x0000000000007941 */ /* 0x000fea0003800000 */
.L_x_11986:
        /* <DEDUP_REMOVED lines=16> */
.L_x_11992:
[----:B------:R-:W-:Y:S05]  /*14f30*/  BSYNC B1 ;  /* 0x0000000000017941 */ /* 0x000fea0003800000 */
.L_x_11991:
        /* <DEDUP_REMOVED lines=44> */
.L_x_11990:
[----:B------:R-:W-:Y:S05]  /*15200*/  BSYNC B0 ;  /* 0x0000000000007941 */ /* 0x000fea0003800000 */
.L_x_11989:
        /* <DEDUP_REMOVED lines=9> */
.L_x_11985:
        /* <DEDUP_REMOVED lines=12> */
.L_x_11994:
[----:B------:R-:W-:Y:S02]  /*15360*/  MOV R193, R182 ;  /* 0x000000b600c17202 */ /* 0x000fe40000000f00 */
.L_x_11995:
[----:B------:R-:W-:Y:S05]  /*15370*/  BSYNC B0 ;  /* 0x0000000000007941 */ /* 0x000fea0003800000 */
.L_x_11993:
        /* <DEDUP_REMOVED lines=16> */
.L_x_11999:
[----:B------:R-:W-:Y:S05]  /*15480*/  BSYNC B1 ;  /* 0x0000000000017941 */ /* 0x000fea0003800000 */
.L_x_11998:
        /* <DEDUP_REMOVED lines=44> */
.L_x_11997:
[----:B------:R-:W-:Y:S05]  /*15750*/  BSYNC B0 ;  /* 0x0000000000007941 */ /* 0x000fea0003800000 */
.L_x_11996:
        /* <DEDUP_REMOVED lines=12> */
.L_x_12000:
        /* <DEDUP_REMOVED lines=12> */
.L_x_12003:
[----:B------:R-:W-:Y:S02]  /*158e0*/  MOV R170, R182 ;  /* 0x000000b600aa7202 */ /* 0x000fe40000000f00 */
.L_x_12004:
[----:B------:R-:W-:Y:S05]  /*158f0*/  BSYNC B0 ;  /* 0x0000000000007941 */ /* 0x000fea0003800000 */
.L_x_12002:
        /* <DEDUP_REMOVED lines=16> */
.L_x_12008:
[----:B------:R-:W-:Y:S05]  /*15a00*/  BSYNC B1 ;  /* 0x0000000000017941 */ /* 0x000fea0003800000 */
.L_x_12007:
        /* <DEDUP_REMOVED lines=44> */
.L_x_12006:
[----:B------:R-:W-:Y:S05]  /*15cd0*/  BSYNC B0 ;  /* 0x0000000000007941 */ /* 0x000fea0003800000 */
.L_x_12005:
        /* <DEDUP_REMOVED lines=9> */
.L_x_12001:
        /* <DEDUP_REMOVED lines=12> */
.L_x_12010:
[----:B------:R-:W-:Y:S02]  /*15e30*/  IMAD.MOV.U32 R193, RZ, RZ, R182 ;  /* 0x000000ffffc17224 */ /* 0x000fe400078e00b6 */
.L_x_12011:
[----:B------:R-:W-:Y:S05]  /*15e40*/  BSYNC B0 ;  /* 0x0000000000007941 */ /* 0x000fea0003800000 */
.L_x_12009:
        /* <DEDUP_REMOVED lines=16> */
.L_x_12015:
[----:B------:R-:W-:Y:S05]  /*15f50*/  BSYNC B1 ;  /* 0x0000000000017941 */ /* 0x000fea0003800000 */
.L_x_12014:
        /* <DEDUP_REMOVED lines=44> */
.L_x_12013:
[----:B------:R-:W-:Y:S05]  /*16220*/  BSYNC B0 ;  /* 0x0000000000007941 */ /* 0x000fea0003800000 */
.L_x_12012:
        /* <DEDUP_REMOVED lines=12> */
.L_x_12016:
        /* <DEDUP_REMOVED lines=12> */
.L_x_12019:
[----:B------:R-:W-:Y:S02]  /*163b0*/  IMAD.MOV.U32 R193, RZ, RZ, R182 ;  /* 0x000000ffffc17224 */ /* 0x000fe400078e00b6 */
.L_x_12020:
[----:B------:R-:W-:Y:S05]  /*163c0*/  BSYNC B0 ;  /* 0x0000000000007941 */ /* 0x000fea0003800000 */
.L_x_12018:
        /* <DEDUP_REMOVED lines=16> */
.L_x_12024:
[----:B------:R-:W-:Y:S05]  /*164d0*/  BSYNC B1 ;  /* 0x0000000000017941 */ /* 0x000fea0003800000 */
.L_x_12023:
        /* <DEDUP_REMOVED lines=44> */
.L_x_12022:
[----:B------:R-:W-:Y:S05]  /*167a0*/  BSYNC B0 ;  /* 0x0000000000007941 */ /* 0x000fea0003800000 */
.L_x_12021:
        /* <DEDUP_REMOVED lines=9> */
.L_x_12017:
        /* <DEDUP_REMOVED lines=12> */
.L_x_12026:
[----:B------:R-:W-:Y:S02]  /*16900*/  IMAD.MOV.U32 R193, RZ, RZ, R182 ;  /* 0x000000ffffc17224 */ /* 0x000fe400078e00b6 */
.L_x_12027:
[----:B------:R-:W-:Y:S05]  /*16910*/  BSYNC B0 ;  /* 0x0000000000007941 */ /* 0x000fea0003800000 */
.L_x_12025:
        /* <DEDUP_REMOVED lines=16> */
.L_x_12031:
[----:B------:R-:W-:Y:S05]  /*16a20*/  BSYNC B1 ;  /* 0x0000000000017941 */ /* 0x000fea0003800000 */
.L_x_12030:
        /* <DEDUP_REMOVED lines=42> */
[----:B------:R-:W-:Y:S01]  /*16cd0*/  IMAD.MOV.U32 R180, RZ, RZ, R200 ;  /* 0x000000ffffb47224 */ /* 0x000fe200078e00c8 */
[----:B------:R-:W-:Y:S02]  /*16ce0*/  MOV R200, RZ ;  /* 0x000000ff00c87202 */ /* 0x000fe40000000f00 */
.L_x_12029:
[----:B------:R-:W-:Y:S05]  /*16cf0*/  BSYNC B0 ;  /* 0x0000000000007941 */ /* 0x000fea0003800000 */
.L_x_12028:
        /* <DEDUP_REMOVED lines=12> */
.L_x_12032:
        /* <DEDUP_REMOVED lines=12> */
.L_x_12035:
[----:B------:R-:W-:Y:S02]  /*16e80*/  IMAD.MOV.U32 R196, RZ, RZ, R182 ;  /* 0x000000ffffc47224 */ /* 0x000fe400078e00b6 */
.L_x_12036:
[----:B------:R-:W-:Y:S05]  /*16e90*/  BSYNC B0 ;  /* 0x0000000000007941 */ /* 0x000fea0003800000 */
.L_x_12034:
        /* <DEDUP_REMOVED lines=16> */
.L_x_12040:
[----:B------:R-:W-:Y:S05]  /*16fa0*/  BSYNC B1 ;  /* 0x0000000000017941 */ /* 0x000fea0003800000 */
.L_x_12039:
        /* <DEDUP_REMOVED lines=44> */
.L_x_12038:
[----:B------:R-:W-:Y:S05]  /*17270*/  BSYNC B0 ;  /* 0x0000000000007941 */ /* 0x000fea0003800000 */
.L_x_12037:
        /* <DEDUP_REMOVED lines=9> */
.L_x_12033:
[----:B------:R-:W-:Y:S01]  /*17310*/  FADD.FTZ R196, RZ, R140 ;  /* 0x0000008cffc47221 */ /* 0x000fe20000010000 */
[----:B------:R-:W-:Y:S02]  /*17320*/  SEL R200, RZ, 0x1000000, P5 ;  /* 0x01000000ffc87807 */ /* 0x000fe40002800000 */
[----:B------:R-:W-:Y:S01]  /*17330*/  SEL R201, RZ, 0x10000, P4 ;  /* 0x00010000ffc97807 */ /* 0x000fe20002000000 */
[----:B------:R-:W-:Y:S01]  /*17340*/  FADD.FTZ R195, R196, R141 ;  /* 0x0000008dc4c37221 */ /* 0x000fe20000010000 */
[----:B------:R-:W-:Y:S02]  /*17350*/  SEL R206, RZ, 0x100, P3 ;  /* 0x00000100ffce7807 */ /* 0x000fe40001800000 */
[C---:B------:R-:W-:Y:S01]  /*17360*/  LOP3.LUT P1, RZ, R198.reuse, 0x4, RZ, 0xc0, !PT ;  /* 0x00000004c6ff7812 */ /* 0x040fe2000782c0ff */
        /* <DEDUP_REMOVED lines=12> */
[----:B------:R-:W-:Y:S02]  /*17430*/  SEL R209, RZ, 0x1, P2 ;  /* 0x00000001ffd17807 */ /* 0x000fe40001000000 */
[----:B------:R-:W-:Y:S01]  /*17440*/  LOP3.LUT P6, RZ, R198, 0x20, RZ, 0xc0, !PT ;  /* 0x00000020c6ff7812 */ /* 0x000fe200078cc0ff */
[----:B------:R-:W-:Y:S01]  /*17450*/  FADD.FTZ R196, R195, R146 ;  /* 0x00000092c3c47221 */ /* 0x000fe20000010000 */
[----:B------:R-:W-:Y:S01]  /*17460*/  LOP3.LUT R209, R201, R206, R209, 0xfe, !PT ;  /* 0x000000cec9d17212 */ /* 0x000fe200078efed1 */
[----:B------:R-:W-:Y:S01]  /*17470*/  IMAD.WIDE.U32 R202, R202, 0x10000, RZ ;  /* 0x00010000caca7825 */ /* 0x000fe200078e00ff */
[----:B------:R-:W-:-:S03]  /*17480*/  LOP3.LUT P1, RZ, R177, 0xff, RZ, 0xc0, !PT ;  /* 0x000000ffb1ff7812 */ /* 0x000fc6000782c0ff */
[----:B------:R-:W-:Y:S02]  /*17490*/  FADD.FTZ R195, R196, R147 ;  /* 0x00000093c4c37221 */ /* 0x000fe40000010000 */
[----:B------:R-:W-:-:S04]  /*174a0*/  IMAD.WIDE.U32 R204, R204, 0x100, RZ ;  /* 0x00000100cccc7825 */ /* 0x000fc800078e00ff */
[----:B------:R-:W-:Y:S01]  /*174b0*/  FADD.FTZ R196, R195, R148 ;  /* 0x00000094c3c47221 */ /* 0x000fe20000010000 */
[----:B------:R-:W-:Y:S02]  /*174c0*/  LOP3.LUT R202, R204, R200, R202, 0xfe, !PT ;  /* 0x000000c8ccca7212 */ /* 0x000fe400078efeca */
[----:B------:R-:W-:Y:S01]  /*174d0*/  LOP3.LUT R205, R205, R209, R203, 0xfe, !PT ;  /* 0x000000d1cdcd7212 */ /* 0x000fe200078efecb */
        /* <DEDUP_REMOVED lines=14> */
[----:B------:R-:W0:Y:S02]  /*175c0*/  S2R R195, SR_TID.X ;  /* 0x0000000000c37919 */ /* 0x000e240000002100 */
[----:B------:R-:W-:-:S04]  /*175d0*/  FADD.FTZ R207, R196, R163 ;  /* 0x000000a3c4cf7221 */ /* 0x000fc80000010000 */
[----:B------:R-:W-:Y:S01]  /*175e0*/  FADD.FTZ R196, R207, R164 ;  /* 0x000000a4cfc47221 */ /* 0x000fe20000010000 */
[----:B------:R-:W-:-:S03]  /*175f0*/  SEL R207, RZ, 0x1, P0 ;  /* 0x00000001ffcf7807 */ /* 0x000fc60000000000 */
[----:B------:R-:W-:Y:S01]  /*17600*/  FADD.FTZ R201, R196, R165 ;  /* 0x000000a5c4c97221 */ /* 0x000fe20000010000 */
[----:B------:R-:W-:Y:S01]  /*17610*/  LOP3.LUT R204, R202, R207, RZ, 0xfc, !PT ;  /* 0x000000cfcacc7212 */ /* 0x000fe200078efcff */
[----:B------:R-:W-:-:S04]  /*17620*/  IMAD.WIDE.U32 R196, R194, R197, c[0x0][0x188] ;  /* 0x00006200c2c47625 */ /* 0x000fc800078e00c5 */
[----:B------:R-:W-:Y:S01]  /*17630*/  IMAD.WIDE.U32 R202, R194, R199, c[0x0][0x190] ;  /* 0x00006400c2ca7625 */ /* 0x000fe200078e00c7 */
[----:B------:R1:W-:Y:S03]  /*17640*/  STG.E.128 [R196.64], R164 ;  /* 0x000000a4c4007986 */ /* 0x0003e6000c101d06 */
[----:B------:R-:W-:Y:S01]  /*17650*/  FADD.FTZ R200, R201, R166 ;  /* 0x000000a6c9c87221 */ /* 0x000fe20000010000 */
[----:B------:R1:W-:Y:S03]  /*17660*/  STG.E.128 [R196.64+0x10], R168 ;  /* 0x000010a8c4007986 */ /* 0x0003e6000c101d06 */
[----:B------:R-:W-:Y:S01]  /*17670*/  FADD.FTZ R201, R200, R167 ;  /* 0x000000a7c8c97221 */ /* 0x000fe20000010000 */
[----:B------:R1:W-:Y:S01]  /*17680*/  STG.E.64 [R202.64], R204 ;  /* 0x000000ccca007986 */ /* 0x0003e2000c101b06 */
[----:B0-----:R-:W-:-:S02]  /*17690*/  SHF.R.U32.HI R200, RZ, 0x5, R195 ;  /* 0x00000005ffc87819 */ /* 0x001fc400000116c3 */
[----:B------:R-:W-:Y:S01]  /*176a0*/  FADD.FTZ R206, R201, R168 ;  /* 0x000000a8c9ce7221 */ /* 0x000fe20000010000 */
[----:B------:R-:W-:Y:S02]  /*176b0*/  LOP3.LUT P0, RZ, R195, 0x1f, RZ, 0xc0, !PT ;  /* 0x0000001fc3ff7812 */ /* 0x000fe4000780c0ff */
[----:B------:R-:W-:Y:S01]  /*176c0*/  LOP3.LUT R200, R200, 0x7fffff8, RZ, 0xc0, !PT ;  /* 0x07fffff8c8c87812 */ /* 0x000fe200078ec0ff */
[----:B------:R-:W-:-:S04]  /*176d0*/  FADD.FTZ R201, R206, R169 ;  /* 0x000000a9cec97221 */ /* 0x000fc80000010000 */
[----:B------:R-:W-:Y:S01]  /*176e0*/  FADD.FTZ R206, R201, R170 ;  /* 0x000000aac9ce7221 */ /* 0x000fe20000010000 */
        /* <DEDUP_REMOVED lines=20> */
.L_x_12041:
[----:B------:R-:W-:Y:S01]  /*17830*/  @!P1 IADD3 R200, R200, 0x8, RZ ;  /* 0x00000008c8c89810 */ /* 0x000fe20007ffe0ff */
[----:B------:R-:W-:Y:S01]  /*17840*/  FADD.FTZ R206, R206, R171 ;  /* 0x000000abcece7221 */ /* 0x000fe20000010000 */
[----:B------:R-:W-:Y:S05]  /*17850*/  BRA.DIV ~URZ, `(.L_x_12042) ;  /* 0x000016a27f007947 */ /* 0x000fea000b800000 */
[----:B01----:R0:W1:Y:S02]  /*17860*/  SHFL.BFLY PT, R196, R206, 0x1, 0x1f ;  /* 0x0c201f00cec47f89 */ /* 0x00306400000e0000 */
.L_x_12046:
        /* <DEDUP_REMOVED lines=84> */
.L_x_12047:
[----:B------:R-:W2:Y:S01]  /*17db0*/  S2R R199, SR_TID.X ;  /* 0x0000000000c77919 */ /* 0x000ea20000002100 */
[----:B------:R-:W-:Y:S01]  /*17dc0*/  @!P0 SHF.R.U32.HI R195, RZ, 0x5, R195 ;  /* 0x00000005ffc38819 */ /* 0x000fe200000116c3 */
[----:B-1----:R-:W-:Y:S01]  /*17dd0*/  FADD.FTZ R197, R201, R206 ;  /* 0x000000cec9c57221 */ /* 0x002fe20000010000 */
[----:B------:R-:W-:Y:S01]  /*17de0*/  WARPSYNC 0xffffffff ;  /* 0xffffffff00007948 */ /* 0x000fe20003800000 */
[----:B------:R-:W-:Y:S01]  /*17df0*/  IMAD.MOV.U32 R202, RZ, RZ, RZ ;  /* 0x000000ffffca7224 */ /* 0x000fe200078e00ff */
[----:B------:R-:W-:-:S05]  /*17e00*/  @!P0 LOP3.LUT R195, R195, 0x7, RZ, 0xc0, !PT ;  /* 0x00000007c3c38812 */ /* 0x000fca00078ec0ff */
[----:B------:R-:W-:-:S05]  /*17e10*/  @!P0 IMAD.IADD R195, R200, 0x1, R195 ;  /* 0x00000001c8c38824 */ /* 0x000fca00078e02c3 */
[----:B------:R-:W-:Y:S01]  /*17e20*/  @!P0 STS.64 [R195.X8], R196 ;  /* 0x000000c4c3008388 */ /* 0x000fe20000008a00 */
[----:B--2---:R-:W-:-:S03]  /*17e30*/  LOP3.LUT R203, R199, 0x1f, RZ, 0xc0, !PT ;  /* 0x0000001fc7cb7812 */ /* 0x004fc600078ec0ff */
[----:B------:R-:W-:Y:S01]  /*17e40*/  BAR.SYNC.DEFER_BLOCKING 0x0 ;  /* 0x0000000000007b1d */ /* 0x000fe20000010000 */
[----:B------:R-:W-:-:S13]  /*17e50*/  ISETP.GT.U32.AND P1, PT, R203, 0x7, PT ;  /* 0x00000007cb00780c */ /* 0x000fda0003f24070 */
[----:B------:R-:W-:Y:S01]  /*17e60*/  @!P1 IADD3 R203, R200, R203, RZ ;  /* 0x000000cbc8cb9210 */ /* 0x000fe20007ffe0ff */
[----:B------:R-:W-:Y:S01]  /*17e70*/  @!P1 IMAD.MOV.U32 R202, RZ, RZ, 0x400 ;  /* 0x00000400ffca9424 */ /* 0x000fe200078e00ff */
[----:B------:R-:W-:-:S03]  /*17e80*/  CS2R R200, SRZ ;  /* 0x0000000000c87805 */ /* 0x000fc6000001ff00 */
[----:B------:R-:W-:Y:S01]  /*17e90*/  I2F R209, R202 ;  /* 0x000000ca00d17306 */ /* 0x000fe20000201400 */
[----:B------:R-:W1:Y:S04]  /*17ea0*/  SHFL.DOWN PT, R205, R202, 0x4, 0x1f ;  /* 0x08801f00cacd7f89 */ /* 0x000e6800000e0000 */
[----:B------:R-:W2:Y:S01]  /*17eb0*/  @!P1 LDS.64 R200, [R203.X8] ;  /* 0x00000000cbc89984 */ /* 0x000ea20000008a00 */
[----:B------:R-:W-:Y:S01]  /*17ec0*/  ISETP.NE.AND P1, PT, RZ, UR8, PT ;  /* 0x00000008ff007c0c */ /* 0x000fe2000bf25270 */
[----:B-1----:R-:W-:Y:S02]  /*17ed0*/  IMAD.IADD R204, R205, 0x1, R202 ;  /* 0x00000001cdcc7824 */ /* 0x002fe400078e02ca */
[----:B------:R-:W-:Y:S03]  /*17ee0*/  I2F R205, R205 ;  /* 0x000000cd00cd7306 */ /* 0x000fe60000201400 */
[----:B------:R-:W1:Y:S05]  /*17ef0*/  SHFL.DOWN PT, R211, R204, 0x2, 0x1f ;  /* 0x08401f00ccd37f89 */ /* 0x000e6a00000e0000 */
[----:B0-----:R-:W0:Y:S01]  /*17f00*/  I2F R206, R204 ;  /* 0x000000cc00ce7306 */ /* 0x001e220000201400 */
[----:B--2---:R-:W2:Y:S04]  /*17f10*/  SHFL.DOWN PT, R207, R200, 0x4, 0x1f ;  /* 0x08801f00c8cf7f89 */ /* 0x004ea800000e0000 */
[----:B------:R-:W3:Y:S03]  /*17f20*/  SHFL.DOWN PT, R196, R201, 0x4, 0x1f ;  /* 0x08801f00c9c47f89 */ /* 0x000ee600000e0000 */
[----:B0-----:R-:W0:Y:S01]  /*17f30*/  MUFU.RCP R195, R206 ;  /* 0x000000ce00c37308 */ /* 0x001e220000001000 */
[----:B-1----:R-:W-:-:S05]  /*17f40*/  IMAD.IADD R203, R204, 0x1, R211 ;  /* 0x00000001cccb7824 */ /* 0x002fca00078e02d3 */
[----:B------:R-:W1:Y:S02]  /*17f50*/  SHFL.DOWN PT, R204, R203, 0x1, 0x1f ;  /* 0x08201f00cbcc7f89 */ /* 0x000e6400000e0000 */
[----:B------:R-:W-:Y:S01]  /*17f60*/  I2F R211, R211 ;  /* 0x000000d300d37306 */ /* 0x000fe20000201400 */
[----:B--2---:R-:W-:-:S04]  /*17f70*/  FMUL.FTZ R197, R207, R205 ;  /* 0x000000cdcfc57220 */ /* 0x004fc80000410000 */
[----:B------:R-:W-:Y:S02]  /*17f80*/  FFMA.FTZ R208, R209, R200, R197 ;  /* 0x000000c8d1d07223 */ /* 0x000fe400000100c5 */
[----:B------:R-:W-:Y:S02]  /*17f90*/  FADD.FTZ R200, -R207, R200 ;  /* 0x000000c8cfc87221 */ /* 0x000fe40000010100 */
[----:B0-----:R-:W-:Y:S02]  /*17fa0*/  FMUL.FTZ R197, R195, R208 ;  /* 0x000000d0c3c57220 */ /* 0x001fe40000410000 */
[----:B------:R-:W0:Y:S01]  /*17fb0*/  I2F R208, R203 ;  /* 0x000000cb00d07306 */ /* 0x000e220000201400 */
[----:B------:R-:W-:Y:S02]  /*17fc0*/  FMUL.FTZ R200, R200, R200 ;  /* 0x000000c8c8c87220 */ /* 0x000fe40000410000 */
[----:B------:R-:W2:Y:S01]  /*17fd0*/  SHFL.DOWN PT, R202, R197, 0x2, 0x1f ;  /* 0x08401f00c5ca7f89 */ /* 0x000ea200000e0000 */
[----:B---3--:R-:W-:-:S02]  /*17fe0*/  FADD.FTZ R196, R196, R201 ;  /* 0x000000c9c4c47221 */ /* 0x008fc40000010000 */
[----:B------:R-:W-:-:S04]  /*17ff0*/  FMUL.FTZ R200, R200, R209 ;  /* 0x000000d1c8c87220 */ /* 0x000fc80000410000 */
[----:B------:R-:W-:Y:S01]  /*18000*/  FMUL.FTZ R200, R200, R205 ;  /* 0x000000cdc8c87220 */ /* 0x000fe20000410000 */
[----:B-1----:R-:W-:Y:S02]  /*18010*/  IADD3 R205, R203, R204, RZ ;  /* 0x000000cccbcd7210 */ /* 0x002fe40007ffe0ff */
[----:B------:R-:W-:Y:S01]  /*18020*/  I2F R204, R204 ;  /* 0x000000cc00cc7306 */ /* 0x000fe20000201400 */
[----:B------:R-:W-:-:S05]  /*18030*/  FFMA.FTZ R196, R195, R200, R196 ;  /* 0x000000c8c3c47223 */ /* 0x000fca00000100c4 */
[----:B------:R-:W1:Y:S02]  /*18040*/  SHFL.DOWN PT, R195, R196, 0x2, 0x1f ;  /* 0x08401f00c4c37f89 */ /* 0x000e6400000e0000 */
[----:B0-----:R-:W0:Y:S01]  /*18050*/  MUFU.RCP R201, R208 ;  /* 0x000000d000c97308 */ /* 0x001e220000001000 */
[----:B--2---:R-:W-:-:S07]  /*18060*/  FMUL.FTZ R200, R202, R211 ;  /* 0x000000d3cac87220 */ /* 0x004fce0000410000 */
[----:B------:R-:W2:Y:S01]  /*18070*/  I2F R205, R205 ;  /* 0x000000cd00cd7306 */ /* 0x000ea20000201400 */
[----:B------:R-:W-:Y:S02]  /*18080*/  FFMA.FTZ R200, R206, R197, R200 ;  /* 0x000000c5cec87223 */ /* 0x000fe400000100c8 */
[----:B------:R-:W-:Y:S02]  /*18090*/  FADD.FTZ R197, R197, -R202 ;  /* 0x800000cac5c57221 */ /* 0x000fe40000010000 */
[----:B0-----:R-:W-:Y:S02]  /*180a0*/  FMUL.FTZ R203, R201, R200 ;  /* 0x000000c8c9cb7220 */ /* 0x001fe40000410000 */
[----:B------:R-:W-:-:S03]  /*180b0*/  FMUL.FTZ R197, R197, R197 ;  /* 0x000000c5c5c57220 */ /* 0x000fc60000410000 */
[----:B------:R-:W0:Y:S01]  /*180c0*/  SHFL.DOWN PT, R210, R203, 0x1, 0x1f ;  /* 0x08201f00cbd27f89 */ /* 0x000e2200000e0000 */
[----:B------:R-:W-:Y:S02]  /*180d0*/  FMUL.FTZ R197, R206, R197 ;  /* 0x000000c5cec57220 */ /* 0x000fe40000410000 */
[----:B-1----:R-:W-:Y:S02]  /*180e0*/  FADD.FTZ R200, R196, R195 ;  /* 0x000000c3c4c87221 */ /* 0x002fe40000010000 */
[----:B------:R-:W-:Y:S01]  /*180f0*/  FMUL.FTZ R197, R197, R211 ;  /* 0x000000d3c5c57220 */ /* 0x000fe20000410000 */
[----:B--2---:R-:W1:Y:S03]  /*18100*/  MUFU.RCP R195, R205 ;  /* 0x000000cd00c37308 */ /* 0x004e660000001000 */
[----:B------:R-:W-:Y:S01]  /*18110*/  FFMA.FTZ R197, R201, R197, R200 ;  /* 0x000000c5c9c57223 */ /* 0x000fe200000100c8 */
[----:B------:R-:W-:-:S04]  /*18120*/  SHF.R.U32.HI R201, RZ, 0x5, R199 ;  /* 0x00000005ffc97819 */ /* 0x000fc800000116c7 */
[----:B------:R-:W2:Y:S01]  /*18130*/  SHFL.DOWN PT, R196, R197, 0x1, 0x1f ;  /* 0x08201f00c5c47f89 */ /* 0x000ea200000e0000 */
[----:B------:R-:W-:-:S04]  /*18140*/  LOP3.LUT R202, R201, 0x7, RZ, 0xc0, !PT ;  /* 0x00000007c9ca7812 */ /* 0x000fc800078ec0ff */
[----:B------:R-:W-:Y:S01]  /*18150*/  LOP3.LUT P0, RZ, R202, 0x1f, R199, 0xf8, !PT ;  /* 0x0000001fcaff7812 */ /* 0x000fe2000780f8c7 */
[----:B0-----:R-:W-:-:S04]  /*18160*/  FMUL.FTZ R200, R210, R204 ;  /* 0x000000ccd2c87220 */ /* 0x001fc80000410000 */
[----:B------:R-:W-:Y:S02]  /*18170*/  FFMA.FTZ R200, R208, R203, R200 ;  /* 0x000000cbd0c87223 */ /* 0x000fe400000100c8 */
[----:B------:R-:W-:Y:S02]  /*18180*/  FADD.FTZ R203, R203, -R210 ;  /* 0x800000d2cbcb7221 */ /* 0x000fe40000010000 */
[----:B-1----:R-:W-:Y:S02]  /*18190*/  FMUL.FTZ R200, R195, R200 ;  /* 0x000000c8c3c87220 */ /* 0x002fe40000410000 */
[----:B------:R-:W-:-:S03]  /*181a0*/  FMUL.FTZ R203, R203, R203 ;  /* 0x000000cbcbcb7220 */ /* 0x000fc60000410000 */
[----:B------:R-:W0:Y:S01]  /*181b0*/  SHFL.IDX PT, R207, R200, RZ, 0x1f ;  /* 0x00001fffc8cf7589 */ /* 0x000e2200000e0000 */
[----:B------:R-:W-:Y:S02]  /*181c0*/  FMUL.FTZ R203, R208, R203 ;  /* 0x000000cbd0cb7220 */ /* 0x000fe40000410000 */
[----:B--2---:R-:W-:Y:S02]  /*181d0*/  FADD.FTZ R196, R197, R196 ;  /* 0x000000c4c5c47221 */ /* 0x004fe40000010000 */
[----:B------:R-:W-:-:S04]  /*181e0*/  FMUL.FTZ R203, R203, R204 ;  /* 0x000000cccbcb7220 */ /* 0x000fc80000410000 */
[----:B------:R-:W-:Y:S02]  /*181f0*/  FFMA.FTZ R203, R195, R203, R196 ;  /* 0x000000cbc3cb7223 */ /* 0x000fe400000100c4 */
[----:B------:R-:W-:-:S04]  /*18200*/  @!P0 IMAD.MOV.U32 R196, RZ, RZ, 0x4 ;  /* 0x00000004ffc48424 */ /* 0x000fc800078e00ff */
[----:B------:R-:W1:Y:S01]  /*18210*/  SHFL.IDX PT, R203, R203, RZ, 0x1f ;  /* 0x00001fffcbcb7589 */ /* 0x000e6200000e0000 */
[----:B------:R-:W-:Y:S01]  /*18220*/  @!P0 IMAD.WIDE R196, R187, R196, c[0x0][0x1a0] ;  /* 0x00006800bbc48625 */ /* 0x000fe200078e02c4 */
[----:B0-----:R-:W-:-:S04]  /*18230*/  FSEL R195, R207, RZ, !P1 ;  /* 0x000000ffcfc37208 */ /* 0x001fc80004800000 */
[----:B------:R0:W-:Y:S01]  /*18240*/  @!P0 STG.E [R196.64], R207 ;  /* 0x000000cfc4008986 */ /* 0x0001e2000c101906 */
[----:B------:R-:W-:Y:S02]  /*18250*/  FADD.FTZ R200, -R195, R141 ;  /* 0x0000008dc3c87221 */ /* 0x000fe40000010100 */
[----:B------:R-:W-:Y:S02]  /*18260*/  FMUL.FTZ R141, R207, R207 ;  /* 0x000000cfcf8d7220 */ /* 0x000fe40000410000 */
[----:B------:R-:W-:Y:S02]  /*18270*/  FADD.FTZ R199, -R195, R140 ;  /* 0x0000008cc3c77221 */ /* 0x000fe40000010100 */
[----:B------:R-:W-:Y:S01]  /*18280*/  IMAD.MOV.U32 R140, RZ, RZ, c[0x0][0x1e0] ;  /* 0x00007800ff8c7624 */ /* 0x000fe200078e00ff */
[----:B------:R-:W-:Y:S01]  /*18290*/  FSEL R141, R141, RZ, P1 ;  /* 0x000000ff8d8d7208 */ /* 0x000fe20000800000 */
[----:B0-----:R-:W-:Y:S02]  /*182a0*/  FADD.FTZ R196, -R195, R150 ;  /* 0x00000096c3c47221 */ /* 0x001fe40000010100 */
[----:B-1----:R-:W-:-:S02]  /*182b0*/  FFMA.FTZ R140, R203, R140, c[0x0][0x228] ;  /* 0x00008a00cb8c7623 */ /* 0x002fc4000001008c */
[C---:B------:R-:W-:Y:S02]  /*182c0*/  FADD.FTZ R142, -R195.reuse, R142 ;  /* 0x0000008ec38e7221 */ /* 0x040fe40000010100 */
[----:B------:R-:W-:Y:S02]  /*182d0*/  FADD.FTZ R140, R140, R141 ;  /* 0x0000008d8c8c7221 */ /* 0x000fe40000010000 */
[----:B------:R-:W-:Y:S02]  /*182e0*/  @!P0 IMAD.MOV.U32 R150, RZ, RZ, 0x4 ;  /* 0x00000004ff968424 */ /* 0x000fe400078e00ff */
[----:B------:R0:W1:Y:S01]  /*182f0*/  MUFU.RSQ R214, R140 ;  /* 0x0000008c00d67308 */ /* 0x0000620000001400 */
[C---:B------:R-:W-:Y:S02]  /*18300*/  FADD.FTZ R201, -R195.reuse, R143 ;  /* 0x0000008fc3c97221 */ /* 0x040fe40000010100 */
[C---:B------:R-:W-:Y:S02]  /*18310*/  FADD.FTZ R144, -R195.reuse, R144 ;  /* 0x00000090c3907221 */ /* 0x040fe40000010100 */
[----:B------:R-:W-:-:S02]  /*18320*/  FADD.FTZ R145, -R195, R145 ;  /* 0x00000091c3917221 */ /* 0x000fc40000010100 */
[C---:B------:R-:W-:Y:S02]  /*18330*/  FADD.FTZ R146, -R195.reuse, R146 ;  /* 0x00000092c3927221 */ /* 0x040fe40000010100 */
[C---:B------:R-:W-:Y:S02]  /*18340*/  FADD.FTZ R147, -R195.reuse, R147 ;  /* 0x00000093c3937221 */ /* 0x040fe40000010100 */
[C---:B------:R-:W-:Y:S02]  /*18350*/  FADD.FTZ R197, -R195.reuse, R151 ;  /* 0x00000097c3c57221 */ /* 0x040fe40000010100 */
[----:B------:R-:W-:Y:S02]  /*18360*/  FADD.FTZ R203, -R195, R152 ;  /* 0x00000098c3cb7221 */ /* 0x000fe40000010100 */
[C---:B0-----:R-:W-:Y:S01]  /*18370*/  @!P0 IMAD.WIDE R140, R187.reuse, R150, c[0x0][0x1a8] ;  /* 0x00006a00bb8c8625 */ /* 0x041fe200078e0296 */
[----:B------:R-:W-:-:S03]  /*18380*/  IADD3 R187, R187, c[0x0][0x160], RZ ;  /* 0x00005800bbbb7a10 */ /* 0x000fc60007ffe0ff */
[C---:B-1----:R-:W-:Y:S01]  /*18390*/  FMUL.FTZ R143, R214.reuse, R142 ;  /* 0x0000008ed68f7220 */ /* 0x042fe20000410000 */
[----:B------:R0:W-:Y:S01]  /*183a0*/  @!P0 STG.E [R140.64], R214 ;  /* 0x000000d68c008986 */ /* 0x0001e2000c101906 */
[C---:B------:R-:W-:Y:S02]  /*183b0*/  FADD.FTZ R206, -R195.reuse, R154 ;  /* 0x0000009ac3ce7221 */ /* 0x040fe40000010100 */
[C---:B------:R-:W-:Y:S02]  /*183c0*/  FMUL.FTZ R142, R214.reuse, R201 ;  /* 0x000000c9d68e7220 */ /* 0x040fe40000410000 */
[C---:B------:R-:W-:Y:S02]  /*183d0*/  FMUL.FTZ R151, R214.reuse, R144 ;  /* 0x00000090d6977220 */ /* 0x040fe40000410000 */
[----:B------:R-:W-:Y:S02]  /*183e0*/  FMUL.FTZ R202, R214, R145 ;  /* 0x00000091d6ca7220 */ /* 0x000fe40000410000 */
[----:B------:R-:W-:-:S02]  /*183f0*/  FADD.FTZ R148, -R195, R148 ;  /* 0x00000094c3947221 */ /* 0x000fc40000010100 */
[----:B------:R-:W-:Y:S02]  /*18400*/  FADD.FTZ R205, -R195, R153 ;  /* 0x00000099c3cd7221 */ /* 0x000fe40000010100 */
[----:B------:R-:W-:Y:S02]  /*18410*/  IMAD.SHL.U32 R154, R192, 0x10, RZ ;  /* 0x00000010c09a7824 */ /* 0x000fe400078e00ff */
[C---:B------:R-:W-:Y:S02]  /*18420*/  FMUL.FTZ R199, R214.reuse, R199 ;  /* 0x000000c7d6c77220 */ /* 0x040fe40000410000 */
        /* <DEDUP_REMOVED lines=24> */
[----:B------:R-:W-:Y:S02]  /*185b0*/  FMUL.FTZ R203, R214, R206 ;  /* 0x000000ced6cb7220 */ /* 0x000fe40000410000 */
[----:B------:R-:W-:Y:S02]  /*185c0*/  FFMA.FTZ R146, R60, R151, R124 ;  /* 0x000000973c927223 */ /* 0x000fe4000001007c */
[----:B------:R-:W-:-:S02]  /*185d0*/  FFMA.FTZ R147, R61, R202, R125 ;  /* 0x000000ca3d937223 */ /* 0x000fc4000001007d */
[----:B------:R-:W-:Y:S01]  /*185e0*/  FMUL.FTZ R153, R214, R148 ;  /* 0x00000094d6997220 */ /* 0x000fe20000410000 */
[----:B------:R-:W-:Y:S01]  /*185f0*/  IADD3 R148, P0, R154, c[0x0][0x208], RZ ;  /* 0x000082009a947a10 */ /* 0x000fe20007f1e0ff */
[----:B------:R-:W-:Y:S01]  /*18600*/  FMUL.FTZ R196, R214, R205 ;  /* 0x000000cdd6c47220 */ /* 0x000fe20000410000 */
[----:B------:R-:W-:Y:S01]  /*18610*/  SHF.R.U32.HI R205, RZ, 0x1c, R192 ;  /* 0x0000001cffcd7819 */ /* 0x000fe200000116c0 */
[----:B------:R-:W-:Y:S01]  /*18620*/  FFMA.FTZ R144, R64, R199, R128 ;  /* 0x000000c740907223 */ /* 0x000fe20000010080 */
[----:B------:R-:W-:Y:S01]  /*18630*/  F2FP.BF16.PACK_AB R146, R147, R146 ;  /* 0x000000929392723e */ /* 0x000fe200000010ff */
[----:B0-----:R-:W-:Y:S02]  /*18640*/  FFMA.FTZ R141, R65, R200, R129 ;  /* 0x000000c8418d7223 */ /* 0x001fe40000010081 */
[----:B------:R-:W-:Y:S02]  /*18650*/  FFMA.FTZ R145, R66, R143, R130 ;  /* 0x0000008f42917223 */ /* 0x000fe40000010082 */
[----:B------:R-:W-:Y:S01]  /*18660*/  FFMA.FTZ R140, R67, R142, R131 ;  /* 0x0000008e438c7223 */ /* 0x000fe20000010083 */
[----:B------:R-:W-:Y:S01]  /*18670*/  F2FP.BF16.PACK_AB R144, R141, R144 ;  /* 0x000000908d90723e */ /* 0x000fe200000010ff */
[----:B------:R-:W-:-:S02]  /*18680*/  FFMA.FTZ R197, R62, R201, R126 ;  /* 0x000000c93ec57223 */ /* 0x000fc4000001007e */
[-C--:B------:R-:W-:Y:S01]  /*18690*/  FFMA.FTZ R206, R63, R204.reuse, R127 ;  /* 0x000000cc3fce7223 */ /* 0x080fe2000001007f */
[----:B------:R-:W-:Y:S01]  /*186a0*/  F2FP.BF16.PACK_AB R145, R140, R145 ;  /* 0x000000918c91723e */ /* 0x000fe200000010ff */
[C---:B------:R-:W-:Y:S01]  /*186b0*/  FMUL.FTZ R150, R214.reuse, R149 ;  /* 0x00000095d6967220 */ /* 0x040fe20000410000 */
[----:B------:R-:W-:Y:S01]  /*186c0*/  IADD3.X R149, R205, c[0x0][0x20c], RZ, P0, !PT ;  /* 0x00008300cd957a10 */ /* 0x000fe200007fe4ff */
[----:B------:R-:W-:Y:S01]  /*186d0*/  FMUL.FTZ R208, R214, R207 ;  /* 0x000000cfd6d07220 */ /* 0x000fe20000410000 */
[----:B------:R-:W-:Y:S01]  /*186e0*/  F2FP.BF16.PACK_AB R147, R206, R197 ;  /* 0x000000c5ce93723e */ /* 0x000fe200000010ff */
[----:B------:R-:W-:Y:S02]  /*186f0*/  FFMA.FTZ R140, R32, R199, R96 ;  /* 0x000000c7208c7223 */ /* 0x000fe40000010060 */
[----:B------:R-:W-:Y:S02]  /*18700*/  FFMA.FTZ R197, R28, R151, R92 ;  /* 0x000000971cc57223 */ /* 0x000fe4000001005c */
[----:B------:R0:W-:Y:S01]  /*18710*/  STG.E.128 [R148.64], R144 ;  /* 0x0000009094007986 */ /* 0x0001e2000c101d06 */
        /* <DEDUP_REMOVED lines=11> */
[----:B------:R-:W-:Y:S02]  /*187d0*/  FFMA.FTZ R151, R56, R153, R120 ;  /* 0x0000009938977223 */ /* 0x000fe40000010078 */
[----:B0-----:R-:W-:Y:S02]  /*187e0*/  FFMA.FTZ R146, R52, R195, R116 ;  /* 0x000000c334927223 */ /* 0x001fe40000010074 */
[----:B------:R-:W-:Y:S02]  /*187f0*/  FFMA.FTZ R147, R53, R196, R117 ;  /* 0x000000c435937223 */ /* 0x000fe40000010075 */
        /* <DEDUP_REMOVED lines=8> */
[----:B------:R-:W-:Y:S01]  /*18880*/  HFMA2.MMA R199, -RZ, RZ, 0, 9.5367431640625e-07 ;  /* 0x00000010ffc77435 */ /* 0x000fe200000001ff */
[----:B------:R-:W-:-:S02]  /*18890*/  FFMA.FTZ R153, R25, R150, R89 ;  /* 0x0000009619997223 */ /* 0x000fc40000010059 */
[----:B------:R-:W-:Y:S01]  /*188a0*/  FFMA.FTZ R149, R26, R155, R90 ;  /* 0x0000009b1a957223 */ /* 0x000fe2000001005a */
[----:B------:R-:W-:Y:S01]  /*188b0*/  F2FP.BF16.PACK_AB R145, R202, R197 ;  /* 0x000000c5ca91723e */ /* 0x000fe200000010ff */
[----:B------:R-:W-:Y:S01]  /*188c0*/  FMUL.FTZ R157, R214, R158 ;  /* 0x0000009ed69d7220 */ /* 0x000fe20000410000 */
[----:B------:R-:W-:Y:S01]  /*188d0*/  F2FP.BF16.PACK_AB R148, R153, R148 ;  /* 0x000000949994723e */ /* 0x000fe200000010ff */
[----:B------:R-:W-:Y:S02]  /*188e0*/  FFMA.FTZ R152, R27, R152, R91 ;  /* 0x000000981b987223 */ /* 0x000fe4000001005b */
[----:B------:R-:W-:Y:S02]  /*188f0*/  FFMA.FTZ R150, R20, R195, R84 ;  /* 0x000000c314967223 */ /* 0x000fe40000010054 */
[----:B------:R-:W-:Y:S01]  /*18900*/  FFMA.FTZ R155, R21, R196, R85 ;  /* 0x000000c4159b7223 */ /* 0x000fe20000010055 */
[----:B------:R-:W-:Y:S01]  /*18910*/  F2FP.BF16.PACK_AB R149, R152, R149 ;  /* 0x000000959895723e */ /* 0x000fe200000010ff */
[----:B------:R-:W-:-:S02]  /*18920*/  FMUL.FTZ R158, R214, R159 ;  /* 0x0000009fd69e7220 */ /* 0x000fc40000410000 */
[----:B------:R-:W-:Y:S01]  /*18930*/  FFMA.FTZ R195, R48, R171, R112 ;  /* 0x000000ab30c37223 */ /* 0x000fe20000010070 */
[----:B------:R-:W-:Y:S01]  /*18940*/  F2FP.BF16.PACK_AB R150, R155, R150 ;  /* 0x000000969b96723e */ /* 0x000fe200000010ff */
[----:B------:R-:W-:Y:S02]  /*18950*/  FFMA.FTZ R196, R49, R156, R113 ;  /* 0x0000009c31c47223 */ /* 0x000fe40000010071 */
[----:B------:R-:W-:Y:S02]  /*18960*/  FFMA.FTZ R197, R50, R157, R114 ;  /* 0x0000009d32c57223 */ /* 0x000fe40000010072 */
[----:B------:R-:W-:Y:S01]  /*18970*/  FFMA.FTZ R200, R51, R158, R115 ;  /* 0x0000009e33c87223 */ /* 0x000fe20000010073 */
[----:B------:R-:W-:Y:S01]  /*18980*/  F2FP.BF16.PACK_AB R152, R196, R195 ;  /* 0x000000c3c498723e */ /* 0x000fe200000010ff */
[----:B------:R-:W-:Y:S01]  /*18990*/  FFMA.FTZ R143, R30, R201, R94 ;  /* 0x000000c91e8f7223 */ /* 0x000fe2000001005e */
[----:B------:R-:W-:Y:S01]  /*189a0*/  IADD3 R196, P0, R154, c[0x0][0x210], RZ ;  /* 0x000084009ac47a10 */ /* 0x000fe20007f1e0ff */
[----:B------:R-:W-:Y:S01]  /*189b0*/  FFMA.FTZ R203, R22, R203, R86 ;  /* 0x000000cb16cb7223 */ /* 0x000fe20000010056 */
[----:B------:R-:W-:Y:S01]  /*189c0*/  F2FP.BF16.PACK_AB R153, R200, R197 ;  /* 0x000000c5c899723e */ /* 0x000fe200000010ff */
[----:B------:R-:W-:Y:S01]  /*189d0*/  FFMA.FTZ R208, R23, R208, R87 ;  /* 0x000000d017d07223 */ /* 0x000fe20000010057 */
[----:B------:R-:W-:Y:S01]  /*189e0*/  F2FP.BF16.PACK_AB R143, R206, R143 ;  /* 0x0000008fce8f723e */ /* 0x000fe200000010ff */
[C---:B------:R-:W-:Y:S01]  /*189f0*/  FMUL.FTZ R169, R214.reuse, R160 ;  /* 0x000000a0d6a97220 */ /* 0x040fe20000410000 */
[----:B------:R-:W-:Y:S01]  /*18a00*/  IADD3.X R197, R205, c[0x0][0x214], RZ, P0, !PT ;  /* 0x00008500cdc57a10 */ /* 0x000fe200007fe4ff */
[----:B------:R-:W-:Y:S01]  /*18a10*/  FMUL.FTZ R168, R214, R161 ;  /* 0x000000a1d6a87220 */ /* 0x000fe20000410000 */
[----:B------:R-:W-:Y:S01]  /*18a20*/  F2FP.BF16.PACK_AB R151, R208, R203 ;  /* 0x000000cbd097723e */ /* 0x000fe200000010ff */
[----:B------:R-:W-:Y:S01]  /*18a30*/  FMUL.FTZ R159, R214, R162 ;  /* 0x000000a2d69f7220 */ /* 0x000fe20000410000 */
[----:B------:R-:W-:Y:S01]  /*18a40*/  IADD3 R203, R192, 0x100, RZ ;  /* 0x00000100c0cb7810 */ /* 0x000fe20007ffe0ff */
[----:B------:R-:W-:Y:S01]  /*18a50*/  FMUL.FTZ R170, R214, R163 ;  /* 0x000000a3d6aa7220 */ /* 0x000fe20000410000 */
[----:B------:R-:W-:Y:S01]  /*18a60*/  IADD3 R192, R192, 0x200, RZ ;  /* 0x00000200c0c07810 */ /* 0x000fe20007ffe0ff */
[----:B------:R-:W-:Y:S01]  /*18a70*/  FFMA.FTZ R155, R44, R169, R108 ;  /* 0x000000a92c9b7223 */ /* 0x000fe2000001006c */
[----:B------:R0:W-:Y:S01]  /*18a80*/  STG.E.128 [R196.64], R140 ;  /* 0x0000008cc4007986 */ /* 0x0001e2000c101d06 */
        /* <DEDUP_REMOVED lines=9> */
[----:B------:R-:W-:-:S04]  /*18b20*/  IMAD.WIDE.U32 R200, R203, R199, c[0x0][0x208] ;  /* 0x00008200cbc87625 */ /* 0x000fc800078e00c7 */
[----:B0-----:R-:W-:Y:S01]  /*18b30*/  FFMA.FTZ R140, R40, R161, R104 ;  /* 0x000000a1288c7223 */ /* 0x001fe20000010068 */
[----:B------:R0:W-:Y:S01]  /*18b40*/  STG.E.128 [R200.64], R144 ;  /* 0x00000090c8007986 */ /* 0x0001e2000c101d06 */
[----:B------:R-:W-:Y:S02]  /*18b50*/  FFMA.FTZ R141, R41, R162, R105 ;  /* 0x000000a2298d7223 */ /* 0x000fe40000010069 */
[----:B------:R-:W-:Y:S02]  /*18b60*/  FFMA.FTZ R142, R42, R163, R106 ;  /* 0x000000a32a8e7223 */ /* 0x000fe4000001006a */
[----:B------:R-:W-:Y:S01]  /*18b70*/  FFMA.FTZ R143, R43, R160, R107 ;  /* 0x000000a02b8f7223 */ /* 0x000fe2000001006b */
[----:B------:R-:W-:Y:S01]  /*18b80*/  F2FP.BF16.PACK_AB R140, R141, R140 ;  /* 0x0000008c8d8c723e */ /* 0x000fe200000010ff */
[----:B------:R-:W-:-:S03]  /*18b90*/  IMAD.WIDE.U32 R202, R203, R199, c[0x0][0x210] ;  /* 0x00008400cbca7625 */ /* 0x000fc600078e00c7 */
[----:B------:R-:W-:Y:S01]  /*18ba0*/  F2FP.BF16.PACK_AB R141, R143, R142 ;  /* 0x0000008e8f8d723e */ /* 0x000fe200000010ff */
[C---:B------:R-:W-:Y:S01]  /*18bb0*/  FMUL.FTZ R165, R214.reuse, R209 ;  /* 0x000000d1d6a57220 */ /* 0x040fe20000410000 */
[----:B------:R1:W-:Y:S01]  /*18bc0*/  STG.E.128 [R202.64], R148 ;  /* 0x00000094ca007986 */ /* 0x0003e2000c101d06 */
[----:B------:R-:W-:Y:S02]  /*18bd0*/  FMUL.FTZ R166, R214, R210 ;  /* 0x000000d2d6a67220 */ /* 0x000fe40000410000 */
[----:B------:R-:W-:-:S04]  /*18be0*/  IMAD.WIDE.U32 R204, R192, R199, c[0x0][0x208] ;  /* 0x00008200c0cc7625 */ /* 0x000fc800078e00c7 */
[C---:B------:R-:W-:Y:S01]  /*18bf0*/  FMUL.FTZ R167, R214.reuse, R211 ;  /* 0x000000d3d6a77220 */ /* 0x040fe20000410000 */
[----:B------:R2:W-:Y:S01]  /*18c00*/  STG.E.128 [R204.64], R152 ;  /* 0x00000098cc007986 */ /* 0x0005e2000c101d06 */
[----:B------:R-:W-:Y:S02]  /*18c10*/  FMUL.FTZ R164, R214, R212 ;  /* 0x000000d4d6a47220 */ /* 0x000fe40000410000 */
[----:B------:R-:W-:Y:S02]  /*18c20*/  FFMA.FTZ R159, R14, R159, R78 ;  /* 0x0000009f0e9f7223 */ /* 0x000fe4000001004e */
[----:B------:R-:W-:Y:S02]  /*18c30*/  FFMA.FTZ R170, R15, R170, R79 ;  /* 0x000000aa0faa7223 */ /* 0x000fe4000001004f */
[----:B------:R-:W-:Y:S02]  /*18c40*/  FFMA.FTZ R142, R36, R165, R100 ;  /* 0x000000a5248e7223 */ /* 0x000fe40000010064 */
[----:B------:R-:W-:Y:S01]  /*18c50*/  FFMA.FTZ R143, R37, R166, R101 ;  /* 0x000000a6258f7223 */ /* 0x000fe20000010065 */
[----:B------:R-:W-:Y:S01]  /*18c60*/  F2FP.BF16.PACK_AB R159, R170, R159 ;  /* 0x0000009faa9f723e */ /* 0x000fe200000010ff */
[----:B0-----:R-:W-:-:S02]  /*18c70*/  FFMA.FTZ R146, R4, R165, R68 ;  /* 0x000000a504927223 */ /* 0x001fc40000010044 */
[----:B------:R-:W-:Y:S01]  /*18c80*/  FFMA.FTZ R144, R38, R167, R102 ;  /* 0x000000a726907223 */ /* 0x000fe20000010066 */
[----:B------:R-:W-:Y:S01]  /*18c90*/  F2FP.BF16.PACK_AB R142, R143, R142 ;  /* 0x0000008e8f8e723e */ /* 0x000fe200000010ff */
[----:B-1----:R-:W-:Y:S02]  /*18ca0*/  FFMA.FTZ R149, R39, R164, R103 ;  /* 0x000000a427957223 */ /* 0x002fe40000010067 */
[----:B------:R-:W-:Y:S02]  /*18cb0*/  FFMA.FTZ R145, R5, R166, R69 ;  /* 0x000000a605917223 */ /* 0x000fe40000010045 */
[----:B--2---:R-:W-:Y:S01]  /*18cc0*/  IMAD.SHL.U32 R152, R194, 0x10, RZ ;  /* 0x00000010c2987824 */ /* 0x004fe200078e00ff */
        /* <DEDUP_REMOVED lines=10> */
[----:B------:R-:W-:Y:S01]  /*18d70*/  IADD3.X R151, R194, c[0x0][0x20c], RZ, P0, !PT ;  /* 0x00008300c2977a10 */ /* 0x000fe200007fe4ff */
        /* <DEDUP_REMOVED lines=10> */
[----:B------:R-:W-:Y:S01]  /*18e20*/  FFMA.FTZ R144, R8, R161, R72 ;  /* 0x000000a108907223 */ /* 0x000fe20000010048 */
[----:B------:R-:W-:Y:S01]  /*18e30*/  ISETP.GE.AND P0, PT, R187, c[0x0][0x164], PT ;  /* 0x00005900bb007a0c */ /* 0x000fe20003f06270 */
[----:B------:R-:W-:Y:S01]  /*18e40*/  FFMA.FTZ R155, R9, R162, R73 ;  /* 0x000000a2099b7223 */ /* 0x000fe20000010049 */
[----:B------:R-:W-:Y:S01]  /*18e50*/  F2FP.BF16.PACK_AB R145, R160, R145 ;  /* 0x00000091a091723e */ /* 0x000fe200000010ff */
[----:B------:R-:W-:Y:S01]  /*18e60*/  IMAD.WIDE.U32 R148, R192, R199, c[0x0][0x210] ;  /* 0x00008400c0947625 */ /* 0x000fe200078e00c7 */
[----:B------:R-:W-:-:S02]  /*18e70*/  LOP3.LUT P1, RZ, R177, 0xff, RZ, 0xc0, !PT ;  /* 0x000000ffb1ff7812 */ /* 0x000fc4000782c0ff */
[----:B------:R-:W-:Y:S02]  /*18e80*/  F2FP.BF16.PACK_AB R144, R155, R144 ;  /* 0x000000909b90723e */ /* 0x000fe400000010ff */
[----:B------:R0:W-:Y:S01]  /*18e90*/  STG.E.128 [R148.64], R156 ;  /* 0x0000009c94007986 */ /* 0x0001e2000c101d06 */
[----:B------:R-:W-:-:S03]  /*18ea0*/  SEL R177, RZ, 0x1, P1 ;  /* 0x00000001ffb17807 */ /* 0x000fc60000800000 */
[----:B------:R0:W-:Y:S04]  /*18eb0*/  STG.E.128 [R150.64], R140 ;  /* 0x0000008c96007986 */ /* 0x0001e8000c101d06 */
[----:B------:R0:W-:Y:S02]  /*18ec0*/  STG.E.128 [R152.64], R144 ;  /* 0x0000009098007986 */ /* 0x0001e4000c101d06 */
[----:B0-----:R-:W-:Y:S01]  /*18ed0*/  @P0 CALL.REL.NOINC `(.L_x_12044) ;  /* 0x0000001000000944 */ /* 0x001fe20003c00000 */
[----:B------:R-:W-:Y:S05]  /*18ee0*/  BRA `(.L_x_12045) ;  /* 0xfffe7bc000007947 */ /* 0x000fea000383ffff */
.L_x_12044:
[----:B------:R-:W-:Y:S05]  /*18ef0*/  EXIT ;  /* 0x000000000000794d */ /* 0x000fea0003800000 */
.L_x_12042:
[----:B------:R-:W-:Y:S01]  /*18f00*/  IMAD.MOV.U32 R201, RZ, RZ, 0x1 ;  /* 0x00000001ffc97424 */ /* 0x000fe200078e00ff */
[----:B01----:R-:W-:Y:S01]  /*18f10*/  MOV R202, 0x18f50 ;  /* 0x00018f5000ca7802 */ /* 0x003fe20000000f00 */
[----:B------:R-:W-:Y:S02]  /*18f20*/  IMAD.MOV.U32 R197, RZ, RZ, 0x1f ;  /* 0x0000001fffc57424 */ /* 0x000fe400078e00ff */
[----:B------:R-:W-:-:S02]  /*18f30*/  IMAD.MOV.U32 R204, RZ, RZ, -0x1 ;  /* 0xffffffffffcc7424 */ /* 0x000fc400078e00ff */
[----:B------:R-:W-:Y:S05]  /*18f40*/  CALL.REL.NOINC `($__internal_37_$__cuda_sm70_shflsync_bfly_p) ;  /* 0x0000079000007944 */ /* 0x000fea0003c00000 */
[----:B-1----:R-:W-:Y:S01]  /*18f50*/  MOV R196, R201 ;  /* 0x000000c900c47202 */ /* 0x002fe20000000f00 */
[----:B0-----:R-:W-:Y:S05]  /*18f60*/  BRA `(.L_x_12046) ;  /* 0xffffe90000007947 */ /* 0x001fea000383ffff */
.L_x_12043:
[----:B------:R-:W-:Y:S01]  /*18f70*/  IMAD.MOV.U32 R201, RZ, RZ, 0x2 ;  /* 0x00000002ffc97424 */ /* 0x000fe200078e00ff */
[----:B------:R-:W-:Y:S01]  /*18f80*/  MOV R202, 0x18fc0 ;  /* 0x00018fc000ca7802 */ /* 0x000fe20000000f00 */
[----:B------:R-:W-:-:S02]  /*18f90*/  IMAD.MOV.U32 R197, RZ, RZ, 0x1f ;  /* 0x0000001fffc57424 */ /* 0x000fc400078e00ff */
[----:B------:R-:W-:Y:S02]  /*18fa0*/  IMAD.MOV.U32 R204, RZ, RZ, -0x1 ;  /* 0xffffffffffcc7424 */ /* 0x000fe400078e00ff */
[----:B------:R-:W-:Y:S05]  /*18fb0*/  CALL.REL.NOINC `($__internal_37_$__cuda_sm70_shflsync_bfly_p) ;  /* 0x0000072000007944 */ /* 0x000fea0003c00000 */
[----:B0-----:R-:W-:Y:S01]  /*18fc0*/  HFMA2.MMA R197, -RZ, RZ, 0, 1.847743988037109375e-06 ;  /* 0x0000001fffc57435 */ /* 0x001fe200000001ff */
[----:B-1----:R-:W-:Y:S01]  /*18fd0*/  FADD.FTZ R206, R206, R201 ;  /* 0x000000c9cece7221 */ /* 0x002fe20000010000 */
[----:B------:R-:W-:Y:S01]  /*18fe0*/  MOV R202, 0x19020 ;  /* 0x0001902000ca7802 */ /* 0x000fe20000000f00 */
[----:B------:R-:W-:Y:S02]  /*18ff0*/  IMAD.MOV.U32 R201, RZ, RZ, 0x4 ;  /* 0x00000004ffc97424 */ /* 0x000fe400078e00ff */
[----:B------:R-:W-:Y:S02]  /*19000*/  IMAD.MOV.U32 R204, RZ, RZ, -0x1 ;  /* 0xffffffffffcc7424 */ /* 0x000fe400078e00ff */
[----:B------:R-:W-:Y:S05]  /*19010*/  CALL.REL.NOINC `($__internal_37_$__cuda_sm70_shflsync_bfly_p) ;  /* 0x000006c000007944 */ /* 0x000fea0003c00000 */
[----:B01----:R-:W-:Y:S01]  /*19020*/  FADD.FTZ R206, R206, R201 ;  /* 0x000000c9cece7221 */ /* 0x003fe20000010000 */
[----:B------:R-:W-:Y:S01]  /*19030*/  MOV R202, 0x19080 ;  /* 0x0001908000ca7802 */ /* 0x000fe20000000f00 */
[----:B------:R-:W-:Y:S02]  /*19040*/  IMAD.MOV.U32 R201, RZ, RZ, 0x8 ;  /* 0x00000008ffc97424 */ /* 0x000fe400078e00ff */
[----:B------:R-:W-:Y:S02]  /*19050*/  IMAD.MOV.U32 R197, RZ, RZ, 0x1f ;  /* 0x0000001fffc57424 */ /* 0x000fe400078e00ff */
[----:B------:R-:W-:-:S02]  /*19060*/  IMAD.MOV.U32 R204, RZ, RZ, -0x1 ;  /* 0xffffffffffcc7424 */ /* 0x000fc400078e00ff */
[----:B------:R-:W-:Y:S05]  /*19070*/  CALL.REL.NOINC `($__internal_37_$__cuda_sm70_shflsync_bfly_p) ;  /* 0x0000066000007944 */ /* 0x000fea0003c00000 */
[----:B01----:R-:W-:Y:S01]  /*19080*/  FADD.FTZ R206, R206, R201 ;  /* 0x000000c9cece7221 */ /* 0x003fe20000010000 */
[----:B------:R-:W-:Y:S01]  /*19090*/  MOV R201, 0x10 ;  /* 0x0000001000c97802 */ /* 0x000fe20000000f00 */
[----:B------:R-:W-:Y:S01]  /*190a0*/  IMAD.MOV.U32 R197, RZ, RZ, 0x1f ;  /* 0x0000001fffc57424 */ /* 0x000fe200078e00ff */
[----:B------:R-:W-:Y:S01]  /*190b0*/  MOV R202, 0x190e0 ;  /* 0x000190e000ca7802 */ /* 0x000fe20000000f00 */
[----:B------:R-:W-:-:S02]  /*190c0*/  IMAD.MOV.U32 R204, RZ, RZ, -0x1 ;  /* 0xffffffffffcc7424 */ /* 0x000fc400078e00ff */
[----:B------:R-:W-:Y:S05]  /*190d0*/  CALL.REL.NOINC `($__internal_37_$__cuda_sm70_shflsync_bfly_p) ;  /* 0x0000060000007944 */ /* 0x000fea0003c00000 */
        /* <DEDUP_REMOVED lines=70> */
[----:B------:R-:W-:Y:S05]  /*19540*/  CALL.REL.NOINC `($__internal_37_$__cuda_sm70_shflsync_bfly_p) ;  /* 0x0000019000007944 */ /* 0x000fea0003c00000 */
[----:B01----:R-:W-:Y:S01]  /*19550*/  FADD.FTZ R206, R206, R201 ;  /* 0x000000c9cece7221 */ /* 0x003fe20000010000 */
[----:B------:R-:W-:Y:S01]  /*19560*/  MOV R202, 0x195b0 ;  /* 0x000195b000ca7802 */ /* 0x000fe20000000f00 */
[----:B------:R-:W-:Y:S02]  /*19570*/  IMAD.MOV.U32 R201, RZ, RZ, 0x2 ;  /* 0x00000002ffc97424 */ /* 0x000fe400078e00ff */
[----:B------:R-:W-:Y:S02]  /*19580*/  IMAD.MOV.U32 R197, RZ, RZ, 0x1f ;  /* 0x0000001fffc57424 */ /* 0x000fe400078e00ff */
[----:B------:R-:W-:Y:S02]  /*19590*/  IMAD.MOV.U32 R204, RZ, RZ, -0x1 ;  /* 0xffffffffffcc7424 */ /* 0x000fe400078e00ff */
[----:B------:R-:W-:Y:S05]  /*195a0*/  CALL.REL.NOINC `($__internal_37_$__cuda_sm70_shflsync_bfly_p) ;  /* 0x0000013000007944 */ /* 0x000fea0003c00000 */
[----:B0-----:R-:W-:Y:S01]  /*195b0*/  HFMA2.MMA R197, -RZ, RZ, 0, 1.847743988037109375e-06 ;  /* 0x0000001fffc57435 */ /* 0x001fe200000001ff */
[----:B-1----:R-:W-:Y:S01]  /*195c0*/  FADD.FTZ R206, R206, R201 ;  /* 0x000000c9cece7221 */ /* 0x002fe20000010000 */
[----:B------:R-:W-:Y:S01]  /*195d0*/  MOV R202, 0x19610 ;  /* 0x0001961000ca7802 */ /* 0x000fe20000000f00 */
[----:B------:R-:W-:-:S02]  /*195e0*/  IMAD.MOV.U32 R201, RZ, RZ, 0x4 ;  /* 0x00000004ffc97424 */ /* 0x000fc400078e00ff */
[----:B------:R-:W-:Y:S02]  /*195f0*/  IMAD.MOV.U32 R204, RZ, RZ, -0x1 ;  /* 0xffffffffffcc7424 */ /* 0x000fe400078e00ff */
[----:B------:R-:W-:Y:S05]  /*19600*/  CALL.REL.NOINC `($__internal_37_$__cuda_sm70_shflsync_bfly_p) ;  /* 0x000000d000007944 */ /* 0x000fea0003c00000 */
[----:B01----:R-:W-:Y:S01]  /*19610*/  FADD.FTZ R206, R206, R201 ;  /* 0x000000c9cece7221 */ /* 0x003fe20000010000 */
[----:B------:R-:W-:Y:S01]  /*19620*/  MOV R202, 0x19670 ;  /* 0x0001967000ca7802 */ /* 0x000fe20000000f00 */
[----:B------:R-:W-:Y:S02]  /*19630*/  IMAD.MOV.U32 R201, RZ, RZ, 0x8 ;  /* 0x00000008ffc97424 */ /* 0x000fe400078e00ff */
[----:B------:R-:W-:Y:S02]  /*19640*/  IMAD.MOV.U32 R197, RZ, RZ, 0x1f ;  /* 0x0000001fffc57424 */ /* 0x000fe400078e00ff */
[----:B------:R-:W-:Y:S02]  /*19650*/  IMAD.MOV.U32 R204, RZ, RZ, -0x1 ;  /* 0xffffffffffcc7424 */ /* 0x000fe400078e00ff */
[----:B------:R-:W-:Y:S05]  /*19660*/  CALL.REL.NOINC `($__internal_37_$__cuda_sm70_shflsync_bfly_p) ;  /* 0x0000007000007944 */ /* 0x000fea0003c00000 */
[----:B01----:R-:W-:Y:S01]  /*19670*/  FADD.FTZ R206, R206, R201 ;  /* 0x000000c9cece7221 */ /* 0x003fe20000010000 */
[----:B------:R-:W-:Y:S01]  /*19680*/  MOV R201, 0x10 ;  /* 0x0000001000c97802 */ /* 0x000fe20000000f00 */
[----:B------:R-:W-:Y:S01]  /*19690*/  IMAD.MOV.U32 R197, RZ, RZ, 0x1f ;  /* 0x0000001fffc57424 */ /* 0x000fe200078e00ff */
[----:B------:R-:W-:Y:S01]  /*196a0*/  MOV R202, 0x196d0 ;  /* 0x000196d000ca7802 */ /* 0x000fe20000000f00 */
[----:B------:R-:W-:-:S02]  /*196b0*/  IMAD.MOV.U32 R204, RZ, RZ, -0x1 ;  /* 0xffffffffffcc7424 */ /* 0x000fc400078e00ff */
[----:B------:R-:W-:Y:S05]  /*196c0*/  CALL.REL.NOINC `($__internal_37_$__cuda_sm70_shflsync_bfly_p) ;  /* 0x0000001000007944 */ /* 0x000fea0003c00000 */
[----:B01----:R-:W-:Y:S05]  /*196d0*/  BRA `(.L_x_12047) ;  /* 0xffffe6d000007947 */ /* 0x003fea000383ffff */
        .weak           $__internal_37_$__cuda_sm70_shflsync_bfly_p
        .type           $__internal_37_$__cuda_sm70_shflsync_bfly_p,@function
        .size           $__internal_37_$__cuda_sm70_shflsync_bfly_p,(.L_x_26497 - $__internal_37_$__cuda_sm70_shflsync_bfly_p)
$__internal_37_$__cuda_sm70_shflsync_bfly_p:
[----:B------:R-:W-:Y:S01]  /*196e0*/  IMAD.MOV.U32 R203, RZ, RZ, 0x0 ;  /* 0x00000000ffcb7424 */ /* 0x000fe200078e00ff */
[----:B------:R-:W-:Y:S04]  /*196f0*/  WARPSYNC R204 ;  /* 0x000000cc00007348 */ /* 0x000fe80003800000 */
[----:B------:R0:W1:Y:S01]  /*19700*/  SHFL.BFLY PT, R201, R206, R201, R197 ;  /* 0x0c0000c9cec97389 */ /* 0x00006200000e00c5 */
[----:B------:R-:W-:Y:S05]  /*19710*/  RET.REL.NODEC R202 `(_ZN10layer_norm31ln_parallel_residual_fwd_kernelINS_13Kernel_traitsIf13__nv_bfloat16fS2_fjLj8192ELj1ELj1ELj8ELj16ENS_18Kernel_traits_baseILj8192EfS2_fS2_fjLj256EEEEELb1ELb0ELb1EEEvNS_9FwdParamsE) ;  /* 0xfffe68e0ca007950 */ /* 0x000fea0003c3ffff */
.L_x_12048:
        /* <DEDUP_REMOVED lines=14> */
.L_x_26497:


//--------------------- .text._ZN10layer_norm31ln_parallel_residual_fwd_kernelINS_13Kernel_traitsIf13__nv_bfloat16fS2_fjLj8192ELj1ELj1ELj8ELj16ENS_18Kernel_traits_baseILj8192EfS2_fS2_fjLj256EEEEELb1ELb1ELb0EEEvNS_9FwdParamsE --------------------------
	.section	.text._ZN10layer_norm31ln_parallel_residual_fwd_kernelINS_13Kernel_traitsIf13__nv_bfloat16fS2_fjLj8192ELj1ELj1ELj8ELj16ENS_18Kernel_traits_baseILj8192EfS2_fS2_fjLj256EEEEELb1ELb1ELb0EEEvNS_9FwdParamsE,"ax",@progbits
	.sectioninfo	@"SHI_REGISTERS=173"
	.align	128
        .global         _ZN10layer_norm31ln_parallel_residual_fwd_kernelINS_13Kernel_traitsIf13__nv_bfloat16fS2_fjLj8192ELj1ELj1ELj8ELj16ENS_18Kernel_traits_baseILj8192EfS2_fS2_fjLj256EEEEELb1ELb1ELb0EEEvNS_9FwdParamsE
        .type           _ZN10layer_norm31ln_parallel_residual_fwd_kernelINS_13Kernel_traitsIf13__nv_bfloat16fS2_fjLj8192ELj1ELj1ELj8ELj16ENS_18Kernel_traits_baseILj8192EfS2_fS2_fjLj256EEEEELb1ELb1ELb0EEEvNS_9FwdParamsE,@function
        .size           _ZN10layer_norm31ln_parallel_residual_fwd_kernelINS_13Kernel_traitsIf13__nv_bfloat16fS2_fjLj8192ELj1ELj1ELj8ELj16ENS_18Kernel_traits_baseILj8192EfS2_fS2_fjLj256EEEEELb1ELb1ELb0EEEvNS_9FwdParamsE,(.L_x_26498 - _ZN10layer_norm31ln_parallel_residual_fwd_kernelINS_13Kernel_traitsIf13__nv_bfloat16fS2_fjLj8192ELj1ELj1ELj8ELj16ENS_18Kernel_traits_baseILj8192EfS2_fS2_fjLj256EEEEELb1ELb1ELb0EEEvNS_9FwdParamsE)
        .other          _ZN10layer_norm31ln_parallel_residual_fwd_kernelINS_13Kernel_traitsIf13__nv_bfloat16fS2_fjLj8192ELj1ELj1ELj8ELj16ENS_18Kernel_traits_baseILj8192EfS2_fS2_fjLj256EEEEELb1ELb1ELb0EEEvNS_9FwdParamsE,@"STO_CUDA_ENTRY STV_DEFAULT"
_ZN10layer_norm31ln_parallel_residual_fwd_kernelINS_13Kernel_traitsIf13__nv_bfloat16fS2_fjLj8192ELj1ELj1ELj8ELj16ENS_18Kernel_traits_baseILj8192EfS2_fS2_fjLj256EEEEELb1ELb1ELb0EEEvNS_9FwdParamsE:
.text._ZN10layer_norm31ln_parallel_residual_fwd_kernelINS_13Kernel_traitsIf13__nv_bfloat16fS2_fjLj8192ELj1ELj1ELj8ELj16ENS_18Kernel_traits_baseILj8192EfS2_fS2_fjLj256EEEEELb1ELb1ELb0EEEvNS_9FwdParamsE:
        /* <DEDUP_REMOVED lines=84> */
.L_x_12050:
[----:B------:R-:W-:Y:S05]  /*0540*/  BSYNC B0 ;  /* 0x0000000000007941 */ /* 0x000fea0003800000 */
.L_x_12049:
        /* <DEDUP_REMOVED lines=17> */
.L_x_12052:
[----:B------:R-:W-:Y:S05]  /*0660*/  BSYNC B0 ;  /* 0x0000000000007941 */ /* 0x000fea0003800000 */
.L_x_12051:
        /* <DEDUP_REMOVED lines=17> */
.L_x_12054:
[----:B------:R-:W-:Y:S05]  /*0780*/  BSYNC B0 ;  /* 0x0000000000007941 */ /* 0x000fea0003800000 */
.L_x_12053:
[----:B------:R-:W-:Y:S01]  /*0790*/  BSSY B0, `(.L_x_12055) ;  /* 0x0000010000007945 */ /* 0x000fe20003800000 */
        /* <DEDUP_REMOVED lines=9> */
[----:B0-----:R0:W5:Y:S01]  /*0830*/  LDG.E.128 R4, [R68.64+0x10] ;  /* 0x0000100444047981 */ /* 0x001162000c1e1d00 */
[----:B------:R-:W-:-:S04]  /*0840*/  @P0 LEA R70, P2, R11, c[0x0][0x218], 0x5 ;  /* 0x000086000b460a11 */ /* 0x000fc800078428ff */
[----:B------:R-:W-:Y:S02]  /*0850*/  @P0 LEA.HI.X R71, R11, c[0x0][0x21c], RZ, 0x5, P2 ;  /* 0x000087000b470a11 */ /* 0x000fe400010f2cff */
[----:B------:R0:W5:Y:S04]  /*0860*/  LDG.E.128 R8, [R68.64] ;  /* 0x0000000444087981 */ /* 0x000168000c1e1d00 */
[----:B------:R0:W5:Y:S04]  /*0870*/  @P0 LDG.E.128 R16, [R70.64] ;  /* 0x0000000446100981 */ /* 0x000168000c1e1d00 */
[----:B------:R0:W5:Y:S02]  /*0880*/  @P0 LDG.E.128 R12, [R70.64+0x10] ;  /* 0x00001004460c0981 */ /* 0x000164000c1e1d00 */
.L_x_12056:
[----:B------:R-:W-:Y:S05]  /*0890*/  BSYNC B0 ;  /* 0x0000000000007941 */ /* 0x000fea0003800000 */
.L_x_12055:
        /* <DEDUP_REMOVED lines=58> */
.L_x_12591:
        /* <DEDUP_REMOVED lines=32> */
[----:B------:R-:W-:Y:S02]  /*0e40*/  ISETP.NE.AND P1, PT, R138, 0x3, PT ;  /* 0x000000038a00780c */ /* 0x000fe40003f25270 */
[----:B------:R-:W-:-:S11]  /*0e50*/  MOV R110, R137 ;  /* 0x00000089006e7202 */ /* 0x000fd60000000f00 */
[----:B------:R-:W-:Y:S05]  /*0e60*/  @P1 BRA `(.L_x_12061) ;  /* 0x0000003000001947 */ /* 0x000fea0003800000 */
[----:B------:R-:W-:Y:S01]  /*0e70*/  IMAD.MOV.U32 R110, RZ, RZ, R146 ;  /* 0x000000ffff6e7224 */ /* 0x000fe200078e0092 */
[----:B------:R-:W-:Y:S05]  /*0e80*/  BRA `(.L_x_12061) ;  /* 0x0000001000007947 */ /* 0x000fea0003800000 */
.L_x_12060:
[----:B0-----:R-:W-:Y:S02]  /*0e90*/  IMAD.MOV.U32 R110, RZ, RZ, R148 ;  /* 0x000000ffff6e7224 */ /* 0x001fe400078e0094 */
.L_x_12061:
[----:B------:R-:W-:Y:S05]  /*0ea0*/  BSYNC B1 ;  /* 0x0000000000017941 */ /* 0x000fea0003800000 */
.L_x_12059:
        /* <DEDUP_REMOVED lines=16> */
.L_x_12065:
[----:B------:R-:W-:Y:S05]  /*0fb0*/  BSYNC B2 ;  /* 0x0000000000027941 */ /* 0x000fea0003800000 */
.L_x_12064:
        /* <DEDUP_REMOVED lines=44> */
.L_x_12063:
[----:B------:R-:W-:Y:S05]  /*1280*/  BSYNC B1 ;  /* 0x0000000000017941 */ /* 0x000fea0003800000 */
.L_x_12062:
        /* <DEDUP_REMOVED lines=17> */
.L_x_12066:
        /* <DEDUP_REMOVED lines=12> */
.L_x_12069:
[----:B------:R-:W-:Y:S02]  /*1460*/  IMAD.MOV.U32 R138, RZ, RZ, R148 ;  /* 0x000000ffff8a7224 */ /* 0x000fe400078e0094 */
.L_x_12070:
[----:B------:R-:W-:Y:S05]  /*1470*/  BSYNC B1 ;  /* 0x0000000000017941 */ /* 0x000fea0003800000 */
.L_x_12068:
        /* <DEDUP_REMOVED lines=16> */
.L_x_12074:
[----:B------:R-:W-:Y:S05]  /*1580*/  BSYNC B2 ;  /* 0x0000000000027941 */ /* 0x000fea0003800000 */
.L_x_12073:
        /* <DEDUP_REMOVED lines=43> */
.L_x_12072:
[----:B------:R-:W-:Y:S05]  /*1840*/  BSYNC B1 ;  /* 0x0000000000017941 */ /* 0x000fea0003800000 */
.L_x_12071:
        /* <DEDUP_REMOVED lines=9> */
.L_x_12067:
        /* <DEDUP_REMOVED lines=12> */
.L_x_12076:
[----:B------:R-:W-:Y:S02]  /*19a0*/  IMAD.MOV.U32 R109, RZ, RZ, R148 ;  /* 0x000000ffff6d7224 */ /* 0x000fe400078e0094 */
.L_x_12077:
[----:B------:R-:W-:Y:S05]  /*19b0*/  BSYNC B1 ;  /* 0x0000000000017941 */ /* 0x000fea0003800000 */
.L_x_12075:
        /* <DEDUP_REMOVED lines=16> */
.L_x_12081:
[----:B------:R-:W-:Y:S05]  /*1ac0*/  BSYNC B2 ;  /* 0x0000000000027941 */ /* 0x000fea0003800000 */
.L_x_12080:
        /* <DEDUP_REMOVED lines=44> */
.L_x_12079:
[----:B------:R-:W-:Y:S05]  /*1d90*/  BSYNC B1 ;  /* 0x0000000000017941 */ /* 0x000fea0003800000 */
.L_x_12078:
        /* <DEDUP_REMOVED lines=14> */
.L_x_12082:
        /* <DEDUP_REMOVED lines=12> */
.L_x_12085:
[----:B------:R-:W-:Y:S02]  /*1f40*/  IMAD.MOV.U32 R92, RZ, RZ, R148 ;  /* 0x000000ffff5c7224 */ /* 0x000fe400078e0094 */
.L_x_12086:
[----:B------:R-:W-:Y:S05]  /*1f50*/  BSYNC B1 ;  /* 0x0000000000017941 */ /* 0x000fea0003800000 */
.L_x_12084:
        /* <DEDUP_REMOVED lines=16> */
.L_x_12090:
[----:B------:R-:W-:Y:S05]  /*2060*/  BSYNC B2 ;  /* 0x0000000000027941 */ /* 0x000fea0003800000 */
.L_x_12089:
        /* <DEDUP_REMOVED lines=40> */
[----:B------:R-:W-:Y:S01]  /*22f0*/  IMAD.MOV.U32 R146, RZ, RZ, R78 ;  /* 0x000000ffff927224 */ /* 0x000fe200078e004e */
[----:B------:R-:W-:Y:S01]  /*2300*/  LOP3.LUT R136, R79, R136, R133, 0x96, !PT ;  /* 0x000000884f887212 */ /* 0x000fe200078e9685 */
[----:B------:R-:W-:Y:S02]  /*2310*/  IMAD.MOV.U32 R79, RZ, RZ, RZ ;  /* 0x000000ffff4f7224 */ /* 0x000fe400078e00ff */
.L_x_12088:
[----:B------:R-:W-:Y:S05]  /*2320*/  BSYNC B1 ;  /* 0x0000000000017941 */ /* 0x000fea0003800000 */
.L_x_12087:
        /* <DEDUP_REMOVED lines=9> */
.L_x_12083:
        /* <DEDUP_REMOVED lines=12> */
.L_x_12092:
[----:B------:R-:W-:Y:S02]  /*2480*/  IMAD.MOV.U32 R109, RZ, RZ, R148 ;  /* 0x000000ffff6d7224 */ /* 0x000fe400078e0094 */
.L_x_12093:
[----:B------:R-:W-:Y:S05]  /*2490*/  BSYNC B1 ;  /* 0x0000000000017941 */ /* 0x000fea0003800000 */
.L_x_12091:
        /* <DEDUP_REMOVED lines=16> */
.L_x_12097:
[----:B------:R-:W-:Y:S05]  /*25a0*/  BSYNC B2 ;  /* 0x0000000000027941 */ /* 0x000fea0003800000 */
.L_x_12096:
        /* <DEDUP_REMOVED lines=44> */
.L_x_12095:
[----:B------:R-:W-:Y:S05]  /*2870*/  BSYNC B1 ;  /* 0x0000000000017941 */ /* 0x000fea0003800000 */
.L_x_12094:
        /* <DEDUP_REMOVED lines=14> */
.L_x_12098:
        /* <DEDUP_REMOVED lines=12> */
.L_x_12101:
[----:B------:R-:W-:Y:S02]  /*2a20*/  IMAD.MOV.U32 R109, RZ, RZ, R148 ;  /* 0x000000ffff6d7224 */ /* 0x000fe400078e0094 */
.L_x_12102:
[----:B------:R-:W-:Y:S05]  /*2a30*/  BSYNC B1 ;  /* 0x0000000000017941 */ /* 0x000fea0003800000 */
.L_x_12100:
        /* <DEDUP_REMOVED lines=16> */
.L_x_12106:
[----:B------:R-:W-:Y:S05]  /*2b40*/  BSYNC B2 ;  /* 0x0000000000027941 */ /* 0x000fea0003800000 */
.L_x_12105:
        /* <DEDUP_REMOVED lines=44> */
.L_x_12104:
[----:B------:R-:W-:Y:S05]  /*2e10*/  BSYNC B1 ;  /* 0x0000000000017941 */ /* 0x000fea0003800000 */
.L_x_12103:
        /* <DEDUP_REMOVED lines=9> */
.L_x_12099:
        /* <DEDUP_REMOVED lines=12> */
.L_x_12108:
[----:B------:R-:W-:Y:S02]  /*2f70*/  IMAD.MOV.U32 R109, RZ, RZ, R148 ;  /* 0x000000ffff6d7224 */ /* 0x000fe400078e0094 */
.L_x_12109:
[----:B------:R-:W-:Y:S05]  /*2f80*/  BSYNC B1 ;  /* 0x0000000000017941 */ /* 0x000fea0003800000 */
.L_x_12107:
        /* <DEDUP_REMOVED lines=16> */
.L_x_12113:
[----:B------:R-:W-:Y:S05]  /*3090*/  BSYNC B2 ;  /* 0x0000000000027941 */ /* 0x000fea0003800000 */
.L_x_12112:
        /* <DEDUP_REMOVED lines=44> */
.L_x_12111:
[----:B------:R-:W-:Y:S05]  /*3360*/  BSYNC B1 ;  /* 0x0000000000017941 */ /* 0x000fea0003800000 */
.L_x_12110:
        /* <DEDUP_REMOVED lines=14> */
.L_x_12114:
        /* <DEDUP_REMOVED lines=12> */
.L_x_12117:
[----:B------:R-:W-:Y:S02]  /*3510*/  IMAD.MOV.U32 R109, RZ, RZ, R148 ;  /* 0x000000ffff6d7224 */ /* 0x000fe400078e0094 */
.L_x_12118:
[----:B------:R-:W-:Y:S05]  /*3520*/  BSYNC B1 ;  /* 0x0000000000017941 */ /* 0x000fea0003800000 */
.L_x_12116:
        /* <DEDUP_REMOVED lines=16> */
.L_x_12122:
[----:B------:R-:W-:Y:S05]  /*3630*/  BSYNC B2 ;  /* 0x0000000000027941 */ /* 0x000fea0003800000 */
.L_x_12121:
        /* <DEDUP_REMOVED lines=44> */
.L_x_12120:
[----:B------:R-:W-:Y:S05]  /*3900*/  BSYNC B1 ;  /* 0x0000000000017941 */ /* 0x000fea0003800000 */
.L_x_12119:
        /* <DEDUP_REMOVED lines=9> */
.L_x_12115:
        /* <DEDUP_REMOVED lines=12> */
.L_x_12124:
[----:B------:R-:W-:Y:S02]  /*3a60*/  IMAD.MOV.U32 R138, RZ, RZ, R148 ;  /* 0x000000ffff8a7224 */ /* 0x000fe400078e0094 */
.L_x_12125:
[----:B------:R-:W-:Y:S05]  /*3a70*/  BSYNC B1 ;  /* 0x0000000000017941 */ /* 0x000fea0003800000 */
.L_x_12123:
        /* <DEDUP_REMOVED lines=16> */
.L_x_12129:
[----:B------:R-:W-:Y:S05]  /*3b80*/  BSYNC B2 ;  /* 0x0000000000027941 */ /* 0x000fea0003800000 */
.L_x_12128:
        /* <DEDUP_REMOVED lines=44> */
.L_x_12127:
[----:B------:R-:W-:Y:S05]  /*3e50*/  BSYNC B1 ;  /* 0x0000000000017941 */ /* 0x000fea0003800000 */
.L_x_12126:
        /* <DEDUP_REMOVED lines=12> */
.L_x_12130:
        /* <DEDUP_REMOVED lines=12> */
.L_x_12133:
[----:B------:R-:W-:Y:S02]  /*3fe0*/  IMAD.MOV.U32 R138, RZ, RZ, R148 ;  /* 0x000000ffff8a7224 */ /* 0x000fe400078e0094 */
.L_x_12134:
[----:B------:R-:W-:Y:S05]  /*3ff0*/  BSYNC B1 ;  /* 0x0000000000017941 */ /* 0x000fea0003800000 */
.L_x_12132:
        /* <DEDUP_REMOVED lines=16> */
.L_x_12138:
[----:B------:R-:W-:Y:S05]  /*4100*/  BSYNC B2 ;  /* 0x0000000000027941 */ /* 0x000fea0003800000 */
.L_x_12137:
        /* <DEDUP_REMOVED lines=44> */
.L_x_12136:
[----:B------:R-:W-:Y:S05]  /*43d0*/  BSYNC B1 ;  /* 0x0000000000017941 */ /* 0x000fea0003800000 */
.L_x_12135:
        /* <DEDUP_REMOVED lines=9> */
.L_x_12131:
        /* <DEDUP_REMOVED lines=12> */
.L_x_12140:
[----:B------:R-:W-:Y:S02]  /*4530*/  IMAD.MOV.U32 R138, RZ, RZ, R148 ;  /* 0x000000ffff8a7224 */ /* 0x000fe400078e0094 */
.L_x_12141:
[----:B------:R-:W-:Y:S05]  /*4540*/  BSYNC B1 ;  /* 0x0000000000017941 */ /* 0x000fea0003800000 */
.L_x_12139:
        /* <DEDUP_REMOVED lines=16> */
.L_x_12145:
[----:B------:R-:W-:Y:S05]  /*4650*/  BSYNC B2 ;  /* 0x0000000000027941 */ /* 0x000fea0003800000 */
.L_x_12144:
        /* <DEDUP_REMOVED lines=8> */
[----:B------:R-:W-:Y:S01]  /*46e0*/  IMAD.WIDE.U32 R158, R109, -0x2daee0ad, RZ ;  /* 0xd2511f536d9e7825 */ /* 0x000fe200078e00ff */
[----:B------:R-:W-:Y:S02]  /*46f0*/  HFMA2.MMA R109, -RZ, RZ, 0, 0 ;  /* 0x00000000ff6d7435 */ /* 0x000fe400000001ff */
        /* <DEDUP_REMOVED lines=34> */
.L_x_12143:
[----:B------:R-:W-:Y:S05]  /*4920*/  BSYNC B1 ;  /* 0x0000000000017941 */ /* 0x000fea0003800000 */
.L_x_12142:
        /* <DEDUP_REMOVED lines=12> */
.L_x_12146:
        /* <DEDUP_REMOVED lines=12> */
.L_x_12149:
[----:B------:R-:W-:Y:S02]  /*4ab0*/  IMAD.MOV.U32 R138, RZ, RZ, R148 ;  /* 0x000000ffff8a7224 */ /* 0x000fe400078e0094 */
.L_x_12150:
[----:B------:R-:W-:Y:S05]  /*4ac0*/  BSYNC B1 ;  /* 0x0000000000017941 */ /* 0x000fea0003800000 */
.L_x_12148:
        /* <DEDUP_REMOVED lines=16> */
.L_x_12154:
[----:B------:R-:W-:Y:S05]  /*4bd0*/  BSYNC B2 ;  /* 0x0000000000027941 */ /* 0x000fea0003800000 */
.L_x_12153:
        /* <DEDUP_REMOVED lines=44> */
.L_x_12152:
[----:B------:R-:W-:Y:S05]  /*4ea0*/  BSYNC B1 ;  /* 0x0000000000017941 */ /* 0x000fea0003800000 */
.L_x_12151:
        /* <DEDUP_REMOVED lines=9> */
.L_x_12147:
        /* <DEDUP_REMOVED lines=12> */
.L_x_12156:
[----:B------:R-:W-:Y:S02]  /*5000*/  IMAD.MOV.U32 R138, RZ, RZ, R148 ;  /* 0x000000ffff8a7224 */ /* 0x000fe400078e0094 */
.L_x_12157:
[----:B------:R-:W-:Y:S05]  /*5010*/  BSYNC B1 ;  /* 0x0000000000017941 */ /* 0x000fea0003800000 */
.L_x_12155:
        /* <DEDUP_REMOVED lines=16> */
.L_x_12161:
[----:B------:R-:W-:Y:S05]  /*5120*/  BSYNC B2 ;  /* 0x0000000000027941 */ /* 0x000fea0003800000 */
.L_x_12160:
        /* <DEDUP_REMOVED lines=44> */
.L_x_12159:
[----:B------:R-:W-:Y:S05]  /*53f0*/  BSYNC B1 ;  /* 0x0000000000017941 */ /* 0x000fea0003800000 */
.L_x_12158:
        /* <DEDUP_REMOVED lines=12> */
.L_x_12162:
        /* <DEDUP_REMOVED lines=12> */
.L_x_12165:
[----:B------:R-:W-:Y:S02]  /*5580*/  IMAD.MOV.U32 R138, RZ, RZ, R148 ;  /* 0x000000ffff8a7224 */ /* 0x000fe400078e0094 */
.L_x_12166:
[----:B------:R-:W-:Y:S05]  /*5590*/  BSYNC B1 ;  /* 0x0000000000017941 */ /* 0x000fea0003800000 */
.L_x_12164:
        /* <DEDUP_REMOVED lines=16> */
.L_x_12170:
[----:B------:R-:W-:Y:S05]  /*56a0*/  BSYNC B2 ;  /* 0x0000000000027941 */ /* 0x000fea0003800000 */
.L_x_12169:
        /* <DEDUP_REMOVED lines=44> */
.L_x_12168:
[----:B------:R-:W-:Y:S05]  /*5970*/  BSYNC B1 ;  /* 0x0000000000017941 */ /* 0x000fea0003800000 */
.L_x_12167:
        /* <DEDUP_REMOVED lines=9> */
.L_x_12163:
        /* <DEDUP_REMOVED lines=12> */
.L_x_12172:
[----:B------:R-:W-:Y:S02]  /*5ad0*/  IMAD.MOV.U32 R138, RZ, RZ, R148 ;  /* 0x000000ffff8a7224 */ /* 0x000fe400078e0094 */
.L_x_12173:
[----:B------:R-:W-:Y:S05]  /*5ae0*/  BSYNC B1 ;  /* 0x0000000000017941 */ /* 0x000fea0003800000 */
.L_x_12171:
        /* <DEDUP_REMOVED lines=16> */
.L_x_12177:
[----:B------:R-:W-:Y:S05]  /*5bf0*/  BSYNC B2 ;  /* 0x0000000000027941 */ /* 0x000fea0003800000 */
.L_x_12176:
        /* <DEDUP_REMOVED lines=44> */
.L_x_12175:
[----:B------:R-:W-:Y:S05]  /*5ec0*/  BSYNC B1 ;  /* 0x0000000000017941 */ /* 0x000fea0003800000 */
.L_x_12174:
        /* <DEDUP_REMOVED lines=12> */
.L_x_12178:
        /* <DEDUP_REMOVED lines=12> */
.L_x_12181:
[----:B------:R-:W-:Y:S02]  /*6050*/  IMAD.MOV.U32 R157, RZ, RZ, R148 ;  /* 0x000000ffff9d7224 */ /* 0x000fe400078e0094 */
.L_x_12182:
[----:B------:R-:W-:Y:S05]  /*6060*/  BSYNC B1 ;  /* 0x0000000000017941 */ /* 0x000fea0003800000 */
.L_x_12180:
        /* <DEDUP_REMOVED lines=16> */
.L_x_12186:
[----:B------:R-:W-:Y:S05]  /*6170*/  BSYNC B2 ;  /* 0x0000000000027941 */ /* 0x000fea0003800000 */
.L_x_12185:
        /* <DEDUP_REMOVED lines=44> */
.L_x_12184:
[----:B------:R-:W-:Y:S05]  /*6440*/  BSYNC B1 ;  /* 0x0000000000017941 */ /* 0x000fea0003800000 */
.L_x_12183:
        /* <DEDUP_REMOVED lines=9> */
.L_x_12179:
[----:B------:R-:W-:Y:S01]  /*64e0*/  SEL R158, RZ, 0x10000, P4 ;  /* 0x00010000ff9e7807 */ /* 0x000fe20002000000 */
[----:B------:R-:W-:Y:S01]  /*64f0*/  IMAD.SHL.U32 R161, R156, 0x8, RZ ;  /* 0x000000089ca17824 */ /* 0x000fe200078e00ff */
        /* <DEDUP_REMOVED lines=11> */
[----:B------:R-:W-:Y:S01]  /*65b0*/  LOP3.LUT R109, R109, R157, R111, 0xfe, !PT ;  /* 0x0000009d6d6d7212 */ /* 0x000fe200078efe6f */
[----:B------:R-:W-:Y:S01]  /*65c0*/  IMAD.WIDE.U32 R110, R110, 0x10000, RZ ;  /* 0x000100006e6e7825 */ /* 0x000fe200078e00ff */
[----:B------:R-:W-:-:S02]  /*65d0*/  LOP3.LUT P6, RZ, R162, 0x8, RZ, 0xc0, !PT ;  /* 0x00000008a2ff7812 */ /* 0x000fc400078cc0ff */
[----:B------:R-:W-:Y:S01]  /*65e0*/  SHF.L.U64.HI R160, R156, 0x3, RZ ;  /* 0x000000039ca07819 */ /* 0x000fe200000102ff */
[----:B------:R-:W-:Y:S01]  /*65f0*/  IMAD.WIDE.U32 R158, R158, 0x100, RZ ;  /* 0x000001009e9e7825 */ /* 0x000fe200078e00ff */
[----:B------:R-:W-:Y:S02]  /*6600*/  SEL R157, RZ, 0x1, P6 ;  /* 0x00000001ff9d7807 */ /* 0x000fe40003000000 */
[----:B------:R-:W-:Y:S02]  /*6610*/  LOP3.LUT P1, RZ, R162, 0x10, RZ, 0xc0, !PT ;  /* 0x00000010a2ff7812 */ /* 0x000fe4000782c0ff */
[----:B------:R-:W-:Y:S02]  /*6620*/  LOP3.LUT R110, R158, R108, R110, 0xfe, !PT ;  /* 0x0000006c9e6e7212 */ /* 0x000fe400078efe6e */
[----:B------:R-:W-:Y:S02]  /*6630*/  LEA R108, P0, R156, c[0x0][0x188], 0x5 ;  /* 0x000062009c6c7a11 */ /* 0x000fe400078028ff */
[----:B------:R-:W-:-:S02]  /*6640*/  LOP3.LUT R111, R159, R109, R111, 0xfe, !PT ;  /* 0x0000006d9f6f7212 */ /* 0x000fc400078efe6f */
[----:B------:R-:W-:Y:S02]  /*6650*/  LEA.HI.X R109, R156, c[0x0][0x18c], RZ, 0x5, P0 ;  /* 0x000063009c6d7a11 */ /* 0x000fe400000f2cff */
[----:B------:R-:W-:Y:S02]  /*6660*/  IADD3 R158, P0, R161, c[0x0][0x190], RZ ;  /* 0x00006400a19e7a10 */ /* 0x000fe40007f1e0ff */
[----:B------:R-:W-:Y:S01]  /*6670*/  LOP3.LUT R110, R110, R157, RZ, 0xfc, !PT ;  /* 0x0000009d6e6e7212 */ /* 0x000fe200078efcff */
[----:B------:R0:W-:Y:S01]  /*6680*/  STG.E.128 [R108.64], R76 ;  /* 0x0000004c6c007986 */ /* 0x0001e2000c101d04 */
[----:B------:R-:W-:-:S03]  /*6690*/  IADD3.X R159, R160, c[0x0][0x194], RZ, P0, !PT ;  /* 0x00006500a09f7a10 */ /* 0x000fc600007fe4ff */
[----:B------:R0:W-:Y:S04]  /*66a0*/  STG.E.128 [R108.64+0x10], R92 ;  /* 0x0000105c6c007986 */ /* 0x0001e8000c101d04 */
        /* <DEDUP_REMOVED lines=22> */
.L_x_12187:
[----:B0-----:R-:W-:Y:S02]  /*6810*/  IADD3 R108, R156, 0x100, RZ ;  /* 0x000001009c6c7810 */ /* 0x001fe40007ffe0ff */
.L_x_12058:
[----:B------:R-:W-:Y:S05]  /*6820*/  BSYNC B0 ;  /* 0x0000000000007941 */ /* 0x000fea0003800000 */
.L_x_12057:
        /* <DEDUP_REMOVED lines=31> */
.L_x_12191:
[----:B0-----:R-:W-:Y:S02]  /*6a20*/  IMAD.MOV.U32 R157, RZ, RZ, R148 ;  /* 0x000000ffff9d7224 */ /* 0x001fe400078e0094 */
.L_x_12192:
[----:B------:R-:W-:Y:S05]  /*6a30*/  BSYNC B1 ;  /* 0x0000000000017941 */ /* 0x000fea0003800000 */
.L_x_12190:
        /* <DEDUP_REMOVED lines=16> */
.L_x_12196:
[----:B------:R-:W-:Y:S05]  /*6b40*/  BSYNC B2 ;  /* 0x0000000000027941 */ /* 0x000fea0003800000 */
.L_x_12195:
        /* <DEDUP_REMOVED lines=44> */
.L_x_12194:
[----:B------:R-:W-:Y:S05]  /*6e10*/  BSYNC B1 ;  /* 0x0000000000017941 */ /* 0x000fea0003800000 */
.L_x_12193:
        /* <DEDUP_REMOVED lines=17> */
.L_x_12197:
        /* <DEDUP_REMOVED lines=12> */
.L_x_12200:
[----:B------:R-:W-:Y:S02]  /*6ff0*/  IMAD.MOV.U32 R138, RZ, RZ, R148 ;  /* 0x000000ffff8a7224 */ /* 0x000fe400078e0094 */
.L_x_12201:
[----:B------:R-:W-:Y:S05]  /*7000*/  BSYNC B1 ;  /* 0x0000000000017941 */ /* 0x000fea0003800000 */
.L_x_12199:
        /* <DEDUP_REMOVED lines=16> */
.L_x_12205:
[----:B------:R-:W-:Y:S05]  /*7110*/  BSYNC B2 ;  /* 0x0000000000027941 */ /* 0x000fea0003800000 */
.L_x_12204:
        /* <DEDUP_REMOVED lines=43> */
.L_x_12203:
[----:B------:R-:W-:Y:S05]  /*73d0*/  BSYNC B1 ;  /* 0x0000000000017941 */ /* 0x000fea0003800000 */
.L_x_12202:
        /* <DEDUP_REMOVED lines=9> */
.L_x_12198:
        /* <DEDUP_REMOVED lines=12> */
.L_x_12207:
[----:B------:R-:W-:Y:S02]  /*7530*/  IMAD.MOV.U32 R138, RZ, RZ, R148 ;  /* 0x000000ffff8a7224 */ /* 0x000fe400078e0094 */
.L_x_12208:
[----:B------:R-:W-:Y:S05]  /*7540*/  BSYNC B1 ;  /* 0x0000000000017941 */ /* 0x000fea0003800000 */
.L_x_12206:
        /* <DEDUP_REMOVED lines=16> */
.L_x_12212:
[----:B------:R-:W-:Y:S05]  /*7650*/  BSYNC B2 ;  /* 0x0000000000027941 */ /* 0x000fea0003800000 */
.L_x_12211:
        /* <DEDUP_REMOVED lines=42> */
[----:B------:R-:W-:Y:S01]  /*7900*/  HFMA2.MMA R82, -RZ, RZ, 0, 0 ;  /* 0x00000000ff527435 */ /* 0x000fe200000001ff */
[----:B------:R-:W-:-:S05]  /*7910*/  LOP3.LUT R136, R83, R136, R133, 0x96, !PT ;  /* 0x0000008853887212 */ /* 0x000fca00078e9685 */
.L_x_12210:
[----:B------:R-:W-:Y:S05]  /*7920*/  BSYNC B1 ;  /* 0x0000000000017941 */ /* 0x000fea0003800000 */
.L_x_12209:
        /* <DEDUP_REMOVED lines=14> */
.L_x_12213:
        /* <DEDUP_REMOVED lines=12> */
.L_x_12216:
[----:B------:R-:W-:Y:S02]  /*7ad0*/  IMAD.MOV.U32 R96, RZ, RZ, R148 ;  /* 0x000000ffff607224 */ /* 0x000fe400078e0094 */
.L_x_12217:
[----:B------:R-:W-:Y:S05]  /*7ae0*/  BSYNC B1 ;  /* 0x0000000000017941 */ /* 0x000fea0003800000 */
.L_x_12215:
        /* <DEDUP_REMOVED lines=16> */
.L_x_12221:
[----:B------:R-:W-:Y:S05]  /*7bf0*/  BSYNC B2 ;  /* 0x0000000000027941 */ /* 0x000fea0003800000 */
.L_x_12220:
        /* <DEDUP_REMOVED lines=43> */
.L_x_12219:
[----:B------:R-:W-:Y:S05]  /*7eb0*/  BSYNC B1 ;  /* 0x0000000000017941 */ /* 0x000fea0003800000 */
.L_x_12218:
[----:B------:R0:W2:Y:S02]  /*7ec0*/  I2F.U32 R82, R96 ;  /* 0x0000006000527306 */ /* 0x0000a40000201000 */
        /* <DEDUP_REMOVED lines=8> */
.L_x_12214:
        /* <DEDUP_REMOVED lines=12> */
.L_x_12223:
[----:B------:R-:W-:Y:S02]  /*8010*/  IMAD.MOV.U32 R138, RZ, RZ, R148 ;  /* 0x000000ffff8a7224 */ /* 0x000fe400078e0094 */
.L_x_12224:
[----:B------:R-:W-:Y:S05]  /*8020*/  BSYNC B1 ;  /* 0x0000000000017941 */ /* 0x000fea0003800000 */
.L_x_12222:
        /* <DEDUP_REMOVED lines=16> */
.L_x_12228:
[----:B------:R-:W-:Y:S05]  /*8130*/  BSYNC B2 ;  /* 0x0000000000027941 */ /* 0x000fea0003800000 */
.L_x_12227:
        /* <DEDUP_REMOVED lines=44> */
.L_x_12226:
[----:B------:R-:W-:Y:S05]  /*8400*/  BSYNC B1 ;  /* 0x0000000000017941 */ /* 0x000fea0003800000 */
.L_x_12225:
        /* <DEDUP_REMOVED lines=14> */
.L_x_12229:
        /* <DEDUP_REMOVED lines=12> */
.L_x_12232:
[----:B------:R-:W-:Y:S02]  /*85b0*/  IMAD.MOV.U32 R138, RZ, RZ, R148 ;  /* 0x000000ffff8a7224 */ /* 0x000fe400078e0094 */
.L_x_12233:
[----:B------:R-:W-:Y:S05]  /*85c0*/  BSYNC B1 ;  /* 0x0000000000017941 */ /* 0x000fea0003800000 */
.L_x_12231:
        /* <DEDUP_REMOVED lines=16> */
.L_x_12237:
[----:B------:R-:W-:Y:S05]  /*86d0*/  BSYNC B2 ;  /* 0x0000000000027941 */ /* 0x000fea0003800000 */
.L_x_12236:
        /* <DEDUP_REMOVED lines=44> */
.L_x_12235:
[----:B------:R-:W-:Y:S05]  /*89a0*/  BSYNC B1 ;  /* 0x0000000000017941 */ /* 0x000fea0003800000 */
.L_x_12234:
        /* <DEDUP_REMOVED lines=9> */
.L_x_12230:
        /* <DEDUP_REMOVED lines=12> */
.L_x_12239:
[----:B------:R-:W-:Y:S02]  /*8b00*/  IMAD.MOV.U32 R138, RZ, RZ, R148 ;  /* 0x000000ffff8a7224 */ /* 0x000fe400078e0094 */
.L_x_12240:
[----:B------:R-:W-:Y:S05]  /*8b10*/  BSYNC B1 ;  /* 0x0000000000017941 */ /* 0x000fea0003800000 */
.L_x_12238:
        /* <DEDUP_REMOVED lines=16> */
.L_x_12244:
[----:B------:R-:W-:Y:S05]  /*8c20*/  BSYNC B2 ;  /* 0x0000000000027941 */ /* 0x000fea0003800000 */
.L_x_12243:
        /* <DEDUP_REMOVED lines=44> */
.L_x_12242:
[----:B------:R-:W-:Y:S05]  /*8ef0*/  BSYNC B1 ;  /* 0x0000000000017941 */ /* 0x000fea0003800000 */
.L_x_12241:
        /* <DEDUP_REMOVED lines=14> */
.L_x_12245:
        /* <DEDUP_REMOVED lines=12> */
.L_x_12248:
[----:B------:R-:W-:Y:S02]  /*90a0*/  IMAD.MOV.U32 R138, RZ, RZ, R148 ;  /* 0x000000ffff8a7224 */ /* 0x000fe400078e0094 */
.L_x_12249:
[----:B------:R-:W-:Y:S05]  /*90b0*/  BSYNC B1 ;  /* 0x0000000000017941 */ /* 0x000fea0003800000 */
.L_x_12247:
        /* <DEDUP_REMOVED lines=16> */
.L_x_12253:
[----:B------:R-:W-:Y:S05]  /*91c0*/  BSYNC B2 ;  /* 0x0000000000027941 */ /* 0x000fea0003800000 */
.L_x_12252:
        /* <DEDUP_REMOVED lines=44> */
.L_x_12251:
[----:B------:R-:W-:Y:S05]  /*9490*/  BSYNC B1 ;  /* 0x0000000000017941 */ /* 0x000fea0003800000 */
.L_x_12250:
        /* <DEDUP_REMOVED lines=9> */
.L_x_12246:
        /* <DEDUP_REMOVED lines=12> */
.L_x_12255:
[----:B------:R-:W-:Y:S02]  /*95f0*/  IMAD.MOV.U32 R138, RZ, RZ, R148 ;  /* 0x000000ffff8a7224 */ /* 0x000fe400078e0094 */
.L_x_12256:
[----:B------:R-:W-:Y:S05]  /*9600*/  BSYNC B1 ;  /* 0x0000000000017941 */ /* 0x000fea0003800000 */
.L_x_12254:
        /* <DEDUP_REMOVED lines=16> */
.L_x_12260:
[----:B------:R-:W-:Y:S05]  /*9710*/  BSYNC B2 ;  /* 0x0000000000027941 */ /* 0x000fea0003800000 */
.L_x_12259:
        /* <DEDUP_REMOVED lines=40> */
[----:B------:R-:W-:Y:S01]  /*99a0*/  IMAD.WIDE.U32 R96, R97, -0x2daee0ad, RZ ;  /* 0xd2511f5361607825 */ /* 0x000fe200078e00ff */
[----:B------:R-:W-:-:S03]  /*99b0*/  HFMA2.MMA R110, -RZ, RZ, 0, 0 ;  /* 0x00000000ff6e7435 */ /* 0x000fc600000001ff */
[----:B------:R-:W-:Y:S01]  /*99c0*/  IMAD.MOV.U32 R146, RZ, RZ, R96 ;  /* 0x000000ffff927224 */ /* 0x000fe200078e0060 */
[----:B------:R-:W-:Y:S02]  /*99d0*/  LOP3.LUT R136, R97, R136, R133, 0x96, !PT ;  /* 0x0000008861887212 */ /* 0x000fe400078e9685 */
.L_x_12258:
[----:B------:R-:W-:Y:S05]  /*99e0*/  BSYNC B1 ;  /* 0x0000000000017941 */ /* 0x000fea0003800000 */
.L_x_12257:
        /* <DEDUP_REMOVED lines=12> */
.L_x_12261:
        /* <DEDUP_REMOVED lines=12> */
.L_x_12264:
[----:B------:R-:W-:Y:S02]  /*9b70*/  IMAD.MOV.U32 R138, RZ, RZ, R148 ;  /* 0x000000ffff8a7224 */ /* 0x000fe400078e0094 */
.L_x_12265:
[----:B------:R-:W-:Y:S05]  /*9b80*/  BSYNC B1 ;  /* 0x0000000000017941 */ /* 0x000fea0003800000 */
.L_x_12263:
        /* <DEDUP_REMOVED lines=16> */
.L_x_12269:
[----:B------:R-:W-:Y:S05]  /*9c90*/  BSYNC B2 ;  /* 0x0000000000027941 */ /* 0x000fea0003800000 */
.L_x_12268:
        /* <DEDUP_REMOVED lines=44> */
.L_x_12267:
[----:B------:R-:W-:Y:S05]  /*9f60*/  BSYNC B1 ;  /* 0x0000000000017941 */ /* 0x000fea0003800000 */
.L_x_12266:
        /* <DEDUP_REMOVED lines=9> */
.L_x_12262:
        /* <DEDUP_REMOVED lines=12> */
.L_x_12271:
[----:B------:R-:W-:Y:S02]  /*a0c0*/  IMAD.MOV.U32 R138, RZ, RZ, R148 ;  /* 0x000000ffff8a7224 */ /* 0x000fe400078e0094 */
.L_x_12272:
[----:B------:R-:W-:Y:S05]  /*a0d0*/  BSYNC B1 ;  /* 0x0000000000017941 */ /* 0x000fea0003800000 */
.L_x_12270:
        /* <DEDUP_REMOVED lines=16> */
.L_x_12276:
[----:B------:R-:W-:Y:S05]  /*a1e0*/  BSYNC B2 ;  /* 0x0000000000027941 */ /* 0x000fea0003800000 */
.L_x_12275:
        /* <DEDUP_REMOVED lines=44> */
.L_x_12274:
[----:B------:R-:W-:Y:S05]  /*a4b0*/  BSYNC B1 ;  /* 0x0000000000017941 */ /* 0x000fea0003800000 */
.L_x_12273:
        /* <DEDUP_REMOVED lines=12> */
.L_x_12277:
        /* <DEDUP_REMOVED lines=12> */
.L_x_12280:
[----:B------:R-:W-:Y:S02]  /*a640*/  IMAD.MOV.U32 R138, RZ, RZ, R148 ;  /* 0x000000ffff8a7224 */ /* 0x000fe400078e0094 */
.L_x_12281:
[----:B------:R-:W-:Y:S05]  /*a650*/  BSYNC B1 ;  /* 0x0000000000017941 */ /* 0x000fea0003800000 */
.L_x_12279:
        /* <DEDUP_REMOVED lines=16> */
.L_x_12285:
[----:B------:R-:W-:Y:S05]  /*a760*/  BSYNC B2 ;  /* 0x0000000000027941 */ /* 0x000fea0003800000 */
.L_x_12284:
        /* <DEDUP_REMOVED lines=44> */
.L_x_12283:
[----:B------:R-:W-:Y:S05]  /*aa30*/  BSYNC B1 ;  /* 0x0000000000017941 */ /* 0x000fea0003800000 */
.L_x_12282:
        /* <DEDUP_REMOVED lines=9> */
.L_x_12278:
        /* <DEDUP_REMOVED lines=12> */
.L_x_12287:
[----:B------:R-:W-:Y:S02]  /*ab90*/  IMAD.MOV.U32 R138, RZ, RZ, R148 ;  /* 0x000000ffff8a7224 */ /* 0x000fe400078e0094 */
.L_x_12288:
[----:B------:R-:W-:Y:S05]  /*aba0*/  BSYNC B1 ;  /* 0x0000000000017941 */ /* 0x000fea0003800000 */
.L_x_12286:
        /* <DEDUP_REMOVED lines=16> */
.L_x_12292:
[----:B------:R-:W-:Y:S05]  /*acb0*/  BSYNC B2 ;  /* 0x0000000000027941 */ /* 0x000fea0003800000 */
.L_x_12291:
        /* <DEDUP_REMOVED lines=44> */
.L_x_12290:
[----:B------:R-:W-:Y:S05]  /*af80*/  BSYNC B1 ;  /* 0x0000000000017941 */ /* 0x000fea0003800000 */
.L_x_12289:
        /* <DEDUP_REMOVED lines=12> */
.L_x_12293:
        /* <DEDUP_REMOVED lines=12> */
.L_x_12296:
[----:B------:R-:W-:Y:S02]  /*b110*/  IMAD.MOV.U32 R138, RZ, RZ, R148 ;  /* 0x000000ffff8a7224 */ /* 0x000fe400078e0094 */
.L_x_12297:
[----:B------:R-:W-:Y:S05]  /*b120*/  BSYNC B1 ;  /* 0x0000000000017941 */ /* 0x000fea0003800000 */
.L_x_12295:
        /* <DEDUP_REMOVED lines=16> */
.L_x_12301:
[----:B------:R-:W-:Y:S05]  /*b230*/  BSYNC B2 ;  /* 0x0000000000027941 */ /* 0x000fea0003800000 */
.L_x_12300:
        /* <DEDUP_REMOVED lines=44> */
.L_x_12299:
[----:B------:R-:W-:Y:S05]  /*b500*/  BSYNC B1 ;  /* 0x0000000000017941 */ /* 0x000fea0003800000 */
.L_x_12298:
        /* <DEDUP_REMOVED lines=9> */
.L_x_12294:
        /* <DEDUP_REMOVED lines=12> */
.L_x_12303:
[----:B------:R-:W-:Y:S02]  /*b660*/  IMAD.MOV.U32 R138, RZ, RZ, R148 ;  /* 0x000000ffff8a7224 */ /* 0x000fe400078e0094 */
.L_x_12304:
[----:B------:R-:W-:Y:S05]  /*b670*/  BSYNC B1 ;  /* 0x0000000000017941 */ /* 0x000fea0003800000 */
.L_x_12302:
        /* <DEDUP_REMOVED lines=16> */
.L_x_12308:
[----:B------:R-:W-:Y:S05]  /*b780*/  BSYNC B2 ;  /* 0x0000000000027941 */ /* 0x000fea0003800000 */
.L_x_12307:
        /* <DEDUP_REMOVED lines=44> */
.L_x_12306:
[----:B------:R-:W-:Y:S05]  /*ba50*/  BSYNC B1 ;  /* 0x0000000000017941 */ /* 0x000fea0003800000 */
.L_x_12305:
        /* <DEDUP_REMOVED lines=12> */
.L_x_12309:
        /* <DEDUP_REMOVED lines=12> */
.L_x_12312:
[----:B------:R-:W-:Y:S02]  /*bbe0*/  IMAD.MOV.U32 R157, RZ, RZ, R148 ;  /* 0x000000ffff9d7224 */ /* 0x000fe400078e0094 */
.L_x_12313:
[----:B------:R-:W-:Y:S05]  /*bbf0*/  BSYNC B1 ;  /* 0x0000000000017941 */ /* 0x000fea0003800000 */
.L_x_12311:
        /* <DEDUP_REMOVED lines=16> */
.L_x_12317:
[----:B------:R-:W-:Y:S05]  /*bd00*/  BSYNC B2 ;  /* 0x0000000000027941 */ /* 0x000fea0003800000 */
.L_x_12316:
[----:B------:R-:W-:Y:S01]  /*bd10*/  LOP3.LUT R136, R110, R139, R3, 0x96, !PT ;  /* 0x0000008b6e887212 */ /* 0x000fe200078e9603 */
[----:B------:R-:W-:Y:S01]  /*bd20*/  IMAD.HI.U32 R110, R112, -0x326172a9, RZ ;  /* 0xcd9e8d57706e7827 */ /* 0x000fe200078e00ff */
[----:B------:R-:W-:-:S03]  /*bd30*/  HFMA2.MMA R138, -RZ, RZ, 0, 0 ;  /* 0x00000000ff8a7435 */ /* 0x000fc600000001ff */
        /* <DEDUP_REMOVED lines=41> */
.L_x_12315:
[----:B------:R-:W-:Y:S05]  /*bfd0*/  BSYNC B1 ;  /* 0x0000000000017941 */ /* 0x000fea0003800000 */
.L_x_12314:
        /* <DEDUP_REMOVED lines=9> */
.L_x_12310:
[----:B------:R-:W-:Y:S02]  /*c070*/  SEL R160, RZ, 0x10000, P4 ;  /* 0x00010000ffa07807 */ /* 0x000fe40002000000 */
[----:B------:R-:W-:Y:S02]  /*c080*/  SEL R111, RZ, 0x1000000, P5 ;  /* 0x01000000ff6f7807 */ /* 0x000fe40002800000 */
[C---:B------:R-:W-:Y:S02]  /*c090*/  LOP3.LUT P4, RZ, R162.reuse, 0x1, RZ, 0xc0, !PT ;  /* 0x00000001a2ff7812 */ /* 0x040fe4000788c0ff */
[----:B------:R-:W-:Y:S02]  /*c0a0*/  SEL R157, RZ, 0x100, P3 ;  /* 0x00000100ff9d7807 */ /* 0x000fe40001800000 */
[C---:B------:R-:W-:Y:S02]  /*c0b0*/  LOP3.LUT P0, RZ, R162.reuse, 0x4, RZ, 0xc0, !PT ;  /* 0x00000004a2ff7812 */ /* 0x040fe4000780c0ff */
[----:B------:R-:W-:-:S02]  /*c0c0*/  LOP3.LUT P5, RZ, R162, 0x2, RZ, 0xc0, !PT ;  /* 0x00000002a2ff7812 */ /* 0x000fc400078ac0ff */
[----:B------:R-:W-:Y:S02]  /*c0d0*/  SEL R110, RZ, 0x1, P4 ;  /* 0x00000001ff6e7807 */ /* 0x000fe40002000000 */
[----:B------:R-:W-:Y:S02]  /*c0e0*/  LOP3.LUT R157, R157, R111, R160, 0xfe, !PT ;  /* 0x0000006f9d9d7212 */ /* 0x000fe400078efea0 */
[----:B------:R-:W-:Y:S01]  /*c0f0*/  SEL R158, RZ, 0x1, P5 ;  /* 0x00000001ff9e7807 */ /* 0x000fe20002800000 */
[----:B------:R-:W-:Y:S01]  /*c100*/  IMAD.WIDE.U32 R110, R110, 0x1000000, RZ ;  /* 0x010000006e6e7825 */ /* 0x000fe200078e00ff */
[----:B------:R-:W-:Y:S02]  /*c110*/  SEL R160, RZ, 0x1, P0 ;  /* 0x00000001ffa07807 */ /* 0x000fe40000000000 */
[----:B------:R-:W-:Y:S01]  /*c120*/  SEL R109, RZ, 0x1, P2 ;  /* 0x00000001ff6d7807 */ /* 0x000fe20001000000 */
[----:B------:R-:W-:Y:S01]  /*c130*/  IMAD.WIDE.U32 R158, R158, 0x10000, RZ ;  /* 0x000100009e9e7825 */ /* 0x000fe200078e00ff */
[----:B------:R-:W-:-:S02]  /*c140*/  LOP3.LUT P6, RZ, R162, 0x8, RZ, 0xc0, !PT ;  /* 0x00000008a2ff7812 */ /* 0x000fc400078cc0ff */
[----:B------:R-:W-:Y:S01]  /*c150*/  LOP3.LUT R111, R111, R157, R109, 0xfe, !PT ;  /* 0x0000009d6f6f7212 */ /* 0x000fe200078efe6d */
[----:B------:R-:W-:Y:S01]  /*c160*/  IMAD.WIDE.U32 R160, R160, 0x100, RZ ;  /* 0x00000100a0a07825 */ /* 0x000fe200078e00ff */
[----:B------:R-:W-:-:S03]  /*c170*/  LOP3.LUT P1, RZ, R162, 0x10, RZ, 0xc0, !PT ;  /* 0x00000010a2ff7812 */ /* 0x000fc6000782c0ff */
[----:B------:R-:W-:Y:S01]  /*c180*/  IMAD.SHL.U32 R157, R108, 0x8, RZ ;  /* 0x000000086c9d7824 */ /* 0x000fe200078e00ff */
[----:B------:R-:W-:Y:S02]  /*c190*/  LOP3.LUT R109, R160, R110, R158, 0xfe, !PT ;  /* 0x0000006ea06d7212 */ /* 0x000fe400078efe9e */
[C---:B------:R-:W-:Y:S02]  /*c1a0*/  LEA R110, P0, R108.reuse, c[0x0][0x188], 0x5 ;  /* 0x000062006c6e7a11 */ /* 0x040fe400078028ff */
[----:B------:R-:W-:Y:S02]  /*c1b0*/  SEL R158, RZ, 0x1, P6 ;  /* 0x00000001ff9e7807 */ /* 0x000fe40003000000 */
[----:B------:R-:W-:Y:S02]  /*c1c0*/  LOP3.LUT R159, R161, R111, R159, 0xfe, !PT ;  /* 0x0000006fa19f7212 */ /* 0x000fe400078efe9f */
[----:B------:R-:W-:Y:S02]  /*c1d0*/  LEA.HI.X R111, R108, c[0x0][0x18c], RZ, 0x5, P0 ;  /* 0x000063006c6f7a11 */ /* 0x000fe400000f2cff */
[----:B------:R-:W-:-:S02]  /*c1e0*/  LOP3.LUT R158, R109, R158, RZ, 0xfc, !PT ;  /* 0x0000009e6d9e7212 */ /* 0x000fc400078efcff */
[----:B------:R-:W-:Y:S01]  /*c1f0*/  SHF.L.U64.HI R109, R108, 0x3, RZ ;  /* 0x000000036c6d7819 */ /* 0x000fe200000102ff */
        /* <DEDUP_REMOVED lines=26> */
.L_x_12318:
[----:B------:R-:W-:Y:S02]  /*c3a0*/  IADD3 R108, R108, 0x100, RZ ;  /* 0x000001006c6c7810 */ /* 0x000fe40007ffe0ff */
.L_x_12189:
[----:B------:R-:W-:Y:S05]  /*c3b0*/  BSYNC B0 ;  /* 0x0000000000007941 */ /* 0x000fea0003800000 */
.L_x_12188:
        /* <DEDUP_REMOVED lines=31> */
.L_x_12322:
[----:B--2---:R-:W-:Y:S02]  /*c5b0*/  IMAD.MOV.U32 R157, RZ, RZ, R148 ;  /* 0x000000ffff9d7224 */ /* 0x004fe400078e0094 */
.L_x_12323:
[----:B------:R-:W-:Y:S05]  /*c5c0*/  BSYNC B1 ;  /* 0x0000000000017941 */ /* 0x000fea0003800000 */
.L_x_12321:
        /* <DEDUP_REMOVED lines=16> */
.L_x_12327:
[----:B------:R-:W-:Y:S05]  /*c6d0*/  BSYNC B2 ;  /* 0x0000000000027941 */ /* 0x000fea0003800000 */
.L_x_12326:
        /* <DEDUP_REMOVED lines=33> */
[----:B------:R-:W-:Y:S02]  /*c8f0*/  LOP3.LUT R85, R85, R110, R129, 0x96, !PT ;  /* 0x0000006e55557212 */ /* 0x000fe400078e9681 */
[----:B------:R-:W-:Y:S02]  /*c900*/  MOV R110, RZ ;  /* 0x000000ff006e7202 */ /* 0x000fe40000000f00 */
        /* <DEDUP_REMOVED lines=9> */
.L_x_12325:
[----:B------:R-:W-:Y:S05]  /*c9a0*/  BSYNC B1 ;  /* 0x0000000000017941 */ /* 0x000fea0003800000 */
.L_x_12324:
        /* <DEDUP_REMOVED lines=17> */
.L_x_12328:
        /* <DEDUP_REMOVED lines=12> */
.L_x_12331:
[----:B------:R-:W-:Y:S02]  /*cb80*/  IMAD.MOV.U32 R138, RZ, RZ, R148 ;  /* 0x000000ffff8a7224 */ /* 0x000fe400078e0094 */
.L_x_12332:
[----:B------:R-:W-:Y:S05]  /*cb90*/  BSYNC B1 ;  /* 0x0000000000017941 */ /* 0x000fea0003800000 */
.L_x_12330:
        /* <DEDUP_REMOVED lines=16> */
.L_x_12336:
[----:B------:R-:W-:Y:S05]  /*cca0*/  BSYNC B2 ;  /* 0x0000000000027941 */ /* 0x000fea0003800000 */
.L_x_12335:
        /* <DEDUP_REMOVED lines=43> */
.L_x_12334:
[----:B------:R-:W-:Y:S05]  /*cf60*/  BSYNC B1 ;  /* 0x0000000000017941 */ /* 0x000fea0003800000 */
.L_x_12333:
        /* <DEDUP_REMOVED lines=9> */
.L_x_12329:
        /* <DEDUP_REMOVED lines=12> */
.L_x_12338:
[----:B------:R-:W-:Y:S02]  /*d0c0*/  IMAD.MOV.U32 R138, RZ, RZ, R148 ;  /* 0x000000ffff8a7224 */ /* 0x000fe400078e0094 */
.L_x_12339:
[----:B------:R-:W-:Y:S05]  /*d0d0*/  BSYNC B1 ;  /* 0x0000000000017941 */ /* 0x000fea0003800000 */
.L_x_12337:
        /* <DEDUP_REMOVED lines=16> */
.L_x_12343:
[----:B------:R-:W-:Y:S05]  /*d1e0*/  BSYNC B2 ;  /* 0x0000000000027941 */ /* 0x000fea0003800000 */
.L_x_12342:
        /* <DEDUP_REMOVED lines=44> */
.L_x_12341:
[----:B------:R-:W-:Y:S05]  /*d4b0*/  BSYNC B1 ;  /* 0x0000000000017941 */ /* 0x000fea0003800000 */
.L_x_12340:
        /* <DEDUP_REMOVED lines=14> */
.L_x_12344:
        /* <DEDUP_REMOVED lines=12> */
.L_x_12347:
[----:B------:R-:W-:Y:S02]  /*d660*/  IMAD.MOV.U32 R100, RZ, RZ, R148 ;  /* 0x000000ffff647224 */ /* 0x000fe400078e0094 */
.L_x_12348:
[----:B------:R-:W-:Y:S05]  /*d670*/  BSYNC B1 ;  /* 0x0000000000017941 */ /* 0x000fea0003800000 */
.L_x_12346:
        /* <DEDUP_REMOVED lines=16> */
.L_x_12352:
[----:B------:R-:W-:Y:S05]  /*d780*/  BSYNC B2 ;  /* 0x0000000000027941 */ /* 0x000fea0003800000 */
.L_x_12351:
        /* <DEDUP_REMOVED lines=43> */
.L_x_12350:
[----:B------:R-:W-:Y:S05]  /*da40*/  BSYNC B1 ;  /* 0x0000000000017941 */ /* 0x000fea0003800000 */
.L_x_12349:
        /* <DEDUP_REMOVED lines=9> */
.L_x_12345:
        /* <DEDUP_REMOVED lines=12> */
.L_x_12354:
[----:B------:R-:W-:Y:S02]  /*dba0*/  IMAD.MOV.U32 R138, RZ, RZ, R148 ;  /* 0x000000ffff8a7224 */ /* 0x000fe400078e0094 */
.L_x_12355:
[----:B------:R-:W-:Y:S05]  /*dbb0*/  BSYNC B1 ;  /* 0x0000000000017941 */ /* 0x000fea0003800000 */
.L_x_12353:
        /* <DEDUP_REMOVED lines=16> */
.L_x_12359:
[----:B------:R-:W-:Y:S05]  /*dcc0*/  BSYNC B2 ;  /* 0x0000000000027941 */ /* 0x000fea0003800000 */
.L_x_12358:
        /* <DEDUP_REMOVED lines=44> */
.L_x_12357:
[----:B------:R-:W-:Y:S05]  /*df90*/  BSYNC B1 ;  /* 0x0000000000017941 */ /* 0x000fea0003800000 */
.L_x_12356:
        /* <DEDUP_REMOVED lines=14> */
.L_x_12360:
        /* <DEDUP_REMOVED lines=12> */
.L_x_12363:
[----:B------:R-:W-:Y:S02]  /*e140*/  IMAD.MOV.U32 R138, RZ, RZ, R148 ;  /* 0x000000ffff8a7224 */ /* 0x000fe400078e0094 */
.L_x_12364:
[----:B------:R-:W-:Y:S05]  /*e150*/  BSYNC B1 ;  /* 0x0000000000017941 */ /* 0x000fea0003800000 */
.L_x_12362:
        /* <DEDUP_REMOVED lines=16> */
.L_x_12368:
[----:B------:R-:W-:Y:S05]  /*e260*/  BSYNC B2 ;  /* 0x0000000000027941 */ /* 0x000fea0003800000 */
.L_x_12367:
        /* <DEDUP_REMOVED lines=44> */
.L_x_12366:
[----:B------:R-:W-:Y:S05]  /*e530*/  BSYNC B1 ;  /* 0x0000000000017941 */ /* 0x000fea0003800000 */
.L_x_12365:
        /* <DEDUP_REMOVED lines=9> */
.L_x_12361:
        /* <DEDUP_REMOVED lines=12> */
.L_x_12370:
[----:B------:R-:W-:Y:S02]  /*e690*/  IMAD.MOV.U32 R138, RZ, RZ, R148 ;  /* 0x000000ffff8a7224 */ /* 0x000fe400078e0094 */
.L_x_12371:
[----:B------:R-:W-:Y:S05]  /*e6a0*/  BSYNC B1 ;  /* 0x0000000000017941 */ /* 0x000fea0003800000 */
.L_x_12369:
        /* <DEDUP_REMOVED lines=16> */
.L_x_12375:
[----:B------:R-:W-:Y:S05]  /*e7b0*/  BSYNC B2 ;  /* 0x0000000000027941 */ /* 0x000fea0003800000 */
.L_x_12374:
        /* <DEDUP_REMOVED lines=44> */
.L_x_12373:
[----:B------:R-:W-:Y:S05]  /*ea80*/  BSYNC B1 ;  /* 0x0000000000017941 */ /* 0x000fea0003800000 */
.L_x_12372:
        /* <DEDUP_REMOVED lines=14> */
.L_x_12376:
        /* <DEDUP_REMOVED lines=12> */
.L_x_12379:
[----:B------:R-:W-:Y:S02]  /*ec30*/  IMAD.MOV.U32 R138, RZ, RZ, R148 ;  /* 0x000000ffff8a7224 */ /* 0x000fe400078e0094 */
.L_x_12380:
[----:B------:R-:W-:Y:S05]  /*ec40*/  BSYNC B1 ;  /* 0x0000000000017941 */ /* 0x000fea0003800000 */
.L_x_12378:
        /* <DEDUP_REMOVED lines=16> */
.L_x_12384:
[----:B------:R-:W-:Y:S05]  /*ed50*/  BSYNC B2 ;  /* 0x0000000000027941 */ /* 0x000fea0003800000 */
.L_x_12383:
        /* <DEDUP_REMOVED lines=44> */
.L_x_12382:
[----:B------:R-:W-:Y:S05]  /*f020*/  BSYNC B1 ;  /* 0x0000000000017941 */ /* 0x000fea0003800000 */
.L_x_12381:
        /* <DEDUP_REMOVED lines=9> */
.L_x_12377:
        /* <DEDUP_REMOVED lines=12> */
.L_x_12386:
[----:B------:R-:W-:Y:S02]  /*f180*/  IMAD.MOV.U32 R138, RZ, RZ, R148 ;  /* 0x000000ffff8a7224 */ /* 0x000fe400078e0094 */
.L_x_12387:
[----:B------:R-:W-:Y:S05]  /*f190*/  BSYNC B1 ;  /* 0x0000000000017941 */ /* 0x000fea0003800000 */
.L_x_12385:
        /* <DEDUP_REMOVED lines=16> */
.L_x_12391:
[----:B------:R-:W-:Y:S05]  /*f2a0*/  BSYNC B2 ;  /* 0x0000000000027941 */ /* 0x000fea0003800000 */
.L_x_12390:
        /* <DEDUP_REMOVED lines=44> */
.L_x_12389:
[----:B------:R-:W-:Y:S05]  /*f570*/  BSYNC B1 ;  /* 0x0000000000017941 */ /* 0x000fea0003800000 */
.L_x_12388:
        /* <DEDUP_REMOVED lines=12> */
.L_x_12392:
        /* <DEDUP_REMOVED lines=12> */
.L_x_12395:
[----:B------:R-:W-:Y:S02]  /*f700*/  IMAD.MOV.U32 R138, RZ, RZ, R148 ;  /* 0x000000ffff8a7224 */ /* 0x000fe400078e0094 */
.L_x_12396:
[----:B------:R-:W-:Y:S05]  /*f710*/  BSYNC B1 ;  /* 0x0000000000017941 */ /* 0x000fea0003800000 */
.L_x_12394:
        /* <DEDUP_REMOVED lines=16> */
.L_x_12400:
[----:B------:R-:W-:Y:S05]  /*f820*/  BSYNC B2 ;  /* 0x0000000000027941 */ /* 0x000fea0003800000 */
.L_x_12399:
        /* <DEDUP_REMOVED lines=44> */
.L_x_12398:
[----:B------:R-:W-:Y:S05]  /*faf0*/  BSYNC B1 ;  /* 0x0000000000017941 */ /* 0x000fea0003800000 */
.L_x_12397:
        /* <DEDUP_REMOVED lines=9> */
.L_x_12393:
        /* <DEDUP_REMOVED lines=12> */
.L_x_12402:
[----:B------:R-:W-:Y:S02]  /*fc50*/  IMAD.MOV.U32 R138, RZ, RZ, R148 ;  /* 0x000000ffff8a7224 */ /* 0x000fe400078e0094 */
.L_x_12403:
[----:B------:R-:W-:Y:S05]  /*fc60*/  BSYNC B1 ;  /* 0x0000000000017941 */ /* 0x000fea0003800000 */
.L_x_12401:
        /* <DEDUP_REMOVED lines=16> */
.L_x_12407:
[----:B------:R-:W-:Y:S05]  /*fd70*/  BSYNC B2 ;  /* 0x0000000000027941 */ /* 0x000fea0003800000 */
.L_x_12406:
        /* <DEDUP_REMOVED lines=44> */
.L_x_12405:
[----:B------:R-:W-:Y:S05]  /*10040*/  BSYNC B1 ;  /* 0x0000000000017941 */ /* 0x000fea0003800000 */
.L_x_12404:
        /* <DEDUP_REMOVED lines=12> */
.L_x_12408:
        /* <DEDUP_REMOVED lines=12> */
.L_x_12411:
[----:B------:R-:W-:Y:S02]  /*101d0*/  IMAD.MOV.U32 R138, RZ, RZ, R148 ;  /* 0x000000ffff8a7224 */ /* 0x000fe400078e0094 */
.L_x_12412:
[----:B------:R-:W-:Y:S05]  /*101e0*/  BSYNC B1 ;  /* 0x0000000000017941 */ /* 0x000fea0003800000 */
.L_x_12410:
        /* <DEDUP_REMOVED lines=16> */
.L_x_12416:
[----:B------:R-:W-:Y:S05]  /*102f0*/  BSYNC B2 ;  /* 0x0000000000027941 */ /* 0x000fea0003800000 */
.L_x_12415:
        /* <DEDUP_REMOVED lines=44> */
.L_x_12414:
[----:B------:R-:W-:Y:S05]  /*105c0*/  BSYNC B1 ;  /* 0x0000000000017941 */ /* 0x000fea0003800000 */
.L_x_12413:
        /* <DEDUP_REMOVED lines=9> */
.L_x_12409:
        /* <DEDUP_REMOVED lines=12> */
.L_x_12418:
[----:B------:R-:W-:Y:S02]  /*10720*/  IMAD.MOV.U32 R138, RZ, RZ, R148 ;  /* 0x000000ffff8a7224 */ /* 0x000fe400078e0094 */
.L_x_12419:
[----:B------:R-:W-:Y:S05]  /*10730*/  BSYNC B1 ;  /* 0x0000000000017941 */ /* 0x000fea0003800000 */
.L_x_12417:
        /* <DEDUP_REMOVED lines=16> */
.L_x_12423:
[----:B------:R-:W-:Y:S05]  /*10840*/  BSYNC B2 ;  /* 0x0000000000027941 */ /* 0x000fea0003800000 */
.L_x_12422:
        /* <DEDUP_REMOVED lines=44> */
.L_x_12421:
[----:B------:R-:W-:Y:S05]  /*10b10*/  BSYNC B1 ;  /* 0x0000000000017941 */ /* 0x000fea0003800000 */
.L_x_12420:
        /* <DEDUP_REMOVED lines=12> */
.L_x_12424:
        /* <DEDUP_REMOVED lines=12> */
.L_x_12427:
[----:B------:R-:W-:Y:S02]  /*10ca0*/  IMAD.MOV.U32 R138, RZ, RZ, R148 ;  /* 0x000000ffff8a7224 */ /* 0x000fe400078e0094 */
.L_x_12428:
[----:B------:R-:W-:Y:S05]  /*10cb0*/  BSYNC B1 ;  /* 0x0000000000017941 */ /* 0x000fea0003800000 */
.L_x_12426:
        /* <DEDUP_REMOVED lines=16> */
.L_x_12432:
[----:B------:R-:W-:Y:S05]  /*10dc0*/  BSYNC B2 ;  /* 0x0000000000027941 */ /* 0x000fea0003800000 */
.L_x_12431:
        /* <DEDUP_REMOVED lines=44> */
.L_x_12430:
[----:B------:R-:W-:Y:S05]  /*11090*/  BSYNC B1 ;  /* 0x0000000000017941 */ /* 0x000fea0003800000 */
.L_x_12429:
        /* <DEDUP_REMOVED lines=9> */
.L_x_12425:
        /* <DEDUP_REMOVED lines=12> */
.L_x_12434:
[----:B------:R-:W-:Y:S02]  /*111f0*/  IMAD.MOV.U32 R138, RZ, RZ, R148 ;  /* 0x000000ffff8a7224 */ /* 0x000fe400078e0094 */
.L_x_12435:
[----:B------:R-:W-:Y:S05]  /*11200*/  BSYNC B1 ;  /* 0x0000000000017941 */ /* 0x000fea0003800000 */
.L_x_12433:
        /* <DEDUP_REMOVED lines=16> */
.L_x_12439:
[----:B------:R-:W-:Y:S05]  /*11310*/  BSYNC B2 ;  /* 0x0000000000027941 */ /* 0x000fea0003800000 */
.L_x_12438:
        /* <DEDUP_REMOVED lines=44> */
.L_x_12437:
[----:B------:R-:W-:Y:S05]  /*115e0*/  BSYNC B1 ;  /* 0x0000000000017941 */ /* 0x000fea0003800000 */
.L_x_12436:
        /* <DEDUP_REMOVED lines=12> */
.L_x_12440:
        /* <DEDUP_REMOVED lines=12> */
.L_x_12443:
[----:B------:R-:W-:Y:S02]  /*11770*/  IMAD.MOV.U32 R157, RZ, RZ, R148 ;  /* 0x000000ffff9d7224 */ /* 0x000fe400078e0094 */
.L_x_12444:
[----:B------:R-:W-:Y:S05]  /*11780*/  BSYNC B1 ;  /* 0x0000000000017941 */ /* 0x000fea0003800000 */
.L_x_12442:
        /* <DEDUP_REMOVED lines=16> */
.L_x_12448:
[----:B------:R-:W-:Y:S05]  /*11890*/  BSYNC B2 ;  /* 0x0000000000027941 */ /* 0x000fea0003800000 */
.L_x_12447:
        /* <DEDUP_REMOVED lines=44> */
.L_x_12446:
[----:B------:R-:W-:Y:S05]  /*11b60*/  BSYNC B1 ;  /* 0x0000000000017941 */ /* 0x000fea0003800000 */
.L_x_12445:
        /* <DEDUP_REMOVED lines=9> */
.L_x_12441:
        /* <DEDUP_REMOVED lines=51> */
.L_x_12449:
[----:B------:R-:W-:Y:S02]  /*11f30*/  IADD3 R108, R108, 0x100, RZ ;  /* 0x000001006c6c7810 */ /* 0x000fe40007ffe0ff */
.L_x_12320:
[----:B------:R-:W-:Y:S05]  /*11f40*/  BSYNC B0 ;  /* 0x0000000000007941 */ /* 0x000fea0003800000 */
.L_x_12319:
        /* <DEDUP_REMOVED lines=31> */
.L_x_12453:
[----:B--2---:R-:W-:Y:S02]  /*12140*/  IMAD.MOV.U32 R157, RZ, RZ, R148 ;  /* 0x000000ffff9d7224 */ /* 0x004fe400078e0094 */
.L_x_12454:
[----:B------:R-:W-:Y:S05]  /*12150*/  BSYNC B1 ;  /* 0x0000000000017941 */ /* 0x000fea0003800000 */
.L_x_12452:
        /* <DEDUP_REMOVED lines=16> */
.L_x_12458:
[----:B------:R-:W-:Y:S05]  /*12260*/  BSYNC B2 ;  /* 0x0000000000027941 */ /* 0x000fea0003800000 */
.L_x_12457:
        /* <DEDUP_REMOVED lines=44> */
.L_x_12456:
[----:B------:R-:W-:Y:S05]  /*12530*/  BSYNC B1 ;  /* 0x0000000000017941 */ /* 0x000fea0003800000 */
.L_x_12455:
[----:B------:R-:W0:Y:S01]  /*12540*/  I2F.U32 R88, R157 ;  /* 0x0000009d00587306 */ /* 0x000e220000201000 */
[----:B------:R-:W-:Y:S01]  /*12550*/  HFMA2.MMA R109, -RZ, RZ, 0.1171875, 0 ;  /* 0x2f800000ff6d7435 */ /* 0x000fe200000001ff */
        /* <DEDUP_REMOVED lines=15> */
.L_x_12459:
        /* <DEDUP_REMOVED lines=12> */
.L_x_12462:
[----:B------:R-:W-:Y:S02]  /*12710*/  IMAD.MOV.U32 R138, RZ, RZ, R148 ;  /* 0x000000ffff8a7224 */ /* 0x000fe400078e0094 */
.L_x_12463:
[----:B------:R-:W-:Y:S05]  /*12720*/  BSYNC B1 ;  /* 0x0000000000017941 */ /* 0x000fea0003800000 */
.L_x_12461:
        /* <DEDUP_REMOVED lines=16> */
.L_x_12467:
[----:B------:R-:W-:Y:S05]  /*12830*/  BSYNC B2 ;  /* 0x0000000000027941 */ /* 0x000fea0003800000 */
.L_x_12466:
        /* <DEDUP_REMOVED lines=43> */
.L_x_12465:
[----:B------:R-:W-:Y:S05]  /*12af0*/  BSYNC B1 ;  /* 0x0000000000017941 */ /* 0x000fea0003800000 */
.L_x_12464:
        /* <DEDUP_REMOVED lines=9> */
.L_x_12460:
        /* <DEDUP_REMOVED lines=12> */
.L_x_12469:
[----:B------:R-:W-:Y:S02]  /*12c50*/  IMAD.MOV.U32 R138, RZ, RZ, R148 ;  /* 0x000000ffff8a7224 */ /* 0x000fe400078e0094 */
.L_x_12470:
[----:B------:R-:W-:Y:S05]  /*12c60*/  BSYNC B1 ;  /* 0x0000000000017941 */ /* 0x000fea0003800000 */
.L_x_12468:
        /* <DEDUP_REMOVED lines=16> */
.L_x_12474:
[----:B------:R-:W-:Y:S05]  /*12d70*/  BSYNC B2 ;  /* 0x0000000000027941 */ /* 0x000fea0003800000 */
.L_x_12473:
        /* <DEDUP_REMOVED lines=44> */
.L_x_12472:
[----:B------:R-:W-:Y:S05]  /*13040*/  BSYNC B1 ;  /* 0x0000000000017941 */ /* 0x000fea0003800000 */
.L_x_12471:
        /* <DEDUP_REMOVED lines=14> */
.L_x_12475:
        /* <DEDUP_REMOVED lines=12> */
.L_x_12478:
[----:B------:R-:W-:Y:S02]  /*131f0*/  IMAD.MOV.U32 R104, RZ, RZ, R148 ;  /* 0x000000ffff687224 */ /* 0x000fe400078e0094 */
.L_x_12479:
[----:B------:R-:W-:Y:S05]  /*13200*/  BSYNC B1 ;  /* 0x0000000000017941 */ /* 0x000fea0003800000 */
.L_x_12477:
        /* <DEDUP_REMOVED lines=16> */
.L_x_12483:
[----:B------:R-:W-:Y:S05]  /*13310*/  BSYNC B2 ;  /* 0x0000000000027941 */ /* 0x000fea0003800000 */
.L_x_12482:
        /* <DEDUP_REMOVED lines=43> */
.L_x_12481:
[----:B------:R-:W-:Y:S05]  /*135d0*/  BSYNC B1 ;  /* 0x0000000000017941 */ /* 0x000fea0003800000 */
.L_x_12480:
        /* <DEDUP_REMOVED lines=9> */
.L_x_12476:
        /* <DEDUP_REMOVED lines=12> */
.L_x_12485:
[----:B------:R-:W-:Y:S02]  /*13730*/  MOV R138, R148 ;  /* 0x00000094008a7202 */ /* 0x000fe40000000f00 */
.L_x_12486:
[----:B------:R-:W-:Y:S05]  /*13740*/  BSYNC B1 ;  /* 0x0000000000017941 */ /* 0x000fea0003800000 */
.L_x_12484:
        /* <DEDUP_REMOVED lines=16> */
.L_x_12490:
[----:B------:R-:W-:Y:S05]  /*13850*/  BSYNC B2 ;  /* 0x0000000000027941 */ /* 0x000fea0003800000 */
.L_x_12489:
        /* <DEDUP_REMOVED lines=44> */
.L_x_12488:
[----:B------:R-:W-:Y:S05]  /*13b20*/  BSYNC B1 ;  /* 0x0000000000017941 */ /* 0x000fea0003800000 */
.L_x_12487:
        /* <DEDUP_REMOVED lines=14> */
.L_x_12491:
        /* <DEDUP_REMOVED lines=12> */
.L_x_12494:
[----:B------:R-:W-:Y:S02]  /*13cd0*/  MOV R138, R148 ;  /* 0x00000094008a7202 */ /* 0x000fe40000000f00 */
.L_x_12495:
[----:B------:R-:W-:Y:S05]  /*13ce0*/  BSYNC B1 ;  /* 0x0000000000017941 */ /* 0x000fea0003800000 */
.L_x_12493:
        /* <DEDUP_REMOVED lines=16> */
.L_x_12499:
[----:B------:R-:W-:Y:S05]  /*13df0*/  BSYNC B2 ;  /* 0x0000000000027941 */ /* 0x000fea0003800000 */
.L_x_12498:
        /* <DEDUP_REMOVED lines=44> */
.L_x_12497:
[----:B------:R-:W-:Y:S05]  /*140c0*/  BSYNC B1 ;  /* 0x0000000000017941 */ /* 0x000fea0003800000 */
.L_x_12496:
        /* <DEDUP_REMOVED lines=9> */
.L_x_12492:
        /* <DEDUP_REMOVED lines=12> */
.L_x_12501:
[----:B------:R-:W-:Y:S02]  /*14220*/  IMAD.MOV.U32 R138, RZ, RZ, R148 ;  /* 0x000000ffff8a7224 */ /* 0x000fe400078e0094 */
.L_x_12502:
[----:B------:R-:W-:Y:S05]  /*14230*/  BSYNC B1 ;  /* 0x0000000000017941 */ /* 0x000fea0003800000 */
.L_x_12500:
        /* <DEDUP_REMOVED lines=16> */
.L_x_12506:
[----:B------:R-:W-:Y:S05]  /*14340*/  BSYNC B2 ;  /* 0x0000000000027941 */ /* 0x000fea0003800000 */
.L_x_12505:
        /* <DEDUP_REMOVED lines=44> */
.L_x_12504:
[----:B------:R-:W-:Y:S05]  /*14610*/  BSYNC B1 ;  /* 0x0000000000017941 */ /* 0x000fea0003800000 */
.L_x_12503:
        /* <DEDUP_REMOVED lines=14> */
.L_x_12507:
        /* <DEDUP_REMOVED lines=12> */
.L_x_12510:
[----:B------:R-:W-:Y:S02]  /*147c0*/  IMAD.MOV.U32 R138, RZ, RZ, R148 ;  /* 0x000000ffff8a7224 */ /* 0x000fe400078e0094 */
.L_x_12511:
[----:B------:R-:W-:Y:S05]  /*147d0*/  BSYNC B1 ;  /* 0x0000000000017941 */ /* 0x000fea0003800000 */
.L_x_12509:
        /* <DEDUP_REMOVED lines=16> */
.L_x_12515:
[----:B------:R-:W-:Y:S05]  /*148e0*/  BSYNC B2 ;  /* 0x0000000000027941 */ /* 0x000fea0003800000 */
.L_x_12514:
        /* <DEDUP_REMOVED lines=44> */
.L_x_12513:
[----:B------:R-:W-:Y:S05]  /*14bb0*/  BSYNC B1 ;  /* 0x0000000000017941 */ /* 0x000fea0003800000 */
.L_x_12512:
        /* <DEDUP_REMOVED lines=9> */
.L_x_12508:
        /* <DEDUP_REMOVED lines=12> */
.L_x_12517:
[----:B------:R-:W-:Y:S02]  /*14d10*/  IMAD.MOV.U32 R138, RZ, RZ, R148 ;  /* 0x000000ffff8a7224 */ /* 0x000fe400078e0094 */
.L_x_12518:
[----:B------:R-:W-:Y:S05]  /*14d20*/  BSYNC B1 ;  /* 0x0000000000017941 */ /* 0x000fea0003800000 */
.L_x_12516:
        /* <DEDUP_REMOVED lines=16> */
.L_x_12522:
[----:B------:R-:W-:Y:S05]  /*14e30*/  BSYNC B2 ;  /* 0x0000000000027941 */ /* 0x000fea0003800000 */
.L_x_12521:
        /* <DEDUP_REMOVED lines=44> */
.L_x_12520:
[----:B------:R-:W-:Y:S05]  /*15100*/  BSYNC B1 ;  /* 0x0000000000017941 */ /* 0x000fea0003800000 */
.L_x_12519:
        /* <DEDUP_REMOVED lines=12> */
.L_x_12523:
        /* <DEDUP_REMOVED lines=12> */
.L_x_12526:
[----:B------:R-:W-:Y:S02]  /*15290*/  IMAD.MOV.U32 R138, RZ, RZ, R148 ;  /* 0x000000ffff8a7224 */ /* 0x000fe400078e0094 */
.L_x_12527:
[----:B------:R-:W-:Y:S05]  /*152a0*/  BSYNC B1 ;  /* 0x0000000000017941 */ /* 0x000fea0003800000 */
.L_x_12525:
        /* <DEDUP_REMOVED lines=16> */
.L_x_12531:
[----:B------:R-:W-:Y:S05]  /*153b0*/  BSYNC B2 ;  /* 0x0000000000027941 */ /* 0x000fea0003800000 */
.L_x_12530:
        /* <DEDUP_REMOVED lines=43> */
[----:B------:R-:W-:Y:S02]  /*15670*/  LOP3.LUT R136, R111, R158, R133, 0x96, !PT ;  /* 0x0000009e6f887212 */ /* 0x000fe400078e9685 */
.L_x_12529:
[----:B------:R-:W-:Y:S05]  /*15680*/  BSYNC B1 ;  /* 0x0000000000017941 */ /* 0x000fea0003800000 */
.L_x_12528:
        /* <DEDUP_REMOVED lines=9> */
.L_x_12524:
        /* <DEDUP_REMOVED lines=12> */
.L_x_12533:
[----:B------:R-:W-:Y:S02]  /*157e0*/  IMAD.MOV.U32 R138, RZ, RZ, R148 ;  /* 0x000000ffff8a7224 */ /* 0x000fe400078e0094 */
.L_x_12534:
[----:B------:R-:W-:Y:S05]  /*157f0*/  BSYNC B1 ;  /* 0x0000000000017941 */ /* 0x000fea0003800000 */
.L_x_12532:
        /* <DEDUP_REMOVED lines=16> */
.L_x_12538:
[----:B------:R-:W-:Y:S05]  /*15900*/  BSYNC B2 ;  /* 0x0000000000027941 */ /* 0x000fea0003800000 */
.L_x_12537:
        /* <DEDUP_REMOVED lines=44> */
.L_x_12536:
[----:B------:R-:W-:Y:S05]  /*15bd0*/  BSYNC B1 ;  /* 0x0000000000017941 */ /* 0x000fea0003800000 */
.L_x_12535:
        /* <DEDUP_REMOVED lines=12> */
.L_x_12539:
        /* <DEDUP_REMOVED lines=12> */
.L_x_12542:
[----:B------:R-:W-:Y:S02]  /*15d60*/  IMAD.MOV.U32 R138, RZ, RZ, R148 ;  /* 0x000000ffff8a7224 */ /* 0x000fe400078e0094 */
.L_x_12543:
[----:B------:R-:W-:Y:S05]  /*15d70*/  BSYNC B1 ;  /* 0x0000000000017941 */ /* 0x000fea0003800000 */
.L_x_12541:
        /* <DEDUP_REMOVED lines=16> */
.L_x_12547:
[----:B------:R-:W-:Y:S05]  /*15e80*/  BSYNC B2 ;  /* 0x0000000000027941 */ /* 0x000fea0003800000 */
.L_x_12546:
[----:B------:R-:W-:Y:S01]  /*15e90*/  LOP3.LUT R136, R106, R139, R3, 0x96, !PT ;  /* 0x0000008b6a887212 */ /* 0x000fe200078e9603 */
[----:B------:R-:W-:-:S04]  /*15ea0*/  IMAD.HI.U32 R106, R112, -0x326172a9, RZ ;  /* 0xcd9e8d57706a7827 */ /* 0x000fc800078e00ff */
[----:B------:R-:W-:Y:S01]  /*15eb0*/  IMAD R111, R112, -0x326172a9, RZ ;  /* 0xcd9e8d57706f7824 */ /* 0x000fe200078e02ff */
[----:B------:R-:W-:Y:S01]  /*15ec0*/  LOP3.LUT R106, R106, R115, R2, 0x96, !PT ;  /* 0x000000736a6a7212 */ /* 0x000fe200078e9602 */
[----:B------:R-:W-:-:S05]  /*15ed0*/  IMAD.WIDE.U32 R136, R136, -0x326172a9, RZ ;  /* 0xcd9e8d5788887825 */ /* 0x000fca00078e00ff */
[----:B------:R-:W-:Y:S01]  /*15ee0*/  LOP3.LUT R158, R137, R111, R116, 0x96, !PT ;  /* 0x0000006f899e7212 */ /* 0x000fe200078e9674 */
[----:B------:R-:W-:Y:S02]  /*15ef0*/  IMAD R137, R113, -0x2daee0ad, RZ ;  /* 0xd2511f5371897824 */ /* 0x000fe400078e02ff */
[----:B------:R-:W-:Y:S01]  /*15f00*/  IMAD.WIDE.U32 R110, R106, -0x2daee0ad, RZ ;  /* 0xd2511f536a6e7825 */ /* 0x000fe200078e00ff */
[----:B------:R-:W-:-:S03]  /*15f10*/  MOV R106, RZ ;  /* 0x000000ff006a7202 */ /* 0x000fc60000000f00 */
        /* <DEDUP_REMOVED lines=35> */
.L_x_12545:
[----:B------:R-:W-:Y:S05]  /*16150*/  BSYNC B1 ;  /* 0x0000000000017941 */ /* 0x000fea0003800000 */
.L_x_12544:
        /* <DEDUP_REMOVED lines=9> */
.L_x_12540:
        /* <DEDUP_REMOVED lines=12> */
.L_x_12549:
[----:B------:R-:W-:Y:S02]  /*162b0*/  IMAD.MOV.U32 R138, RZ, RZ, R148 ;  /* 0x000000ffff8a7224 */ /* 0x000fe400078e0094 */
.L_x_12550:
[----:B------:R-:W-:Y:S05]  /*162c0*/  BSYNC B1 ;  /* 0x0000000000017941 */ /* 0x000fea0003800000 */
.L_x_12548:
        /* <DEDUP_REMOVED lines=16> */
.L_x_12554:
[----:B------:R-:W-:Y:S05]  /*163d0*/  BSYNC B2 ;  /* 0x0000000000027941 */ /* 0x000fea0003800000 */
.L_x_12553:
        /* <DEDUP_REMOVED lines=44> */
.L_x_12552:
[----:B------:R-:W-:Y:S05]  /*166a0*/  BSYNC B1 ;  /* 0x0000000000017941 */ /* 0x000fea0003800000 */
.L_x_12551:
        /* <DEDUP_REMOVED lines=12> */
.L_x_12555:
        /* <DEDUP_REMOVED lines=12> */
.L_x_12558:
[----:B------:R-:W-:Y:S02]  /*16830*/  IMAD.MOV.U32 R138, RZ, RZ, R148 ;  /* 0x000000ffff8a7224 */ /* 0x000fe400078e0094 */
.L_x_12559:
[----:B------:R-:W-:Y:S05]  /*16840*/  BSYNC B1 ;  /* 0x0000000000017941 */ /* 0x000fea0003800000 */
.L_x_12557:
        /* <DEDUP_REMOVED lines=16> */
.L_x_12563:
[----:B------:R-:W-:Y:S05]  /*16950*/  BSYNC B2 ;  /* 0x0000000000027941 */ /* 0x000fea0003800000 */
.L_x_12562:
        /* <DEDUP_REMOVED lines=44> */
.L_x_12561:
[----:B------:R-:W-:Y:S05]  /*16c20*/  BSYNC B1 ;  /* 0x0000000000017941 */ /* 0x000fea0003800000 */
.L_x_12560:
        /* <DEDUP_REMOVED lines=9> */
.L_x_12556:
        /* <DEDUP_REMOVED lines=12> */
.L_x_12565:
[----:B------:R-:W-:Y:S02]  /*16d80*/  IMAD.MOV.U32 R138, RZ, RZ, R148 ;  /* 0x000000ffff8a7224 */ /* 0x000fe400078e0094 */
.L_x_12566:
[----:B------:R-:W-:Y:S05]  /*16d90*/  BSYNC B1 ;  /* 0x0000000000017941 */ /* 0x000fea0003800000 */
.L_x_12564:
        /* <DEDUP_REMOVED lines=16> */
.L_x_12570:
[----:B------:R-:W-:Y:S05]  /*16ea0*/  BSYNC B2 ;  /* 0x0000000000027941 */ /* 0x000fea0003800000 */
.L_x_12569:
        /* <DEDUP_REMOVED lines=44> */
.L_x_12568:
[----:B------:R-:W-:Y:S05]  /*17170*/  BSYNC B1 ;  /* 0x0000000000017941 */ /* 0x000fea0003800000 */
.L_x_12567:
        /* <DEDUP_REMOVED lines=12> */
.L_x_12571:
        /* <DEDUP_REMOVED lines=12> */
.L_x_12574:
[----:B------:R-:W-:Y:S02]  /*17300*/  IMAD.MOV.U32 R157, RZ, RZ, R148 ;  /* 0x000000ffff9d7224 */ /* 0x000fe400078e0094 */
.L_x_12575:
[----:B------:R-:W-:Y:S05]  /*17310*/  BSYNC B1 ;  /* 0x0000000000017941 */ /* 0x000fea0003800000 */
.L_x_12573:
        /* <DEDUP_REMOVED lines=16> */
.L_x_12579:
[----:B------:R-:W-:Y:S05]  /*17420*/  BSYNC B2 ;  /* 0x0000000000027941 */ /* 0x000fea0003800000 */
.L_x_12578:
        /* <DEDUP_REMOVED lines=44> */
.L_x_12577:
[----:B------:R-:W-:Y:S05]  /*176f0*/  BSYNC B1 ;  /* 0x0000000000017941 */ /* 0x000fea0003800000 */
.L_x_12576:
        /* <DEDUP_REMOVED lines=9> */
.L_x_12572:
        /* <DEDUP_REMOVED lines=20> */
[----:B------:R-:W-:Y:S02]  /*178d0*/  LOP3.LUT R159, R161, R111, R159, 0xfe, !PT ;  /* 0x0000006fa19f7212 */ /* 0x000fe400078efe9f */
[----:B------:R-:W-:Y:S02]  /*178e0*/  LEA.HI.X R111, R108, c[0x0][0x18c], RZ, 0x5, P0 ;  /* 0x000063006c6f7a11 */ /* 0x000fe400000f2cff */
[----:B------:R-:W-:Y:S02]  /*178f0*/  SEL R158, RZ, 0x1, P6 ;  /* 0x00000001ff9e7807 */ /* 0x000fe40003000000 */
[----:B------:R-:W-:Y:S01]  /*17900*/  SHF.R.U32.HI R160, RZ, 0x1d, R108 ;  /* 0x0000001dffa07819 */ /* 0x000fe2000001166c */
[----:B------:R0:W-:Y:S01]  /*17910*/  STG.E.128 [R110.64], R88 ;  /* 0x000000586e007986 */ /* 0x0001e2000c101d04 */
[----:B------:R-:W-:-:S02]  /*17920*/  IADD3 R108, P0, R157, c[0x0][0x190], RZ ;  /* 0x000064009d6c7a10 */ /* 0x000fc40007f1e0ff */
[----:B------:R-:W-:Y:S01]  /*17930*/  LOP3.LUT R158, R109, R158, RZ, 0xfc, !PT ;  /* 0x0000009e6d9e7212 */ /* 0x000fe200078efcff */
        /* <DEDUP_REMOVED lines=24> */
.L_x_12451:
[----:B------:R-:W-:Y:S05]  /*17ac0*/  BSYNC B0 ;  /* 0x0000000000007941 */ /* 0x000fea0003800000 */
.L_x_12450:
        /* <DEDUP_REMOVED lines=43> */
.L_x_12592:
        /* <DEDUP_REMOVED lines=86> */
.L_x_12593:
        /* <DEDUP_REMOVED lines=19> */
[----:B------:R2:W3:Y:S01]  /*18410*/  @!P0 LDS.64 R108, [R159.X8] ;  /* 0x000000009f6c8984 */ /* 0x0004e20000008a00 */
[----:B------:R-:W-:-:S02]  /*18420*/  LOP3.LUT P0, RZ, R111, 0x1f, R0, 0xf8, !PT ;  /* 0x0000001f6fff7812 */ /* 0x000fc4000780f800 */
[----:B01----:R-:W0:Y:S01]  /*18430*/  I2F R164, R157 ;  /* 0x0000009d00a47306 */ /* 0x003e220000201400 */
[----:B------:R-:W-:-:S05]  /*18440*/  IMAD.IADD R160, R157, 0x1, R110 ;  /* 0x000000019da07824 */ /* 0x000fca00078e026e */
[----:B------:R-:W-:Y:S02]  /*18450*/  SHFL.DOWN PT, R165, R160, 0x2, 0x1f ;  /* 0x08401f00a0a57f89 */ /* 0x000fe400000e0000 */
[----:B--2---:R-:W1:Y:S02]  /*18460*/  I2F R159, R160 ;  /* 0x000000a0009f7306 */ /* 0x004e640000201400 */
[----:B---3--:R-:W2:Y:S02]  /*18470*/  SHFL.DOWN PT, R161, R108, 0x4, 0x1f ;  /* 0x08801f006ca17f89 */ /* 0x008ea400000e0000 */
[C---:B--2---:R-:W-:Y:S02]  /*18480*/  FADD.FTZ R158, -R161.reuse, R108 ;  /* 0x0000006ca19e7221 */ /* 0x044fe40000010100 */
[----:B0-----:R-:W-:Y:S02]  /*18490*/  FMUL.FTZ R161, R161, R164 ;  /* 0x000000a4a1a17220 */ /* 0x001fe40000410000 */
[----:B------:R-:W-:-:S02]  /*184a0*/  FMUL.FTZ R158, R158, R158 ;  /* 0x0000009e9e9e7220 */ /* 0x000fc40000410000 */
[----:B------:R-:W-:Y:S02]  /*184b0*/  FFMA.FTZ R161, R163, R108, R161 ;  /* 0x0000006ca3a17223 */ /* 0x000fe400000100a1 */
[----:B-1----:R-:W0:Y:S01]  /*184c0*/  MUFU.RCP R108, R159 ;  /* 0x0000009f006c7308 */ /* 0x002e220000001000 */
[----:B------:R-:W-:Y:S02]  /*184d0*/  FMUL.FTZ R163, R158, R163 ;  /* 0x000000a39ea37220 */ /* 0x000fe40000410000 */
[----:B------:R-:W1:Y:S02]  /*184e0*/  SHFL.DOWN PT, R158, R109, 0x4, 0x1f ;  /* 0x08801f006d9e7f89 */ /* 0x000e6400000e0000 */
[----:B------:R-:W-:-:S03]  /*184f0*/  FMUL.FTZ R163, R163, R164 ;  /* 0x000000a4a3a37220 */ /* 0x000fc60000410000 */
[----:B------:R-:W2:Y:S01]  /*18500*/  I2F R164, R165 ;  /* 0x000000a500a47306 */ /* 0x000ea20000201400 */
[----:B0-----:R-:W-:-:S05]  /*18510*/  FMUL.FTZ R110, R108, R161 ;  /* 0x000000a16c6e7220 */ /* 0x001fca0000410000 */
[----:B------:R-:W0:Y:S01]  /*18520*/  SHFL.DOWN PT, R161, R110, 0x2, 0x1f ;  /* 0x08401f006ea17f89 */ /* 0x000e2200000e0000 */
[----:B-1----:R-:W-:Y:S02]  /*18530*/  FADD.FTZ R157, R158, R109 ;  /* 0x0000006d9e9d7221 */ /* 0x002fe40000010000 */
[----:B------:R-:W-:Y:S02]  /*18540*/  IMAD.IADD R158, R160, 0x1, R165 ;  /* 0x00000001a09e7824 */ /* 0x000fe400078e02a5 */
[----:B------:R-:W-:Y:S02]  /*18550*/  FFMA.FTZ R157, R108, R163, R157 ;  /* 0x000000a36c9d7223 */ /* 0x000fe4000001009d */
[----:B------:R-:W1:Y:S01]  /*18560*/  I2F R109, R158 ;  /* 0x0000009e006d7306 */ /* 0x000e620000201400 */
[----:B------:R-:W3:Y:S01]  /*18570*/  SHFL.DOWN PT, R163, R158, 0x1, 0x1f ;  /* 0x08201f009ea37f89 */ /* 0x000ee200000e0000 */
[----:B0-----:R-:W-:Y:S02]  /*18580*/  FADD.FTZ R108, R110, -R161 ;  /* 0x800000a16e6c7221 */ /* 0x001fe40000010000 */
[----:B--2---:R-:W-:-:S02]  /*18590*/  FMUL.FTZ R161, R161, R164 ;  /* 0x000000a4a1a17220 */ /* 0x004fc40000410000 */
[----:B------:R-:W-:Y:S02]  /*185a0*/  FMUL.FTZ R108, R108, R108 ;  /* 0x0000006c6c6c7220 */ /* 0x000fe40000410000 */
[C---:B------:R-:W-:Y:S02]  /*185b0*/  FFMA.FTZ R161, R159.reuse, R110, R161 ;  /* 0x0000006e9fa17223 */ /* 0x040fe400000100a1 */
[----:B------:R-:W-:Y:S01]  /*185c0*/  FMUL.FTZ R159, R159, R108 ;  /* 0x0000006c9f9f7220 */ /* 0x000fe20000410000 */
[----:B-1----:R-:W0:Y:S01]  /*185d0*/  MUFU.RCP R110, R109 ;  /* 0x0000006d006e7308 */ /* 0x002e220000001000 */
[----:B------:R-:W1:Y:S02]  /*185e0*/  SHFL.DOWN PT, R108, R157, 0x2, 0x1f ;  /* 0x08401f009d6c7f89 */ /* 0x000e6400000e0000 */
[----:B------:R-:W-:Y:S02]  /*185f0*/  FMUL.FTZ R164, R159, R164 ;  /* 0x000000a49fa47220 */ /* 0x000fe40000410000 */
[----:B---3--:R-:W-:-:S06]  /*18600*/  IMAD.IADD R160, R158, 0x1, R163 ;  /* 0x000000019ea07824 */ /* 0x008fcc00078e02a3 */
[----:B------:R-:W2:Y:S01]  /*18610*/  I2F R160, R160 ;  /* 0x000000a000a07306 */ /* 0x000ea20000201400 */
[----:B-1----:R-:W-:Y:S02]  /*18620*/  FADD.FTZ R159, R157, R108 ;  /* 0x0000006c9d9f7221 */ /* 0x002fe40000010000 */
[----:B0-----:R-:W-:-:S05]  /*18630*/  FMUL.FTZ R108, R110, R161 ;  /* 0x000000a16e6c7220 */ /* 0x001fca0000410000 */
[----:B--2---:R-:W-:Y:S01]  /*18640*/  MUFU.RCP R157, R160 ;  /* 0x000000a0009d7308 */ /* 0x004fe20000001000 */
[----:B------:R-:W-:Y:S01]  /*18650*/  FFMA.FTZ R159, R110, R164, R159 ;  /* 0x000000a46e9f7223 */ /* 0x000fe2000001009f */
[----:B------:R-:W0:Y:S06]  /*18660*/  SHFL.DOWN PT, R161, R108, 0x1, 0x1f ;  /* 0x08201f006ca17f89 */ /* 0x000e2c00000e0000 */
[----:B------:R-:W0:Y:S02]  /*18670*/  I2F R164, R163 ;  /* 0x000000a300a47306 */ /* 0x000e240000201400 */
[----:B0-----:R-:W-:-:S02]  /*18680*/  FMUL.FTZ R110, R161, R164 ;  /* 0x000000a4a16e7220 */ /* 0x001fc40000410000 */
[----:B------:R-:W-:Y:S02]  /*18690*/  FADD.FTZ R161, R108, -R161 ;  /* 0x800000a16ca17221 */ /* 0x000fe40000010000 */
[----:B------:R-:W-:Y:S02]  /*186a0*/  FFMA.FTZ R166, R109, R108, R110 ;  /* 0x0000006c6da67223 */ /* 0x000fe4000001006e */
[----:B------:R-:W0:Y:S01]  /*186b0*/  SHFL.DOWN PT, R110, R159, 0x1, 0x1f ;  /* 0x08201f009f6e7f89 */ /* 0x000e2200000e0000 */
[----:B------:R-:W-:Y:S02]  /*186c0*/  FMUL.FTZ R158, R161, R161 ;  /* 0x000000a1a19e7220 */ /* 0x000fe40000410000 */
[----:B------:R-:W-:Y:S02]  /*186d0*/  FMUL.FTZ R166, R157, R166 ;  /* 0x000000a69da67220 */ /* 0x000fe40000410000 */
[----:B------:R-:W-:Y:S02]  /*186e0*/  FMUL.FTZ R158, R109, R158 ;  /* 0x0000009e6d9e7220 */ /* 0x000fe40000410000 */
[----:B------:R-:W-:Y:S01]  /*186f0*/  IMAD.MOV.U32 R108, RZ, RZ, c[0x0][0x1e0] ;  /* 0x00007800ff6c7624 */ /* 0x000fe200078e00ff */
[----:B------:R-:W1:Y:S01]  /*18700*/  SHFL.IDX PT, R161, R166, RZ, 0x1f ;  /* 0x00001fffa6a17589 */ /* 0x000e6200000e0000 */
[----:B------:R-:W-:-:S02]  /*18710*/  FMUL.FTZ R158, R158, R164 ;  /* 0x000000a49e9e7220 */ /* 0x000fc40000410000 */
[----:B0-----:R-:W-:-:S04]  /*18720*/  FADD.FTZ R110, R159, R110 ;  /* 0x0000006e9f6e7221 */ /* 0x001fc80000010000 */
[----:B------:R-:W-:Y:S02]  /*18730*/  FFMA.FTZ R110, R157, R158, R110 ;  /* 0x0000009e9d6e7223 */ /* 0x000fe4000001006e */
[----:B-1----:R-:W-:-:S03]  /*18740*/  FMUL.FTZ R109, R161, R161 ;  /* 0x000000a1a16d7220 */ /* 0x002fc60000410000 */
[----:B------:R0:W1:Y:S01]  /*18750*/  SHFL.IDX PT, R157, R110, RZ, 0x1f ;  /* 0x00001fff6e9d7589 */ /* 0x00006200000e0000 */
[----:B------:R-:W-:Y:S02]  /*18760*/  FSEL R158, R161, RZ, !P1 ;  /* 0x000000ffa19e7208 */ /* 0x000fe40004800000 */
[----:B------:R-:W-:Y:S01]  /*18770*/  FSEL R109, R109, RZ, P1 ;  /* 0x000000ff6d6d7208 */ /* 0x000fe20000800000 */
[----:B0-----:R-:W-:-:S04]  /*18780*/  @!P0 IMAD.MOV.U32 R110, RZ, RZ, 0x4 ;  /* 0x00000004ff6e8424 */ /* 0x001fc800078e00ff */
[----:B------:R-:W-:-:S04]  /*18790*/  @!P0 IMAD.WIDE R110, R121, R110, c[0x0][0x1a8] ;  /* 0x00006a00796e8625 */ /* 0x000fc800078e026e */
        /* <DEDUP_REMOVED lines=22> */
[--C-:B------:R-:W-:Y:S01]  /*18900*/  FADD.FTZ R166, R95, -R158.reuse ;  /* 0x8000009e5fa67221 */ /* 0x100fe20000010000 */
[----:B------:R-:W-:Y:S01]  /*18910*/  F2FP.BF16.PACK_AB R109, R164, R111 ;  /* 0x0000006fa46d723e */ /* 0x000fe200000010ff */
[----:B------:R-:W-:Y:S02]  /*18920*/  FMUL.FTZ R111, R157, R110 ;  /* 0x0000006e9d6f7220 */ /* 0x000fe40000410000 */
[----:B------:R-:W-:-:S02]  /*18930*/  FADD.FTZ R110, R93, -R158 ;  /* 0x8000009e5d6e7221 */ /* 0x000fc40000010000 */
[----:B------:R-:W-:Y:S02]  /*18940*/  FADD.FTZ R164, R94, -R158 ;  /* 0x8000009e5ea47221 */ /* 0x000fe40000010000 */
        /* <DEDUP_REMOVED lines=13> */
.L_x_12583:
[----:B------:R-:W-:Y:S05]  /*18a20*/  BSYNC B0 ;  /* 0x0000000000007941 */ /* 0x000fea0003800000 */
.L_x_12582:
[----:B------:R-:W-:Y:S01]  /*18a30*/  LOP3.LUT P0, RZ, R162, 0x100, RZ, 0xc0, !PT ;  /* 0x00000100a2ff7812 */ /* 0x000fe2000780c0ff */
[----:B------:R-:W-:-:S12]  /*18a40*/  BSSY B0, `(.L_x_12584) ;  /* 0x0000022000007945 */ /* 0x000fd80003800000 */
[----:B------:R-:W-:Y:S05]  /*18a50*/  @!P0 BRA `(.L_x_12585) ;  /* 0x0000020000008947 */ /* 0x000fea0003800000 */
[--C-:B01----:R-:W-:Y:S02]  /*18a60*/  FADD.FTZ R108, R80, -R158.reuse ;  /* 0x8000009e506c7221 */ /* 0x103fe40000010000 */
        /* <DEDUP_REMOVED lines=13> */
[--C-:B------:R-:W-:Y:S01]  /*18b40*/  FADD.FTZ R166, R99, -R158.reuse ;  /* 0x8000009e63a67221 */ /* 0x100fe20000010000 */
[----:B------:R-:W-:Y:S01]  /*18b50*/  F2FP.BF16.PACK_AB R109, R164, R111 ;  /* 0x0000006fa46d723e */ /* 0x000fe200000010ff */
[----:B------:R-:W-:Y:S02]  /*18b60*/  FMUL.FTZ R111, R157, R110 ;  /* 0x0000006e9d6f7220 */ /* 0x000fe40000410000 */
[--C-:B------:R-:W-:Y:S02]  /*18b70*/  FADD.FTZ R110, R97, -R158.reuse ;  /* 0x8000009e616e7221 */ /* 0x100fe40000010000 */
[----:B------:R-:W-:Y:S02]  /*18b80*/  FADD.FTZ R164, R98, -R158 ;  /* 0x8000009e62a47221 */ /* 0x000fe40000010000 */
        /* <DEDUP_REMOVED lines=13> */
.L_x_12585:
[----:B------:R-:W-:Y:S05]  /*18c60*/  BSYNC B0 ;  /* 0x0000000000007941 */ /* 0x000fea0003800000 */
.L_x_12584:
        /* <DEDUP_REMOVED lines=35> */
.L_x_12587:
[----:B------:R-:W-:Y:S05]  /*18ea0*/  BSYNC B0 ;  /* 0x0000000000007941 */ /* 0x000fea0003800000 */
.L_x_12586:
        /* <DEDUP_REMOVED lines=24> */
[----:B------:R-:W-:Y:S01]  /*19030*/  HFMA2.MMA R157, -RZ, RZ, 0, 9.5367431640625e-07 ;  /* 0x00000010ff9d7435 */ /* 0x000fe200000001ff */
[----:B------:R-:W-:Y:S02]  /*19040*/  FFMA.FTZ R109, R10, R159, R18 ;  /* 0x0000009f0a6d7223 */ /* 0x000fe40000010012 */
[----:B------:R-:W-:Y:S01]  /*19050*/  FFMA.FTZ R161, R4, R161, R12 ;  /* 0x000000a104a17223 */ /* 0x000fe2000001000c */
[----:B------:R-:W-:Y:S01]  /*19060*/  F2FP.BF16.PACK_AB R111, R158, R111 ;  /* 0x0000006f9e6f723e */ /* 0x000fe200000010ff */
[----:B------:R-:W-:Y:S02]  /*19070*/  FFMA.FTZ R168, R5, R168, R13 ;  /* 0x000000a805a87223 */ /* 0x000fe4000001000d */
[----:B------:R-:W-:-:S03]  /*19080*/  FFMA.FTZ R164, R11, R164, R19 ;  /* 0x000000a40ba47223 */ /* 0x000fc60000010013 */
[----:B------:R-:W-:Y:S01]  /*19090*/  F2FP.BF16.PACK_AB R110, R168, R161 ;  /* 0x000000a1a86e723e */ /* 0x000fe200000010ff */
[----:B------:R-:W-:Y:S01]  /*190a0*/  IMAD.WIDE.U32 R156, R156, R157, c[0x0][0x208] ;  /* 0x000082009c9c7625 */ /* 0x000fe200078e009d */
[----:B------:R-:W-:-:S05]  /*190b0*/  F2FP.BF16.PACK_AB R109, R164, R109 ;  /* 0x0000006da46d723e */ /* 0x000fca00000010ff */
[----:B------:R0:W-:Y:S02]  /*190c0*/  STG.E.128 [R156.64], R108 ;  /* 0x0000006c9c007986 */ /* 0x0001e4000c101d04 */
.L_x_12589:
[----:B------:R-:W-:Y:S05]  /*190d0*/  BSYNC B0 ;  /* 0x0000000000007941 */ /* 0x000fea0003800000 */
.L_x_12588:
[----:B------:R-:W-:Y:S02]  /*190e0*/  IADD3 R121, R121, c[0x0][0x160], RZ ;  /* 0x0000580079797a10 */ /* 0x000fe40007ffe0ff */
[----:B------:R-:W-:Y:S02]  /*190f0*/  LOP3.LUT P1, RZ, R144, 0xff, RZ, 0xc0, !PT ;  /* 0x000000ff90ff7812 */ /* 0x000fe4000782c0ff */
[----:B------:R-:W-:Y:S02]  /*19100*/  ISETP.GE.AND P0, PT, R121, c[0x0][0x164], PT ;  /* 0x0000590079007a0c */ /* 0x000fe40003f06270 */
[----:B------:R-:W-:-:S11]  /*19110*/  SEL R144, RZ, 0x1, P1 ;  /* 0x00000001ff907807 */ /* 0x000fd60000800000 */
[----:B01---5:R-:W-:Y:S01]  /*19120*/  @P0 CALL.REL.NOINC `(.L_x_12590) ;  /* 0x0000001000000944 */ /* 0x023fe20003c00000 */
[----:B------:R-:W-:Y:S05]  /*19130*/  BRA `(.L_x_12591) ;  /* 0xfffe7b0000007947 */ /* 0x000fea000383ffff */
.L_x_12590:
[----:B------:R-:W-:Y:S05]  /*19140*/  EXIT ;  /* 0x000000000000794d */ /* 0x000fea0003800000 */
.L_x_12580:
[----:B------:R-:W-:Y:S01]  /*19150*/  IMAD.MOV.U32 R166, RZ, RZ, 0x1 ;  /* 0x00000001ffa67424 */ /* 0x000fe200078e00ff */
[----:B------:R-:W-:Y:S01]  /*19160*/  MOV R158, 0x191a0 ;  /* 0x000191a0009e7802 */ /* 0x000fe20000000f00 */
[----:B------:R-:W-:Y:S02]  /*19170*/  IMAD.MOV.U32 R157, RZ, RZ, 0x1f ;  /* 0x0000001fff9d7424 */ /* 0x000fe400078e00ff */
[----:B------:R-:W-:Y:S02]  /*19180*/  IMAD.MOV.U32 R168, RZ, RZ, -0x1 ;  /* 0xffffffffffa87424 */ /* 0x000fe400078e00ff */
[----:B-1---5:R-:W-:Y:S05]  /*19190*/  CALL.REL.NOINC `($__internal_38_$__cuda_sm70_shflsync_bfly_p) ;  /* 0x000007d000007944 */ /* 0x022fea0003c00000 */
[----:B-1----:R-:W-:Y:S01]  /*191a0*/  IMAD.MOV.U32 R108, RZ, RZ, R157 ;  /* 0x000000ffff6c7224 */ /* 0x002fe200078e009d */
[----:B0-----:R-:W-:Y:S05]  /*191b0*/  BRA `(.L_x_12592) ;  /* 0xffffebc000007947 */ /* 0x001fea000383ffff */
.L_x_12581:
[----:B------:R-:W-:Y:S01]  /*191c0*/  IMAD.MOV.U32 R166, RZ, RZ, 0x2 ;  /* 0x00000002ffa67424 */ /* 0x000fe200078e00ff */
[----:B------:R-:W-:Y:S01]  /*191d0*/  MOV R158, 0x19210 ;  /* 0x00019210009e7802 */ /* 0x000fe20000000f00 */
[----:B------:R-:W-:Y:S02]  /*191e0*/  IMAD.MOV.U32 R157, RZ, RZ, 0x1f ;  /* 0x0000001fff9d7424 */ /* 0x000fe400078e00ff */
[----:B------:R-:W-:Y:S02]  /*191f0*/  IMAD.MOV.U32 R168, RZ, RZ, -0x1 ;  /* 0xffffffffffa87424 */ /* 0x000fe400078e00ff */
[----:B-1---5:R-:W-:Y:S05]  /*19200*/  CALL.REL.NOINC `($__internal_38_$__cuda_sm70_shflsync_bfly_p) ;  /* 0x0000076000007944 */ /* 0x022fea0003c00000 */
[----:B01----:R-:W-:Y:S01]  /*19210*/  FADD.FTZ R109, R109, R157 ;  /* 0x0000009d6d6d7221 */ /* 0x003fe20000010000 */
[----:B------:R-:W-:Y:S01]  /*19220*/  MOV R158, 0x19270 ;  /* 0x00019270009e7802 */ /* 0x000fe20000000f00 */
[----:B------:R-:W-:-:S02]  /*19230*/  IMAD.MOV.U32 R166, RZ, RZ, 0x4 ;  /* 0x00000004ffa67424 */ /* 0x000fc400078e00ff */
[----:B------:R-:W-:Y:S02]  /*19240*/  IMAD.MOV.U32 R157, RZ, RZ, 0x1f ;  /* 0x0000001fff9d7424 */ /* 0x000fe400078e00ff */
[----:B------:R-:W-:Y:S02]  /*19250*/  IMAD.MOV.U32 R168, RZ, RZ, -0x1 ;  /* 0xffffffffffa87424 */ /* 0x000fe400078e00ff */
[----:B------:R-:W-:Y:S05]  /*19260*/  CALL.REL.NOINC `($__internal_38_$__cuda_sm70_shflsync_bfly_p) ;  /* 0x0000070000007944 */ /* 0x000fea0003c00000 */
[----:B01----:R-:W-:Y:S01]  /*19270*/  FADD.FTZ R109, R109, R157 ;  /* 0x0000009d6d6d7221 */ /* 0x003fe20000010000 */
[----:B------:R-:W-:Y:S01]  /*19280*/  MOV R157, 0x1f ;  /* 0x0000001f009d7802 */ /* 0x000fe20000000f00 */
[----:B------:R-:W-:Y:S01]  /*19290*/  IMAD.MOV.U32 R166, RZ, RZ, 0x8 ;  /* 0x00000008ffa67424 */ /* 0x000fe200078e00ff */
[----:B------:R-:W-:Y:S01]  /*192a0*/  MOV R158, 0x192d0 ;  /* 0x000192d0009e7802 */ /* 0x000fe20000000f00 */
[----:B------:R-:W-:Y:S02]  /*192b0*/  IMAD.MOV.U32 R168, RZ, RZ, -0x1 ;  /* 0xffffffffffa87424 */ /* 0x000fe400078e00ff */
[----:B------:R-:W-:Y:S05]  /*192c0*/  CALL.REL.NOINC `($__internal_38_$__cuda_sm70_shflsync_bfly_p) ;  /* 0x000006a000007944 */ /* 0x000fea0003c00000 */
[----:B01----:R-:W-:Y:S01]  /*192d0*/  FADD.FTZ R109, R109, R157 ;  /* 0x0000009d6d6d7221 */ /* 0x003fe20000010000 */
[----:B------:R-:W-:Y:S01]  /*192e0*/  MOV R158, 0x19330 ;  /* 0x00019330009e7802 */ /* 0x000fe20000000f00 */
[----:B------:R-:W-:Y:S02]  /*192f0*/  IMAD.MOV.U32 R166, RZ, RZ, 0x10 ;  /* 0x00000010ffa67424 */ /* 0x000fe400078e00ff */
[----:B------:R-:W-:-:S02]  /*19300*/  IMAD.MOV.U32 R157, RZ, RZ, 0x1f ;  /* 0x0000001fff9d7424 */ /* 0x000fc400078e00ff */
[----:B------:R-:W-:Y:S02]  /*19310*/  IMAD.MOV.U32 R168, RZ, RZ, -0x1 ;  /* 0xffffffffffa87424 */ /* 0x000fe400078e00ff */
[----:B------:R-:W-:Y:S05]  /*19320*/  CALL.REL.NOINC `($__internal_38_$__cuda_sm70_shflsync_bfly_p) ;  /* 0x0000064000007944 */ /* 0x000fea0003c00000 */
[----:B-1----:R-:W-:Y:S01]  /*19330*/  FADD.FTZ R108, R109, R157 ;  /* 0x0000009d6d6c7221 */ /* 0x002fe20000010000 */
[----:B------:R-:W-:Y:S01]  /*19340*/  LOP3.LUT P3, RZ, R162, 0x20, RZ, 0xc0, !PT ;  /* 0x00000020a2ff7812 */ /* 0x000fe2000786c0ff */
[----:B0-----:R-:W-:Y:S02]  /*19350*/  IMAD.MOV.U32 R166, RZ, RZ, 0x1 ;  /* 0x00000001ffa67424 */ /* 0x001fe400078e00ff */
[----:B------:R-:W-:Y:S02]  /*19360*/  FMUL.FTZ R108, R135, R108 ;  /* 0x0000006c876c7220 */ /* 0x000fe40000410000 */
[----:B------:R-:W-:Y:S02]  /*19370*/  IMAD.MOV.U32 R157, RZ, RZ, 0x1f ;  /* 0x0000001fff9d7424 */ /* 0x000fe400078e00ff */
[--C-:B------:R-:W-:Y:S02]  /*19380*/  FADD.FTZ R109, R76, -R108.reuse ;  /* 0x8000006c4c6d7221 */ /* 0x100fe40000010000 */
[----:B------:R-:W-:-:S02]  /*19390*/  FADD.FTZ R158, R77, -R108 ;  /* 0x8000006c4d9e7221 */ /* 0x000fc40000010000 */
[----:B------:R-:W-:Y:S02]  /*193a0*/  FFMA.FTZ R109, R109, R109, RZ ;  /* 0x0000006d6d6d7223 */ /* 0x000fe400000100ff */
[----:B------:R-:W-:Y:S02]  /*193b0*/  IMAD.MOV.U32 R168, RZ, RZ, -0x1 ;  /* 0xffffffffffa87424 */ /* 0x000fe400078e00ff */
        /* <DEDUP_REMOVED lines=64> */
[----:B------:R-:W-:Y:S05]  /*197c0*/  CALL.REL.NOINC `($__internal_38_$__cuda_sm70_shflsync_bfly_p) ;  /* 0x000001a000007944 */ /* 0x000fea0003c00000 */
[----:B01----:R-:W-:Y:S01]  /*197d0*/  FADD.FTZ R109, R160, R157 ;  /* 0x0000009da06d7221 */ /* 0x003fe20000010000 */
[----:B------:R-:W-:Y:S01]  /*197e0*/  MOV R158, 0x19830 ;  /* 0x00019830009e7802 */ /* 0x000fe20000000f00 */
[----:B------:R-:W-:Y:S02]  /*197f0*/  IMAD.MOV.U32 R166, RZ, RZ, 0x2 ;  /* 0x00000002ffa67424 */ /* 0x000fe400078e00ff */
[----:B------:R-:W-:Y:S02]  /*19800*/  IMAD.MOV.U32 R157, RZ, RZ, 0x1f ;  /* 0x0000001fff9d7424 */ /* 0x000fe400078e00ff */
[----:B------:R-:W-:Y:S02]  /*19810*/  IMAD.MOV.U32 R168, RZ, RZ, -0x1 ;  /* 0xffffffffffa87424 */ /* 0x000fe400078e00ff */
[----:B------:R-:W-:Y:S05]  /*19820*/  CALL.REL.NOINC `($__internal_38_$__cuda_sm70_shflsync_bfly_p) ;  /* 0x0000014000007944 */ /* 0x000fea0003c00000 */
[----:B0-----:R-:W-:Y:S01]  /*19830*/  HFMA2.MMA R166, -RZ, RZ, 0, 2.384185791015625e-07 ;  /* 0x00000004ffa67435 */ /* 0x001fe200000001ff */
[----:B-1----:R-:W-:Y:S01]  /*19840*/  FADD.FTZ R109, R109, R157 ;  /* 0x0000009d6d6d7221 */ /* 0x002fe20000010000 */
[----:B------:R-:W-:Y:S01]  /*19850*/  MOV R158, 0x19890 ;  /* 0x00019890009e7802 */ /* 0x000fe20000000f00 */
[----:B------:R-:W-:Y:S02]  /*19860*/  IMAD.MOV.U32 R157, RZ, RZ, 0x1f ;  /* 0x0000001fff9d7424 */ /* 0x000fe400078e00ff */
[----:B------:R-:W-:-:S02]  /*19870*/  IMAD.MOV.U32 R168, RZ, RZ, -0x1 ;  /* 0xffffffffffa87424 */ /* 0x000fc400078e00ff */
[----:B------:R-:W-:Y:S05]  /*19880*/  CALL.REL.NOINC `($__internal_38_$__cuda_sm70_shflsync_bfly_p) ;  /* 0x000000e000007944 */ /* 0x000fea0003c00000 */
[----:B01----:R-:W-:Y:S01]  /*19890*/  FADD.FTZ R109, R109, R157 ;  /* 0x0000009d6d6d7221 */ /* 0x003fe20000010000 */
[----:B------:R-:W-:Y:S01]  /*198a0*/  MOV R158, 0x198f0 ;  /* 0x000198f0009e7802 */ /* 0x000fe20000000f00 */
[----:B------:R-:W-:-:S02]  /*198b0*/  IMAD.MOV.U32 R166, RZ, RZ, 0x8 ;  /* 0x00000008ffa67424 */ /* 0x000fc400078e00ff */
[----:B------:R-:W-:Y:S02]  /*198c0*/  IMAD.MOV.U32 R157, RZ, RZ, 0x1f ;  /* 0x0000001fff9d7424 */ /* 0x000fe400078e00ff */
[----:B------:R-:W-:Y:S02]  /*198d0*/  IMAD.MOV.U32 R168, RZ, RZ, -0x1 ;  /* 0xffffffffffa87424 */ /* 0x000fe400078e00ff */
[----:B------:R-:W-:Y:S05]  /*198e0*/  CALL.REL.NOINC `($__internal_38_$__cuda_sm70_shflsync_bfly_p) ;  /* 0x0000008000007944 */ /* 0x000fea0003c00000 */
[----:B-1----:R-:W-:Y:S01]  /*198f0*/  FADD.FTZ R164, R109, R157 ;  /* 0x0000009d6da47221 */ /* 0x002fe20000010000 */
[----:B------:R-:W-:Y:S01]  /*19900*/  MOV R158, 0x19960 ;  /* 0x00019960009e7802 */ /* 0x000fe20000000f00 */
[----:B0-----:R-:W-:Y:S02]  /*19910*/  IMAD.MOV.U32 R166, RZ, RZ, 0x10 ;  /* 0x00000010ffa67424 */ /* 0x001fe400078e00ff */
[----:B------:R-:W-:Y:S02]  /*19920*/  IMAD.MOV.U32 R157, RZ, RZ, 0x1f ;  /* 0x0000001fff9d7424 */ /* 0x000fe400078e00ff */
[----:B------:R-:W-:Y:S02]  /*19930*/  IMAD.MOV.U32 R168, RZ, RZ, -0x1 ;  /* 0xffffffffffa87424 */ /* 0x000fe400078e00ff */
[----:B------:R-:W-:-:S02]  /*19940*/  IMAD.MOV.U32 R109, RZ, RZ, R164 ;  /* 0x000000ffff6d7224 */ /* 0x000fc400078e00a4 */
[----:B------:R-:W-:Y:S05]  /*19950*/  CALL.REL.NOINC `($__internal_38_$__cuda_sm70_shflsync_bfly_p) ;  /* 0x0000001000007944 */ /* 0x000fea0003c00000 */
[----:B01----:R-:W-:Y:S05]  /*19960*/  BRA `(.L_x_12593) ;  /* 0xffffe97000007947 */ /* 0x003fea000383ffff */
        .weak           $__internal_38_$__cuda_sm70_shflsync_bfly_p
        .type           $__internal_38_$__cuda_sm70_shflsync_bfly_p,@function
        .size           $__internal_38_$__cuda_sm70_shflsync_bfly_p,(.L_x_26498 - $__internal_38_$__cuda_sm70_shflsync_bfly_p)
$__internal_38_$__cuda_sm70_shflsync_bfly_p:
[----:B------:R-:W-:Y:S01]  /*19970*/  IMAD.MOV.U32 R159, RZ, RZ, 0x0 ;  /* 0x00000000ff9f7424 */ /* 0x000fe200078e00ff */
[----:B------:R-:W-:Y:S04]  /*19980*/  WARPSYNC R168 ;  /* 0x000000a800007348 */ /* 0x000fe80003800000 */
[----:B------:R0:W1:Y:S01]  /*19990*/  SHFL.BFLY PT, R157, R109, R166, R157 ;  /* 0x0c0000a66d9d7389 */ /* 0x00006200000e009d */
[----:B------:R-:W-:Y:S05]  /*199a0*/  RET.REL.NODEC R158 `(_ZN10layer_norm31ln_parallel_residual_fwd_kernelINS_13Kernel_traitsIf13__nv_bfloat16fS2_fjLj8192ELj1ELj1ELj8ELj16ENS_18Kernel_traits_baseILj8192EfS2_fS2_fjLj256EEEEELb1ELb1ELb0EEEvNS_9FwdParamsE) ;  /* 0xfffe66509e007950 */ /* 0x000fea0003c3ffff */
.L_x_12594:
        /* <DEDUP_REMOVED lines=13> */
.L_x_26498:


//--------------------- .text._ZN10layer_norm31ln_parallel_residual_fwd_kernelINS_13Kernel_traitsIf13__nv_bfloat16fS2_fjLj8192ELj1ELj1ELj8ELj16ENS_18Kernel_traits_baseILj8192EfS2_fS2_fjLj256EEEEELb1ELb1ELb1EEEvNS_9FwdParamsE --------------------------
	.section	.text._ZN10layer_norm31ln_parallel_residual_fwd_kernelINS_13Kernel_traitsIf13__nv_bfloat16fS2_fjLj8192ELj1ELj1ELj8ELj16ENS_18Kernel_traits_baseILj8192EfS2_fS2_fjLj256EEEEELb1ELb1ELb1EEEvNS_9FwdParamsE,"ax",@progbits
	.sectioninfo	@"SHI_REGISTERS=170"
	.align	128
        .global         _ZN10layer_norm31ln_parallel_residual_fwd_kernelINS_13Kernel_traitsIf13__nv_bfloat16fS2_fjLj8192ELj1ELj1ELj8ELj16ENS_18Kernel_traits_baseILj8192EfS2_fS2_fjLj256EEEEELb1ELb1ELb1EEEvNS_9FwdParamsE
        .type           _ZN10layer_norm31ln_parallel_residual_fwd_kernelINS_13Kernel_traitsIf13__nv_bfloat16fS2_fjLj8192ELj1ELj1ELj8ELj16ENS_18Kernel_traits_baseILj8192EfS2_fS2_fjLj256EEEEELb1ELb1ELb1EEEvNS_9FwdParamsE,@function
        .size           _ZN10layer_norm31ln_parallel_residual_fwd_kernelINS_13Kernel_traitsIf13__nv_bfloat16fS2_fjLj8192ELj1ELj1ELj8ELj16ENS_18Kernel_traits_baseILj8192EfS2_fS2_fjLj256EEEEELb1ELb1ELb1EEEvNS_9FwdParamsE,(.L_x_26499 - _ZN10layer_norm31ln_parallel_residual_fwd_kernelINS_13Kernel_traitsIf13__nv_bfloat16fS2_fjLj8192ELj1ELj1ELj8ELj16ENS_18Kernel_traits_baseILj8192EfS2_fS2_fjLj256EEEEELb1ELb1ELb1EEEvNS_9FwdParamsE)
        .other          _ZN10layer_norm31ln_parallel_residual_fwd_kernelINS_13Kernel_traitsIf13__nv_bfloat16fS2_fjLj8192ELj1ELj1ELj8ELj16ENS_18Kernel_traits_baseILj8192EfS2_fS2_fjLj256EEEEELb1ELb1ELb1EEEvNS_9FwdParamsE,@"STO_CUDA_ENTRY STV_DEFAULT"
_ZN10layer_norm31ln_parallel_residual_fwd_kernelINS_13Kernel_traitsIf13__nv_bfloat16fS2_fjLj8192ELj1ELj1ELj8ELj16ENS_18Kernel_traits_baseILj8192EfS2_fS2_fjLj256EEEEELb1ELb1ELb1EEEvNS_9FwdParamsE:
.text._ZN10layer_norm31ln_parallel_residual_fwd_kernelINS_13Kernel_traitsIf13__nv_bfloat16fS2_fjLj8192ELj1ELj1ELj8ELj16ENS_18Kernel_traits_baseILj8192EfS2_fS2_fjLj256EEEEELb1ELb1ELb1EEEvNS_9FwdParamsE:
        /* <DEDUP_REMOVED lines=12> */
[----:B------:R-:W-:Y:S01]  /*00c0*/  MOV R3, c[0x0][0x234] ;  /* 0x00008d0000037a02 */ /* 0x000fe20000000f00 */
        /* <DEDUP_REMOVED lines=37> */
[----:B------:R0:W5:Y:S04]  /*0320*/  LDG.E.128 R36, [R68.64] ;  /* 0x0000000444247981 */ /* 0x000168000c1e1d00 */
[----:B------:R-:W-:Y:S01]  /*0330*/  @P1 IMAD.X R70, RZ, RZ, R73, P0 ;  /* 0x000000ffff461224 */ /* 0x000fe200000e0649 */
[----:B------:R0:W5:Y:S01]  /*0340*/  LDG.E.128 R40, [R68.64+0x10] ;  /* 0x0000100444287981 */ /* 0x000162000c1e1d00 */
[----:B------:R-:W-:-:S03]  /*0350*/  IMAD R129, R129, c[0x0][0x0], R0 ;  /* 0x0000000081817a24 */ /* 0x000fc600078e0200 */
        /* <DEDUP_REMOVED lines=74> */
.L_x_13114:
[----:B------:R-:W-:Y:S01]  /*0800*/  ISETP.NE.U32.AND P0, PT, RZ, c[0x0][0x180], PT ;  /* 0x00006000ff007a0c */ /* 0x000fe20003f05070 */
[----:B------:R-:W-:Y:S01]  /*0810*/  IMAD R76, R108, c[0x0][0x168], RZ ;  /* 0x00005a006c4c7a24 */ /* 0x000fe200078e02ff */
[----:B------:R-:W-:Y:S01]  /*0820*/  ISETP.NE.U32.AND P1, PT, RZ, c[0x0][0x178], PT ;  /* 0x00005e00ff007a0c */ /* 0x000fe20003f25070 */
[----:B------:R-:W-:Y:S01]  /*0830*/  HFMA2.MMA R100, -RZ, RZ, 0, 9.5367431640625e-07 ;  /* 0x00000010ff647435 */ /* 0x000fe200000001ff */
[----:B------:R-:W-:Y:S02]  /*0840*/  ISETP.NE.AND.EX P0, PT, RZ, c[0x0][0x184], PT, P0 ;  /* 0x00006100ff007a0c */ /* 0x000fe40003f05300 */
[----:B------:R-:W-:Y:S02]  /*0850*/  SHF.R.S32.HI R77, RZ, 0x1f, R76 ;  /* 0x0000001fff4d7819 */ /* 0x000fe4000001144c */
[----:B------:R-:W-:-:S02]  /*0860*/  ISETP.NE.AND.EX P2, PT, RZ, c[0x0][0x17c], PT, P1 ;  /* 0x00005f00ff007a0c */ /* 0x000fc40003f45310 */
[----:B------:R-:W-:Y:S02]  /*0870*/  LEA.HI R77, R77, R76, RZ, 0x3 ;  /* 0x0000004c4d4d7211 */ /* 0x000fe400078f18ff */
[----:B------:R-:W-:Y:S02]  /*0880*/  LOP3.LUT R76, R0, 0xff, RZ, 0xc0, !PT ;  /* 0x000000ff004c7812 */ /* 0x000fe400078ec0ff */
[----:B------:R-:W-:Y:S02]  /*0890*/  LOP3.LUT R156, R156, 0xffffffdf, RZ, 0xc0, !PT ;  /* 0xffffffdf9c9c7812 */ /* 0x000fe400078ec0ff */
[----:B------:R-:W-:Y:S01]  /*08a0*/  LEA.HI.SX32 R135, R77, R76, 0x1d ;  /* 0x0000004c4d877211 */ /* 0x000fe200078feaff */
[----:B------:R-:W-:-:S04]  /*08b0*/  @P0 IMAD.MOV.U32 R78, RZ, RZ, 0x20 ;  /* 0x00000020ff4e0424 */ /* 0x000fc800078e00ff */
[-C--:B------:R-:W-:Y:S01]  /*08c0*/  IMAD.WIDE.U32 R80, R135, R100.reuse, c[0x0][0x170] ;  /* 0x00005c0087507625 */ /* 0x080fe200078e0064 */
[----:B------:R-:W-:Y:S01]  /*08d0*/  ISETP.NE.AND P1, PT, R153, 0x1, PT ;  /* 0x000000019900780c */ /* 0x000fe20003f25270 */
[----:B------:R-:W-:Y:S01]  /*08e0*/  BSSY B0, `(.L_x_12595) ;  /* 0x0000013000007945 */ /* 0x000fe20003800000 */
[----:B------:R-:W-:Y:S01]  /*08f0*/  @P2 LOP3.LUT R156, R156, 0x20, RZ, 0xfc, !PT ;  /* 0x000000209c9c2812 */ /* 0x000fe200078efcff */
[C---:B------:R-:W-:Y:S02]  /*0900*/  @P2 IMAD.WIDE.U32 R76, R135.reuse, R100, c[0x0][0x178] ;  /* 0x00005e00874c2625 */ /* 0x040fe400078e0064 */
[----:B-----5:R-:W5:Y:S02]  /*0910*/  LDG.E.128 R80, [R80.64] ;  /* 0x0000000450507981 */ /* 0x020f64000c1e1d00 */
[----:B------:R-:W-:Y:S02]  /*0920*/  @P0 IMAD.WIDE.U32 R78, R135, R78, c[0x0][0x180] ;  /* 0x00006000874e0625 */ /* 0x000fe400078e004e */
        /* <DEDUP_REMOVED lines=13> */
.L_x_12596:
[----:B------:R-:W-:Y:S02]  /*0a00*/  IMAD.MOV.U32 R88, RZ, RZ, R140 ;  /* 0x000000ffff587224 */ /* 0x000fe400078e008c */
.L_x_12597:
[----:B------:R-:W-:Y:S05]  /*0a10*/  BSYNC B0 ;  /* 0x0000000000007941 */ /* 0x000fea0003800000 */
.L_x_12595:
        /* <DEDUP_REMOVED lines=16> */
.L_x_12601:
[----:B------:R-:W-:Y:S05]  /*0b20*/  BSYNC B1 ;  /* 0x0000000000017941 */ /* 0x000fea0003800000 */
.L_x_12600:
        /* <DEDUP_REMOVED lines=44> */
.L_x_12599:
[----:B------:R-:W-:Y:S05]  /*0df0*/  BSYNC B0 ;  /* 0x0000000000007941 */ /* 0x000fea0003800000 */
.L_x_12598:
        /* <DEDUP_REMOVED lines=17> */
.L_x_12602:
        /* <DEDUP_REMOVED lines=12> */
.L_x_12605:
[----:B------:R-:W-:Y:S02]  /*0fd0*/  IMAD.MOV.U32 R90, RZ, RZ, R140 ;  /* 0x000000ffff5a7224 */ /* 0x000fe400078e008c */
.L_x_12606:
[----:B------:R-:W-:Y:S05]  /*0fe0*/  BSYNC B0 ;  /* 0x0000000000007941 */ /* 0x000fea0003800000 */
.L_x_12604:
        /* <DEDUP_REMOVED lines=16> */
.L_x_12610:
[----:B------:R-:W-:Y:S05]  /*10f0*/  BSYNC B1 ;  /* 0x0000000000017941 */ /* 0x000fea0003800000 */
.L_x_12609:
        /* <DEDUP_REMOVED lines=43> */
.L_x_12608:
[----:B------:R-:W-:Y:S05]  /*13b0*/  BSYNC B0 ;  /* 0x0000000000007941 */ /* 0x000fea0003800000 */
.L_x_12607:
        /* <DEDUP_REMOVED lines=9> */
.L_x_12603:
        /* <DEDUP_REMOVED lines=12> */
.L_x_12612:
[----:B------:R-:W-:Y:S02]  /*1510*/  IMAD.MOV.U32 R90, RZ, RZ, R140 ;  /* 0x000000ffff5a7224 */ /* 0x000fe400078e008c */
.L_x_12613:
[----:B------:R-:W-:Y:S05]  /*1520*/  BSYNC B0 ;  /* 0x0000000000007941 */ /* 0x000fea0003800000 */
.L_x_12611:
        /* <DEDUP_REMOVED lines=16> */
.L_x_12617:
[----:B------:R-:W-:Y:S05]  /*1630*/  BSYNC B1 ;  /* 0x0000000000017941 */ /* 0x000fea0003800000 */
.L_x_12616:
        /* <DEDUP_REMOVED lines=44> */
.L_x_12615:
[----:B------:R-:W-:Y:S05]  /*1900*/  BSYNC B0 ;  /* 0x0000000000007941 */ /* 0x000fea0003800000 */
.L_x_12614:
        /* <DEDUP_REMOVED lines=14> */
.L_x_12618:
        /* <DEDUP_REMOVED lines=12> */
.L_x_12621:
[----:B------:R-:W-:Y:S02]  /*1ab0*/  IMAD.MOV.U32 R80, RZ, RZ, R140 ;  /* 0x000000ffff507224 */ /* 0x000fe400078e008c */
.L_x_12622:
[----:B------:R-:W-:Y:S05]  /*1ac0*/  BSYNC B0 ;  /* 0x0000000000007941 */ /* 0x000fea0003800000 */
.L_x_12620:
        /* <DEDUP_REMOVED lines=16> */
.L_x_12626:
[----:B------:R-:W-:Y:S05]  /*1bd0*/  BSYNC B1 ;  /* 0x0000000000017941 */ /* 0x000fea0003800000 */
.L_x_12625:
        /* <DEDUP_REMOVED lines=44> */
.L_x_12624:
[----:B------:R-:W-:Y:S05]  /*1ea0*/  BSYNC B0 ;  /* 0x0000000000007941 */ /* 0x000fea0003800000 */
.L_x_12623:
        /* <DEDUP_REMOVED lines=9> */
.L_x_12619:
        /* <DEDUP_REMOVED lines=12> */
.L_x_12628:
[----:B------:R-:W-:Y:S02]  /*2000*/  MOV R90, R140 ;  /* 0x0000008c005a7202 */ /* 0x000fe40000000f00 */
.L_x_12629:
[----:B------:R-:W-:Y:S05]  /*2010*/  BSYNC B0 ;  /* 0x0000000000007941 */ /* 0x000fea0003800000 */
.L_x_12627:
        /* <DEDUP_REMOVED lines=16> */
.L_x_12633:
[----:B------:R-:W-:Y:S05]  /*2120*/  BSYNC B1 ;  /* 0x0000000000017941 */ /* 0x000fea0003800000 */
.L_x_12632:
        /* <DEDUP_REMOVED lines=44> */
.L_x_12631:
[----:B------:R-:W-:Y:S05]  /*23f0*/  BSYNC B0 ;  /* 0x0000000000007941 */ /* 0x000fea0003800000 */
.L_x_12630:
        /* <DEDUP_REMOVED lines=14> */
.L_x_12634:
        /* <DEDUP_REMOVED lines=12> */
.L_x_12637:
[----:B------:R-:W-:Y:S02]  /*25a0*/  IMAD.MOV.U32 R92, RZ, RZ, R140 ;  /* 0x000000ffff5c7224 */ /* 0x000fe400078e008c */
.L_x_12638:
[----:B------:R-:W-:Y:S05]  /*25b0*/  BSYNC B0 ;  /* 0x0000000000007941 */ /* 0x000fea0003800000 */
.L_x_12636:
        /* <DEDUP_REMOVED lines=16> */
.L_x_12642:
[----:B------:R-:W-:Y:S05]  /*26c0*/  BSYNC B1 ;  /* 0x0000000000017941 */ /* 0x000fea0003800000 */
.L_x_12641:
        /* <DEDUP_REMOVED lines=44> */
.L_x_12640:
[----:B------:R-:W-:Y:S05]  /*2990*/  BSYNC B0 ;  /* 0x0000000000007941 */ /* 0x000fea0003800000 */
.L_x_12639:
        /* <DEDUP_REMOVED lines=9> */
.L_x_12635:
        /* <DEDUP_REMOVED lines=12> */
.L_x_12644:
[----:B------:R-:W-:Y:S02]  /*2af0*/  IMAD.MOV.U32 R92, RZ, RZ, R140 ;  /* 0x000000ffff5c7224 */ /* 0x000fe400078e008c */
.L_x_12645:
[----:B------:R-:W-:Y:S05]  /*2b00*/  BSYNC B0 ;  /* 0x0000000000007941 */ /* 0x000fea0003800000 */
.L_x_12643:
        /* <DEDUP_REMOVED lines=16> */
.L_x_12649:
[----:B------:R-:W-:Y:S05]  /*2c10*/  BSYNC B1 ;  /* 0x0000000000017941 */ /* 0x000fea0003800000 */
.L_x_12648:
        /* <DEDUP_REMOVED lines=44> */
.L_x_12647:
[----:B------:R-:W-:Y:S05]  /*2ee0*/  BSYNC B0 ;  /* 0x0000000000007941 */ /* 0x000fea0003800000 */
.L_x_12646:
        /* <DEDUP_REMOVED lines=14> */
.L_x_12650:
        /* <DEDUP_REMOVED lines=12> */
.L_x_12653:
[----:B------:R-:W-:Y:S02]  /*3090*/  IMAD.MOV.U32 R90, RZ, RZ, R140 ;  /* 0x000000ffff5a7224 */ /* 0x000fe400078e008c */
.L_x_12654:
[----:B------:R-:W-:Y:S05]  /*30a0*/  BSYNC B0 ;  /* 0x0000000000007941 */ /* 0x000fea0003800000 */
.L_x_12652:
        /* <DEDUP_REMOVED lines=16> */
.L_x_12658:
[----:B------:R-:W-:Y:S05]  /*31b0*/  BSYNC B1 ;  /* 0x0000000000017941 */ /* 0x000fea0003800000 */
.L_x_12657:
        /* <DEDUP_REMOVED lines=44> */
.L_x_12656:
[----:B------:R-:W-:Y:S05]  /*3480*/  BSYNC B0 ;  /* 0x0000000000007941 */ /* 0x000fea0003800000 */
.L_x_12655:
        /* <DEDUP_REMOVED lines=9> */
.L_x_12651:
        /* <DEDUP_REMOVED lines=12> */
.L_x_12660:
[----:B------:R-:W-:Y:S02]  /*35e0*/  IMAD.MOV.U32 R90, RZ, RZ, R140 ;  /* 0x000000ffff5a7224 */ /* 0x000fe400078e008c */
.L_x_12661:
[----:B------:R-:W-:Y:S05]  /*35f0*/  BSYNC B0 ;  /* 0x0000000000007941 */ /* 0x000fea0003800000 */
.L_x_12659:
        /* <DEDUP_REMOVED lines=16> */
.L_x_12665:
[----:B------:R-:W-:Y:S05]  /*3700*/  BSYNC B1 ;  /* 0x0000000000017941 */ /* 0x000fea0003800000 */
.L_x_12664:
        /* <DEDUP_REMOVED lines=44> */
.L_x_12663:
[----:B------:R-:W-:Y:S05]  /*39d0*/  BSYNC B0 ;  /* 0x0000000000007941 */ /* 0x000fea0003800000 */
.L_x_12662:
        /* <DEDUP_REMOVED lines=12> */
.L_x_12666:
        /* <DEDUP_REMOVED lines=12> */
.L_x_12669:
[----:B------:R-:W-:Y:S02]  /*3b60*/  MOV R92, R140 ;  /* 0x0000008c005c7202 */ /* 0x000fe40000000f00 */
.L_x_12670:
[----:B------:R-:W-:Y:S05]  /*3b70*/  BSYNC B0 ;  /* 0x0000000000007941 */ /* 0x000fea0003800000 */
.L_x_12668:
        /* <DEDUP_REMOVED lines=16> */
.L_x_12674:
[----:B------:R-:W-:Y:S05]  /*3c80*/  BSYNC B1 ;  /* 0x0000000000017941 */ /* 0x000fea0003800000 */
.L_x_12673:
        /* <DEDUP_REMOVED lines=44> */
.L_x_12672:
[----:B------:R-:W-:Y:S05]  /*3f50*/  BSYNC B0 ;  /* 0x0000000000007941 */ /* 0x000fea0003800000 */
.L_x_12671:
        /* <DEDUP_REMOVED lines=9> */
.L_x_12667:
        /* <DEDUP_REMOVED lines=12> */
.L_x_12676:
[----:B------:R-:W-:Y:S02]  /*40b0*/  IMAD.MOV.U32 R92, RZ, RZ, R140 ;  /* 0x000000ffff5c7224 */ /* 0x000fe400078e008c */
.L_x_12677:
[----:B------:R-:W-:Y:S05]  /*40c0*/  BSYNC B0 ;  /* 0x0000000000007941 */ /* 0x000fea0003800000 */
.L_x_12675:
        /* <DEDUP_REMOVED lines=16> */
.L_x_12681:
[----:B------:R-:W-:Y:S05]  /*41d0*/  BSYNC B1 ;  /* 0x0000000000017941 */ /* 0x000fea0003800000 */
.L_x_12680:
        /* <DEDUP_REMOVED lines=44> */
.L_x_12679:
[----:B------:R-:W-:Y:S05]  /*44a0*/  BSYNC B0 ;  /* 0x0000000000007941 */ /* 0x000fea0003800000 */
.L_x_12678:
        /* <DEDUP_REMOVED lines=12> */
.L_x_12682:
        /* <DEDUP_REMOVED lines=12> */
.L_x_12685:
[----:B------:R-:W-:Y:S02]  /*4630*/  IMAD.MOV.U32 R92, RZ, RZ, R140 ;  /* 0x000000ffff5c7224 */ /* 0x000fe400078e008c */
.L_x_12686:
[----:B------:R-:W-:Y:S05]  /*4640*/  BSYNC B0 ;  /* 0x0000000000007941 */ /* 0x000fea0003800000 */
.L_x_12684:
        /* <DEDUP_REMOVED lines=16> */
.L_x_12690:
[----:B------:R-:W-:Y:S05]  /*4750*/  BSYNC B1 ;  /* 0x0000000000017941 */ /* 0x000fea0003800000 */
.L_x_12689:
        /* <DEDUP_REMOVED lines=44> */
.L_x_12688:
[----:B------:R-:W-:Y:S05]  /*4a20*/  BSYNC B0 ;  /* 0x0000000000007941 */ /* 0x000fea0003800000 */
.L_x_12687:
        /* <DEDUP_REMOVED lines=9> */
.L_x_12683:
        /* <DEDUP_REMOVED lines=12> */
.L_x_12692:
[----:B------:R-:W-:Y:S02]  /*4b80*/  IMAD.MOV.U32 R92, RZ, RZ, R140 ;  /* 0x000000ffff5c7224 */ /* 0x000fe400078e008c */
.L_x_12693:
[----:B------:R-:W-:Y:S05]  /*4b90*/  BSYNC B0 ;  /* 0x0000000000007941 */ /* 0x000fea0003800000 */
.L_x_12691:
        /* <DEDUP_REMOVED lines=16> */
.L_x_12697:
[----:B------:R-:W-:Y:S05]  /*4ca0*/  BSYNC B1 ;  /* 0x0000000000017941 */ /* 0x000fea0003800000 */
.L_x_12696:
        /* <DEDUP_REMOVED lines=44> */
.L_x_12695:
[----:B------:R-:W-:Y:S05]  /*4f70*/  BSYNC B0 ;  /* 0x0000000000007941 */ /* 0x000fea0003800000 */
.L_x_12694:
        /* <DEDUP_REMOVED lines=12> */
.L_x_12698:
        /* <DEDUP_REMOVED lines=12> */
.L_x_12701:
[----:B------:R-:W-:Y:S02]  /*5100*/  IMAD.MOV.U32 R92, RZ, RZ, R140 ;  /* 0x000000ffff5c7224 */ /* 0x000fe400078e008c */
.L_x_12702:
[----:B------:R-:W-:Y:S05]  /*5110*/  BSYNC B0 ;  /* 0x0000000000007941 */ /* 0x000fea0003800000 */
.L_x_12700:
        /* <DEDUP_REMOVED lines=16> */
.L_x_12706:
[----:B------:R-:W-:Y:S05]  /*5220*/  BSYNC B1 ;  /* 0x0000000000017941 */ /* 0x000fea0003800000 */
.L_x_12705:
        /* <DEDUP_REMOVED lines=44> */
.L_x_12704:
[----:B------:R-:W-:Y:S05]  /*54f0*/  BSYNC B0 ;  /* 0x0000000000007941 */ /* 0x000fea0003800000 */
.L_x_12703:
        /* <DEDUP_REMOVED lines=9> */
.L_x_12699:
        /* <DEDUP_REMOVED lines=12> */
.L_x_12708:
[----:B------:R-:W-:Y:S02]  /*5650*/  IMAD.MOV.U32 R92, RZ, RZ, R140 ;  /* 0x000000ffff5c7224 */ /* 0x000fe400078e008c */
.L_x_12709:
[----:B------:R-:W-:Y:S05]  /*5660*/  BSYNC B0 ;  /* 0x0000000000007941 */ /* 0x000fea0003800000 */
.L_x_12707:
        /* <DEDUP_REMOVED lines=16> */
.L_x_12713:
[----:B------:R-:W-:Y:S05]  /*5770*/  BSYNC B1 ;  /* 0x0000000000017941 */ /* 0x000fea0003800000 */
.L_x_12712:
        /* <DEDUP_REMOVED lines=44> */
.L_x_12711:
[----:B------:R-:W-:Y:S05]  /*5a40*/  BSYNC B0 ;  /* 0x0000000000007941 */ /* 0x000fea0003800000 */
.L_x_12710:
        /* <DEDUP_REMOVED lines=12> */
.L_x_12714:
        /* <DEDUP_REMOVED lines=12> */
.L_x_12717:
[----:B------:R-:W-:Y:S02]  /*5bd0*/  IMAD.MOV.U32 R93, RZ, RZ, R140 ;  /* 0x000000ffff5d7224 */ /* 0x000fe400078e008c */
.L_x_12718:
[----:B------:R-:W-:Y:S05]  /*5be0*/  BSYNC B0 ;  /* 0x0000000000007941 */ /* 0x000fea0003800000 */
.L_x_12716:
        /* <DEDUP_REMOVED lines=18> */
.L_x_12722:
[----:B------:R-:W-:Y:S05]  /*5d10*/  BSYNC B1 ;  /* 0x0000000000017941 */ /* 0x000fea0003800000 */
.L_x_12721:
        /* <DEDUP_REMOVED lines=44> */
.L_x_12720:
[----:B------:R-:W-:Y:S05]  /*5fe0*/  BSYNC B0 ;  /* 0x0000000000007941 */ /* 0x000fea0003800000 */
.L_x_12719:
        /* <DEDUP_REMOVED lines=9> */
.L_x_12715:
        /* <DEDUP_REMOVED lines=54> */
.L_x_12723:
        /* <DEDUP_REMOVED lines=16> */
.L_x_12725:
[----:B-1----:R-:W-:Y:S02]  /*64e0*/  IMAD.MOV.U32 R98, RZ, RZ, R140 ;  /* 0x000000ffff627224 */ /* 0x002fe400078e008c */
.L_x_12726:
[----:B------:R-:W-:Y:S05]  /*64f0*/  BSYNC B0 ;  /* 0x0000000000007941 */ /* 0x000fea0003800000 */
.L_x_12724:
        /* <DEDUP_REMOVED lines=16> */
.L_x_12730:
[----:B------:R-:W-:Y:S05]  /*6600*/  BSYNC B1 ;  /* 0x0000000000017941 */ /* 0x000fea0003800000 */
.L_x_12729:
        /* <DEDUP_REMOVED lines=44> */
.L_x_12728:
[----:B------:R-:W-:Y:S05]  /*68d0*/  BSYNC B0 ;  /* 0x0000000000007941 */ /* 0x000fea0003800000 */
.L_x_12727:
        /* <DEDUP_REMOVED lines=14> */
.L_x_12731:
        /* <DEDUP_REMOVED lines=12> */
.L_x_12734:
[----:B------:R-:W-:Y:S02]  /*6a80*/  MOV R92, R140 ;  /* 0x0000008c005c7202 */ /* 0x000fe40000000f00 */
.L_x_12735:
[----:B------:R-:W-:Y:S05]  /*6a90*/  BSYNC B0 ;  /* 0x0000000000007941 */ /* 0x000fea0003800000 */
.L_x_12733:
        /* <DEDUP_REMOVED lines=16> */
.L_x_12739:
[----:B------:R-:W-:Y:S05]  /*6ba0*/  BSYNC B1 ;  /* 0x0000000000017941 */ /* 0x000fea0003800000 */
.L_x_12738:
        /* <DEDUP_REMOVED lines=43> */
.L_x_12737:
[----:B------:R-:W-:Y:S05]  /*6e60*/  BSYNC B0 ;  /* 0x0000000000007941 */ /* 0x000fea0003800000 */
.L_x_12736:
        /* <DEDUP_REMOVED lines=9> */
.L_x_12732:
        /* <DEDUP_REMOVED lines=12> */
.L_x_12741:
[----:B------:R-:W-:Y:S02]  /*6fc0*/  IMAD.MOV.U32 R92, RZ, RZ, R140 ;  /* 0x000000ffff5c7224 */ /* 0x000fe400078e008c */
.L_x_12742:
[----:B------:R-:W-:Y:S05]  /*6fd0*/  BSYNC B0 ;  /* 0x0000000000007941 */ /* 0x000fea0003800000 */
.L_x_12740:
        /* <DEDUP_REMOVED lines=16> */
.L_x_12746:
[----:B------:R-:W-:Y:S05]  /*70e0*/  BSYNC B1 ;  /* 0x0000000000017941 */ /* 0x000fea0003800000 */
.L_x_12745:
        /* <DEDUP_REMOVED lines=44> */
.L_x_12744:
[----:B------:R-:W-:Y:S05]  /*73b0*/  BSYNC B0 ;  /* 0x0000000000007941 */ /* 0x000fea0003800000 */
.L_x_12743:
        /* <DEDUP_REMOVED lines=14> */
.L_x_12747:
        /* <DEDUP_REMOVED lines=12> */
.L_x_12750:
[----:B------:R-:W-:Y:S02]  /*7560*/  MOV R88, R140 ;  /* 0x0000008c00587202 */ /* 0x000fe40000000f00 */
.L_x_12751:
[----:B------:R-:W-:Y:S05]  /*7570*/  BSYNC B0 ;  /* 0x0000000000007941 */ /* 0x000fea0003800000 */
.L_x_12749:
        /* <DEDUP_REMOVED lines=16> */
.L_x_12755:
[----:B------:R-:W-:Y:S05]  /*7680*/  BSYNC B1 ;  /* 0x0000000000017941 */ /* 0x000fea0003800000 */
.L_x_12754:
        /* <DEDUP_REMOVED lines=44> */
.L_x_12753:
[----:B------:R-:W-:Y:S05]  /*7950*/  BSYNC B0 ;  /* 0x0000000000007941 */ /* 0x000fea0003800000 */
.L_x_12752:
        /* <DEDUP_REMOVED lines=9> */
.L_x_12748:
        /* <DEDUP_REMOVED lines=12> */
.L_x_12757:
[----:B------:R-:W-:Y:S02]  /*7ab0*/  IMAD.MOV.U32 R88, RZ, RZ, R140 ;  /* 0x000000ffff587224 */ /* 0x000fe400078e008c */
.L_x_12758:
[----:B------:R-:W-:Y:S05]  /*7ac0*/  BSYNC B0 ;  /* 0x0000000000007941 */ /* 0x000fea0003800000 */
.L_x_12756:
        /* <DEDUP_REMOVED lines=16> */
.L_x_12762:
[----:B------:R-:W-:Y:S05]  /*7bd0*/  BSYNC B1 ;  /* 0x0000000000017941 */ /* 0x000fea0003800000 */
.L_x_12761:
        /* <DEDUP_REMOVED lines=44> */
.L_x_12760:
[----:B------:R-:W-:Y:S05]  /*7ea0*/  BSYNC B0 ;  /* 0x0000000000007941 */ /* 0x000fea0003800000 */
.L_x_12759:
        /* <DEDUP_REMOVED lines=14> */
.L_x_12763:
        /* <DEDUP_REMOVED lines=12> */
.L_x_12766:
[----:B------:R-:W-:Y:S02]  /*8050*/  IMAD.MOV.U32 R92, RZ, RZ, R140 ;  /* 0x000000ffff5c7224 */ /* 0x000fe400078e008c */
.L_x_12767:
[----:B------:R-:W-:Y:S05]  /*8060*/  BSYNC B0 ;  /* 0x0000000000007941 */ /* 0x000fea0003800000 */
.L_x_12765:
        /* <DEDUP_REMOVED lines=16> */
.L_x_12771:
[----:B------:R-:W-:Y:S05]  /*8170*/  BSYNC B1 ;  /* 0x0000000000017941 */ /* 0x000fea0003800000 */
.L_x_12770:
        /* <DEDUP_REMOVED lines=44> */
.L_x_12769:
[----:B------:R-:W-:Y:S05]  /*8440*/  BSYNC B0 ;  /* 0x0000000000007941 */ /* 0x000fea0003800000 */
.L_x_12768:
        /* <DEDUP_REMOVED lines=9> */
.L_x_12764:
        /* <DEDUP_REMOVED lines=12> */
.L_x_12773:
[----:B------:R-:W-:Y:S02]  /*85a0*/  IMAD.MOV.U32 R101, RZ, RZ, R140 ;  /* 0x000000ffff657224 */ /* 0x000fe400078e008c */
.L_x_12774:
[----:B------:R-:W-:Y:S05]  /*85b0*/  BSYNC B0 ;  /* 0x0000000000007941 */ /* 0x000fea0003800000 */
.L_x_12772:
        /* <DEDUP_REMOVED lines=16> */
.L_x_12778:
[----:B------:R-:W-:Y:S05]  /*86c0*/  BSYNC B1 ;  /* 0x0000000000017941 */ /* 0x000fea0003800000 */
.L_x_12777:
        /* <DEDUP_REMOVED lines=44> */
.L_x_12776:
[----:B------:R-:W-:Y:S05]  /*8990*/  BSYNC B0 ;  /* 0x0000000000007941 */ /* 0x000fea0003800000 */
.L_x_12775:
        /* <DEDUP_REMOVED lines=14> */
.L_x_12779:
        /* <DEDUP_REMOVED lines=12> */
.L_x_12782:
[----:B------:R-:W-:Y:S02]  /*8b40*/  IMAD.MOV.U32 R101, RZ, RZ, R140 ;  /* 0x000000ffff657224 */ /* 0x000fe400078e008c */
.L_x_12783:
[----:B------:R-:W-:Y:S05]  /*8b50*/  BSYNC B0 ;  /* 0x0000000000007941 */ /* 0x000fea0003800000 */
.L_x_12781:
        /* <DEDUP_REMOVED lines=16> */
.L_x_12787:
[----:B------:R-:W-:Y:S05]  /*8c60*/  BSYNC B1 ;  /* 0x0000000000017941 */ /* 0x000fea0003800000 */
.L_x_12786:
        /* <DEDUP_REMOVED lines=44> */
.L_x_12785:
[----:B------:R-:W-:Y:S05]  /*8f30*/  BSYNC B0 ;  /* 0x0000000000007941 */ /* 0x000fea0003800000 */
.L_x_12784:
        /* <DEDUP_REMOVED lines=9> */
.L_x_12780:
        /* <DEDUP_REMOVED lines=12> */
.L_x_12789:
[----:B------:R-:W-:Y:S02]  /*9090*/  IMAD.MOV.U32 R92, RZ, RZ, R140 ;  /* 0x000000ffff5c7224 */ /* 0x000fe400078e008c */
.L_x_12790:
[----:B------:R-:W-:Y:S05]  /*90a0*/  BSYNC B0 ;  /* 0x0000000000007941 */ /* 0x000fea0003800000 */
.L_x_12788:
        /* <DEDUP_REMOVED lines=16> */
.L_x_12794:
[----:B------:R-:W-:Y:S05]  /*91b0*/  BSYNC B1 ;  /* 0x0000000000017941 */ /* 0x000fea0003800000 */
.L_x_12793:
        /* <DEDUP_REMOVED lines=44> */
.L_x_12792:
[----:B------:R-:W-:Y:S05]  /*9480*/  BSYNC B0 ;  /* 0x0000000000007941 */ /* 0x000fea0003800000 */
.L_x_12791:
        /* <DEDUP_REMOVED lines=12> */
.L_x_12795:
        /* <DEDUP_REMOVED lines=12> */
.L_x_12798:
[----:B------:R-:W-:Y:S02]  /*9610*/  IMAD.MOV.U32 R101, RZ, RZ, R140 ;  /* 0x000000ffff657224 */ /* 0x000fe400078e008c */
.L_x_12799:
[----:B------:R-:W-:Y:S05]  /*9620*/  BSYNC B0 ;  /* 0x0000000000007941 */ /* 0x000fea0003800000 */
.L_x_12797:
        /* <DEDUP_REMOVED lines=16> */
.L_x_12803:
[----:B------:R-:W-:Y:S05]  /*9730*/  BSYNC B1 ;  /* 0x0000000000017941 */ /* 0x000fea0003800000 */
.L_x_12802:
        /* <DEDUP_REMOVED lines=44> */
.L_x_12801:
[----:B------:R-:W-:Y:S05]  /*9a00*/  BSYNC B0 ;  /* 0x0000000000007941 */ /* 0x000fea0003800000 */
.L_x_12800:
        /* <DEDUP_REMOVED lines=9> */
.L_x_12796:
        /* <DEDUP_REMOVED lines=12> */
.L_x_12805:
[----:B------:R-:W-:Y:S02]  /*9b60*/  IMAD.MOV.U32 R101, RZ, RZ, R140 ;  /* 0x000000ffff657224 */ /* 0x000fe400078e008c */
.L_x_12806:
[----:B------:R-:W-:Y:S05]  /*9b70*/  BSYNC B0 ;  /* 0x0000000000007941 */ /* 0x000fea0003800000 */
.L_x_12804:
        /* <DEDUP_REMOVED lines=16> */
.L_x_12810:
[----:B------:R-:W-:Y:S05]  /*9c80*/  BSYNC B1 ;  /* 0x0000000000017941 */ /* 0x000fea0003800000 */
.L_x_12809:
        /* <DEDUP_REMOVED lines=44> */
.L_x_12808:
[----:B------:R-:W-:Y:S05]  /*9f50*/  BSYNC B0 ;  /* 0x0000000000007941 */ /* 0x000fea0003800000 */
.L_x_12807:
        /* <DEDUP_REMOVED lines=12> */
.L_x_12811:
        /* <DEDUP_REMOVED lines=12> */
.L_x_12814:
[----:B------:R-:W-:Y:S02]  /*a0e0*/  IMAD.MOV.U32 R92, RZ, RZ, R140 ;  /* 0x000000ffff5c7224 */ /* 0x000fe400078e008c */
.L_x_12815:
[----:B------:R-:W-:Y:S05]  /*a0f0*/  BSYNC B0 ;  /* 0x0000000000007941 */ /* 0x000fea0003800000 */
.L_x_12813:
        /* <DEDUP_REMOVED lines=16> */
.L_x_12819:
[----:B------:R-:W-:Y:S05]  /*a200*/  BSYNC B1 ;  /* 0x0000000000017941 */ /* 0x000fea0003800000 */
.L_x_12818:
        /* <DEDUP_REMOVED lines=44> */
.L_x_12817:
[----:B------:R-:W-:Y:S05]  /*a4d0*/  BSYNC B0 ;  /* 0x0000000000007941 */ /* 0x000fea0003800000 */
.L_x_12816:
        /* <DEDUP_REMOVED lines=9> */
.L_x_12812:
        /* <DEDUP_REMOVED lines=12> */
.L_x_12821:
[----:B------:R-:W-:Y:S02]  /*a630*/  MOV R101, R140 ;  /* 0x0000008c00657202 */ /* 0x000fe40000000f00 */
.L_x_12822:
[----:B------:R-:W-:Y:S05]  /*a640*/  BSYNC B0 ;  /* 0x0000000000007941 */ /* 0x000fea0003800000 */
.L_x_12820:
        /* <DEDUP_REMOVED lines=16> */
.L_x_12826:
[----:B------:R-:W-:Y:S05]  /*a750*/  BSYNC B1 ;  /* 0x0000000000017941 */ /* 0x000fea0003800000 */
.L_x_12825:
        /* <DEDUP_REMOVED lines=44> */
.L_x_12824:
[----:B------:R-:W-:Y:S05]  /*aa20*/  BSYNC B0 ;  /* 0x0000000000007941 */ /* 0x000fea0003800000 */
.L_x_12823:
        /* <DEDUP_REMOVED lines=12> */
.L_x_12827:
        /* <DEDUP_REMOVED lines=12> */
.L_x_12830:
[----:B------:R-:W-:Y:S02]  /*abb0*/  IMAD.MOV.U32 R101, RZ, RZ, R140 ;  /* 0x000000ffff657224 */ /* 0x000fe400078e008c */
.L_x_12831:
[----:B------:R-:W-:Y:S05]  /*abc0*/  BSYNC B0 ;  /* 0x0000000000007941 */ /* 0x000fea0003800000 */
.L_x_12829:
        /* <DEDUP_REMOVED lines=16> */
.L_x_12835:
[----:B------:R-:W-:Y:S05]  /*acd0*/  BSYNC B1 ;  /* 0x0000000000017941 */ /* 0x000fea0003800000 */
.L_x_12834:
        /* <DEDUP_REMOVED lines=44> */
.L_x_12833:
[----:B------:R-:W-:Y:S05]  /*afa0*/  BSYNC B0 ;  /* 0x0000000000007941 */ /* 0x000fea0003800000 */
.L_x_12832:
        /* <DEDUP_REMOVED lines=9> */
.L_x_12828:
        /* <DEDUP_REMOVED lines=12> */
.L_x_12837:
[----:B------:R-:W-:Y:S02]  /*b100*/  IMAD.MOV.U32 R101, RZ, RZ, R140 ;  /* 0x000000ffff657224 */ /* 0x000fe400078e008c */
.L_x_12838:
[----:B------:R-:W-:Y:S05]  /*b110*/  BSYNC B0 ;  /* 0x0000000000007941 */ /* 0x000fea0003800000 */
.L_x_12836:
        /* <DEDUP_REMOVED lines=16> */
.L_x_12842:
[----:B------:R-:W-:Y:S05]  /*b220*/  BSYNC B1 ;  /* 0x0000000000017941 */ /* 0x000fea0003800000 */
.L_x_12841:
        /* <DEDUP_REMOVED lines=44> */
.L_x_12840:
[----:B------:R-:W-:Y:S05]  /*b4f0*/  BSYNC B0 ;  /* 0x0000000000007941 */ /* 0x000fea0003800000 */
.L_x_12839:
        /* <DEDUP_REMOVED lines=12> */
.L_x_12843:
        /* <DEDUP_REMOVED lines=12> */
.L_x_12846:
[----:B------:R-:W-:Y:S02]  /*b680*/  IMAD.MOV.U32 R101, RZ, RZ, R140 ;  /* 0x000000ffff657224 */ /* 0x000fe400078e008c */
.L_x_12847:
[----:B------:R-:W-:Y:S05]  /*b690*/  BSYNC B0 ;  /* 0x0000000000007941 */ /* 0x000fea0003800000 */
.L_x_12845:
        /* <DEDUP_REMOVED lines=18> */
.L_x_12851:
[----:B------:R-:W-:Y:S05]  /*b7c0*/  BSYNC B1 ;  /* 0x0000000000017941 */ /* 0x000fea0003800000 */
.L_x_12850:
        /* <DEDUP_REMOVED lines=44> */
.L_x_12849:
[----:B------:R-:W-:Y:S05]  /*ba90*/  BSYNC B0 ;  /* 0x0000000000007941 */ /* 0x000fea0003800000 */
.L_x_12848:
        /* <DEDUP_REMOVED lines=9> */
.L_x_12844:
[----:B------:R-:W-:Y:S02]  /*bb30*/  P2R R97, PR, RZ, 0x2 ;  /* 0x00000002ff617803 */ /* 0x000fe40000000000 */
        /* <DEDUP_REMOVED lines=8> */
[----:B------:R-:W-:Y:S01]  /*bbc0*/  SEL R94, RZ, 0x1000000, P5 ;  /* 0x01000000ff5e7807 */ /* 0x000fe20002800000 */
[----:B------:R-:W-:Y:S01]  /*bbd0*/  IMAD.WIDE.U32 R98, R98, 0x10000, RZ ;  /* 0x0001000062627825 */ /* 0x000fe200078e00ff */
[----:B------:R-:W-:Y:S02]  /*bbe0*/  ISETP.NE.AND P1, PT, R97, RZ, PT ;  /* 0x000000ff6100720c */ /* 0x000fe40003f25270 */
[----:B------:R-:W-:Y:S01]  /*bbf0*/  LOP3.LUT R92, R92, R94, R95, 0xfe, !PT ;  /* 0x0000005e5c5c7212 */ /* 0x000fe200078efe5f */
[----:B------:R-:W-:Y:S01]  /*bc00*/  IMAD.WIDE.U32 R96, R96, 0x1000000, RZ ;  /* 0x0100000060607825 */ /* 0x000fe200078e00ff */
[----:B------:R-:W-:-:S02]  /*bc10*/  SEL R107, RZ, 0x1, P2 ;  /* 0x00000001ff6b7807 */ /* 0x000fc40001000000 */
[----:B------:R-:W-:Y:S01]  /*bc20*/  LOP3.LUT P5, RZ, R156, 0x10, RZ, 0xc0, !PT ;  /* 0x000000109cff7812 */ /* 0x000fe200078ac0ff */
[----:B------:R-:W-:Y:S01]  /*bc30*/  IMAD.WIDE.U32 R102, R102, 0x100, RZ ;  /* 0x0000010066667825 */ /* 0x000fe200078e00ff */
[----:B------:R-:W-:Y:S02]  /*bc40*/  LOP3.LUT R107, R97, R92, R107, 0xfe, !PT ;  /* 0x0000005c616b7212 */ /* 0x000fe400078efe6b */
[----:B------:R-:W-:Y:S01]  /*bc50*/  SEL R97, RZ, 0x1, P5 ;  /* 0x00000001ff617807 */ /* 0x000fe20002800000 */
[----:B------:R-:W-:Y:S01]  /*bc60*/  IMAD.WIDE.U32 R94, R93, R152, c[0x0][0x188] ;  /* 0x000062005d5e7625 */ /* 0x000fe200078e0098 */
[----:B------:R-:W-:Y:S02]  /*bc70*/  LOP3.LUT R96, R102, R96, R98, 0xfe, !PT ;  /* 0x0000006066607212 */ /* 0x000fe400078efe62 */
[----:B------:R-:W-:Y:S02]  /*bc80*/  LOP3.LUT R107, R103, R107, R99, 0xfe, !PT ;  /* 0x0000006b676b7212 */ /* 0x000fe400078efe63 */
[----:B------:R-:W-:Y:S01]  /*bc90*/  LOP3.LUT R106, R96, R97, RZ, 0xfc, !PT ;  /* 0x00000061606a7212 */ /* 0x000fe200078efcff */
[----:B------:R-:W-:Y:S01]  /*bca0*/  IMAD.WIDE.U32 R96, R93, R150, c[0x0][0x190] ;  /* 0x000064005d607625 */ /* 0x000fe200078e0096 */
[----:B------:R0:W-:Y:S01]  /*bcb0*/  STG.E.128 [R94.64], R84 ;  /* 0x000000545e007986 */ /* 0x0001e2000c101d04 */
[----:B------:R-:W-:-:S02]  /*bcc0*/  LOP3.LUT P6, RZ, R156, 0x20, RZ, 0xc0, !PT ;  /* 0x000000209cff7812 */ /* 0x000fc400078cc0ff */
[----:B------:R-:W-:Y:S01]  /*bcd0*/  IADD3 R101, R135, 0x200, RZ ;  /* 0x0000020087657810 */ /* 0x000fe20007ffe0ff */
[----:B------:R0:W-:Y:S04]  /*bce0*/  STG.E.128 [R94.64+0x10], R88 ;  /* 0x000010585e007986 */ /* 0x0001e8000c101d04 */
[----:B------:R0:W-:Y:S01]  /*bcf0*/  STG.E.64 [R96.64], R106 ;  /* 0x0000006a60007986 */ /* 0x0001e2000c101b04 */
        /* <DEDUP_REMOVED lines=17> */
[----:B------:R-:W-:Y:S01]  /*be10*/  LOP3.LUT R153, R97, R153, R95, 0xfe, !PT ;  /* 0x0000009961997212 */ /* 0x000fe200078efe5f */
[----:B------:R-:W-:Y:S01]  /*be20*/  IMAD.WIDE.U32 R92, R93, R150, c[0x0][0x198] ;  /* 0x000066005d5c7625 */ /* 0x000fe200078e0096 */
[----:B------:R-:W-:Y:S02]  /*be30*/  LOP3.LUT R94, R106, R94, R96, 0xfe, !PT ;  /* 0x0000005e6a5e7212 */ /* 0x000fe400078efe60 */
[----:B------:R-:W-:Y:S02]  /*be40*/  LOP3.LUT R95, R153, R107, RZ, 0xfc, !PT ;  /* 0x0000006b995f7212 */ /* 0x000fe400078efcff */
[----:B------:R-:W-:-:S05]  /*be50*/  LOP3.LUT R94, R94, 0xff, R141, 0xf8, !PT ;  /* 0x000000ff5e5e7812 */ /* 0x000fca00078ef88d */
[----:B------:R0:W-:Y:S02]  /*be60*/  STG.E.64 [R92.64], R94 ;  /* 0x0000005e5c007986 */ /* 0x0001e4000c101b04 */
.L_x_12852:
        /* <DEDUP_REMOVED lines=16> */
.L_x_12854:
[----:B-1----:R-:W-:Y:S02]  /*bf70*/  IMAD.MOV.U32 R106, RZ, RZ, R140 ;  /* 0x000000ffff6a7224 */ /* 0x002fe400078e008c */
.L_x_12855:
[----:B------:R-:W-:Y:S05]  /*bf80*/  BSYNC B0 ;  /* 0x0000000000007941 */ /* 0x000fea0003800000 */
.L_x_12853:
        /* <DEDUP_REMOVED lines=16> */
.L_x_12859:
[----:B------:R-:W-:Y:S05]  /*c090*/  BSYNC B1 ;  /* 0x0000000000017941 */ /* 0x000fea0003800000 */
.L_x_12858:
        /* <DEDUP_REMOVED lines=44> */
.L_x_12857:
[----:B------:R-:W-:Y:S05]  /*c360*/  BSYNC B0 ;  /* 0x0000000000007941 */ /* 0x000fea0003800000 */
.L_x_12856:
        /* <DEDUP_REMOVED lines=14> */
.L_x_12860:
        /* <DEDUP_REMOVED lines=12> */
.L_x_12863:
[----:B------:R-:W-:Y:S02]  /*c510*/  IMAD.MOV.U32 R151, RZ, RZ, R140 ;  /* 0x000000ffff977224 */ /* 0x000fe400078e008c */
.L_x_12864:
[----:B------:R-:W-:Y:S05]  /*c520*/  BSYNC B0 ;  /* 0x0000000000007941 */ /* 0x000fea0003800000 */
.L_x_12862:
        /* <DEDUP_REMOVED lines=16> */
.L_x_12868:
[----:B------:R-:W-:Y:S05]  /*c630*/  BSYNC B1 ;  /* 0x0000000000017941 */ /* 0x000fea0003800000 */
.L_x_12867:
        /* <DEDUP_REMOVED lines=43> */
.L_x_12866:
[----:B------:R-:W-:Y:S05]  /*c8f0*/  BSYNC B0 ;  /* 0x0000000000007941 */ /* 0x000fea0003800000 */
.L_x_12865:
        /* <DEDUP_REMOVED lines=9> */
.L_x_12861:
        /* <DEDUP_REMOVED lines=12> */
.L_x_12870:
[----:B------:R-:W-:Y:S02]  /*ca50*/  IMAD.MOV.U32 R151, RZ, RZ, R140 ;  /* 0x000000ffff977224 */ /* 0x000fe400078e008c */
.L_x_12871:
[----:B------:R-:W-:Y:S05]  /*ca60*/  BSYNC B0 ;  /* 0x0000000000007941 */ /* 0x000fea0003800000 */
.L_x_12869:
        /* <DEDUP_REMOVED lines=16> */
.L_x_12875:
[----:B------:R-:W-:Y:S05]  /*cb70*/  BSYNC B1 ;  /* 0x0000000000017941 */ /* 0x000fea0003800000 */
.L_x_12874:
        /* <DEDUP_REMOVED lines=44> */
.L_x_12873:
[----:B------:R-:W-:Y:S05]  /*ce40*/  BSYNC B0 ;  /* 0x0000000000007941 */ /* 0x000fea0003800000 */
.L_x_12872:
        /* <DEDUP_REMOVED lines=14> */
.L_x_12876:
        /* <DEDUP_REMOVED lines=12> */
.L_x_12879:
[----:B------:R-:W-:Y:S02]  /*cff0*/  IMAD.MOV.U32 R96, RZ, RZ, R140 ;  /* 0x000000ffff607224 */ /* 0x000fe400078e008c */
.L_x_12880:
[----:B------:R-:W-:Y:S05]  /*d000*/  BSYNC B0 ;  /* 0x0000000000007941 */ /* 0x000fea0003800000 */
.L_x_12878:
        /* <DEDUP_REMOVED lines=16> */
.L_x_12884:
[----:B------:R-:W-:Y:S05]  /*d110*/  BSYNC B1 ;  /* 0x0000000000017941 */ /* 0x000fea0003800000 */
.L_x_12883:
        /* <DEDUP_REMOVED lines=44> */
.L_x_12882:
[----:B------:R-:W-:Y:S05]  /*d3e0*/  BSYNC B0 ;  /* 0x0000000000007941 */ /* 0x000fea0003800000 */
.L_x_12881:
        /* <DEDUP_REMOVED lines=9> */
.L_x_12877:
        /* <DEDUP_REMOVED lines=12> */
.L_x_12886:
[----:B------:R-:W-:Y:S02]  /*d540*/  IMAD.MOV.U32 R96, RZ, RZ, R140 ;  /* 0x000000ffff607224 */ /* 0x000fe400078e008c */
.L_x_12887:
[----:B------:R-:W-:Y:S05]  /*d550*/  BSYNC B0 ;  /* 0x0000000000007941 */ /* 0x000fea0003800000 */
.L_x_12885:
        /* <DEDUP_REMOVED lines=16> */
.L_x_12891:
[----:B------:R-:W-:Y:S05]  /*d660*/  BSYNC B1 ;  /* 0x0000000000017941 */ /* 0x000fea0003800000 */
.L_x_12890:
        /* <DEDUP_REMOVED lines=44> */
.L_x_12889:
[----:B------:R-:W-:Y:S05]  /*d930*/  BSYNC B0 ;  /* 0x0000000000007941 */ /* 0x000fea0003800000 */
.L_x_12888:
        /* <DEDUP_REMOVED lines=14> */
.L_x_12892:
        /* <DEDUP_REMOVED lines=12> */
.L_x_12895:
[----:B------:R-:W-:Y:S02]  /*dae0*/  IMAD.MOV.U32 R151, RZ, RZ, R140 ;  /* 0x000000ffff977224 */ /* 0x000fe400078e008c */
.L_x_12896:
[----:B------:R-:W-:Y:S05]  /*daf0*/  BSYNC B0 ;  /* 0x0000000000007941 */ /* 0x000fea0003800000 */
.L_x_12894:
        /* <DEDUP_REMOVED lines=16> */
.L_x_12900:
[----:B------:R-:W-:Y:S05]  /*dc00*/  BSYNC B1 ;  /* 0x0000000000017941 */ /* 0x000fea0003800000 */
.L_x_12899:
        /* <DEDUP_REMOVED lines=44> */
.L_x_12898:
[----:B------:R-:W-:Y:S05]  /*ded0*/  BSYNC B0 ;  /* 0x0000000000007941 */ /* 0x000fea0003800000 */
.L_x_12897:
        /* <DEDUP_REMOVED lines=9> */
.L_x_12893:
        /* <DEDUP_REMOVED lines=12> */
.L_x_12902:
[----:B------:R-:W-:Y:S02]  /*e030*/  IMAD.MOV.U32 R151, RZ, RZ, R140 ;  /* 0x000000ffff977224 */ /* 0x000fe400078e008c */
.L_x_12903:
[----:B------:R-:W-:Y:S05]  /*e040*/  BSYNC B0 ;  /* 0x0000000000007941 */ /* 0x000fea0003800000 */
.L_x_12901:
        /* <DEDUP_REMOVED lines=16> */
.L_x_12907:
[----:B------:R-:W-:Y:S05]  /*e150*/  BSYNC B1 ;  /* 0x0000000000017941 */ /* 0x000fea0003800000 */
.L_x_12906:
        /* <DEDUP_REMOVED lines=44> */
.L_x_12905:
[----:B------:R-:W-:Y:S05]  /*e420*/  BSYNC B0 ;  /* 0x0000000000007941 */ /* 0x000fea0003800000 */
.L_x_12904:
        /* <DEDUP_REMOVED lines=14> */
.L_x_12908:
        /* <DEDUP_REMOVED lines=12> */
.L_x_12911:
[----:B------:R-:W-:Y:S02]  /*e5d0*/  IMAD.MOV.U32 R151, RZ, RZ, R140 ;  /* 0x000000ffff977224 */ /* 0x000fe400078e008c */
.L_x_12912:
[----:B------:R-:W-:Y:S05]  /*e5e0*/  BSYNC B0 ;  /* 0x0000000000007941 */ /* 0x000fea0003800000 */
.L_x_12910:
        /* <DEDUP_REMOVED lines=16> */
.L_x_12916:
[----:B------:R-:W-:Y:S05]  /*e6f0*/  BSYNC B1 ;  /* 0x0000000000017941 */ /* 0x000fea0003800000 */
.L_x_12915:
        /* <DEDUP_REMOVED lines=44> */
.L_x_12914:
[----:B------:R-:W-:Y:S05]  /*e9c0*/  BSYNC B0 ;  /* 0x0000000000007941 */ /* 0x000fea0003800000 */
.L_x_12913:
        /* <DEDUP_REMOVED lines=9> */
.L_x_12909:
        /* <DEDUP_REMOVED lines=12> */
.L_x_12918:
[----:B------:R-:W-:Y:S02]  /*eb20*/  IMAD.MOV.U32 R151, RZ, RZ, R140 ;  /* 0x000000ffff977224 */ /* 0x000fe400078e008c */
.L_x_12919:
[----:B------:R-:W-:Y:S05]  /*eb30*/  BSYNC B0 ;  /* 0x0000000000007941 */ /* 0x000fea0003800000 */
.L_x_12917:
        /* <DEDUP_REMOVED lines=16> */
.L_x_12923:
[----:B------:R-:W-:Y:S05]  /*ec40*/  BSYNC B1 ;  /* 0x0000000000017941 */ /* 0x000fea0003800000 */
.L_x_12922:
        /* <DEDUP_REMOVED lines=44> */
.L_x_12921:
[----:B------:R-:W-:Y:S05]  /*ef10*/  BSYNC B0 ;  /* 0x0000000000007941 */ /* 0x000fea0003800000 */
.L_x_12920:
        /* <DEDUP_REMOVED lines=12> */
.L_x_12924:
        /* <DEDUP_REMOVED lines=12> */
.L_x_12927:
[----:B------:R-:W-:Y:S02]  /*f0a0*/  IMAD.MOV.U32 R151, RZ, RZ, R140 ;  /* 0x000000ffff977224 */ /* 0x000fe400078e008c */
.L_x_12928:
[----:B------:R-:W-:Y:S05]  /*f0b0*/  BSYNC B0 ;  /* 0x0000000000007941 */ /* 0x000fea0003800000 */
.L_x_12926:
        /* <DEDUP_REMOVED lines=16> */
.L_x_12932:
[----:B------:R-:W-:Y:S05]  /*f1c0*/  BSYNC B1 ;  /* 0x0000000000017941 */ /* 0x000fea0003800000 */
.L_x_12931:
        /* <DEDUP_REMOVED lines=44> */
.L_x_12930:
[----:B------:R-:W-:Y:S05]  /*f490*/  BSYNC B0 ;  /* 0x0000000000007941 */ /* 0x000fea0003800000 */
.L_x_12929:
        /* <DEDUP_REMOVED lines=9> */
.L_x_12925:
        /* <DEDUP_REMOVED lines=12> */
.L_x_12934:
[----:B------:R-:W-:Y:S02]  /*f5f0*/  MOV R151, R140 ;  /* 0x0000008c00977202 */ /* 0x000fe40000000f00 */
.L_x_12935:
[----:B------:R-:W-:Y:S05]  /*f600*/  BSYNC B0 ;  /* 0x0000000000007941 */ /* 0x000fea0003800000 */
.L_x_12933:
        /* <DEDUP_REMOVED lines=16> */
.L_x_12939:
[----:B------:R-:W-:Y:S05]  /*f710*/  BSYNC B1 ;  /* 0x0000000000017941 */ /* 0x000fea0003800000 */
.L_x_12938:
        /* <DEDUP_REMOVED lines=44> */
.L_x_12937:
[----:B------:R-:W-:Y:S05]  /*f9e0*/  BSYNC B0 ;  /* 0x0000000000007941 */ /* 0x000fea0003800000 */
.L_x_12936:
        /* <DEDUP_REMOVED lines=12> */
.L_x_12940:
        /* <DEDUP_REMOVED lines=12> */
.L_x_12943:
[----:B------:R-:W-:Y:S02]  /*fb70*/  IMAD.MOV.U32 R151, RZ, RZ, R140 ;  /* 0x000000ffff977224 */ /* 0x000fe400078e008c */
.L_x_12944:
[----:B------:R-:W-:Y:S05]  /*fb80*/  BSYNC B0 ;  /* 0x0000000000007941 */ /* 0x000fea0003800000 */
.L_x_12942:
        /* <DEDUP_REMOVED lines=16> */
.L_x_12948:
[----:B------:R-:W-:Y:S05]  /*fc90*/  BSYNC B1 ;  /* 0x0000000000017941 */ /* 0x000fea0003800000 */
.L_x_12947:
        /* <DEDUP_REMOVED lines=44> */
.L_x_12946:
[----:B------:R-:W-:Y:S05]  /*ff60*/  BSYNC B0 ;  /* 0x0000000000007941 */ /* 0x000fea0003800000 */
.L_x_12945:
        /* <DEDUP_REMOVED lines=9> */
.L_x_12941:
        /* <DEDUP_REMOVED lines=12> */
.L_x_12950:
[----:B------:R-:W-:Y:S02]  /*100c0*/  IMAD.MOV.U32 R151, RZ, RZ, R140 ;  /* 0x000000ffff977224 */ /* 0x000fe400078e008c */
.L_x_12951:
[----:B------:R-:W-:Y:S05]  /*100d0*/  BSYNC B0 ;  /* 0x0000000000007941 */ /* 0x000fea0003800000 */
.L_x_12949:
        /* <DEDUP_REMOVED lines=16> */
.L_x_12955:
[----:B------:R-:W-:Y:S05]  /*101e0*/  BSYNC B1 ;  /* 0x0000000000017941 */ /* 0x000fea0003800000 */
.L_x_12954:
        /* <DEDUP_REMOVED lines=44> */
.L_x_12953:
[----:B------:R-:W-:Y:S05]  /*104b0*/  BSYNC B0 ;  /* 0x0000000000007941 */ /* 0x000fea0003800000 */
.L_x_12952:
        /* <DEDUP_REMOVED lines=12> */
.L_x_12956:
        /* <DEDUP_REMOVED lines=12> */
.L_x_12959:
[----:B------:R-:W-:Y:S02]  /*10640*/  IMAD.MOV.U32 R151, RZ, RZ, R140 ;  /* 0x000000ffff977224 */ /* 0x000fe400078e008c */
.L_x_12960:
[----:B------:R-:W-:Y:S05]  /*10650*/  BSYNC B0 ;  /* 0x0000000000007941 */ /* 0x000fea0003800000 */
.L_x_12958:
        /* <DEDUP_REMOVED lines=16> */
.L_x_12964:
[----:B------:R-:W-:Y:S05]  /*10760*/  BSYNC B1 ;  /* 0x0000000000017941 */ /* 0x000fea0003800000 */
.L_x_12963:
        /* <DEDUP_REMOVED lines=44> */
.L_x_12962:
[----:B------:R-:W-:Y:S05]  /*10a30*/  BSYNC B0 ;  /* 0x0000000000007941 */ /* 0x000fea0003800000 */
.L_x_12961:
        /* <DEDUP_REMOVED lines=9> */
.L_x_12957:
        /* <DEDUP_REMOVED lines=12> */
.L_x_12966:
[----:B------:R-:W-:Y:S02]  /*10b90*/  MOV R151, R140 ;  /* 0x0000008c00977202 */ /* 0x000fe40000000f00 */
.L_x_12967:
[----:B------:R-:W-:Y:S05]  /*10ba0*/  BSYNC B0 ;  /* 0x0000000000007941 */ /* 0x000fea0003800000 */
.L_x_12965:
        /* <DEDUP_REMOVED lines=16> */
.L_x_12971:
[----:B------:R-:W-:Y:S05]  /*10cb0*/  BSYNC B1 ;  /* 0x0000000000017941 */ /* 0x000fea0003800000 */
.L_x_12970:
        /* <DEDUP_REMOVED lines=44> */
.L_x_12969:
[----:B------:R-:W-:Y:S05]  /*10f80*/  BSYNC B0 ;  /* 0x0000000000007941 */ /* 0x000fea0003800000 */
.L_x_12968:
        /* <DEDUP_REMOVED lines=12> */
.L_x_12972:
        /* <DEDUP_REMOVED lines=12> */
.L_x_12975:
[----:B------:R-:W-:Y:S02]  /*11110*/  MOV R151, R140 ;  /* 0x0000008c00977202 */ /* 0x000fe40000000f00 */
.L_x_12976:
[----:B------:R-:W-:Y:S05]  /*11120*/  BSYNC B0 ;  /* 0x0000000000007941 */ /* 0x000fea0003800000 */
.L_x_12974:
        /* <DEDUP_REMOVED lines=18> */
.L_x_12980:
[----:B------:R-:W-:Y:S05]  /*11250*/  BSYNC B1 ;  /* 0x0000000000017941 */ /* 0x000fea0003800000 */
.L_x_12979:
        /* <DEDUP_REMOVED lines=44> */
.L_x_12978:
[----:B------:R-:W-:Y:S05]  /*11520*/  BSYNC B0 ;  /* 0x0000000000007941 */ /* 0x000fea0003800000 */
.L_x_12977:
        /* <DEDUP_REMOVED lines=9> */
.L_x_12973:
[----:B------:R-:W-:Y:S02]  /*115c0*/  P2R R106, PR, RZ, 0x1 ;  /* 0x00000001ff6a7803 */ /* 0x000fe40000000000 */
[----:B------:R-:W-:Y:S02]  /*115d0*/  LOP3.LUT P0, RZ, R156, 0x2, RZ, 0xc0, !PT ;  /* 0x000000029cff7812 */ /* 0x000fe4000780c0ff */
[----:B------:R-:W-:Y:S02]  /*115e0*/  SEL R105, RZ, 0x1000000, P5 ;  /* 0x01000000ff697807 */ /* 0x000fe40002800000 */
[----:B------:R-:W-:Y:S02]  /*115f0*/  SEL R103, RZ, 0x10000, P4 ;  /* 0x00010000ff677807 */ /* 0x000fe40002000000 */
[----:B------:R-:W-:Y:S02]  /*11600*/  SEL R104, RZ, 0x100, P3 ;  /* 0x00000100ff687807 */ /* 0x000fe40001800000 */
[----:B------:R-:W-:-:S02]  /*11610*/  SEL R102, RZ, 0x1, P0 ;  /* 0x00000001ff667807 */ /* 0x000fc40000000000 */
[----:B------:R-:W-:Y:S02]  /*11620*/  LOP3.LUT R104, R104, R105, R103, 0xfe, !PT ;  /* 0x0000006968687212 */ /* 0x000fe400078efe67 */
[----:B------:R-:W-:Y:S01]  /*11630*/  SEL R105, RZ, 0x1, P2 ;  /* 0x00000001ff697807 */ /* 0x000fe20001000000 */
[----:B------:R-:W-:Y:S01]  /*11640*/  IMAD.WIDE.U32 R102, R102, 0x1000000, RZ ;  /* 0x0100000066667825 */ /* 0x000fe200078e00ff */
[C---:B------:R-:W-:Y:S02]  /*11650*/  LOP3.LUT P4, RZ, R156.reuse, 0x8, RZ, 0xc0, !PT ;  /* 0x000000089cff7812 */ /* 0x040fe4000788c0ff */
[----:B------:R-:W-:Y:S02]  /*11660*/  LOP3.LUT P3, RZ, R156, 0x4, RZ, 0xc0, !PT ;  /* 0x000000049cff7812 */ /* 0x000fe4000786c0ff */
[----:B------:R-:W-:Y:S02]  /*11670*/  ISETP.NE.AND P0, PT, R106, RZ, PT ;  /* 0x000000ff6a00720c */ /* 0x000fe40003f05270 */
[----:B------:R-:W-:-:S02]  /*11680*/  LOP3.LUT R103, R103, R104, R105, 0xfe, !PT ;  /* 0x0000006867677212 */ /* 0x000fc400078efe69 */
[----:B------:R-:W-:Y:S02]  /*11690*/  SEL R104, RZ, 0x1, P3 ;  /* 0x00000001ff687807 */ /* 0x000fe40001800000 */
[----:B------:R-:W-:Y:S02]  /*116a0*/  SEL R106, RZ, 0x1, P4 ;  /* 0x00000001ff6a7807 */ /* 0x000fe40002000000 */
[----:B------:R-:W-:Y:S01]  /*116b0*/  LOP3.LUT P5, RZ, R156, 0x10, RZ, 0xc0, !PT ;  /* 0x000000109cff7812 */ /* 0x000fe200078ac0ff */
[----:B------:R-:W-:Y:S01]  /*116c0*/  IMAD.WIDE.U32 R104, R104, 0x10000, RZ ;  /* 0x0001000068687825 */ /* 0x000fe200078e00ff */
[----:B------:R-:W-:Y:S02]  /*116d0*/  LOP3.LUT P6, RZ, R156, 0x20, RZ, 0xc0, !PT ;  /* 0x000000209cff7812 */ /* 0x000fe400078cc0ff */
[----:B------:R-:W-:Y:S01]  /*116e0*/  IADD3 R151, R135, 0x300, RZ ;  /* 0x0000030087977810 */ /* 0x000fe20007ffe0ff */
[----:B------:R-:W-:-:S05]  /*116f0*/  IMAD.WIDE.U32 R106, R106, 0x100, RZ ;  /* 0x000001006a6a7825 */ /* 0x000fca00078e00ff */
[----:B------:R-:W-:Y:S02]  /*11700*/  LOP3.LUT R107, R107, R103, R105, 0xfe, !PT ;  /* 0x000000676b6b7212 */ /* 0x000fe400078efe69 */
[----:B------:R-:W-:Y:S01]  /*11710*/  LOP3.LUT R104, R106, R102, R104, 0xfe, !PT ;  /* 0x000000666a687212 */ /* 0x000fe200078efe68 */
[----:B------:R-:W-:Y:S01]  /*11720*/  IMAD.WIDE.U32 R102, R101, R152, c[0x0][0x188] ;  /* 0x0000620065667625 */ /* 0x000fe200078e0098 */
[----:B------:R-:W-:-:S03]  /*11730*/  SEL R105, RZ, 0x1, P5 ;  /* 0x00000001ff697807 */ /* 0x000fc60002800000 */
[----:B------:R-:W-:Y:S01]  /*11740*/  @P6 IMAD.WIDE.U32 R154, R151, R100, c[0x0][0x178] ;  /* 0x00005e00979a6625 */ /* 0x000fe200078e0064 */
[----:B------:R-:W-:Y:S01]  /*11750*/  LOP3.LUT R106, R104, R105, RZ, 0xfc, !PT ;  /* 0x00000069686a7212 */ /* 0x000fe200078efcff */
[----:B------:R0:W-:Y:S02]  /*11760*/  STG.E.128 [R102.64], R92 ;  /* 0x0000005c66007986 */ /* 0x0001e4000c101d04 */
[----:B------:R-:W-:Y:S02]  /*11770*/  IMAD.WIDE.U32 R104, R101, R150, c[0x0][0x190] ;  /* 0x0000640065687625 */ /* 0x000fe400078e0096 */
        /* <DEDUP_REMOVED lines=22> */
.L_x_12981:
        /* <DEDUP_REMOVED lines=18> */
.L_x_12983:
[----:B0-----:R-:W-:Y:S02]  /*11a00*/  IMAD.MOV.U32 R157, RZ, RZ, R140 ;  /* 0x000000ffff9d7224 */ /* 0x001fe400078e008c */
.L_x_12984:
[----:B------:R-:W-:Y:S05]  /*11a10*/  BSYNC B0 ;  /* 0x0000000000007941 */ /* 0x000fea0003800000 */
.L_x_12982:
        /* <DEDUP_REMOVED lines=16> */
.L_x_12988:
[----:B------:R-:W-:Y:S05]  /*11b20*/  BSYNC B1 ;  /* 0x0000000000017941 */ /* 0x000fea0003800000 */
.L_x_12987:
        /* <DEDUP_REMOVED lines=44> */
.L_x_12986:
[----:B------:R-:W-:Y:S05]  /*11df0*/  BSYNC B0 ;  /* 0x0000000000007941 */ /* 0x000fea0003800000 */
.L_x_12985:
[----:B------:R-:W0:Y:S01]  /*11e00*/  I2F.U32 R100, R157 ;  /* 0x0000009d00647306 */ /* 0x000e220000201000 */
[----:B------:R-:W-:Y:S01]  /*11e10*/  LOP3.LUT R156, R156, 0xfffffff7, RZ, 0xc0, !PT ;  /* 0xfffffff79c9c7812 */ /* 0x000fe200078ec0ff */
[----:B0-----:R-:W-:-:S05]  /*11e20*/  FFMA.FTZ R100, R100, R149, 1.1641532182693481445e-10 ;  /* 0x2f00000064647423 */ /* 0x001fca0000010095 */
[----:B------:R-:W-:Y:S02]  /*11e30*/  FSETP.GTU.FTZ.AND P2, PT, R100, c[0x0][0x1e4], PT ;  /* 0x0000790064007a0b */ /* 0x000fe40003f5c000 */
[----:B-----5:R-:W-:-:S05]  /*11e40*/  PRMT R100, RZ, 0x5410, R104 ;  /* 0x00005410ff647816 */ /* 0x020fca0000000068 */
[----:B------:R-:W-:-:S05]  /*11e50*/  FMUL.FTZ R100, R100, c[0x0][0x1e8] ;  /* 0x00007a0064647a20 */ /* 0x000fca0000410000 */
[----:B------:R-:W-:Y:S02]  /*11e60*/  FSEL R100, R100, RZ, !P2 ;  /* 0x000000ff64647208 */ /* 0x000fe40005000000 */
[----:B------:R-:W-:Y:S01]  /*11e70*/  @P2 LOP3.LUT R156, R156, 0x8, RZ, 0xfc, !PT ;  /* 0x000000089c9c2812 */ /* 0x000fe200078efcff */
[----:B------:R-:W-:Y:S05]  /*11e80*/  @P1 BRA `(.L_x_12989) ;  /* 0x0000005000001947 */ /* 0x000fea0003800000 */
[----:B------:R-:W-:Y:S01]  /*11e90*/  MOV R102, R101 ;  /* 0x0000006500667202 */ /* 0x000fe20000000f00 */
[----:B------:R-:W-:Y:S05]  /*11ea0*/  @!P0 BRA `(.L_x_12990) ;  /* 0x0000057000008947 */ /* 0x000fea0003800000 */
[----:B------:R-:W-:Y:S02]  /*11eb0*/  IMAD.MOV.U32 R102, RZ, RZ, R101 ;  /* 0x000000ffff667224 */ /* 0x000fe400078e0065 */
[----:B------:R-:W-:Y:S01]  /*11ec0*/  FADD.FTZ R100, R68, R100 ;  /* 0x0000006444647221 */ /* 0x000fe20000010000 */
[----:B------:R-:W-:Y:S05]  /*11ed0*/  BRA `(.L_x_12990) ;  /* 0x0000054000007947 */ /* 0x000fea0003800000 */
.L_x_12989:
        /* <DEDUP_REMOVED lines=12> */
.L_x_12992:
[----:B------:R-:W-:Y:S02]  /*11fa0*/  IMAD.MOV.U32 R153, RZ, RZ, R140 ;  /* 0x000000ffff997224 */ /* 0x000fe400078e008c */
.L_x_12993:
[----:B------:R-:W-:Y:S05]  /*11fb0*/  BSYNC B0 ;  /* 0x0000000000007941 */ /* 0x000fea0003800000 */
.L_x_12991:
        /* <DEDUP_REMOVED lines=16> */
.L_x_12997:
[----:B------:R-:W-:Y:S05]  /*120c0*/  BSYNC B1 ;  /* 0x0000000000017941 */ /* 0x000fea0003800000 */
.L_x_12996:
        /* <DEDUP_REMOVED lines=42> */
[----:B------:R-:W-:Y:S02]  /*12370*/  IMAD.MOV.U32 R102, RZ, RZ, RZ ;  /* 0x000000ffff667224 */ /* 0x000fe400078e00ff */
.L_x_12995:
[----:B------:R-:W-:Y:S05]  /*12380*/  BSYNC B0 ;  /* 0x0000000000007941 */ /* 0x000fea0003800000 */
.L_x_12994:
        /* <DEDUP_REMOVED lines=9> */
.L_x_12990:
        /* <DEDUP_REMOVED lines=12> */
.L_x_12999:
[----:B------:R-:W-:Y:S02]  /*124e0*/  IMAD.MOV.U32 R153, RZ, RZ, R140 ;  /* 0x000000ffff997224 */ /* 0x000fe400078e008c */
.L_x_13000:
[----:B------:R-:W-:Y:S05]  /*124f0*/  BSYNC B0 ;  /* 0x0000000000007941 */ /* 0x000fea0003800000 */
.L_x_12998:
        /* <DEDUP_REMOVED lines=16> */
.L_x_13004:
[----:B------:R-:W-:Y:S05]  /*12600*/  BSYNC B1 ;  /* 0x0000000000017941 */ /* 0x000fea0003800000 */
.L_x_13003:
        /* <DEDUP_REMOVED lines=44> */
.L_x_13002:
[----:B------:R-:W-:Y:S05]  /*128d0*/  BSYNC B0 ;  /* 0x0000000000007941 */ /* 0x000fea0003800000 */
.L_x_13001:
        /* <DEDUP_REMOVED lines=14> */
.L_x_13005:
        /* <DEDUP_REMOVED lines=12> */
.L_x_13008:
[----:B------:R-:W-:Y:S02]  /*12a80*/  IMAD.MOV.U32 R104, RZ, RZ, R140 ;  /* 0x000000ffff687224 */ /* 0x000fe400078e008c */
.L_x_13009:
[----:B------:R-:W-:Y:S05]  /*12a90*/  BSYNC B0 ;  /* 0x0000000000007941 */ /* 0x000fea0003800000 */
.L_x_13007:
        /* <DEDUP_REMOVED lines=16> */
.L_x_13013:
[----:B------:R-:W-:Y:S05]  /*12ba0*/  BSYNC B1 ;  /* 0x0000000000017941 */ /* 0x000fea0003800000 */
.L_x_13012:
        /* <DEDUP_REMOVED lines=44> */
.L_x_13011:
[----:B------:R-:W-:Y:S05]  /*12e70*/  BSYNC B0 ;  /* 0x0000000000007941 */ /* 0x000fea0003800000 */
.L_x_13010:
[----:B------:R-:W0:Y:S02]  /*12e80*/  I2F.U32 R104, R104 ;  /* 0x0000006800687306 */ /* 0x000e240000201000 */
[----:B0-----:R-:W-:-:S05]  /*12e90*/  FFMA.FTZ R103, R104, R149, 1.1641532182693481445e-10 ;  /* 0x2f00000068677423 */ /* 0x001fca0000010095 */
[----:B------:R-:W-:Y:S02]  /*12ea0*/  FSETP.GTU.FTZ.AND P2, PT, R103, c[0x0][0x1e4], PT ;  /* 0x0000790067007a0b */ /* 0x000fe40003f5c000 */
[----:B------:R-:W-:-:S05]  /*12eb0*/  PRMT R103, RZ, 0x7610, R136 ;  /* 0x00007610ff677816 */ /* 0x000fca0000000088 */
[----:B------:R-:W-:-:S05]  /*12ec0*/  FMUL.FTZ R103, R103, c[0x0][0x1e8] ;  /* 0x00007a0067677a20 */ /* 0x000fca0000410000 */
[----:B------:R-:W-:-:S05]  /*12ed0*/  FSEL R142, R103, RZ, !P2 ;  /* 0x000000ff678e7208 */ /* 0x000fca0005000000 */
[----:B------:R-:W-:Y:S01]  /*12ee0*/  FADD.FTZ R101, R101, R142 ;  /* 0x0000008e65657221 */ /* 0x000fe20000010000 */
[----:B------:R-:W-:-:S03]  /*12ef0*/  SEL R142, RZ, 0x1, P2 ;  /* 0x00000001ff8e7807 */ /* 0x000fc60001000000 */
[----:B------:R-:W-:Y:S02]  /*12f00*/  @P0 FADD.FTZ R101, R69, R101 ;  /* 0x0000006545650221 */ /* 0x000fe40000010000 */
.L_x_13006:
        /* <DEDUP_REMOVED lines=12> */
.L_x_13015:
[----:B------:R-:W-:Y:S02]  /*12fd0*/  MOV R104, R140 ;  /* 0x0000008c00687202 */ /* 0x000fe40000000f00 */
.L_x_13016:
[----:B------:R-:W-:Y:S05]  /*12fe0*/  BSYNC B0 ;  /* 0x0000000000007941 */ /* 0x000fea0003800000 */
.L_x_13014:
        /* <DEDUP_REMOVED lines=16> */
.L_x_13020:
[----:B------:R-:W-:Y:S05]  /*130f0*/  BSYNC B1 ;  /* 0x0000000000017941 */ /* 0x000fea0003800000 */
.L_x_13019:
        /* <DEDUP_REMOVED lines=44> */
.L_x_13018:
[----:B------:R-:W-:Y:S05]  /*133c0*/  BSYNC B0 ;  /* 0x0000000000007941 */ /* 0x000fea0003800000 */
.L_x_13017:
[----:B------:R-:W0:Y:S01]  /*133d0*/  I2F.U32 R102, R104 ;  /* 0x0000006800667306 */ /* 0x000e220000201000 */
[----:B------:R-:W-:Y:S01]  /*133e0*/  LOP3.LUT R156, R156, 0xfffffffd, RZ, 0xc0, !PT ;  /* 0xfffffffd9c9c7812 */ /* 0x000fe200078ec0ff */
[----:B0-----:R-:W-:-:S05]  /*133f0*/  FFMA.FTZ R102, R102, R149, 1.1641532182693481445e-10 ;  /* 0x2f00000066667423 */ /* 0x001fca0000010095 */
[----:B------:R-:W-:Y:S02]  /*13400*/  FSETP.GTU.FTZ.AND P2, PT, R102, c[0x0][0x1e4], PT ;  /* 0x0000790066007a0b */ /* 0x000fe40003f5c000 */
[----:B------:R-:W-:-:S05]  /*13410*/  PRMT R102, RZ, 0x5410, R105 ;  /* 0x00005410ff667816 */ /* 0x000fca0000000069 */
[----:B------:R-:W-:-:S05]  /*13420*/  FMUL.FTZ R102, R102, c[0x0][0x1e8] ;  /* 0x00007a0066667a20 */ /* 0x000fca0000410000 */
[----:B------:R-:W-:Y:S02]  /*13430*/  FSEL R102, R102, RZ, !P2 ;  /* 0x000000ff66667208 */ /* 0x000fe40005000000 */
[----:B------:R-:W-:Y:S01]  /*13440*/  @P2 LOP3.LUT R156, R156, 0x2, RZ, 0xfc, !PT ;  /* 0x000000029c9c2812 */ /* 0x000fe200078efcff */
[----:B------:R-:W-:Y:S05]  /*13450*/  @P1 BRA `(.L_x_13021) ;  /* 0x0000005000001947 */ /* 0x000fea0003800000 */
[----:B------:R-:W-:Y:S01]  /*13460*/  IMAD.MOV.U32 R104, RZ, RZ, R103 ;  /* 0x000000ffff687224 */ /* 0x000fe200078e0067 */
[----:B------:R-:W-:Y:S05]  /*13470*/  @!P0 BRA `(.L_x_13022) ;  /* 0x0000058000008947 */ /* 0x000fea0003800000 */
[----:B------:R-:W-:Y:S02]  /*13480*/  IMAD.MOV.U32 R104, RZ, RZ, R103 ;  /* 0x000000ffff687224 */ /* 0x000fe400078e0067 */
[----:B------:R-:W-:Y:S01]  /*13490*/  FADD.FTZ R102, R70, R102 ;  /* 0x0000006646667221 */ /* 0x000fe20000010000 */
[----:B------:R-:W-:Y:S05]  /*134a0*/  BRA `(.L_x_13022) ;  /* 0x0000055000007947 */ /* 0x000fea0003800000 */
.L_x_13021:
        /* <DEDUP_REMOVED lines=12> */
.L_x_13024:
[----:B------:R-:W-:Y:S02]  /*13570*/  MOV R153, R140 ;  /* 0x0000008c00997202 */ /* 0x000fe40000000f00 */
.L_x_13025:
[----:B------:R-:W-:Y:S05]  /*13580*/  BSYNC B0 ;  /* 0x0000000000007941 */ /* 0x000fea0003800000 */
.L_x_13023:
        /* <DEDUP_REMOVED lines=16> */
.L_x_13029:
[----:B------:R-:W-:Y:S05]  /*13690*/  BSYNC B1 ;  /* 0x0000000000017941 */ /* 0x000fea0003800000 */
.L_x_13028:
        /* <DEDUP_REMOVED lines=44> */
.L_x_13027:
[----:B------:R-:W-:Y:S05]  /*13960*/  BSYNC B0 ;  /* 0x0000000000007941 */ /* 0x000fea0003800000 */
.L_x_13026:
        /* <DEDUP_REMOVED lines=9> */
.L_x_13022:
        /* <DEDUP_REMOVED lines=12> */
.L_x_13031:
[----:B------:R-:W-:Y:S02]  /*13ac0*/  IMAD.MOV.U32 R157, RZ, RZ, R140 ;  /* 0x000000ffff9d7224 */ /* 0x000fe400078e008c */
.L_x_13032:
[----:B------:R-:W-:Y:S05]  /*13ad0*/  BSYNC B0 ;  /* 0x0000000000007941 */ /* 0x000fea0003800000 */
.L_x_13030:
        /* <DEDUP_REMOVED lines=16> */
.L_x_13036:
[----:B------:R-:W-:Y:S05]  /*13be0*/  BSYNC B1 ;  /* 0x0000000000017941 */ /* 0x000fea0003800000 */
.L_x_13035:
        /* <DEDUP_REMOVED lines=44> */
.L_x_13034:
[----:B------:R-:W-:Y:S05]  /*13eb0*/  BSYNC B0 ;  /* 0x0000000000007941 */ /* 0x000fea0003800000 */
.L_x_13033:
        /* <DEDUP_REMOVED lines=14> */
.L_x_13037:
        /* <DEDUP_REMOVED lines=12> */
.L_x_13040:
[----:B------:R-:W-:Y:S02]  /*14060*/  IMAD.MOV.U32 R157, RZ, RZ, R140 ;  /* 0x000000ffff9d7224 */ /* 0x000fe400078e008c */
.L_x_13041:
[----:B------:R-:W-:Y:S05]  /*14070*/  BSYNC B0 ;  /* 0x0000000000007941 */ /* 0x000fea0003800000 */
.L_x_13039:
        /* <DEDUP_REMOVED lines=16> */
.L_x_13045:
[----:B------:R-:W-:Y:S05]  /*14180*/  BSYNC B1 ;  /* 0x0000000000017941 */ /* 0x000fea0003800000 */
.L_x_13044:
        /* <DEDUP_REMOVED lines=44> */
.L_x_13043:
[----:B------:R-:W-:Y:S05]  /*14450*/  BSYNC B0 ;  /* 0x0000000000007941 */ /* 0x000fea0003800000 */
.L_x_13042:
        /* <DEDUP_REMOVED lines=9> */
.L_x_13038:
        /* <DEDUP_REMOVED lines=12> */
.L_x_13047:
[----:B------:R-:W-:Y:S02]  /*145b0*/  IMAD.MOV.U32 R153, RZ, RZ, R140 ;  /* 0x000000ffff997224 */ /* 0x000fe400078e008c */
.L_x_13048:
[----:B------:R-:W-:Y:S05]  /*145c0*/  BSYNC B0 ;  /* 0x0000000000007941 */ /* 0x000fea0003800000 */
.L_x_13046:
        /* <DEDUP_REMOVED lines=16> */
.L_x_13052:
[----:B------:R-:W-:Y:S05]  /*146d0*/  BSYNC B1 ;  /* 0x0000000000017941 */ /* 0x000fea0003800000 */
.L_x_13051:
        /* <DEDUP_REMOVED lines=44> */
.L_x_13050:
[----:B------:R-:W-:Y:S05]  /*149a0*/  BSYNC B0 ;  /* 0x0000000000007941 */ /* 0x000fea0003800000 */
.L_x_13049:
        /* <DEDUP_REMOVED lines=12> */
.L_x_13053:
        /* <DEDUP_REMOVED lines=12> */
.L_x_13056:
[----:B------:R-:W-:Y:S02]  /*14b30*/  IMAD.MOV.U32 R157, RZ, RZ, R140 ;  /* 0x000000ffff9d7224 */ /* 0x000fe400078e008c */
.L_x_13057:
[----:B------:R-:W-:Y:S05]  /*14b40*/  BSYNC B0 ;  /* 0x0000000000007941 */ /* 0x000fea0003800000 */
.L_x_13055:
        /* <DEDUP_REMOVED lines=16> */
.L_x_13061:
[----:B------:R-:W-:Y:S05]  /*14c50*/  BSYNC B1 ;  /* 0x0000000000017941 */ /* 0x000fea0003800000 */
.L_x_13060:
        /* <DEDUP_REMOVED lines=44> */
.L_x_13059:
[----:B------:R-:W-:Y:S05]  /*14f20*/  BSYNC B0 ;  /* 0x0000000000007941 */ /* 0x000fea0003800000 */
.L_x_13058:
        /* <DEDUP_REMOVED lines=9> */
.L_x_13054:
        /* <DEDUP_REMOVED lines=12> */
.L_x_13063:
[----:B------:R-:W-:Y:S02]  /*15080*/  MOV R157, R140 ;  /* 0x0000008c009d7202 */ /* 0x000fe40000000f00 */
.L_x_13064:
[----:B------:R-:W-:Y:S05]  /*15090*/  BSYNC B0 ;  /* 0x0000000000007941 */ /* 0x000fea0003800000 */
.L_x_13062:
        /* <DEDUP_REMOVED lines=16> */
.L_x_13068:
[----:B------:R-:W-:Y:S05]  /*151a0*/  BSYNC B1 ;  /* 0x0000000000017941 */ /* 0x000fea0003800000 */
.L_x_13067:
        /* <DEDUP_REMOVED lines=44> */
.L_x_13066:
[----:B------:R-:W-:Y:S05]  /*15470*/  BSYNC B0 ;  /* 0x0000000000007941 */ /* 0x000fea0003800000 */
.L_x_13065:
        /* <DEDUP_REMOVED lines=12> */
.L_x_13069:
        /* <DEDUP_REMOVED lines=12> */
.L_x_13072:
[----:B------:R-:W-:Y:S02]  /*15600*/  MOV R153, R140 ;  /* 0x0000008c00997202 */ /* 0x000fe40000000f00 */
.L_x_13073:
[----:B------:R-:W-:Y:S05]  /*15610*/  BSYNC B0 ;  /* 0x0000000000007941 */ /* 0x000fea0003800000 */
.L_x_13071:
        /* <DEDUP_REMOVED lines=16> */
.L_x_13077:
[----:B------:R-:W-:Y:S05]  /*15720*/  BSYNC B1 ;  /* 0x0000000000017941 */ /* 0x000fea0003800000 */
.L_x_13076:
[----:B------:R-:W-:Y:S01]  /*15730*/  LOP3.LUT R158, R106, R133, R3, 0x96, !PT ;  /* 0x000000856a9e7212 */ /* 0x000fe200078e9603 */
[----:B------:R-:W-:-:S04]  /*15740*/  IMAD.HI.U32 R106, R129, -0x326172a9, RZ ;  /* 0xcd9e8d57816a7827 */ /* 0x000fc800078e00ff */
        /* <DEDUP_REMOVED lines=42> */
.L_x_13075:
[----:B------:R-:W-:Y:S05]  /*159f0*/  BSYNC B0 ;  /* 0x0000000000007941 */ /* 0x000fea0003800000 */
.L_x_13074:
        /* <DEDUP_REMOVED lines=9> */
.L_x_13070:
        /* <DEDUP_REMOVED lines=12> */
.L_x_13079:
[----:B------:R-:W-:Y:S02]  /*15b50*/  IMAD.MOV.U32 R157, RZ, RZ, R140 ;  /* 0x000000ffff9d7224 */ /* 0x000fe400078e008c */
.L_x_13080:
[----:B------:R-:W-:Y:S05]  /*15b60*/  BSYNC B0 ;  /* 0x0000000000007941 */ /* 0x000fea0003800000 */
.L_x_13078:
        /* <DEDUP_REMOVED lines=16> */
.L_x_13084:
[----:B------:R-:W-:Y:S05]  /*15c70*/  BSYNC B1 ;  /* 0x0000000000017941 */ /* 0x000fea0003800000 */
.L_x_13083:
        /* <DEDUP_REMOVED lines=44> */
.L_x_13082:
[----:B------:R-:W-:Y:S05]  /*15f40*/  BSYNC B0 ;  /* 0x0000000000007941 */ /* 0x000fea0003800000 */
.L_x_13081:
        /* <DEDUP_REMOVED lines=12> */
.L_x_13085:
        /* <DEDUP_REMOVED lines=12> */
.L_x_13088:
[----:B------:R-:W-:Y:S02]  /*160d0*/  IMAD.MOV.U32 R157, RZ, RZ, R140 ;  /* 0x000000ffff9d7224 */ /* 0x000fe400078e008c */
.L_x_13089:
[----:B------:R-:W-:Y:S05]  /*160e0*/  BSYNC B0 ;  /* 0x0000000000007941 */ /* 0x000fea0003800000 */
.L_x_13087:
        /* <DEDUP_REMOVED lines=16> */
.L_x_13093:
[----:B------:R-:W-:Y:S05]  /*161f0*/  BSYNC B1 ;  /* 0x0000000000017941 */ /* 0x000fea0003800000 */
.L_x_13092:
        /* <DEDUP_REMOVED lines=44> */
.L_x_13091:
[----:B------:R-:W-:Y:S05]  /*164c0*/  BSYNC B0 ;  /* 0x0000000000007941 */ /* 0x000fea0003800000 */
.L_x_13090:
        /* <DEDUP_REMOVED lines=9> */
.L_x_13086:
        /* <DEDUP_REMOVED lines=12> */
.L_x_13095:
[----:B------:R-:W-:Y:S02]  /*16620*/  IMAD.MOV.U32 R153, RZ, RZ, R140 ;  /* 0x000000ffff997224 */ /* 0x000fe400078e008c */
.L_x_13096:
[----:B------:R-:W-:Y:S05]  /*16630*/  BSYNC B0 ;  /* 0x0000000000007941 */ /* 0x000fea0003800000 */
.L_x_13094:
        /* <DEDUP_REMOVED lines=16> */
.L_x_13100:
[----:B------:R-:W-:Y:S05]  /*16740*/  BSYNC B1 ;  /* 0x0000000000017941 */ /* 0x000fea0003800000 */
.L_x_13099:
        /* <DEDUP_REMOVED lines=44> */
.L_x_13098:
[----:B------:R-:W-:Y:S05]  /*16a10*/  BSYNC B0 ;  /* 0x0000000000007941 */ /* 0x000fea0003800000 */
.L_x_13097:
        /* <DEDUP_REMOVED lines=12> */
.L_x_13101:
        /* <DEDUP_REMOVED lines=12> */
.L_x_13104:
[----:B------:R-:W-:Y:S02]  /*16ba0*/  IMAD.MOV.U32 R157, RZ, RZ, R140 ;  /* 0x000000ffff9d7224 */ /* 0x000fe400078e008c */
.L_x_13105:
[----:B------:R-:W-:Y:S05]  /*16bb0*/  BSYNC B0 ;  /* 0x0000000000007941 */ /* 0x000fea0003800000 */
.L_x_13103:
        /* <DEDUP_REMOVED lines=16> */
.L_x_13109:
[----:B------:R-:W-:Y:S05]  /*16cc0*/  BSYNC B1 ;  /* 0x0000000000017941 */ /* 0x000fea0003800000 */
.L_x_13108:
        /* <DEDUP_REMOVED lines=44> */
.L_x_13107:
[----:B------:R-:W-:Y:S05]  /*16f90*/  BSYNC B0 ;  /* 0x0000000000007941 */ /* 0x000fea0003800000 */
.L_x_13106:
        /* <DEDUP_REMOVED lines=9> */
.L_x_13102:
[----:B------:R-:W-:Y:S02]  /*17030*/  SEL R149, RZ, 0x1000000, P5 ;  /* 0x01000000ff957807 */ /* 0x000fe40002800000 */
[----:B------:R-:W-:Y:S02]  /*17040*/  SEL R154, RZ, 0x10000, P4 ;  /* 0x00010000ff9a7807 */ /* 0x000fe40002000000 */
[----:B------:R-:W-:Y:S02]  /*17050*/  SEL R157, RZ, 0x100, P3 ;  /* 0x00000100ff9d7807 */ /* 0x000fe40001800000 */
[C---:B------:R-:W-:Y:S02]  /*17060*/  LOP3.LUT P5, RZ, R156.reuse, 0x1, RZ, 0xc0, !PT ;  /* 0x000000019cff7812 */ /* 0x040fe400078ac0ff */
[----:B------:R-:W-:Y:S02]  /*17070*/  LOP3.LUT R157, R157, R149, R154, 0xfe, !PT ;  /* 0x000000959d9d7212 */ /* 0x000fe400078efe9a */
[----:B------:R-:W-:-:S02]  /*17080*/  LOP3.LUT P6, RZ, R156, 0x2, RZ, 0xc0, !PT ;  /* 0x000000029cff7812 */ /* 0x000fc400078cc0ff */
[----:B------:R-:W-:Y:S02]  /*17090*/  LOP3.LUT P1, RZ, R156, 0x4, RZ, 0xc0, !PT ;  /* 0x000000049cff7812 */ /* 0x000fe4000782c0ff */
        /* <DEDUP_REMOVED lines=8> */
[----:B------:R-:W-:Y:S01]  /*17120*/  LOP3.LUT P1, RZ, R132, 0xff, RZ, 0xc0, !PT ;  /* 0x000000ff84ff7812 */ /* 0x000fe2000782c0ff */
[----:B------:R-:W-:-:S05]  /*17130*/  IMAD.WIDE.U32 R160, R160, 0x100, RZ ;  /* 0x00000100a0a07825 */ /* 0x000fca00078e00ff */
[----:B------:R-:W-:Y:S02]  /*17140*/  LOP3.LUT R149, R160, R154, R158, 0xfe, !PT ;  /* 0x0000009aa0957212 */ /* 0x000fe400078efe9e */
[----:B------:R-:W-:Y:S01]  /*17150*/  LOP3.LUT R161, R161, R155, R159, 0xfe, !PT ;  /* 0x0000009ba1a17212 */ /* 0x000fe200078efe9f */
[C---:B------:R-:W-:Y:S01]  /*17160*/  IMAD.WIDE.U32 R154, R151.reuse, R152, c[0x0][0x188] ;  /* 0x00006200979a7625 */ /* 0x040fe200078e0098 */
[----:B------:R-:W-:Y:S02]  /*17170*/  SEL R152, RZ, 0x1, P0 ;  /* 0x00000001ff987807 */ /* 0x000fe40000000000 */
[----:B------:R-:W-:Y:S01]  /*17180*/  LOP3.LUT P0, RZ, R156, 0x20, RZ, 0xc0, !PT ;  /* 0x000000209cff7812 */ /* 0x000fe2000780c0ff */
[----:B------:R-:W-:Y:S01]  /*17190*/  IMAD.WIDE.U32 R158, R151, R150, c[0x0][0x190] ;  /* 0x00006400979e7625 */ /* 0x000fe200078e0096 */
[----:B------:R-:W-:Y:S01]  /*171a0*/  LOP3.LUT R160, R149, R152, RZ, 0xfc, !PT ;  /* 0x0000009895a07212 */ /* 0x000fe200078efcff */
[----:B------:R0:W-:Y:S02]  /*171b0*/  STG.E.128 [R154.64], R100 ;  /* 0x000000649a007986 */ /* 0x0001e4000c101d04 */
[----:B------:R-:W-:-:S02]  /*171c0*/  FADD.FTZ R152, RZ, R76 ;  /* 0x0000004cff987221 */ /* 0x000fc40000010000 */
[----:B------:R0:W-:Y:S02]  /*171d0*/  STG.E.128 [R154.64+0x10], R104 ;  /* 0x000010689a007986 */ /* 0x0001e4000c101d04 */
[----:B------:R-:W-:Y:S02]  /*171e0*/  FADD.FTZ R149, R152, R77 ;  /* 0x0000004d98957221 */ /* 0x000fe40000010000 */
[----:B------:R0:W-:Y:S02]  /*171f0*/  STG.E.64 [R158.64], R160 ;  /* 0x000000a09e007986 */ /* 0x0001e4000c101b04 */
        /* <DEDUP_REMOVED lines=28> */
[----:B0-----:R-:W-:Y:S01]  /*173c0*/  IMAD.U32 R149, R147, 0x10000, RZ ;  /* 0x0001000093957824 */ /* 0x001fe200078e00ff */
[----:B------:R-:W-:Y:S02]  /*173d0*/  LOP3.LUT R155, R144, 0xff, RZ, 0xc0, !PT ;  /* 0x000000ff909b7812 */ /* 0x000fe400078ec0ff */
[----:B------:R-:W-:Y:S02]  /*173e0*/  LOP3.LUT R158, R143, 0xff, RZ, 0xc0, !PT ;  /* 0x000000ff8f9e7812 */ /* 0x000fe400078ec0ff */
[----:B------:R-:W-:Y:S02]  /*173f0*/  LOP3.LUT R154, R149, 0xff0000, RZ, 0xc0, !PT ;  /* 0x00ff0000959a7812 */ /* 0x000fe400078ec0ff */
[----:B------:R-:W-:Y:S01]  /*17400*/  LOP3.LUT R149, R148, 0xffff, RZ, 0xc0, !PT ;  /* 0x0000ffff94957812 */ /* 0x000fe200078ec0ff */
[----:B------:R-:W-:Y:S01]  /*17410*/  IMAD.WIDE.U32 R158, R158, 0x10000, RZ ;  /* 0x000100009e9e7825 */ /* 0x000fe200078e00ff */
[----:B------:R-:W-:-:S02]  /*17420*/  LOP3.LUT R160, R142, 0xff, RZ, 0xc0, !PT ;  /* 0x000000ff8ea07812 */ /* 0x000fc400078ec0ff */
[----:B------:R-:W-:Y:S02]  /*17430*/  PRMT R149, R154, 0x4210, R149 ;  /* 0x000042109a957816 */ /* 0x000fe40000000095 */
[----:B------:R-:W-:Y:S01]  /*17440*/  PRMT R154, R146, 0x7104, RZ ;  /* 0x00007104929a7816 */ /* 0x000fe200000000ff */
[----:B------:R-:W-:-:S03]  /*17450*/  IMAD.WIDE.U32 R160, R160, 0x100, RZ ;  /* 0x00000100a0a07825 */ /* 0x000fc600078e00ff */
[----:B------:R-:W-:-:S04]  /*17460*/  LOP3.LUT R154, R149, 0xff00, R154, 0xf8, !PT ;  /* 0x0000ff00959a7812 */ /* 0x000fc800078ef89a */
[----:B------:R-:W-:Y:S01]  /*17470*/  LOP3.LUT R149, R154, 0xff, R145, 0xf8, !PT ;  /* 0x000000ff9a957812 */ /* 0x000fe200078ef891 */
[----:B------:R-:W-:-:S05]  /*17480*/  IMAD.WIDE.U32 R154, R155, 0x1000000, RZ ;  /* 0x010000009b9a7825 */ /* 0x000fca00078e00ff */
[----:B------:R-:W-:Y:S02]  /*17490*/  LOP3.LUT R154, R160, R154, R158, 0xfe, !PT ;  /* 0x0000009aa09a7212 */ /* 0x000fe400078efe9e */
[----:B------:R-:W-:Y:S02]  /*174a0*/  LOP3.LUT R149, R159, R149, R155, 0xfe, !PT ;  /* 0x000000959f957212 */ /* 0x000fe400078efe9b */
[----:B------:R-:W-:Y:S01]  /*174b0*/  LOP3.LUT R160, R154, 0xff, R141, 0xf8, !PT ;  /* 0x000000ff9aa07812 */ /* 0x000fe200078ef88d */
[----:B------:R-:W-:Y:S01]  /*174c0*/  IMAD.WIDE.U32 R154, R151, R150, c[0x0][0x198] ;  /* 0x00006600979a7625 */ /* 0x000fe200078e0096 */
[----:B------:R-:W-:-:S05]  /*174d0*/  LOP3.LUT R161, R149, R161, RZ, 0xfc, !PT ;  /* 0x000000a195a17212 */ /* 0x000fca00078efcff */
[----:B------:R0:W-:Y:S02]  /*174e0*/  STG.E.64 [R154.64], R160 ;  /* 0x000000a09a007986 */ /* 0x0001e4000c101b04 */
.L_x_13110:
[----:B0-----:R-:W-:Y:S01]  /*174f0*/  FADD.FTZ R155, R152, R105 ;  /* 0x00000069989b7221 */ /* 0x001fe20000010000 */
[----:B------:R-:W-:Y:S02]  /*17500*/  SHF.R.U32.HI R149, RZ, 0x5, R0 ;  /* 0x00000005ff957819 */ /* 0x000fe40000011600 */
[----:B------:R-:W-:Y:S01]  /*17510*/  LOP3.LUT P0, RZ, R0, 0x1f, RZ, 0xc0, !PT ;  /* 0x0000001f00ff7812 */ /* 0x000fe2000780c0ff */
[----:B------:R-:W-:Y:S01]  /*17520*/  FADD.FTZ R150, R155, R106 ;  /* 0x0000006a9b967221 */ /* 0x000fe20000010000 */
[----:B------:R-:W-:-:S03]  /*17530*/  LOP3.LUT R149, R149, 0x7fffff8, RZ, 0xc0, !PT ;  /* 0x07fffff895957812 */ /* 0x000fc600078ec0ff */
[----:B------:R-:W-:Y:S01]  /*17540*/  FADD.FTZ R160, R150, R107 ;  /* 0x0000006b96a07221 */ /* 0x000fe20000010000 */
[----:B------:R-:W-:Y:S01]  /*17550*/  @!P1 IADD3 R149, R149, 0x8, RZ ;  /* 0x0000000895959810 */ /* 0x000fe20007ffe0ff */
[----:B------:R-:W-:Y:S05]  /*17560*/  BRA.DIV ~URZ, `(.L_x_13111) ;  /* 0x000012927f007947 */ /* 0x000fea000b800000 */
[----:B------:R0:W1:Y:S02]  /*17570*/  SHFL.BFLY PT, R150, R160, 0x1, 0x1f ;  /* 0x0c201f00a0967f89 */ /* 0x00006400000e0000 */
.L_x_13115:
        /* <DEDUP_REMOVED lines=84> */
.L_x_13116:
[----:B------:R-:W-:Y:S01]  /*17ac0*/  SHF.R.U32.HI R150, RZ, 0x5, R0 ;  /* 0x00000005ff967819 */ /* 0x000fe20000011600 */
[----:B-1----:R-:W-:Y:S01]  /*17ad0*/  FADD.FTZ R155, R159, R160 ;  /* 0x000000a09f9b7221 */ /* 0x002fe20000010000 */
[----:B------:R-:W-:Y:S01]  /*17ae0*/  WARPSYNC 0xffffffff ;  /* 0xffffffff00007948 */ /* 0x000fe20003800000 */
[----:B------:R-:W-:Y:S02]  /*17af0*/  LOP3.LUT R158, R0, 0x1f, RZ, 0xc0, !PT ;  /* 0x0000001f009e7812 */ /* 0x000fe400078ec0ff */
[----:B------:R-:W-:Y:S02]  /*17b00*/  LOP3.LUT R150, R150, 0x7, RZ, 0xc0, !PT ;  /* 0x0000000796967812 */ /* 0x000fe400078ec0ff */
[----:B------:R-:W-:-:S03]  /*17b10*/  ISETP.GT.U32.AND P1, PT, R158, 0x7, PT ;  /* 0x000000079e00780c */ /* 0x000fc60003f24070 */
[----:B------:R-:W-:-:S05]  /*17b20*/  @!P0 IMAD.IADD R152, R149, 0x1, R150 ;  /* 0x0000000195988824 */ /* 0x000fca00078e0296 */
[----:B------:R-:W-:Y:S04]  /*17b30*/  @!P0 STS.64 [R152.X8], R154 ;  /* 0x0000009a98008388 */ /* 0x000fe80000008a00 */
[----:B------:R-:W-:Y:S01]  /*17b40*/  BAR.SYNC.DEFER_BLOCKING 0x0 ;  /* 0x0000000000007b1d */ /* 0x000fe20000010000 */
[----:B------:R-:W-:Y:S01]  /*17b50*/  @!P1 IMAD.IADD R157, R149, 0x1, R158 ;  /* 0x00000001959d9824 */ /* 0x000fe200078e029e */
[----:B------:R-:W-:Y:S01]  /*17b60*/  HFMA2.MMA R149, -RZ, RZ, 0, 0 ;  /* 0x00000000ff957435 */ /* 0x000fe200000001ff */
[----:B------:R-:W-:Y:S01]  /*17b70*/  CS2R R158, SRZ ;  /* 0x00000000009e7805 */ /* 0x000fe2000001ff00 */
[----:B------:R-:W-:Y:S01]  /*17b80*/  LOP3.LUT P0, RZ, R150, 0x1f, R0, 0xf8, !PT ;  /* 0x0000001f96ff7812 */ /* 0x000fe2000780f800 */
[----:B------:R-:W-:-:S03]  /*17b90*/  IMAD.MOV.U32 R150, RZ, RZ, c[0x0][0x1e0] ;  /* 0x00007800ff967624 */ /* 0x000fc600078e00ff */
[----:B------:R-:W-:-:S04]  /*17ba0*/  @!P1 IMAD.MOV.U32 R149, RZ, RZ, 0x400 ;  /* 0x00000400ff959424 */ /* 0x000fc800078e00ff */
[----:B------:R-:W-:Y:S01]  /*17bb0*/  I2F R163, R149 ;  /* 0x0000009500a37306 */ /* 0x000fe20000201400 */
[----:B0-----:R-:W0:Y:S04]  /*17bc0*/  SHFL.DOWN PT, R160, R149, 0x4, 0x1f ;  /* 0x08801f0095a07f89 */ /* 0x001e2800000e0000 */
[----:B------:R1:W2:Y:S01]  /*17bd0*/  @!P1 LDS.64 R158, [R157.X8] ;  /* 0x000000009d9e9984 */ /* 0x0002a20000008a00 */
[----:B------:R-:W-:Y:S01]  /*17be0*/  ISETP.NE.AND P1, PT, RZ, UR6, PT ;  /* 0x00000006ff007c0c */ /* 0x000fe2000bf25270 */
[----:B0-----:R-:W-:Y:S01]  /*17bf0*/  IMAD.IADD R154, R160, 0x1, R149 ;  /* 0x00000001a09a7824 */ /* 0x001fe200078e0295 */
[----:B------:R-:W-:Y:S08]  /*17c00*/  I2F R162, R160 ;  /* 0x000000a000a27306 */ /* 0x000ff00000201400 */
[----:B------:R-:W1:Y:S08]  /*17c10*/  I2F R155, R154 ;  /* 0x0000009a009b7306 */ /* 0x000e700000201400 */
[----:B-1----:R-:W0:Y:S01]  /*17c20*/  MUFU.RCP R157, R155 ;  /* 0x0000009b009d7308 */ /* 0x002e220000001000 */
[----:B--2---:R-:W1:Y:S02]  /*17c30*/  SHFL.DOWN PT, R161, R158, 0x4, 0x1f ;  /* 0x08801f009ea17f89 */ /* 0x004e6400000e0000 */
[----:B-1----:R-:W-:-:S02]  /*17c40*/  FADD.FTZ R152, -R161, R158 ;  /* 0x0000009ea1987221 */ /* 0x002fc40000010100 */
[----:B------:R-:W-:Y:S02]  /*17c50*/  FMUL.FTZ R161, R161, R162 ;  /* 0x000000a2a1a17220 */ /* 0x000fe40000410000 */
[----:B------:R-:W-:Y:S02]  /*17c60*/  FMUL.FTZ R152, R152, R152 ;  /* 0x0000009898987220 */ /* 0x000fe40000410000 */
[----:B------:R-:W-:Y:S02]  /*17c70*/  FFMA.FTZ R164, R163, R158, R161 ;  /* 0x0000009ea3a47223 */ /* 0x000fe400000100a1 */
[----:B------:R-:W1:Y:S01]  /*17c80*/  SHFL.DOWN PT, R161, R154, 0x2, 0x1f ;  /* 0x08401f009aa17f89 */ /* 0x000e6200000e0000 */
[----:B------:R-:W-:Y:S02]  /*17c90*/  FMUL.FTZ R163, R152, R163 ;  /* 0x000000a398a37220 */ /* 0x000fe40000410000 */
[----:B0-----:R-:W-:Y:S01]  /*17ca0*/  FMUL.FTZ R164, R157, R164 ;  /* 0x000000a49da47220 */ /* 0x001fe20000410000 */
[----:B------:R-:W0:Y:S01]  /*17cb0*/  SHFL.DOWN PT, R152, R159, 0x4, 0x1f ;  /* 0x08801f009f987f89 */ /* 0x000e2200000e0000 */
[----:B------:R-:W-:-:S03]  /*17cc0*/  FMUL.FTZ R163, R163, R162 ;  /* 0x000000a2a3a37220 */ /* 0x000fc60000410000 */
[----:B------:R-:W2:Y:S01]  /*17cd0*/  SHFL.DOWN PT, R149, R164, 0x2, 0x1f ;  /* 0x08401f00a4957f89 */ /* 0x000ea200000e0000 */
[----:B-1----:R-:W1:Y:S01]  /*17ce0*/  I2F R165, R161 ;  /* 0x000000a100a57306 */ /* 0x002e620000201400 */
[----:B------:R-:W-:Y:S02]  /*17cf0*/  IMAD.IADD R158, R154, 0x1, R161 ;  /* 0x000000019a9e7824 */ /* 0x000fe400078e02a1 */
[----:B0-----:R-:W-:-:S03]  /*17d00*/  FADD.FTZ R152, R152, R159 ;  /* 0x0000009f98987221 */ /* 0x001fc60000010000 */
[----:B------:R-:W-:Y:S02]  /*17d10*/  SHFL.DOWN PT, R159, R158, 0x1, 0x1f ;  /* 0x08201f009e9f7f89 */ /* 0x000fe400000e0000 */
[----:B------:R-:W0:Y:S01]  /*17d20*/  I2F R160, R158 ;  /* 0x0000009e00a07306 */ /* 0x000e220000201400 */
[----:B------:R-:W-:Y:S02]  /*17d30*/  FFMA.FTZ R152, R157, R163, R152 ;  /* 0x000000a39d987223 */ /* 0x000fe40000010098 */
[----:B--2---:R-:W-:-:S03]  /*17d40*/  FADD.FTZ R162, R164, -R149 ;  /* 0x80000095a4a27221 */ /* 0x004fc60000010000 */
[----:B------:R-:W2:Y:S01]  /*17d50*/  SHFL.DOWN PT, R157, R152, 0x2, 0x1f ;  /* 0x08401f00989d7f89 */ /* 0x000ea200000e0000 */
[----:B------:R-:W-:Y:S02]  /*17d60*/  FMUL.FTZ R162, R162, R162 ;  /* 0x000000a2a2a27220 */ /* 0x000fe40000410000 */
[-C--:B-1----:R-:W-:Y:S02]  /*17d70*/  FMUL.FTZ R149, R149, R165.reuse ;  /* 0x000000a595957220 */ /* 0x082fe40000410000 */
[C---:B------:R-:W-:Y:S02]  /*17d80*/  FMUL.FTZ R162, R155.reuse, R162 ;  /* 0x000000a29ba27220 */ /* 0x040fe40000410000 */
[----:B------:R-:W-:Y:S02]  /*17d90*/  FFMA.FTZ R166, R155, R164, R149 ;  /* 0x000000a49ba67223 */ /* 0x000fe40000010095 */
[----:B------:R-:W-:Y:S01]  /*17da0*/  FMUL.FTZ R162, R162, R165 ;  /* 0x000000a5a2a27220 */ /* 0x000fe20000410000 */
[----:B0-----:R-:W0:Y:S01]  /*17db0*/  MUFU.RCP R149, R160 ;  /* 0x000000a000957308 */ /* 0x001e220000001000 */
[----:B--2---:R-:W-:-:S02]  /*17dc0*/  FADD.FTZ R154, R152, R157 ;  /* 0x0000009d989a7221 */ /* 0x004fc40000010000 */
[C---:B0-----:R-:W-:Y:S02]  /*17dd0*/  FMUL.FTZ R155, R149.reuse, R166 ;  /* 0x000000a6959b7220 */ /* 0x041fe40000410000 */
[----:B------:R-:W-:Y:S02]  /*17de0*/  IMAD.IADD R157, R158, 0x1, R159 ;  /* 0x000000019e9d7824 */ /* 0x000fe400078e029f */
[----:B------:R-:W-:Y:S01]  /*17df0*/  FFMA.FTZ R154, R149, R162, R154 ;  /* 0x000000a2959a7223 */ /* 0x000fe2000001009a */
[----:B------:R-:W0:Y:S01]  /*17e00*/  SHFL.DOWN PT, R152, R155, 0x1, 0x1f ;  /* 0x08201f009b987f89 */ /* 0x000e2200000e0000 */
[----:B------:R-:W-:Y:S03]  /*17e10*/  I2F R159, R159 ;  /* 0x0000009f009f7306 */ /* 0x000fe60000201400 */
[----:B------:R-:W1:Y:S05]  /*17e20*/  SHFL.DOWN PT, R149, R154, 0x1, 0x1f ;  /* 0x08201f009a957f89 */ /* 0x000e6a00000e0000 */
[----:B------:R-:W2:Y:S01]  /*17e30*/  I2F R157, R157 ;  /* 0x0000009d009d7306 */ /* 0x000ea20000201400 */
[----:B0-----:R-:W-:-:S07]  /*17e40*/  FADD.FTZ R161, R155, -R152 ;  /* 0x800000989ba17221 */ /* 0x001fce0000010000 */
[----:B--2---:R-:W0:Y:S01]  /*17e50*/  MUFU.RCP R158, R157 ;  /* 0x0000009d009e7308 */ /* 0x004e220000001000 */
[----:B------:R-:W-:Y:S02]  /*17e60*/  FMUL.FTZ R152, R152, R159 ;  /* 0x0000009f98987220 */ /* 0x000fe40000410000 */
[----:B------:R-:W-:Y:S02]  /*17e70*/  FMUL.FTZ R161, R161, R161 ;  /* 0x000000a1a1a17220 */ /* 0x000fe40000410000 */
[C---:B------:R-:W-:Y:S02]  /*17e80*/  FFMA.FTZ R163, R160.reuse, R155, R152 ;  /* 0x0000009ba0a37223 */ /* 0x040fe40000010098 */
[----:B------:R-:W-:Y:S02]  /*17e90*/  FMUL.FTZ R161, R160, R161 ;  /* 0x000000a1a0a17220 */ /* 0x000fe40000410000 */
[----:B-1----:R-:W-:Y:S02]  /*17ea0*/  FADD.FTZ R149, R154, R149 ;  /* 0x000000959a957221 */ /* 0x002fe40000010000 */
[----:B------:R-:W-:-:S02]  /*17eb0*/  FMUL.FTZ R161, R161, R159 ;  /* 0x0000009fa1a17220 */ /* 0x000fc40000410000 */
[----:B------:R-:W-:Y:S02]  /*17ec0*/  @!P0 IMAD.MOV.U32 R159, RZ, RZ, 0x4 ;  /* 0x00000004ff9f8424 */ /* 0x000fe400078e00ff */
[C---:B0-----:R-:W-:Y:S02]  /*17ed0*/  FMUL.FTZ R163, R158.reuse, R163 ;  /* 0x000000a39ea37220 */ /* 0x041fe40000410000 */
[----:B------:R-:W-:Y:S02]  /*17ee0*/  FFMA.FTZ R149, R158, R161, R149 ;  /* 0x000000a19e957223 */ /* 0x000fe40000010095 */
[----:B------:R-:W-:Y:S02]  /*17ef0*/  @!P0 IMAD.WIDE R158, R108, R159, c[0x0][0x1a8] ;  /* 0x00006a006c9e8625 */ /* 0x000fe400078e029f */
[----:B------:R-:W0:Y:S04]  /*17f00*/  SHFL.IDX PT, R163, R163, RZ, 0x1f ;  /* 0x00001fffa3a37589 */ /* 0x000e2800000e0000 */
[----:B------:R-:W1:Y:S01]  /*17f10*/  SHFL.IDX PT, R149, R149, RZ, 0x1f ;  /* 0x00001fff95957589 */ /* 0x000e6200000e0000 */
[----:B0-----:R-:W-:-:S02]  /*17f20*/  FMUL.FTZ R152, R163, R163 ;  /* 0x000000a3a3987220 */ /* 0x001fc40000410000 */
[----:B-1----:R-:W-:-:S03]  /*17f30*/  FFMA.FTZ R150, R149, R150, c[0x0][0x228] ;  /* 0x00008a0095967623 */ /* 0x002fc60000010096 */
[----:B------:R-:W-:Y:S02]  /*17f40*/  FSEL R155, R152, RZ, P1 ;  /* 0x000000ff989b7208 */ /* 0x000fe40000800000 */
[----:B------:R-:W-:-:S03]  /*17f50*/  FSEL R149, R163, RZ, !P1 ;  /* 0x000000ffa3957208 */ /* 0x000fc60004800000 */
[----:B------:R-:W-:Y:S01]  /*17f60*/  FADD.FTZ R150, R150, R155 ;  /* 0x0000009b96967221 */ /* 0x000fe20000010000 */
[----:B------:R-:W-:Y:S01]  /*17f70*/  @!P0 MOV R155, 0x4 ;  /* 0x00000004009b8802 */ /* 0x000fe20000000f00 */
[C---:B------:R-:W-:Y:S02]  /*17f80*/  FADD.FTZ R80, -R149.reuse, R80 ;  /* 0x0000005095507221 */ /* 0x040fe40000010100 */
[----:B------:R-:W0:Y:S01]  /*17f90*/  MUFU.RSQ R167, R150 ;  /* 0x0000009600a77308 */ /* 0x000e220000001400 */
[----:B------:R-:W-:Y:S02]  /*17fa0*/  FADD.FTZ R76, -R149, R76 ;  /* 0x0000004c954c7221 */ /* 0x000fe40000010100 */
[C---:B------:R-:W-:Y:S01]  /*17fb0*/  @!P0 IMAD.WIDE R154, R108.reuse, R155, c[0x0][0x1a0] ;  /* 0x000068006c9a8625 */ /* 0x040fe200078e029b */
[----:B------:R-:W-:-:S03]  /*17fc0*/  IADD3 R108, R108, c[0x0][0x160], RZ ;  /* 0x000058006c6c7a10 */ /* 0x000fc60007ffe0ff */
[C---:B------:R-:W-:Y:S01]  /*17fd0*/  FADD.FTZ R78, -R149.reuse, R78 ;  /* 0x0000004e954e7221 */ /* 0x040fe20000010100 */
[----:B------:R1:W-:Y:S01]  /*17fe0*/  @!P0 STG.E [R154.64], R163 ;  /* 0x000000a39a008986 */ /* 0x0003e2000c101904 */
[C---:B------:R-:W-:Y:S02]  /*17ff0*/  FADD.FTZ R81, -R149.reuse, R81 ;  /* 0x0000005195517221 */ /* 0x040fe40000010100 */
[C---:B------:R-:W-:Y:S02]  /*18000*/  FADD.FTZ R79, -R149.reuse, R79 ;  /* 0x0000004f954f7221 */ /* 0x040fe40000010100 */
[C---:B------:R-:W-:Y:S02]  /*18010*/  FADD.FTZ R152, -R149.reuse, R77 ;  /* 0x0000004d95987221 */ /* 0x040fe40000010100 */
[C---:B------:R-:W-:Y:S01]  /*18020*/  FADD.FTZ R82, -R149.reuse, R82 ;  /* 0x0000005295527221 */ /* 0x040fe20000010100 */
[----:B0-----:R0:W-:Y:S01]  /*18030*/  @!P0 STG.E [R158.64], R167 ;  /* 0x000000a79e008986 */ /* 0x0011e2000c101904 */
[----:B------:R-:W-:-:S02]  /*18040*/  FADD.FTZ R150, -R149, R83 ;  /* 0x0000005395967221 */ /* 0x000fc40000010100 */
[----:B------:R-:W-:Y:S02]  /*18050*/  FMUL.FTZ R77, R167, R76 ;  /* 0x0000004ca74d7220 */ /* 0x000fe40000410000 */
[----:B-1----:R-:W-:Y:S02]  /*18060*/  FADD.FTZ R154, -R149, R85 ;  /* 0x00000055959a7221 */ /* 0x002fe40000010100 */
[C---:B------:R-:W-:Y:S02]  /*18070*/  FMUL.FTZ R85, R167.reuse, R80 ;  /* 0x00000050a7557220 */ /* 0x040fe40000410000 */
[C---:B------:R-:W-:Y:S02]  /*18080*/  FMUL.FTZ R83, R167.reuse, R78 ;  /* 0x0000004ea7537220 */ /* 0x040fe40000410000 */
[C---:B------:R-:W-:Y:S02]  /*18090*/  FMUL.FTZ R80, R167.reuse, R81 ;  /* 0x00000051a7507220 */ /* 0x040fe40000410000 */
[----:B------:R-:W-:-:S02]  /*180a0*/  FMUL.FTZ R78, R167, R79 ;  /* 0x0000004fa74e7220 */ /* 0x000fc40000410000 */
[----:B------:R-:W-:Y:S02]  /*180b0*/  FMUL.FTZ R152, R167, R152 ;  /* 0x00000098a7987220 */ /* 0x000fe40000410000 */
[C---:B------:R-:W-:Y:S02]  /*180c0*/  FADD.FTZ R84, -R149.reuse, R84 ;  /* 0x0000005495547221 */ /* 0x040fe40000010100 */
[----:B------:R-:W-:Y:S02]  /*180d0*/  FADD.FTZ R86, -R149, R86 ;  /* 0x0000005695567221 */ /* 0x000fe40000010100 */
[----:B------:R-:W-:Y:S02]  /*180e0*/  FMUL.FTZ R79, R167, R82 ;  /* 0x00000052a74f7220 */ /* 0x000fe40000410000 */
[C---:B------:R-:W-:Y:S02]  /*180f0*/  FADD.FTZ R157, -R149.reuse, R89 ;  /* 0x00000059959d7221 */ /* 0x040fe40000010100 */
[----:B------:R-:W-:-:S02]  /*18100*/  FADD.FTZ R90, -R149, R90 ;  /* 0x0000005a955a7221 */ /* 0x000fc40000010100 */
[----:B------:R-:W-:Y:S02]  /*18110*/  FFMA.FTZ R76, R36, R77, R4 ;  /* 0x0000004d244c7223 */ /* 0x000fe40000010004 */
[----:B------:R-:W-:Y:S02]  /*18120*/  FFMA.FTZ R82, R41, R80, R9 ;  /* 0x0000005029527223 */ /* 0x000fe40000010009 */
[C---:B------:R-:W-:Y:S02]  /*18130*/  FADD.FTZ R94, -R149.reuse, R94 ;  /* 0x0000005e955e7221 */ /* 0x040fe40000010100 */
[C---:B------:R-:W-:Y:S02]  /*18140*/  FADD.FTZ R96, -R149.reuse, R96 ;  /* 0x0000006095607221 */ /* 0x040fe40000010100 */
[----:B------:R-:W-:Y:S02]  /*18150*/  FADD.FTZ R161, -R149, R97 ;  /* 0x0000006195a17221 */ /* 0x000fe40000010100 */
[----:B------:R-:W-:-:S02]  /*18160*/  FFMA.FTZ R77, R38, R83, R6 ;  /* 0x00000053264d7223 */ /* 0x000fc40000010006 */
[----:B------:R-:W-:Y:S02]  /*18170*/  FFMA.FTZ R80, R39, R78, R7 ;  /* 0x0000004e27507223 */ /* 0x000fe40000010007 */
[C---:B------:R-:W-:Y:S02]  /*18180*/  FADD.FTZ R155, -R149.reuse, R87 ;  /* 0x00000057959b7221 */ /* 0x040fe40000010100 */
[C---:B------:R-:W-:Y:S01]  /*18190*/  FADD.FTZ R104, -R149.reuse, R104 ;  /* 0x0000006895687221 */ /* 0x040fe20000010100 */
[----:B------:R-:W-:Y:S01]  /*181a0*/  F2FP.BF16.PACK_AB R77, R80, R77 ;  /* 0x0000004d504d723e */ /* 0x000fe200000010ff */
[----:B------:R-:W-:Y:S02]  /*181b0*/  FADD.FTZ R165, -R149, R105 ;  /* 0x0000006995a57221 */ /* 0x000fe40000010100 */
[----:B------:R-:W-:Y:S02]  /*181c0*/  FFMA.FTZ R81, R37, R152, R5 ;  /* 0x0000009825517223 */ /* 0x000fe40000010005 */
[----:B0-----:R-:W-:-:S02]  /*181d0*/  FADD.FTZ R159, -R149, R93 ;  /* 0x0000005d959f7221 */ /* 0x001fc40000010100 */
[----:B------:R-:W-:Y:S01]  /*181e0*/  FMUL.FTZ R87, R167, R84 ;  /* 0x00000054a7577220 */ /* 0x000fe20000410000 */
[----:B------:R-:W-:Y:S01]  /*181f0*/  F2FP.BF16.PACK_AB R76, R81, R76 ;  /* 0x0000004c514c723e */ /* 0x000fe200000010ff */
[----:B------:R-:W-:Y:S02]  /*18200*/  FMUL.FTZ R89, R167, R86 ;  /* 0x00000056a7597220 */ /* 0x000fe40000410000 */
[----:B------:R-:W-:Y:S02]  /*18210*/  FADD.FTZ R162, -R149, R99 ;  /* 0x0000006395a27221 */ /* 0x000fe40000010100 */
[C---:B------:R-:W-:Y:S02]  /*18220*/  FMUL.FTZ R86, R167.reuse, R157 ;  /* 0x0000009da7567220 */ /* 0x040fe40000410000 */
[----:B------:R-:W-:Y:S02]  /*18230*/  FMUL.FTZ R93, R167, R90 ;  /* 0x0000005aa75d7220 */ /* 0x000fe40000410000 */
[----:B------:R-:W-:-:S02]  /*18240*/  FADD.FTZ R166, -R149, R107 ;  /* 0x0000006b95a67221 */ /* 0x000fc40000010100 */
[C---:B------:R-:W-:Y:S02]  /*18250*/  FMUL.FTZ R97, R167.reuse, R94 ;  /* 0x0000005ea7617220 */ /* 0x040fe40000410000 */
[----:B------:R-:W-:Y:S01]  /*18260*/  FMUL.FTZ R99, R167, R96 ;  /* 0x00000060a7637220 */ /* 0x000fe20000410000 */
[----:B------:R-:W-:Y:S01]  /*18270*/  LEA R96, P0, R135, c[0x0][0x208], 0x4 ;  /* 0x0000820087607a11 */ /* 0x000fe200078020ff */
[----:B------:R-:W-:Y:S02]  /*18280*/  FMUL.FTZ R90, R167, R161 ;  /* 0x000000a1a75a7220 */ /* 0x000fe40000410000 */
[----:B------:R-:W-:Y:S02]  /*18290*/  FADD.FTZ R88, -R149, R88 ;  /* 0x0000005895587221 */ /* 0x000fe40000010100 */
[C---:B------:R-:W-:Y:S02]  /*182a0*/  FMUL.FTZ R84, R167.reuse, R155 ;  /* 0x0000009ba7547220 */ /* 0x040fe40000410000 */
[----:B------:R-:W-:-:S02]  /*182b0*/  FMUL.FTZ R107, R167, R104 ;  /* 0x00000068a76b7220 */ /* 0x000fc40000410000 */
[----:B------:R-:W-:Y:S02]  /*182c0*/  FMUL.FTZ R94, R167, R165 ;  /* 0x000000a5a75e7220 */ /* 0x000fe40000410000 */
[----:B------:R-:W-:Y:S02]  /*182d0*/  FFMA.FTZ R85, R40, R85, R8 ;  /* 0x0000005528557223 */ /* 0x000fe40000010008 */
[C---:B------:R-:W-:Y:S02]  /*182e0*/  FADD.FTZ R92, -R149.reuse, R92 ;  /* 0x0000005c955c7221 */ /* 0x040fe40000010100 */
[----:B------:R-:W-:Y:S01]  /*182f0*/  FFMA.FTZ R80, R44, R87, R12 ;  /* 0x000000572c507223 */ /* 0x000fe2000001000c */
[----:B------:R-:W-:Y:S01]  /*18300*/  F2FP.BF16.PACK_AB R78, R82, R85 ;  /* 0x00000055524e723e */ /* 0x000fe200000010ff */
[C---:B------:R-:W-:Y:S02]  /*18310*/  FADD.FTZ R100, -R149.reuse, R100 ;  /* 0x0000006495647221 */ /* 0x040fe40000010100 */
[----:B------:R-:W-:-:S02]  /*18320*/  FADD.FTZ R163, -R149, R101 ;  /* 0x0000006595a37221 */ /* 0x000fc40000010100 */
[----:B------:R-:W-:Y:S02]  /*18330*/  FMUL.FTZ R154, R167, R154 ;  /* 0x0000009aa79a7220 */ /* 0x000fe40000410000 */
[----:B------:R-:W-:Y:S02]  /*18340*/  FFMA.FTZ R81, R46, R89, R14 ;  /* 0x000000592e517223 */ /* 0x000fe4000001000e */
[----:B------:R-:W-:Y:S02]  /*18350*/  FFMA.FTZ R87, R49, R86, R17 ;  /* 0x0000005631577223 */ /* 0x000fe40000010011 */
[----:B------:R-:W-:Y:S02]  /*18360*/  FADD.FTZ R158, -R149, R91 ;  /* 0x0000005b959e7221 */ /* 0x000fe40000010100 */
[----:B------:R-:W-:Y:S02]  /*18370*/  FFMA.FTZ R83, R50, R93, R18 ;  /* 0x0000005d32537223 */ /* 0x000fe40000010012 */
[----:B------:R-:W-:-:S02]  /*18380*/  FFMA.FTZ R86, R56, R99, R24 ;  /* 0x0000006338567223 */ /* 0x000fc40000010018 */
[----:B------:R-:W-:Y:S02]  /*18390*/  FFMA.FTZ R89, R57, R90, R25 ;  /* 0x0000005a39597223 */ /* 0x000fe40000010019 */
[C---:B------:R-:W-:Y:S02]  /*183a0*/  FADD.FTZ R160, -R149.reuse, R95 ;  /* 0x0000005f95a07221 */ /* 0x040fe40000010100 */
[----:B------:R-:W-:Y:S01]  /*183b0*/  FADD.FTZ R98, -R149, R98 ;  /* 0x0000006295627221 */ /* 0x000fe20000010100 */
[----:B------:R-:W-:Y:S01]  /*183c0*/  F2FP.BF16.PACK_AB R86, R89, R86 ;  /* 0x000000565956723e */ /* 0x000fe200000010ff */
[----:B------:R-:W-:Y:S02]  /*183d0*/  FMUL.FTZ R91, R167, R88 ;  /* 0x00000058a75b7220 */ /* 0x000fe40000410000 */
[----:B------:R-:W-:Y:S02]  /*183e0*/  FFMA.FTZ R84, R47, R84, R15 ;  /* 0x000000542f547223 */ /* 0x000fe4000001000f */
[----:B------:R-:W-:-:S02]  /*183f0*/  FFMA.FTZ R90, R64, R107, R32 ;  /* 0x0000006b405a7223 */ /* 0x000fc40000010020 */
[----:B------:R-:W-:Y:S01]  /*18400*/  FFMA.FTZ R93, R65, R94, R33 ;  /* 0x0000005e415d7223 */ /* 0x000fe20000010021 */
[----:B------:R-:W-:Y:S01]  /*18410*/  F2FP.BF16.PACK_AB R81, R84, R81 ;  /* 0x000000515451723e */ /* 0x000fe200000010ff */
[----:B------:R-:W-:Y:S01]  /*18420*/  FADD.FTZ R102, -R149, R102 ;  /* 0x0000006695667221 */ /* 0x000fe20000010100 */
[----:B------:R-:W-:Y:S01]  /*18430*/  IADD3 R94, R135, 0x200, RZ ;  /* 0x00000200875e7810 */ /* 0x000fe20007ffe0ff */
[----:B------:R-:W-:Y:S01]  /*18440*/  FADD.FTZ R164, -R149, R103 ;  /* 0x0000006795a47221 */ /* 0x000fe20000010100 */
[----:B------:R-:W-:Y:S01]  /*18450*/  F2FP.BF16.PACK_AB R90, R93, R90 ;  /* 0x0000005a5d5a723e */ /* 0x000fe200000010ff */
[----:B------:R-:W-:Y:S02]  /*18460*/  FADD.FTZ R106, -R149, R106 ;  /* 0x0000006a956a7221 */ /* 0x000fe40000010100 */
[C---:B------:R-:W-:Y:S02]  /*18470*/  FMUL.FTZ R95, R167.reuse, R92 ;  /* 0x0000005ca75f7220 */ /* 0x040fe40000410000 */
[----:B------:R-:W-:-:S02]  /*18480*/  FMUL.FTZ R88, R167, R159 ;  /* 0x0000009fa7587220 */ /* 0x000fc40000410000 */
[C---:B------:R-:W-:Y:S02]  /*18490*/  FMUL.FTZ R150, R167.reuse, R150 ;  /* 0x00000096a7967220 */ /* 0x040fe40000410000 */
[C---:B------:R-:W-:Y:S02]  /*184a0*/  FMUL.FTZ R103, R167.reuse, R100 ;  /* 0x00000064a7677220 */ /* 0x040fe40000410000 */
[----:B------:R-:W-:Y:S02]  /*184b0*/  FMUL.FTZ R92, R167, R163 ;  /* 0x000000a3a75c7220 */ /* 0x000fe40000410000 */
[----:B------:R-:W-:Y:S02]  /*184c0*/  FFMA.FTZ R85, R45, R154, R13 ;  /* 0x0000009a2d557223 */ /* 0x000fe4000001000d */
[C---:B------:R-:W-:Y:S02]  /*184d0*/  FMUL.FTZ R158, R167.reuse, R158 ;  /* 0x0000009ea79e7220 */ /* 0x040fe40000410000 */
[----:B------:R-:W-:Y:S01]  /*184e0*/  FMUL.FTZ R160, R167, R160 ;  /* 0x000000a0a7a07220 */ /* 0x000fe20000410000 */
[----:B------:R-:W-:Y:S01]  /*184f0*/  F2FP.BF16.PACK_AB R80, R85, R80 ;  /* 0x000000505550723e */ /* 0x000fe200000010ff */
[----:B------:R-:W-:Y:S01]  /*18500*/  FMUL.FTZ R101, R167, R98 ;  /* 0x00000062a7657220 */ /* 0x000fe20000410000 */
[----:B------:R-:W-:Y:S01]  /*18510*/  LEA R98, P1, R151, c[0x0][0x208], 0x4 ;  /* 0x0000820097627a11 */ /* 0x000fe200078220ff */
        /* <DEDUP_REMOVED lines=9> */
[----:B------:R-:W-:Y:S01]  /*185b0*/  IADD3 R95, R135, 0x100, RZ ;  /* 0x00000100875f7810 */ /* 0x000fe20007ffe0ff */
[----:B------:R-:W-:Y:S01]  /*185c0*/  FFMA.FTZ R88, R60, R103, R28 ;  /* 0x000000673c587223 */ /* 0x000fe2000001001c */
[----:B------:R-:W-:Y:S01]  /*185d0*/  F2FP.BF16.PACK_AB R79, R150, R79 ;  /* 0x0000004f964f723e */ /* 0x000fe200000010ff */
        /* <DEDUP_REMOVED lines=10> */
[----:B------:R-:W-:Y:S01]  /*18680*/  LEA.HI.X R97, R135, c[0x0][0x20c], RZ, 0x4, P0 ;  /* 0x0000830087617a11 */ /* 0x000fe200000f24ff */
[----:B------:R-:W-:Y:S01]  /*18690*/  FFMA.FTZ R160, R55, R160, R23 ;  /* 0x000000a037a07223 */ /* 0x000fe20000010017 */
[----:B------:R-:W-:Y:S01]  /*186a0*/  F2FP.BF16.PACK_AB R87, R162, R101 ;  /* 0x00000065a257723e */ /* 0x000fe200000010ff */
[----:B------:R-:W-:Y:S01]  /*186b0*/  IMAD.MOV.U32 R99, RZ, RZ, 0x10 ;  /* 0x00000010ff637424 */ /* 0x000fe200078e00ff */
[----:B------:R-:W-:Y:S01]  /*186c0*/  ISETP.GE.AND P0, PT, R108, c[0x0][0x164], PT ;  /* 0x000059006c007a0c */ /* 0x000fe20003f06270 */
[----:B------:R-:W-:Y:S01]  /*186d0*/  FFMA.FTZ R105, R62, R105, R30 ;  /* 0x000000693e697223 */ /* 0x000fe2000001001e */
[----:B------:R-:W-:Y:S01]  /*186e0*/  F2FP.BF16.PACK_AB R85, R160, R85 ;  /* 0x00000055a055723e */ /* 0x000fe200000010ff */
[----:B------:R-:W-:Y:S01]  /*186f0*/  FFMA.FTZ R91, R66, R149, R34 ;  /* 0x00000095425b7223 */ /* 0x000fe20000010022 */
[----:B------:R0:W-:Y:S01]  /*18700*/  STG.E.128 [R96.64], R76 ;  /* 0x0000004c60007986 */ /* 0x0001e2000c101d04 */
[----:B------:R-:W-:-:S02]  /*18710*/  FFMA.FTZ R166, R67, R166, R35 ;  /* 0x000000a643a67223 */ /* 0x000fc40000010023 */
        /* <DEDUP_REMOVED lines=13> */
.L_x_13113:
[----:B------:R-:W-:Y:S05]  /*187f0*/  EXIT ;  /* 0x000000000000794d */ /* 0x000fea0003800000 */
.L_x_13111:
[----:B------:R-:W-:Y:S01]  /*18800*/  IMAD.MOV.U32 R155, RZ, RZ, 0x1 ;  /* 0x00000001ff9b7424 */ /* 0x000fe200078e00ff */
[----:B------:R-:W-:Y:S01]  /*18810*/  MOV R158, 0x18850 ;  /* 0x00018850009e7802 */ /* 0x000fe20000000f00 */
[----:B------:R-:W-:Y:S02]  /*18820*/  IMAD.MOV.U32 R150, RZ, RZ, 0x1f ;  /* 0x0000001fff967424 */ /* 0x000fe400078e00ff */
[----:B------:R-:W-:Y:S02]  /*18830*/  IMAD.MOV.U32 R157, RZ, RZ, -0x1 ;  /* 0xffffffffff9d7424 */ /* 0x000fe400078e00ff */
[----:B------:R-:W-:Y:S05]  /*18840*/  CALL.REL.NOINC `($__internal_39_$__cuda_sm70_shflsync_bfly_p) ;  /* 0x0000079000007944 */ /* 0x000fea0003c00000 */
[----:B01----:R-:W-:Y:S05]  /*18850*/  BRA `(.L_x_13115) ;  /* 0xffffed2000007947 */ /* 0x003fea000383ffff */
.L_x_13112:
[----:B------:R-:W-:Y:S01]  /*18860*/  HFMA2.MMA R155, -RZ, RZ, 0, 1.1920928955078125e-07 ;  /* 0x00000002ff9b7435 */ /* 0x000fe200000001ff */
[----:B------:R-:W-:Y:S01]  /*18870*/  IMAD.MOV.U32 R150, RZ, RZ, 0x1f ;  /* 0x0000001fff967424 */ /* 0x000fe200078e00ff */
[----:B------:R-:W-:Y:S01]  /*18880*/  MOV R158, 0x188b0 ;  /* 0x000188b0009e7802 */ /* 0x000fe20000000f00 */
[----:B------:R-:W-:-:S03]  /*18890*/  IMAD.MOV.U32 R157, RZ, RZ, -0x1 ;  /* 0xffffffffff9d7424 */ /* 0x000fc600078e00ff */
[----:B------:R-:W-:Y:S05]  /*188a0*/  CALL.REL.NOINC `($__internal_39_$__cuda_sm70_shflsync_bfly_p) ;  /* 0x0000073000007944 */ /* 0x000fea0003c00000 */
[----:B01----:R-:W-:Y:S01]  /*188b0*/  FADD.FTZ R160, R160, R150 ;  /* 0x00000096a0a07221 */ /* 0x003fe20000010000 */
[----:B------:R-:W-:Y:S01]  /*188c0*/  MOV R158, 0x18910 ;  /* 0x00018910009e7802 */ /* 0x000fe20000000f00 */
[----:B------:R-:W-:-:S02]  /*188d0*/  IMAD.MOV.U32 R155, RZ, RZ, 0x4 ;  /* 0x00000004ff9b7424 */ /* 0x000fc400078e00ff */
[----:B------:R-:W-:Y:S02]  /*188e0*/  IMAD.MOV.U32 R150, RZ, RZ, 0x1f ;  /* 0x0000001fff967424 */ /* 0x000fe400078e00ff */
[----:B------:R-:W-:Y:S02]  /*188f0*/  IMAD.MOV.U32 R157, RZ, RZ, -0x1 ;  /* 0xffffffffff9d7424 */ /* 0x000fe400078e00ff */
[----:B------:R-:W-:Y:S05]  /*18900*/  CALL.REL.NOINC `($__internal_39_$__cuda_sm70_shflsync_bfly_p) ;  /* 0x000006d000007944 */ /* 0x000fea0003c00000 */
[----:B01----:R-:W-:Y:S01]  /*18910*/  FADD.FTZ R160, R160, R150 ;  /* 0x00000096a0a07221 */ /* 0x003fe20000010000 */
[----:B------:R-:W-:Y:S01]  /*18920*/  MOV R155, 0x8 ;  /* 0x00000008009b7802 */ /* 0x000fe20000000f00 */
[----:B------:R-:W-:Y:S01]  /*18930*/  IMAD.MOV.U32 R150, RZ, RZ, 0x1f ;  /* 0x0000001fff967424 */ /* 0x000fe200078e00ff */
[----:B------:R-:W-:Y:S01]  /*18940*/  MOV R158, 0x18970 ;  /* 0x00018970009e7802 */ /* 0x000fe20000000f00 */
[----:B------:R-:W-:Y:S02]  /*18950*/  IMAD.MOV.U32 R157, RZ, RZ, -0x1 ;  /* 0xffffffffff9d7424 */ /* 0x000fe400078e00ff */
[----:B------:R-:W-:Y:S05]  /*18960*/  CALL.REL.NOINC `($__internal_39_$__cuda_sm70_shflsync_bfly_p) ;  /* 0x0000067000007944 */ /* 0x000fea0003c00000 */
[----:B01----:R-:W-:Y:S01]  /*18970*/  FADD.FTZ R160, R160, R150 ;  /* 0x00000096a0a07221 */ /* 0x003fe20000010000 */
[----:B------:R-:W-:Y:S01]  /*18980*/  MOV R158, 0x189d0 ;  /* 0x000189d0009e7802 */ /* 0x000fe20000000f00 */
[----:B------:R-:W-:Y:S02]  /*18990*/  IMAD.MOV.U32 R155, RZ, RZ, 0x10 ;  /* 0x00000010ff9b7424 */ /* 0x000fe400078e00ff */
[----:B------:R-:W-:-:S02]  /*189a0*/  IMAD.MOV.U32 R150, RZ, RZ, 0x1f ;  /* 0x0000001fff967424 */ /* 0x000fc400078e00ff */
[----:B------:R-:W-:Y:S02]  /*189b0*/  IMAD.MOV.U32 R157, RZ, RZ, -0x1 ;  /* 0xffffffffff9d7424 */ /* 0x000fe400078e00ff */
[----:B------:R-:W-:Y:S05]  /*189c0*/  CALL.REL.NOINC `($__internal_39_$__cuda_sm70_shflsync_bfly_p) ;  /* 0x0000061000007944 */ /* 0x000fea0003c00000 */
[----:B-1----:R-:W-:Y:S01]  /*189d0*/  FADD.FTZ R150, R160, R150 ;  /* 0x00000096a0967221 */ /* 0x002fe20000010000 */
[----:B------:R-:W-:Y:S01]  /*189e0*/  MOV R158, 0x18e40 ;  /* 0x00018e40009e7802 */ /* 0x000fe20000000f00 */
[----:B0-----:R-:W-:Y:S02]  /*189f0*/  IMAD.MOV.U32 R157, RZ, RZ, -0x1 ;  /* 0xffffffffff9d7424 */ /* 0x001fe400078e00ff */
        /* <DEDUP_REMOVED lines=65> */
[----:B------:R-:W-:Y:S01]  /*18e10*/  HFMA2.MMA R155, -RZ, RZ, 0, 5.9604644775390625e-08 ;  /* 0x00000001ff9b7435 */ /* 0x000fe200000001ff */
[----:B------:R-:W-:-:S05]  /*18e20*/  IMAD.MOV.U32 R150, RZ, RZ, 0x1f ;  /* 0x0000001fff967424 */ /* 0x000fca00078e00ff */
[----:B------:R-:W-:Y:S05]  /*18e30*/  CALL.REL.NOINC `($__internal_39_$__cuda_sm70_shflsync_bfly_p) ;  /* 0x000001a000007944 */ /* 0x000fea0003c00000 */
[----:B01----:R-:W-:Y:S01]  /*18e40*/  FADD.FTZ R160, R160, R150 ;  /* 0x00000096a0a07221 */ /* 0x003fe20000010000 */
[----:B------:R-:W-:Y:S01]  /*18e50*/  MOV R158, 0x18ea0 ;  /* 0x00018ea0009e7802 */ /* 0x000fe20000000f00 */
[----:B------:R-:W-:Y:S02]  /*18e60*/  IMAD.MOV.U32 R155, RZ, RZ, 0x2 ;  /* 0x00000002ff9b7424 */ /* 0x000fe400078e00ff */
[----:B------:R-:W-:Y:S02]  /*18e70*/  IMAD.MOV.U32 R150, RZ, RZ, 0x1f ;  /* 0x0000001fff967424 */ /* 0x000fe400078e00ff */
[----:B------:R-:W-:Y:S02]  /*18e80*/  IMAD.MOV.U32 R157, RZ, RZ, -0x1 ;  /* 0xffffffffff9d7424 */ /* 0x000fe400078e00ff */
[----:B------:R-:W-:Y:S05]  /*18e90*/  CALL.REL.NOINC `($__internal_39_$__cuda_sm70_shflsync_bfly_p) ;  /* 0x0000014000007944 */ /* 0x000fea0003c00000 */
[----:B01----:R-:W-:Y:S01]  /*18ea0*/  FADD.FTZ R160, R160, R150 ;  /* 0x00000096a0a07221 */ /* 0x003fe20000010000 */
[----:B------:R-:W-:Y:S01]  /*18eb0*/  MOV R155, 0x4 ;  /* 0x00000004009b7802 */ /* 0x000fe20000000f00 */
[----:B------:R-:W-:Y:S01]  /*18ec0*/  IMAD.MOV.U32 R150, RZ, RZ, 0x1f ;  /* 0x0000001fff967424 */ /* 0x000fe200078e00ff */
[----:B------:R-:W-:Y:S01]  /*18ed0*/  MOV R158, 0x18f00 ;  /* 0x00018f00009e7802 */ /* 0x000fe20000000f00 */
[----:B------:R-:W-:-:S02]  /*18ee0*/  IMAD.MOV.U32 R157, RZ, RZ, -0x1 ;  /* 0xffffffffff9d7424 */ /* 0x000fc400078e00ff */
[----:B------:R-:W-:Y:S05]  /*18ef0*/  CALL.REL.NOINC `($__internal_39_$__cuda_sm70_shflsync_bfly_p) ;  /* 0x000000e000007944 */ /* 0x000fea0003c00000 */
[----:B01----:R-:W-:Y:S01]  /*18f00*/  FADD.FTZ R160, R160, R150 ;  /* 0x00000096a0a07221 */ /* 0x003fe20000010000 */
[----:B------:R-:W-:Y:S01]  /*18f10*/  MOV R158, 0x18f60 ;  /* 0x00018f60009e7802 */ /* 0x000fe20000000f00 */
[----:B------:R-:W-:-:S02]  /*18f20*/  IMAD.MOV.U32 R155, RZ, RZ, 0x8 ;  /* 0x00000008ff9b7424 */ /* 0x000fc400078e00ff */
[----:B------:R-:W-:Y:S02]  /*18f30*/  IMAD.MOV.U32 R150, RZ, RZ, 0x1f ;  /* 0x0000001fff967424 */ /* 0x000fe400078e00ff */
[----:B------:R-:W-:Y:S02]  /*18f40*/  IMAD.MOV.U32 R157, RZ, RZ, -0x1 ;  /* 0xffffffffff9d7424 */ /* 0x000fe400078e00ff */
[----:B------:R-:W-:Y:S05]  /*18f50*/  CALL.REL.NOINC `($__internal_39_$__cuda_sm70_shflsync_bfly_p) ;  /* 0x0000008000007944 */ /* 0x000fea0003c00000 */
[----:B0-----:R-:W-:Y:S01]  /*18f60*/  HFMA2.MMA R155, -RZ, RZ, 0, 9.5367431640625e-07 ;  /* 0x00000010ff9b7435 */ /* 0x001fe200000001ff */
[----:B-1----:R-:W-:Y:S01]  /*18f70*/  FADD.FTZ R160, R160, R150 ;  /* 0x00000096a0a07221 */ /* 0x002fe20000010000 */
[----:B------:R-:W-:Y:S01]  /*18f80*/  MOV R158, 0x18fc0 ;  /* 0x00018fc0009e7802 */ /* 0x000fe20000000f00 */
[----:B------:R-:W-:Y:S02]  /*18f90*/  IMAD.MOV.U32 R150, RZ, RZ, 0x1f ;  /* 0x0000001fff967424 */ /* 0x000fe400078e00ff */
[----:B------:R-:W-:Y:S02]  /*18fa0*/  IMAD.MOV.U32 R157, RZ, RZ, -0x1 ;  /* 0xffffffffff9d7424 */ /* 0x000fe400078e00ff */
[----:B------:R-:W-:Y:S05]  /*18fb0*/  CALL.REL.NOINC `($__internal_39_$__cuda_sm70_shflsync_bfly_p) ;  /* 0x0000002000007944 */ /* 0x000fea0003c00000 */
[----:B-1----:R-:W-:Y:S01]  /*18fc0*/  IMAD.MOV.U32 R159, RZ, RZ, R150 ;  /* 0x000000ffff9f7224 */ /* 0x002fe200078e0096 */
[----:B0-----:R-:W-:Y:S05]  /*18fd0*/  BRA `(.L_x_13116) ;  /* 0xffffeae000007947 */ /* 0x001fea000383ffff */
        .weak           $__internal_39_$__cuda_sm70_shflsync_bfly_p
        .type           $__internal_39_$__cuda_sm70_shflsync_bfly_p,@function
        .size           $__internal_39_$__cuda_sm70_shflsync_bfly_p,(.L_x_26499 - $__internal_39_$__cuda_sm70_shflsync_bfly_p)
$__internal_39_$__cuda_sm70_shflsync_bfly_p:
[----:B------:R-:W-:Y:S01]  /*18fe0*/  IMAD.MOV.U32 R159, RZ, RZ, 0x0 ;  /* 0x00000000ff9f7424 */ /* 0x000fe200078e00ff */
[----:B------:R-:W-:Y:S04]  /*18ff0*/  WARPSYNC R157 ;  /* 0x0000009d00007348 */ /* 0x000fe80003800000 */
[----:B------:R0:W1:Y:S01]  /*19000*/  SHFL.BFLY PT, R150, R160, R155, R150 ;  /* 0x0c00009ba0967389 */ /* 0x00006200000e0096 */
[----:B------:R-:W-:Y:S05]  /*19010*/  RET.REL.NODEC R158 `(_ZN10layer_norm31ln_parallel_residual_fwd_kernelINS_13Kernel_traitsIf13__nv_bfloat16fS2_fjLj8192ELj1ELj1ELj8ELj16ENS_18Kernel_traits_baseILj8192EfS2_fS2_fjLj256EEEEELb1ELb1ELb1EEEvNS_9FwdParamsE) ;  /* 0xfffe6fe09e007950 */ /* 0x000fea0003c3ffff */
.L_x_13117:
        /* <DEDUP_REMOVED lines=14> */
.L_x_26499:


//--------------------- .text._ZN10layer_norm31ln_parallel_residual_fwd_kernelINS_13Kernel_traitsIf6__halfS2_S2_fjLj8192ELj1ELj1ELj8ELj16ENS_18Kernel_traits_baseILj8192EfS2_S2_S2_fjLj256EEEEELb0ELb0ELb0EEEvNS_9FwdParamsE --------------------------
	.section	.text._ZN10layer_norm31ln_parallel_residual_fwd_kernelINS_13Kernel_traitsIf6__halfS2_S2_fjLj8192ELj1ELj1ELj8ELj16ENS_18Kernel_traits_baseILj8192EfS2_S2_S2_fjLj256EEEEELb0ELb0ELb0EEEvNS_9FwdParamsE,"ax",@progbits
	.sectioninfo	@"SHI_REGISTERS=201"
	.align	128
        .global         _ZN10layer_norm31ln_parallel_residual_fwd_kernelINS_13Kernel_traitsIf6__halfS2_S2_fjLj8192ELj1ELj1ELj8ELj16ENS_18Kernel_traits_baseILj8192EfS2_S2_S2_fjLj256EEEEELb0ELb0ELb0EEEvNS_9FwdParamsE
        .type           _ZN10layer_norm31ln_parallel_residual_fwd_kernelINS_13Kernel_traitsIf6__halfS2_S2_fjLj8192ELj1ELj1ELj8ELj16ENS_18Kernel_traits_baseILj8192EfS2_S2_S2_fjLj256EEEEELb0ELb0ELb0EEEvNS_9FwdParamsE,@function
        .size           _ZN10layer_norm31ln_parallel_residual_fwd_kernelINS_13Kernel_traitsIf6__halfS2_S2_fjLj8192ELj1ELj1ELj8ELj16ENS_18Kernel_traits_baseILj8192EfS2_S2_S2_fjLj256EEEEELb0ELb0ELb0EEEvNS_9FwdParamsE,(.L_x_26500 - _ZN10layer_norm31ln_parallel_residual_fwd_kernelINS_13Kernel_traitsIf6__halfS2_S2_fjLj8192ELj1ELj1ELj8ELj16ENS_18Kernel_traits_baseILj8192EfS2_S2_S2_fjLj256EEEEELb0ELb0ELb0EEEvNS_9FwdParamsE)
        .other          _ZN10layer_norm31ln_parallel_residual_fwd_kernelINS_13Kernel_traitsIf6__halfS2_S2_fjLj8192ELj1ELj1ELj8ELj16ENS_18Kernel_traits_baseILj8192EfS2_S2_S2_fjLj256EEEEELb0ELb0ELb0EEEvNS_9FwdParamsE,@"STO_CUDA_ENTRY STV_DEFAULT"
_ZN10layer_norm31ln_parallel_residual_fwd_kernelINS_13Kernel_traitsIf6__halfS2_S2_fjLj8192ELj1ELj1ELj8ELj16ENS_18Kernel_traits_baseILj8192EfS2_S2_S2_fjLj256EEEEELb0ELb0ELb0EEEvNS_9FwdParamsE:
.text._ZN10layer_norm31ln_parallel_residual_fwd_kernelINS_13Kernel_traitsIf6__halfS2_S2_fjLj8192ELj1ELj1ELj8ELj16ENS_18Kernel_traits_baseILj8192EfS2_S2_S2_fjLj256EEEEELb0ELb0ELb0EEEvNS_9FwdParamsE:
        /* <DEDUP_REMOVED lines=47> */
.L_x_13119:
[----:B------:R-:W-:Y:S05]  /*02f0*/  BSYNC B0 ;  /* 0x0000000000007941 */ /* 0x000fea0003800000 */
.L_x_13118:
        /* <DEDUP_REMOVED lines=10> */
[----:B0-----:R-:W-:-:S09]  /*03a0*/  SHF.L.U32 R7, R10, 0x5, RZ ;  /* 0x000000050a077819 */ /* 0x001fd200000006ff */
        /* <DEDUP_REMOVED lines=22> */
.L_x_13121:
[----:B------:R-:W-:Y:S05]  /*0510*/  BSYNC B0 ;  /* 0x0000000000007941 */ /* 0x000fea0003800000 */
.L_x_13120:
        /* <DEDUP_REMOVED lines=11> */
[----:B------:R-:W-:-:S08]  /*05d0*/  SHF.L.U32 R7, R10, 0x5, RZ ;  /* 0x000000050a077819 */ /* 0x000fd000000006ff */
        /* <DEDUP_REMOVED lines=21> */
.L_x_13123:
[----:B------:R-:W-:Y:S05]  /*0730*/  BSYNC B0 ;  /* 0x0000000000007941 */ /* 0x000fea0003800000 */
.L_x_13122:
        /* <DEDUP_REMOVED lines=32> */
.L_x_13125:
[----:B------:R-:W-:Y:S05]  /*0940*/  BSYNC B0 ;  /* 0x0000000000007941 */ /* 0x000fea0003800000 */
.L_x_13124:
[----:B------:R-:W1:Y:S02]  /*0950*/  S2UR UR6, SR_CTAID.X ;  /* 0x00000000000679c3 */ /* 0x000e640000002500 */
[----:B-1----:R-:W-:-:S04]  /*0960*/  LEA.HI R152, R0, UR6, RZ, 0x18 ;  /* 0x0000000600987c11 */ /* 0x002fc8000f8fc0ff */
[----:B------:R-:W-:-:S13]  /*0970*/  ISETP.GE.AND P0, PT, R152, c[0x0][0x164], PT ;  /* 0x0000590098007a0c */ /* 0x000fda0003f06270 */
[----:B------:R-:W-:Y:S05]  /*0980*/  @P0 EXIT ;  /* 0x000000000000094d */ /* 0x000fea0003800000 */
[----:B------:R-:W-:Y:S01]  /*0990*/  SHF.R.S32.HI R3, RZ, 0x3, R3 ;  /* 0x00000003ff037819 */ /* 0x000fe20000011403 */
[----:B------:R-:W-:Y:S01]  /*09a0*/  HFMA2.MMA R153, -RZ, RZ, 0, 5.9604644775390625e-08 ;  /* 0x00000001ff997435 */ /* 0x000fe200000001ff */
[----:B0-----:R-:W-:Y:S01]  /*09b0*/  LOP3.LUT R5, R0, 0xe0, RZ, 0xc0, !PT ;  /* 0x000000e000057812 */ /* 0x001fe200078ec0ff */
        /* <DEDUP_REMOVED lines=13> */
[----:B------:R-:W0:Y:S01]  /*0a90*/  I2F.U32 R3, R5 ;  /* 0x0000000500037306 */ /* 0x000e220000201000 */
[----:B------:R-:W-:Y:S02]  /*0aa0*/  MOV R4, c[0x0][0x180] ;  /* 0x0000600000047a02 */ /* 0x000fe40000000f00 */
[----:B------:R-:W-:Y:S02]  /*0ab0*/  IMNMX R7, R7, 0x20, PT ;  /* 0x0000002007077817 */ /* 0x000fe40003800200 */
[----:B------:R-:W-:Y:S02]  /*0ac0*/  LOP3.LUT P2, RZ, R4, c[0x0][0x178], RZ, 0xfc, !PT ;  /* 0x00005e0004ff7a12 */ /* 0x000fe4000784fcff */
[----:B------:R-:W-:-:S02]  /*0ad0*/  MOV R4, c[0x0][0x184] ;  /* 0x0000610000047a02 */ /* 0x000fc40000000f00 */
[----:B------:R-:W-:Y:S02]  /*0ae0*/  IADD3 R7, R6, R7, RZ ;  /* 0x0000000706077210 */ /* 0x000fe40007ffe0ff */
[----:B------:R-:W-:Y:S02]  /*0af0*/  LOP3.LUT P2, RZ, R4, c[0x0][0x17c], RZ, 0xfc, P2 ;  /* 0x00005f0004ff7a12 */ /* 0x000fe4000104fcff */
[----:B------:R-:W-:Y:S01]  /*0b00*/  SHF.L.U32 R154, R7, 0x3, RZ ;  /* 0x00000003079a7819 */ /* 0x000fe200000006ff */
[----:B0-----:R-:W0:Y:S08]  /*0b10*/  MUFU.RCP R3, R3 ;  /* 0x0000000300037308 */ /* 0x001e300000001000 */
.L_x_13273:
        /* <DEDUP_REMOVED lines=25> */
[----:B-1----:R-:W-:-:S04]  /*0cb0*/  ISETP.NE.U32.AND P0, PT, RZ, c[0x0][0x180], PT ;  /* 0x00006000ff007a0c */ /* 0x002fc80003f05070 */
[----:B------:R-:W-:-:S13]  /*0cc0*/  ISETP.NE.AND.EX P0, PT, RZ, c[0x0][0x184], PT, P0 ;  /* 0x00006100ff007a0c */ /* 0x000fda0003f05300 */
[----:B------:R-:W-:Y:S05]  /*0cd0*/  @P0 BRA `(.L_x_13129) ;  /* 0x0000002000000947 */ /* 0x000fea0003800000 */
[----:B------:R-:W-:Y:S05]  /*0ce0*/  @P2 BRA `(.L_x_13130) ;  /* 0x0000008000002947 */ /* 0x000fea0003800000 */
[----:B------:R-:W-:Y:S05]  /*0cf0*/  BRA `(.L_x_13131) ;  /* 0x0000009000007947 */ /* 0x000fea0003800000 */
.L_x_13129:
[----:B-----5:R-:W-:-:S05]  /*0d00*/  HADD2.F32 R148, -RZ, R8.H0_H0 ;  /* 0x20000008ff947230 */ /* 0x020fca0000004100 */
[----:B------:R-:W-:Y:S01]  /*0d10*/  FADD.FTZ R175, R148, R175 ;  /* 0x000000af94af7221 */ /* 0x000fe20000010000 */
[----:B------:R-:W-:Y:S05]  /*0d20*/  BRA `(.L_x_13130) ;  /* 0x0000004000007947 */ /* 0x000fea0003800000 */
.L_x_13128:
[----:B-1---5:R-:W-:Y:S02]  /*0d30*/  HADD2.F32 R148, -RZ, R12.H0_H0 ;  /* 0x2000000cff947230 */ /* 0x022fe40000004100 */
[----:B------:R-:W-:-:S03]  /*0d40*/  @P1 HADD2.F32 R150, -RZ, R8.H0_H0 ;  /* 0x20000008ff961230 */ /* 0x000fc60000004100 */
[----:B------:R-:W-:-:S04]  /*0d50*/  FADD.FTZ R175, R148, R175 ;  /* 0x000000af94af7221 */ /* 0x000fc80000010000 */
[----:B------:R-:W-:-:S05]  /*0d60*/  @P1 FADD.FTZ R175, R150, R175 ;  /* 0x000000af96af1221 */ /* 0x000fca0000010000 */
.L_x_13130:
[----:B------:R-:W-:-:S04]  /*0d70*/  F2FP.PACK_AB R148, RZ, R175 ;  /* 0x000000afff94723e */ /* 0x000fc800000000ff */
[----:B------:R-:W-:Y:S02]  /*0d80*/  PRMT R4, R148, 0x7610, R4 ;  /* 0x0000761094047816 */ /* 0x000fe40000000004 */
.L_x_13131:
[----:B------:R-:W-:Y:S01]  /*0d90*/  HADD2.F32 R181, -RZ, R144.H1_H1 ;  /* 0x30000090ffb57230 */ /* 0x000fe20000004100 */
[----:B------:R-:W-:Y:S05]  /*0da0*/  @P6 BRA `(.L_x_13132) ;  /* 0x0000008000006947 */ /* 0x000fea0003800000 */
[----:B------:R-:W-:-:S04]  /*0db0*/  ISETP.NE.U32.AND P0, PT, RZ, c[0x0][0x180], PT ;  /* 0x00006000ff007a0c */ /* 0x000fc80003f05070 */
[----:B------:R-:W-:-:S13]  /*0dc0*/  ISETP.NE.AND.EX P0, PT, RZ, c[0x0][0x184], PT, P0 ;  /* 0x00006100ff007a0c */ /* 0x000fda0003f05300 */
[----:B------:R-:W-:Y:S05]  /*0dd0*/  @P0 BRA `(.L_x_13133) ;  /* 0x0000002000000947 */ /* 0x000fea0003800000 */
[----:B------:R-:W-:Y:S05]  /*0de0*/  @P2 BRA `(.L_x_13134) ;  /* 0x0000008000002947 */ /* 0x000fea0003800000 */
[----:B------:R-:W-:Y:S05]  /*0df0*/  BRA `(.L_x_13135) ;  /* 0x0000009000007947 */ /* 0x000fea0003800000 */
.L_x_13133:
[----:B-----5:R-:W-:-:S05]  /*0e00*/  HADD2.F32 R144, -RZ, R8.H1_H1 ;  /* 0x30000008ff907230 */ /* 0x020fca0000004100 */
[----:B------:R-:W-:Y:S01]  /*0e10*/  FADD.FTZ R181, R144, R181 ;  /* 0x000000b590b57221 */ /* 0x000fe20000010000 */
[----:B------:R-:W-:Y:S05]  /*0e20*/  BRA `(.L_x_13134) ;  /* 0x0000004000007947 */ /* 0x000fea0003800000 */
.L_x_13132:
[----:B-----5:R-:W-:Y:S02]  /*0e30*/  HADD2.F32 R144, -RZ, R12.H1_H1 ;  /* 0x3000000cff907230 */ /* 0x020fe40000004100 */
[----:B------:R-:W-:-:S03]  /*0e40*/  @P1 HADD2.F32 R148, -RZ, R8.H1_H1 ;  /* 0x30000008ff941230 */ /* 0x000fc60000004100 */
[----:B------:R-:W-:-:S04]  /*0e50*/  FADD.FTZ R181, R144, R181 ;  /* 0x000000b590b57221 */ /* 0x000fc80000010000 */
[----:B------:R-:W-:-:S05]  /*0e60*/  @P1 FADD.FTZ R181, R148, R181 ;  /* 0x000000b594b51221 */ /* 0x000fca0000010000 */
.L_x_13134:
[----:B------:R-:W-:-:S04]  /*0e70*/  F2FP.PACK_AB R144, RZ, R181 ;  /* 0x000000b5ff90723e */ /* 0x000fc800000000ff */
[----:B------:R-:W-:Y:S02]  /*0e80*/  PRMT R4, R4, 0x5410, R144 ;  /* 0x0000541004047816 */ /* 0x000fe40000000090 */
.L_x_13135:
[----:B------:R-:W-:Y:S01]  /*0e90*/  HADD2.F32 R182, -RZ, R145.H0_H0 ;  /* 0x20000091ffb67230 */ /* 0x000fe20000004100 */
[----:B------:R-:W-:Y:S05]  /*0ea0*/  @P6 BRA `(.L_x_13136) ;  /* 0x0000008000006947 */ /* 0x000fea0003800000 */
[----:B------:R-:W-:-:S04]  /*0eb0*/  ISETP.NE.U32.AND P0, PT, RZ, c[0x0][0x180], PT ;  /* 0x00006000ff007a0c */ /* 0x000fc80003f05070 */
[----:B------:R-:W-:-:S13]  /*0ec0*/  ISETP.NE.AND.EX P0, PT, RZ, c[0x0][0x184], PT, P0 ;  /* 0x00006100ff007a0c */ /* 0x000fda0003f05300 */
[----:B------:R-:W-:Y:S05]  /*0ed0*/  @P0 BRA `(.L_x_13137) ;  /* 0x0000002000000947 */ /* 0x000fea0003800000 */
[----:B------:R-:W-:Y:S05]  /*0ee0*/  @P2 BRA `(.L_x_13138) ;  /* 0x0000008000002947 */ /* 0x000fea0003800000 */
[----:B------:R-:W-:Y:S05]  /*0ef0*/  BRA `(.L_x_13139) ;  /* 0x0000009000007947 */ /* 0x000fea0003800000 */
.L_x_13137:
[----:B-----5:R-:W-:-:S05]  /*0f00*/  HADD2.F32 R149, -RZ, R9.H0_H0 ;  /* 0x20000009ff957230 */ /* 0x020fca0000004100 */
[----:B------:R-:W-:Y:S01]  /*0f10*/  FADD.FTZ R182, R149, R182 ;  /* 0x000000b695b67221 */ /* 0x000fe20000010000 */
[----:B------:R-:W-:Y:S05]  /*0f20*/  BRA `(.L_x_13138) ;  /* 0x0000004000007947 */ /* 0x000fea0003800000 */
.L_x_13136:
[----:B-----5:R-:W-:Y:S02]  /*0f30*/  HADD2.F32 R149, -RZ, R13.H0_H0 ;  /* 0x2000000dff957230 */ /* 0x020fe40000004100 */
[----:B------:R-:W-:-:S03]  /*0f40*/  @P1 HADD2.F32 R151, -RZ, R9.H0_H0 ;  /* 0x20000009ff971230 */ /* 0x000fc60000004100 */
[----:B------:R-:W-:-:S04]  /*0f50*/  FADD.FTZ R182, R149, R182 ;  /* 0x000000b695b67221 */ /* 0x000fc80000010000 */
[----:B------:R-:W-:-:S05]  /*0f60*/  @P1 FADD.FTZ R182, R151, R182 ;  /* 0x000000b697b61221 */ /* 0x000fca0000010000 */
.L_x_13138:
[----:B------:R-:W-:-:S04]  /*0f70*/  F2FP.PACK_AB R144, RZ, R182 ;  /* 0x000000b6ff90723e */ /* 0x000fc800000000ff */
[----:B------:R-:W-:Y:S02]  /*0f80*/  PRMT R5, R144, 0x7610, R5 ;  /* 0x0000761090057816 */ /* 0x000fe40000000005 */
.L_x_13139:
[----:B------:R-:W-:Y:S01]  /*0f90*/  HADD2.F32 R183, -RZ, R145.H1_H1 ;  /* 0x30000091ffb77230 */ /* 0x000fe20000004100 */
[----:B------:R-:W-:Y:S05]  /*0fa0*/  @P6 BRA `(.L_x_13140) ;  /* 0x0000008000006947 */ /* 0x000fea0003800000 */
[----:B------:R-:W-:-:S04]  /*0fb0*/  ISETP.NE.U32.AND P0, PT, RZ, c[0x0][0x180], PT ;  /* 0x00006000ff007a0c */ /* 0x000fc80003f05070 */
[----:B------:R-:W-:-:S13]  /*0fc0*/  ISETP.NE.AND.EX P0, PT, RZ, c[0x0][0x184], PT, P0 ;  /* 0x00006100ff007a0c */ /* 0x000fda0003f05300 */
[----:B------:R-:W-:Y:S05]  /*0fd0*/  @P0 BRA `(.L_x_13141) ;  /* 0x0000002000000947 */ /* 0x000fea0003800000 */
[----:B------:R-:W-:Y:S05]  /*0fe0*/  @P2 BRA `(.L_x_13142) ;  /* 0x0000008000002947 */ /* 0x000fea0003800000 */
[----:B------:R-:W-:Y:S05]  /*0ff0*/  BRA `(.L_x_13143) ;  /* 0x0000009000007947 */ /* 0x000fea0003800000 */
.L_x_13141:
[----:B-----5:R-:W-:-:S05]  /*1000*/  HADD2.F32 R144, -RZ, R9.H1_H1 ;  /* 0x30000009ff907230 */ /* 0x020fca0000004100 */
[----:B------:R-:W-:Y:S01]  /*1010*/  FADD.FTZ R183, R144, R183 ;  /* 0x000000b790b77221 */ /* 0x000fe20000010000 */
[----:B------:R-:W-:Y:S05]  /*1020*/  BRA `(.L_x_13142) ;  /* 0x0000004000007947 */ /* 0x000fea0003800000 */
.L_x_13140:
[----:B-----5:R-:W-:Y:S02]  /*1030*/  HADD2.F32 R144, -RZ, R13.H1_H1 ;  /* 0x3000000dff907230 */ /* 0x020fe40000004100 */
[----:B------:R-:W-:-:S03]  /*1040*/  @P1 HADD2.F32 R148, -RZ, R9.H1_H1 ;  /* 0x30000009ff941230 */ /* 0x000fc60000004100 */
[----:B------:R-:W-:-:S04]  /*1050*/  FADD.FTZ R183, R144, R183 ;  /* 0x000000b790b77221 */ /* 0x000fc80000010000 */
[----:B------:R-:W-:-:S05]  /*1060*/  @P1 FADD.FTZ R183, R148, R183 ;  /* 0x000000b794b71221 */ /* 0x000fca0000010000 */
.L_x_13142:
[----:B------:R-:W-:-:S04]  /*1070*/  F2FP.PACK_AB R144, RZ, R183 ;  /* 0x000000b7ff90723e */ /* 0x000fc800000000ff */
[----:B------:R-:W-:Y:S02]  /*1080*/  PRMT R5, R5, 0x5410, R144 ;  /* 0x0000541005057816 */ /* 0x000fe40000000090 */
.L_x_13143:
[----:B------:R-:W-:Y:S01]  /*1090*/  HADD2.F32 R184, -RZ, R146.H0_H0 ;  /* 0x20000092ffb87230 */ /* 0x000fe20000004100 */
[----:B------:R-:W-:Y:S05]  /*10a0*/  @P6 BRA `(.L_x_13144) ;  /* 0x0000008000006947 */ /* 0x000fea0003800000 */
[----:B------:R-:W-:-:S04]  /*10b0*/  ISETP.NE.U32.AND P0, PT, RZ, c[0x0][0x180], PT ;  /* 0x00006000ff007a0c */ /* 0x000fc80003f05070 */
[----:B------:R-:W-:-:S13]  /*10c0*/  ISETP.NE.AND.EX P0, PT, RZ, c[0x0][0x184], PT, P0 ;  /* 0x00006100ff007a0c */ /* 0x000fda0003f05300 */
[----:B------:R-:W-:Y:S05]  /*10d0*/  @P0 BRA `(.L_x_13145) ;  /* 0x0000002000000947 */ /* 0x000fea0003800000 */
[----:B------:R-:W-:Y:S05]  /*10e0*/  @P2 BRA `(.L_x_13146) ;  /* 0x0000008000002947 */ /* 0x000fea0003800000 */
[----:B------:R-:W-:Y:S05]  /*10f0*/  BRA `(.L_x_13147) ;  /* 0x0000009000007947 */ /* 0x000fea0003800000 */
.L_x_13145:
[----:B-----5:R-:W-:-:S05]  /*1100*/  HADD2.F32 R145, -RZ, R10.H0_H0 ;  /* 0x2000000aff917230 */ /* 0x020fca0000004100 */
[----:B------:R-:W-:Y:S01]  /*1110*/  FADD.FTZ R184, R145, R184 ;  /* 0x000000b891b87221 */ /* 0x000fe20000010000 */
[----:B------:R-:W-:Y:S05]  /*1120*/  BRA `(.L_x_13146) ;  /* 0x0000004000007947 */ /* 0x000fea0003800000 */
.L_x_13144:
[----:B-----5:R-:W-:Y:S02]  /*1130*/  HADD2.F32 R145, -RZ, R14.H0_H0 ;  /* 0x2000000eff917230 */ /* 0x020fe40000004100 */
[----:B------:R-:W-:-:S03]  /*1140*/  @P1 HADD2.F32 R149, -RZ, R10.H0_H0 ;  /* 0x2000000aff951230 */ /* 0x000fc60000004100 */
[----:B------:R-:W-:-:S04]  /*1150*/  FADD.FTZ R184, R145, R184 ;  /* 0x000000b891b87221 */ /* 0x000fc80000010000 */
[----:B------:R-:W-:-:S05]  /*1160*/  @P1 FADD.FTZ R184, R149, R184 ;  /* 0x000000b895b81221 */ /* 0x000fca0000010000 */
.L_x_13146:
[----:B------:R-:W-:-:S04]  /*1170*/  F2FP.PACK_AB R144, RZ, R184 ;  /* 0x000000b8ff90723e */ /* 0x000fc800000000ff */
[----:B------:R-:W-:Y:S02]  /*1180*/  PRMT R6, R144, 0x7610, R6 ;  /* 0x0000761090067816 */ /* 0x000fe40000000006 */
.L_x_13147:
[----:B------:R-:W-:Y:S01]  /*1190*/  HADD2.F32 R185, -RZ, R146.H1_H1 ;  /* 0x30000092ffb97230 */ /* 0x000fe20000004100 */
[----:B------:R-:W-:Y:S05]  /*11a0*/  @P6 BRA `(.L_x_13148) ;  /* 0x0000008000006947 */ /* 0x000fea0003800000 */
[----:B------:R-:W-:-:S04]  /*11b0*/  ISETP.NE.U32.AND P0, PT, RZ, c[0x0][0x180], PT ;  /* 0x00006000ff007a0c */ /* 0x000fc80003f05070 */
[----:B------:R-:W-:-:S13]  /*11c0*/  ISETP.NE.AND.EX P0, PT, RZ, c[0x0][0x184], PT, P0 ;  /* 0x00006100ff007a0c */ /* 0x000fda0003f05300 */
[----:B------:R-:W-:Y:S05]  /*11d0*/  @P0 BRA `(.L_x_13149) ;  /* 0x0000002000000947 */ /* 0x000fea0003800000 */
[----:B------:R-:W-:Y:S05]  /*11e0*/  @P2 BRA `(.L_x_13150) ;  /* 0x0000008000002947 */ /* 0x000fea0003800000 */
[----:B------:R-:W-:Y:S05]  /*11f0*/  BRA `(.L_x_13151) ;  /* 0x0000009000007947 */ /* 0x000fea0003800000 */
.L_x_13149:
[----:B-----5:R-:W-:-:S05]  /*1200*/  HADD2.F32 R144, -RZ, R10.H1_H1 ;  /* 0x3000000aff907230 */ /* 0x020fca0000004100 */
[----:B------:R-:W-:Y:S01]  /*1210*/  FADD.FTZ R185, R144, R185 ;  /* 0x000000b990b97221 */ /* 0x000fe20000010000 */
[----:B------:R-:W-:Y:S05]  /*1220*/  BRA `(.L_x_13150) ;  /* 0x0000004000007947 */ /* 0x000fea0003800000 */
.L_x_13148:
[----:B-----5:R-:W-:Y:S02]  /*1230*/  HADD2.F32 R144, -RZ, R14.H1_H1 ;  /* 0x3000000eff907230 */ /* 0x020fe40000004100 */
[----:B------:R-:W-:-:S03]  /*1240*/  @P1 HADD2.F32 R146, -RZ, R10.H1_H1 ;  /* 0x3000000aff921230 */ /* 0x000fc60000004100 */
[----:B------:R-:W-:-:S04]  /*1250*/  FADD.FTZ R185, R144, R185 ;  /* 0x000000b990b97221 */ /* 0x000fc80000010000 */
[----:B------:R-:W-:-:S05]  /*1260*/  @P1 FADD.FTZ R185, R146, R185 ;  /* 0x000000b992b91221 */ /* 0x000fca0000010000 */
.L_x_13150:
[----:B------:R-:W-:-:S04]  /*1270*/  F2FP.PACK_AB R144, RZ, R185 ;  /* 0x000000b9ff90723e */ /* 0x000fc800000000ff */
[----:B------:R-:W-:Y:S02]  /*1280*/  PRMT R6, R6, 0x5410, R144 ;  /* 0x0000541006067816 */ /* 0x000fe40000000090 */
.L_x_13151:
[----:B------:R-:W-:Y:S01]  /*1290*/  HADD2.F32 R186, -RZ, R147.H0_H0 ;  /* 0x20000093ffba7230 */ /* 0x000fe20000004100 */
[----:B------:R-:W-:Y:S05]  /*12a0*/  @P6 BRA `(.L_x_13152) ;  /* 0x0000008000006947 */ /* 0x000fea0003800000 */
[----:B------:R-:W-:-:S04]  /*12b0*/  ISETP.NE.U32.AND P0, PT, RZ, c[0x0][0x180], PT ;  /* 0x00006000ff007a0c */ /* 0x000fc80003f05070 */
[----:B------:R-:W-:-:S13]  /*12c0*/  ISETP.NE.AND.EX P0, PT, RZ, c[0x0][0x184], PT, P0 ;  /* 0x00006100ff007a0c */ /* 0x000fda0003f05300 */
[----:B------:R-:W-:Y:S05]  /*12d0*/  @P0 BRA `(.L_x_13153) ;  /* 0x0000002000000947 */ /* 0x000fea0003800000 */
[----:B------:R-:W-:Y:S05]  /*12e0*/  @P2 BRA `(.L_x_13154) ;  /* 0x0000008000002947 */ /* 0x000fea0003800000 */
[----:B------:R-:W-:Y:S05]  /*12f0*/  BRA `(.L_x_13155) ;  /* 0x0000009000007947 */ /* 0x000fea0003800000 */
.L_x_13153:
[----:B-----5:R-:W-:-:S05]  /*1300*/  HADD2.F32 R145, -RZ, R11.H0_H0 ;  /* 0x2000000bff917230 */ /* 0x020fca0000004100 */
[----:B------:R-:W-:Y:S01]  /*1310*/  FADD.FTZ R186, R145, R186 ;  /* 0x000000ba91ba7221 */ /* 0x000fe20000010000 */
[----:B------:R-:W-:Y:S05]  /*1320*/  BRA `(.L_x_13154) ;  /* 0x0000004000007947 */ /* 0x000fea0003800000 */
.L_x_13152:
[----:B-----5:R-:W-:Y:S02]  /*1330*/  HADD2.F32 R145, -RZ, R15.H0_H0 ;  /* 0x2000000fff917230 */ /* 0x020fe40000004100 */
[----:B------:R-:W-:-:S03]  /*1340*/  @P1 HADD2.F32 R149, -RZ, R11.H0_H0 ;  /* 0x2000000bff951230 */ /* 0x000fc60000004100 */
[----:B------:R-:W-:-:S04]  /*1350*/  FADD.FTZ R186, R145, R186 ;  /* 0x000000ba91ba7221 */ /* 0x000fc80000010000 */
[----:B------:R-:W-:-:S05]  /*1360*/  @P1 FADD.FTZ R186, R149, R186 ;  /* 0x000000ba95ba1221 */ /* 0x000fca0000010000 */
.L_x_13154:
[----:B------:R-:W-:-:S04]  /*1370*/  F2FP.PACK_AB R144, RZ, R186 ;  /* 0x000000baff90723e */ /* 0x000fc800000000ff */
[----:B------:R-:W-:Y:S02]  /*1380*/  PRMT R7, R144, 0x7610, R7 ;  /* 0x0000761090077816 */ /* 0x000fe40000000007 */
.L_x_13155:
[----:B------:R-:W-:Y:S01]  /*1390*/  HADD2.F32 R187, -RZ, R147.H1_H1 ;  /* 0x30000093ffbb7230 */ /* 0x000fe20000004100 */
[----:B------:R-:W-:Y:S05]  /*13a0*/  @P6 BRA `(.L_x_13156) ;  /* 0x0000008000006947 */ /* 0x000fea0003800000 */
[----:B------:R-:W-:-:S04]  /*13b0*/  ISETP.NE.U32.AND P0, PT, RZ, c[0x0][0x180], PT ;  /* 0x00006000ff007a0c */ /* 0x000fc80003f05070 */
[----:B------:R-:W-:-:S13]  /*13c0*/  ISETP.NE.AND.EX P0, PT, RZ, c[0x0][0x184], PT, P0 ;  /* 0x00006100ff007a0c */ /* 0x000fda0003f05300 */
[----:B------:R-:W-:Y:S05]  /*13d0*/  @P0 BRA `(.L_x_13157) ;  /* 0x0000002000000947 */ /* 0x000fea0003800000 */
[----:B------:R-:W-:Y:S05]  /*13e0*/  @P2 BRA `(.L_x_13158) ;  /* 0x0000008000002947 */ /* 0x000fea0003800000 */
[----:B------:R-:W-:Y:S05]  /*13f0*/  BRA `(.L_x_13159) ;  /* 0x0000009000007947 */ /* 0x000fea0003800000 */
.L_x_13157:
[----:B-----5:R-:W-:-:S05]  /*1400*/  HADD2.F32 R144, -RZ, R11.H1_H1 ;  /* 0x3000000bff907230 */ /* 0x020fca0000004100 */
[----:B------:R-:W-:Y:S01]  /*1410*/  FADD.FTZ R187, R144, R187 ;  /* 0x000000bb90bb7221 */ /* 0x000fe20000010000 */
[----:B------:R-:W-:Y:S05]  /*1420*/  BRA `(.L_x_13158) ;  /* 0x0000004000007947 */ /* 0x000fea0003800000 */
.L_x_13156:
[----:B-----5:R-:W-:Y:S02]  /*1430*/  HADD2.F32 R144, -RZ, R15.H1_H1 ;  /* 0x3000000fff907230 */ /* 0x020fe40000004100 */
[----:B------:R-:W-:-:S03]  /*1440*/  @P1 HADD2.F32 R146, -RZ, R11.H1_H1 ;  /* 0x3000000bff921230 */ /* 0x000fc60000004100 */
[----:B------:R-:W-:-:S04]  /*1450*/  FADD.FTZ R187, R144, R187 ;  /* 0x000000bb90bb7221 */ /* 0x000fc80000010000 */
[----:B------:R-:W-:-:S05]  /*1460*/  @P1 FADD.FTZ R187, R146, R187 ;  /* 0x000000bb92bb1221 */ /* 0x000fca0000010000 */
.L_x_13158:
[----:B------:R-:W-:-:S04]  /*1470*/  F2FP.PACK_AB R144, RZ, R187 ;  /* 0x000000bbff90723e */ /* 0x000fc800000000ff */
[----:B------:R-:W-:Y:S02]  /*1480*/  PRMT R7, R7, 0x5410, R144 ;  /* 0x0000541007077816 */ /* 0x000fe40000000090 */
.L_x_13159:
[C---:B------:R-:W-:Y:S02]  /*1490*/  @P2 LEA R144, P0, R156.reuse, c[0x0][0x188], 0x4 ;  /* 0x000062009c902a11 */ /* 0x040fe400078020ff */
[C---:B------:R-:W-:Y:S02]  /*14a0*/  IADD3 R148, R156.reuse, 0x100, RZ ;  /* 0x000001009c947810 */ /* 0x040fe40007ffe0ff */
[----:B------:R-:W-:-:S05]  /*14b0*/  @P2 LEA.HI.X R145, R156, c[0x0][0x18c], RZ, 0x4, P0 ;  /* 0x000063009c912a11 */ /* 0x000fca00000f24ff */
[----:B------:R1:W-:Y:S04]  /*14c0*/  @P2 STG.E.128 [R144.64], R4 ;  /* 0x0000000490002986 */ /* 0x0003e8000c101d04 */
.L_x_13127:
[----:B------:R-:W-:Y:S05]  /*14d0*/  BSYNC B0 ;  /* 0x0000000000007941 */ /* 0x000fea0003800000 */
.L_x_13126:
[----:B------:R-:W-:Y:S01]  /*14e0*/  ISETP.GE.U32.AND P0, PT, R2, 0x200, PT ;  /* 0x000002000200780c */ /* 0x000fe20003f06070 */
[----:B------:R-:W-:-:S12]  /*14f0*/  BSSY B0, `(.L_x_13160) ;  /* 0x0000095000007945 */ /* 0x000fd80003800000 */
        /* <DEDUP_REMOVED lines=23> */
.L_x_13163:
[----:B-----5:R-:W-:-:S05]  /*1670*/  HADD2.F32 R150, -RZ, R8.H0_H0 ;  /* 0x20000008ff967230 */ /* 0x020fca0000004100 */
[----:B------:R-:W-:Y:S01]  /*1680*/  FADD.FTZ R157, R150, R157 ;  /* 0x0000009d969d7221 */ /* 0x000fe20000010000 */
[----:B------:R-:W-:Y:S05]  /*1690*/  BRA `(.L_x_13164) ;  /* 0x0000004000007947 */ /* 0x000fea0003800000 */
.L_x_13162:
[----:B-1---5:R-:W-:Y:S02]  /*16a0*/  HADD2.F32 R150, -RZ, R12.H0_H0 ;  /* 0x2000000cff967230 */ /* 0x022fe40000004100 */
[----:B------:R-:W-:-:S03]  /*16b0*/  @P1 HADD2.F32 R164, -RZ, R8.H0_H0 ;  /* 0x20000008ffa41230 */ /* 0x000fc60000004100 */
[----:B------:R-:W-:-:S04]  /*16c0*/  FADD.FTZ R157, R150, R157 ;  /* 0x0000009d969d7221 */ /* 0x000fc80000010000 */
[----:B------:R-:W-:-:S05]  /*16d0*/  @P1 FADD.FTZ R157, R164, R157 ;  /* 0x0000009da49d1221 */ /* 0x000fca0000010000 */
.L_x_13164:
[----:B------:R-:W-:-:S04]  /*16e0*/  F2FP.PACK_AB R149, RZ, R157 ;  /* 0x0000009dff95723e */ /* 0x000fc800000000ff */
[----:B------:R-:W-:Y:S02]  /*16f0*/  PRMT R4, R149, 0x7610, R4 ;  /* 0x0000761095047816 */ /* 0x000fe40000000004 */
.L_x_13165:
[----:B------:R-:W-:Y:S01]  /*1700*/  HADD2.F32 R163, -RZ, R144.H1_H1 ;  /* 0x30000090ffa37230 */ /* 0x000fe20000004100 */
[----:B------:R-:W-:Y:S05]  /*1710*/  @P6 BRA `(.L_x_13166) ;  /* 0x0000008000006947 */ /* 0x000fea0003800000 */
[----:B------:R-:W-:-:S04]  /*1720*/  ISETP.NE.U32.AND P0, PT, RZ, c[0x0][0x180], PT ;  /* 0x00006000ff007a0c */ /* 0x000fc80003f05070 */
[----:B------:R-:W-:-:S13]  /*1730*/  ISETP.NE.AND.EX P0, PT, RZ, c[0x0][0x184], PT, P0 ;  /* 0x00006100ff007a0c */ /* 0x000fda0003f05300 */
[----:B------:R-:W-:Y:S05]  /*1740*/  @P0 BRA `(.L_x_13167) ;  /* 0x0000002000000947 */ /* 0x000fea0003800000 */
[----:B------:R-:W-:Y:S05]  /*1750*/  @P2 BRA `(.L_x_13168) ;  /* 0x0000008000002947 */ /* 0x000fea0003800000 */
[----:B------:R-:W-:Y:S05]  /*1760*/  BRA `(.L_x_13169) ;  /* 0x0000009000007947 */ /* 0x000fea0003800000 */
.L_x_13167:
[----:B-----5:R-:W-:-:S05]  /*1770*/  HADD2.F32 R144, -RZ, R8.H1_H1 ;  /* 0x30000008ff907230 */ /* 0x020fca0000004100 */
[----:B------:R-:W-:Y:S01]  /*1780*/  FADD.FTZ R163, R144, R163 ;  /* 0x000000a390a37221 */ /* 0x000fe20000010000 */
[----:B------:R-:W-:Y:S05]  /*1790*/  BRA `(.L_x_13168) ;  /* 0x0000004000007947 */ /* 0x000fea0003800000 */
.L_x_13166:
[----:B-----5:R-:W-:Y:S02]  /*17a0*/  HADD2.F32 R144, -RZ, R12.H1_H1 ;  /* 0x3000000cff907230 */ /* 0x020fe40000004100 */
[----:B------:R-:W-:-:S03]  /*17b0*/  @P1 HADD2.F32 R150, -RZ, R8.H1_H1 ;  /* 0x30000008ff961230 */ /* 0x000fc60000004100 */
[----:B------:R-:W-:-:S04]  /*17c0*/  FADD.FTZ R163, R144, R163 ;  /* 0x000000a390a37221 */ /* 0x000fc80000010000 */
[----:B------:R-:W-:-:S05]  /*17d0*/  @P1 FADD.FTZ R163, R150, R163 ;  /* 0x000000a396a31221 */ /* 0x000fca0000010000 */
.L_x_13168:
[----:B------:R-:W-:-:S04]  /*17e0*/  F2FP.PACK_AB R144, RZ, R163 ;  /* 0x000000a3ff90723e */ /* 0x000fc800000000ff */
[----:B------:R-:W-:Y:S02]  /*17f0*/  PRMT R4, R4, 0x5410, R144 ;  /* 0x0000541004047816 */ /* 0x000fe40000000090 */
.L_x_13169:
[----:B------:R-:W-:Y:S01]  /*1800*/  HADD2.F32 R164, -RZ, R145.H0_H0 ;  /* 0x20000091ffa47230 */ /* 0x000fe20000004100 */
[----:B------:R-:W-:Y:S05]  /*1810*/  @P6 BRA `(.L_x_13170) ;  /* 0x0000008000006947 */ /* 0x000fea0003800000 */
[----:B------:R-:W-:-:S04]  /*1820*/  ISETP.NE.U32.AND P0, PT, RZ, c[0x0][0x180], PT ;  /* 0x00006000ff007a0c */ /* 0x000fc80003f05070 */
[----:B------:R-:W-:-:S13]  /*1830*/  ISETP.NE.AND.EX P0, PT, RZ, c[0x0][0x184], PT, P0 ;  /* 0x00006100ff007a0c */ /* 0x000fda0003f05300 */
[----:B------:R-:W-:Y:S05]  /*1840*/  @P0 BRA `(.L_x_13171) ;  /* 0x0000002000000947 */ /* 0x000fea0003800000 */
[----:B------:R-:W-:Y:S05]  /*1850*/  @P2 BRA `(.L_x_13172) ;  /* 0x0000008000002947 */ /* 0x000fea0003800000 */
[----:B------:R-:W-:Y:S05]  /*1860*/  BRA `(.L_x_13173) ;  /* 0x0000009000007947 */ /* 0x000fea0003800000 */
.L_x_13171:
[----:B-----5:R-:W-:-:S05]  /*1870*/  HADD2.F32 R149, -RZ, R9.H0_H0 ;  /* 0x20000009ff957230 */ /* 0x020fca0000004100 */
[----:B------:R-:W-:Y:S01]  /*1880*/  FADD.FTZ R164, R149, R164 ;  /* 0x000000a495a47221 */ /* 0x000fe20000010000 */
[----:B------:R-:W-:Y:S05]  /*1890*/  BRA `(.L_x_13172) ;  /* 0x0000004000007947 */ /* 0x000fea0003800000 */
.L_x_13170:
[----:B-----5:R-:W-:Y:S02]  /*18a0*/  HADD2.F32 R149, -RZ, R13.H0_H0 ;  /* 0x2000000dff957230 */ /* 0x020fe40000004100 */
[----:B------:R-:W-:-:S03]  /*18b0*/  @P1 HADD2.F32 R151, -RZ, R9.H0_H0 ;  /* 0x20000009ff971230 */ /* 0x000fc60000004100 */
[----:B------:R-:W-:-:S04]  /*18c0*/  FADD.FTZ R164, R149, R164 ;  /* 0x000000a495a47221 */ /* 0x000fc80000010000 */
[----:B------:R-:W-:-:S05]  /*18d0*/  @P1 FADD.FTZ R164, R151, R164 ;  /* 0x000000a497a41221 */ /* 0x000fca0000010000 */
.L_x_13172:
[----:B------:R-:W-:-:S04]  /*18e0*/  F2FP.PACK_AB R144, RZ, R164 ;  /* 0x000000a4ff90723e */ /* 0x000fc800000000ff */
[----:B------:R-:W-:Y:S02]  /*18f0*/  PRMT R5, R144, 0x7610, R5 ;  /* 0x0000761090057816 */ /* 0x000fe40000000005 */
.L_x_13173:
[----:B------:R-:W-:Y:S01]  /*1900*/  HADD2.F32 R165, -RZ, R145.H1_H1 ;  /* 0x30000091ffa57230 */ /* 0x000fe20000004100 */
[----:B------:R-:W-:Y:S05]  /*1910*/  @P6 BRA `(.L_x_13174) ;  /* 0x0000008000006947 */ /* 0x000fea0003800000 */
[----:B------:R-:W-:-:S04]  /*1920*/  ISETP.NE.U32.AND P0, PT, RZ, c[0x0][0x180], PT ;  /* 0x00006000ff007a0c */ /* 0x000fc80003f05070 */
[----:B------:R-:W-:-:S13]  /*1930*/  ISETP.NE.AND.EX P0, PT, RZ, c[0x0][0x184], PT, P0 ;  /* 0x00006100ff007a0c */ /* 0x000fda0003f05300 */
[----:B------:R-:W-:Y:S05]  /*1940*/  @P0 BRA `(.L_x_13175) ;  /* 0x0000002000000947 */ /* 0x000fea0003800000 */
[----:B------:R-:W-:Y:S05]  /*1950*/  @P2 BRA `(.L_x_13176) ;  /* 0x0000008000002947 */ /* 0x000fea0003800000 */
[----:B------:R-:W-:Y:S05]  /*1960*/  BRA `(.L_x_13177) ;  /* 0x0000009000007947 */ /* 0x000fea0003800000 */
.L_x_13175:
[----:B-----5:R-:W-:-:S05]  /*1970*/  HADD2.F32 R144, -RZ, R9.H1_H1 ;  /* 0x30000009ff907230 */ /* 0x020fca0000004100 */
[----:B------:R-:W-:Y:S01]  /*1980*/  FADD.FTZ R165, R144, R165 ;  /* 0x000000a590a57221 */ /* 0x000fe20000010000 */
[----:B------:R-:W-:Y:S05]  /*1990*/  BRA `(.L_x_13176) ;  /* 0x0000004000007947 */ /* 0x000fea0003800000 */
.L_x_13174:
[----:B-----5:R-:W-:Y:S02]  /*19a0*/  HADD2.F32 R144, -RZ, R13.H1_H1 ;  /* 0x3000000dff907230 */ /* 0x020fe40000004100 */
[----:B------:R-:W-:-:S03]  /*19b0*/  @P1 HADD2.F32 R150, -RZ, R9.H1_H1 ;  /* 0x30000009ff961230 */ /* 0x000fc60000004100 */
[----:B------:R-:W-:-:S04]  /*19c0*/  FADD.FTZ R165, R144, R165 ;  /* 0x000000a590a57221 */ /* 0x000fc80000010000 */
[----:B------:R-:W-:-:S05]  /*19d0*/  @P1 FADD.FTZ R165, R150, R165 ;  /* 0x000000a596a51221 */ /* 0x000fca0000010000 */
.L_x_13176:
[----:B------:R-:W-:-:S04]  /*19e0*/  F2FP.PACK_AB R144, RZ, R165 ;  /* 0x000000a5ff90723e */ /* 0x000fc800000000ff */
[----:B------:R-:W-:Y:S02]  /*19f0*/  PRMT R5, R5, 0x5410, R144 ;  /* 0x0000541005057816 */ /* 0x000fe40000000090 */
.L_x_13177:
[----:B------:R-:W-:Y:S01]  /*1a00*/  HADD2.F32 R166, -RZ, R146.H0_H0 ;  /* 0x20000092ffa67230 */ /* 0x000fe20000004100 */
[----:B------:R-:W-:Y:S05]  /*1a10*/  @P6 BRA `(.L_x_13178) ;  /* 0x0000008000006947 */ /* 0x000fea0003800000 */
[----:B------:R-:W-:-:S04]  /*1a20*/  ISETP.NE.U32.AND P0, PT, RZ, c[0x0][0x180], PT ;  /* 0x00006000ff007a0c */ /* 0x000fc80003f05070 */
[----:B------:R-:W-:-:S13]  /*1a30*/  ISETP.NE.AND.EX P0, PT, RZ, c[0x0][0x184], PT, P0 ;  /* 0x00006100ff007a0c */ /* 0x000fda0003f05300 */
[----:B------:R-:W-:Y:S05]  /*1a40*/  @P0 BRA `(.L_x_13179) ;  /* 0x0000002000000947 */ /* 0x000fea0003800000 */
[----:B------:R-:W-:Y:S05]  /*1a50*/  @P2 BRA `(.L_x_13180) ;  /* 0x0000008000002947 */ /* 0x000fea0003800000 */
[----:B------:R-:W-:Y:S05]  /*1a60*/  BRA `(.L_x_13181) ;  /* 0x0000009000007947 */ /* 0x000fea0003800000 */
.L_x_13179:
[----:B-----5:R-:W-:-:S05]  /*1a70*/  HADD2.F32 R145, -RZ, R10.H0_H0 ;  /* 0x2000000aff917230 */ /* 0x020fca0000004100 */
[----:B------:R-:W-:Y:S01]  /*1a80*/  FADD.FTZ R166, R145, R166 ;  /* 0x000000a691a67221 */ /* 0x000fe20000010000 */
[----:B------:R-:W-:Y:S05]  /*1a90*/  BRA `(.L_x_13180) ;  /* 0x0000004000007947 */ /* 0x000fea0003800000 */
.L_x_13178:
[----:B-----5:R-:W-:Y:S02]  /*1aa0*/  HADD2.F32 R145, -RZ, R14.H0_H0 ;  /* 0x2000000eff917230 */ /* 0x020fe40000004100 */
[----:B------:R-:W-:-:S03]  /*1ab0*/  @P1 HADD2.F32 R149, -RZ, R10.H0_H0 ;  /* 0x2000000aff951230 */ /* 0x000fc60000004100 */
[----:B------:R-:W-:-:S04]  /*1ac0*/  FADD.FTZ R166, R145, R166 ;  /* 0x000000a691a67221 */ /* 0x000fc80000010000 */
[----:B------:R-:W-:-:S05]  /*1ad0*/  @P1 FADD.FTZ R166, R149, R166 ;  /* 0x000000a695a61221 */ /* 0x000fca0000010000 */
.L_x_13180:
[----:B------:R-:W-:-:S04]  /*1ae0*/  F2FP.PACK_AB R144, RZ, R166 ;  /* 0x000000a6ff90723e */ /* 0x000fc800000000ff */
[----:B------:R-:W-:Y:S02]  /*1af0*/  PRMT R6, R144, 0x7610, R6 ;  /* 0x0000761090067816 */ /* 0x000fe40000000006 */
.L_x_13181:
[----:B------:R-:W-:Y:S01]  /*1b00*/  HADD2.F32 R176, -RZ, R146.H1_H1 ;  /* 0x30000092ffb07230 */ /* 0x000fe20000004100 */
[----:B------:R-:W-:Y:S05]  /*1b10*/  @P6 BRA `(.L_x_13182) ;  /* 0x0000008000006947 */ /* 0x000fea0003800000 */
[----:B------:R-:W-:-:S04]  /*1b20*/  ISETP.NE.U32.AND P0, PT, RZ, c[0x0][0x180], PT ;  /* 0x00006000ff007a0c */ /* 0x000fc80003f05070 */
[----:B------:R-:W-:-:S13]  /*1b30*/  ISETP.NE.AND.EX P0, PT, RZ, c[0x0][0x184], PT, P0 ;  /* 0x00006100ff007a0c */ /* 0x000fda0003f05300 */
[----:B------:R-:W-:Y:S05]  /*1b40*/  @P0 BRA `(.L_x_13183) ;  /* 0x0000002000000947 */ /* 0x000fea0003800000 */
[----:B------:R-:W-:Y:S05]  /*1b50*/  @P2 BRA `(.L_x_13184) ;  /* 0x0000008000002947 */ /* 0x000fea0003800000 */
[----:B------:R-:W-:Y:S05]  /*1b60*/  BRA `(.L_x_13185) ;  /* 0x0000009000007947 */ /* 0x000fea0003800000 */
.L_x_13183:
[----:B-----5:R-:W-:-:S05]  /*1b70*/  HADD2.F32 R145, -RZ, R10.H1_H1 ;  /* 0x3000000aff917230 */ /* 0x020fca0000004100 */
[----:B------:R-:W-:Y:S01]  /*1b80*/  FADD.FTZ R176, R145, R176 ;  /* 0x000000b091b07221 */ /* 0x000fe20000010000 */
[----:B------:R-:W-:Y:S05]  /*1b90*/  BRA `(.L_x_13184) ;  /* 0x0000004000007947 */ /* 0x000fea0003800000 */
.L_x_13182:
[----:B-----5:R-:W-:Y:S02]  /*1ba0*/  HADD2.F32 R145, -RZ, R14.H1_H1 ;  /* 0x3000000eff917230 */ /* 0x020fe40000004100 */
[----:B------:R-:W-:-:S03]  /*1bb0*/  @P1 HADD2.F32 R149, -RZ, R10.H1_H1 ;  /* 0x3000000aff951230 */ /* 0x000fc60000004100 */
[----:B------:R-:W-:-:S04]  /*1bc0*/  FADD.FTZ R176, R145, R176 ;  /* 0x000000b091b07221 */ /* 0x000fc80000010000 */
[----:B------:R-:W-:-:S05]  /*1bd0*/  @P1 FADD.FTZ R176, R149, R176 ;  /* 0x000000b095b01221 */ /* 0x000fca0000010000 */
.L_x_13184:
[----:B------:R-:W-:-:S04]  /*1be0*/  F2FP.PACK_AB R144, RZ, R176 ;  /* 0x000000b0ff90723e */ /* 0x000fc800000000ff */
[----:B------:R-:W-:Y:S02]  /*1bf0*/  PRMT R6, R6, 0x5410, R144 ;  /* 0x0000541006067816 */ /* 0x000fe40000000090 */
.L_x_13185:
[----:B------:R-:W-:Y:S01]  /*1c00*/  HADD2.F32 R177, -RZ, R147.H0_H0 ;  /* 0x20000093ffb17230 */ /* 0x000fe20000004100 */
[----:B------:R-:W-:Y:S05]  /*1c10*/  @P6 BRA `(.L_x_13186) ;  /* 0x0000008000006947 */ /* 0x000fea0003800000 */
[----:B------:R-:W-:-:S04]  /*1c20*/  ISETP.NE.U32.AND P0, PT, RZ, c[0x0][0x180], PT ;  /* 0x00006000ff007a0c */ /* 0x000fc80003f05070 */
[----:B------:R-:W-:-:S13]  /*1c30*/  ISETP.NE.AND.EX P0, PT, RZ, c[0x0][0x184], PT, P0 ;  /* 0x00006100ff007a0c */ /* 0x000fda0003f05300 */
[----:B------:R-:W-:Y:S05]  /*1c40*/  @P0 BRA `(.L_x_13187) ;  /* 0x0000002000000947 */ /* 0x000fea0003800000 */
[----:B------:R-:W-:Y:S05]  /*1c50*/  @P2 BRA `(.L_x_13188) ;  /* 0x0000008000002947 */ /* 0x000fea0003800000 */
[----:B------:R-:W-:Y:S05]  /*1c60*/  BRA `(.L_x_13189) ;  /* 0x0000009000007947 */ /* 0x000fea0003800000 */
.L_x_13187:
[----:B-----5:R-:W-:-:S05]  /*1c70*/  HADD2.F32 R144, -RZ, R11.H0_H0 ;  /* 0x2000000bff907230 */ /* 0x020fca0000004100 */
[----:B------:R-:W-:Y:S01]  /*1c80*/  FADD.FTZ R177, R144, R177 ;  /* 0x000000b190b17221 */ /* 0x000fe20000010000 */
[----:B------:R-:W-:Y:S05]  /*1c90*/  BRA `(.L_x_13188) ;  /* 0x0000004000007947 */ /* 0x000fea0003800000 */
.L_x_13186:
[----:B-----5:R-:W-:Y:S02]  /*1ca0*/  HADD2.F32 R144, -RZ, R15.H0_H0 ;  /* 0x2000000fff907230 */ /* 0x020fe40000004100 */
[----:B------:R-:W-:-:S03]  /*1cb0*/  @P1 HADD2.F32 R146, -RZ, R11.H0_H0 ;  /* 0x2000000bff921230 */ /* 0x000fc60000004100 */
[----:B------:R-:W-:-:S04]  /*1cc0*/  FADD.FTZ R177, R144, R177 ;  /* 0x000000b190b17221 */ /* 0x000fc80000010000 */
[----:B------:R-:W-:-:S05]  /*1cd0*/  @P1 FADD.FTZ R177, R146, R177 ;  /* 0x000000b192b11221 */ /* 0x000fca0000010000 */
.L_x_13188:
[----:B------:R-:W-:-:S04]  /*1ce0*/  F2FP.PACK_AB R144, RZ, R177 ;  /* 0x000000b1ff90723e */ /* 0x000fc800000000ff */
[----:B------:R-:W-:Y:S02]  /*1cf0*/  PRMT R7, R144, 0x7610, R7 ;  /* 0x0000761090077816 */ /* 0x000fe40000000007 */
.L_x_13189:
[----:B------:R-:W-:Y:S01]  /*1d00*/  HADD2.F32 R178, -RZ, R147.H1_H1 ;  /* 0x30000093ffb27230 */ /* 0x000fe20000004100 */
[----:B------:R-:W-:Y:S05]  /*1d10*/  @P6 BRA `(.L_x_13190) ;  /* 0x0000008000006947 */ /* 0x000fea0003800000 */
[----:B------:R-:W-:-:S04]  /*1d20*/  ISETP.NE.U32.AND P0, PT, RZ, c[0x0][0x180], PT ;  /* 0x00006000ff007a0c */ /* 0x000fc80003f05070 */
[----:B------:R-:W-:-:S13]  /*1d30*/  ISETP.NE.AND.EX P0, PT, RZ, c[0x0][0x184], PT, P0 ;  /* 0x00006100ff007a0c */ /* 0x000fda0003f05300 */
[----:B------:R-:W-:Y:S05]  /*1d40*/  @P0 BRA `(.L_x_13191) ;  /* 0x0000002000000947 */ /* 0x000fea0003800000 */
[----:B------:R-:W-:Y:S05]  /*1d50*/  @P2 BRA `(.L_x_13192) ;  /* 0x0000008000002947 */ /* 0x000fea0003800000 */
[----:B------:R-:W-:Y:S05]  /*1d60*/  BRA `(.L_x_13193) ;  /* 0x0000009000007947 */ /* 0x000fea0003800000 */
.L_x_13191:
[----:B-----5:R-:W-:-:S05]  /*1d70*/  HADD2.F32 R145, -RZ, R11.H1_H1 ;  /* 0x3000000bff917230 */ /* 0x020fca0000004100 */
[----:B------:R-:W-:Y:S01]  /*1d80*/  FADD.FTZ R178, R145, R178 ;  /* 0x000000b291b27221 */ /* 0x000fe20000010000 */
[----:B------:R-:W-:Y:S05]  /*1d90*/  BRA `(.L_x_13192) ;  /* 0x0000004000007947 */ /* 0x000fea0003800000 */
.L_x_13190:
[----:B-----5:R-:W-:Y:S02]  /*1da0*/  HADD2.F32 R145, -RZ, R15.H1_H1 ;  /* 0x3000000fff917230 */ /* 0x020fe40000004100 */
[----:B------:R-:W-:-:S03]  /*1db0*/  @P1 HADD2.F32 R147, -RZ, R11.H1_H1 ;  /* 0x3000000bff931230 */ /* 0x000fc60000004100 */
[----:B------:R-:W-:-:S04]  /*1dc0*/  FADD.FTZ R178, R145, R178 ;  /* 0x000000b291b27221 */ /* 0x000fc80000010000 */
[----:B------:R-:W-:-:S05]  /*1dd0*/  @P1 FADD.FTZ R178, R147, R178 ;  /* 0x000000b293b21221 */ /* 0x000fca0000010000 */
.L_x_13192:
[----:B------:R-:W-:-:S04]  /*1de0*/  F2FP.PACK_AB R144, RZ, R178 ;  /* 0x000000b2ff90723e */ /* 0x000fc800000000ff */
[----:B------:R-:W-:Y:S02]  /*1df0*/  PRMT R7, R7, 0x5410, R144 ;  /* 0x0000541007077816 */ /* 0x000fe40000000090 */
.L_x_13193:
[----:B------:R-:W-:-:S04]  /*1e00*/  @P2 LEA R144, P0, R148, c[0x0][0x188], 0x4 ;  /* 0x0000620094902a11 */ /* 0x000fc800078020ff */
[C---:B------:R-:W-:Y:S02]  /*1e10*/  @P2 LEA.HI.X R145, R148.reuse, c[0x0][0x18c], RZ, 0x4, P0 ;  /* 0x0000630094912a11 */ /* 0x040fe400000f24ff */
[----:B------:R-:W-:-:S03]  /*1e20*/  IADD3 R148, R148, 0x100, RZ ;  /* 0x0000010094947810 */ /* 0x000fc60007ffe0ff */
[----:B------:R1:W-:Y:S04]  /*1e30*/  @P2 STG.E.128 [R144.64], R4 ;  /* 0x0000000490002986 */ /* 0x0003e8000c101d04 */
.L_x_13161:
[----:B------:R-:W-:Y:S05]  /*1e40*/  BSYNC B0 ;  /* 0x0000000000007941 */ /* 0x000fea0003800000 */
.L_x_13160:
[----:B------:R-:W-:Y:S01]  /*1e50*/  BSSY B0, `(.L_x_13194) ;  /* 0x0000095000007945 */ /* 0x000fe20003800000 */
[----:B------:R-:W-:Y:S05]  /*1e60*/  @!P4 BRA `(.L_x_13195) ;  /* 0x000009300000c947 */ /* 0x000fea0003800000 */
[----:B------:R-:W-:Y:S01]  /*1e70*/  ISETP.NE.U32.AND P0, PT, RZ, c[0x0][0x178], PT ;  /* 0x00005e00ff007a0c */ /* 0x000fe20003f05070 */
[----:B-1----:R-:W-:-:S03]  /*1e80*/  HFMA2.MMA R145, -RZ, RZ, 0, 9.5367431640625e-07 ;  /* 0x00000010ff917435 */ /* 0x002fc600000001ff */
        /* <DEDUP_REMOVED lines=20> */
.L_x_13197:
[----:B-----5:R-:W-:-:S05]  /*1fd0*/  HADD2.F32 R150, -RZ, R8.H0_H0 ;  /* 0x20000008ff967230 */ /* 0x020fca0000004100 */
[----:B------:R-:W-:Y:S01]  /*1fe0*/  FADD.FTZ R155, R150, R155 ;  /* 0x0000009b969b7221 */ /* 0x000fe20000010000 */
[----:B------:R-:W-:Y:S05]  /*1ff0*/  BRA `(.L_x_13198) ;  /* 0x0000004000007947 */ /* 0x000fea0003800000 */
.L_x_13196:
[----:B-1---5:R-:W-:Y:S02]  /*2000*/  HADD2.F32 R150, -RZ, R12.H0_H0 ;  /* 0x2000000cff967230 */ /* 0x022fe40000004100 */
[----:B------:R-:W-:-:S03]  /*2010*/  @P1 HADD2.F32 R158, -RZ, R8.H0_H0 ;  /* 0x20000008ff9e1230 */ /* 0x000fc60000004100 */
[----:B------:R-:W-:-:S04]  /*2020*/  FADD.FTZ R155, R150, R155 ;  /* 0x0000009b969b7221 */ /* 0x000fc80000010000 */
[----:B------:R-:W-:-:S05]  /*2030*/  @P1 FADD.FTZ R155, R158, R155 ;  /* 0x0000009b9e9b1221 */ /* 0x000fca0000010000 */
.L_x_13198:
[----:B------:R-:W-:-:S04]  /*2040*/  F2FP.PACK_AB R149, RZ, R155 ;  /* 0x0000009bff95723e */ /* 0x000fc800000000ff */
[----:B------:R-:W-:Y:S02]  /*2050*/  PRMT R4, R149, 0x7610, R4 ;  /* 0x0000761095047816 */ /* 0x000fe40000000004 */
.L_x_13199:
[----:B------:R-:W-:Y:S01]  /*2060*/  HADD2.F32 R158, -RZ, R144.H1_H1 ;  /* 0x30000090ff9e7230 */ /* 0x000fe20000004100 */
[----:B------:R-:W-:Y:S05]  /*2070*/  @P6 BRA `(.L_x_13200) ;  /* 0x0000008000006947 */ /* 0x000fea0003800000 */
[----:B------:R-:W-:-:S04]  /*2080*/  ISETP.NE.U32.AND P0, PT, RZ, c[0x0][0x180], PT ;  /* 0x00006000ff007a0c */ /* 0x000fc80003f05070 */
[----:B------:R-:W-:-:S13]  /*2090*/  ISETP.NE.AND.EX P0, PT, RZ, c[0x0][0x184], PT, P0 ;  /* 0x00006100ff007a0c */ /* 0x000fda0003f05300 */
[----:B------:R-:W-:Y:S05]  /*20a0*/  @P0 BRA `(.L_x_13201) ;  /* 0x0000002000000947 */ /* 0x000fea0003800000 */
[----:B------:R-:W-:Y:S05]  /*20b0*/  @P2 BRA `(.L_x_13202) ;  /* 0x0000008000002947 */ /* 0x000fea0003800000 */
[----:B------:R-:W-:Y:S05]  /*20c0*/  BRA `(.L_x_13203) ;  /* 0x0000009000007947 */ /* 0x000fea0003800000 */
.L_x_13201:
[----:B-----5:R-:W-:-:S05]  /*20d0*/  HADD2.F32 R149, -RZ, R8.H1_H1 ;  /* 0x30000008ff957230 */ /* 0x020fca0000004100 */
[----:B------:R-:W-:Y:S01]  /*20e0*/  FADD.FTZ R158, R149, R158 ;  /* 0x0000009e959e7221 */ /* 0x000fe20000010000 */
[----:B------:R-:W-:Y:S05]  /*20f0*/  BRA `(.L_x_13202) ;  /* 0x0000004000007947 */ /* 0x000fea0003800000 */
.L_x_13200:
[----:B-----5:R-:W-:Y:S02]  /*2100*/  HADD2.F32 R149, -RZ, R12.H1_H1 ;  /* 0x3000000cff957230 */ /* 0x020fe40000004100 */
[----:B------:R-:W-:-:S03]  /*2110*/  @P1 HADD2.F32 R151, -RZ, R8.H1_H1 ;  /* 0x30000008ff971230 */ /* 0x000fc60000004100 */
[----:B------:R-:W-:-:S04]  /*2120*/  FADD.FTZ R158, R149, R158 ;  /* 0x0000009e959e7221 */ /* 0x000fc80000010000 */
[----:B------:R-:W-:-:S05]  /*2130*/  @P1 FADD.FTZ R158, R151, R158 ;  /* 0x0000009e979e1221 */ /* 0x000fca0000010000 */
.L_x_13202:
[----:B------:R-:W-:-:S04]  /*2140*/  F2FP.PACK_AB R144, RZ, R158 ;  /* 0x0000009eff90723e */ /* 0x000fc800000000ff */
[----:B------:R-:W-:Y:S02]  /*2150*/  PRMT R4, R4, 0x5410, R144 ;  /* 0x0000541004047816 */ /* 0x000fe40000000090 */
.L_x_13203:
[----:B------:R-:W-:Y:S01]  /*2160*/  HADD2.F32 R159, -RZ, R145.H0_H0 ;  /* 0x20000091ff9f7230 */ /* 0x000fe20000004100 */
[----:B------:R-:W-:Y:S05]  /*2170*/  @P6 BRA `(.L_x_13204) ;  /* 0x0000008000006947 */ /* 0x000fea0003800000 */
[----:B------:R-:W-:-:S04]  /*2180*/  ISETP.NE.U32.AND P0, PT, RZ, c[0x0][0x180], PT ;  /* 0x00006000ff007a0c */ /* 0x000fc80003f05070 */
[----:B------:R-:W-:-:S13]  /*2190*/  ISETP.NE.AND.EX P0, PT, RZ, c[0x0][0x184], PT, P0 ;  /* 0x00006100ff007a0c */ /* 0x000fda0003f05300 */
[----:B------:R-:W-:Y:S05]  /*21a0*/  @P0 BRA `(.L_x_13205) ;  /* 0x0000002000000947 */ /* 0x000fea0003800000 */
[----:B------:R-:W-:Y:S05]  /*21b0*/  @P2 BRA `(.L_x_13206) ;  /* 0x0000008000002947 */ /* 0x000fea0003800000 */
[----:B------:R-:W-:Y:S05]  /*21c0*/  BRA `(.L_x_13207) ;  /* 0x0000009000007947 */ /* 0x000fea0003800000 */
.L_x_13205:
[----:B-----5:R-:W-:-:S05]  /*21d0*/  HADD2.F32 R144, -RZ, R9.H0_H0 ;  /* 0x20000009ff907230 */ /* 0x020fca0000004100 */
[----:B------:R-:W-:Y:S01]  /*21e0*/  FADD.FTZ R159, R144, R159 ;  /* 0x0000009f909f7221 */ /* 0x000fe20000010000 */
[----:B------:R-:W-:Y:S05]  /*21f0*/  BRA `(.L_x_13206) ;  /* 0x0000004000007947 */ /* 0x000fea0003800000 */
.L_x_13204:
[----:B-----5:R-:W-:Y:S02]  /*2200*/  HADD2.F32 R144, -RZ, R13.H0_H0 ;  /* 0x2000000dff907230 */ /* 0x020fe40000004100 */
[----:B------:R-:W-:-:S03]  /*2210*/  @P1 HADD2.F32 R150, -RZ, R9.H0_H0 ;  /* 0x20000009ff961230 */ /* 0x000fc60000004100 */
[----:B------:R-:W-:-:S04]  /*2220*/  FADD.FTZ R159, R144, R159 ;  /* 0x0000009f909f7221 */ /* 0x000fc80000010000 */
[----:B------:R-:W-:-:S05]  /*2230*/  @P1 FADD.FTZ R159, R150, R159 ;  /* 0x0000009f969f1221 */ /* 0x000fca0000010000 */
.L_x_13206:
[----:B------:R-:W-:-:S04]  /*2240*/  F2FP.PACK_AB R144, RZ, R159 ;  /* 0x0000009fff90723e */ /* 0x000fc800000000ff */
[----:B------:R-:W-:Y:S02]  /*2250*/  PRMT R5, R144, 0x7610, R5 ;  /* 0x0000761090057816 */ /* 0x000fe40000000005 */
.L_x_13207:
[----:B------:R-:W-:Y:S01]  /*2260*/  HADD2.F32 R160, -RZ, R145.H1_H1 ;  /* 0x30000091ffa07230 */ /* 0x000fe20000004100 */
[----:B------:R-:W-:Y:S05]  /*2270*/  @P6 BRA `(.L_x_13208) ;  /* 0x0000008000006947 */ /* 0x000fea0003800000 */
[----:B------:R-:W-:-:S04]  /*2280*/  ISETP.NE.U32.AND P0, PT, RZ, c[0x0][0x180], PT ;  /* 0x00006000ff007a0c */ /* 0x000fc80003f05070 */
[----:B------:R-:W-:-:S13]  /*2290*/  ISETP.NE.AND.EX P0, PT, RZ, c[0x0][0x184], PT, P0 ;  /* 0x00006100ff007a0c */ /* 0x000fda0003f05300 */
[----:B------:R-:W-:Y:S05]  /*22a0*/  @P0 BRA `(.L_x_13209) ;  /* 0x0000002000000947 */ /* 0x000fea0003800000 */
[----:B------:R-:W-:Y:S05]  /*22b0*/  @P2 BRA `(.L_x_13210) ;  /* 0x0000008000002947 */ /* 0x000fea0003800000 */
[----:B------:R-:W-:Y:S05]  /*22c0*/  BRA `(.L_x_13211) ;  /* 0x0000009000007947 */ /* 0x000fea0003800000 */
.L_x_13209:
[----:B-----5:R-:W-:-:S05]  /*22d0*/  HADD2.F32 R145, -RZ, R9.H1_H1 ;  /* 0x30000009ff917230 */ /* 0x020fca0000004100 */
[----:B------:R-:W-:Y:S01]  /*22e0*/  FADD.FTZ R160, R145, R160 ;  /* 0x000000a091a07221 */ /* 0x000fe20000010000 */
[----:B------:R-:W-:Y:S05]  /*22f0*/  BRA `(.L_x_13210) ;  /* 0x0000004000007947 */ /* 0x000fea0003800000 */
.L_x_13208:
[----:B-----5:R-:W-:Y:S02]  /*2300*/  HADD2.F32 R145, -RZ, R13.H1_H1 ;  /* 0x3000000dff917230 */ /* 0x020fe40000004100 */
[----:B------:R-:W-:-:S03]  /*2310*/  @P1 HADD2.F32 R149, -RZ, R9.H1_H1 ;  /* 0x30000009ff951230 */ /* 0x000fc60000004100 */
[----:B------:R-:W-:-:S04]  /*2320*/  FADD.FTZ R160, R145, R160 ;  /* 0x000000a091a07221 */ /* 0x000fc80000010000 */
[----:B------:R-:W-:-:S05]  /*2330*/  @P1 FADD.FTZ R160, R149, R160 ;  /* 0x000000a095a01221 */ /* 0x000fca0000010000 */
.L_x_13210:
[----:B------:R-:W-:-:S04]  /*2340*/  F2FP.PACK_AB R144, RZ, R160 ;  /* 0x000000a0ff90723e */ /* 0x000fc800000000ff */
[----:B------:R-:W-:Y:S02]  /*2350*/  PRMT R5, R5, 0x5410, R144 ;  /* 0x0000541005057816 */ /* 0x000fe40000000090 */
.L_x_13211:
[----:B------:R-:W-:Y:S01]  /*2360*/  HADD2.F32 R161, -RZ, R146.H0_H0 ;  /* 0x20000092ffa17230 */ /* 0x000fe20000004100 */
[----:B------:R-:W-:Y:S05]  /*2370*/  @P6 BRA `(.L_x_13212) ;  /* 0x0000008000006947 */ /* 0x000fea0003800000 */
[----:B------:R-:W-:-:S04]  /*2380*/  ISETP.NE.U32.AND P0, PT, RZ, c[0x0][0x180], PT ;  /* 0x00006000ff007a0c */ /* 0x000fc80003f05070 */
[----:B------:R-:W-:-:S13]  /*2390*/  ISETP.NE.AND.EX P0, PT, RZ, c[0x0][0x184], PT, P0 ;  /* 0x00006100ff007a0c */ /* 0x000fda0003f05300 */
[----:B------:R-:W-:Y:S05]  /*23a0*/  @P0 BRA `(.L_x_13213) ;  /* 0x0000002000000947 */ /* 0x000fea0003800000 */
[----:B------:R-:W-:Y:S05]  /*23b0*/  @P2 BRA `(.L_x_13214) ;  /* 0x0000008000002947 */ /* 0x000fea0003800000 */
[----:B------:R-:W-:Y:S05]  /*23c0*/  BRA `(.L_x_13215) ;  /* 0x0000009000007947 */ /* 0x000fea0003800000 */
.L_x_13213:
[----:B-----5:R-:W-:-:S05]  /*23d0*/  HADD2.F32 R144, -RZ, R10.H0_H0 ;  /* 0x2000000aff907230 */ /* 0x020fca0000004100 */
[----:B------:R-:W-:Y:S01]  /*23e0*/  FADD.FTZ R161, R144, R161 ;  /* 0x000000a190a17221 */ /* 0x000fe20000010000 */
[----:B------:R-:W-:Y:S05]  /*23f0*/  BRA `(.L_x_13214) ;  /* 0x0000004000007947 */ /* 0x000fea0003800000 */
.L_x_13212:
[----:B-----5:R-:W-:Y:S02]  /*2400*/  HADD2.F32 R144, -RZ, R14.H0_H0 ;  /* 0x2000000eff907230 */ /* 0x020fe40000004100 */
[----:B------:R-:W-:-:S03]  /*2410*/  @P1 HADD2.F32 R150, -RZ, R10.H0_H0 ;  /* 0x2000000aff961230 */ /* 0x000fc60000004100 */
[----:B------:R-:W-:-:S04]  /*2420*/  FADD.FTZ R161, R144, R161 ;  /* 0x000000a190a17221 */ /* 0x000fc80000010000 */
[----:B------:R-:W-:-:S05]  /*2430*/  @P1 FADD.FTZ R161, R150, R161 ;  /* 0x000000a196a11221 */ /* 0x000fca0000010000 */
.L_x_13214:
[----:B------:R-:W-:-:S04]  /*2440*/  F2FP.PACK_AB R144, RZ, R161 ;  /* 0x000000a1ff90723e */ /* 0x000fc800000000ff */
[----:B------:R-:W-:Y:S02]  /*2450*/  PRMT R6, R144, 0x7610, R6 ;  /* 0x0000761090067816 */ /* 0x000fe40000000006 */
.L_x_13215:
[----:B------:R-:W-:Y:S01]  /*2460*/  HADD2.F32 R167, -RZ, R146.H1_H1 ;  /* 0x30000092ffa77230 */ /* 0x000fe20000004100 */
[----:B------:R-:W-:Y:S05]  /*2470*/  @P6 BRA `(.L_x_13216) ;  /* 0x0000008000006947 */ /* 0x000fea0003800000 */
[----:B------:R-:W-:-:S04]  /*2480*/  ISETP.NE.U32.AND P0, PT, RZ, c[0x0][0x180], PT ;  /* 0x00006000ff007a0c */ /* 0x000fc80003f05070 */
[----:B------:R-:W-:-:S13]  /*2490*/  ISETP.NE.AND.EX P0, PT, RZ, c[0x0][0x184], PT, P0 ;  /* 0x00006100ff007a0c */ /* 0x000fda0003f05300 */
[----:B------:R-:W-:Y:S05]  /*24a0*/  @P0 BRA `(.L_x_13217) ;  /* 0x0000002000000947 */ /* 0x000fea0003800000 */
[----:B------:R-:W-:Y:S05]  /*24b0*/  @P2 BRA `(.L_x_13218) ;  /* 0x0000008000002947 */ /* 0x000fea0003800000 */
[----:B------:R-:W-:Y:S05]  /*24c0*/  BRA `(.L_x_13219) ;  /* 0x0000009000007947 */ /* 0x000fea0003800000 */
.L_x_13217:
[----:B-----5:R-:W-:-:S05]  /*24d0*/  HADD2.F32 R144, -RZ, R10.H1_H1 ;  /* 0x3000000aff907230 */ /* 0x020fca0000004100 */
[----:B------:R-:W-:Y:S01]  /*24e0*/  FADD.FTZ R167, R144, R167 ;  /* 0x000000a790a77221 */ /* 0x000fe20000010000 */
[----:B------:R-:W-:Y:S05]  /*24f0*/  BRA `(.L_x_13218) ;  /* 0x0000004000007947 */ /* 0x000fea0003800000 */
.L_x_13216:
[----:B-----5:R-:W-:Y:S02]  /*2500*/  HADD2.F32 R144, -RZ, R14.H1_H1 ;  /* 0x3000000eff907230 */ /* 0x020fe40000004100 */
[----:B------:R-:W-:-:S03]  /*2510*/  @P1 HADD2.F32 R146, -RZ, R10.H1_H1 ;  /* 0x3000000aff921230 */ /* 0x000fc60000004100 */
[----:B------:R-:W-:-:S04]  /*2520*/  FADD.FTZ R167, R144, R167 ;  /* 0x000000a790a77221 */ /* 0x000fc80000010000 */
[----:B------:R-:W-:-:S05]  /*2530*/  @P1 FADD.FTZ R167, R146, R167 ;  /* 0x000000a792a71221 */ /* 0x000fca0000010000 */
.L_x_13218:
[----:B------:R-:W-:-:S04]  /*2540*/  F2FP.PACK_AB R144, RZ, R167 ;  /* 0x000000a7ff90723e */ /* 0x000fc800000000ff */
[----:B------:R-:W-:Y:S02]  /*2550*/  PRMT R6, R6, 0x5410, R144 ;  /* 0x0000541006067816 */ /* 0x000fe40000000090 */
.L_x_13219:
[----:B------:R-:W-:Y:S01]  /*2560*/  HADD2.F32 R168, -RZ, R147.H0_H0 ;  /* 0x20000093ffa87230 */ /* 0x000fe20000004100 */
[----:B------:R-:W-:Y:S05]  /*2570*/  @P6 BRA `(.L_x_13220) ;  /* 0x0000008000006947 */ /* 0x000fea0003800000 */
[----:B------:R-:W-:-:S04]  /*2580*/  ISETP.NE.U32.AND P0, PT, RZ, c[0x0][0x180], PT ;  /* 0x00006000ff007a0c */ /* 0x000fc80003f05070 */
[----:B------:R-:W-:-:S13]  /*2590*/  ISETP.NE.AND.EX P0, PT, RZ, c[0x0][0x184], PT, P0 ;  /* 0x00006100ff007a0c */ /* 0x000fda0003f05300 */
[----:B------:R-:W-:Y:S05]  /*25a0*/  @P0 BRA `(.L_x_13221) ;  /* 0x0000002000000947 */ /* 0x000fea0003800000 */
[----:B------:R-:W-:Y:S05]  /*25b0*/  @P2 BRA `(.L_x_13222) ;  /* 0x0000008000002947 */ /* 0x000fea0003800000 */
[----:B------:R-:W-:Y:S05]  /*25c0*/  BRA `(.L_x_13223) ;  /* 0x0000009000007947 */ /* 0x000fea0003800000 */
.L_x_13221:
[----:B-----5:R-:W-:-:S05]  /*25d0*/  HADD2.F32 R145, -RZ, R11.H0_H0 ;  /* 0x2000000bff917230 */ /* 0x020fca0000004100 */
[----:B------:R-:W-:Y:S01]  /*25e0*/  FADD.FTZ R168, R145, R168 ;  /* 0x000000a891a87221 */ /* 0x000fe20000010000 */
[----:B------:R-:W-:Y:S05]  /*25f0*/  BRA `(.L_x_13222) ;  /* 0x0000004000007947 */ /* 0x000fea0003800000 */
.L_x_13220:
[----:B-----5:R-:W-:Y:S02]  /*2600*/  HADD2.F32 R145, -RZ, R15.H0_H0 ;  /* 0x2000000fff917230 */ /* 0x020fe40000004100 */
[----:B------:R-:W-:-:S03]  /*2610*/  @P1 HADD2.F32 R149, -RZ, R11.H0_H0 ;  /* 0x2000000bff951230 */ /* 0x000fc60000004100 */
[----:B------:R-:W-:-:S04]  /*2620*/  FADD.FTZ R168, R145, R168 ;  /* 0x000000a891a87221 */ /* 0x000fc80000010000 */
[----:B------:R-:W-:-:S05]  /*2630*/  @P1 FADD.FTZ R168, R149, R168 ;  /* 0x000000a895a81221 */ /* 0x000fca0000010000 */
.L_x_13222:
[----:B------:R-:W-:-:S04]  /*2640*/  F2FP.PACK_AB R144, RZ, R168 ;  /* 0x000000a8ff90723e */ /* 0x000fc800000000ff */
[----:B------:R-:W-:Y:S02]  /*2650*/  PRMT R7, R144, 0x7610, R7 ;  /* 0x0000761090077816 */ /* 0x000fe40000000007 */
.L_x_13223:
[----:B------:R-:W-:Y:S01]  /*2660*/  HADD2.F32 R169, -RZ, R147.H1_H1 ;  /* 0x30000093ffa97230 */ /* 0x000fe20000004100 */
[----:B------:R-:W-:Y:S05]  /*2670*/  @P6 BRA `(.L_x_13224) ;  /* 0x0000008000006947 */ /* 0x000fea0003800000 */
[----:B------:R-:W-:-:S04]  /*2680*/  ISETP.NE.U32.AND P0, PT, RZ, c[0x0][0x180], PT ;  /* 0x00006000ff007a0c */ /* 0x000fc80003f05070 */
[----:B------:R-:W-:-:S13]  /*2690*/  ISETP.NE.AND.EX P0, PT, RZ, c[0x0][0x184], PT, P0 ;  /* 0x00006100ff007a0c */ /* 0x000fda0003f05300 */
[----:B------:R-:W-:Y:S05]  /*26a0*/  @P0 BRA `(.L_x_13225) ;  /* 0x0000002000000947 */ /* 0x000fea0003800000 */
[----:B------:R-:W-:Y:S05]  /*26b0*/  @P2 BRA `(.L_x_13226) ;  /* 0x0000008000002947 */ /* 0x000fea0003800000 */
[----:B------:R-:W-:Y:S05]  /*26c0*/  BRA `(.L_x_13227) ;  /* 0x0000009000007947 */ /* 0x000fea0003800000 */
.L_x_13225:
[----:B-----5:R-:W-:-:S05]  /*26d0*/  HADD2.F32 R144, -RZ, R11.H1_H1 ;  /* 0x3000000bff907230 */ /* 0x020fca0000004100 */
[----:B------:R-:W-:Y:S01]  /*26e0*/  FADD.FTZ R169, R144, R169 ;  /* 0x000000a990a97221 */ /* 0x000fe20000010000 */
[----:B------:R-:W-:Y:S05]  /*26f0*/  BRA `(.L_x_13226) ;  /* 0x0000004000007947 */ /* 0x000fea0003800000 */
.L_x_13224:
[----:B-----5:R-:W-:Y:S02]  /*2700*/  HADD2.F32 R144, -RZ, R15.H1_H1 ;  /* 0x3000000fff907230 */ /* 0x020fe40000004100 */
[----:B------:R-:W-:-:S03]  /*2710*/  @P1 HADD2.F32 R146, -RZ, R11.H1_H1 ;  /* 0x3000000bff921230 */ /* 0x000fc60000004100 */
[----:B------:R-:W-:-:S04]  /*2720*/  FADD.FTZ R169, R144, R169 ;  /* 0x000000a990a97221 */ /* 0x000fc80000010000 */
[----:B------:R-:W-:-:S05]  /*2730*/  @P1 FADD.FTZ R169, R146, R169 ;  /* 0x000000a992a91221 */ /* 0x000fca0000010000 */
.L_x_13226:
[----:B------:R-:W-:-:S04]  /*2740*/  F2FP.PACK_AB R144, RZ, R169 ;  /* 0x000000a9ff90723e */ /* 0x000fc800000000ff */
[----:B------:R-:W-:Y:S02]  /*2750*/  PRMT R7, R7, 0x5410, R144 ;  /* 0x0000541007077816 */ /* 0x000fe40000000090 */
.L_x_13227:
[----:B------:R-:W-:-:S04]  /*2760*/  @P2 LEA R144, P0, R148, c[0x0][0x188], 0x4 ;  /* 0x0000620094902a11 */ /* 0x000fc800078020ff */
[C---:B------:R-:W-:Y:S02]  /*2770*/  @P2 LEA.HI.X R145, R148.reuse, c[0x0][0x18c], RZ, 0x4, P0 ;  /* 0x0000630094912a11 */ /* 0x040fe400000f24ff */
[----:B------:R-:W-:-:S03]  /*2780*/  IADD3 R148, R148, 0x100, RZ ;  /* 0x0000010094947810 */ /* 0x000fc60007ffe0ff */
[----:B------:R1:W-:Y:S04]  /*2790*/  @P2 STG.E.128 [R144.64], R4 ;  /* 0x0000000490002986 */ /* 0x0003e8000c101d04 */
.L_x_13195:
[----:B------:R-:W-:Y:S05]  /*27a0*/  BSYNC B0 ;  /* 0x0000000000007941 */ /* 0x000fea0003800000 */
.L_x_13194:
        /* <DEDUP_REMOVED lines=24> */
.L_x_13231:
[----:B-----5:R-:W-:-:S05]  /*2930*/  HADD2.F32 R149, -RZ, R8.H0_H0 ;  /* 0x20000008ff957230 */ /* 0x020fca0000004100 */
[----:B------:R-:W-:Y:S01]  /*2940*/  FADD.FTZ R162, R149, R162 ;  /* 0x000000a295a27221 */ /* 0x000fe20000010000 */
[----:B------:R-:W-:Y:S05]  /*2950*/  BRA `(.L_x_13232) ;  /* 0x0000004000007947 */ /* 0x000fea0003800000 */
.L_x_13230:
[----:B-1---5:R-:W-:Y:S02]  /*2960*/  HADD2.F32 R149, -RZ, R12.H0_H0 ;  /* 0x2000000cff957230 */ /* 0x022fe40000004100 */
[----:B------:R-:W-:-:S03]  /*2970*/  @P1 HADD2.F32 R151, -RZ, R8.H0_H0 ;  /* 0x20000008ff971230 */ /* 0x000fc60000004100 */
[----:B------:R-:W-:-:S04]  /*2980*/  FADD.FTZ R162, R149, R162 ;  /* 0x000000a295a27221 */ /* 0x000fc80000010000 */
[----:B------:R-:W-:-:S05]  /*2990*/  @P1 FADD.FTZ R162, R151, R162 ;  /* 0x000000a297a21221 */ /* 0x000fca0000010000 */
.L_x_13232:
[----:B------:R-:W-:-:S04]  /*29a0*/  F2FP.PACK_AB R149, RZ, R162 ;  /* 0x000000a2ff95723e */ /* 0x000fc800000000ff */
[----:B------:R-:W-:Y:S02]  /*29b0*/  PRMT R4, R149, 0x7610, R4 ;  /* 0x0000761095047816 */ /* 0x000fe40000000004 */
.L_x_13233:
[----:B------:R-:W-:Y:S01]  /*29c0*/  HADD2.F32 R170, -RZ, R144.H1_H1 ;  /* 0x30000090ffaa7230 */ /* 0x000fe20000004100 */
[----:B------:R-:W-:Y:S05]  /*29d0*/  @P6 BRA `(.L_x_13234) ;  /* 0x0000008000006947 */ /* 0x000fea0003800000 */
[----:B------:R-:W-:-:S04]  /*29e0*/  ISETP.NE.U32.AND P0, PT, RZ, c[0x0][0x180], PT ;  /* 0x00006000ff007a0c */ /* 0x000fc80003f05070 */
[----:B------:R-:W-:-:S13]  /*29f0*/  ISETP.NE.AND.EX P0, PT, RZ, c[0x0][0x184], PT, P0 ;  /* 0x00006100ff007a0c */ /* 0x000fda0003f05300 */
[----:B------:R-:W-:Y:S05]  /*2a00*/  @P0 BRA `(.L_x_13235) ;  /* 0x0000002000000947 */ /* 0x000fea0003800000 */
[----:B------:R-:W-:Y:S05]  /*2a10*/  @P2 BRA `(.L_x_13236) ;  /* 0x0000008000002947 */ /* 0x000fea0003800000 */
[----:B------:R-:W-:Y:S05]  /*2a20*/  BRA `(.L_x_13237) ;  /* 0x0000009000007947 */ /* 0x000fea0003800000 */
.L_x_13235:
[----:B-----5:R-:W-:-:S05]  /*2a30*/  HADD2.F32 R149, -RZ, R8.H1_H1 ;  /* 0x30000008ff957230 */ /* 0x020fca0000004100 */
[----:B------:R-:W-:Y:S01]  /*2a40*/  FADD.FTZ R170, R149, R170 ;  /* 0x000000aa95aa7221 */ /* 0x000fe20000010000 */
[----:B------:R-:W-:Y:S05]  /*2a50*/  BRA `(.L_x_13236) ;  /* 0x0000004000007947 */ /* 0x000fea0003800000 */
.L_x_13234:
[----:B-----5:R-:W-:Y:S02]  /*2a60*/  HADD2.F32 R149, -RZ, R12.H1_H1 ;  /* 0x3000000cff957230 */ /* 0x020fe40000004100 */
[----:B------:R-:W-:-:S03]  /*2a70*/  @P1 HADD2.F32 R151, -RZ, R8.H1_H1 ;  /* 0x30000008ff971230 */ /* 0x000fc60000004100 */
[----:B------:R-:W-:-:S04]  /*2a80*/  FADD.FTZ R170, R149, R170 ;  /* 0x000000aa95aa7221 */ /* 0x000fc80000010000 */
[----:B------:R-:W-:-:S05]  /*2a90*/  @P1 FADD.FTZ R170, R151, R170 ;  /* 0x000000aa97aa1221 */ /* 0x000fca0000010000 */
.L_x_13236:
[----:B------:R-:W-:-:S04]  /*2aa0*/  F2FP.PACK_AB R144, RZ, R170 ;  /* 0x000000aaff90723e */ /* 0x000fc800000000ff */
[----:B------:R-:W-:Y:S02]  /*2ab0*/  PRMT R4, R4, 0x5410, R144 ;  /* 0x0000541004047816 */ /* 0x000fe40000000090 */
.L_x_13237:
[----:B------:R-:W-:Y:S01]  /*2ac0*/  HADD2.F32 R171, -RZ, R145.H0_H0 ;  /* 0x20000091ffab7230 */ /* 0x000fe20000004100 */
[----:B------:R-:W-:Y:S05]  /*2ad0*/  @P6 BRA `(.L_x_13238) ;  /* 0x0000008000006947 */ /* 0x000fea0003800000 */
[----:B------:R-:W-:-:S04]  /*2ae0*/  ISETP.NE.U32.AND P0, PT, RZ, c[0x0][0x180], PT ;  /* 0x00006000ff007a0c */ /* 0x000fc80003f05070 */
[----:B------:R-:W-:-:S13]  /*2af0*/  ISETP.NE.AND.EX P0, PT, RZ, c[0x0][0x184], PT, P0 ;  /* 0x00006100ff007a0c */ /* 0x000fda0003f05300 */
[----:B------:R-:W-:Y:S05]  /*2b00*/  @P0 BRA `(.L_x_13239) ;  /* 0x0000002000000947 */ /* 0x000fea0003800000 */
[----:B------:R-:W-:Y:S05]  /*2b10*/  @P2 BRA `(.L_x_13240) ;  /* 0x0000008000002947 */ /* 0x000fea0003800000 */
[----:B------:R-:W-:Y:S05]  /*2b20*/  BRA `(.L_x_13241) ;  /* 0x0000009000007947 */ /* 0x000fea0003800000 */
.L_x_13239:
[----:B-----5:R-:W-:-:S05]  /*2b30*/  HADD2.F32 R144, -RZ, R9.H0_H0 ;  /* 0x20000009ff907230 */ /* 0x020fca0000004100 */
[----:B------:R-:W-:Y:S01]  /*2b40*/  FADD.FTZ R171, R144, R171 ;  /* 0x000000ab90ab7221 */ /* 0x000fe20000010000 */
[----:B------:R-:W-:Y:S05]  /*2b50*/  BRA `(.L_x_13240) ;  /* 0x0000004000007947 */ /* 0x000fea0003800000 */
.L_x_13238:
[----:B-----5:R-:W-:Y:S02]  /*2b60*/  HADD2.F32 R144, -RZ, R13.H0_H0 ;  /* 0x2000000dff907230 */ /* 0x020fe40000004100 */
[----:B------:R-:W-:-:S03]  /*2b70*/  @P1 HADD2.F32 R150, -RZ, R9.H0_H0 ;  /* 0x20000009ff961230 */ /* 0x000fc60000004100 */
[----:B------:R-:W-:-:S04]  /*2b80*/  FADD.FTZ R171, R144, R171 ;  /* 0x000000ab90ab7221 */ /* 0x000fc80000010000 */
[----:B------:R-:W-:-:S05]  /*2b90*/  @P1 FADD.FTZ R171, R150, R171 ;  /* 0x000000ab96ab1221 */ /* 0x000fca0000010000 */
.L_x_13240:
[----:B------:R-:W-:-:S04]  /*2ba0*/  F2FP.PACK_AB R144, RZ, R171 ;  /* 0x000000abff90723e */ /* 0x000fc800000000ff */
[----:B------:R-:W-:Y:S02]  /*2bb0*/  PRMT R5, R144, 0x7610, R5 ;  /* 0x0000761090057816 */ /* 0x000fe40000000005 */
.L_x_13241:
[----:B------:R-:W-:Y:S01]  /*2bc0*/  HADD2.F32 R172, -RZ, R145.H1_H1 ;  /* 0x30000091ffac7230 */ /* 0x000fe20000004100 */
[----:B------:R-:W-:Y:S05]  /*2bd0*/  @P6 BRA `(.L_x_13242) ;  /* 0x0000008000006947 */ /* 0x000fea0003800000 */
[----:B------:R-:W-:-:S04]  /*2be0*/  ISETP.NE.U32.AND P0, PT, RZ, c[0x0][0x180], PT ;  /* 0x00006000ff007a0c */ /* 0x000fc80003f05070 */
[----:B------:R-:W-:-:S13]  /*2bf0*/  ISETP.NE.AND.EX P0, PT, RZ, c[0x0][0x184], PT, P0 ;  /* 0x00006100ff007a0c */ /* 0x000fda0003f05300 */
[----:B------:R-:W-:Y:S05]  /*2c00*/  @P0 BRA `(.L_x_13243) ;  /* 0x0000002000000947 */ /* 0x000fea0003800000 */
[----:B------:R-:W-:Y:S05]  /*2c10*/  @P2 BRA `(.L_x_13244) ;  /* 0x0000008000002947 */ /* 0x000fea0003800000 */
[----:B------:R-:W-:Y:S05]  /*2c20*/  BRA `(.L_x_13245) ;  /* 0x0000009000007947 */ /* 0x000fea0003800000 */
.L_x_13243:
[----:B-----5:R-:W-:-:S05]  /*2c30*/  HADD2.F32 R145, -RZ, R9.H1_H1 ;  /* 0x30000009ff917230 */ /* 0x020fca0000004100 */
[----:B------:R-:W-:Y:S01]  /*2c40*/  FADD.FTZ R172, R145, R172 ;  /* 0x000000ac91ac7221 */ /* 0x000fe20000010000 */
[----:B------:R-:W-:Y:S05]  /*2c50*/  BRA `(.L_x_13244) ;  /* 0x0000004000007947 */ /* 0x000fea0003800000 */
.L_x_13242:
[----:B-----5:R-:W-:Y:S02]  /*2c60*/  HADD2.F32 R145, -RZ, R13.H1_H1 ;  /* 0x3000000dff917230 */ /* 0x020fe40000004100 */
[----:B------:R-:W-:-:S03]  /*2c70*/  @P1 HADD2.F32 R149, -RZ, R9.H1_H1 ;  /* 0x30000009ff951230 */ /* 0x000fc60000004100 */
[----:B------:R-:W-:-:S04]  /*2c80*/  FADD.FTZ R172, R145, R172 ;  /* 0x000000ac91ac7221 */ /* 0x000fc80000010000 */
[----:B------:R-:W-:-:S05]  /*2c90*/  @P1 FADD.FTZ R172, R149, R172 ;  /* 0x000000ac95ac1221 */ /* 0x000fca0000010000 */
.L_x_13244:
[----:B------:R-:W-:-:S04]  /*2ca0*/  F2FP.PACK_AB R144, RZ, R172 ;  /* 0x000000acff90723e */ /* 0x000fc800000000ff */
[----:B------:R-:W-:Y:S02]  /*2cb0*/  PRMT R5, R5, 0x5410, R144 ;  /* 0x0000541005057816 */ /* 0x000fe40000000090 */
.L_x_13245:
[----:B------:R-:W-:Y:S01]  /*2cc0*/  HADD2.F32 R173, -RZ, R146.H0_H0 ;  /* 0x20000092ffad7230 */ /* 0x000fe20000004100 */
[----:B------:R-:W-:Y:S05]  /*2cd0*/  @P6 BRA `(.L_x_13246) ;  /* 0x0000008000006947 */ /* 0x000fea0003800000 */
[----:B------:R-:W-:-:S04]  /*2ce0*/  ISETP.NE.U32.AND P0, PT, RZ, c[0x0][0x180], PT ;  /* 0x00006000ff007a0c */ /* 0x000fc80003f05070 */
[----:B------:R-:W-:-:S13]  /*2cf0*/  ISETP.NE.AND.EX P0, PT, RZ, c[0x0][0x184], PT, P0 ;  /* 0x00006100ff007a0c */ /* 0x000fda0003f05300 */
[----:B------:R-:W-:Y:S05]  /*2d00*/  @P0 BRA `(.L_x_13247) ;  /* 0x0000002000000947 */ /* 0x000fea0003800000 */
[----:B------:R-:W-:Y:S05]  /*2d10*/  @P2 BRA `(.L_x_13248) ;  /* 0x0000008000002947 */ /* 0x000fea0003800000 */
[----:B------:R-:W-:Y:S05]  /*2d20*/  BRA `(.L_x_13249) ;  /* 0x0000009000007947 */ /* 0x000fea0003800000 */
.L_x_13247:
[----:B-----5:R-:W-:-:S05]  /*2d30*/  HADD2.F32 R144, -RZ, R10.H0_H0 ;  /* 0x2000000aff907230 */ /* 0x020fca0000004100 */
[----:B------:R-:W-:Y:S01]  /*2d40*/  FADD.FTZ R173, R144, R173 ;  /* 0x000000ad90ad7221 */ /* 0x000fe20000010000 */
[----:B------:R-:W-:Y:S05]  /*2d50*/  BRA `(.L_x_13248) ;  /* 0x0000004000007947 */ /* 0x000fea0003800000 */
.L_x_13246:
[----:B-----5:R-:W-:Y:S02]  /*2d60*/  HADD2.F32 R144, -RZ, R14.H0_H0 ;  /* 0x2000000eff907230 */ /* 0x020fe40000004100 */
[----:B------:R-:W-:-:S03]  /*2d70*/  @P1 HADD2.F32 R150, -RZ, R10.H0_H0 ;  /* 0x2000000aff961230 */ /* 0x000fc60000004100 */
[----:B------:R-:W-:-:S04]  /*2d80*/  FADD.FTZ R173, R144, R173 ;  /* 0x000000ad90ad7221 */ /* 0x000fc80000010000 */
[----:B------:R-:W-:-:S05]  /*2d90*/  @P1 FADD.FTZ R173, R150, R173 ;  /* 0x000000ad96ad1221 */ /* 0x000fca0000010000 */
.L_x_13248:
[----:B------:R-:W-:-:S04]  /*2da0*/  F2FP.PACK_AB R144, RZ, R173 ;  /* 0x000000adff90723e */ /* 0x000fc800000000ff */
[----:B------:R-:W-:Y:S02]  /*2db0*/  PRMT R6, R144, 0x7610, R6 ;  /* 0x0000761090067816 */ /* 0x000fe40000000006 */
.L_x_13249:
[----:B------:R-:W-:Y:S01]  /*2dc0*/  HADD2.F32 R179, -RZ, R146.H1_H1 ;  /* 0x30000092ffb37230 */ /* 0x000fe20000004100 */
[----:B------:R-:W-:Y:S05]  /*2dd0*/  @P6 BRA `(.L_x_13250) ;  /* 0x0000008000006947 */ /* 0x000fea0003800000 */
[----:B------:R-:W-:-:S04]  /*2de0*/  ISETP.NE.U32.AND P0, PT, RZ, c[0x0][0x180], PT ;  /* 0x00006000ff007a0c */ /* 0x000fc80003f05070 */
[----:B------:R-:W-:-:S13]  /*2df0*/  ISETP.NE.AND.EX P0, PT, RZ, c[0x0][0x184], PT, P0 ;  /* 0x00006100ff007a0c */ /* 0x000fda0003f05300 */
[----:B------:R-:W-:Y:S05]  /*2e00*/  @P0 BRA `(.L_x_13251) ;  /* 0x0000002000000947 */ /* 0x000fea0003800000 */
[----:B------:R-:W-:Y:S05]  /*2e10*/  @P2 BRA `(.L_x_13252) ;  /* 0x0000008000002947 */ /* 0x000fea0003800000 */
[----:B------:R-:W-:Y:S05]  /*2e20*/  BRA `(.L_x_13253) ;  /* 0x0000009000007947 */ /* 0x000fea0003800000 */
.L_x_13251:
[----:B-----5:R-:W-:-:S05]  /*2e30*/  HADD2.F32 R144, -RZ, R10.H1_H1 ;  /* 0x3000000aff907230 */ /* 0x020fca0000004100 */
[----:B------:R-:W-:Y:S01]  /*2e40*/  FADD.FTZ R179, R144, R179 ;  /* 0x000000b390b37221 */ /* 0x000fe20000010000 */
[----:B------:R-:W-:Y:S05]  /*2e50*/  BRA `(.L_x_13252) ;  /* 0x0000004000007947 */ /* 0x000fea0003800000 */
.L_x_13250:
[----:B-----5:R-:W-:Y:S02]  /*2e60*/  HADD2.F32 R144, -RZ, R14.H1_H1 ;  /* 0x3000000eff907230 */ /* 0x020fe40000004100 */
[----:B------:R-:W-:-:S03]  /*2e70*/  @P1 HADD2.F32 R146, -RZ, R10.H1_H1 ;  /* 0x3000000aff921230 */ /* 0x000fc60000004100 */
[----:B------:R-:W-:-:S04]  /*2e80*/  FADD.FTZ R179, R144, R179 ;  /* 0x000000b390b37221 */ /* 0x000fc80000010000 */
[----:B------:R-:W-:-:S05]  /*2e90*/  @P1 FADD.FTZ R179, R146, R179 ;  /* 0x000000b392b31221 */ /* 0x000fca0000010000 */
.L_x_13252:
[----:B------:R-:W-:-:S04]  /*2ea0*/  F2FP.PACK_AB R144, RZ, R179 ;  /* 0x000000b3ff90723e */ /* 0x000fc800000000ff */
[----:B------:R-:W-:Y:S02]  /*2eb0*/  PRMT R6, R6, 0x5410, R144 ;  /* 0x0000541006067816 */ /* 0x000fe40000000090 */
.L_x_13253:
[----:B------:R-:W-:Y:S01]  /*2ec0*/  HADD2.F32 R180, -RZ, R147.H0_H0 ;  /* 0x20000093ffb47230 */ /* 0x000fe20000004100 */
[----:B------:R-:W-:Y:S05]  /*2ed0*/  @P6 BRA `(.L_x_13254) ;  /* 0x0000008000006947 */ /* 0x000fea0003800000 */
[----:B------:R-:W-:-:S04]  /*2ee0*/  ISETP.NE.U32.AND P0, PT, RZ, c[0x0][0x180], PT ;  /* 0x00006000ff007a0c */ /* 0x000fc80003f05070 */
[----:B------:R-:W-:-:S13]  /*2ef0*/  ISETP.NE.AND.EX P0, PT, RZ, c[0x0][0x184], PT, P0 ;  /* 0x00006100ff007a0c */ /* 0x000fda0003f05300 */
[----:B------:R-:W-:Y:S05]  /*2f00*/  @P0 BRA `(.L_x_13255) ;  /* 0x0000002000000947 */ /* 0x000fea0003800000 */
[----:B------:R-:W-:Y:S05]  /*2f10*/  @P2 BRA `(.L_x_13256) ;  /* 0x0000008000002947 */ /* 0x000fea0003800000 */
[----:B------:R-:W-:Y:S05]  /*2f20*/  BRA `(.L_x_13257) ;  /* 0x0000009000007947 */ /* 0x000fea0003800000 */
.L_x_13255:
[----:B-----5:R-:W-:-:S05]  /*2f30*/  HADD2.F32 R145, -RZ, R11.H0_H0 ;  /* 0x2000000bff917230 */ /* 0x020fca0000004100 */
[----:B------:R-:W-:Y:S01]  /*2f40*/  FADD.FTZ R180, R145, R180 ;  /* 0x000000b491b47221 */ /* 0x000fe20000010000 */
[----:B------:R-:W-:Y:S05]  /*2f50*/  BRA `(.L_x_13256) ;  /* 0x0000004000007947 */ /* 0x000fea0003800000 */
.L_x_13254:
[----:B-----5:R-:W-:Y:S02]  /*2f60*/  HADD2.F32 R145, -RZ, R15.H0_H0 ;  /* 0x2000000fff917230 */ /* 0x020fe40000004100 */
[----:B------:R-:W-:-:S03]  /*2f70*/  @P1 HADD2.F32 R149, -RZ, R11.H0_H0 ;  /* 0x2000000bff951230 */ /* 0x000fc60000004100 */
[----:B------:R-:W-:-:S04]  /*2f80*/  FADD.FTZ R180, R145, R180 ;  /* 0x000000b491b47221 */ /* 0x000fc80000010000 */
[----:B------:R-:W-:-:S05]  /*2f90*/  @P1 FADD.FTZ R180, R149, R180 ;  /* 0x000000b495b41221 */ /* 0x000fca0000010000 */
.L_x_13256:
[----:B------:R-:W-:-:S04]  /*2fa0*/  F2FP.PACK_AB R144, RZ, R180 ;  /* 0x000000b4ff90723e */ /* 0x000fc800000000ff */
[----:B------:R-:W-:Y:S02]  /*2fb0*/  PRMT R7, R144, 0x7610, R7 ;  /* 0x0000761090077816 */ /* 0x000fe40000000007 */
.L_x_13257:
[----:B------:R-:W-:Y:S01]  /*2fc0*/  HADD2.F32 R174, -RZ, R147.H1_H1 ;  /* 0x30000093ffae7230 */ /* 0x000fe20000004100 */
[----:B------:R-:W-:Y:S05]  /*2fd0*/  @P6 BRA `(.L_x_13258) ;  /* 0x0000008000006947 */ /* 0x000fea0003800000 */
[----:B------:R-:W-:-:S04]  /*2fe0*/  ISETP.NE.U32.AND P0, PT, RZ, c[0x0][0x180], PT ;  /* 0x00006000ff007a0c */ /* 0x000fc80003f05070 */
[----:B------:R-:W-:-:S13]  /*2ff0*/  ISETP.NE.AND.EX P0, PT, RZ, c[0x0][0x184], PT, P0 ;  /* 0x00006100ff007a0c */ /* 0x000fda0003f05300 */
[----:B------:R-:W-:Y:S05]  /*3000*/  @P0 BRA `(.L_x_13259) ;  /* 0x0000002000000947 */ /* 0x000fea0003800000 */
[----:B------:R-:W-:Y:S05]  /*3010*/  @P2 BRA `(.L_x_13260) ;  /* 0x0000008000002947 */ /* 0x000fea0003800000 */
[----:B------:R-:W-:Y:S05]  /*3020*/  BRA `(.L_x_13261) ;  /* 0x0000009000007947 */ /* 0x000fea0003800000 */
.L_x_13259:
[----:B-----5:R-:W-:-:S05]  /*3030*/  HADD2.F32 R145, -RZ, R11.H1_H1 ;  /* 0x3000000bff917230 */ /* 0x020fca0000004100 */
[----:B------:R-:W-:Y:S01]  /*3040*/  FADD.FTZ R174, R145, R174 ;  /* 0x000000ae91ae7221 */ /* 0x000fe20000010000 */
[----:B------:R-:W-:Y:S05]  /*3050*/  BRA `(.L_x_13260) ;  /* 0x0000004000007947 */ /* 0x000fea0003800000 */
.L_x_13258:
[----:B-----5:R-:W-:Y:S02]  /*3060*/  HADD2.F32 R145, -RZ, R15.H1_H1 ;  /* 0x3000000fff917230 */ /* 0x020fe40000004100 */
[----:B------:R-:W-:-:S03]  /*3070*/  @P1 HADD2.F32 R147, -RZ, R11.H1_H1 ;  /* 0x3000000bff931230 */ /* 0x000fc60000004100 */
[----:B------:R-:W-:-:S04]  /*3080*/  FADD.FTZ R174, R145, R174 ;  /* 0x000000ae91ae7221 */ /* 0x000fc80000010000 */
[----:B------:R-:W-:-:S05]  /*3090*/  @P1 FADD.FTZ R174, R147, R174 ;  /* 0x000000ae93ae1221 */ /* 0x000fca0000010000 */
.L_x_13260:
[----:B------:R-:W-:-:S04]  /*30a0*/  F2FP.PACK_AB R144, RZ, R174 ;  /* 0x000000aeff90723e */ /* 0x000fc800000000ff */
[----:B------:R-:W-:Y:S02]  /*30b0*/  PRMT R7, R7, 0x5410, R144 ;  /* 0x0000541007077816 */ /* 0x000fe40000000090 */
.L_x_13261:
[----:B------:R-:W-:-:S04]  /*30c0*/  @P2 LEA R144, P0, R148, c[0x0][0x188], 0x4 ;  /* 0x0000620094902a11 */ /* 0x000fc800078020ff */
[----:B------:R-:W-:-:S05]  /*30d0*/  @P2 LEA.HI.X R145, R148, c[0x0][0x18c], RZ, 0x4, P0 ;  /* 0x0000630094912a11 */ /* 0x000fca00000f24ff */
[----:B------:R1:W-:Y:S04]  /*30e0*/  @P2 STG.E.128 [R144.64], R4 ;  /* 0x0000000490002986 */ /* 0x0003e8000c101d04 */
.L_x_13229:
[----:B------:R-:W-:Y:S05]  /*30f0*/  BSYNC B0 ;  /* 0x0000000000007941 */ /* 0x000fea0003800000 */
.L_x_13228:
        /* <DEDUP_REMOVED lines=20> */
[----:B------:R-:W-:Y:S01]  /*3240*/  @P0 FADD.FTZ R144, R178, R145 ;  /* 0x00000091b2900221 */ /* 0x000fe20000010000 */
        /* <DEDUP_REMOVED lines=21> */
.L_x_13274:
        /* <DEDUP_REMOVED lines=85> */
.L_x_13275:
        /* <DEDUP_REMOVED lines=26> */
[----:B0-----:R-:W-:-:S03]  /*3a90*/  IADD3 R146, R150, R193, RZ ;  /* 0x000000c196927210 */ /* 0x001fc60007ffe0ff */
        /* <DEDUP_REMOVED lines=40> */
[----:B------:R-:W-:Y:S01]  /*3d20*/  FFMA.FTZ R146, R147, R151, R146 ;  /* 0x0000009793927223 */ /* 0x000fe20000010092 */
[----:B------:R-:W-:-:S05]  /*3d30*/  MOV R147, c[0x0][0x1e0] ;  /* 0x0000780000937a02 */ /* 0x000fca0000000f00 */
[----:B------:R-:W1:Y:S01]  /*3d40*/  SHFL.IDX PT, R146, R146, RZ, 0x1f ;  /* 0x00001fff92927589 */ /* 0x000e6200000e0000 */
[C---:B0-----:R-:W-:Y:S01]  /*3d50*/  FMUL.FTZ R144, R189.reuse, R189 ;  /* 0x000000bdbd907220 */ /* 0x041fe20000410000 */
[----:B------:R-:W-:-:S04]  /*3d60*/  FSEL R190, R189, RZ, !P1 ;  /* 0x000000ffbdbe7208 */ /* 0x000fc80004800000 */
[----:B------:R-:W-:Y:S01]  /*3d70*/  FSEL R145, R144, RZ, P1 ;  /* 0x000000ff90917208 */ /* 0x000fe20000800000 */
[----:B-1----:R-:W-:Y:S01]  /*3d80*/  FFMA.FTZ R144, R146, R147, c[0x0][0x228] ;  /* 0x00008a0092907623 */ /* 0x002fe20000010093 */
        /* <DEDUP_REMOVED lines=25> */
[----:B------:R-:W-:Y:S01]  /*3f20*/  F2FP.PACK_AB R144, R145, R144 ;  /* 0x000000909190723e */ /* 0x000fe200000000ff */
[----:B------:R-:W-:-:S02]  /*3f30*/  FADD.FTZ R195, R186, -R190 ;  /* 0x800000bebac37221 */ /* 0x000fc40000010000 */
[----:B------:R-:W-:Y:S01]  /*3f40*/  FADD.FTZ R197, R187, -R190 ;  /* 0x800000bebbc57221 */ /* 0x000fe20000010000 */
[----:B------:R-:W-:Y:S01]  /*3f50*/  F2FP.PACK_AB R145, R147, R146 ;  /* 0x000000929391723e */ /* 0x000fe200000000ff */
[----:B------:R-:W-:Y:S02]  /*3f60*/  FFMA.FTZ R148, R120, R191, R136 ;  /* 0x000000bf78947223 */ /* 0x000fe40000010088 */
[----:B------:R-:W-:Y:S02]  /*3f70*/  FFMA.FTZ R189, R121, R194, R137 ;  /* 0x000000c279bd7223 */ /* 0x000fe40000010089 */
[C---:B------:R-:W-:Y:S02]  /*3f80*/  FMUL.FTZ R195, R188.reuse, R195 ;  /* 0x000000c3bcc37220 */ /* 0x040fe40000410000 */
[----:B------:R-:W-:Y:S01]  /*3f90*/  FMUL.FTZ R196, R188, R197 ;  /* 0x000000c5bcc47220 */ /* 0x000fe20000410000 */
[----:B------:R-:W-:Y:S01]  /*3fa0*/  F2FP.PACK_AB R146, R189, R148 ;  /* 0x00000094bd92723e */ /* 0x000fe200000000ff */
[----:B------:R-:W-:-:S02]  /*3fb0*/  FFMA.FTZ R148, R116, R149, R132 ;  /* 0x0000009574947223 */ /* 0x000fc40000010084 */
[----:B------:R-:W-:Y:S02]  /*3fc0*/  FFMA.FTZ R149, R118, R151, R134 ;  /* 0x0000009776957223 */ /* 0x000fe40000010086 */
[-C--:B------:R-:W-:Y:S02]  /*3fd0*/  FFMA.FTZ R193, R122, R195.reuse, R138 ;  /* 0x000000c37ac17223 */ /* 0x080fe4000001008a */
[----:B------:R-:W-:Y:S02]  /*3fe0*/  FFMA.FTZ R198, R123, R196, R139 ;  /* 0x000000c47bc67223 */ /* 0x000fe4000001008b */
[----:B------:R-:W-:Y:S01]  /*3ff0*/  FFMA.FTZ R151, R114, R195, R130 ;  /* 0x000000c372977223 */ /* 0x000fe20000010082 */
[----:B------:R-:W-:Y:S01]  /*4000*/  MOV R195, 0x10 ;  /* 0x0000001000c37802 */ /* 0x000fe20000000f00 */
        /* <DEDUP_REMOVED lines=8> */
[----:B------:R-:W-:Y:S01]  /*4090*/  IMAD.WIDE.U32 R192, R156, R195, c[0x0][0x208] ;  /* 0x000082009cc07625 */ /* 0x000fe200078e00c3 */
[----:B------:R-:W-:Y:S02]  /*40a0*/  F2FP.PACK_AB R151, R196, R151 ;  /* 0x00000097c497723e */ /* 0x000fe400000000ff */
[----:B------:R-:W-:Y:S01]  /*40b0*/  F2FP.PACK_AB R148, R189, R148 ;  /* 0x00000094bd94723e */ /* 0x000fe200000000ff */
[C---:B------:R-:W-:Y:S01]  /*40c0*/  IMAD.WIDE.U32 R194, R156.reuse, R195, c[0x0][0x210] ;  /* 0x000084009cc27625 */ /* 0x040fe200078e00c3 */
[----:B------:R0:W-:Y:S01]  /*40d0*/  STG.E.128 [R192.64], R144 ;  /* 0x00000090c0007986 */ /* 0x0001e2000c101d04 */
[----:B------:R-:W-:-:S03]  /*40e0*/  IADD3 R156, R156, 0x100, RZ ;  /* 0x000001009c9c7810 */ /* 0x000fc60007ffe0ff */
[----:B------:R0:W-:Y:S04]  /*40f0*/  STG.E.128 [R194.64], R148 ;  /* 0x00000094c2007986 */ /* 0x0001e8000c101d04 */
.L_x_13265:
[----:B------:R-:W-:Y:S05]  /*4100*/  BSYNC B0 ;  /* 0x0000000000007941 */ /* 0x000fea0003800000 */
.L_x_13264:
        /* <DEDUP_REMOVED lines=19> */
[----:B------:R-:W-:Y:S01]  /*4240*/  F2FP.PACK_AB R144, R145, R144 ;  /* 0x000000909190723e */ /* 0x000fe200000000ff */
[----:B------:R-:W-:Y:S02]  /*4250*/  FADD.FTZ R195, R177, -R190 ;  /* 0x800000beb1c37221 */ /* 0x000fe40000010000 */
[----:B------:R-:W-:Y:S01]  /*4260*/  FFMA.FTZ R148, R88, R191, R104 ;  /* 0x000000bf58947223 */ /* 0x000fe20000010068 */
[----:B------:R-:W-:Y:S01]  /*4270*/  F2FP.PACK_AB R145, R147, R146 ;  /* 0x000000929391723e */ /* 0x000fe200000000ff */
[----:B------:R-:W-:-:S02]  /*4280*/  FFMA.FTZ R189, R89, R194, R105 ;  /* 0x000000c259bd7223 */ /* 0x000fc40000010069 */
[----:B------:R-:W-:Y:S02]  /*4290*/  FMUL.FTZ R195, R188, R195 ;  /* 0x000000c3bcc37220 */ /* 0x000fe40000410000 */
[----:B------:R-:W-:Y:S01]  /*42a0*/  FADD.FTZ R197, R178, -R190 ;  /* 0x800000beb2c57221 */ /* 0x000fe20000010000 */
[----:B------:R-:W-:Y:S01]  /*42b0*/  F2FP.PACK_AB R146, R189, R148 ;  /* 0x00000094bd92723e */ /* 0x000fe200000000ff */
        /* <DEDUP_REMOVED lines=9> */
[----:B------:R-:W-:Y:S01]  /*4350*/  F2FP.PACK_AB R149, R192, R149 ;  /* 0x00000095c095723e */ /* 0x000fe200000000ff */
[----:B------:R-:W-:Y:S01]  /*4360*/  FFMA.FTZ R194, R81, R194, R97 ;  /* 0x000000c251c27223 */ /* 0x000fe20000010061 */
[----:B------:R-:W-:Y:S01]  /*4370*/  F2FP.PACK_AB R147, R198, R193 ;  /* 0x000000c1c693723e */ /* 0x000fe200000000ff */
[----:B------:R-:W-:Y:S02]  /*4380*/  FFMA.FTZ R196, R83, R196, R99 ;  /* 0x000000c453c47223 */ /* 0x000fe40000010063 */
[----:B------:R-:W-:Y:S01]  /*4390*/  FFMA.FTZ R189, R85, R150, R101 ;  /* 0x0000009655bd7223 */ /* 0x000fe20000010065 */
[----:B------:R-:W-:Y:S01]  /*43a0*/  F2FP.PACK_AB R150, R194, R191 ;  /* 0x000000bfc296723e */ /* 0x000fe200000000ff */
[----:B------:R-:W-:Y:S01]  /*43b0*/  IMAD.WIDE.U32 R192, R156, R195, c[0x0][0x208] ;  /* 0x000082009cc07625 */ /* 0x000fe200078e00c3 */
[----:B------:R-:W-:-:S02]  /*43c0*/  F2FP.PACK_AB R151, R196, R151 ;  /* 0x00000097c497723e */ /* 0x000fc400000000ff */
[----:B------:R-:W-:Y:S01]  /*43d0*/  F2FP.PACK_AB R148, R189, R148 ;  /* 0x00000094bd94723e */ /* 0x000fe200000000ff */
[C---:B------:R-:W-:Y:S01]  /*43e0*/  IMAD.WIDE.U32 R194, R156.reuse, R195, c[0x0][0x210] ;  /* 0x000084009cc27625 */ /* 0x040fe200078e00c3 */
[----:B------:R0:W-:Y:S01]  /*43f0*/  STG.E.128 [R192.64], R144 ;  /* 0x00000090c0007986 */ /* 0x0001e2000c101d04 */
[----:B------:R-:W-:-:S03]  /*4400*/  IADD3 R156, R156, 0x100, RZ ;  /* 0x000001009c9c7810 */ /* 0x000fc60007ffe0ff */
[----:B------:R0:W-:Y:S04]  /*4410*/  STG.E.128 [R194.64], R148 ;  /* 0x00000094c2007986 */ /* 0x0001e8000c101d04 */
.L_x_13267:
[----:B------:R-:W-:Y:S05]  /*4420*/  BSYNC B0 ;  /* 0x0000000000007941 */ /* 0x000fea0003800000 */
.L_x_13266:
        /* <DEDUP_REMOVED lines=19> */
[--C-:B------:R-:W-:Y:S02]  /*4560*/  FADD.FTZ R195, R168, -R190.reuse ;  /* 0x800000bea8c37221 */ /* 0x100fe40000010000 */
[----:B------:R-:W-:Y:S01]  /*4570*/  FADD.FTZ R197, R169, -R190 ;  /* 0x800000bea9c57221 */ /* 0x000fe20000010000 */
[----:B------:R-:W-:Y:S01]  /*4580*/  F2FP.PACK_AB R145, R147, R146 ;  /* 0x000000929391723e */ /* 0x000fe200000000ff */
[----:B------:R-:W-:-:S02]  /*4590*/  FFMA.FTZ R148, R56, R191, R72 ;  /* 0x000000bf38947223 */ /* 0x000fc40000010048 */
[----:B------:R-:W-:Y:S02]  /*45a0*/  FFMA.FTZ R189, R57, R194, R73 ;  /* 0x000000c239bd7223 */ /* 0x000fe40000010049 */
[C---:B------:R-:W-:Y:S02]  /*45b0*/  FMUL.FTZ R195, R188.reuse, R195 ;  /* 0x000000c3bcc37220 */ /* 0x040fe40000410000 */
[----:B------:R-:W-:Y:S01]  /*45c0*/  FMUL.FTZ R196, R188, R197 ;  /* 0x000000c5bcc47220 */ /* 0x000fe20000410000 */
[----:B------:R-:W-:Y:S01]  /*45d0*/  F2FP.PACK_AB R146, R189, R148 ;  /* 0x00000094bd92723e */ /* 0x000fe200000000ff */
[----:B------:R-:W-:Y:S02]  /*45e0*/  FFMA.FTZ R148, R52, R149, R68 ;  /* 0x0000009534947223 */ /* 0x000fe40000010044 */
[----:B------:R-:W-:Y:S02]  /*45f0*/  FFMA.FTZ R149, R54, R151, R70 ;  /* 0x0000009736957223 */ /* 0x000fe40000010046 */
[----:B------:R-:W-:-:S02]  /*4600*/  FFMA.FTZ R193, R58, R195, R74 ;  /* 0x000000c33ac17223 */ /* 0x000fc4000001004a */
[----:B------:R-:W-:Y:S02]  /*4610*/  FFMA.FTZ R198, R59, R196, R75 ;  /* 0x000000c43bc67223 */ /* 0x000fe4000001004b */
[----:B------:R-:W-:Y:S01]  /*4620*/  FFMA.FTZ R151, R50, R195, R66 ;  /* 0x000000c332977223 */ /* 0x000fe20000010042 */
[----:B------:R-:W-:Y:S01]  /*4630*/  MOV R195, 0x10 ;  /* 0x0000001000c37802 */ /* 0x000fe20000000f00 */
        /* <DEDUP_REMOVED lines=15> */
.L_x_13269:
[----:B------:R-:W-:Y:S05]  /*4730*/  BSYNC B0 ;  /* 0x0000000000007941 */ /* 0x000fea0003800000 */
.L_x_13268:
        /* <DEDUP_REMOVED lines=20> */
[----:B------:R-:W-:Y:S01]  /*4880*/  F2FP.PACK_AB R144, R145, R144 ;  /* 0x000000909190723e */ /* 0x000fe200000000ff */
[----:B------:R-:W-:-:S02]  /*4890*/  FFMA.FTZ R146, R30, R151, R46 ;  /* 0x000000971e927223 */ /* 0x000fc4000001002e */
[----:B------:R-:W-:Y:S02]  /*48a0*/  FFMA.FTZ R147, R31, R190, R47 ;  /* 0x000000be1f937223 */ /* 0x000fe4000001002f */
[----:B------:R-:W-:Y:S02]  /*48b0*/  FFMA.FTZ R188, R26, R195, R42 ;  /* 0x000000c31abc7223 */ /* 0x000fe4000001002a */
[----:B------:R-:W-:Y:S01]  /*48c0*/  FFMA.FTZ R193, R27, R194, R43 ;  /* 0x000000c21bc17223 */ /* 0x000fe2000001002b */
[----:B------:R-:W-:Y:S01]  /*48d0*/  F2FP.PACK_AB R145, R147, R146 ;  /* 0x000000929391723e */ /* 0x000fe200000000ff */
[-C--:B------:R-:W-:Y:S02]  /*48e0*/  FFMA.FTZ R148, R24, R191.reuse, R40 ;  /* 0x000000bf18947223 */ /* 0x080fe40000010028 */
[----:B------:R-:W-:Y:S01]  /*48f0*/  FFMA.FTZ R189, R25, R192, R41 ;  /* 0x000000c019bd7223 */ /* 0x000fe20000010029 */
[----:B------:R-:W-:Y:S01]  /*4900*/  F2FP.PACK_AB R147, R193, R188 ;  /* 0x000000bcc193723e */ /* 0x000fe200000000ff */
[----:B------:R-:W-:Y:S01]  /*4910*/  HFMA2.MMA R193, -RZ, RZ, 0, 9.5367431640625e-07 ;  /* 0x00000010ffc17435 */ /* 0x000fe200000001ff */
[----:B------:R-:W-:-:S02]  /*4920*/  FFMA.FTZ R191, R16, R191, R32 ;  /* 0x000000bf10bf7223 */ /* 0x000fc40000010020 */
[----:B------:R-:W-:Y:S01]  /*4930*/  F2FP.PACK_AB R146, R189, R148 ;  /* 0x00000094bd92723e */ /* 0x000fe200000000ff */
        /* <DEDUP_REMOVED lines=8> */
[----:B------:R-:W-:Y:S01]  /*49c0*/  FFMA.FTZ R194, R19, R194, R35 ;  /* 0x000000c213c27223 */ /* 0x000fe20000010023 */
[----:B------:R-:W-:Y:S01]  /*49d0*/  F2FP.PACK_AB R149, R190, R149 ;  /* 0x00000095be95723e */ /* 0x000fe200000000ff */
[----:B------:R-:W-:-:S03]  /*49e0*/  IMAD.WIDE.U32 R188, R156, R193, c[0x0][0x208] ;  /* 0x000082009cbc7625 */ /* 0x000fc600078e00c1 */
[----:B------:R-:W-:Y:S01]  /*49f0*/  F2FP.PACK_AB R151, R194, R151 ;  /* 0x00000097c297723e */ /* 0x000fe200000000ff */
[----:B------:R-:W-:Y:S01]  /*4a00*/  IMAD.WIDE.U32 R190, R156, R193, c[0x0][0x210] ;  /* 0x000084009cbe7625 */ /* 0x000fe200078e00c1 */
[----:B------:R0:W-:Y:S04]  /*4a10*/  STG.E.128 [R188.64], R144 ;  /* 0x00000090bc007986 */ /* 0x0001e8000c101d04 */
[----:B------:R0:W-:Y:S02]  /*4a20*/  STG.E.128 [R190.64], R148 ;  /* 0x00000094be007986 */ /* 0x0001e4000c101d04 */
.L_x_13271:
[----:B------:R-:W-:Y:S05]  /*4a30*/  BSYNC B0 ;  /* 0x0000000000007941 */ /* 0x000fea0003800000 */
.L_x_13270:
[----:B------:R-:W-:Y:S02]  /*4a40*/  IADD3 R152, R152, c[0x0][0x160], RZ ;  /* 0x0000580098987a10 */ /* 0x000fe40007ffe0ff */
[----:B------:R-:W-:Y:S02]  /*4a50*/  LOP3.LUT P1, RZ, R153, 0xff, RZ, 0xc0, !PT ;  /* 0x000000ff99ff7812 */ /* 0x000fe4000782c0ff */
[----:B------:R-:W-:-:S02]  /*4a60*/  ISETP.GE.AND P0, PT, R152, c[0x0][0x164], PT ;  /* 0x0000590098007a0c */ /* 0x000fc40003f06270 */
[----:B------:R-:W-:-:S11]  /*4a70*/  SEL R153, RZ, 0x1, P1 ;  /* 0x00000001ff997807 */ /* 0x000fd60000800000 */
[----:B01---5:R-:W-:Y:S01]  /*4a80*/  @P0 CALL.REL.NOINC `(.L_x_13272) ;  /* 0x0000001000000944 */ /* 0x023fe20003c00000 */
[----:B------:R-:W-:Y:S05]  /*4a90*/  BRA `(.L_x_13273) ;  /* 0xffffc08000007947 */ /* 0x000fea000383ffff */
.L_x_13272:
[----:B------:R-:W-:Y:S05]  /*4aa0*/  EXIT ;  /* 0x000000000000794d */ /* 0x000fea0003800000 */
.L_x_13262:
[----:B------:R-:W-:Y:S01]  /*4ab0*/  HFMA2.MMA R188, -RZ, RZ, 0, 5.9604644775390625e-08 ;  /* 0x00000001ffbc7435 */ /* 0x000fe200000001ff */
[----:B------:R-:W-:Y:S02]  /*4ac0*/  MOV R147, R144 ;  /* 0x0000009000937202 */ /* 0x000fe40000000f00 */
[----:B------:R-:W-:Y:S02]  /*4ad0*/  MOV R145, 0x1f ;  /* 0x0000001f00917802 */ /* 0x000fe40000000f00 */
[----:B------:R-:W-:Y:S02]  /*4ae0*/  MOV R190, 0xffffffff ;  /* 0xffffffff00be7802 */ /* 0x000fe40000000f00 */
[----:B------:R-:W-:Y:S02]  /*4af0*/  MOV R148, 0x4b10 ;  /* 0x00004b1000947802 */ /* 0x000fe40000000f00 */
[----:B0----5:R-:W-:Y:S05]  /*4b00*/  CALL.REL.NOINC `($__internal_40_$__cuda_sm70_shflsync_bfly_p) ;  /* 0x000007b000007944 */ /* 0x021fea0003c00000 */
[----:B01----:R-:W-:Y:S05]  /*4b10*/  BRA `(.L_x_13274) ;  /* 0xffffe88000007947 */ /* 0x003fea000383ffff */
.L_x_13263:
[----:B------:R-:W-:Y:S01]  /*4b20*/  HFMA2.MMA R188, -RZ, RZ, 0, 1.1920928955078125e-07 ;  /* 0x00000002ffbc7435 */ /* 0x000fe200000001ff */
[----:B------:R-:W-:Y:S02]  /*4b30*/  MOV R145, 0x1f ;  /* 0x0000001f00917802 */ /* 0x000fe40000000f00 */
[----:B------:R-:W-:-:S02]  /*4b40*/  MOV R190, 0xffffffff ;  /* 0xffffffff00be7802 */ /* 0x000fc40000000f00 */
[----:B------:R-:W-:Y:S02]  /*4b50*/  MOV R148, 0x4b70 ;  /* 0x00004b7000947802 */ /* 0x000fe40000000f00 */
[----:B01---5:R-:W-:Y:S05]  /*4b60*/  CALL.REL.NOINC `($__internal_40_$__cuda_sm70_shflsync_bfly_p) ;  /* 0x0000075000007944 */ /* 0x023fea0003c00000 */
[----:B0-----:R-:W-:Y:S01]  /*4b70*/  HFMA2.MMA R188, -RZ, RZ, 0, 2.384185791015625e-07 ;  /* 0x00000004ffbc7435 */ /* 0x001fe200000001ff */
[----:B-1----:R-:W-:Y:S01]  /*4b80*/  FADD.FTZ R147, R147, R145 ;  /* 0x0000009193937221 */ /* 0x002fe20000010000 */
[----:B------:R-:W-:Y:S02]  /*4b90*/  MOV R145, 0x1f ;  /* 0x0000001f00917802 */ /* 0x000fe40000000f00 */
[----:B------:R-:W-:Y:S02]  /*4ba0*/  MOV R190, 0xffffffff ;  /* 0xffffffff00be7802 */ /* 0x000fe40000000f00 */
[----:B------:R-:W-:Y:S02]  /*4bb0*/  MOV R148, 0x4bd0 ;  /* 0x00004bd000947802 */ /* 0x000fe40000000f00 */
[----:B------:R-:W-:Y:S05]  /*4bc0*/  CALL.REL.NOINC `($__internal_40_$__cuda_sm70_shflsync_bfly_p) ;  /* 0x000006f000007944 */ /* 0x000fea0003c00000 */
[----:B0-----:R-:W-:Y:S01]  /*4bd0*/  HFMA2.MMA R188, -RZ, RZ, 0, 4.76837158203125e-07 ;  /* 0x00000008ffbc7435 */ /* 0x001fe200000001ff */
[----:B-1----:R-:W-:Y:S01]  /*4be0*/  FADD.FTZ R147, R147, R145 ;  /* 0x0000009193937221 */ /* 0x002fe20000010000 */
[----:B------:R-:W-:Y:S02]  /*4bf0*/  MOV R145, 0x1f ;  /* 0x0000001f00917802 */ /* 0x000fe40000000f00 */
[----:B------:R-:W-:-:S02]  /*4c00*/  MOV R190, 0xffffffff ;  /* 0xffffffff00be7802 */ /* 0x000fc40000000f00 */
[----:B------:R-:W-:Y:S02]  /*4c10*/  MOV R148, 0x4c30 ;  /* 0x00004c3000947802 */ /* 0x000fe40000000f00 */
[----:B------:R-:W-:Y:S05]  /*4c20*/  CALL.REL.NOINC `($__internal_40_$__cuda_sm70_shflsync_bfly_p) ;  /* 0x0000069000007944 */ /* 0x000fea0003c00000 */
[----:B0-----:R-:W-:Y:S01]  /*4c30*/  HFMA2.MMA R188, -RZ, RZ, 0, 9.5367431640625e-07 ;  /* 0x00000010ffbc7435 */ /* 0x001fe200000001ff */
[----:B-1----:R-:W-:Y:S01]  /*4c40*/  FADD.FTZ R147, R147, R145 ;  /* 0x0000009193937221 */ /* 0x002fe20000010000 */
[----:B------:R-:W-:Y:S02]  /*4c50*/  MOV R145, 0x1f ;  /* 0x0000001f00917802 */ /* 0x000fe40000000f00 */
[----:B------:R-:W-:Y:S02]  /*4c60*/  MOV R190, 0xffffffff ;  /* 0xffffffff00be7802 */ /* 0x000fe40000000f00 */
[----:B------:R-:W-:Y:S02]  /*4c70*/  MOV R148, 0x4c90 ;  /* 0x00004c9000947802 */ /* 0x000fe40000000f00 */
[----:B------:R-:W-:Y:S05]  /*4c80*/  CALL.REL.NOINC `($__internal_40_$__cuda_sm70_shflsync_bfly_p) ;  /* 0x0000063000007944 */ /* 0x000fea0003c00000 */
        /* <DEDUP_REMOVED lines=54> */
[----:B------:R-:W-:Y:S01]  /*4ff0*/  MOV R145, 0x1f ;  /* 0x0000001f00917802 */ /* 0x000fe20000000f00 */
        /* <DEDUP_REMOVED lines=13> */
[----:B------:R-:W-:-:S03]  /*50d0*/  HFMA2.MMA R188, -RZ, RZ, 0, 5.9604644775390625e-08 ;  /* 0x00000001ffbc7435 */ /* 0x000fc600000001ff */
[----:B------:R-:W-:Y:S01]  /*50e0*/  @P6 FFMA.FTZ R150, R148, R148, R147 ;  /* 0x0000009494966223 */ /* 0x000fe20000010093 */
[----:B------:R-:W-:-:S04]  /*50f0*/  MOV R148, 0x5120 ;  /* 0x0000512000947802 */ /* 0x000fc80000000f00 */
[----:B------:R-:W-:Y:S02]  /*5100*/  MOV R147, R150 ;  /* 0x0000009600937202 */ /* 0x000fe40000000f00 */
[----:B------:R-:W-:Y:S05]  /*5110*/  CALL.REL.NOINC `($__internal_40_$__cuda_sm70_shflsync_bfly_p) ;  /* 0x000001a000007944 */ /* 0x000fea0003c00000 */
[----:B0-----:R-:W-:Y:S01]  /*5120*/  HFMA2.MMA R188, -RZ, RZ, 0, 1.1920928955078125e-07 ;  /* 0x00000002ffbc7435 */ /* 0x001fe200000001ff */
[----:B-1----:R-:W-:Y:S01]  /*5130*/  FADD.FTZ R147, R150, R145 ;  /* 0x0000009196937221 */ /* 0x002fe20000010000 */
[----:B------:R-:W-:Y:S02]  /*5140*/  MOV R145, 0x1f ;  /* 0x0000001f00917802 */ /* 0x000fe40000000f00 */
[----:B------:R-:W-:Y:S02]  /*5150*/  MOV R190, 0xffffffff ;  /* 0xffffffff00be7802 */ /* 0x000fe40000000f00 */
[----:B------:R-:W-:Y:S02]  /*5160*/  MOV R148, 0x5180 ;  /* 0x0000518000947802 */ /* 0x000fe40000000f00 */
[----:B------:R-:W-:Y:S05]  /*5170*/  CALL.REL.NOINC `($__internal_40_$__cuda_sm70_shflsync_bfly_p) ;  /* 0x0000014000007944 */ /* 0x000fea0003c00000 */
[----:B0-----:R-:W-:Y:S01]  /*5180*/  HFMA2.MMA R188, -RZ, RZ, 0, 2.384185791015625e-07 ;  /* 0x00000004ffbc7435 */ /* 0x001fe200000001ff */
[----:B-1----:R-:W-:Y:S01]  /*5190*/  FADD.FTZ R147, R147, R145 ;  /* 0x0000009193937221 */ /* 0x002fe20000010000 */
[----:B------:R-:W-:Y:S02]  /*51a0*/  MOV R145, 0x1f ;  /* 0x0000001f00917802 */ /* 0x000fe40000000f00 */
[----:B------:R-:W-:-:S02]  /*51b0*/  MOV R190, 0xffffffff ;  /* 0xffffffff00be7802 */ /* 0x000fc40000000f00 */
[----:B------:R-:W-:Y:S02]  /*51c0*/  MOV R148, 0x51e0 ;  /* 0x000051e000947802 */ /* 0x000fe40000000f00 */
[----:B------:R-:W-:Y:S05]  /*51d0*/  CALL.REL.NOINC `($__internal_40_$__cuda_sm70_shflsync_bfly_p) ;  /* 0x000000e000007944 */ /* 0x000fea0003c00000 */
[----:B0-----:R-:W-:Y:S01]  /*51e0*/  HFMA2.MMA R188, -RZ, RZ, 0, 4.76837158203125e-07 ;  /* 0x00000008ffbc7435 */ /* 0x001fe200000001ff */
[----:B-1----:R-:W-:Y:S01]  /*51f0*/  FADD.FTZ R147, R147, R145 ;  /* 0x0000009193937221 */ /* 0x002fe20000010000 */
[----:B------:R-:W-:Y:S02]  /*5200*/  MOV R145, 0x1f ;  /* 0x0000001f00917802 */ /* 0x000fe40000000f00 */
[----:B------:R-:W-:Y:S02]  /*5210*/  MOV R190, 0xffffffff ;  /* 0xffffffff00be7802 */ /* 0x000fe40000000f00 */
[----:B------:R-:W-:Y:S02]  /*5220*/  MOV R148, 0x5240 ;  /* 0x0000524000947802 */ /* 0x000fe40000000f00 */
[----:B------:R-:W-:Y:S05]  /*5230*/  CALL.REL.NOINC `($__internal_40_$__cuda_sm70_shflsync_bfly_p) ;  /* 0x0000008000007944 */ /* 0x000fea0003c00000 */
[----:B0-----:R-:W-:Y:S01]  /*5240*/  HFMA2.MMA R188, -RZ, RZ, 0, 9.5367431640625e-07 ;  /* 0x00000010ffbc7435 */ /* 0x001fe200000001ff */
[----:B-1----:R-:W-:Y:S01]  /*5250*/  FADD.FTZ R147, R147, R145 ;  /* 0x0000009193937221 */ /* 0x002fe20000010000 */
[----:B------:R-:W-:Y:S02]  /*5260*/  MOV R145, 0x1f ;  /* 0x0000001f00917802 */ /* 0x000fe40000000f00 */
[----:B------:R-:W-:-:S02]  /*5270*/  MOV R190, 0xffffffff ;  /* 0xffffffff00be7802 */ /* 0x000fc40000000f00 */
[----:B------:R-:W-:Y:S02]  /*5280*/  MOV R148, 0x52a0 ;  /* 0x000052a000947802 */ /* 0x000fe40000000f00 */
[----:B------:R-:W-:Y:S05]  /*5290*/  CALL.REL.NOINC `($__internal_40_$__cuda_sm70_shflsync_bfly_p) ;  /* 0x0000002000007944 */ /* 0x000fea0003c00000 */
[----:B01----:R-:W-:Y:S01]  /*52a0*/  MOV R188, R145 ;  /* 0x0000009100bc7202 */ /* 0x003fe20000000f00 */
[----:B------:R-:W-:Y:S05]  /*52b0*/  BRA `(.L_x_13275) ;  /* 0xffffe63000007947 */ /* 0x000fea000383ffff */
        .weak           $__internal_40_$__cuda_sm70_shflsync_bfly_p
        .type           $__internal_40_$__cuda_sm70_shflsync_bfly_p,@function
        .size           $__internal_40_$__cuda_sm70_shflsync_bfly_p,(.L_x_26500 - $__internal_40_$__cuda_sm70_shflsync_bfly_p)
$__internal_40_$__cuda_sm70_shflsync_bfly_p:
[----:B------:R-:W-:Y:S01]  /*52c0*/  HFMA2.MMA R149, -RZ, RZ, 0, 0 ;  /* 0x00000000ff957435 */ /* 0x000fe200000001ff */
[----:B------:R-:W-:Y:S04]  /*52d0*/  WARPSYNC R190 ;  /* 0x000000be00007348 */ /* 0x000fe80003800000 */
[----:B------:R0:W1:Y:S01]  /*52e0*/  SHFL.BFLY PT, R145, R147, R188, R145 ;  /* 0x0c0000bc93917389 */ /* 0x00006200000e0091 */
[----:B------:R-:W-:Y:S05]  /*52f0*/  RET.REL.NODEC R148 `(_ZN10layer_norm31ln_parallel_residual_fwd_kernelINS_13Kernel_traitsIf6__halfS2_S2_fjLj8192ELj1ELj1ELj8ELj16ENS_18Kernel_traits_baseILj8192EfS2_S2_S2_fjLj256EEEEELb0ELb0ELb0EEEvNS_9FwdParamsE) ;  /* 0xffffad0094007950 */ /* 0x000fea0003c3ffff */
.L_x_13276:
        /* <DEDUP_REMOVED lines=16> */
.L_x_26500:


//--------------------- .text._ZN10layer_norm31ln_parallel_residual_fwd_kernelINS_13Kernel_traitsIf6__halfS2_S2_fjLj8192ELj1ELj1ELj8ELj16ENS_18Kernel_traits_baseILj8192EfS2_S2_S2_fjLj256EEEEELb0ELb0ELb1EEEvNS_9FwdParamsE --------------------------
	.section	.text._ZN10layer_norm31ln_parallel_residual_fwd_kernelINS_13Kernel_traitsIf6__halfS2_S2_fjLj8192ELj1ELj1ELj8ELj16ENS_18Kernel_traits_baseILj8192EfS2_S2_S2_fjLj256EEEEELb0ELb0ELb1EEEvNS_9FwdParamsE,"ax",@progbits
	.sectioninfo	@"SHI_REGISTERS=221"
	.align	128
        .global         _ZN10layer_norm31ln_parallel_residual_fwd_kernelINS_13Kernel_traitsIf6__halfS2_S2_fjLj8192ELj1ELj1ELj8ELj16ENS_18Kernel_traits_baseILj8192EfS2_S2_S2_fjLj256EEEEELb0ELb0ELb1EEEvNS_9FwdParamsE
        .type           _ZN10layer_norm31ln_parallel_residual_fwd_kernelINS_13Kernel_traitsIf6__halfS2_S2_fjLj8192ELj1ELj1ELj8ELj16ENS_18Kernel_traits_baseILj8192EfS2_S2_S2_fjLj256EEEEELb0ELb0ELb1EEEvNS_9FwdParamsE,@function
        .size           _ZN10layer_norm31ln_parallel_residual_fwd_kernelINS_13Kernel_traitsIf6__halfS2_S2_fjLj8192ELj1ELj1ELj8ELj16ENS_18Kernel_traits_baseILj8192EfS2_S2_S2_fjLj256EEEEELb0ELb0ELb1EEEvNS_9FwdParamsE,(.L_x_26501 - _ZN10layer_norm31ln_parallel_residual_fwd_kernelINS_13Kernel_traitsIf6__halfS2_S2_fjLj8192ELj1ELj1ELj8ELj16ENS_18Kernel_traits_baseILj8192EfS2_S2_S2_fjLj256EEEEELb0ELb0ELb1EEEvNS_9FwdParamsE)
        .other          _ZN10layer_norm31ln_parallel_residual_fwd_kernelINS_13Kernel_traitsIf6__halfS2_S2_fjLj8192ELj1ELj1ELj8ELj16ENS_18Kernel_traits_baseILj8192EfS2_S2_S2_fjLj256EEEEELb0ELb0ELb1EEEvNS_9FwdParamsE,@"STO_CUDA_ENTRY STV_DEFAULT"
_ZN10layer_norm31ln_parallel_residual_fwd_kernelINS_13Kernel_traitsIf6__halfS2_S2_fjLj8192ELj1ELj1ELj8ELj16ENS_18Kernel_traits_baseILj8192EfS2_S2_S2_fjLj256EEEEELb0ELb0ELb1EEEvNS_9FwdParamsE:
.text._ZN10layer_norm31ln_parallel_residual_fwd_kernelINS_13Kernel_traitsIf6__halfS2_S2_fjLj8192ELj1ELj1ELj8ELj16ENS_18Kernel_traits_baseILj8192EfS2_S2_S2_fjLj256EEEEELb0ELb0ELb1EEEvNS_9FwdParamsE:
        /* <DEDUP_REMOVED lines=93> */
.L_x_13408:
        /* <DEDUP_REMOVED lines=11> */
[----:B------:R-:W2:Y:S02]  /*0680*/  LDG.E.128 R144, [R144.64] ;  /* 0x0000000490907981 */ /* 0x000ea4000c1e1d00 */
[----:B------:R-:W-:Y:S02]  /*0690*/  @P2 IMAD.WIDE.U32 R152, R157, R2, c[0x0][0x180] ;  /* 0x000060009d982625 */ /* 0x000fe400078e0002 */
        /* <DEDUP_REMOVED lines=11> */
.L_x_13278:
[----:B-----5:R-:W-:-:S05]  /*0750*/  HADD2.F32 R3, -RZ, R8.H0_H0 ;  /* 0x20000008ff037230 */ /* 0x020fca0000004100 */
[----:B------:R-:W-:Y:S01]  /*0760*/  FADD.FTZ R148, R148, R3 ;  /* 0x0000000394947221 */ /* 0x000fe20000010000 */
[----:B------:R-:W-:Y:S05]  /*0770*/  BRA `(.L_x_13279) ;  /* 0x0000004000007947 */ /* 0x000fea0003800000 */
.L_x_13277:
[----:B0----5:R-:W-:Y:S02]  /*0780*/  HADD2.F32 R3, -RZ, R12.H0_H0 ;  /* 0x2000000cff037230 */ /* 0x021fe40000004100 */
[----:B------:R-:W-:-:S03]  /*0790*/  @P2 HADD2.F32 R149, -RZ, R8.H0_H0 ;  /* 0x20000008ff952230 */ /* 0x000fc60000004100 */
[----:B------:R-:W-:-:S04]  /*07a0*/  FADD.FTZ R148, R148, R3 ;  /* 0x0000000394947221 */ /* 0x000fc80000010000 */
[----:B------:R-:W-:-:S05]  /*07b0*/  @P2 FADD.FTZ R148, R148, R149 ;  /* 0x0000009594942221 */ /* 0x000fca0000010000 */
.L_x_13279:
[----:B------:R-:W-:-:S04]  /*07c0*/  F2FP.PACK_AB R3, RZ, R148 ;  /* 0x00000094ff03723e */ /* 0x000fc800000000ff */
[----:B------:R-:W-:Y:S02]  /*07d0*/  PRMT R4, R3, 0x7610, R4 ;  /* 0x0000761003047816 */ /* 0x000fe40000000004 */
.L_x_13280:
[----:B------:R-:W-:Y:S01]  /*07e0*/  HADD2.F32 R149, -RZ, R144.H1_H1 ;  /* 0x30000090ff957230 */ /* 0x000fe20000004100 */
[----:B------:R-:W-:Y:S05]  /*07f0*/  @P3 BRA `(.L_x_13281) ;  /* 0x0000008000003947 */ /* 0x000fea0003800000 */
[----:B------:R-:W-:-:S04]  /*0800*/  ISETP.NE.U32.AND P4, PT, RZ, c[0x0][0x180], PT ;  /* 0x00006000ff007a0c */ /* 0x000fc80003f85070 */
[----:B------:R-:W-:-:S13]  /*0810*/  ISETP.NE.AND.EX P4, PT, RZ, c[0x0][0x184], PT, P4 ;  /* 0x00006100ff007a0c */ /* 0x000fda0003f85340 */
[----:B------:R-:W-:Y:S05]  /*0820*/  @P4 BRA `(.L_x_13282) ;  /* 0x0000002000004947 */ /* 0x000fea0003800000 */
[----:B------:R-:W-:Y:S05]  /*0830*/  @P0 BRA `(.L_x_13283) ;  /* 0x0000008000000947 */ /* 0x000fea0003800000 */
[----:B------:R-:W-:Y:S05]  /*0840*/  BRA `(.L_x_13284) ;  /* 0x0000009000007947 */ /* 0x000fea0003800000 */
.L_x_13282:
[----:B-----5:R-:W-:-:S05]  /*0850*/  HADD2.F32 R144, -RZ, R8.H1_H1 ;  /* 0x30000008ff907230 */ /* 0x020fca0000004100 */
[----:B------:R-:W-:Y:S01]  /*0860*/  FADD.FTZ R149, R149, R144 ;  /* 0x0000009095957221 */ /* 0x000fe20000010000 */
[----:B------:R-:W-:Y:S05]  /*0870*/  BRA `(.L_x_13283) ;  /* 0x0000004000007947 */ /* 0x000fea0003800000 */
.L_x_13281:
[----:B-----5:R-:W-:Y:S02]  /*0880*/  HADD2.F32 R144, -RZ, R12.H1_H1 ;  /* 0x3000000cff907230 */ /* 0x020fe40000004100 */
[----:B------:R-:W-:-:S03]  /*0890*/  @P2 HADD2.F32 R150, -RZ, R8.H1_H1 ;  /* 0x30000008ff962230 */ /* 0x000fc60000004100 */
[----:B------:R-:W-:-:S04]  /*08a0*/  FADD.FTZ R149, R149, R144 ;  /* 0x0000009095957221 */ /* 0x000fc80000010000 */
[----:B------:R-:W-:-:S05]  /*08b0*/  @P2 FADD.FTZ R149, R149, R150 ;  /* 0x0000009695952221 */ /* 0x000fca0000010000 */
.L_x_13283:
[----:B------:R-:W-:-:S04]  /*08c0*/  F2FP.PACK_AB R3, RZ, R149 ;  /* 0x00000095ff03723e */ /* 0x000fc800000000ff */
[----:B------:R-:W-:Y:S02]  /*08d0*/  PRMT R4, R4, 0x5410, R3 ;  /* 0x0000541004047816 */ /* 0x000fe40000000003 */
.L_x_13284:
[----:B------:R-:W-:Y:S01]  /*08e0*/  HADD2.F32 R150, -RZ, R145.H0_H0 ;  /* 0x20000091ff967230 */ /* 0x000fe20000004100 */
[----:B------:R-:W-:Y:S05]  /*08f0*/  @P3 BRA `(.L_x_13285) ;  /* 0x0000008000003947 */ /* 0x000fea0003800000 */
[----:B------:R-:W-:-:S04]  /*0900*/  ISETP.NE.U32.AND P4, PT, RZ, c[0x0][0x180], PT ;  /* 0x00006000ff007a0c */ /* 0x000fc80003f85070 */
[----:B------:R-:W-:-:S13]  /*0910*/  ISETP.NE.AND.EX P4, PT, RZ, c[0x0][0x184], PT, P4 ;  /* 0x00006100ff007a0c */ /* 0x000fda0003f85340 */
[----:B------:R-:W-:Y:S05]  /*0920*/  @P4 BRA `(.L_x_13286) ;  /* 0x0000002000004947 */ /* 0x000fea0003800000 */
[----:B------:R-:W-:Y:S05]  /*0930*/  @P0 BRA `(.L_x_13287) ;  /* 0x0000008000000947 */ /* 0x000fea0003800000 */
[----:B------:R-:W-:Y:S05]  /*0940*/  BRA `(.L_x_13288) ;  /* 0x0000009000007947 */ /* 0x000fea0003800000 */
.L_x_13286:
[----:B-----5:R-:W-:-:S05]  /*0950*/  HADD2.F32 R3, -RZ, R9.H0_H0 ;  /* 0x20000009ff037230 */ /* 0x020fca0000004100 */
[----:B------:R-:W-:Y:S01]  /*0960*/  FADD.FTZ R150, R150, R3 ;  /* 0x0000000396967221 */ /* 0x000fe20000010000 */
[----:B------:R-:W-:Y:S05]  /*0970*/  BRA `(.L_x_13287) ;  /* 0x0000004000007947 */ /* 0x000fea0003800000 */
.L_x_13285:
[----:B-----5:R-:W-:Y:S02]  /*0980*/  HADD2.F32 R3, -RZ, R13.H0_H0 ;  /* 0x2000000dff037230 */ /* 0x020fe40000004100 */
[----:B------:R-:W-:-:S03]  /*0990*/  @P2 HADD2.F32 R151, -RZ, R9.H0_H0 ;  /* 0x20000009ff972230 */ /* 0x000fc60000004100 */
[----:B------:R-:W-:-:S04]  /*09a0*/  FADD.FTZ R150, R150, R3 ;  /* 0x0000000396967221 */ /* 0x000fc80000010000 */
[----:B------:R-:W-:-:S05]  /*09b0*/  @P2 FADD.FTZ R150, R150, R151 ;  /* 0x0000009796962221 */ /* 0x000fca0000010000 */
.L_x_13287:
[----:B------:R-:W-:-:S04]  /*09c0*/  F2FP.PACK_AB R3, RZ, R150 ;  /* 0x00000096ff03723e */ /* 0x000fc800000000ff */
[----:B------:R-:W-:Y:S02]  /*09d0*/  PRMT R5, R3, 0x7610, R5 ;  /* 0x0000761003057816 */ /* 0x000fe40000000005 */
.L_x_13288:
[----:B------:R-:W-:Y:S01]  /*09e0*/  HADD2.F32 R151, -RZ, R145.H1_H1 ;  /* 0x30000091ff977230 */ /* 0x000fe20000004100 */
[----:B------:R-:W-:Y:S05]  /*09f0*/  @P3 BRA `(.L_x_13289) ;  /* 0x0000008000003947 */ /* 0x000fea0003800000 */
[----:B------:R-:W-:-:S04]  /*0a00*/  ISETP.NE.U32.AND P4, PT, RZ, c[0x0][0x180], PT ;  /* 0x00006000ff007a0c */ /* 0x000fc80003f85070 */
[----:B------:R-:W-:-:S13]  /*0a10*/  ISETP.NE.AND.EX P4, PT, RZ, c[0x0][0x184], PT, P4 ;  /* 0x00006100ff007a0c */ /* 0x000fda0003f85340 */
[----:B------:R-:W-:Y:S05]  /*0a20*/  @P4 BRA `(.L_x_13290) ;  /* 0x0000002000004947 */ /* 0x000fea0003800000 */
[----:B------:R-:W-:Y:S05]  /*0a30*/  @P0 BRA `(.L_x_13291) ;  /* 0x0000008000000947 */ /* 0x000fea0003800000 */
[----:B------:R-:W-:Y:S05]  /*0a40*/  BRA `(.L_x_13292) ;  /* 0x0000009000007947 */ /* 0x000fea0003800000 */
.L_x_13290:
[----:B-----5:R-:W-:-:S05]  /*0a50*/  HADD2.F32 R144, -RZ, R9.H1_H1 ;  /* 0x30000009ff907230 */ /* 0x020fca0000004100 */
[----:B------:R-:W-:Y:S01]  /*0a60*/  FADD.FTZ R151, R151, R144 ;  /* 0x0000009097977221 */ /* 0x000fe20000010000 */
[----:B------:R-:W-:Y:S05]  /*0a70*/  BRA `(.L_x_13291) ;  /* 0x0000004000007947 */ /* 0x000fea0003800000 */
.L_x_13289:
[----:B-----5:R-:W-:Y:S02]  /*0a80*/  HADD2.F32 R144, -RZ, R13.H1_H1 ;  /* 0x3000000dff907230 */ /* 0x020fe40000004100 */
[----:B------:R-:W-:-:S03]  /*0a90*/  @P2 HADD2.F32 R152, -RZ, R9.H1_H1 ;  /* 0x30000009ff982230 */ /* 0x000fc60000004100 */
[----:B------:R-:W-:-:S04]  /*0aa0*/  FADD.FTZ R151, R151, R144 ;  /* 0x0000009097977221 */ /* 0x000fc80000010000 */
[----:B------:R-:W-:-:S05]  /*0ab0*/  @P2 FADD.FTZ R151, R151, R152 ;  /* 0x0000009897972221 */ /* 0x000fca0000010000 */
.L_x_13291:
[----:B------:R-:W-:-:S04]  /*0ac0*/  F2FP.PACK_AB R3, RZ, R151 ;  /* 0x00000097ff03723e */ /* 0x000fc800000000ff */
[----:B------:R-:W-:Y:S02]  /*0ad0*/  PRMT R5, R5, 0x5410, R3 ;  /* 0x0000541005057816 */ /* 0x000fe40000000003 */
.L_x_13292:
[----:B------:R-:W-:Y:S01]  /*0ae0*/  HADD2.F32 R152, -RZ, R146.H0_H0 ;  /* 0x20000092ff987230 */ /* 0x000fe20000004100 */
[----:B------:R-:W-:Y:S05]  /*0af0*/  @P3 BRA `(.L_x_13293) ;  /* 0x0000008000003947 */ /* 0x000fea0003800000 */
[----:B------:R-:W-:-:S04]  /*0b00*/  ISETP.NE.U32.AND P4, PT, RZ, c[0x0][0x180], PT ;  /* 0x00006000ff007a0c */ /* 0x000fc80003f85070 */
[----:B------:R-:W-:-:S13]  /*0b10*/  ISETP.NE.AND.EX P4, PT, RZ, c[0x0][0x184], PT, P4 ;  /* 0x00006100ff007a0c */ /* 0x000fda0003f85340 */
[----:B------:R-:W-:Y:S05]  /*0b20*/  @P4 BRA `(.L_x_13294) ;  /* 0x0000002000004947 */ /* 0x000fea0003800000 */
[----:B------:R-:W-:Y:S05]  /*0b30*/  @P0 BRA `(.L_x_13295) ;  /* 0x0000008000000947 */ /* 0x000fea0003800000 */
[----:B------:R-:W-:Y:S05]  /*0b40*/  BRA `(.L_x_13296) ;  /* 0x0000009000007947 */ /* 0x000fea0003800000 */
.L_x_13294:
[----:B-----5:R-:W-:-:S05]  /*0b50*/  HADD2.F32 R3, -RZ, R10.H0_H0 ;  /* 0x2000000aff037230 */ /* 0x020fca0000004100 */
[----:B------:R-:W-:Y:S01]  /*0b60*/  FADD.FTZ R152, R152, R3 ;  /* 0x0000000398987221 */ /* 0x000fe20000010000 */
[----:B------:R-:W-:Y:S05]  /*0b70*/  BRA `(.L_x_13295) ;  /* 0x0000004000007947 */ /* 0x000fea0003800000 */
.L_x_13293:
[----:B-----5:R-:W-:Y:S02]  /*0b80*/  HADD2.F32 R3, -RZ, R14.H0_H0 ;  /* 0x2000000eff037230 */ /* 0x020fe40000004100 */
[----:B------:R-:W-:-:S03]  /*0b90*/  @P2 HADD2.F32 R145, -RZ, R10.H0_H0 ;  /* 0x2000000aff912230 */ /* 0x000fc60000004100 */
[----:B------:R-:W-:-:S04]  /*0ba0*/  FADD.FTZ R152, R152, R3 ;  /* 0x0000000398987221 */ /* 0x000fc80000010000 */
[----:B------:R-:W-:-:S05]  /*0bb0*/  @P2 FADD.FTZ R152, R152, R145 ;  /* 0x0000009198982221 */ /* 0x000fca0000010000 */
.L_x_13295:
[----:B------:R-:W-:-:S04]  /*0bc0*/  F2FP.PACK_AB R3, RZ, R152 ;  /* 0x00000098ff03723e */ /* 0x000fc800000000ff */
[----:B------:R-:W-:Y:S02]  /*0bd0*/  PRMT R6, R3, 0x7610, R6 ;  /* 0x0000761003067816 */ /* 0x000fe40000000006 */
.L_x_13296:
[----:B------:R-:W-:Y:S01]  /*0be0*/  HADD2.F32 R153, -RZ, R146.H1_H1 ;  /* 0x30000092ff997230 */ /* 0x000fe20000004100 */
[----:B------:R-:W-:Y:S05]  /*0bf0*/  @P3 BRA `(.L_x_13297) ;  /* 0x0000008000003947 */ /* 0x000fea0003800000 */
[----:B------:R-:W-:-:S04]  /*0c00*/  ISETP.NE.U32.AND P4, PT, RZ, c[0x0][0x180], PT ;  /* 0x00006000ff007a0c */ /* 0x000fc80003f85070 */
[----:B------:R-:W-:-:S13]  /*0c10*/  ISETP.NE.AND.EX P4, PT, RZ, c[0x0][0x184], PT, P4 ;  /* 0x00006100ff007a0c */ /* 0x000fda0003f85340 */
[----:B------:R-:W-:Y:S05]  /*0c20*/  @P4 BRA `(.L_x_13298) ;  /* 0x0000002000004947 */ /* 0x000fea0003800000 */
[----:B------:R-:W-:Y:S05]  /*0c30*/  @P0 BRA `(.L_x_13299) ;  /* 0x0000008000000947 */ /* 0x000fea0003800000 */
[----:B------:R-:W-:Y:S05]  /*0c40*/  BRA `(.L_x_13300) ;  /* 0x0000009000007947 */ /* 0x000fea0003800000 */
.L_x_13298:
[----:B-----5:R-:W-:-:S05]  /*0c50*/  HADD2.F32 R144, -RZ, R10.H1_H1 ;  /* 0x3000000aff907230 */ /* 0x020fca0000004100 */
[----:B------:R-:W-:Y:S01]  /*0c60*/  FADD.FTZ R153, R153, R144 ;  /* 0x0000009099997221 */ /* 0x000fe20000010000 */
[----:B------:R-:W-:Y:S05]  /*0c70*/  BRA `(.L_x_13299) ;  /* 0x0000004000007947 */ /* 0x000fea0003800000 */
.L_x_13297:
[----:B-----5:R-:W-:Y:S02]  /*0c80*/  HADD2.F32 R144, -RZ, R14.H1_H1 ;  /* 0x3000000eff907230 */ /* 0x020fe40000004100 */
[----:B------:R-:W-:-:S03]  /*0c90*/  @P2 HADD2.F32 R146, -RZ, R10.H1_H1 ;  /* 0x3000000aff922230 */ /* 0x000fc60000004100 */
[----:B------:R-:W-:-:S04]  /*0ca0*/  FADD.FTZ R153, R153, R144 ;  /* 0x0000009099997221 */ /* 0x000fc80000010000 */
[----:B------:R-:W-:-:S05]  /*0cb0*/  @P2 FADD.FTZ R153, R153, R146 ;  /* 0x0000009299992221 */ /* 0x000fca0000010000 */
.L_x_13299:
[----:B------:R-:W-:-:S04]  /*0cc0*/  F2FP.PACK_AB R3, RZ, R153 ;  /* 0x00000099ff03723e */ /* 0x000fc800000000ff */
[----:B------:R-:W-:Y:S02]  /*0cd0*/  PRMT R6, R6, 0x5410, R3 ;  /* 0x0000541006067816 */ /* 0x000fe40000000003 */
.L_x_13300:
[----:B------:R-:W-:Y:S01]  /*0ce0*/  HADD2.F32 R154, -RZ, R147.H0_H0 ;  /* 0x20000093ff9a7230 */ /* 0x000fe20000004100 */
[----:B------:R-:W-:Y:S05]  /*0cf0*/  @P3 BRA `(.L_x_13301) ;  /* 0x0000008000003947 */ /* 0x000fea0003800000 */
[----:B------:R-:W-:-:S04]  /*0d00*/  ISETP.NE.U32.AND P4, PT, RZ, c[0x0][0x180], PT ;  /* 0x00006000ff007a0c */ /* 0x000fc80003f85070 */
[----:B------:R-:W-:-:S13]  /*0d10*/  ISETP.NE.AND.EX P4, PT, RZ, c[0x0][0x184], PT, P4 ;  /* 0x00006100ff007a0c */ /* 0x000fda0003f85340 */
[----:B------:R-:W-:Y:S05]  /*0d20*/  @P4 BRA `(.L_x_13302) ;  /* 0x0000002000004947 */ /* 0x000fea0003800000 */
[----:B------:R-:W-:Y:S05]  /*0d30*/  @P0 BRA `(.L_x_13303) ;  /* 0x0000008000000947 */ /* 0x000fea0003800000 */
[----:B------:R-:W-:Y:S05]  /*0d40*/  BRA `(.L_x_13304) ;  /* 0x0000009000007947 */ /* 0x000fea0003800000 */
.L_x_13302:
[----:B-----5:R-:W-:-:S05]  /*0d50*/  HADD2.F32 R3, -RZ, R11.H0_H0 ;  /* 0x2000000bff037230 */ /* 0x020fca0000004100 */
[----:B------:R-:W-:Y:S01]  /*0d60*/  FADD.FTZ R154, R154, R3 ;  /* 0x000000039a9a7221 */ /* 0x000fe20000010000 */
[----:B------:R-:W-:Y:S05]  /*0d70*/  BRA `(.L_x_13303) ;  /* 0x0000004000007947 */ /* 0x000fea0003800000 */
.L_x_13301:
[----:B-----5:R-:W-:Y:S02]  /*0d80*/  HADD2.F32 R3, -RZ, R15.H0_H0 ;  /* 0x2000000fff037230 */ /* 0x020fe40000004100 */
[----:B------:R-:W-:-:S03]  /*0d90*/  @P2 HADD2.F32 R145, -RZ, R11.H0_H0 ;  /* 0x2000000bff912230 */ /* 0x000fc60000004100 */
[----:B------:R-:W-:-:S04]  /*0da0*/  FADD.FTZ R154, R154, R3 ;  /* 0x000000039a9a7221 */ /* 0x000fc80000010000 */
[----:B------:R-:W-:-:S05]  /*0db0*/  @P2 FADD.FTZ R154, R154, R145 ;  /* 0x000000919a9a2221 */ /* 0x000fca0000010000 */
.L_x_13303:
[----:B------:R-:W-:-:S04]  /*0dc0*/  F2FP.PACK_AB R3, RZ, R154 ;  /* 0x0000009aff03723e */ /* 0x000fc800000000ff */
[----:B------:R-:W-:Y:S02]  /*0dd0*/  PRMT R7, R3, 0x7610, R7 ;  /* 0x0000761003077816 */ /* 0x000fe40000000007 */
.L_x_13304:
[----:B------:R-:W-:Y:S01]  /*0de0*/  HADD2.F32 R155, -RZ, R147.H1_H1 ;  /* 0x30000093ff9b7230 */ /* 0x000fe20000004100 */
[----:B------:R-:W-:Y:S05]  /*0df0*/  @P3 BRA `(.L_x_13305) ;  /* 0x0000008000003947 */ /* 0x000fea0003800000 */
[----:B------:R-:W-:-:S04]  /*0e00*/  ISETP.NE.U32.AND P4, PT, RZ, c[0x0][0x180], PT ;  /* 0x00006000ff007a0c */ /* 0x000fc80003f85070 */
[----:B------:R-:W-:-:S13]  /*0e10*/  ISETP.NE.AND.EX P4, PT, RZ, c[0x0][0x184], PT, P4 ;  /* 0x00006100ff007a0c */ /* 0x000fda0003f85340 */
[----:B------:R-:W-:Y:S05]  /*0e20*/  @P4 BRA `(.L_x_13306) ;  /* 0x0000002000004947 */ /* 0x000fea0003800000 */
[----:B------:R-:W-:Y:S05]  /*0e30*/  @P0 BRA `(.L_x_13307) ;  /* 0x0000008000000947 */ /* 0x000fea0003800000 */
[----:B------:R-:W-:Y:S05]  /*0e40*/  BRA `(.L_x_13308) ;  /* 0x0000009000007947 */ /* 0x000fea0003800000 */
.L_x_13306:
[----:B-----5:R-:W-:-:S05]  /*0e50*/  HADD2.F32 R144, -RZ, R11.H1_H1 ;  /* 0x3000000bff907230 */ /* 0x020fca0000004100 */
[----:B------:R-:W-:Y:S01]  /*0e60*/  FADD.FTZ R155, R155, R144 ;  /* 0x000000909b9b7221 */ /* 0x000fe20000010000 */
[----:B------:R-:W-:Y:S05]  /*0e70*/  BRA `(.L_x_13307) ;  /* 0x0000004000007947 */ /* 0x000fea0003800000 */
.L_x_13305:
[----:B-----5:R-:W-:Y:S02]  /*0e80*/  HADD2.F32 R144, -RZ, R15.H1_H1 ;  /* 0x3000000fff907230 */ /* 0x020fe40000004100 */
[----:B------:R-:W-:-:S03]  /*0e90*/  @P2 HADD2.F32 R146, -RZ, R11.H1_H1 ;  /* 0x3000000bff922230 */ /* 0x000fc60000004100 */
[----:B------:R-:W-:-:S04]  /*0ea0*/  FADD.FTZ R155, R155, R144 ;  /* 0x000000909b9b7221 */ /* 0x000fc80000010000 */
[----:B------:R-:W-:-:S05]  /*0eb0*/  @P2 FADD.FTZ R155, R155, R146 ;  /* 0x000000929b9b2221 */ /* 0x000fca0000010000 */
.L_x_13307:
[----:B------:R-:W-:-:S04]  /*0ec0*/  F2FP.PACK_AB R3, RZ, R155 ;  /* 0x0000009bff03723e */ /* 0x000fc800000000ff */
[----:B------:R-:W-:Y:S02]  /*0ed0*/  PRMT R7, R7, 0x5410, R3 ;  /* 0x0000541007077816 */ /* 0x000fe40000000003 */
.L_x_13308:
        /* <DEDUP_REMOVED lines=8> */
[----:B------:R0:W5:Y:S04]  /*0f60*/  @P2 LDG.E.128 R8, [R164.64] ;  /* 0x00000004a4082981 */ /* 0x000168000c1e1d00 */
[----:B------:R-:W1:Y:S01]  /*0f70*/  S2R R3, SR_TID.X ;  /* 0x0000000000037919 */ /* 0x000e620000002100 */
[----:B--2---:R-:W-:Y:S01]  /*0f80*/  HADD2.F32 R160, -RZ, R144.H0_H0 ;  /* 0x20000090ffa07230 */ /* 0x004fe20000004100 */
[----:B------:R-:W-:Y:S05]  /*0f90*/  @P3 BRA `(.L_x_13309) ;  /* 0x0000008000003947 */ /* 0x000fea0003800000 */
[----:B01----:R-:W-:-:S04]  /*0fa0*/  ISETP.NE.U32.AND P4, PT, RZ, c[0x0][0x180], PT ;  /* 0x00006000ff007a0c */ /* 0x003fc80003f85070 */
[----:B------:R-:W-:-:S13]  /*0fb0*/  ISETP.NE.AND.EX P4, PT, RZ, c[0x0][0x184], PT, P4 ;  /* 0x00006100ff007a0c */ /* 0x000fda0003f85340 */
[----:B------:R-:W-:Y:S05]  /*0fc0*/  @P4 BRA `(.L_x_13310) ;  /* 0x0000002000004947 */ /* 0x000fea0003800000 */
[----:B------:R-:W-:Y:S05]  /*0fd0*/  @P0 BRA `(.L_x_13311) ;  /* 0x0000008000000947 */ /* 0x000fea0003800000 */
[----:B------:R-:W-:Y:S05]  /*0fe0*/  BRA `(.L_x_13312) ;  /* 0x0000009000007947 */ /* 0x000fea0003800000 */
.L_x_13310:
[----:B-----5:R-:W-:-:S05]  /*0ff0*/  HADD2.F32 R159, -RZ, R8.H0_H0 ;  /* 0x20000008ff9f7230 */ /* 0x020fca0000004100 */
[----:B------:R-:W-:Y:S01]  /*1000*/  FADD.FTZ R160, R159, R160 ;  /* 0x000000a09fa07221 */ /* 0x000fe20000010000 */
[----:B------:R-:W-:Y:S05]  /*1010*/  BRA `(.L_x_13311) ;  /* 0x0000004000007947 */ /* 0x000fea0003800000 */
.L_x_13309:
[----:B01---5:R-:W-:Y:S02]  /*1020*/  HADD2.F32 R159, -RZ, R12.H0_H0 ;  /* 0x2000000cff9f7230 */ /* 0x023fe40000004100 */
[----:B------:R-:W-:-:S03]  /*1030*/  @P2 HADD2.F32 R161, -RZ, R8.H0_H0 ;  /* 0x20000008ffa12230 */ /* 0x000fc60000004100 */
[----:B------:R-:W-:-:S04]  /*1040*/  FADD.FTZ R160, R159, R160 ;  /* 0x000000a09fa07221 */ /* 0x000fc80000010000 */
[----:B------:R-:W-:-:S05]  /*1050*/  @P2 FADD.FTZ R160, R161, R160 ;  /* 0x000000a0a1a02221 */ /* 0x000fca0000010000 */
.L_x_13311:
[----:B------:R-:W-:-:S04]  /*1060*/  F2FP.PACK_AB R158, RZ, R160 ;  /* 0x000000a0ff9e723e */ /* 0x000fc800000000ff */
[----:B------:R-:W-:Y:S02]  /*1070*/  PRMT R4, R158, 0x7610, R4 ;  /* 0x000076109e047816 */ /* 0x000fe40000000004 */
.L_x_13312:
[----:B------:R-:W-:Y:S01]  /*1080*/  HADD2.F32 R161, -RZ, R144.H1_H1 ;  /* 0x30000090ffa17230 */ /* 0x000fe20000004100 */
[----:B------:R-:W-:Y:S05]  /*1090*/  @P3 BRA `(.L_x_13313) ;  /* 0x0000008000003947 */ /* 0x000fea0003800000 */
[----:B------:R-:W-:-:S04]  /*10a0*/  ISETP.NE.U32.AND P4, PT, RZ, c[0x0][0x180], PT ;  /* 0x00006000ff007a0c */ /* 0x000fc80003f85070 */
[----:B------:R-:W-:-:S13]  /*10b0*/  ISETP.NE.AND.EX P4, PT, RZ, c[0x0][0x184], PT, P4 ;  /* 0x00006100ff007a0c */ /* 0x000fda0003f85340 */
[----:B------:R-:W-:Y:S05]  /*10c0*/  @P4 BRA `(.L_x_13314) ;  /* 0x0000002000004947 */ /* 0x000fea0003800000 */
[----:B------:R-:W-:Y:S05]  /*10d0*/  @P0 BRA `(.L_x_13315) ;  /* 0x0000008000000947 */ /* 0x000fea0003800000 */
[----:B------:R-:W-:Y:S05]  /*10e0*/  BRA `(.L_x_13316) ;  /* 0x0000009000007947 */ /* 0x000fea0003800000 */
.L_x_13314:
[----:B-----5:R-:W-:-:S05]  /*10f0*/  HADD2.F32 R144, -RZ, R8.H1_H1 ;  /* 0x30000008ff907230 */ /* 0x020fca0000004100 */
[----:B------:R-:W-:Y:S01]  /*1100*/  FADD.FTZ R161, R144, R161 ;  /* 0x000000a190a17221 */ /* 0x000fe20000010000 */
[----:B------:R-:W-:Y:S05]  /*1110*/  BRA `(.L_x_13315) ;  /* 0x0000004000007947 */ /* 0x000fea0003800000 */
.L_x_13313:
[----:B-----5:R-:W-:Y:S02]  /*1120*/  HADD2.F32 R144, -RZ, R12.H1_H1 ;  /* 0x3000000cff907230 */ /* 0x020fe40000004100 */
[----:B------:R-:W-:-:S03]  /*1130*/  @P2 HADD2.F32 R158, -RZ, R8.H1_H1 ;  /* 0x30000008ff9e2230 */ /* 0x000fc60000004100 */
[----:B------:R-:W-:-:S04]  /*1140*/  FADD.FTZ R161, R144, R161 ;  /* 0x000000a190a17221 */ /* 0x000fc80000010000 */
[----:B------:R-:W-:-:S05]  /*1150*/  @P2 FADD.FTZ R161, R158, R161 ;  /* 0x000000a19ea12221 */ /* 0x000fca0000010000 */
.L_x_13315:
[----:B------:R-:W-:-:S04]  /*1160*/  F2FP.PACK_AB R144, RZ, R161 ;  /* 0x000000a1ff90723e */ /* 0x000fc800000000ff */
[----:B------:R-:W-:Y:S02]  /*1170*/  PRMT R4, R4, 0x5410, R144 ;  /* 0x0000541004047816 */ /* 0x000fe40000000090 */
.L_x_13316:
[----:B------:R-:W-:Y:S01]  /*1180*/  HADD2.F32 R162, -RZ, R145.H0_H0 ;  /* 0x20000091ffa27230 */ /* 0x000fe20000004100 */
[----:B------:R-:W-:Y:S05]  /*1190*/  @P3 BRA `(.L_x_13317) ;  /* 0x0000008000003947 */ /* 0x000fea0003800000 */
[----:B------:R-:W-:-:S04]  /*11a0*/  ISETP.NE.U32.AND P4, PT, RZ, c[0x0][0x180], PT ;  /* 0x00006000ff007a0c */ /* 0x000fc80003f85070 */
[----:B------:R-:W-:-:S13]  /*11b0*/  ISETP.NE.AND.EX P4, PT, RZ, c[0x0][0x184], PT, P4 ;  /* 0x00006100ff007a0c */ /* 0x000fda0003f85340 */
[----:B------:R-:W-:Y:S05]  /*11c0*/  @P4 BRA `(.L_x_13318) ;  /* 0x0000002000004947 */ /* 0x000fea0003800000 */
[----:B------:R-:W-:Y:S05]  /*11d0*/  @P0 BRA `(.L_x_13319) ;  /* 0x0000008000000947 */ /* 0x000fea0003800000 */
[----:B------:R-:W-:Y:S05]  /*11e0*/  BRA `(.L_x_13320) ;  /* 0x0000009000007947 */ /* 0x000fea0003800000 */
.L_x_13318:
[----:B-----5:R-:W-:-:S05]  /*11f0*/  HADD2.F32 R159, -RZ, R9.H0_H0 ;  /* 0x20000009ff9f7230 */ /* 0x020fca0000004100 */
[----:B------:R-:W-:Y:S01]  /*1200*/  FADD.FTZ R162, R159, R162 ;  /* 0x000000a29fa27221 */ /* 0x000fe20000010000 */
[----:B------:R-:W-:Y:S05]  /*1210*/  BRA `(.L_x_13319) ;  /* 0x0000004000007947 */ /* 0x000fea0003800000 */
.L_x_13317:
[----:B-----5:R-:W-:Y:S02]  /*1220*/  HADD2.F32 R159, -RZ, R13.H0_H0 ;  /* 0x2000000dff9f7230 */ /* 0x020fe40000004100 */
[----:B------:R-:W-:-:S03]  /*1230*/  @P2 HADD2.F32 R163, -RZ, R9.H0_H0 ;  /* 0x20000009ffa32230 */ /* 0x000fc60000004100 */
[----:B------:R-:W-:-:S04]  /*1240*/  FADD.FTZ R162, R159, R162 ;  /* 0x000000a29fa27221 */ /* 0x000fc80000010000 */
[----:B------:R-:W-:-:S05]  /*1250*/  @P2 FADD.FTZ R162, R163, R162 ;  /* 0x000000a2a3a22221 */ /* 0x000fca0000010000 */
.L_x_13319:
[----:B------:R-:W-:-:S04]  /*1260*/  F2FP.PACK_AB R144, RZ, R162 ;  /* 0x000000a2ff90723e */ /* 0x000fc800000000ff */
[----:B------:R-:W-:Y:S02]  /*1270*/  PRMT R5, R144, 0x7610, R5 ;  /* 0x0000761090057816 */ /* 0x000fe40000000005 */
.L_x_13320:
[----:B------:R-:W-:Y:S01]  /*1280*/  HADD2.F32 R163, -RZ, R145.H1_H1 ;  /* 0x30000091ffa37230 */ /* 0x000fe20000004100 */
[----:B------:R-:W-:Y:S05]  /*1290*/  @P3 BRA `(.L_x_13321) ;  /* 0x0000008000003947 */ /* 0x000fea0003800000 */
[----:B------:R-:W-:-:S04]  /*12a0*/  ISETP.NE.U32.AND P4, PT, RZ, c[0x0][0x180], PT ;  /* 0x00006000ff007a0c */ /* 0x000fc80003f85070 */
[----:B------:R-:W-:-:S13]  /*12b0*/  ISETP.NE.AND.EX P4, PT, RZ, c[0x0][0x184], PT, P4 ;  /* 0x00006100ff007a0c */ /* 0x000fda0003f85340 */
[----:B------:R-:W-:Y:S05]  /*12c0*/  @P4 BRA `(.L_x_13322) ;  /* 0x0000002000004947 */ /* 0x000fea0003800000 */
[----:B------:R-:W-:Y:S05]  /*12d0*/  @P0 BRA `(.L_x_13323) ;  /* 0x0000008000000947 */ /* 0x000fea0003800000 */
[----:B------:R-:W-:Y:S05]  /*12e0*/  BRA `(.L_x_13324) ;  /* 0x0000009000007947 */ /* 0x000fea0003800000 */
.L_x_13322:
[----:B-----5:R-:W-:-:S05]  /*12f0*/  HADD2.F32 R144, -RZ, R9.H1_H1 ;  /* 0x30000009ff907230 */ /* 0x020fca0000004100 */
[----:B------:R-:W-:Y:S01]  /*1300*/  FADD.FTZ R163, R144, R163 ;  /* 0x000000a390a37221 */ /* 0x000fe20000010000 */
[----:B------:R-:W-:Y:S05]  /*1310*/  BRA `(.L_x_13323) ;  /* 0x0000004000007947 */ /* 0x000fea0003800000 */
.L_x_13321:
[----:B-----5:R-:W-:Y:S02]  /*1320*/  HADD2.F32 R144, -RZ, R13.H1_H1 ;  /* 0x3000000dff907230 */ /* 0x020fe40000004100 */
[----:B------:R-:W-:-:S03]  /*1330*/  @P2 HADD2.F32 R158, -RZ, R9.H1_H1 ;  /* 0x30000009ff9e2230 */ /* 0x000fc60000004100 */
[----:B------:R-:W-:-:S04]  /*1340*/  FADD.FTZ R163, R144, R163 ;  /* 0x000000a390a37221 */ /* 0x000fc80000010000 */
[----:B------:R-:W-:-:S05]  /*1350*/  @P2 FADD.FTZ R163, R158, R163 ;  /* 0x000000a39ea32221 */ /* 0x000fca0000010000 */
.L_x_13323:
[----:B------:R-:W-:-:S04]  /*1360*/  F2FP.PACK_AB R144, RZ, R163 ;  /* 0x000000a3ff90723e */ /* 0x000fc800000000ff */
[----:B------:R-:W-:Y:S02]  /*1370*/  PRMT R5, R5, 0x5410, R144 ;  /* 0x0000541005057816 */ /* 0x000fe40000000090 */
.L_x_13324:
[----:B------:R-:W-:Y:S01]  /*1380*/  HADD2.F32 R164, -RZ, R146.H0_H0 ;  /* 0x20000092ffa47230 */ /* 0x000fe20000004100 */
[----:B------:R-:W-:Y:S05]  /*1390*/  @P3 BRA `(.L_x_13325) ;  /* 0x0000008000003947 */ /* 0x000fea0003800000 */
[----:B------:R-:W-:-:S04]  /*13a0*/  ISETP.NE.U32.AND P4, PT, RZ, c[0x0][0x180], PT ;  /* 0x00006000ff007a0c */ /* 0x000fc80003f85070 */
[----:B------:R-:W-:-:S13]  /*13b0*/  ISETP.NE.AND.EX P4, PT, RZ, c[0x0][0x184], PT, P4 ;  /* 0x00006100ff007a0c */ /* 0x000fda0003f85340 */
[----:B------:R-:W-:Y:S05]  /*13c0*/  @P4 BRA `(.L_x_13326) ;  /* 0x0000002000004947 */ /* 0x000fea0003800000 */
[----:B------:R-:W-:Y:S05]  /*13d0*/  @P0 BRA `(.L_x_13327) ;  /* 0x0000008000000947 */ /* 0x000fea0003800000 */
[----:B------:R-:W-:Y:S05]  /*13e0*/  BRA `(.L_x_13328) ;  /* 0x0000009000007947 */ /* 0x000fea0003800000 */
.L_x_13326:
[----:B-----5:R-:W-:-:S05]  /*13f0*/  HADD2.F32 R145, -RZ, R10.H0_H0 ;  /* 0x2000000aff917230 */ /* 0x020fca0000004100 */
[----:B------:R-:W-:Y:S01]  /*1400*/  FADD.FTZ R164, R145, R164 ;  /* 0x000000a491a47221 */ /* 0x000fe20000010000 */
[----:B------:R-:W-:Y:S05]  /*1410*/  BRA `(.L_x_13327) ;  /* 0x0000004000007947 */ /* 0x000fea0003800000 */
.L_x_13325:
[----:B-----5:R-:W-:Y:S02]  /*1420*/  HADD2.F32 R145, -RZ, R14.H0_H0 ;  /* 0x2000000eff917230 */ /* 0x020fe40000004100 */
[----:B------:R-:W-:-:S03]  /*1430*/  @P2 HADD2.F32 R159, -RZ, R10.H0_H0 ;  /* 0x2000000aff9f2230 */ /* 0x000fc60000004100 */
[----:B------:R-:W-:-:S04]  /*1440*/  FADD.FTZ R164, R145, R164 ;  /* 0x000000a491a47221 */ /* 0x000fc80000010000 */
[----:B------:R-:W-:-:S05]  /*1450*/  @P2 FADD.FTZ R164, R159, R164 ;  /* 0x000000a49fa42221 */ /* 0x000fca0000010000 */
.L_x_13327:
[----:B------:R-:W-:-:S04]  /*1460*/  F2FP.PACK_AB R144, RZ, R164 ;  /* 0x000000a4ff90723e */ /* 0x000fc800000000ff */
[----:B------:R-:W-:Y:S02]  /*1470*/  PRMT R6, R144, 0x7610, R6 ;  /* 0x0000761090067816 */ /* 0x000fe40000000006 */
.L_x_13328:
[----:B------:R-:W-:Y:S01]  /*1480*/  HADD2.F32 R165, -RZ, R146.H1_H1 ;  /* 0x30000092ffa57230 */ /* 0x000fe20000004100 */
[----:B------:R-:W-:Y:S05]  /*1490*/  @P3 BRA `(.L_x_13329) ;  /* 0x0000008000003947 */ /* 0x000fea0003800000 */
[----:B------:R-:W-:-:S04]  /*14a0*/  ISETP.NE.U32.AND P4, PT, RZ, c[0x0][0x180], PT ;  /* 0x00006000ff007a0c */ /* 0x000fc80003f85070 */
[----:B------:R-:W-:-:S13]  /*14b0*/  ISETP.NE.AND.EX P4, PT, RZ, c[0x0][0x184], PT, P4 ;  /* 0x00006100ff007a0c */ /* 0x000fda0003f85340 */
[----:B------:R-:W-:Y:S05]  /*14c0*/  @P4 BRA `(.L_x_13330) ;  /* 0x0000002000004947 */ /* 0x000fea0003800000 */
[----:B------:R-:W-:Y:S05]  /*14d0*/  @P0 BRA `(.L_x_13331) ;  /* 0x0000008000000947 */ /* 0x000fea0003800000 */
[----:B------:R-:W-:Y:S05]  /*14e0*/  BRA `(.L_x_13332) ;  /* 0x0000009000007947 */ /* 0x000fea0003800000 */
.L_x_13330:
[----:B-----5:R-:W-:-:S05]  /*14f0*/  HADD2.F32 R144, -RZ, R10.H1_H1 ;  /* 0x3000000aff907230 */ /* 0x020fca0000004100 */
[----:B------:R-:W-:Y:S01]  /*1500*/  FADD.FTZ R165, R144, R165 ;  /* 0x000000a590a57221 */ /* 0x000fe20000010000 */
[----:B------:R-:W-:Y:S05]  /*1510*/  BRA `(.L_x_13331) ;  /* 0x0000004000007947 */ /* 0x000fea0003800000 */
.L_x_13329:
[----:B-----5:R-:W-:Y:S02]  /*1520*/  HADD2.F32 R144, -RZ, R14.H1_H1 ;  /* 0x3000000eff907230 */ /* 0x020fe40000004100 */
[----:B------:R-:W-:-:S03]  /*1530*/  @P2 HADD2.F32 R146, -RZ, R10.H1_H1 ;  /* 0x3000000aff922230 */ /* 0x000fc60000004100 */
[----:B------:R-:W-:-:S04]  /*1540*/  FADD.FTZ R165, R144, R165 ;  /* 0x000000a590a57221 */ /* 0x000fc80000010000 */
[----:B------:R-:W-:-:S05]  /*1550*/  @P2 FADD.FTZ R165, R146, R165 ;  /* 0x000000a592a52221 */ /* 0x000fca0000010000 */
.L_x_13331:
[----:B------:R-:W-:-:S04]  /*1560*/  F2FP.PACK_AB R144, RZ, R165 ;  /* 0x000000a5ff90723e */ /* 0x000fc800000000ff */
[----:B------:R-:W-:Y:S02]  /*1570*/  PRMT R6, R6, 0x5410, R144 ;  /* 0x0000541006067816 */ /* 0x000fe40000000090 */
.L_x_13332:
[----:B------:R-:W-:Y:S01]  /*1580*/  HADD2.F32 R166, -RZ, R147.H0_H0 ;  /* 0x20000093ffa67230 */ /* 0x000fe20000004100 */
[----:B------:R-:W-:Y:S05]  /*1590*/  @P3 BRA `(.L_x_13333) ;  /* 0x0000008000003947 */ /* 0x000fea0003800000 */
[----:B------:R-:W-:-:S04]  /*15a0*/  ISETP.NE.U32.AND P4, PT, RZ, c[0x0][0x180], PT ;  /* 0x00006000ff007a0c */ /* 0x000fc80003f85070 */
[----:B------:R-:W-:-:S13]  /*15b0*/  ISETP.NE.AND.EX P4, PT, RZ, c[0x0][0x184], PT, P4 ;  /* 0x00006100ff007a0c */ /* 0x000fda0003f85340 */
[----:B------:R-:W-:Y:S05]  /*15c0*/  @P4 BRA `(.L_x_13334) ;  /* 0x0000002000004947 */ /* 0x000fea0003800000 */
[----:B------:R-:W-:Y:S05]  /*15d0*/  @P0 BRA `(.L_x_13335) ;  /* 0x0000008000000947 */ /* 0x000fea0003800000 */
[----:B------:R-:W-:Y:S05]  /*15e0*/  BRA `(.L_x_13336) ;  /* 0x0000009000007947 */ /* 0x000fea0003800000 */
.L_x_13334:
[----:B-----5:R-:W-:-:S05]  /*15f0*/  HADD2.F32 R145, -RZ, R11.H0_H0 ;  /* 0x2000000bff917230 */ /* 0x020fca0000004100 */
[----:B------:R-:W-:Y:S01]  /*1600*/  FADD.FTZ R166, R145, R166 ;  /* 0x000000a691a67221 */ /* 0x000fe20000010000 */
[----:B------:R-:W-:Y:S05]  /*1610*/  BRA `(.L_x_13335) ;  /* 0x0000004000007947 */ /* 0x000fea0003800000 */
.L_x_13333:
[----:B-----5:R-:W-:Y:S02]  /*1620*/  HADD2.F32 R145, -RZ, R15.H0_H0 ;  /* 0x2000000fff917230 */ /* 0x020fe40000004100 */
[----:B------:R-:W-:-:S03]  /*1630*/  @P2 HADD2.F32 R159, -RZ, R11.H0_H0 ;  /* 0x2000000bff9f2230 */ /* 0x000fc60000004100 */
[----:B------:R-:W-:-:S04]  /*1640*/  FADD.FTZ R166, R145, R166 ;  /* 0x000000a691a67221 */ /* 0x000fc80000010000 */
[----:B------:R-:W-:-:S05]  /*1650*/  @P2 FADD.FTZ R166, R159, R166 ;  /* 0x000000a69fa62221 */ /* 0x000fca0000010000 */
.L_x_13335:
[----:B------:R-:W-:-:S04]  /*1660*/  F2FP.PACK_AB R144, RZ, R166 ;  /* 0x000000a6ff90723e */ /* 0x000fc800000000ff */
[----:B------:R-:W-:Y:S02]  /*1670*/  PRMT R7, R144, 0x7610, R7 ;  /* 0x0000761090077816 */ /* 0x000fe40000000007 */
.L_x_13336:
[----:B------:R-:W-:Y:S01]  /*1680*/  HADD2.F32 R167, -RZ, R147.H1_H1 ;  /* 0x30000093ffa77230 */ /* 0x000fe20000004100 */
[----:B------:R-:W-:Y:S05]  /*1690*/  @P3 BRA `(.L_x_13337) ;  /* 0x0000008000003947 */ /* 0x000fea0003800000 */
[----:B------:R-:W-:-:S04]  /*16a0*/  ISETP.NE.U32.AND P4, PT, RZ, c[0x0][0x180], PT ;  /* 0x00006000ff007a0c */ /* 0x000fc80003f85070 */
[----:B------:R-:W-:-:S13]  /*16b0*/  ISETP.NE.AND.EX P4, PT, RZ, c[0x0][0x184], PT, P4 ;  /* 0x00006100ff007a0c */ /* 0x000fda0003f85340 */
[----:B------:R-:W-:Y:S05]  /*16c0*/  @P4 BRA `(.L_x_13338) ;  /* 0x0000002000004947 */ /* 0x000fea0003800000 */
[----:B------:R-:W-:Y:S05]  /*16d0*/  @P0 BRA `(.L_x_13339) ;  /* 0x0000008000000947 */ /* 0x000fea0003800000 */
[----:B------:R-:W-:Y:S05]  /*16e0*/  BRA `(.L_x_13340) ;  /* 0x0000009000007947 */ /* 0x000fea0003800000 */
.L_x_13338:
[----:B-----5:R-:W-:-:S05]  /*16f0*/  HADD2.F32 R144, -RZ, R11.H1_H1 ;  /* 0x3000000bff907230 */ /* 0x020fca0000004100 */
[----:B------:R-:W-:Y:S01]  /*1700*/  FADD.FTZ R167, R144, R167 ;  /* 0x000000a790a77221 */ /* 0x000fe20000010000 */
[----:B------:R-:W-:Y:S05]  /*1710*/  BRA `(.L_x_13339) ;  /* 0x0000004000007947 */ /* 0x000fea0003800000 */
.L_x_13337:
[----:B-----5:R-:W-:Y:S02]  /*1720*/  HADD2.F32 R144, -RZ, R15.H1_H1 ;  /* 0x3000000fff907230 */ /* 0x020fe40000004100 */
[----:B------:R-:W-:-:S03]  /*1730*/  @P2 HADD2.F32 R146, -RZ, R11.H1_H1 ;  /* 0x3000000bff922230 */ /* 0x000fc60000004100 */
[----:B------:R-:W-:-:S04]  /*1740*/  FADD.FTZ R167, R144, R167 ;  /* 0x000000a790a77221 */ /* 0x000fc80000010000 */
[----:B------:R-:W-:-:S05]  /*1750*/  @P2 FADD.FTZ R167, R146, R167 ;  /* 0x000000a792a72221 */ /* 0x000fca0000010000 */
.L_x_13339:
[----:B------:R-:W-:-:S04]  /*1760*/  F2FP.PACK_AB R144, RZ, R167 ;  /* 0x000000a7ff90723e */ /* 0x000fc800000000ff */
[----:B------:R-:W-:Y:S02]  /*1770*/  PRMT R7, R7, 0x5410, R144 ;  /* 0x0000541007077816 */ /* 0x000fe40000000090 */
.L_x_13340:
[----:B------:R-:W-:Y:S01]  /*1780*/  IADD3 R158, R157, 0x200, RZ ;  /* 0x000002009d9e7810 */ /* 0x000fe20007ffe0ff */
[----:B------:R-:W-:-:S04]  /*1790*/  @P0 IMAD.WIDE.U32 R170, R171, R2, c[0x0][0x188] ;  /* 0x00006200abaa0625 */ /* 0x000fc800078e0002 */
[CC--:B------:R-:W-:Y:S01]  /*17a0*/  IMAD.WIDE.U32 R144, R158.reuse, R2.reuse, c[0x0][0x170] ;  /* 0x00005c009e907625 */ /* 0x0c0fe200078e0002 */
[----:B------:R0:W-:Y:S03]  /*17b0*/  @P0 STG.E.128 [R170.64], R4 ;  /* 0x00000004aa000986 */ /* 0x0001e6000c101d04 */
[CC--:B------:R-:W-:Y:S02]  /*17c0*/  @P1 IMAD.WIDE.U32 R172, R158.reuse, R2.reuse, c[0x0][0x178] ;  /* 0x00005e009eac1625 */ /* 0x0c0fe400078e0002 */
[----:B------:R-:W2:Y:S02]  /*17d0*/  LDG.E.128 R144, [R144.64] ;  /* 0x0000000490907981 */ /* 0x000ea4000c1e1d00 */
[----:B------:R-:W-:Y:S02]  /*17e0*/  @P2 IMAD.WIDE.U32 R174, R158, R2, c[0x0][0x180] ;  /* 0x000060009eae2625 */ /* 0x000fe400078e0002 */
        /* <DEDUP_REMOVED lines=9> */
.L_x_13342:
[----:B-----5:R-:W-:-:S05]  /*1880*/  HADD2.F32 R159, -RZ, R8.H0_H0 ;  /* 0x20000008ff9f7230 */ /* 0x020fca0000004100 */
[----:B------:R-:W-:Y:S01]  /*1890*/  FADD.FTZ R168, R159, R168 ;  /* 0x000000a89fa87221 */ /* 0x000fe20000010000 */
[----:B------:R-:W-:Y:S05]  /*18a0*/  BRA `(.L_x_13343) ;  /* 0x0000004000007947 */ /* 0x000fea0003800000 */
.L_x_13341:
[----:B0----5:R-:W-:Y:S02]  /*18b0*/  HADD2.F32 R159, -RZ, R12.H0_H0 ;  /* 0x2000000cff9f7230 */ /* 0x021fe40000004100 */
[----:B------:R-:W-:-:S03]  /*18c0*/  @P2 HADD2.F32 R169, -RZ, R8.H0_H0 ;  /* 0x20000008ffa92230 */ /* 0x000fc60000004100 */
[----:B------:R-:W-:-:S04]  /*18d0*/  FADD.FTZ R168, R159, R168 ;  /* 0x000000a89fa87221 */ /* 0x000fc80000010000 */
[----:B------:R-:W-:-:S05]  /*18e0*/  @P2 FADD.FTZ R168, R169, R168 ;  /* 0x000000a8a9a82221 */ /* 0x000fca0000010000 */
.L_x_13343:
[----:B------:R-:W-:-:S04]  /*18f0*/  F2FP.PACK_AB R159, RZ, R168 ;  /* 0x000000a8ff9f723e */ /* 0x000fc800000000ff */
[----:B------:R-:W-:Y:S02]  /*1900*/  PRMT R4, R159, 0x7610, R4 ;  /* 0x000076109f047816 */ /* 0x000fe40000000004 */
.L_x_13344:
[----:B------:R-:W-:Y:S01]  /*1910*/  HADD2.F32 R169, -RZ, R144.H1_H1 ;  /* 0x30000090ffa97230 */ /* 0x000fe20000004100 */
[----:B------:R-:W-:Y:S05]  /*1920*/  @P3 BRA `(.L_x_13345) ;  /* 0x0000008000003947 */ /* 0x000fea0003800000 */
[----:B------:R-:W-:-:S04]  /*1930*/  ISETP.NE.U32.AND P4, PT, RZ, c[0x0][0x180], PT ;  /* 0x00006000ff007a0c */ /* 0x000fc80003f85070 */
[----:B------:R-:W-:-:S13]  /*1940*/  ISETP.NE.AND.EX P4, PT, RZ, c[0x0][0x184], PT, P4 ;  /* 0x00006100ff007a0c */ /* 0x000fda0003f85340 */
[----:B------:R-:W-:Y:S05]  /*1950*/  @P4 BRA `(.L_x_13346) ;  /* 0x0000002000004947 */ /* 0x000fea0003800000 */
[----:B------:R-:W-:Y:S05]  /*1960*/  @P0 BRA `(.L_x_13347) ;  /* 0x0000008000000947 */ /* 0x000fea0003800000 */
[----:B------:R-:W-:Y:S05]  /*1970*/  BRA `(.L_x_13348) ;  /* 0x0000009000007947 */ /* 0x000fea0003800000 */
.L_x_13346:
[----:B-----5:R-:W-:-:S05]  /*1980*/  HADD2.F32 R144, -RZ, R8.H1_H1 ;  /* 0x30000008ff907230 */ /* 0x020fca0000004100 */
[----:B------:R-:W-:Y:S01]  /*1990*/  FADD.FTZ R169, R144, R169 ;  /* 0x000000a990a97221 */ /* 0x000fe20000010000 */
[----:B------:R-:W-:Y:S05]  /*19a0*/  BRA `(.L_x_13347) ;  /* 0x0000004000007947 */ /* 0x000fea0003800000 */
.L_x_13345:
[----:B-----5:R-:W-:Y:S02]  /*19b0*/  HADD2.F32 R144, -RZ, R12.H1_H1 ;  /* 0x3000000cff907230 */ /* 0x020fe40000004100 */
[----:B------:R-:W-:-:S03]  /*19c0*/  @P2 HADD2.F32 R170, -RZ, R8.H1_H1 ;  /* 0x30000008ffaa2230 */ /* 0x000fc60000004100 */
[----:B------:R-:W-:-:S04]  /*19d0*/  FADD.FTZ R169, R144, R169 ;  /* 0x000000a990a97221 */ /* 0x000fc80000010000 */
[----:B------:R-:W-:-:S05]  /*19e0*/  @P2 FADD.FTZ R169, R170, R169 ;  /* 0x000000a9aaa92221 */ /* 0x000fca0000010000 */
.L_x_13347:
[----:B------:R-:W-:-:S04]  /*19f0*/  F2FP.PACK_AB R144, RZ, R169 ;  /* 0x000000a9ff90723e */ /* 0x000fc800000000ff */
[----:B------:R-:W-:Y:S02]  /*1a00*/  PRMT R4, R4, 0x5410, R144 ;  /* 0x0000541004047816 */ /* 0x000fe40000000090 */
.L_x_13348:
[----:B------:R-:W-:Y:S01]  /*1a10*/  HADD2.F32 R170, -RZ, R145.H0_H0 ;  /* 0x20000091ffaa7230 */ /* 0x000fe20000004100 */
[----:B------:R-:W-:Y:S05]  /*1a20*/  @P3 BRA `(.L_x_13349) ;  /* 0x0000008000003947 */ /* 0x000fea0003800000 */
[----:B------:R-:W-:-:S04]  /*1a30*/  ISETP.NE.U32.AND P4, PT, RZ, c[0x0][0x180], PT ;  /* 0x00006000ff007a0c */ /* 0x000fc80003f85070 */
[----:B------:R-:W-:-:S13]  /*1a40*/  ISETP.NE.AND.EX P4, PT, RZ, c[0x0][0x184], PT, P4 ;  /* 0x00006100ff007a0c */ /* 0x000fda0003f85340 */
[----:B------:R-:W-:Y:S05]  /*1a50*/  @P4 BRA `(.L_x_13350) ;  /* 0x0000002000004947 */ /* 0x000fea0003800000 */
[----:B------:R-:W-:Y:S05]  /*1a60*/  @P0 BRA `(.L_x_13351) ;  /* 0x0000008000000947 */ /* 0x000fea0003800000 */
[----:B------:R-:W-:Y:S05]  /*1a70*/  BRA `(.L_x_13352) ;  /* 0x0000009000007947 */ /* 0x000fea0003800000 */
.L_x_13350:
[----:B-----5:R-:W-:-:S05]  /*1a80*/  HADD2.F32 R159, -RZ, R9.H0_H0 ;  /* 0x20000009ff9f7230 */ /* 0x020fca0000004100 */
[----:B------:R-:W-:Y:S01]  /*1a90*/  FADD.FTZ R170, R159, R170 ;  /* 0x000000aa9faa7221 */ /* 0x000fe20000010000 */
[----:B------:R-:W-:Y:S05]  /*1aa0*/  BRA `(.L_x_13351) ;  /* 0x0000004000007947 */ /* 0x000fea0003800000 */
.L_x_13349:
[----:B-----5:R-:W-:Y:S02]  /*1ab0*/  HADD2.F32 R159, -RZ, R13.H0_H0 ;  /* 0x2000000dff9f7230 */ /* 0x020fe40000004100 */
[----:B------:R-:W-:-:S03]  /*1ac0*/  @P2 HADD2.F32 R171, -RZ, R9.H0_H0 ;  /* 0x20000009ffab2230 */ /* 0x000fc60000004100 */
[----:B------:R-:W-:-:S04]  /*1ad0*/  FADD.FTZ R170, R159, R170 ;  /* 0x000000aa9faa7221 */ /* 0x000fc80000010000 */
[----:B------:R-:W-:-:S05]  /*1ae0*/  @P2 FADD.FTZ R170, R171, R170 ;  /* 0x000000aaabaa2221 */ /* 0x000fca0000010000 */
.L_x_13351:
[----:B------:R-:W-:-:S04]  /*1af0*/  F2FP.PACK_AB R144, RZ, R170 ;  /* 0x000000aaff90723e */ /* 0x000fc800000000ff */
[----:B------:R-:W-:Y:S02]  /*1b00*/  PRMT R5, R144, 0x7610, R5 ;  /* 0x0000761090057816 */ /* 0x000fe40000000005 */
.L_x_13352:
[----:B------:R-:W-:Y:S01]  /*1b10*/  HADD2.F32 R171, -RZ, R145.H1_H1 ;  /* 0x30000091ffab7230 */ /* 0x000fe20000004100 */
[----:B------:R-:W-:Y:S05]  /*1b20*/  @P3 BRA `(.L_x_13353) ;  /* 0x0000008000003947 */ /* 0x000fea0003800000 */
[----:B------:R-:W-:-:S04]  /*1b30*/  ISETP.NE.U32.AND P4, PT, RZ, c[0x0][0x180], PT ;  /* 0x00006000ff007a0c */ /* 0x000fc80003f85070 */
[----:B------:R-:W-:-:S13]  /*1b40*/  ISETP.NE.AND.EX P4, PT, RZ, c[0x0][0x184], PT, P4 ;  /* 0x00006100ff007a0c */ /* 0x000fda0003f85340 */
[----:B------:R-:W-:Y:S05]  /*1b50*/  @P4 BRA `(.L_x_13354) ;  /* 0x0000002000004947 */ /* 0x000fea0003800000 */
[----:B------:R-:W-:Y:S05]  /*1b60*/  @P0 BRA `(.L_x_13355) ;  /* 0x0000008000000947 */ /* 0x000fea0003800000 */
[----:B------:R-:W-:Y:S05]  /*1b70*/  BRA `(.L_x_13356) ;  /* 0x0000009000007947 */ /* 0x000fea0003800000 */
.L_x_13354:
[----:B-----5:R-:W-:-:S05]  /*1b80*/  HADD2.F32 R144, -RZ, R9.H1_H1 ;  /* 0x30000009ff907230 */ /* 0x020fca0000004100 */
[----:B------:R-:W-:Y:S01]  /*1b90*/  FADD.FTZ R171, R144, R171 ;  /* 0x000000ab90ab7221 */ /* 0x000fe20000010000 */
[----:B------:R-:W-:Y:S05]  /*1ba0*/  BRA `(.L_x_13355) ;  /* 0x0000004000007947 */ /* 0x000fea0003800000 */
.L_x_13353:
[----:B-----5:R-:W-:Y:S02]  /*1bb0*/  HADD2.F32 R144, -RZ, R13.H1_H1 ;  /* 0x3000000dff907230 */ /* 0x020fe40000004100 */
[----:B------:R-:W-:-:S03]  /*1bc0*/  @P2 HADD2.F32 R172, -RZ, R9.H1_H1 ;  /* 0x30000009ffac2230 */ /* 0x000fc60000004100 */
[----:B------:R-:W-:-:S04]  /*1bd0*/  FADD.FTZ R171, R144, R171 ;  /* 0x000000ab90ab7221 */ /* 0x000fc80000010000 */
[----:B------:R-:W-:-:S05]  /*1be0*/  @P2 FADD.FTZ R171, R172, R171 ;  /* 0x000000abacab2221 */ /* 0x000fca0000010000 */
.L_x_13355:
[----:B------:R-:W-:-:S04]  /*1bf0*/  F2FP.PACK_AB R144, RZ, R171 ;  /* 0x000000abff90723e */ /* 0x000fc800000000ff */
[----:B------:R-:W-:Y:S02]  /*1c00*/  PRMT R5, R5, 0x5410, R144 ;  /* 0x0000541005057816 */ /* 0x000fe40000000090 */
.L_x_13356:
[----:B------:R-:W-:Y:S01]  /*1c10*/  HADD2.F32 R172, -RZ, R146.H0_H0 ;  /* 0x20000092ffac7230 */ /* 0x000fe20000004100 */
[----:B------:R-:W-:Y:S05]  /*1c20*/  @P3 BRA `(.L_x_13357) ;  /* 0x0000008000003947 */ /* 0x000fea0003800000 */
[----:B------:R-:W-:-:S04]  /*1c30*/  ISETP.NE.U32.AND P4, PT, RZ, c[0x0][0x180], PT ;  /* 0x00006000ff007a0c */ /* 0x000fc80003f85070 */
[----:B------:R-:W-:-:S13]  /*1c40*/  ISETP.NE.AND.EX P4, PT, RZ, c[0x0][0x184], PT, P4 ;  /* 0x00006100ff007a0c */ /* 0x000fda0003f85340 */
[----:B------:R-:W-:Y:S05]  /*1c50*/  @P4 BRA `(.L_x_13358) ;  /* 0x0000002000004947 */ /* 0x000fea0003800000 */
[----:B------:R-:W-:Y:S05]  /*1c60*/  @P0 BRA `(.L_x_13359) ;  /* 0x0000008000000947 */ /* 0x000fea0003800000 */
[----:B------:R-:W-:Y:S05]  /*1c70*/  BRA `(.L_x_13360) ;  /* 0x0000009000007947 */ /* 0x000fea0003800000 */
.L_x_13358:
[----:B-----5:R-:W-:-:S05]  /*1c80*/  HADD2.F32 R145, -RZ, R10.H0_H0 ;  /* 0x2000000aff917230 */ /* 0x020fca0000004100 */
[----:B------:R-:W-:Y:S01]  /*1c90*/  FADD.FTZ R172, R145, R172 ;  /* 0x000000ac91ac7221 */ /* 0x000fe20000010000 */
[----:B------:R-:W-:Y:S05]  /*1ca0*/  BRA `(.L_x_13359) ;  /* 0x0000004000007947 */ /* 0x000fea0003800000 */
.L_x_13357:
[----:B-----5:R-:W-:Y:S02]  /*1cb0*/  HADD2.F32 R145, -RZ, R14.H0_H0 ;  /* 0x2000000eff917230 */ /* 0x020fe40000004100 */
[----:B------:R-:W-:-:S03]  /*1cc0*/  @P2 HADD2.F32 R159, -RZ, R10.H0_H0 ;  /* 0x2000000aff9f2230 */ /* 0x000fc60000004100 */
[----:B------:R-:W-:-:S04]  /*1cd0*/  FADD.FTZ R172, R145, R172 ;  /* 0x000000ac91ac7221 */ /* 0x000fc80000010000 */
[----:B------:R-:W-:-:S05]  /*1ce0*/  @P2 FADD.FTZ R172, R159, R172 ;  /* 0x000000ac9fac2221 */ /* 0x000fca0000010000 */
.L_x_13359:
[----:B------:R-:W-:-:S04]  /*1cf0*/  F2FP.PACK_AB R144, RZ, R172 ;  /* 0x000000acff90723e */ /* 0x000fc800000000ff */
[----:B------:R-:W-:Y:S02]  /*1d00*/  PRMT R6, R144, 0x7610, R6 ;  /* 0x0000761090067816 */ /* 0x000fe40000000006 */
.L_x_13360:
[----:B------:R-:W-:Y:S01]  /*1d10*/  HADD2.F32 R173, -RZ, R146.H1_H1 ;  /* 0x30000092ffad7230 */ /* 0x000fe20000004100 */
[----:B------:R-:W-:Y:S05]  /*1d20*/  @P3 BRA `(.L_x_13361) ;  /* 0x0000008000003947 */ /* 0x000fea0003800000 */
[----:B------:R-:W-:-:S04]  /*1d30*/  ISETP.NE.U32.AND P4, PT, RZ, c[0x0][0x180], PT ;  /* 0x00006000ff007a0c */ /* 0x000fc80003f85070 */
[----:B------:R-:W-:-:S13]  /*1d40*/  ISETP.NE.AND.EX P4, PT, RZ, c[0x0][0x184], PT, P4 ;  /* 0x00006100ff007a0c */ /* 0x000fda0003f85340 */
[----:B------:R-:W-:Y:S05]  /*1d50*/  @P4 BRA `(.L_x_13362) ;  /* 0x0000002000004947 */ /* 0x000fea0003800000 */
[----:B------:R-:W-:Y:S05]  /*1d60*/  @P0 BRA `(.L_x_13363) ;  /* 0x0000008000000947 */ /* 0x000fea0003800000 */
[----:B------:R-:W-:Y:S05]  /*1d70*/  BRA `(.L_x_13364) ;  /* 0x0000009000007947 */ /* 0x000fea0003800000 */
.L_x_13362:
[----:B-----5:R-:W-:-:S05]  /*1d80*/  HADD2.F32 R144, -RZ, R10.H1_H1 ;  /* 0x3000000aff907230 */ /* 0x020fca0000004100 */
[----:B------:R-:W-:Y:S01]  /*1d90*/  FADD.FTZ R173, R144, R173 ;  /* 0x000000ad90ad7221 */ /* 0x000fe20000010000 */
[----:B------:R-:W-:Y:S05]  /*1da0*/  BRA `(.L_x_13363) ;  /* 0x0000004000007947 */ /* 0x000fea0003800000 */
.L_x_13361:
[----:B-----5:R-:W-:Y:S02]  /*1db0*/  HADD2.F32 R144, -RZ, R14.H1_H1 ;  /* 0x3000000eff907230 */ /* 0x020fe40000004100 */
[----:B------:R-:W-:-:S03]  /*1dc0*/  @P2 HADD2.F32 R146, -RZ, R10.H1_H1 ;  /* 0x3000000aff922230 */ /* 0x000fc60000004100 */
[----:B------:R-:W-:-:S04]  /*1dd0*/  FADD.FTZ R173, R144, R173 ;  /* 0x000000ad90ad7221 */ /* 0x000fc80000010000 */
[----:B------:R-:W-:-:S05]  /*1de0*/  @P2 FADD.FTZ R173, R146, R173 ;  /* 0x000000ad92ad2221 */ /* 0x000fca0000010000 */
.L_x_13363:
[----:B------:R-:W-:-:S04]  /*1df0*/  F2FP.PACK_AB R144, RZ, R173 ;  /* 0x000000adff90723e */ /* 0x000fc800000000ff */
[----:B------:R-:W-:Y:S02]  /*1e00*/  PRMT R6, R6, 0x5410, R144 ;  /* 0x0000541006067816 */ /* 0x000fe40000000090 */
.L_x_13364:
[----:B------:R-:W-:Y:S01]  /*1e10*/  HADD2.F32 R174, -RZ, R147.H0_H0 ;  /* 0x20000093ffae7230 */ /* 0x000fe20000004100 */
[----:B------:R-:W-:Y:S05]  /*1e20*/  @P3 BRA `(.L_x_13365) ;  /* 0x0000008000003947 */ /* 0x000fea0003800000 */
[----:B------:R-:W-:-:S04]  /*1e30*/  ISETP.NE.U32.AND P4, PT, RZ, c[0x0][0x180], PT ;  /* 0x00006000ff007a0c */ /* 0x000fc80003f85070 */
[----:B------:R-:W-:-:S13]  /*1e40*/  ISETP.NE.AND.EX P4, PT, RZ, c[0x0][0x184], PT, P4 ;  /* 0x00006100ff007a0c */ /* 0x000fda0003f85340 */
[----:B------:R-:W-:Y:S05]  /*1e50*/  @P4 BRA `(.L_x_13366) ;  /* 0x0000002000004947 */ /* 0x000fea0003800000 */
[----:B------:R-:W-:Y:S05]  /*1e60*/  @P0 BRA `(.L_x_13367) ;  /* 0x0000008000000947 */ /* 0x000fea0003800000 */
[----:B------:R-:W-:Y:S05]  /*1e70*/  BRA `(.L_x_13368) ;  /* 0x0000009000007947 */ /* 0x000fea0003800000 */
.L_x_13366:
[----:B-----5:R-:W-:-:S05]  /*1e80*/  HADD2.F32 R145, -RZ, R11.H0_H0 ;  /* 0x2000000bff917230 */ /* 0x020fca0000004100 */
[----:B------:R-:W-:Y:S01]  /*1e90*/  FADD.FTZ R174, R145, R174 ;  /* 0x000000ae91ae7221 */ /* 0x000fe20000010000 */
[----:B------:R-:W-:Y:S05]  /*1ea0*/  BRA `(.L_x_13367) ;  /* 0x0000004000007947 */ /* 0x000fea0003800000 */
.L_x_13365:
[----:B-----5:R-:W-:Y:S02]  /*1eb0*/  HADD2.F32 R145, -RZ, R15.H0_H0 ;  /* 0x2000000fff917230 */ /* 0x020fe40000004100 */
[----:B------:R-:W-:-:S03]  /*1ec0*/  @P2 HADD2.F32 R159, -RZ, R11.H0_H0 ;  /* 0x2000000bff9f2230 */ /* 0x000fc60000004100 */
[----:B------:R-:W-:-:S04]  /*1ed0*/  FADD.FTZ R174, R145, R174 ;  /* 0x000000ae91ae7221 */ /* 0x000fc80000010000 */
[----:B------:R-:W-:-:S05]  /*1ee0*/  @P2 FADD.FTZ R174, R159, R174 ;  /* 0x000000ae9fae2221 */ /* 0x000fca0000010000 */
.L_x_13367:
[----:B------:R-:W-:-:S04]  /*1ef0*/  F2FP.PACK_AB R144, RZ, R174 ;  /* 0x000000aeff90723e */ /* 0x000fc800000000ff */
[----:B------:R-:W-:Y:S02]  /*1f00*/  PRMT R7, R144, 0x7610, R7 ;  /* 0x0000761090077816 */ /* 0x000fe40000000007 */
.L_x_13368:
[----:B------:R-:W-:Y:S01]  /*1f10*/  HADD2.F32 R175, -RZ, R147.H1_H1 ;  /* 0x30000093ffaf7230 */ /* 0x000fe20000004100 */
[----:B------:R-:W-:Y:S05]  /*1f20*/  @P3 BRA `(.L_x_13369) ;  /* 0x0000008000003947 */ /* 0x000fea0003800000 */
[----:B------:R-:W-:-:S04]  /*1f30*/  ISETP.NE.U32.AND P4, PT, RZ, c[0x0][0x180], PT ;  /* 0x00006000ff007a0c */ /* 0x000fc80003f85070 */
[----:B------:R-:W-:-:S13]  /*1f40*/  ISETP.NE.AND.EX P4, PT, RZ, c[0x0][0x184], PT, P4 ;  /* 0x00006100ff007a0c */ /* 0x000fda0003f85340 */
[----:B------:R-:W-:Y:S05]  /*1f50*/  @P4 BRA `(.L_x_13370) ;  /* 0x0000002000004947 */ /* 0x000fea0003800000 */
[----:B------:R-:W-:Y:S05]  /*1f60*/  @P0 BRA `(.L_x_13371) ;  /* 0x0000008000000947 */ /* 0x000fea0003800000 */
[----:B------:R-:W-:Y:S05]  /*1f70*/  BRA `(.L_x_13372) ;  /* 0x0000009000007947 */ /* 0x000fea0003800000 */
.L_x_13370:
[----:B-----5:R-:W-:-:S05]  /*1f80*/  HADD2.F32 R144, -RZ, R11.H1_H1 ;  /* 0x3000000bff907230 */ /* 0x020fca0000004100 */
[----:B------:R-:W-:Y:S01]  /*1f90*/  FADD.FTZ R175, R144, R175 ;  /* 0x000000af90af7221 */ /* 0x000fe20000010000 */
[----:B------:R-:W-:Y:S05]  /*1fa0*/  BRA `(.L_x_13371) ;  /* 0x0000004000007947 */ /* 0x000fea0003800000 */
.L_x_13369:
[----:B-----5:R-:W-:Y:S02]  /*1fb0*/  HADD2.F32 R144, -RZ, R15.H1_H1 ;  /* 0x3000000fff907230 */ /* 0x020fe40000004100 */
[----:B------:R-:W-:-:S03]  /*1fc0*/  @P2 HADD2.F32 R146, -RZ, R11.H1_H1 ;  /* 0x3000000bff922230 */ /* 0x000fc60000004100 */
[----:B------:R-:W-:-:S04]  /*1fd0*/  FADD.FTZ R175, R144, R175 ;  /* 0x000000af90af7221 */ /* 0x000fc80000010000 */
[----:B------:R-:W-:-:S05]  /*1fe0*/  @P2 FADD.FTZ R175, R146, R175 ;  /* 0x000000af92af2221 */ /* 0x000fca0000010000 */
.L_x_13371:
[----:B------:R-:W-:-:S04]  /*1ff0*/  F2FP.PACK_AB R144, RZ, R175 ;  /* 0x000000afff90723e */ /* 0x000fc800000000ff */
[----:B------:R-:W-:Y:S02]  /*2000*/  PRMT R7, R7, 0x5410, R144 ;  /* 0x0000541007077816 */ /* 0x000fe40000000090 */
.L_x_13372:
[C---:B------:R-:W-:Y:S02]  /*2010*/  @P0 IADD3 R179, R157.reuse, 0x200, RZ ;  /* 0x000002009db30810 */ /* 0x040fe40007ffe0ff */
[----:B------:R-:W-:-:S03]  /*2020*/  IADD3 R159, R157, 0x300, RZ ;  /* 0x000003009d9f7810 */ /* 0x000fc60007ffe0ff */
        /* <DEDUP_REMOVED lines=15> */
.L_x_13374:
[----:B-----5:R-:W-:-:S05]  /*2120*/  HADD2.F32 R177, -RZ, R8.H0_H0 ;  /* 0x20000008ffb17230 */ /* 0x020fca0000004100 */
[----:B------:R-:W-:Y:S01]  /*2130*/  FADD.FTZ R176, R177, R176 ;  /* 0x000000b0b1b07221 */ /* 0x000fe20000010000 */
[----:B------:R-:W-:Y:S05]  /*2140*/  BRA `(.L_x_13375) ;  /* 0x0000004000007947 */ /* 0x000fea0003800000 */
.L_x_13373:
[----:B0----5:R-:W-:Y:S02]  /*2150*/  HADD2.F32 R177, -RZ, R12.H0_H0 ;  /* 0x2000000cffb17230 */ /* 0x021fe40000004100 */
[----:B------:R-:W-:-:S03]  /*2160*/  @P2 HADD2.F32 R179, -RZ, R8.H0_H0 ;  /* 0x20000008ffb32230 */ /* 0x000fc60000004100 */
[----:B------:R-:W-:-:S04]  /*2170*/  FADD.FTZ R176, R177, R176 ;  /* 0x000000b0b1b07221 */ /* 0x000fc80000010000 */
[----:B------:R-:W-:-:S05]  /*2180*/  @P2 FADD.FTZ R176, R179, R176 ;  /* 0x000000b0b3b02221 */ /* 0x000fca0000010000 */
.L_x_13375:
[----:B------:R-:W-:-:S04]  /*2190*/  F2FP.PACK_AB R177, RZ, R176 ;  /* 0x000000b0ffb1723e */ /* 0x000fc800000000ff */
[----:B------:R-:W-:Y:S02]  /*21a0*/  PRMT R4, R177, 0x7610, R4 ;  /* 0x00007610b1047816 */ /* 0x000fe40000000004 */
.L_x_13376:
[----:B------:R-:W-:Y:S01]  /*21b0*/  HADD2.F32 R144, -RZ, R144.H1_H1 ;  /* 0x30000090ff907230 */ /* 0x000fe20000004100 */
[----:B------:R-:W-:Y:S05]  /*21c0*/  @P3 BRA `(.L_x_13377) ;  /* 0x0000008000003947 */ /* 0x000fea0003800000 */
[----:B------:R-:W-:-:S04]  /*21d0*/  ISETP.NE.U32.AND P1, PT, RZ, c[0x0][0x180], PT ;  /* 0x00006000ff007a0c */ /* 0x000fc80003f25070 */
[----:B------:R-:W-:-:S13]  /*21e0*/  ISETP.NE.AND.EX P1, PT, RZ, c[0x0][0x184], PT, P1 ;  /* 0x00006100ff007a0c */ /* 0x000fda0003f25310 */
[----:B------:R-:W-:Y:S05]  /*21f0*/  @P1 BRA `(.L_x_13378) ;  /* 0x0000002000001947 */ /* 0x000fea0003800000 */
[----:B------:R-:W-:Y:S05]  /*2200*/  @P0 BRA `(.L_x_13379) ;  /* 0x0000008000000947 */ /* 0x000fea0003800000 */
[----:B------:R-:W-:Y:S05]  /*2210*/  BRA `(.L_x_13380) ;  /* 0x0000009000007947 */ /* 0x000fea0003800000 */
.L_x_13378:
[----:B-----5:R-:W-:-:S05]  /*2220*/  HADD2.F32 R177, -RZ, R8.H1_H1 ;  /* 0x30000008ffb17230 */ /* 0x020fca0000004100 */
[----:B------:R-:W-:Y:S01]  /*2230*/  FADD.FTZ R144, R177, R144 ;  /* 0x00000090b1907221 */ /* 0x000fe20000010000 */
[----:B------:R-:W-:Y:S05]  /*2240*/  BRA `(.L_x_13379) ;  /* 0x0000004000007947 */ /* 0x000fea0003800000 */
.L_x_13377:
[----:B-----5:R-:W-:Y:S02]  /*2250*/  HADD2.F32 R177, -RZ, R12.H1_H1 ;  /* 0x3000000cffb17230 */ /* 0x020fe40000004100 */
[----:B------:R-:W-:-:S03]  /*2260*/  @P2 HADD2.F32 R179, -RZ, R8.H1_H1 ;  /* 0x30000008ffb32230 */ /* 0x000fc60000004100 */
[----:B------:R-:W-:-:S04]  /*2270*/  FADD.FTZ R144, R177, R144 ;  /* 0x00000090b1907221 */ /* 0x000fc80000010000 */
[----:B------:R-:W-:-:S05]  /*2280*/  @P2 FADD.FTZ R144, R179, R144 ;  /* 0x00000090b3902221 */ /* 0x000fca0000010000 */
.L_x_13379:
[----:B------:R-:W-:-:S04]  /*2290*/  F2FP.PACK_AB R177, RZ, R144 ;  /* 0x00000090ffb1723e */ /* 0x000fc800000000ff */
[----:B------:R-:W-:Y:S02]  /*22a0*/  PRMT R4, R4, 0x5410, R177 ;  /* 0x0000541004047816 */ /* 0x000fe400000000b1 */
.L_x_13380:
[----:B------:R-:W-:Y:S01]  /*22b0*/  HADD2.F32 R177, -RZ, R145.H0_H0 ;  /* 0x20000091ffb17230 */ /* 0x000fe20000004100 */
[----:B------:R-:W-:Y:S05]  /*22c0*/  @P3 BRA `(.L_x_13381) ;  /* 0x0000008000003947 */ /* 0x000fea0003800000 */
[----:B------:R-:W-:-:S04]  /*22d0*/  ISETP.NE.U32.AND P1, PT, RZ, c[0x0][0x180], PT ;  /* 0x00006000ff007a0c */ /* 0x000fc80003f25070 */
[----:B------:R-:W-:-:S13]  /*22e0*/  ISETP.NE.AND.EX P1, PT, RZ, c[0x0][0x184], PT, P1 ;  /* 0x00006100ff007a0c */ /* 0x000fda0003f25310 */
[----:B------:R-:W-:Y:S05]  /*22f0*/  @P1 BRA `(.L_x_13382) ;  /* 0x0000002000001947 */ /* 0x000fea0003800000 */
[----:B------:R-:W-:Y:S05]  /*2300*/  @P0 BRA `(.L_x_13383) ;  /* 0x0000008000000947 */ /* 0x000fea0003800000 */
[----:B------:R-:W-:Y:S05]  /*2310*/  BRA `(.L_x_13384) ;  /* 0x0000009000007947 */ /* 0x000fea0003800000 */
.L_x_13382:
[----:B-----5:R-:W-:-:S05]  /*2320*/  HADD2.F32 R178, -RZ, R9.H0_H0 ;  /* 0x20000009ffb27230 */ /* 0x020fca0000004100 */
[----:B------:R-:W-:Y:S01]  /*2330*/  FADD.FTZ R177, R178, R177 ;  /* 0x000000b1b2b17221 */ /* 0x000fe20000010000 */
[----:B------:R-:W-:Y:S05]  /*2340*/  BRA `(.L_x_13383) ;  /* 0x0000004000007947 */ /* 0x000fea0003800000 */
.L_x_13381:
[----:B-----5:R-:W-:Y:S02]  /*2350*/  HADD2.F32 R178, -RZ, R13.H0_H0 ;  /* 0x2000000dffb27230 */ /* 0x020fe40000004100 */
[----:B------:R-:W-:-:S03]  /*2360*/  @P2 HADD2.F32 R180, -RZ, R9.H0_H0 ;  /* 0x20000009ffb42230 */ /* 0x000fc60000004100 */
[----:B------:R-:W-:-:S04]  /*2370*/  FADD.FTZ R177, R178, R177 ;  /* 0x000000b1b2b17221 */ /* 0x000fc80000010000 */
[----:B------:R-:W-:-:S05]  /*2380*/  @P2 FADD.FTZ R177, R180, R177 ;  /* 0x000000b1b4b12221 */ /* 0x000fca0000010000 */
.L_x_13383:
[----:B------:R-:W-:-:S04]  /*2390*/  F2FP.PACK_AB R178, RZ, R177 ;  /* 0x000000b1ffb2723e */ /* 0x000fc800000000ff */
[----:B------:R-:W-:Y:S02]  /*23a0*/  PRMT R5, R178, 0x7610, R5 ;  /* 0x00007610b2057816 */ /* 0x000fe40000000005 */
.L_x_13384:
[----:B------:R-:W-:Y:S01]  /*23b0*/  HADD2.F32 R145, -RZ, R145.H1_H1 ;  /* 0x30000091ff917230 */ /* 0x000fe20000004100 */
[----:B------:R-:W-:Y:S05]  /*23c0*/  @P3 BRA `(.L_x_13385) ;  /* 0x0000008000003947 */ /* 0x000fea0003800000 */
[----:B------:R-:W-:-:S04]  /*23d0*/  ISETP.NE.U32.AND P1, PT, RZ, c[0x0][0x180], PT ;  /* 0x00006000ff007a0c */ /* 0x000fc80003f25070 */
[----:B------:R-:W-:-:S13]  /*23e0*/  ISETP.NE.AND.EX P1, PT, RZ, c[0x0][0x184], PT, P1 ;  /* 0x00006100ff007a0c */ /* 0x000fda0003f25310 */
[----:B------:R-:W-:Y:S05]  /*23f0*/  @P1 BRA `(.L_x_13386) ;  /* 0x0000002000001947 */ /* 0x000fea0003800000 */
[----:B------:R-:W-:Y:S05]  /*2400*/  @P0 BRA `(.L_x_13387) ;  /* 0x0000008000000947 */ /* 0x000fea0003800000 */
[----:B------:R-:W-:Y:S05]  /*2410*/  BRA `(.L_x_13388) ;  /* 0x0000009000007947 */ /* 0x000fea0003800000 */
.L_x_13386:
[----:B-----5:R-:W-:-:S05]  /*2420*/  HADD2.F32 R178, -RZ, R9.H1_H1 ;  /* 0x30000009ffb27230 */ /* 0x020fca0000004100 */
[----:B------:R-:W-:Y:S01]  /*2430*/  FADD.FTZ R145, R178, R145 ;  /* 0x00000091b2917221 */ /* 0x000fe20000010000 */
[----:B------:R-:W-:Y:S05]  /*2440*/  BRA `(.L_x_13387) ;  /* 0x0000004000007947 */ /* 0x000fea0003800000 */
.L_x_13385:
[----:B-----5:R-:W-:Y:S02]  /*2450*/  HADD2.F32 R178, -RZ, R13.H1_H1 ;  /* 0x3000000dffb27230 */ /* 0x020fe40000004100 */
[----:B------:R-:W-:-:S03]  /*2460*/  @P2 HADD2.F32 R180, -RZ, R9.H1_H1 ;  /* 0x30000009ffb42230 */ /* 0x000fc60000004100 */
[----:B------:R-:W-:-:S04]  /*2470*/  FADD.FTZ R145, R178, R145 ;  /* 0x00000091b2917221 */ /* 0x000fc80000010000 */
[----:B------:R-:W-:-:S05]  /*2480*/  @P2 FADD.FTZ R145, R180, R145 ;  /* 0x00000091b4912221 */ /* 0x000fca0000010000 */
.L_x_13387:
[----:B------:R-:W-:-:S04]  /*2490*/  F2FP.PACK_AB R178, RZ, R145 ;  /* 0x00000091ffb2723e */ /* 0x000fc800000000ff */
[----:B------:R-:W-:Y:S02]  /*24a0*/  PRMT R5, R5, 0x5410, R178 ;  /* 0x0000541005057816 */ /* 0x000fe400000000b2 */
.L_x_13388:
[----:B------:R-:W-:Y:S01]  /*24b0*/  HADD2.F32 R178, -RZ, R146.H0_H0 ;  /* 0x20000092ffb27230 */ /* 0x000fe20000004100 */
[----:B------:R-:W-:Y:S05]  /*24c0*/  @P3 BRA `(.L_x_13389) ;  /* 0x0000008000003947 */ /* 0x000fea0003800000 */
[----:B------:R-:W-:-:S04]  /*24d0*/  ISETP.NE.U32.AND P1, PT, RZ, c[0x0][0x180], PT ;  /* 0x00006000ff007a0c */ /* 0x000fc80003f25070 */
[----:B------:R-:W-:-:S13]  /*24e0*/  ISETP.NE.AND.EX P1, PT, RZ, c[0x0][0x184], PT, P1 ;  /* 0x00006100ff007a0c */ /* 0x000fda0003f25310 */
[----:B------:R-:W-:Y:S05]  /*24f0*/  @P1 BRA `(.L_x_13390) ;  /* 0x0000002000001947 */ /* 0x000fea0003800000 */
[----:B------:R-:W-:Y:S05]  /*2500*/  @P0 BRA `(.L_x_13391) ;  /* 0x0000008000000947 */ /* 0x000fea0003800000 */
[----:B------:R-:W-:Y:S05]  /*2510*/  BRA `(.L_x_13392) ;  /* 0x0000009000007947 */ /* 0x000fea0003800000 */
.L_x_13390:
[----:B-----5:R-:W-:-:S05]  /*2520*/  HADD2.F32 R179, -RZ, R10.H0_H0 ;  /* 0x2000000affb37230 */ /* 0x020fca0000004100 */
[----:B------:R-:W-:Y:S01]  /*2530*/  FADD.FTZ R178, R179, R178 ;  /* 0x000000b2b3b27221 */ /* 0x000fe20000010000 */
[----:B------:R-:W-:Y:S05]  /*2540*/  BRA `(.L_x_13391) ;  /* 0x0000004000007947 */ /* 0x000fea0003800000 */
.L_x_13389:
[----:B-----5:R-:W-:Y:S02]  /*2550*/  HADD2.F32 R179, -RZ, R14.H0_H0 ;  /* 0x2000000effb37230 */ /* 0x020fe40000004100 */
[----:B------:R-:W-:-:S03]  /*2560*/  @P2 HADD2.F32 R181, -RZ, R10.H0_H0 ;  /* 0x2000000affb52230 */ /* 0x000fc60000004100 */
[----:B------:R-:W-:-:S04]  /*2570*/  FADD.FTZ R178, R179, R178 ;  /* 0x000000b2b3b27221 */ /* 0x000fc80000010000 */
[----:B------:R-:W-:-:S05]  /*2580*/  @P2 FADD.FTZ R178, R181, R178 ;  /* 0x000000b2b5b22221 */ /* 0x000fca0000010000 */
.L_x_13391:
[----:B------:R-:W-:-:S04]  /*2590*/  F2FP.PACK_AB R179, RZ, R178 ;  /* 0x000000b2ffb3723e */ /* 0x000fc800000000ff */
[----:B------:R-:W-:Y:S02]  /*25a0*/  PRMT R6, R179, 0x7610, R6 ;  /* 0x00007610b3067816 */ /* 0x000fe40000000006 */
.L_x_13392:
[----:B------:R-:W-:Y:S01]  /*25b0*/  HADD2.F32 R146, -RZ, R146.H1_H1 ;  /* 0x30000092ff927230 */ /* 0x000fe20000004100 */
[----:B------:R-:W-:Y:S05]  /*25c0*/  @P3 BRA `(.L_x_13393) ;  /* 0x0000008000003947 */ /* 0x000fea0003800000 */
[----:B------:R-:W-:-:S04]  /*25d0*/  ISETP.NE.U32.AND P1, PT, RZ, c[0x0][0x180], PT ;  /* 0x00006000ff007a0c */ /* 0x000fc80003f25070 */
[----:B------:R-:W-:-:S13]  /*25e0*/  ISETP.NE.AND.EX P1, PT, RZ, c[0x0][0x184], PT, P1 ;  /* 0x00006100ff007a0c */ /* 0x000fda0003f25310 */
[----:B------:R-:W-:Y:S05]  /*25f0*/  @P1 BRA `(.L_x_13394) ;  /* 0x0000002000001947 */ /* 0x000fea0003800000 */
[----:B------:R-:W-:Y:S05]  /*2600*/  @P0 BRA `(.L_x_13395) ;  /* 0x0000008000000947 */ /* 0x000fea0003800000 */
[----:B------:R-:W-:Y:S05]  /*2610*/  BRA `(.L_x_13396) ;  /* 0x0000009000007947 */ /* 0x000fea0003800000 */
.L_x_13394:
[----:B-----5:R-:W-:-:S05]  /*2620*/  HADD2.F32 R179, -RZ, R10.H1_H1 ;  /* 0x3000000affb37230 */ /* 0x020fca0000004100 */
[----:B------:R-:W-:Y:S01]  /*2630*/  FADD.FTZ R146, R179, R146 ;  /* 0x00000092b3927221 */ /* 0x000fe20000010000 */
[----:B------:R-:W-:Y:S05]  /*2640*/  BRA `(.L_x_13395) ;  /* 0x0000004000007947 */ /* 0x000fea0003800000 */
.L_x_13393:
[----:B-----5:R-:W-:Y:S02]  /*2650*/  HADD2.F32 R179, -RZ, R14.H1_H1 ;  /* 0x3000000effb37230 */ /* 0x020fe40000004100 */
[----:B------:R-:W-:-:S03]  /*2660*/  @P2 HADD2.F32 R181, -RZ, R10.H1_H1 ;  /* 0x3000000affb52230 */ /* 0x000fc60000004100 */
[----:B------:R-:W-:-:S04]  /*2670*/  FADD.FTZ R146, R179, R146 ;  /* 0x00000092b3927221 */ /* 0x000fc80000010000 */
[----:B------:R-:W-:-:S05]  /*2680*/  @P2 FADD.FTZ R146, R181, R146 ;  /* 0x00000092b5922221 */ /* 0x000fca0000010000 */
.L_x_13395:
[----:B------:R-:W-:-:S04]  /*2690*/  F2FP.PACK_AB R179, RZ, R146 ;  /* 0x00000092ffb3723e */ /* 0x000fc800000000ff */
[----:B------:R-:W-:Y:S02]  /*26a0*/  PRMT R6, R6, 0x5410, R179 ;  /* 0x0000541006067816 */ /* 0x000fe400000000b3 */
.L_x_13396:
[----:B------:R-:W-:Y:S01]  /*26b0*/  HADD2.F32 R179, -RZ, R147.H0_H0 ;  /* 0x20000093ffb37230 */ /* 0x000fe20000004100 */
[----:B------:R-:W-:Y:S05]  /*26c0*/  @P3 BRA `(.L_x_13397) ;  /* 0x0000008000003947 */ /* 0x000fea0003800000 */
[----:B------:R-:W-:-:S04]  /*26d0*/  ISETP.NE.U32.AND P1, PT, RZ, c[0x0][0x180], PT ;  /* 0x00006000ff007a0c */ /* 0x000fc80003f25070 */
[----:B------:R-:W-:-:S13]  /*26e0*/  ISETP.NE.AND.EX P1, PT, RZ, c[0x0][0x184], PT, P1 ;  /* 0x00006100ff007a0c */ /* 0x000fda0003f25310 */
[----:B------:R-:W-:Y:S05]  /*26f0*/  @P1 BRA `(.L_x_13398) ;  /* 0x0000002000001947 */ /* 0x000fea0003800000 */
[----:B------:R-:W-:Y:S05]  /*2700*/  @P0 BRA `(.L_x_13399) ;  /* 0x0000008000000947 */ /* 0x000fea0003800000 */
[----:B------:R-:W-:Y:S05]  /*2710*/  BRA `(.L_x_13400) ;  /* 0x0000009000007947 */ /* 0x000fea0003800000 */
.L_x_13398:
[----:B-----5:R-:W-:-:S05]  /*2720*/  HADD2.F32 R180, -RZ, R11.H0_H0 ;  /* 0x2000000bffb47230 */ /* 0x020fca0000004100 */
[----:B------:R-:W-:Y:S01]  /*2730*/  FADD.FTZ R179, R180, R179 ;  /* 0x000000b3b4b37221 */ /* 0x000fe20000010000 */
[----:B------:R-:W-:Y:S05]  /*2740*/  BRA `(.L_x_13399) ;  /* 0x0000004000007947 */ /* 0x000fea0003800000 */
.L_x_13397:
[----:B-----5:R-:W-:Y:S02]  /*2750*/  HADD2.F32 R180, -RZ, R15.H0_H0 ;  /* 0x2000000fffb47230 */ /* 0x020fe40000004100 */
[----:B------:R-:W-:-:S03]  /*2760*/  @P2 HADD2.F32 R182, -RZ, R11.H0_H0 ;  /* 0x2000000bffb62230 */ /* 0x000fc60000004100 */
[----:B------:R-:W-:-:S04]  /*2770*/  FADD.FTZ R179, R180, R179 ;  /* 0x000000b3b4b37221 */ /* 0x000fc80000010000 */
[----:B------:R-:W-:-:S05]  /*2780*/  @P2 FADD.FTZ R179, R182, R179 ;  /* 0x000000b3b6b32221 */ /* 0x000fca0000010000 */
.L_x_13399:
[----:B------:R-:W-:-:S04]  /*2790*/  F2FP.PACK_AB R180, RZ, R179 ;  /* 0x000000b3ffb4723e */ /* 0x000fc800000000ff */
[----:B------:R-:W-:Y:S02]  /*27a0*/  PRMT R7, R180, 0x7610, R7 ;  /* 0x00007610b4077816 */ /* 0x000fe40000000007 */
.L_x_13400:
[----:B------:R-:W-:Y:S01]  /*27b0*/  HADD2.F32 R147, -RZ, R147.H1_H1 ;  /* 0x30000093ff937230 */ /* 0x000fe20000004100 */
[----:B------:R-:W-:Y:S05]  /*27c0*/  @P3 BRA `(.L_x_13401) ;  /* 0x0000008000003947 */ /* 0x000fea0003800000 */
[----:B------:R-:W-:-:S04]  /*27d0*/  ISETP.NE.U32.AND P1, PT, RZ, c[0x0][0x180], PT ;  /* 0x00006000ff007a0c */ /* 0x000fc80003f25070 */
[----:B------:R-:W-:-:S13]  /*27e0*/  ISETP.NE.AND.EX P1, PT, RZ, c[0x0][0x184], PT, P1 ;  /* 0x00006100ff007a0c */ /* 0x000fda0003f25310 */
[----:B------:R-:W-:Y:S05]  /*27f0*/  @P1 BRA `(.L_x_13402) ;  /* 0x0000002000001947 */ /* 0x000fea0003800000 */
[----:B------:R-:W-:Y:S05]  /*2800*/  @P0 BRA `(.L_x_13403) ;  /* 0x0000008000000947 */ /* 0x000fea0003800000 */
[----:B------:R-:W-:Y:S05]  /*2810*/  BRA `(.L_x_13404) ;  /* 0x0000009000007947 */ /* 0x000fea0003800000 */
.L_x_13402:
[----:B-----5:R-:W-:-:S05]  /*2820*/  HADD2.F32 R180, -RZ, R11.H1_H1 ;  /* 0x3000000bffb47230 */ /* 0x020fca0000004100 */
[----:B------:R-:W-:Y:S01]  /*2830*/  FADD.FTZ R147, R180, R147 ;  /* 0x00000093b4937221 */ /* 0x000fe20000010000 */
[----:B------:R-:W-:Y:S05]  /*2840*/  BRA `(.L_x_13403) ;  /* 0x0000004000007947 */ /* 0x000fea0003800000 */
.L_x_13401:
[----:B-----5:R-:W-:Y:S02]  /*2850*/  HADD2.F32 R180, -RZ, R15.H1_H1 ;  /* 0x3000000fffb47230 */ /* 0x020fe40000004100 */
[----:B------:R-:W-:-:S03]  /*2860*/  @P2 HADD2.F32 R182, -RZ, R11.H1_H1 ;  /* 0x3000000bffb62230 */ /* 0x000fc60000004100 */
[----:B------:R-:W-:-:S04]  /*2870*/  FADD.FTZ R147, R180, R147 ;  /* 0x00000093b4937221 */ /* 0x000fc80000010000 */
[----:B------:R-:W-:-:S05]  /*2880*/  @P2 FADD.FTZ R147, R182, R147 ;  /* 0x00000093b6932221 */ /* 0x000fca0000010000 */
.L_x_13403:
[----:B------:R-:W-:-:S04]  /*2890*/  F2FP.PACK_AB R180, RZ, R147 ;  /* 0x00000093ffb4723e */ /* 0x000fc800000000ff */
[----:B------:R-:W-:Y:S02]  /*28a0*/  PRMT R7, R7, 0x5410, R180 ;  /* 0x0000541007077816 */ /* 0x000fe400000000b4 */
.L_x_13404:
        /* <DEDUP_REMOVED lines=42> */
.L_x_13409:
        /* <DEDUP_REMOVED lines=84> */
.L_x_13410:
        /* <DEDUP_REMOVED lines=133> */
[----:B------:R-:W-:Y:S01]  /*38e0*/  F2FP.PACK_AB R148, R3, R148 ;  /* 0x000000940394723e */ /* 0x000fe200000000ff */
[----:B------:R-:W-:Y:S01]  /*38f0*/  FFMA.FTZ R144, R42, R147, R106 ;  /* 0x000000932a907223 */ /* 0x000fe2000001006a */
[----:B------:R-:W-:Y:S01]  /*3900*/  F2FP.PACK_AB R151, R146, R151 ;  /* 0x000000979297723e */ /* 0x000fe200000000ff */
[----:B------:R-:W-:-:S02]  /*3910*/  FFMA.FTZ R150, R72, R163, R136 ;  /* 0x000000a348967223 */ /* 0x000fc40000010088 */
[----:B------:R-:W-:Y:S02]  /*3920*/  FFMA.FTZ R147, R73, R200, R137 ;  /* 0x000000c849937223 */ /* 0x000fe40000010089 */
[----:B------:R-:W-:Y:S02]  /*3930*/  FMUL.FTZ R198, R161, R198 ;  /* 0x000000c6a1c67220 */ /* 0x000fe40000410000 */
        /* <DEDUP_REMOVED lines=8> */
[C---:B------:R-:W-:Y:S01]  /*39c0*/  FMUL.FTZ R165, R161.reuse, R204 ;  /* 0x000000cca1a57220 */ /* 0x040fe20000410000 */
[----:B------:R-:W-:Y:S01]  /*39d0*/  LOP3.LUT R3, R182, 0xff, RZ, 0xc0, !PT ;  /* 0x000000ffb6037812 */ /* 0x000fe200078ec0ff */
[----:B------:R-:W-:Y:S01]  /*39e0*/  FMUL.FTZ R206, R161, R206 ;  /* 0x000000cea1ce7220 */ /* 0x000fe20000410000 */
[----:B------:R-:W-:Y:S01]  /*39f0*/  F2FP.PACK_AB R149, R2, R149 ;  /* 0x000000950295723e */ /* 0x000fe200000000ff */
[----:B------:R-:W-:Y:S01]  /*3a00*/  FFMA.FTZ R144, R44, R145, R108 ;  /* 0x000000912c907223 */ /* 0x000fe2000001006c */
[----:B------:R-:W-:Y:S01]  /*3a10*/  HFMA2.MMA R2, -RZ, RZ, 0, 9.5367431640625e-07 ;  /* 0x00000010ff027435 */ /* 0x000fe200000001ff */
[----:B------:R-:W-:Y:S01]  /*3a20*/  FFMA.FTZ R153, R45, R196, R109 ;  /* 0x000000c42d997223 */ /* 0x000fe2000001006d */
[----:B------:R-:W-:Y:S01]  /*3a30*/  LEA.HI.SX32 R163, R180, R3, 0x1d ;  /* 0x00000003b4a37211 */ /* 0x000fe200078feaff */
[----:B------:R-:W-:-:S02]  /*3a40*/  FFMA.FTZ R145, R46, R155, R110 ;  /* 0x0000009b2e917223 */ /* 0x000fc4000001006e */
[----:B------:R-:W-:Y:S01]  /*3a50*/  FFMA.FTZ R152, R68, R165, R132 ;  /* 0x000000a544987223 */ /* 0x000fe20000010084 */
[----:B------:R-:W-:Y:S01]  /*3a60*/  F2FP.PACK_AB R144, R153, R144 ;  /* 0x000000909990723e */ /* 0x000fe200000000ff */
[----:B------:R-:W-:Y:S01]  /*3a70*/  FFMA.FTZ R155, R69, R206, R133 ;  /* 0x000000ce459b7223 */ /* 0x000fe20000010085 */
[----:B------:R-:W-:Y:S01]  /*3a80*/  IADD3 R163, R163, 0x100, RZ ;  /* 0x00000100a3a37810 */ /* 0x000fe20007ffe0ff */
[C---:B------:R-:W-:Y:S02]  /*3a90*/  FMUL.FTZ R167, R161.reuse, R208 ;  /* 0x000000d0a1a77220 */ /* 0x040fe40000410000 */
[----:B------:R-:W-:Y:S01]  /*3aa0*/  FMUL.FTZ R210, R161, R210 ;  /* 0x000000d2a1d27220 */ /* 0x000fe20000410000 */
[----:B------:R-:W-:Y:S01]  /*3ab0*/  F2FP.PACK_AB R152, R155, R152 ;  /* 0x000000989b98723e */ /* 0x000fe200000000ff */
[C---:B------:R-:W-:Y:S02]  /*3ac0*/  FMUL.FTZ R169, R161.reuse, R212 ;  /* 0x000000d4a1a97220 */ /* 0x040fe40000410000 */
[----:B------:R-:W-:-:S02]  /*3ad0*/  FMUL.FTZ R214, R161, R214 ;  /* 0x000000d6a1d67220 */ /* 0x000fc40000410000 */
[----:B------:R-:W-:Y:S02]  /*3ae0*/  FFMA.FTZ R153, R70, R167, R134 ;  /* 0x000000a746997223 */ /* 0x000fe40000010086 */
[----:B------:R-:W-:Y:S02]  /*3af0*/  FFMA.FTZ R154, R71, R210, R135 ;  /* 0x000000d2479a7223 */ /* 0x000fe40000010087 */
[----:B------:R-:W-:Y:S02]  /*3b00*/  FFMA.FTZ R155, R64, R169, R128 ;  /* 0x000000a9409b7223 */ /* 0x000fe40000010080 */
[----:B------:R-:W-:Y:S01]  /*3b10*/  FFMA.FTZ R180, R65, R214, R129 ;  /* 0x000000d641b47223 */ /* 0x000fe20000010081 */
[----:B------:R-:W-:Y:S01]  /*3b20*/  F2FP.PACK_AB R153, R154, R153 ;  /* 0x000000999a99723e */ /* 0x000fe200000000ff */
[C---:B------:R-:W-:Y:S02]  /*3b30*/  FMUL.FTZ R171, R161.reuse, R216 ;  /* 0x000000d8a1ab7220 */ /* 0x040fe40000410000 */
[----:B------:R-:W-:Y:S01]  /*3b40*/  FMUL.FTZ R218, R161, R218 ;  /* 0x000000daa1da7220 */ /* 0x000fe20000410000 */
[----:B------:R-:W-:Y:S01]  /*3b50*/  F2FP.PACK_AB R154, R180, R155 ;  /* 0x0000009bb49a723e */ /* 0x000fe200000000ff */
[----:B------:R-:W-:-:S04]  /*3b60*/  IMAD.WIDE.U32 R180, R157, R2, c[0x0][0x208] ;  /* 0x000082009db47625 */ /* 0x000fc800078e0002 */
[----:B------:R-:W-:Y:S01]  /*3b70*/  FFMA.FTZ R198, R47, R198, R111 ;  /* 0x000000c62fc67223 */ /* 0x000fe2000001006f */
[----:B------:R0:W-:Y:S01]  /*3b80*/  STG.E.128 [R180.64], R148 ;  /* 0x00000094b4007986 */ /* 0x0001e2000c101d04 */
[----:B------:R-:W-:Y:S02]  /*3b90*/  FFMA.FTZ R173, R66, R171, R130 ;  /* 0x000000ab42ad7223 */ /* 0x000fe40000010082 */
[----:B------:R-:W-:Y:S01]  /*3ba0*/  FFMA.FTZ R182, R67, R218, R131 ;  /* 0x000000da43b67223 */ /* 0x000fe20000010083 */
[----:B------:R-:W-:Y:S01]  /*3bb0*/  F2FP.PACK_AB R145, R198, R145 ;  /* 0x00000091c691723e */ /* 0x000fe200000000ff */
[----:B------:R-:W-:-:S03]  /*3bc0*/  IMAD.WIDE.U32 R196, R157, R2, c[0x0][0x210] ;  /* 0x000084009dc47625 */ /* 0x000fc600078e0002 */
[----:B------:R-:W-:Y:S01]  /*3bd0*/  F2FP.PACK_AB R155, R182, R173 ;  /* 0x000000adb69b723e */ /* 0x000fe200000000ff */
        /* <DEDUP_REMOVED lines=10> */
[----:B------:R-:W-:Y:S01]  /*3c80*/  F2FP.PACK_AB R148, R149, R148 ;  /* 0x000000949594723e */ /* 0x000fe200000000ff */
[----:B------:R-:W-:-:S02]  /*3c90*/  FMUL.FTZ R164, R161, R164 ;  /* 0x000000a4a1a47220 */ /* 0x000fc40000410000 */
[C---:B------:R-:W-:Y:S02]  /*3ca0*/  FMUL.FTZ R177, R161.reuse, R174 ;  /* 0x000000aea1b17220 */ /* 0x040fe40000410000 */
[----:B------:R-:W-:Y:S02]  /*3cb0*/  FMUL.FTZ R166, R161, R166 ;  /* 0x000000a6a1a67220 */ /* 0x000fe40000410000 */
[----:B------:R-:W-:Y:S02]  /*3cc0*/  FFMA.FTZ R149, R62, R173, R126 ;  /* 0x000000ad3e957223 */ /* 0x000fe4000001007e */
[----:B------:R-:W-:Y:S02]  /*3cd0*/  FFMA.FTZ R150, R63, R162, R127 ;  /* 0x000000a23f967223 */ /* 0x000fe4000001007f */
[----:B------:R-:W-:Y:S02]  /*3ce0*/  FFMA.FTZ R151, R56, R175, R120 ;  /* 0x000000af38977223 */ /* 0x000fe40000010078 */
[----:B-1----:R-:W-:Y:S01]  /*3cf0*/  FFMA.FTZ R152, R57, R164, R121 ;  /* 0x000000a439987223 */ /* 0x002fe20000010079 */
        /* <DEDUP_REMOVED lines=13> */
[C---:B------:R-:W-:Y:S02]  /*3dd0*/  FMUL.FTZ R185, R161.reuse, R186 ;  /* 0x000000baa1b97220 */ /* 0x040fe40000410000 */
[C---:B------:R-:W-:Y:S01]  /*3de0*/  FMUL.FTZ R188, R161.reuse, R188 ;  /* 0x000000bca1bc7220 */ /* 0x040fe20000410000 */
[----:B------:R-:W-:Y:S01]  /*3df0*/  F2FP.PACK_AB R155, R166, R177 ;  /* 0x000000b1a69b723e */ /* 0x000fe200000000ff */
[C---:B------:R-:W-:Y:S02]  /*3e00*/  FMUL.FTZ R187, R161.reuse, R178 ;  /* 0x000000b2a1bb7220 */ /* 0x040fe40000410000 */
[----:B------:R-:W-:Y:S02]  /*3e10*/  FMUL.FTZ R190, R161, R190 ;  /* 0x000000bea1be7220 */ /* 0x000fe40000410000 */
[----:B------:R-:W-:-:S02]  /*3e20*/  FFMA.FTZ R152, R28, R157, R92 ;  /* 0x0000009d1c987223 */ /* 0x000fc4000001005c */
        /* <DEDUP_REMOVED lines=11> */
[----:B------:R-:W-:Y:S01]  /*3ee0*/  FMUL.FTZ R184, R161, R184 ;  /* 0x000000b8a1b87220 */ /* 0x000fe20000410000 */
        /* <DEDUP_REMOVED lines=28> */
[----:B------:R-:W-:Y:S01]  /*40b0*/  IMAD.WIDE.U32 R160, R163, R2, c[0x0][0x210] ;  /* 0x00008400a3a07625 */ /* 0x000fe200078e0002 */
[----:B------:R-:W-:-:S02]  /*40c0*/  F2FP.PACK_AB R190, R190, R187 ;  /* 0x000000bbbebe723e */ /* 0x000fc400000000ff */
[----:B------:R-:W-:Y:S01]  /*40d0*/  F2FP.PACK_AB R188, R184, R179 ;  /* 0x000000b3b8bc723e */ /* 0x000fe200000000ff */
        /* <DEDUP_REMOVED lines=11> */
.L_x_13407:
[----:B------:R-:W-:Y:S05]  /*4190*/  EXIT ;  /* 0x000000000000794d */ /* 0x000fea0003800000 */
.L_x_13405:
[----:B0-----:R-:W-:Y:S01]  /*41a0*/  HFMA2.MMA R181, -RZ, RZ, 0, 1.847743988037109375e-06 ;  /* 0x0000001fffb57435 */ /* 0x001fe200000001ff */
[----:B------:R-:W-:-:S02]  /*41b0*/  MOV R185, 0x1 ;  /* 0x0000000100b97802 */ /* 0x000fc40000000f00 */
[----:B------:R-:W-:Y:S02]  /*41c0*/  MOV R184, 0xffffffff ;  /* 0xffffffff00b87802 */ /* 0x000fe40000000f00 */
[----:B------:R-:W-:Y:S02]  /*41d0*/  MOV R182, 0x41f0 ;  /* 0x000041f000b67802 */ /* 0x000fe40000000f00 */
[----:B-----5:R-:W-:Y:S05]  /*41e0*/  CALL.REL.NOINC `($__internal_41_$__cuda_sm70_shflsync_bfly_p) ;  /* 0x0000079000007944 */ /* 0x020fea0003c00000 */
[----:B-1----:R-:W-:Y:S01]  /*41f0*/  MOV R2, R185 ;  /* 0x000000b900027202 */ /* 0x002fe20000000f00 */
[----:B0-----:R-:W-:Y:S05]  /*4200*/  BRA `(.L_x_13409) ;  /* 0xffffe94000007947 */ /* 0x001fea000383ffff */
.L_x_13406:
[----:B------:R-:W-:Y:S01]  /*4210*/  HFMA2.MMA R185, -RZ, RZ, 0, 1.1920928955078125e-07 ;  /* 0x00000002ffb97435 */ /* 0x000fe200000001ff */
[----:B------:R-:W-:Y:S02]  /*4220*/  MOV R181, 0x1f ;  /* 0x0000001f00b57802 */ /* 0x000fe40000000f00 */
[----:B------:R-:W-:Y:S02]  /*4230*/  MOV R184, 0xffffffff ;  /* 0xffffffff00b87802 */ /* 0x000fe40000000f00 */
[----:B------:R-:W-:Y:S02]  /*4240*/  MOV R182, 0x4260 ;  /* 0x0000426000b67802 */ /* 0x000fe40000000f00 */
[----:B-----5:R-:W-:Y:S05]  /*4250*/  CALL.REL.NOINC `($__internal_41_$__cuda_sm70_shflsync_bfly_p) ;  /* 0x0000072000007944 */ /* 0x020fea0003c00000 */
[----:B01----:R-:W-:Y:S01]  /*4260*/  FADD.FTZ R186, R186, R185 ;  /* 0x000000b9baba7221 */ /* 0x003fe20000010000 */
[----:B------:R-:W-:Y:S01]  /*4270*/  HFMA2.MMA R185, -RZ, RZ, 0, 2.384185791015625e-07 ;  /* 0x00000004ffb97435 */ /* 0x000fe200000001ff */
[----:B------:R-:W-:-:S02]  /*4280*/  MOV R181, 0x1f ;  /* 0x0000001f00b57802 */ /* 0x000fc40000000f00 */
[----:B------:R-:W-:Y:S02]  /*4290*/  MOV R184, 0xffffffff ;  /* 0xffffffff00b87802 */ /* 0x000fe40000000f00 */
[----:B------:R-:W-:Y:S02]  /*42a0*/  MOV R182, 0x42c0 ;  /* 0x000042c000b67802 */ /* 0x000fe40000000f00 */
[----:B------:R-:W-:Y:S05]  /*42b0*/  CALL.REL.NOINC `($__internal_41_$__cuda_sm70_shflsync_bfly_p) ;  /* 0x000006c000007944 */ /* 0x000fea0003c00000 */
[----:B01----:R-:W-:Y:S01]  /*42c0*/  FADD.FTZ R186, R186, R185 ;  /* 0x000000b9baba7221 */ /* 0x003fe20000010000 */
[----:B------:R-:W-:Y:S01]  /*42d0*/  HFMA2.MMA R185, -RZ, RZ, 0, 4.76837158203125e-07 ;  /* 0x00000008ffb97435 */ /* 0x000fe200000001ff */
[----:B------:R-:W-:Y:S02]  /*42e0*/  MOV R181, 0x1f ;  /* 0x0000001f00b57802 */ /* 0x000fe40000000f00 */
[----:B------:R-:W-:Y:S02]  /*42f0*/  MOV R184, 0xffffffff ;  /* 0xffffffff00b87802 */ /* 0x000fe40000000f00 */
[----:B------:R-:W-:Y:S02]  /*4300*/  MOV R182, 0x4320 ;  /* 0x0000432000b67802 */ /* 0x000fe40000000f00 */
[----:B------:R-:W-:Y:S05]  /*4310*/  CALL.REL.NOINC `($__internal_41_$__cuda_sm70_shflsync_bfly_p) ;  /* 0x0000066000007944 */ /* 0x000fea0003c00000 */
[----:B01----:R-:W-:Y:S01]  /*4320*/  FADD.FTZ R186, R186, R185 ;  /* 0x000000b9baba7221 */ /* 0x003fe20000010000 */
[----:B------:R-:W-:Y:S01]  /*4330*/  HFMA2.MMA R185, -RZ, RZ, 0, 9.5367431640625e-07 ;  /* 0x00000010ffb97435 */ /* 0x000fe200000001ff */
[----:B------:R-:W-:-:S02]  /*4340*/  MOV R181, 0x1f ;  /* 0x0000001f00b57802 */ /* 0x000fc40000000f00 */
[----:B------:R-:W-:Y:S02]  /*4350*/  MOV R184, 0xffffffff ;  /* 0xffffffff00b87802 */ /* 0x000fe40000000f00 */
[----:B------:R-:W-:Y:S02]  /*4360*/  MOV R182, 0x4380 ;  /* 0x0000438000b67802 */ /* 0x000fe40000000f00 */
[----:B------:R-:W-:Y:S05]  /*4370*/  CALL.REL.NOINC `($__internal_41_$__cuda_sm70_shflsync_bfly_p) ;  /* 0x0000060000007944 */ /* 0x000fea0003c00000 */
        /* <DEDUP_REMOVED lines=70> */
[----:B------:R-:W-:Y:S05]  /*47e0*/  CALL.REL.NOINC `($__internal_41_$__cuda_sm70_shflsync_bfly_p) ;  /* 0x0000019000007944 */ /* 0x000fea0003c00000 */
[----:B01----:R-:W-:Y:S01]  /*47f0*/  FADD.FTZ R186, R186, R185 ;  /* 0x000000b9baba7221 */ /* 0x003fe20000010000 */
[----:B------:R-:W-:Y:S01]  /*4800*/  HFMA2.MMA R185, -RZ, RZ, 0, 1.1920928955078125e-07 ;  /* 0x00000002ffb97435 */ /* 0x000fe200000001ff */
[----:B------:R-:W-:Y:S02]  /*4810*/  MOV R181, 0x1f ;  /* 0x0000001f00b57802 */ /* 0x000fe40000000f00 */
[----:B------:R-:W-:Y:S02]  /*4820*/  MOV R184, 0xffffffff ;  /* 0xffffffff00b87802 */ /* 0x000fe40000000f00 */
[----:B------:R-:W-:Y:S02]  /*4830*/  MOV R182, 0x4850 ;  /* 0x0000485000b67802 */ /* 0x000fe40000000f00 */
[----:B------:R-:W-:Y:S05]  /*4840*/  CALL.REL.NOINC `($__internal_41_$__cuda_sm70_shflsync_bfly_p) ;  /* 0x0000013000007944 */ /* 0x000fea0003c00000 */
        /* <DEDUP_REMOVED lines=18> */
[----:B01----:R-:W-:Y:S05]  /*4970*/  BRA `(.L_x_13410) ;  /* 0xffffe71000007947 */ /* 0x003fea000383ffff */
        .weak           $__internal_41_$__cuda_sm70_shflsync_bfly_p
        .type           $__internal_41_$__cuda_sm70_shflsync_bfly_p,@function
        .size           $__internal_41_$__cuda_sm70_shflsync_bfly_p,(.L_x_26501 - $__internal_41_$__cuda_sm70_shflsync_bfly_p)
$__internal_41_$__cuda_sm70_shflsync_bfly_p:
[----:B------:R-:W-:Y:S01]  /*4980*/  HFMA2.MMA R183, -RZ, RZ, 0, 0 ;  /* 0x00000000ffb77435 */ /* 0x000fe200000001ff */
[----:B------:R-:W-:Y:S04]  /*4990*/  WARPSYNC R184 ;  /* 0x000000b800007348 */ /* 0x000fe80003800000 */
[----:B------:R0:W1:Y:S01]  /*49a0*/  SHFL.BFLY PT, R185, R186, R185, R181 ;  /* 0x0c0000b9bab97389 */ /* 0x00006200000e00b5 */
[----:B------:R-:W-:Y:S05]  /*49b0*/  RET.REL.NODEC R182 `(_ZN10layer_norm31ln_parallel_residual_fwd_kernelINS_13Kernel_traitsIf6__halfS2_S2_fjLj8192ELj1ELj1ELj8ELj16ENS_18Kernel_traits_baseILj8192EfS2_S2_S2_fjLj256EEEEELb0ELb0ELb1EEEvNS_9FwdParamsE) ;  /* 0xffffb640b6007950 */ /* 0x000fea0003c3ffff */
.L_x_13411:
        /* <DEDUP_REMOVED lines=12> */
.L_x_26501:


//--------------------- .text._ZN10layer_norm31ln_parallel_residual_fwd_kernelINS_13Kernel_traitsIf6__halfS2_S2_fjLj8192ELj1ELj1ELj8ELj16ENS_18Kernel_traits_baseILj8192EfS2_S2_S2_fjLj256EEEEELb0ELb1ELb0EEEvNS_9FwdParamsE --------------------------
	.section	.text._ZN10layer_norm31ln_parallel_residual_fwd_kernelINS_13Kernel_traitsIf6__halfS2_S2_fjLj8192ELj1ELj1ELj8ELj16ENS_18Kernel_traits_baseILj8192EfS2_S2_S2_fjLj256EEEEELb0ELb1ELb0EEEvNS_9FwdParamsE,"ax",@progbits
	.sectioninfo	@"SHI_REGISTERS=128"
	.align	128
        .global         _ZN10layer_norm31ln_parallel_residual_fwd_kernelINS_13Kernel_traitsIf6__halfS2_S2_fjLj8192ELj1ELj1ELj8ELj16ENS_18Kernel_traits_baseILj8192EfS2_S2_S2_fjLj256EEEEELb0ELb1ELb0EEEvNS_9FwdParamsE
        .type           _ZN10layer_norm31ln_parallel_residual_fwd_kernelINS_13Kernel_traitsIf6__halfS2_S2_fjLj8192ELj1ELj1ELj8ELj16ENS_18Kernel_traits_baseILj8192EfS2_S2_S2_fjLj256EEEEELb0ELb1ELb0EEEvNS_9FwdParamsE,@function
        .size           _ZN10layer_norm31ln_parallel_residual_fwd_kernelINS_13Kernel_traitsIf6__halfS2_S2_fjLj8192ELj1ELj1ELj8ELj16ENS_18Kernel_traits_baseILj8192EfS2_S2_S2_fjLj256EEEEELb0ELb1ELb0EEEvNS_9FwdParamsE,(.L_x_26502 - _ZN10layer_norm31ln_parallel_residual_fwd_kernelINS_13Kernel_traitsIf6__halfS2_S2_fjLj8192ELj1ELj1ELj8ELj16ENS_18Kernel_traits_baseILj8192EfS2_S2_S2_fjLj256EEEEELb0ELb1ELb0EEEvNS_9FwdParamsE)
        .other          _ZN10layer_norm31ln_parallel_residual_fwd_kernelINS_13Kernel_traitsIf6__halfS2_S2_fjLj8192ELj1ELj1ELj8ELj16ENS_18Kernel_traits_baseILj8192EfS2_S2_S2_fjLj256EEEEELb0ELb1ELb0EEEvNS_9FwdParamsE,@"STO_CUDA_ENTRY STV_DEFAULT"
_ZN10layer_norm31ln_parallel_residual_fwd_kernelINS_13Kernel_traitsIf6__halfS2_S2_fjLj8192ELj1ELj1ELj8ELj16ENS_18Kernel_traits_baseILj8192EfS2_S2_S2_fjLj256EEEEELb0ELb1ELb0EEEvNS_9FwdParamsE:
.text._ZN10layer_norm31ln_parallel_residual_fwd_kernelINS_13Kernel_traitsIf6__halfS2_S2_fjLj8192ELj1ELj1ELj8ELj16ENS_18Kernel_traits_baseILj8192EfS2_S2_S2_fjLj256EEEEELb0ELb1ELb0EEEvNS_9FwdParamsE:
        /* <DEDUP_REMOVED lines=31> */
.L_x_13413:
[----:B------:R-:W-:Y:S05]  /*01f0*/  BSYNC B0 ;  /* 0x0000000000007941 */ /* 0x000fea0003800000 */
.L_x_13412:
        /* <DEDUP_REMOVED lines=17> */
.L_x_13415:
[----:B------:R-:W-:Y:S05]  /*0310*/  BSYNC B0 ;  /* 0x0000000000007941 */ /* 0x000fea0003800000 */
.L_x_13414:
[----:B------:R-:W-:Y:S01]  /*0320*/  BSSY B0, `(.L_x_13416) ;  /* 0x0000011000007945 */ /* 0x000fe20003800000 */
[----:B------:R-:W-:Y:S05]  /*0330*/  @!P2 BRA `(.L_x_13417) ;  /* 0x000000f00000a947 */ /* 0x000fea0003800000 */
[----:B------:R-:W-:Y:S01]  /*0340*/  ISETP.NE.U32.AND P0, PT, RZ, c[0x0][0x218], PT ;  /* 0x00008600ff007a0c */ /* 0x000fe20003f05070 */
[----:B0-----:R-:W-:Y:S01]  /*0350*/  HFMA2.MMA R5, -RZ, RZ, 0, 1.9073486328125e-06 ;  /* 0x00000020ff057435 */ /* 0x001fe200000001ff */
        /* <DEDUP_REMOVED lines=13> */
.L_x_13417:
[----:B------:R-:W-:Y:S05]  /*0430*/  BSYNC B0 ;  /* 0x0000000000007941 */ /* 0x000fea0003800000 */
.L_x_13416:
        /* <DEDUP_REMOVED lines=16> */
.L_x_13419:
[----:B------:R-:W-:Y:S05]  /*0540*/  BSYNC B0 ;  /* 0x0000000000007941 */ /* 0x000fea0003800000 */
.L_x_13418:
[----:B------:R-:W1:Y:S02]  /*0550*/  S2UR UR6, SR_CTAID.X ;  /* 0x00000000000679c3 */ /* 0x000e640000002500 */
[----:B01----:R-:W-:-:S04]  /*0560*/  LEA.HI R5, R8, UR6, RZ, 0x18 ;  /* 0x0000000608057c11 */ /* 0x003fc8000f8fc0ff */
[----:B------:R-:W-:-:S13]  /*0570*/  ISETP.GE.AND P0, PT, R5, c[0x0][0x164], PT ;  /* 0x0000590005007a0c */ /* 0x000fda0003f06270 */
[----:B------:R-:W-:Y:S05]  /*0580*/  @P0 EXIT ;  /* 0x000000000000094d */ /* 0x000fea0003800000 */
[----:B------:R-:W-:Y:S01]  /*0590*/  SHF.R.S32.HI R0, RZ, 0x3, R0 ;  /* 0x00000003ff007819 */ /* 0x000fe20000011400 */
[----:B------:R-:W-:Y:S01]  /*05a0*/  ULDC.U8 UR6, c[0x0][0x1f0] ;  /* 0x00007c0000067ab9 */ /* 0x000fe20000000000 */
[----:B------:R-:W-:Y:S02]  /*05b0*/  LOP3.LUT R3, R8, 0xe0, RZ, 0xc0, !PT ;  /* 0x000000e008037812 */ /* 0x000fe400078ec0ff */
[----:B------:R-:W-:Y:S02]  /*05c0*/  LOP3.LUT R2, R0, 0xff, RZ, 0xc0, !PT ;  /* 0x000000ff00027812 */ /* 0x000fe400078ec0ff */
[----:B------:R-:W-:Y:S02]  /*05d0*/  SHF.R.U32.HI R0, RZ, 0x3, R0 ;  /* 0x00000003ff007819 */ /* 0x000fe40000011600 */
[----:B------:R-:W-:Y:S02]  /*05e0*/  IADD3 R3, R2, -R3, RZ ;  /* 0x8000000302037210 */ /* 0x000fe40007ffe0ff */
[----:B------:R-:W-:-:S02]  /*05f0*/  LOP3.LUT R0, R0, 0x1fffffe0, RZ, 0xc0, !PT ;  /* 0x1fffffe000007812 */ /* 0x000fc400078ec0ff */
[----:B------:R-:W-:Y:S02]  /*0600*/  IMNMX R3, RZ, R3, !PT ;  /* 0x00000003ff037217 */ /* 0x000fe40007800200 */
[----:B------:R-:W-:Y:S02]  /*0610*/  SHF.L.U32 R4, R8, 0x5, RZ ;  /* 0x0000000508047819 */ /* 0x000fe400000006ff */
[----:B------:R-:W-:Y:S02]  /*0620*/  IMNMX R3, R3, 0x20, PT ;  /* 0x0000002003037817 */ /* 0x000fe40003800200 */
[----:B------:R-:W-:Y:S01]  /*0630*/  LOP3.LUT R9, R4, 0x3e0, RZ, 0xc0, !PT ;  /* 0x000003e004097812 */ /* 0x000fe200078ec0ff */
[----:B------:R-:W-:Y:S01]  /*0640*/  HFMA2.MMA R4, -RZ, RZ, 0, 5.9604644775390625e-08 ;  /* 0x00000001ff047435 */ /* 0x000fe200000001ff */
[----:B------:R-:W-:Y:S02]  /*0650*/  IADD3 R3, R3, R0, RZ ;  /* 0x0000000003037210 */ /* 0x000fe40007ffe0ff */
[----:B------:R-:W-:-:S02]  /*0660*/  IADD3 R9, R2, -R9, RZ ;  /* 0x8000000902097210 */ /* 0x000fc40007ffe0ff */
[----:B------:R-:W-:Y:S02]  /*0670*/  SHF.L.U32 R3, R3, 0x3, RZ ;  /* 0x0000000303037819 */ /* 0x000fe400000006ff */
[----:B------:R-:W-:Y:S02]  /*0680*/  IMNMX R9, RZ, R9, !PT ;  /* 0x00000009ff097217 */ /* 0x000fe40007800200 */
[----:B------:R0:W1:Y:S01]  /*0690*/  I2F.U32 R6, R3 ;  /* 0x0000000300067306 */ /* 0x0000620000201000 */
[----:B------:R-:W-:Y:S02]  /*06a0*/  MOV R2, c[0x0][0x180] ;  /* 0x0000600000027a02 */ /* 0x000fe40000000f00 */
[----:B------:R-:W-:Y:S02]  /*06b0*/  IMNMX R9, R9, 0x20, PT ;  /* 0x0000002009097817 */ /* 0x000fe40003800200 */
[----:B------:R-:W-:Y:S02]  /*06c0*/  LOP3.LUT P4, RZ, R2, c[0x0][0x178], RZ, 0xfc, !PT ;  /* 0x00005e0002ff7a12 */ /* 0x000fe4000788fcff */
[----:B------:R-:W-:-:S02]  /*06d0*/  MOV R2, c[0x0][0x184] ;  /* 0x0000610000027a02 */ /* 0x000fc40000000f00 */
[----:B0-----:R-:W-:Y:S02]  /*06e0*/  IADD3 R3, R0, R9, RZ ;  /* 0x0000000900037210 */ /* 0x001fe40007ffe0ff */
[----:B------:R-:W-:Y:S02]  /*06f0*/  LOP3.LUT P4, RZ, R2, c[0x0][0x17c], RZ, 0xfc, P4 ;  /* 0x00005f0002ff7a12 */ /* 0x000fe4000208fcff */
[----:B------:R-:W-:Y:S01]  /*0700*/  SHF.L.U32 R3, R3, 0x3, RZ ;  /* 0x0000000303037819 */ /* 0x000fe200000006ff */
[----:B-1----:R-:W0:Y:S08]  /*0710*/  MUFU.RCP R6, R6 ;  /* 0x0000000600067308 */ /* 0x002e300000001000 */
.L_x_13567:
        /* <DEDUP_REMOVED lines=30> */
.L_x_13423:
[----:B-----5:R-:W-:-:S05]  /*0900*/  HADD2.F32 R97, -RZ, R16.H0_H0 ;  /* 0x20000010ff617230 */ /* 0x020fca0000004100 */
[----:B------:R-:W-:Y:S01]  /*0910*/  FADD.FTZ R0, R97, R0 ;  /* 0x0000000061007221 */ /* 0x000fe20000010000 */
[----:B------:R-:W-:Y:S05]  /*0920*/  BRA `(.L_x_13424) ;  /* 0x0000004000007947 */ /* 0x000fea0003800000 */
.L_x_13422:
[----:B-1---5:R-:W-:Y:S02]  /*0930*/  HADD2.F32 R97, -RZ, R20.H0_H0 ;  /* 0x20000014ff617230 */ /* 0x022fe40000004100 */
[----:B------:R-:W-:-:S03]  /*0940*/  @P5 HADD2.F32 R101, -RZ, R16.H0_H0 ;  /* 0x20000010ff655230 */ /* 0x000fc60000004100 */
[----:B------:R-:W-:-:S04]  /*0950*/  FADD.FTZ R0, R97, R0 ;  /* 0x0000000061007221 */ /* 0x000fc80000010000 */
[----:B------:R-:W-:-:S05]  /*0960*/  @P5 FADD.FTZ R0, R101, R0 ;  /* 0x0000000065005221 */ /* 0x000fca0000010000 */
.L_x_13424:
[----:B------:R-:W-:-:S04]  /*0970*/  F2FP.PACK_AB R97, RZ, R0 ;  /* 0x00000000ff61723e */ /* 0x000fc800000000ff */
[----:B------:R-:W-:Y:S02]  /*0980*/  PRMT R12, R97, 0x7610, R12 ;  /* 0x00007610610c7816 */ /* 0x000fe4000000000c */
.L_x_13425:
[----:B------:R-:W-:Y:S01]  /*0990*/  HADD2.F32 R98, -RZ, R88.H1_H1 ;  /* 0x30000058ff627230 */ /* 0x000fe20000004100 */
[----:B------:R-:W-:Y:S05]  /*09a0*/  @P6 BRA `(.L_x_13426) ;  /* 0x0000008000006947 */ /* 0x000fea0003800000 */
[----:B------:R-:W-:-:S04]  /*09b0*/  ISETP.NE.U32.AND P0, PT, RZ, c[0x0][0x180], PT ;  /* 0x00006000ff007a0c */ /* 0x000fc80003f05070 */
[----:B------:R-:W-:-:S13]  /*09c0*/  ISETP.NE.AND.EX P0, PT, RZ, c[0x0][0x184], PT, P0 ;  /* 0x00006100ff007a0c */ /* 0x000fda0003f05300 */
[----:B------:R-:W-:Y:S05]  /*09d0*/  @P0 BRA `(.L_x_13427) ;  /* 0x0000002000000947 */ /* 0x000fea0003800000 */
[----:B------:R-:W-:Y:S05]  /*09e0*/  @P4 BRA `(.L_x_13428) ;  /* 0x0000008000004947 */ /* 0x000fea0003800000 */
[----:B------:R-:W-:Y:S05]  /*09f0*/  BRA `(.L_x_13429) ;  /* 0x0000009000007947 */ /* 0x000fea0003800000 */
.L_x_13427:
[----:B-----5:R-:W-:-:S05]  /*0a00*/  HADD2.F32 R97, -RZ, R16.H1_H1 ;  /* 0x30000010ff617230 */ /* 0x020fca0000004100 */
[----:B------:R-:W-:Y:S01]  /*0a10*/  FADD.FTZ R98, R97, R98 ;  /* 0x0000006261627221 */ /* 0x000fe20000010000 */
[----:B------:R-:W-:Y:S05]  /*0a20*/  BRA `(.L_x_13428) ;  /* 0x0000004000007947 */ /* 0x000fea0003800000 */
.L_x_13426:
[----:B-----5:R-:W-:Y:S02]  /*0a30*/  HADD2.F32 R97, -RZ, R20.H1_H1 ;  /* 0x30000014ff617230 */ /* 0x020fe40000004100 */
[----:B------:R-:W-:-:S03]  /*0a40*/  @P5 HADD2.F32 R101, -RZ, R16.H1_H1 ;  /* 0x30000010ff655230 */ /* 0x000fc60000004100 */
[----:B------:R-:W-:-:S04]  /*0a50*/  FADD.FTZ R98, R97, R98 ;  /* 0x0000006261627221 */ /* 0x000fc80000010000 */
[----:B------:R-:W-:-:S05]  /*0a60*/  @P5 FADD.FTZ R98, R101, R98 ;  /* 0x0000006265625221 */ /* 0x000fca0000010000 */
.L_x_13428:
[----:B------:R-:W-:-:S04]  /*0a70*/  F2FP.PACK_AB R88, RZ, R98 ;  /* 0x00000062ff58723e */ /* 0x000fc800000000ff */
[----:B------:R-:W-:Y:S02]  /*0a80*/  PRMT R12, R12, 0x5410, R88 ;  /* 0x000054100c0c7816 */ /* 0x000fe40000000058 */
.L_x_13429:
[----:B------:R-:W-:Y:S01]  /*0a90*/  HADD2.F32 R97, -RZ, R89.H0_H0 ;  /* 0x20000059ff617230 */ /* 0x000fe20000004100 */
[----:B------:R-:W-:Y:S05]  /*0aa0*/  @P6 BRA `(.L_x_13430) ;  /* 0x0000008000006947 */ /* 0x000fea0003800000 */
[----:B------:R-:W-:-:S04]  /*0ab0*/  ISETP.NE.U32.AND P0, PT, RZ, c[0x0][0x180], PT ;  /* 0x00006000ff007a0c */ /* 0x000fc80003f05070 */
[----:B------:R-:W-:-:S13]  /*0ac0*/  ISETP.NE.AND.EX P0, PT, RZ, c[0x0][0x184], PT, P0 ;  /* 0x00006100ff007a0c */ /* 0x000fda0003f05300 */
[----:B------:R-:W-:Y:S05]  /*0ad0*/  @P0 BRA `(.L_x_13431) ;  /* 0x0000002000000947 */ /* 0x000fea0003800000 */
[----:B------:R-:W-:Y:S05]  /*0ae0*/  @P4 BRA `(.L_x_13432) ;  /* 0x0000008000004947 */ /* 0x000fea0003800000 */
[----:B------:R-:W-:Y:S05]  /*0af0*/  BRA `(.L_x_13433) ;  /* 0x0000009000007947 */ /* 0x000fea0003800000 */
.L_x_13431:
[----:B-----5:R-:W-:-:S05]  /*0b00*/  HADD2.F32 R88, -RZ, R17.H0_H0 ;  /* 0x20000011ff587230 */ /* 0x020fca0000004100 */
[----:B------:R-:W-:Y:S01]  /*0b10*/  FADD.FTZ R97, R88, R97 ;  /* 0x0000006158617221 */ /* 0x000fe20000010000 */
[----:B------:R-:W-:Y:S05]  /*0b20*/  BRA `(.L_x_13432) ;  /* 0x0000004000007947 */ /* 0x000fea0003800000 */
.L_x_13430:
[----:B-----5:R-:W-:-:S05]  /*0b30*/  HADD2.F32 R88, -RZ, R21.H0_H0 ;  /* 0x20000015ff587230 */ /* 0x020fca0000004100 */
[----:B------:R-:W-:Y:S01]  /*0b40*/  FADD.FTZ R97, R88, R97 ;  /* 0x0000006158617221 */ /* 0x000fe20000010000 */
[----:B------:R-:W-:-:S05]  /*0b50*/  @P5 HADD2.F32 R88, -RZ, R17.H0_H0 ;  /* 0x20000011ff585230 */ /* 0x000fca0000004100 */
[----:B------:R-:W-:-:S05]  /*0b60*/  @P5 FADD.FTZ R97, R88, R97 ;  /* 0x0000006158615221 */ /* 0x000fca0000010000 */
.L_x_13432:
[----:B------:R-:W-:-:S04]  /*0b70*/  F2FP.PACK_AB R88, RZ, R97 ;  /* 0x00000061ff58723e */ /* 0x000fc800000000ff */
[----:B------:R-:W-:Y:S02]  /*0b80*/  PRMT R13, R88, 0x7610, R13 ;  /* 0x00007610580d7816 */ /* 0x000fe4000000000d */
.L_x_13433:
[----:B------:R-:W-:Y:S01]  /*0b90*/  HADD2.F32 R100, -RZ, R89.H1_H1 ;  /* 0x30000059ff647230 */ /* 0x000fe20000004100 */
[----:B------:R-:W-:Y:S05]  /*0ba0*/  @P6 BRA `(.L_x_13434) ;  /* 0x0000008000006947 */ /* 0x000fea0003800000 */
[----:B------:R-:W-:-:S04]  /*0bb0*/  ISETP.NE.U32.AND P0, PT, RZ, c[0x0][0x180], PT ;  /* 0x00006000ff007a0c */ /* 0x000fc80003f05070 */
[----:B------:R-:W-:-:S13]  /*0bc0*/  ISETP.NE.AND.EX P0, PT, RZ, c[0x0][0x184], PT, P0 ;  /* 0x00006100ff007a0c */ /* 0x000fda0003f05300 */
[----:B------:R-:W-:Y:S05]  /*0bd0*/  @P0 BRA `(.L_x_13435) ;  /* 0x0000002000000947 */ /* 0x000fea0003800000 */
[----:B------:R-:W-:Y:S05]  /*0be0*/  @P4 BRA `(.L_x_13436) ;  /* 0x0000008000004947 */ /* 0x000fea0003800000 */
[----:B------:R-:W-:Y:S05]  /*0bf0*/  BRA `(.L_x_13437) ;  /* 0x0000009000007947 */ /* 0x000fea0003800000 */
.L_x_13435:
[----:B-----5:R-:W-:-:S05]  /*0c00*/  HADD2.F32 R89, -RZ, R17.H1_H1 ;  /* 0x30000011ff597230 */ /* 0x020fca0000004100 */
[----:B------:R-:W-:Y:S01]  /*0c10*/  FADD.FTZ R100, R89, R100 ;  /* 0x0000006459647221 */ /* 0x000fe20000010000 */
[----:B------:R-:W-:Y:S05]  /*0c20*/  BRA `(.L_x_13436) ;  /* 0x0000004000007947 */ /* 0x000fea0003800000 */
.L_x_13434:
[----:B-----5:R-:W-:-:S05]  /*0c30*/  HADD2.F32 R89, -RZ, R21.H1_H1 ;  /* 0x30000015ff597230 */ /* 0x020fca0000004100 */
[----:B------:R-:W-:Y:S01]  /*0c40*/  FADD.FTZ R100, R89, R100 ;  /* 0x0000006459647221 */ /* 0x000fe20000010000 */
[----:B------:R-:W-:-:S05]  /*0c50*/  @P5 HADD2.F32 R89, -RZ, R17.H1_H1 ;  /* 0x30000011ff595230 */ /* 0x000fca0000004100 */
[----:B------:R-:W-:-:S05]  /*0c60*/  @P5 FADD.FTZ R100, R89, R100 ;  /* 0x0000006459645221 */ /* 0x000fca0000010000 */
.L_x_13436:
[----:B------:R-:W-:-:S04]  /*0c70*/  F2FP.PACK_AB R88, RZ, R100 ;  /* 0x00000064ff58723e */ /* 0x000fc800000000ff */
[----:B------:R-:W-:Y:S02]  /*0c80*/  PRMT R13, R13, 0x5410, R88 ;  /* 0x000054100d0d7816 */ /* 0x000fe40000000058 */
.L_x_13437:
[----:B------:R-:W-:Y:S01]  /*0c90*/  HADD2.F32 R101, -RZ, R90.H0_H0 ;  /* 0x2000005aff657230 */ /* 0x000fe20000004100 */
[----:B------:R-:W-:Y:S05]  /*0ca0*/  @P6 BRA `(.L_x_13438) ;  /* 0x0000008000006947 */ /* 0x000fea0003800000 */
[----:B------:R-:W-:-:S04]  /*0cb0*/  ISETP.NE.U32.AND P0, PT, RZ, c[0x0][0x180], PT ;  /* 0x00006000ff007a0c */ /* 0x000fc80003f05070 */
[----:B------:R-:W-:-:S13]  /*0cc0*/  ISETP.NE.AND.EX P0, PT, RZ, c[0x0][0x184], PT, P0 ;  /* 0x00006100ff007a0c */ /* 0x000fda0003f05300 */
[----:B------:R-:W-:Y:S05]  /*0cd0*/  @P0 BRA `(.L_x_13439) ;  /* 0x0000002000000947 */ /* 0x000fea0003800000 */
[----:B------:R-:W-:Y:S05]  /*0ce0*/  @P4 BRA `(.L_x_13440) ;  /* 0x0000008000004947 */ /* 0x000fea0003800000 */
[----:B------:R-:W-:Y:S05]  /*0cf0*/  BRA `(.L_x_13441) ;  /* 0x0000009000007947 */ /* 0x000fea0003800000 */
.L_x_13439:
[----:B-----5:R-:W-:-:S05]  /*0d00*/  HADD2.F32 R88, -RZ, R18.H0_H0 ;  /* 0x20000012ff587230 */ /* 0x020fca0000004100 */
[----:B------:R-:W-:Y:S01]  /*0d10*/  FADD.FTZ R101, R88, R101 ;  /* 0x0000006558657221 */ /* 0x000fe20000010000 */
[----:B------:R-:W-:Y:S05]  /*0d20*/  BRA `(.L_x_13440) ;  /* 0x0000004000007947 */ /* 0x000fea0003800000 */
.L_x_13438:
[----:B-----5:R-:W-:-:S05]  /*0d30*/  HADD2.F32 R88, -RZ, R22.H0_H0 ;  /* 0x20000016ff587230 */ /* 0x020fca0000004100 */
[----:B------:R-:W-:Y:S01]  /*0d40*/  FADD.FTZ R101, R88, R101 ;  /* 0x0000006558657221 */ /* 0x000fe20000010000 */
[----:B------:R-:W-:-:S05]  /*0d50*/  @P5 HADD2.F32 R88, -RZ, R18.H0_H0 ;  /* 0x20000012ff585230 */ /* 0x000fca0000004100 */
[----:B------:R-:W-:-:S05]  /*0d60*/  @P5 FADD.FTZ R101, R88, R101 ;  /* 0x0000006558655221 */ /* 0x000fca0000010000 */
.L_x_13440:
[----:B------:R-:W-:-:S04]  /*0d70*/  F2FP.PACK_AB R88, RZ, R101 ;  /* 0x00000065ff58723e */ /* 0x000fc800000000ff */
[----:B------:R-:W-:Y:S02]  /*0d80*/  PRMT R14, R88, 0x7610, R14 ;  /* 0x00007610580e7816 */ /* 0x000fe4000000000e */
.L_x_13441:
[----:B------:R-:W-:Y:S01]  /*0d90*/  HADD2.F32 R108, -RZ, R90.H1_H1 ;  /* 0x3000005aff6c7230 */ /* 0x000fe20000004100 */
[----:B------:R-:W-:Y:S05]  /*0da0*/  @P6 BRA `(.L_x_13442) ;  /* 0x0000008000006947 */ /* 0x000fea0003800000 */
[----:B------:R-:W-:-:S04]  /*0db0*/  ISETP.NE.U32.AND P0, PT, RZ, c[0x0][0x180], PT ;  /* 0x00006000ff007a0c */ /* 0x000fc80003f05070 */
[----:B------:R-:W-:-:S13]  /*0dc0*/  ISETP.NE.AND.EX P0, PT, RZ, c[0x0][0x184], PT, P0 ;  /* 0x00006100ff007a0c */ /* 0x000fda0003f05300 */
[----:B------:R-:W-:Y:S05]  /*0dd0*/  @P0 BRA `(.L_x_13443) ;  /* 0x0000002000000947 */ /* 0x000fea0003800000 */
[----:B------:R-:W-:Y:S05]  /*0de0*/  @P4 BRA `(.L_x_13444) ;  /* 0x0000008000004947 */ /* 0x000fea0003800000 */
[----:B------:R-:W-:Y:S05]  /*0df0*/  BRA `(.L_x_13445) ;  /* 0x0000009000007947 */ /* 0x000fea0003800000 */
.L_x_13443:
[----:B-----5:R-:W-:-:S05]  /*0e00*/  HADD2.F32 R89, -RZ, R18.H1_H1 ;  /* 0x30000012ff597230 */ /* 0x020fca0000004100 */
[----:B------:R-:W-:Y:S01]  /*0e10*/  FADD.FTZ R108, R89, R108 ;  /* 0x0000006c596c7221 */ /* 0x000fe20000010000 */
[----:B------:R-:W-:Y:S05]  /*0e20*/  BRA `(.L_x_13444) ;  /* 0x0000004000007947 */ /* 0x000fea0003800000 */
.L_x_13442:
[----:B-----5:R-:W-:-:S05]  /*0e30*/  HADD2.F32 R89, -RZ, R22.H1_H1 ;  /* 0x30000016ff597230 */ /* 0x020fca0000004100 */
[----:B------:R-:W-:Y:S01]  /*0e40*/  FADD.FTZ R108, R89, R108 ;  /* 0x0000006c596c7221 */ /* 0x000fe20000010000 */
[----:B------:R-:W-:-:S05]  /*0e50*/  @P5 HADD2.F32 R89, -RZ, R18.H1_H1 ;  /* 0x30000012ff595230 */ /* 0x000fca0000004100 */
[----:B------:R-:W-:-:S05]  /*0e60*/  @P5 FADD.FTZ R108, R89, R108 ;  /* 0x0000006c596c5221 */ /* 0x000fca0000010000 */
.L_x_13444:
[----:B------:R-:W-:-:S04]  /*0e70*/  F2FP.PACK_AB R88, RZ, R108 ;  /* 0x0000006cff58723e */ /* 0x000fc800000000ff */
[----:B------:R-:W-:Y:S02]  /*0e80*/  PRMT R14, R14, 0x5410, R88 ;  /* 0x000054100e0e7816 */ /* 0x000fe40000000058 */
.L_x_13445:
[----:B------:R-:W-:Y:S01]  /*0e90*/  HADD2.F32 R109, -RZ, R91.H0_H0 ;  /* 0x2000005bff6d7230 */ /* 0x000fe20000004100 */
[----:B------:R-:W-:Y:S05]  /*0ea0*/  @P6 BRA `(.L_x_13446) ;  /* 0x0000008000006947 */ /* 0x000fea0003800000 */
[----:B------:R-:W-:-:S04]  /*0eb0*/  ISETP.NE.U32.AND P0, PT, RZ, c[0x0][0x180], PT ;  /* 0x00006000ff007a0c */ /* 0x000fc80003f05070 */
[----:B------:R-:W-:-:S13]  /*0ec0*/  ISETP.NE.AND.EX P0, PT, RZ, c[0x0][0x184], PT, P0 ;  /* 0x00006100ff007a0c */ /* 0x000fda0003f05300 */
[----:B------:R-:W-:Y:S05]  /*0ed0*/  @P0 BRA `(.L_x_13447) ;  /* 0x0000002000000947 */ /* 0x000fea0003800000 */
[----:B------:R-:W-:Y:S05]  /*0ee0*/  @P4 BRA `(.L_x_13448) ;  /* 0x0000008000004947 */ /* 0x000fea0003800000 */
[----:B------:R-:W-:Y:S05]  /*0ef0*/  BRA `(.L_x_13449) ;  /* 0x0000009000007947 */ /* 0x000fea0003800000 */
.L_x_13447:
[----:B-----5:R-:W-:-:S05]  /*0f00*/  HADD2.F32 R88, -RZ, R19.H0_H0 ;  /* 0x20000013ff587230 */ /* 0x020fca0000004100 */
[----:B------:R-:W-:Y:S01]  /*0f10*/  FADD.FTZ R109, R88, R109 ;  /* 0x0000006d586d7221 */ /* 0x000fe20000010000 */
[----:B------:R-:W-:Y:S05]  /*0f20*/  BRA `(.L_x_13448) ;  /* 0x0000004000007947 */ /* 0x000fea0003800000 */
.L_x_13446:
[----:B-----5:R-:W-:-:S05]  /*0f30*/  HADD2.F32 R88, -RZ, R23.H0_H0 ;  /* 0x20000017ff587230 */ /* 0x020fca0000004100 */
[----:B------:R-:W-:Y:S01]  /*0f40*/  FADD.FTZ R109, R88, R109 ;  /* 0x0000006d586d7221 */ /* 0x000fe20000010000 */
[----:B------:R-:W-:-:S05]  /*0f50*/  @P5 HADD2.F32 R88, -RZ, R19.H0_H0 ;  /* 0x20000013ff585230 */ /* 0x000fca0000004100 */
[----:B------:R-:W-:-:S05]  /*0f60*/  @P5 FADD.FTZ R109, R88, R109 ;  /* 0x0000006d586d5221 */ /* 0x000fca0000010000 */
.L_x_13448:
[----:B------:R-:W-:-:S04]  /*0f70*/  F2FP.PACK_AB R88, RZ, R109 ;  /* 0x0000006dff58723e */ /* 0x000fc800000000ff */
[----:B------:R-:W-:Y:S02]  /*0f80*/  PRMT R15, R88, 0x7610, R15 ;  /* 0x00007610580f7816 */ /* 0x000fe4000000000f */
.L_x_13449:
[----:B------:R-:W-:Y:S01]  /*0f90*/  HADD2.F32 R116, -RZ, R91.H1_H1 ;  /* 0x3000005bff747230 */ /* 0x000fe20000004100 */
[----:B------:R-:W-:Y:S05]  /*0fa0*/  @P6 BRA `(.L_x_13450) ;  /* 0x0000008000006947 */ /* 0x000fea0003800000 */
[----:B------:R-:W-:-:S04]  /*0fb0*/  ISETP.NE.U32.AND P0, PT, RZ, c[0x0][0x180], PT ;  /* 0x00006000ff007a0c */ /* 0x000fc80003f05070 */
[----:B------:R-:W-:-:S13]  /*0fc0*/  ISETP.NE.AND.EX P0, PT, RZ, c[0x0][0x184], PT, P0 ;  /* 0x00006100ff007a0c */ /* 0x000fda0003f05300 */
[----:B------:R-:W-:Y:S05]  /*0fd0*/  @P0 BRA `(.L_x_13451) ;  /* 0x0000002000000947 */ /* 0x000fea0003800000 */
[----:B------:R-:W-:Y:S05]  /*0fe0*/  @P4 BRA `(.L_x_13452) ;  /* 0x0000008000004947 */ /* 0x000fea0003800000 */
[----:B------:R-:W-:Y:S05]  /*0ff0*/  BRA `(.L_x_13453) ;  /* 0x0000009000007947 */ /* 0x000fea0003800000 */
.L_x_13451:
[----:B-----5:R-:W-:-:S05]  /*1000*/  HADD2.F32 R89, -RZ, R19.H1_H1 ;  /* 0x30000013ff597230 */ /* 0x020fca0000004100 */
[----:B------:R-:W-:Y:S01]  /*1010*/  FADD.FTZ R116, R89, R116 ;  /* 0x0000007459747221 */ /* 0x000fe20000010000 */
[----:B------:R-:W-:Y:S05]  /*1020*/  BRA `(.L_x_13452) ;  /* 0x0000004000007947 */ /* 0x000fea0003800000 */
.L_x_13450:
[----:B-----5:R-:W-:-:S05]  /*1030*/  HADD2.F32 R89, -RZ, R23.H1_H1 ;  /* 0x30000017ff597230 */ /* 0x020fca0000004100 */
[----:B------:R-:W-:Y:S01]  /*1040*/  FADD.FTZ R116, R89, R116 ;  /* 0x0000007459747221 */ /* 0x000fe20000010000 */
[----:B------:R-:W-:-:S05]  /*1050*/  @P5 HADD2.F32 R89, -RZ, R19.H1_H1 ;  /* 0x30000013ff595230 */ /* 0x000fca0000004100 */
[----:B------:R-:W-:-:S05]  /*1060*/  @P5 FADD.FTZ R116, R89, R116 ;  /* 0x0000007459745221 */ /* 0x000fca0000010000 */
.L_x_13452:
[----:B------:R-:W-:-:S04]  /*1070*/  F2FP.PACK_AB R88, RZ, R116 ;  /* 0x00000074ff58723e */ /* 0x000fc800000000ff */
[----:B------:R-:W-:Y:S02]  /*1080*/  PRMT R15, R15, 0x5410, R88 ;  /* 0x000054100f0f7816 */ /* 0x000fe40000000058 */
.L_x_13453:
[C---:B------:R-:W-:Y:S02]  /*1090*/  @P4 LEA R88, P0, R2.reuse, c[0x0][0x188], 0x4 ;  /* 0x0000620002584a11 */ /* 0x040fe400078020ff */
[C---:B------:R-:W-:Y:S02]  /*10a0*/  IADD3 R120, R2.reuse, 0x100, RZ ;  /* 0x0000010002787810 */ /* 0x040fe40007ffe0ff */
[----:B------:R-:W-:-:S05]  /*10b0*/  @P4 LEA.HI.X R89, R2, c[0x0][0x18c], RZ, 0x4, P0 ;  /* 0x0000630002594a11 */ /* 0x000fca00000f24ff */
[----:B------:R1:W-:Y:S04]  /*10c0*/  @P4 STG.E.128 [R88.64], R12 ;  /* 0x0000000c58004986 */ /* 0x0003e8000c101d04 */
.L_x_13421:
[----:B------:R-:W-:Y:S05]  /*10d0*/  BSYNC B0 ;  /* 0x0000000000007941 */ /* 0x000fea0003800000 */
.L_x_13420:
[----:B------:R-:W-:Y:S01]  /*10e0*/  ISETP.GE.U32.AND P0, PT, R7, 0x200, PT ;  /* 0x000002000700780c */ /* 0x000fe20003f06070 */
[----:B------:R-:W-:-:S12]  /*10f0*/  BSSY B0, `(.L_x_13454) ;  /* 0x0000095000007945 */ /* 0x000fd80003800000 */
        /* <DEDUP_REMOVED lines=23> */
.L_x_13457:
[----:B-----5:R-:W-:-:S05]  /*1270*/  HADD2.F32 R96, -RZ, R16.H0_H0 ;  /* 0x20000010ff607230 */ /* 0x020fca0000004100 */
[----:B------:R-:W-:Y:S01]  /*1280*/  FADD.FTZ R9, R96, R9 ;  /* 0x0000000960097221 */ /* 0x000fe20000010000 */
[----:B------:R-:W-:Y:S05]  /*1290*/  BRA `(.L_x_13458) ;  /* 0x0000004000007947 */ /* 0x000fea0003800000 */
.L_x_13456:
[----:B-1---5:R-:W-:-:S05]  /*12a0*/  HADD2.F32 R96, -RZ, R20.H0_H0 ;  /* 0x20000014ff607230 */ /* 0x022fca0000004100 */
[----:B------:R-:W-:Y:S01]  /*12b0*/  FADD.FTZ R9, R96, R9 ;  /* 0x0000000960097221 */ /* 0x000fe20000010000 */
[----:B------:R-:W-:-:S05]  /*12c0*/  @P5 HADD2.F32 R96, -RZ, R16.H0_H0 ;  /* 0x20000010ff605230 */ /* 0x000fca0000004100 */
[----:B------:R-:W-:-:S05]  /*12d0*/  @P5 FADD.FTZ R9, R96, R9 ;  /* 0x0000000960095221 */ /* 0x000fca0000010000 */
.L_x_13458:
[----:B------:R-:W-:-:S04]  /*12e0*/  F2FP.PACK_AB R95, RZ, R9 ;  /* 0x00000009ff5f723e */ /* 0x000fc800000000ff */
[----:B------:R-:W-:Y:S02]  /*12f0*/  PRMT R12, R95, 0x7610, R12 ;  /* 0x000076105f0c7816 */ /* 0x000fe4000000000c */
.L_x_13459:
[----:B------:R-:W-:Y:S01]  /*1300*/  HADD2.F32 R96, -RZ, R88.H1_H1 ;  /* 0x30000058ff607230 */ /* 0x000fe20000004100 */
[----:B------:R-:W-:Y:S05]  /*1310*/  @P6 BRA `(.L_x_13460) ;  /* 0x0000008000006947 */ /* 0x000fea0003800000 */
[----:B------:R-:W-:-:S04]  /*1320*/  ISETP.NE.U32.AND P0, PT, RZ, c[0x0][0x180], PT ;  /* 0x00006000ff007a0c */ /* 0x000fc80003f05070 */
[----:B------:R-:W-:-:S13]  /*1330*/  ISETP.NE.AND.EX P0, PT, RZ, c[0x0][0x184], PT, P0 ;  /* 0x00006100ff007a0c */ /* 0x000fda0003f05300 */
[----:B------:R-:W-:Y:S05]  /*1340*/  @P0 BRA `(.L_x_13461) ;  /* 0x0000002000000947 */ /* 0x000fea0003800000 */
[----:B------:R-:W-:Y:S05]  /*1350*/  @P4 BRA `(.L_x_13462) ;  /* 0x0000008000004947 */ /* 0x000fea0003800000 */
[----:B------:R-:W-:Y:S05]  /*1360*/  BRA `(.L_x_13463) ;  /* 0x0000009000007947 */ /* 0x000fea0003800000 */
.L_x_13461:
[----:B-----5:R-:W-:-:S05]  /*1370*/  HADD2.F32 R95, -RZ, R16.H1_H1 ;  /* 0x30000010ff5f7230 */ /* 0x020fca0000004100 */
[----:B------:R-:W-:Y:S01]  /*1380*/  FADD.FTZ R96, R95, R96 ;  /* 0x000000605f607221 */ /* 0x000fe20000010000 */
[----:B------:R-:W-:Y:S05]  /*1390*/  BRA `(.L_x_13462) ;  /* 0x0000004000007947 */ /* 0x000fea0003800000 */
.L_x_13460:
[----:B-----5:R-:W-:-:S05]  /*13a0*/  HADD2.F32 R95, -RZ, R20.H1_H1 ;  /* 0x30000014ff5f7230 */ /* 0x020fca0000004100 */
[----:B------:R-:W-:Y:S01]  /*13b0*/  FADD.FTZ R96, R95, R96 ;  /* 0x000000605f607221 */ /* 0x000fe20000010000 */
[----:B------:R-:W-:-:S05]  /*13c0*/  @P5 HADD2.F32 R95, -RZ, R16.H1_H1 ;  /* 0x30000010ff5f5230 */ /* 0x000fca0000004100 */
[----:B------:R-:W-:-:S05]  /*13d0*/  @P5 FADD.FTZ R96, R95, R96 ;  /* 0x000000605f605221 */ /* 0x000fca0000010000 */
.L_x_13462:
[----:B------:R-:W-:-:S04]  /*13e0*/  F2FP.PACK_AB R88, RZ, R96 ;  /* 0x00000060ff58723e */ /* 0x000fc800000000ff */
[----:B------:R-:W-:Y:S02]  /*13f0*/  PRMT R12, R12, 0x5410, R88 ;  /* 0x000054100c0c7816 */ /* 0x000fe40000000058 */
.L_x_13463:
[----:B------:R-:W-:Y:S01]  /*1400*/  HADD2.F32 R95, -RZ, R89.H0_H0 ;  /* 0x20000059ff5f7230 */ /* 0x000fe20000004100 */
[----:B------:R-:W-:Y:S05]  /*1410*/  @P6 BRA `(.L_x_13464) ;  /* 0x0000008000006947 */ /* 0x000fea0003800000 */
[----:B------:R-:W-:-:S04]  /*1420*/  ISETP.NE.U32.AND P0, PT, RZ, c[0x0][0x180], PT ;  /* 0x00006000ff007a0c */ /* 0x000fc80003f05070 */
[----:B------:R-:W-:-:S13]  /*1430*/  ISETP.NE.AND.EX P0, PT, RZ, c[0x0][0x184], PT, P0 ;  /* 0x00006100ff007a0c */ /* 0x000fda0003f05300 */
[----:B------:R-:W-:Y:S05]  /*1440*/  @P0 BRA `(.L_x_13465) ;  /* 0x0000002000000947 */ /* 0x000fea0003800000 */
[----:B------:R-:W-:Y:S05]  /*1450*/  @P4 BRA `(.L_x_13466) ;  /* 0x0000008000004947 */ /* 0x000fea0003800000 */
[----:B------:R-:W-:Y:S05]  /*1460*/  BRA `(.L_x_13467) ;  /* 0x0000009000007947 */ /* 0x000fea0003800000 */
.L_x_13465:
[----:B-----5:R-:W-:-:S05]  /*1470*/  HADD2.F32 R88, -RZ, R17.H0_H0 ;  /* 0x20000011ff587230 */ /* 0x020fca0000004100 */
[----:B------:R-:W-:Y:S01]  /*1480*/  FADD.FTZ R95, R88, R95 ;  /* 0x0000005f585f7221 */ /* 0x000fe20000010000 */
[----:B------:R-:W-:Y:S05]  /*1490*/  BRA `(.L_x_13466) ;  /* 0x0000004000007947 */ /* 0x000fea0003800000 */
.L_x_13464:
[----:B-----5:R-:W-:-:S05]  /*14a0*/  HADD2.F32 R88, -RZ, R21.H0_H0 ;  /* 0x20000015ff587230 */ /* 0x020fca0000004100 */
[----:B------:R-:W-:Y:S01]  /*14b0*/  FADD.FTZ R95, R88, R95 ;  /* 0x0000005f585f7221 */ /* 0x000fe20000010000 */
[----:B------:R-:W-:-:S05]  /*14c0*/  @P5 HADD2.F32 R88, -RZ, R17.H0_H0 ;  /* 0x20000011ff585230 */ /* 0x000fca0000004100 */
[----:B------:R-:W-:-:S05]  /*14d0*/  @P5 FADD.FTZ R95, R88, R95 ;  /* 0x0000005f585f5221 */ /* 0x000fca0000010000 */
.L_x_13466:
[----:B------:R-:W-:-:S04]  /*14e0*/  F2FP.PACK_AB R88, RZ, R95 ;  /* 0x0000005fff58723e */ /* 0x000fc800000000ff */
[----:B------:R-:W-:Y:S02]  /*14f0*/  PRMT R13, R88, 0x7610, R13 ;  /* 0x00007610580d7816 */ /* 0x000fe4000000000d */
.L_x_13467:
[----:B------:R-:W-:Y:S01]  /*1500*/  HADD2.F32 R102, -RZ, R89.H1_H1 ;  /* 0x30000059ff667230 */ /* 0x000fe20000004100 */
[----:B------:R-:W-:Y:S05]  /*1510*/  @P6 BRA `(.L_x_13468) ;  /* 0x0000008000006947 */ /* 0x000fea0003800000 */
[----:B------:R-:W-:-:S04]  /*1520*/  ISETP.NE.U32.AND P0, PT, RZ, c[0x0][0x180], PT ;  /* 0x00006000ff007a0c */ /* 0x000fc80003f05070 */
[----:B------:R-:W-:-:S13]  /*1530*/  ISETP.NE.AND.EX P0, PT, RZ, c[0x0][0x184], PT, P0 ;  /* 0x00006100ff007a0c */ /* 0x000fda0003f05300 */
[----:B------:R-:W-:Y:S05]  /*1540*/  @P0 BRA `(.L_x_13469) ;  /* 0x0000002000000947 */ /* 0x000fea0003800000 */
[----:B------:R-:W-:Y:S05]  /*1550*/  @P4 BRA `(.L_x_13470) ;  /* 0x0000008000004947 */ /* 0x000fea0003800000 */
[----:B------:R-:W-:Y:S05]  /*1560*/  BRA `(.L_x_13471) ;  /* 0x0000009000007947 */ /* 0x000fea0003800000 */
.L_x_13469:
[----:B-----5:R-:W-:-:S05]  /*1570*/  HADD2.F32 R89, -RZ, R17.H1_H1 ;  /* 0x30000011ff597230 */ /* 0x020fca0000004100 */
[----:B------:R-:W-:Y:S01]  /*1580*/  FADD.FTZ R102, R89, R102 ;  /* 0x0000006659667221 */ /* 0x000fe20000010000 */
[----:B------:R-:W-:Y:S05]  /*1590*/  BRA `(.L_x_13470) ;  /* 0x0000004000007947 */ /* 0x000fea0003800000 */
.L_x_13468:
[----:B-----5:R-:W-:-:S05]  /*15a0*/  HADD2.F32 R89, -RZ, R21.H1_H1 ;  /* 0x30000015ff597230 */ /* 0x020fca0000004100 */
[----:B------:R-:W-:Y:S01]  /*15b0*/  FADD.FTZ R102, R89, R102 ;  /* 0x0000006659667221 */ /* 0x000fe20000010000 */
[----:B------:R-:W-:-:S05]  /*15c0*/  @P5 HADD2.F32 R89, -RZ, R17.H1_H1 ;  /* 0x30000011ff595230 */ /* 0x000fca0000004100 */
[----:B------:R-:W-:-:S05]  /*15d0*/  @P5 FADD.FTZ R102, R89, R102 ;  /* 0x0000006659665221 */ /* 0x000fca0000010000 */
.L_x_13470:
[----:B------:R-:W-:-:S04]  /*15e0*/  F2FP.PACK_AB R88, RZ, R102 ;  /* 0x00000066ff58723e */ /* 0x000fc800000000ff */
[----:B------:R-:W-:Y:S02]  /*15f0*/  PRMT R13, R13, 0x5410, R88 ;  /* 0x000054100d0d7816 */ /* 0x000fe40000000058 */
.L_x_13471:
[----:B------:R-:W-:Y:S01]  /*1600*/  HADD2.F32 R103, -RZ, R90.H0_H0 ;  /* 0x2000005aff677230 */ /* 0x000fe20000004100 */
[----:B------:R-:W-:Y:S05]  /*1610*/  @P6 BRA `(.L_x_13472) ;  /* 0x0000008000006947 */ /* 0x000fea0003800000 */
[----:B------:R-:W-:-:S04]  /*1620*/  ISETP.NE.U32.AND P0, PT, RZ, c[0x0][0x180], PT ;  /* 0x00006000ff007a0c */ /* 0x000fc80003f05070 */
[----:B------:R-:W-:-:S13]  /*1630*/  ISETP.NE.AND.EX P0, PT, RZ, c[0x0][0x184], PT, P0 ;  /* 0x00006100ff007a0c */ /* 0x000fda0003f05300 */
[----:B------:R-:W-:Y:S05]  /*1640*/  @P0 BRA `(.L_x_13473) ;  /* 0x0000002000000947 */ /* 0x000fea0003800000 */
[----:B------:R-:W-:Y:S05]  /*1650*/  @P4 BRA `(.L_x_13474) ;  /* 0x0000008000004947 */ /* 0x000fea0003800000 */
[----:B------:R-:W-:Y:S05]  /*1660*/  BRA `(.L_x_13475) ;  /* 0x0000009000007947 */ /* 0x000fea0003800000 */
.L_x_13473:
[----:B-----5:R-:W-:-:S05]  /*1670*/  HADD2.F32 R88, -RZ, R18.H0_H0 ;  /* 0x20000012ff587230 */ /* 0x020fca0000004100 */
[----:B------:R-:W-:Y:S01]  /*1680*/  FADD.FTZ R103, R88, R103 ;  /* 0x0000006758677221 */ /* 0x000fe20000010000 */
[----:B------:R-:W-:Y:S05]  /*1690*/  BRA `(.L_x_13474) ;  /* 0x0000004000007947 */ /* 0x000fea0003800000 */
.L_x_13472:
[----:B-----5:R-:W-:-:S05]  /*16a0*/  HADD2.F32 R88, -RZ, R22.H0_H0 ;  /* 0x20000016ff587230 */ /* 0x020fca0000004100 */
[----:B------:R-:W-:Y:S01]  /*16b0*/  FADD.FTZ R103, R88, R103 ;  /* 0x0000006758677221 */ /* 0x000fe20000010000 */
[----:B------:R-:W-:-:S05]  /*16c0*/  @P5 HADD2.F32 R88, -RZ, R18.H0_H0 ;  /* 0x20000012ff585230 */ /* 0x000fca0000004100 */
[----:B------:R-:W-:-:S05]  /*16d0*/  @P5 FADD.FTZ R103, R88, R103 ;  /* 0x0000006758675221 */ /* 0x000fca0000010000 */
.L_x_13474:
[----:B------:R-:W-:-:S04]  /*16e0*/  F2FP.PACK_AB R88, RZ, R103 ;  /* 0x00000067ff58723e */ /* 0x000fc800000000ff */
[----:B------:R-:W-:Y:S02]  /*16f0*/  PRMT R14, R88, 0x7610, R14 ;  /* 0x00007610580e7816 */ /* 0x000fe4000000000e */
.L_x_13475:
[----:B------:R-:W-:Y:S01]  /*1700*/  HADD2.F32 R110, -RZ, R90.H1_H1 ;  /* 0x3000005aff6e7230 */ /* 0x000fe20000004100 */
[----:B------:R-:W-:Y:S05]  /*1710*/  @P6 BRA `(.L_x_13476) ;  /* 0x0000008000006947 */ /* 0x000fea0003800000 */
[----:B------:R-:W-:-:S04]  /*1720*/  ISETP.NE.U32.AND P0, PT, RZ, c[0x0][0x180], PT ;  /* 0x00006000ff007a0c */ /* 0x000fc80003f05070 */
[----:B------:R-:W-:-:S13]  /*1730*/  ISETP.NE.AND.EX P0, PT, RZ, c[0x0][0x184], PT, P0 ;  /* 0x00006100ff007a0c */ /* 0x000fda0003f05300 */
[----:B------:R-:W-:Y:S05]  /*1740*/  @P0 BRA `(.L_x_13477) ;  /* 0x0000002000000947 */ /* 0x000fea0003800000 */
[----:B------:R-:W-:Y:S05]  /*1750*/  @P4 BRA `(.L_x_13478) ;  /* 0x0000008000004947 */ /* 0x000fea0003800000 */
[----:B------:R-:W-:Y:S05]  /*1760*/  BRA `(.L_x_13479) ;  /* 0x0000009000007947 */ /* 0x000fea0003800000 */
.L_x_13477:
[----:B-----5:R-:W-:-:S05]  /*1770*/  HADD2.F32 R89, -RZ, R18.H1_H1 ;  /* 0x30000012ff597230 */ /* 0x020fca0000004100 */
[----:B------:R-:W-:Y:S01]  /*1780*/  FADD.FTZ R110, R89, R110 ;  /* 0x0000006e596e7221 */ /* 0x000fe20000010000 */
[----:B------:R-:W-:Y:S05]  /*1790*/  BRA `(.L_x_13478) ;  /* 0x0000004000007947 */ /* 0x000fea0003800000 */
.L_x_13476:
[----:B-----5:R-:W-:-:S05]  /*17a0*/  HADD2.F32 R89, -RZ, R22.H1_H1 ;  /* 0x30000016ff597230 */ /* 0x020fca0000004100 */
[----:B------:R-:W-:Y:S01]  /*17b0*/  FADD.FTZ R110, R89, R110 ;  /* 0x0000006e596e7221 */ /* 0x000fe20000010000 */
[----:B------:R-:W-:-:S05]  /*17c0*/  @P5 HADD2.F32 R89, -RZ, R18.H1_H1 ;  /* 0x30000012ff595230 */ /* 0x000fca0000004100 */
[----:B------:R-:W-:-:S05]  /*17d0*/  @P5 FADD.FTZ R110, R89, R110 ;  /* 0x0000006e596e5221 */ /* 0x000fca0000010000 */
.L_x_13478:
[----:B------:R-:W-:-:S04]  /*17e0*/  F2FP.PACK_AB R88, RZ, R110 ;  /* 0x0000006eff58723e */ /* 0x000fc800000000ff */
[----:B------:R-:W-:Y:S02]  /*17f0*/  PRMT R14, R14, 0x5410, R88 ;  /* 0x000054100e0e7816 */ /* 0x000fe40000000058 */
.L_x_13479:
[----:B------:R-:W-:Y:S01]  /*1800*/  HADD2.F32 R111, -RZ, R91.H0_H0 ;  /* 0x2000005bff6f7230 */ /* 0x000fe20000004100 */
[----:B------:R-:W-:Y:S05]  /*1810*/  @P6 BRA `(.L_x_13480) ;  /* 0x0000008000006947 */ /* 0x000fea0003800000 */
[----:B------:R-:W-:-:S04]  /*1820*/  ISETP.NE.U32.AND P0, PT, RZ, c[0x0][0x180], PT ;  /* 0x00006000ff007a0c */ /* 0x000fc80003f05070 */
[----:B------:R-:W-:-:S13]  /*1830*/  ISETP.NE.AND.EX P0, PT, RZ, c[0x0][0x184], PT, P0 ;  /* 0x00006100ff007a0c */ /* 0x000fda0003f05300 */
[----:B------:R-:W-:Y:S05]  /*1840*/  @P0 BRA `(.L_x_13481) ;  /* 0x0000002000000947 */ /* 0x000fea0003800000 */
[----:B------:R-:W-:Y:S05]  /*1850*/  @P4 BRA `(.L_x_13482) ;  /* 0x0000008000004947 */ /* 0x000fea0003800000 */
[----:B------:R-:W-:Y:S05]  /*1860*/  BRA `(.L_x_13483) ;  /* 0x0000009000007947 */ /* 0x000fea0003800000 */
.L_x_13481:
[----:B-----5:R-:W-:-:S05]  /*1870*/  HADD2.F32 R88, -RZ, R19.H0_H0 ;  /* 0x20000013ff587230 */ /* 0x020fca0000004100 */
[----:B------:R-:W-:Y:S01]  /*1880*/  FADD.FTZ R111, R88, R111 ;  /* 0x0000006f586f7221 */ /* 0x000fe20000010000 */
[----:B------:R-:W-:Y:S05]  /*1890*/  BRA `(.L_x_13482) ;  /* 0x0000004000007947 */ /* 0x000fea0003800000 */
.L_x_13480:
[----:B-----5:R-:W-:-:S05]  /*18a0*/  HADD2.F32 R88, -RZ, R23.H0_H0 ;  /* 0x20000017ff587230 */ /* 0x020fca0000004100 */
[----:B------:R-:W-:Y:S01]  /*18b0*/  FADD.FTZ R111, R88, R111 ;  /* 0x0000006f586f7221 */ /* 0x000fe20000010000 */
[----:B------:R-:W-:-:S05]  /*18c0*/  @P5 HADD2.F32 R88, -RZ, R19.H0_H0 ;  /* 0x20000013ff585230 */ /* 0x000fca0000004100 */
[----:B------:R-:W-:-:S05]  /*18d0*/  @P5 FADD.FTZ R111, R88, R111 ;  /* 0x0000006f586f5221 */ /* 0x000fca0000010000 */
.L_x_13482:
[----:B------:R-:W-:-:S04]  /*18e0*/  F2FP.PACK_AB R88, RZ, R111 ;  /* 0x0000006fff58723e */ /* 0x000fc800000000ff */
[----:B------:R-:W-:Y:S02]  /*18f0*/  PRMT R15, R88, 0x7610, R15 ;  /* 0x00007610580f7816 */ /* 0x000fe4000000000f */
.L_x_13483:
[----:B------:R-:W-:Y:S01]  /*1900*/  HADD2.F32 R117, -RZ, R91.H1_H1 ;  /* 0x3000005bff757230 */ /* 0x000fe20000004100 */
[----:B------:R-:W-:Y:S05]  /*1910*/  @P6 BRA `(.L_x_13484) ;  /* 0x0000008000006947 */ /* 0x000fea0003800000 */
[----:B------:R-:W-:-:S04]  /*1920*/  ISETP.NE.U32.AND P0, PT, RZ, c[0x0][0x180], PT ;  /* 0x00006000ff007a0c */ /* 0x000fc80003f05070 */
[----:B------:R-:W-:-:S13]  /*1930*/  ISETP.NE.AND.EX P0, PT, RZ, c[0x0][0x184], PT, P0 ;  /* 0x00006100ff007a0c */ /* 0x000fda0003f05300 */
[----:B------:R-:W-:Y:S05]  /*1940*/  @P0 BRA `(.L_x_13485) ;  /* 0x0000002000000947 */ /* 0x000fea0003800000 */
[----:B------:R-:W-:Y:S05]  /*1950*/  @P4 BRA `(.L_x_13486) ;  /* 0x0000008000004947 */ /* 0x000fea0003800000 */
[----:B------:R-:W-:Y:S05]  /*1960*/  BRA `(.L_x_13487) ;  /* 0x0000009000007947 */ /* 0x000fea0003800000 */
.L_x_13485:
[----:B-----5:R-:W-:-:S05]  /*1970*/  HADD2.F32 R88, -RZ, R19.H1_H1 ;  /* 0x30000013ff587230 */ /* 0x020fca0000004100 */
[----:B------:R-:W-:Y:S01]  /*1980*/  FADD.FTZ R117, R88, R117 ;  /* 0x0000007558757221 */ /* 0x000fe20000010000 */
[----:B------:R-:W-:Y:S05]  /*1990*/  BRA `(.L_x_13486) ;  /* 0x0000004000007947 */ /* 0x000fea0003800000 */
.L_x_13484:
[----:B-----5:R-:W-:-:S05]  /*19a0*/  HADD2.F32 R88, -RZ, R23.H1_H1 ;  /* 0x30000017ff587230 */ /* 0x020fca0000004100 */
[----:B------:R-:W-:Y:S01]  /*19b0*/  FADD.FTZ R117, R88, R117 ;  /* 0x0000007558757221 */ /* 0x000fe20000010000 */
[----:B------:R-:W-:-:S05]  /*19c0*/  @P5 HADD2.F32 R88, -RZ, R19.H1_H1 ;  /* 0x30000013ff585230 */ /* 0x000fca0000004100 */
[----:B------:R-:W-:-:S05]  /*19d0*/  @P5 FADD.FTZ R117, R88, R117 ;  /* 0x0000007558755221 */ /* 0x000fca0000010000 */
.L_x_13486:
[----:B------:R-:W-:-:S04]  /*19e0*/  F2FP.PACK_AB R88, RZ, R117 ;  /* 0x00000075ff58723e */ /* 0x000fc800000000ff */
[----:B------:R-:W-:Y:S02]  /*19f0*/  PRMT R15, R15, 0x5410, R88 ;  /* 0x000054100f0f7816 */ /* 0x000fe40000000058 */
.L_x_13487:
[----:B------:R-:W-:-:S04]  /*1a00*/  @P4 LEA R88, P0, R120, c[0x0][0x188], 0x4 ;  /* 0x0000620078584a11 */ /* 0x000fc800078020ff */
[C---:B------:R-:W-:Y:S02]  /*1a10*/  @P4 LEA.HI.X R89, R120.reuse, c[0x0][0x18c], RZ, 0x4, P0 ;  /* 0x0000630078594a11 */ /* 0x040fe400000f24ff */
[----:B------:R-:W-:-:S03]  /*1a20*/  IADD3 R120, R120, 0x100, RZ ;  /* 0x0000010078787810 */ /* 0x000fc60007ffe0ff */
[----:B------:R1:W-:Y:S04]  /*1a30*/  @P4 STG.E.128 [R88.64], R12 ;  /* 0x0000000c58004986 */ /* 0x0003e8000c101d04 */
.L_x_13455:
[----:B------:R-:W-:Y:S05]  /*1a40*/  BSYNC B0 ;  /* 0x0000000000007941 */ /* 0x000fea0003800000 */
.L_x_13454:
[----:B------:R-:W-:Y:S01]  /*1a50*/  BSSY B0, `(.L_x_13488) ;  /* 0x0000095000007945 */ /* 0x000fe20003800000 */
        /* <DEDUP_REMOVED lines=23> */
.L_x_13491:
[----:B-----5:R-:W-:-:S05]  /*1bd0*/  HADD2.F32 R93, -RZ, R16.H0_H0 ;  /* 0x20000010ff5d7230 */ /* 0x020fca0000004100 */
[----:B------:R-:W-:Y:S01]  /*1be0*/  FADD.FTZ R10, R93, R10 ;  /* 0x0000000a5d0a7221 */ /* 0x000fe20000010000 */
[----:B------:R-:W-:Y:S05]  /*1bf0*/  BRA `(.L_x_13492) ;  /* 0x0000004000007947 */ /* 0x000fea0003800000 */
.L_x_13490:
[----:B-1---5:R-:W-:-:S05]  /*1c00*/  HADD2.F32 R93, -RZ, R20.H0_H0 ;  /* 0x20000014ff5d7230 */ /* 0x022fca0000004100 */
[----:B------:R-:W-:Y:S01]  /*1c10*/  FADD.FTZ R10, R93, R10 ;  /* 0x0000000a5d0a7221 */ /* 0x000fe20000010000 */
[----:B------:R-:W-:-:S05]  /*1c20*/  @P5 HADD2.F32 R93, -RZ, R16.H0_H0 ;  /* 0x20000010ff5d5230 */ /* 0x000fca0000004100 */
[----:B------:R-:W-:-:S05]  /*1c30*/  @P5 FADD.FTZ R10, R93, R10 ;  /* 0x0000000a5d0a5221 */ /* 0x000fca0000010000 */
.L_x_13492:
[----:B------:R-:W-:-:S04]  /*1c40*/  F2FP.PACK_AB R93, RZ, R10 ;  /* 0x0000000aff5d723e */ /* 0x000fc800000000ff */
[----:B------:R-:W-:Y:S02]  /*1c50*/  PRMT R12, R93, 0x7610, R12 ;  /* 0x000076105d0c7816 */ /* 0x000fe4000000000c */
.L_x_13493:
[----:B------:R-:W-:Y:S01]  /*1c60*/  HADD2.F32 R94, -RZ, R88.H1_H1 ;  /* 0x30000058ff5e7230 */ /* 0x000fe20000004100 */
[----:B------:R-:W-:Y:S05]  /*1c70*/  @P6 BRA `(.L_x_13494) ;  /* 0x0000008000006947 */ /* 0x000fea0003800000 */
[----:B------:R-:W-:-:S04]  /*1c80*/  ISETP.NE.U32.AND P0, PT, RZ, c[0x0][0x180], PT ;  /* 0x00006000ff007a0c */ /* 0x000fc80003f05070 */
[----:B------:R-:W-:-:S13]  /*1c90*/  ISETP.NE.AND.EX P0, PT, RZ, c[0x0][0x184], PT, P0 ;  /* 0x00006100ff007a0c */ /* 0x000fda0003f05300 */
[----:B------:R-:W-:Y:S05]  /*1ca0*/  @P0 BRA `(.L_x_13495) ;  /* 0x0000002000000947 */ /* 0x000fea0003800000 */
[----:B------:R-:W-:Y:S05]  /*1cb0*/  @P4 BRA `(.L_x_13496) ;  /* 0x0000008000004947 */ /* 0x000fea0003800000 */
[----:B------:R-:W-:Y:S05]  /*1cc0*/  BRA `(.L_x_13497) ;  /* 0x0000009000007947 */ /* 0x000fea0003800000 */
.L_x_13495:
[----:B-----5:R-:W-:-:S05]  /*1cd0*/  HADD2.F32 R93, -RZ, R16.H1_H1 ;  /* 0x30000010ff5d7230 */ /* 0x020fca0000004100 */
[----:B------:R-:W-:Y:S01]  /*1ce0*/  FADD.FTZ R94, R93, R94 ;  /* 0x0000005e5d5e7221 */ /* 0x000fe20000010000 */
[----:B------:R-:W-:Y:S05]  /*1cf0*/  BRA `(.L_x_13496) ;  /* 0x0000004000007947 */ /* 0x000fea0003800000 */
.L_x_13494:
[----:B-----5:R-:W-:-:S05]  /*1d00*/  HADD2.F32 R93, -RZ, R20.H1_H1 ;  /* 0x30000014ff5d7230 */ /* 0x020fca0000004100 */
[----:B------:R-:W-:Y:S01]  /*1d10*/  FADD.FTZ R94, R93, R94 ;  /* 0x0000005e5d5e7221 */ /* 0x000fe20000010000 */
[----:B------:R-:W-:-:S05]  /*1d20*/  @P5 HADD2.F32 R93, -RZ, R16.H1_H1 ;  /* 0x30000010ff5d5230 */ /* 0x000fca0000004100 */
[----:B------:R-:W-:-:S05]  /*1d30*/  @P5 FADD.FTZ R94, R93, R94 ;  /* 0x0000005e5d5e5221 */ /* 0x000fca0000010000 */
.L_x_13496:
[----:B------:R-:W-:-:S04]  /*1d40*/  F2FP.PACK_AB R88, RZ, R94 ;  /* 0x0000005eff58723e */ /* 0x000fc800000000ff */
[----:B------:R-:W-:Y:S02]  /*1d50*/  PRMT R12, R12, 0x5410, R88 ;  /* 0x000054100c0c7816 */ /* 0x000fe40000000058 */
.L_x_13497:
[----:B------:R-:W-:Y:S01]  /*1d60*/  HADD2.F32 R93, -RZ, R89.H0_H0 ;  /* 0x20000059ff5d7230 */ /* 0x000fe20000004100 */
[----:B------:R-:W-:Y:S05]  /*1d70*/  @P6 BRA `(.L_x_13498) ;  /* 0x0000008000006947 */ /* 0x000fea0003800000 */
[----:B------:R-:W-:-:S04]  /*1d80*/  ISETP.NE.U32.AND P0, PT, RZ, c[0x0][0x180], PT ;  /* 0x00006000ff007a0c */ /* 0x000fc80003f05070 */
[----:B------:R-:W-:-:S13]  /*1d90*/  ISETP.NE.AND.EX P0, PT, RZ, c[0x0][0x184], PT, P0 ;  /* 0x00006100ff007a0c */ /* 0x000fda0003f05300 */
[----:B------:R-:W-:Y:S05]  /*1da0*/  @P0 BRA `(.L_x_13499) ;  /* 0x0000002000000947 */ /* 0x000fea0003800000 */
[----:B------:R-:W-:Y:S05]  /*1db0*/  @P4 BRA `(.L_x_13500) ;  /* 0x0000008000004947 */ /* 0x000fea0003800000 */
[----:B------:R-:W-:Y:S05]  /*1dc0*/  BRA `(.L_x_13501) ;  /* 0x0000009000007947 */ /* 0x000fea0003800000 */
.L_x_13499:
[----:B-----5:R-:W-:-:S05]  /*1dd0*/  HADD2.F32 R88, -RZ, R17.H0_H0 ;  /* 0x20000011ff587230 */ /* 0x020fca0000004100 */
[----:B------:R-:W-:Y:S01]  /*1de0*/  FADD.FTZ R93, R88, R93 ;  /* 0x0000005d585d7221 */ /* 0x000fe20000010000 */
[----:B------:R-:W-:Y:S05]  /*1df0*/  BRA `(.L_x_13500) ;  /* 0x0000004000007947 */ /* 0x000fea0003800000 */
.L_x_13498:
[----:B-----5:R-:W-:-:S05]  /*1e00*/  HADD2.F32 R88, -RZ, R21.H0_H0 ;  /* 0x20000015ff587230 */ /* 0x020fca0000004100 */
[----:B------:R-:W-:Y:S01]  /*1e10*/  FADD.FTZ R93, R88, R93 ;  /* 0x0000005d585d7221 */ /* 0x000fe20000010000 */
[----:B------:R-:W-:-:S05]  /*1e20*/  @P5 HADD2.F32 R88, -RZ, R17.H0_H0 ;  /* 0x20000011ff585230 */ /* 0x000fca0000004100 */
[----:B------:R-:W-:-:S05]  /*1e30*/  @P5 FADD.FTZ R93, R88, R93 ;  /* 0x0000005d585d5221 */ /* 0x000fca0000010000 */
.L_x_13500:
[----:B------:R-:W-:-:S04]  /*1e40*/  F2FP.PACK_AB R88, RZ, R93 ;  /* 0x0000005dff58723e */ /* 0x000fc800000000ff */
[----:B------:R-:W-:Y:S02]  /*1e50*/  PRMT R13, R88, 0x7610, R13 ;  /* 0x00007610580d7816 */ /* 0x000fe4000000000d */
.L_x_13501:
[----:B------:R-:W-:Y:S01]  /*1e60*/  HADD2.F32 R104, -RZ, R89.H1_H1 ;  /* 0x30000059ff687230 */ /* 0x000fe20000004100 */
[----:B------:R-:W-:Y:S05]  /*1e70*/  @P6 BRA `(.L_x_13502) ;  /* 0x0000008000006947 */ /* 0x000fea0003800000 */
[----:B------:R-:W-:-:S04]  /*1e80*/  ISETP.NE.U32.AND P0, PT, RZ, c[0x0][0x180], PT ;  /* 0x00006000ff007a0c */ /* 0x000fc80003f05070 */
[----:B------:R-:W-:-:S13]  /*1e90*/  ISETP.NE.AND.EX P0, PT, RZ, c[0x0][0x184], PT, P0 ;  /* 0x00006100ff007a0c */ /* 0x000fda0003f05300 */
[----:B------:R-:W-:Y:S05]  /*1ea0*/  @P0 BRA `(.L_x_13503) ;  /* 0x0000002000000947 */ /* 0x000fea0003800000 */
[----:B------:R-:W-:Y:S05]  /*1eb0*/  @P4 BRA `(.L_x_13504) ;  /* 0x0000008000004947 */ /* 0x000fea0003800000 */
[----:B------:R-:W-:Y:S05]  /*1ec0*/  BRA `(.L_x_13505) ;  /* 0x0000009000007947 */ /* 0x000fea0003800000 */
.L_x_13503:
[----:B-----5:R-:W-:-:S05]  /*1ed0*/  HADD2.F32 R89, -RZ, R17.H1_H1 ;  /* 0x30000011ff597230 */ /* 0x020fca0000004100 */
[----:B------:R-:W-:Y:S01]  /*1ee0*/  FADD.FTZ R104, R89, R104 ;  /* 0x0000006859687221 */ /* 0x000fe20000010000 */
[----:B------:R-:W-:Y:S05]  /*1ef0*/  BRA `(.L_x_13504) ;  /* 0x0000004000007947 */ /* 0x000fea0003800000 */
.L_x_13502:
[----:B-----5:R-:W-:-:S05]  /*1f00*/  HADD2.F32 R89, -RZ, R21.H1_H1 ;  /* 0x30000015ff597230 */ /* 0x020fca0000004100 */
[----:B------:R-:W-:Y:S01]  /*1f10*/  FADD.FTZ R104, R89, R104 ;  /* 0x0000006859687221 */ /* 0x000fe20000010000 */
[----:B------:R-:W-:-:S05]  /*1f20*/  @P5 HADD2.F32 R89, -RZ, R17.H1_H1 ;  /* 0x30000011ff595230 */ /* 0x000fca0000004100 */
[----:B------:R-:W-:-:S05]  /*1f30*/  @P5 FADD.FTZ R104, R89, R104 ;  /* 0x0000006859685221 */ /* 0x000fca0000010000 */
.L_x_13504:
[----:B------:R-:W-:-:S04]  /*1f40*/  F2FP.PACK_AB R88, RZ, R104 ;  /* 0x00000068ff58723e */ /* 0x000fc800000000ff */
[----:B------:R-:W-:Y:S02]  /*1f50*/  PRMT R13, R13, 0x5410, R88 ;  /* 0x000054100d0d7816 */ /* 0x000fe40000000058 */
.L_x_13505:
[----:B------:R-:W-:Y:S01]  /*1f60*/  HADD2.F32 R105, -RZ, R90.H0_H0 ;  /* 0x2000005aff697230 */ /* 0x000fe20000004100 */
[----:B------:R-:W-:Y:S05]  /*1f70*/  @P6 BRA `(.L_x_13506) ;  /* 0x0000008000006947 */ /* 0x000fea0003800000 */
[----:B------:R-:W-:-:S04]  /*1f80*/  ISETP.NE.U32.AND P0, PT, RZ, c[0x0][0x180], PT ;  /* 0x00006000ff007a0c */ /* 0x000fc80003f05070 */
[----:B------:R-:W-:-:S13]  /*1f90*/  ISETP.NE.AND.EX P0, PT, RZ, c[0x0][0x184], PT, P0 ;  /* 0x00006100ff007a0c */ /* 0x000fda0003f05300 */
[----:B------:R-:W-:Y:S05]  /*1fa0*/  @P0 BRA `(.L_x_13507) ;  /* 0x0000002000000947 */ /* 0x000fea0003800000 */
[----:B------:R-:W-:Y:S05]  /*1fb0*/  @P4 BRA `(.L_x_13508) ;  /* 0x0000008000004947 */ /* 0x000fea0003800000 */
[----:B------:R-:W-:Y:S05]  /*1fc0*/  BRA `(.L_x_13509) ;  /* 0x0000009000007947 */ /* 0x000fea0003800000 */
.L_x_13507:
[----:B-----5:R-:W-:-:S05]  /*1fd0*/  HADD2.F32 R88, -RZ, R18.H0_H0 ;  /* 0x20000012ff587230 */ /* 0x020fca0000004100 */
[----:B------:R-:W-:Y:S01]  /*1fe0*/  FADD.FTZ R105, R88, R105 ;  /* 0x0000006958697221 */ /* 0x000fe20000010000 */
[----:B------:R-:W-:Y:S05]  /*1ff0*/  BRA `(.L_x_13508) ;  /* 0x0000004000007947 */ /* 0x000fea0003800000 */
.L_x_13506:
[----:B-----5:R-:W-:-:S05]  /*2000*/  HADD2.F32 R88, -RZ, R22.H0_H0 ;  /* 0x20000016ff587230 */ /* 0x020fca0000004100 */
[----:B------:R-:W-:Y:S01]  /*2010*/  FADD.FTZ R105, R88, R105 ;  /* 0x0000006958697221 */ /* 0x000fe20000010000 */
[----:B------:R-:W-:-:S05]  /*2020*/  @P5 HADD2.F32 R88, -RZ, R18.H0_H0 ;  /* 0x20000012ff585230 */ /* 0x000fca0000004100 */
[----:B------:R-:W-:-:S05]  /*2030*/  @P5 FADD.FTZ R105, R88, R105 ;  /* 0x0000006958695221 */ /* 0x000fca0000010000 */
.L_x_13508:
[----:B------:R-:W-:-:S04]  /*2040*/  F2FP.PACK_AB R88, RZ, R105 ;  /* 0x00000069ff58723e */ /* 0x000fc800000000ff */
[----:B------:R-:W-:Y:S02]  /*2050*/  PRMT R14, R88, 0x7610, R14 ;  /* 0x00007610580e7816 */ /* 0x000fe4000000000e */
.L_x_13509:
[----:B------:R-:W-:Y:S01]  /*2060*/  HADD2.F32 R112, -RZ, R90.H1_H1 ;  /* 0x3000005aff707230 */ /* 0x000fe20000004100 */
[----:B------:R-:W-:Y:S05]  /*2070*/  @P6 BRA `(.L_x_13510) ;  /* 0x0000008000006947 */ /* 0x000fea0003800000 */
[----:B------:R-:W-:-:S04]  /*2080*/  ISETP.NE.U32.AND P0, PT, RZ, c[0x0][0x180], PT ;  /* 0x00006000ff007a0c */ /* 0x000fc80003f05070 */
[----:B------:R-:W-:-:S13]  /*2090*/  ISETP.NE.AND.EX P0, PT, RZ, c[0x0][0x184], PT, P0 ;  /* 0x00006100ff007a0c */ /* 0x000fda0003f05300 */
[----:B------:R-:W-:Y:S05]  /*20a0*/  @P0 BRA `(.L_x_13511) ;  /* 0x0000002000000947 */ /* 0x000fea0003800000 */
[----:B------:R-:W-:Y:S05]  /*20b0*/  @P4 BRA `(.L_x_13512) ;  /* 0x0000008000004947 */ /* 0x000fea0003800000 */
[----:B------:R-:W-:Y:S05]  /*20c0*/  BRA `(.L_x_13513) ;  /* 0x0000009000007947 */ /* 0x000fea0003800000 */
.L_x_13511:
[----:B-----5:R-:W-:-:S05]  /*20d0*/  HADD2.F32 R89, -RZ, R18.H1_H1 ;  /* 0x30000012ff597230 */ /* 0x020fca0000004100 */
[----:B------:R-:W-:Y:S01]  /*20e0*/  FADD.FTZ R112, R89, R112 ;  /* 0x0000007059707221 */ /* 0x000fe20000010000 */
[----:B------:R-:W-:Y:S05]  /*20f0*/  BRA `(.L_x_13512) ;  /* 0x0000004000007947 */ /* 0x000fea0003800000 */
.L_x_13510:
[----:B-----5:R-:W-:-:S05]  /*2100*/  HADD2.F32 R89, -RZ, R22.H1_H1 ;  /* 0x30000016ff597230 */ /* 0x020fca0000004100 */
[----:B------:R-:W-:Y:S01]  /*2110*/  FADD.FTZ R112, R89, R112 ;  /* 0x0000007059707221 */ /* 0x000fe20000010000 */
[----:B------:R-:W-:-:S05]  /*2120*/  @P5 HADD2.F32 R89, -RZ, R18.H1_H1 ;  /* 0x30000012ff595230 */ /* 0x000fca0000004100 */
[----:B------:R-:W-:-:S05]  /*2130*/  @P5 FADD.FTZ R112, R89, R112 ;  /* 0x0000007059705221 */ /* 0x000fca0000010000 */
.L_x_13512:
[----:B------:R-:W-:-:S04]  /*2140*/  F2FP.PACK_AB R88, RZ, R112 ;  /* 0x00000070ff58723e */ /* 0x000fc800000000ff */
[----:B------:R-:W-:Y:S02]  /*2150*/  PRMT R14, R14, 0x5410, R88 ;  /* 0x000054100e0e7816 */ /* 0x000fe40000000058 */
.L_x_13513:
[----:B------:R-:W-:Y:S01]  /*2160*/  HADD2.F32 R113, -RZ, R91.H0_H0 ;  /* 0x2000005bff717230 */ /* 0x000fe20000004100 */
[----:B------:R-:W-:Y:S05]  /*2170*/  @P6 BRA `(.L_x_13514) ;  /* 0x0000008000006947 */ /* 0x000fea0003800000 */
[----:B------:R-:W-:-:S04]  /*2180*/  ISETP.NE.U32.AND P0, PT, RZ, c[0x0][0x180], PT ;  /* 0x00006000ff007a0c */ /* 0x000fc80003f05070 */
[----:B------:R-:W-:-:S13]  /*2190*/  ISETP.NE.AND.EX P0, PT, RZ, c[0x0][0x184], PT, P0 ;  /* 0x00006100ff007a0c */ /* 0x000fda0003f05300 */
[----:B------:R-:W-:Y:S05]  /*21a0*/  @P0 BRA `(.L_x_13515) ;  /* 0x0000002000000947 */ /* 0x000fea0003800000 */
[----:B------:R-:W-:Y:S05]  /*21b0*/  @P4 BRA `(.L_x_13516) ;  /* 0x0000008000004947 */ /* 0x000fea0003800000 */
[----:B------:R-:W-:Y:S05]  /*21c0*/  BRA `(.L_x_13517) ;  /* 0x0000009000007947 */ /* 0x000fea0003800000 */
.L_x_13515:
[----:B-----5:R-:W-:-:S05]  /*21d0*/  HADD2.F32 R88, -RZ, R19.H0_H0 ;  /* 0x20000013ff587230 */ /* 0x020fca0000004100 */
[----:B------:R-:W-:Y:S01]  /*21e0*/  FADD.FTZ R113, R88, R113 ;  /* 0x0000007158717221 */ /* 0x000fe20000010000 */
[----:B------:R-:W-:Y:S05]  /*21f0*/  BRA `(.L_x_13516) ;  /* 0x0000004000007947 */ /* 0x000fea0003800000 */
.L_x_13514:
[----:B-----5:R-:W-:-:S05]  /*2200*/  HADD2.F32 R88, -RZ, R23.H0_H0 ;  /* 0x20000017ff587230 */ /* 0x020fca0000004100 */
[----:B------:R-:W-:Y:S01]  /*2210*/  FADD.FTZ R113, R88, R113 ;  /* 0x0000007158717221 */ /* 0x000fe20000010000 */
[----:B------:R-:W-:-:S05]  /*2220*/  @P5 HADD2.F32 R88, -RZ, R19.H0_H0 ;  /* 0x20000013ff585230 */ /* 0x000fca0000004100 */
[----:B------:R-:W-:-:S05]  /*2230*/  @P5 FADD.FTZ R113, R88, R113 ;  /* 0x0000007158715221 */ /* 0x000fca0000010000 */
.L_x_13516:
[----:B------:R-:W-:-:S04]  /*2240*/  F2FP.PACK_AB R88, RZ, R113 ;  /* 0x00000071ff58723e */ /* 0x000fc800000000ff */
[----:B------:R-:W-:Y:S02]  /*2250*/  PRMT R15, R88, 0x7610, R15 ;  /* 0x00007610580f7816 */ /* 0x000fe4000000000f */
.L_x_13517:
[----:B------:R-:W-:Y:S01]  /*2260*/  HADD2.F32 R118, -RZ, R91.H1_H1 ;  /* 0x3000005bff767230 */ /* 0x000fe20000004100 */
[----:B------:R-:W-:Y:S05]  /*2270*/  @P6 BRA `(.L_x_13518) ;  /* 0x0000008000006947 */ /* 0x000fea0003800000 */
[----:B------:R-:W-:-:S04]  /*2280*/  ISETP.NE.U32.AND P0, PT, RZ, c[0x0][0x180], PT ;  /* 0x00006000ff007a0c */ /* 0x000fc80003f05070 */
[----:B------:R-:W-:-:S13]  /*2290*/  ISETP.NE.AND.EX P0, PT, RZ, c[0x0][0x184], PT, P0 ;  /* 0x00006100ff007a0c */ /* 0x000fda0003f05300 */
[----:B------:R-:W-:Y:S05]  /*22a0*/  @P0 BRA `(.L_x_13519) ;  /* 0x0000002000000947 */ /* 0x000fea0003800000 */
[----:B------:R-:W-:Y:S05]  /*22b0*/  @P4 BRA `(.L_x_13520) ;  /* 0x0000008000004947 */ /* 0x000fea0003800000 */
[----:B------:R-:W-:Y:S05]  /*22c0*/  BRA `(.L_x_13521) ;  /* 0x0000009000007947 */ /* 0x000fea0003800000 */
.L_x_13519:
[----:B-----5:R-:W-:-:S05]  /*22d0*/  HADD2.F32 R89, -RZ, R19.H1_H1 ;  /* 0x30000013ff597230 */ /* 0x020fca0000004100 */
[----:B------:R-:W-:Y:S01]  /*22e0*/  FADD.FTZ R118, R89, R118 ;  /* 0x0000007659767221 */ /* 0x000fe20000010000 */
[----:B------:R-:W-:Y:S05]  /*22f0*/  BRA `(.L_x_13520) ;  /* 0x0000004000007947 */ /* 0x000fea0003800000 */
.L_x_13518:
[----:B-----5:R-:W-:-:S05]  /*2300*/  HADD2.F32 R89, -RZ, R23.H1_H1 ;  /* 0x30000017ff597230 */ /* 0x020fca0000004100 */
[----:B------:R-:W-:Y:S01]  /*2310*/  FADD.FTZ R118, R89, R118 ;  /* 0x0000007659767221 */ /* 0x000fe20000010000 */
[----:B------:R-:W-:-:S05]  /*2320*/  @P5 HADD2.F32 R89, -RZ, R19.H1_H1 ;  /* 0x30000013ff595230 */ /* 0x000fca0000004100 */
[----:B------:R-:W-:-:S05]  /*2330*/  @P5 FADD.FTZ R118, R89, R118 ;  /* 0x0000007659765221 */ /* 0x000fca0000010000 */
.L_x_13520:
[----:B------:R-:W-:-:S04]  /*2340*/  F2FP.PACK_AB R88, RZ, R118 ;  /* 0x00000076ff58723e */ /* 0x000fc800000000ff */
[----:B------:R-:W-:Y:S02]  /*2350*/  PRMT R15, R15, 0x5410, R88 ;  /* 0x000054100f0f7816 */ /* 0x000fe40000000058 */
.L_x_13521:
[----:B------:R-:W-:-:S04]  /*2360*/  @P4 LEA R88, P0, R120, c[0x0][0x188], 0x4 ;  /* 0x0000620078584a11 */ /* 0x000fc800078020ff */
[C---:B------:R-:W-:Y:S02]  /*2370*/  @P4 LEA.HI.X R89, R120.reuse, c[0x0][0x18c], RZ, 0x4, P0 ;  /* 0x0000630078594a11 */ /* 0x040fe400000f24ff */
[----:B------:R-:W-:-:S03]  /*2380*/  IADD3 R120, R120, 0x100, RZ ;  /* 0x0000010078787810 */ /* 0x000fc60007ffe0ff */
[----:B------:R1:W-:Y:S04]  /*2390*/  @P4 STG.E.128 [R88.64], R12 ;  /* 0x0000000c58004986 */ /* 0x0003e8000c101d04 */
.L_x_13489:
[----:B------:R-:W-:Y:S05]  /*23a0*/  BSYNC B0 ;  /* 0x0000000000007941 */ /* 0x000fea0003800000 */
.L_x_13488:
        /* <DEDUP_REMOVED lines=24> */
.L_x_13525:
[----:B-----5:R-:W-:-:S05]  /*2530*/  HADD2.F32 R92, -RZ, R16.H0_H0 ;  /* 0x20000010ff5c7230 */ /* 0x020fca0000004100 */
[----:B------:R-:W-:Y:S01]  /*2540*/  FADD.FTZ R11, R92, R11 ;  /* 0x0000000b5c0b7221 */ /* 0x000fe20000010000 */
[----:B------:R-:W-:Y:S05]  /*2550*/  BRA `(.L_x_13526) ;  /* 0x0000004000007947 */ /* 0x000fea0003800000 */
.L_x_13524:
[----:B-1---5:R-:W-:-:S05]  /*2560*/  HADD2.F32 R92, -RZ, R20.H0_H0 ;  /* 0x20000014ff5c7230 */ /* 0x022fca0000004100 */
[----:B------:R-:W-:Y:S01]  /*2570*/  FADD.FTZ R11, R92, R11 ;  /* 0x0000000b5c0b7221 */ /* 0x000fe20000010000 */
[----:B------:R-:W-:-:S05]  /*2580*/  @P5 HADD2.F32 R92, -RZ, R16.H0_H0 ;  /* 0x20000010ff5c5230 */ /* 0x000fca0000004100 */
[----:B------:R-:W-:-:S05]  /*2590*/  @P5 FADD.FTZ R11, R92, R11 ;  /* 0x0000000b5c0b5221 */ /* 0x000fca0000010000 */
.L_x_13526:
[----:B------:R-:W-:-:S04]  /*25a0*/  F2FP.PACK_AB R92, RZ, R11 ;  /* 0x0000000bff5c723e */ /* 0x000fc800000000ff */
[----:B------:R-:W-:Y:S02]  /*25b0*/  PRMT R12, R92, 0x7610, R12 ;  /* 0x000076105c0c7816 */ /* 0x000fe4000000000c */
.L_x_13527:
[----:B------:R-:W-:Y:S01]  /*25c0*/  HADD2.F32 R92, -RZ, R88.H1_H1 ;  /* 0x30000058ff5c7230 */ /* 0x000fe20000004100 */
[----:B------:R-:W-:Y:S05]  /*25d0*/  @P6 BRA `(.L_x_13528) ;  /* 0x0000008000006947 */ /* 0x000fea0003800000 */
[----:B------:R-:W-:-:S04]  /*25e0*/  ISETP.NE.U32.AND P0, PT, RZ, c[0x0][0x180], PT ;  /* 0x00006000ff007a0c */ /* 0x000fc80003f05070 */
[----:B------:R-:W-:-:S13]  /*25f0*/  ISETP.NE.AND.EX P0, PT, RZ, c[0x0][0x184], PT, P0 ;  /* 0x00006100ff007a0c */ /* 0x000fda0003f05300 */
[----:B------:R-:W-:Y:S05]  /*2600*/  @P0 BRA `(.L_x_13529) ;  /* 0x0000002000000947 */ /* 0x000fea0003800000 */
[----:B------:R-:W-:Y:S05]  /*2610*/  @P4 BRA `(.L_x_13530) ;  /* 0x0000008000004947 */ /* 0x000fea0003800000 */
[----:B------:R-:W-:Y:S05]  /*2620*/  BRA `(.L_x_13531) ;  /* 0x0000009000007947 */ /* 0x000fea0003800000 */
.L_x_13529:
[----:B-----5:R-:W-:-:S05]  /*2630*/  HADD2.F32 R99, -RZ, R16.H1_H1 ;  /* 0x30000010ff637230 */ /* 0x020fca0000004100 */
[----:B------:R-:W-:Y:S01]  /*2640*/  FADD.FTZ R92, R99, R92 ;  /* 0x0000005c635c7221 */ /* 0x000fe20000010000 */
[----:B------:R-:W-:Y:S05]  /*2650*/  BRA `(.L_x_13530) ;  /* 0x0000004000007947 */ /* 0x000fea0003800000 */
.L_x_13528:
[----:B-----5:R-:W-:-:S05]  /*2660*/  HADD2.F32 R99, -RZ, R20.H1_H1 ;  /* 0x30000014ff637230 */ /* 0x020fca0000004100 */
[----:B------:R-:W-:Y:S01]  /*2670*/  FADD.FTZ R92, R99, R92 ;  /* 0x0000005c635c7221 */ /* 0x000fe20000010000 */
[----:B------:R-:W-:-:S05]  /*2680*/  @P5 HADD2.F32 R99, -RZ, R16.H1_H1 ;  /* 0x30000010ff635230 */ /* 0x000fca0000004100 */
[----:B------:R-:W-:-:S05]  /*2690*/  @P5 FADD.FTZ R92, R99, R92 ;  /* 0x0000005c635c5221 */ /* 0x000fca0000010000 */
.L_x_13530:
[----:B------:R-:W-:-:S04]  /*26a0*/  F2FP.PACK_AB R88, RZ, R92 ;  /* 0x0000005cff58723e */ /* 0x000fc800000000ff */
[----:B------:R-:W-:Y:S02]  /*26b0*/  PRMT R12, R12, 0x5410, R88 ;  /* 0x000054100c0c7816 */ /* 0x000fe40000000058 */
.L_x_13531:
[----:B------:R-:W-:Y:S01]  /*26c0*/  HADD2.F32 R99, -RZ, R89.H0_H0 ;  /* 0x20000059ff637230 */ /* 0x000fe20000004100 */
[----:B------:R-:W-:Y:S05]  /*26d0*/  @P6 BRA `(.L_x_13532) ;  /* 0x0000008000006947 */ /* 0x000fea0003800000 */
[----:B------:R-:W-:-:S04]  /*26e0*/  ISETP.NE.U32.AND P0, PT, RZ, c[0x0][0x180], PT ;  /* 0x00006000ff007a0c */ /* 0x000fc80003f05070 */
[----:B------:R-:W-:-:S13]  /*26f0*/  ISETP.NE.AND.EX P0, PT, RZ, c[0x0][0x184], PT, P0 ;  /* 0x00006100ff007a0c */ /* 0x000fda0003f05300 */
[----:B------:R-:W-:Y:S05]  /*2700*/  @P0 BRA `(.L_x_13533) ;  /* 0x0000002000000947 */ /* 0x000fea0003800000 */
[----:B------:R-:W-:Y:S05]  /*2710*/  @P4 BRA `(.L_x_13534) ;  /* 0x0000008000004947 */ /* 0x000fea0003800000 */
[----:B------:R-:W-:Y:S05]  /*2720*/  BRA `(.L_x_13535) ;  /* 0x0000009000007947 */ /* 0x000fea0003800000 */
.L_x_13533:
[----:B-----5:R-:W-:-:S05]  /*2730*/  HADD2.F32 R88, -RZ, R17.H0_H0 ;  /* 0x20000011ff587230 */ /* 0x020fca0000004100 */
[----:B------:R-:W-:Y:S01]  /*2740*/  FADD.FTZ R99, R88, R99 ;  /* 0x0000006358637221 */ /* 0x000fe20000010000 */
[----:B------:R-:W-:Y:S05]  /*2750*/  BRA `(.L_x_13534) ;  /* 0x0000004000007947 */ /* 0x000fea0003800000 */
.L_x_13532:
[----:B-----5:R-:W-:-:S05]  /*2760*/  HADD2.F32 R88, -RZ, R21.H0_H0 ;  /* 0x20000015ff587230 */ /* 0x020fca0000004100 */
[----:B------:R-:W-:Y:S01]  /*2770*/  FADD.FTZ R99, R88, R99 ;  /* 0x0000006358637221 */ /* 0x000fe20000010000 */
[----:B------:R-:W-:-:S05]  /*2780*/  @P5 HADD2.F32 R88, -RZ, R17.H0_H0 ;  /* 0x20000011ff585230 */ /* 0x000fca0000004100 */
[----:B------:R-:W-:-:S05]  /*2790*/  @P5 FADD.FTZ R99, R88, R99 ;  /* 0x0000006358635221 */ /* 0x000fca0000010000 */
.L_x_13534:
[----:B------:R-:W-:-:S04]  /*27a0*/  F2FP.PACK_AB R88, RZ, R99 ;  /* 0x00000063ff58723e */ /* 0x000fc800000000ff */
[----:B------:R-:W-:Y:S02]  /*27b0*/  PRMT R13, R88, 0x7610, R13 ;  /* 0x00007610580d7816 */ /* 0x000fe4000000000d */
.L_x_13535:
[----:B------:R-:W-:Y:S01]  /*27c0*/  HADD2.F32 R106, -RZ, R89.H1_H1 ;  /* 0x30000059ff6a7230 */ /* 0x000fe20000004100 */
[----:B------:R-:W-:Y:S05]  /*27d0*/  @P6 BRA `(.L_x_13536) ;  /* 0x0000008000006947 */ /* 0x000fea0003800000 */
[----:B------:R-:W-:-:S04]  /*27e0*/  ISETP.NE.U32.AND P0, PT, RZ, c[0x0][0x180], PT ;  /* 0x00006000ff007a0c */ /* 0x000fc80003f05070 */
[----:B------:R-:W-:-:S13]  /*27f0*/  ISETP.NE.AND.EX P0, PT, RZ, c[0x0][0x184], PT, P0 ;  /* 0x00006100ff007a0c */ /* 0x000fda0003f05300 */
[----:B------:R-:W-:Y:S05]  /*2800*/  @P0 BRA `(.L_x_13537) ;  /* 0x0000002000000947 */ /* 0x000fea0003800000 */
[----:B------:R-:W-:Y:S05]  /*2810*/  @P4 BRA `(.L_x_13538) ;  /* 0x0000008000004947 */ /* 0x000fea0003800000 */
[----:B------:R-:W-:Y:S05]  /*2820*/  BRA `(.L_x_13539) ;  /* 0x0000009000007947 */ /* 0x000fea0003800000 */
.L_x_13537:
[----:B-----5:R-:W-:-:S05]  /*2830*/  HADD2.F32 R89, -RZ, R17.H1_H1 ;  /* 0x30000011ff597230 */ /* 0x020fca0000004100 */
[----:B------:R-:W-:Y:S01]  /*2840*/  FADD.FTZ R106, R89, R106 ;  /* 0x0000006a596a7221 */ /* 0x000fe20000010000 */
[----:B------:R-:W-:Y:S05]  /*2850*/  BRA `(.L_x_13538) ;  /* 0x0000004000007947 */ /* 0x000fea0003800000 */
.L_x_13536:
[----:B-----5:R-:W-:-:S05]  /*2860*/  HADD2.F32 R89, -RZ, R21.H1_H1 ;  /* 0x30000015ff597230 */ /* 0x020fca0000004100 */
[----:B------:R-:W-:Y:S01]  /*2870*/  FADD.FTZ R106, R89, R106 ;  /* 0x0000006a596a7221 */ /* 0x000fe20000010000 */
[----:B------:R-:W-:-:S05]  /*2880*/  @P5 HADD2.F32 R89, -RZ, R17.H1_H1 ;  /* 0x30000011ff595230 */ /* 0x000fca0000004100 */
[----:B------:R-:W-:-:S05]  /*2890*/  @P5 FADD.FTZ R106, R89, R106 ;  /* 0x0000006a596a5221 */ /* 0x000fca0000010000 */
.L_x_13538:
[----:B------:R-:W-:-:S04]  /*28a0*/  F2FP.PACK_AB R88, RZ, R106 ;  /* 0x0000006aff58723e */ /* 0x000fc800000000ff */
[----:B------:R-:W-:Y:S02]  /*28b0*/  PRMT R13, R13, 0x5410, R88 ;  /* 0x000054100d0d7816 */ /* 0x000fe40000000058 */
.L_x_13539:
[----:B------:R-:W-:Y:S01]  /*28c0*/  HADD2.F32 R107, -RZ, R90.H0_H0 ;  /* 0x2000005aff6b7230 */ /* 0x000fe20000004100 */
[----:B------:R-:W-:Y:S05]  /*28d0*/  @P6 BRA `(.L_x_13540) ;  /* 0x0000008000006947 */ /* 0x000fea0003800000 */
[----:B------:R-:W-:-:S04]  /*28e0*/  ISETP.NE.U32.AND P0, PT, RZ, c[0x0][0x180], PT ;  /* 0x00006000ff007a0c */ /* 0x000fc80003f05070 */
[----:B------:R-:W-:-:S13]  /*28f0*/  ISETP.NE.AND.EX P0, PT, RZ, c[0x0][0x184], PT, P0 ;  /* 0x00006100ff007a0c */ /* 0x000fda0003f05300 */
[----:B------:R-:W-:Y:S05]  /*2900*/  @P0 BRA `(.L_x_13541) ;  /* 0x0000002000000947 */ /* 0x000fea0003800000 */
[----:B------:R-:W-:Y:S05]  /*2910*/  @P4 BRA `(.L_x_13542) ;  /* 0x0000008000004947 */ /* 0x000fea0003800000 */
[----:B------:R-:W-:Y:S05]  /*2920*/  BRA `(.L_x_13543) ;  /* 0x0000009000007947 */ /* 0x000fea0003800000 */
.L_x_13541:
[----:B-----5:R-:W-:-:S05]  /*2930*/  HADD2.F32 R88, -RZ, R18.H0_H0 ;  /* 0x20000012ff587230 */ /* 0x020fca0000004100 */
[----:B------:R-:W-:Y:S01]  /*2940*/  FADD.FTZ R107, R88, R107 ;  /* 0x0000006b586b7221 */ /* 0x000fe20000010000 */
[----:B------:R-:W-:Y:S05]  /*2950*/  BRA `(.L_x_13542) ;  /* 0x0000004000007947 */ /* 0x000fea0003800000 */
.L_x_13540:
[----:B-----5:R-:W-:-:S05]  /*2960*/  HADD2.F32 R88, -RZ, R22.H0_H0 ;  /* 0x20000016ff587230 */ /* 0x020fca0000004100 */
[----:B------:R-:W-:Y:S01]  /*2970*/  FADD.FTZ R107, R88, R107 ;  /* 0x0000006b586b7221 */ /* 0x000fe20000010000 */
[----:B------:R-:W-:-:S05]  /*2980*/  @P5 HADD2.F32 R88, -RZ, R18.H0_H0 ;  /* 0x20000012ff585230 */ /* 0x000fca0000004100 */
[----:B------:R-:W-:-:S05]  /*2990*/  @P5 FADD.FTZ R107, R88, R107 ;  /* 0x0000006b586b5221 */ /* 0x000fca0000010000 */
.L_x_13542:
[----:B------:R-:W-:-:S04]  /*29a0*/  F2FP.PACK_AB R88, RZ, R107 ;  /* 0x0000006bff58723e */ /* 0x000fc800000000ff */
[----:B------:R-:W-:Y:S02]  /*29b0*/  PRMT R14, R88, 0x7610, R14 ;  /* 0x00007610580e7816 */ /* 0x000fe4000000000e */
.L_x_13543:
[----:B------:R-:W-:Y:S01]  /*29c0*/  HADD2.F32 R114, -RZ, R90.H1_H1 ;  /* 0x3000005aff727230 */ /* 0x000fe20000004100 */
[----:B------:R-:W-:Y:S05]  /*29d0*/  @P6 BRA `(.L_x_13544) ;  /* 0x0000008000006947 */ /* 0x000fea0003800000 */
[----:B------:R-:W-:-:S04]  /*29e0*/  ISETP.NE.U32.AND P0, PT, RZ, c[0x0][0x180], PT ;  /* 0x00006000ff007a0c */ /* 0x000fc80003f05070 */
[----:B------:R-:W-:-:S13]  /*29f0*/  ISETP.NE.AND.EX P0, PT, RZ, c[0x0][0x184], PT, P0 ;  /* 0x00006100ff007a0c */ /* 0x000fda0003f05300 */
[----:B------:R-:W-:Y:S05]  /*2a00*/  @P0 BRA `(.L_x_13545) ;  /* 0x0000002000000947 */ /* 0x000fea0003800000 */
[----:B------:R-:W-:Y:S05]  /*2a10*/  @P4 BRA `(.L_x_13546) ;  /* 0x0000008000004947 */ /* 0x000fea0003800000 */
[----:B------:R-:W-:Y:S05]  /*2a20*/  BRA `(.L_x_13547) ;  /* 0x0000009000007947 */ /* 0x000fea0003800000 */
.L_x_13545:
[----:B-----5:R-:W-:-:S05]  /*2a30*/  HADD2.F32 R89, -RZ, R18.H1_H1 ;  /* 0x30000012ff597230 */ /* 0x020fca0000004100 */
[----:B------:R-:W-:Y:S01]  /*2a40*/  FADD.FTZ R114, R89, R114 ;  /* 0x0000007259727221 */ /* 0x000fe20000010000 */
[----:B------:R-:W-:Y:S05]  /*2a50*/  BRA `(.L_x_13546) ;  /* 0x0000004000007947 */ /* 0x000fea0003800000 */
.L_x_13544:
[----:B-----5:R-:W-:-:S05]  /*2a60*/  HADD2.F32 R89, -RZ, R22.H1_H1 ;  /* 0x30000016ff597230 */ /* 0x020fca0000004100 */
[----:B------:R-:W-:Y:S01]  /*2a70*/  FADD.FTZ R114, R89, R114 ;  /* 0x0000007259727221 */ /* 0x000fe20000010000 */
[----:B------:R-:W-:-:S05]  /*2a80*/  @P5 HADD2.F32 R89, -RZ, R18.H1_H1 ;  /* 0x30000012ff595230 */ /* 0x000fca0000004100 */
[----:B------:R-:W-:-:S05]  /*2a90*/  @P5 FADD.FTZ R114, R89, R114 ;  /* 0x0000007259725221 */ /* 0x000fca0000010000 */
.L_x_13546:
[----:B------:R-:W-:-:S04]  /*2aa0*/  F2FP.PACK_AB R88, RZ, R114 ;  /* 0x00000072ff58723e */ /* 0x000fc800000000ff */
[----:B------:R-:W-:Y:S02]  /*2ab0*/  PRMT R14, R14, 0x5410, R88 ;  /* 0x000054100e0e7816 */ /* 0x000fe40000000058 */
.L_x_13547:
[----:B------:R-:W-:Y:S01]  /*2ac0*/  HADD2.F32 R115, -RZ, R91.H0_H0 ;  /* 0x2000005bff737230 */ /* 0x000fe20000004100 */
[----:B------:R-:W-:Y:S05]  /*2ad0*/  @P6 BRA `(.L_x_13548) ;  /* 0x0000008000006947 */ /* 0x000fea0003800000 */
[----:B------:R-:W-:-:S04]  /*2ae0*/  ISETP.NE.U32.AND P0, PT, RZ, c[0x0][0x180], PT ;  /* 0x00006000ff007a0c */ /* 0x000fc80003f05070 */
[----:B------:R-:W-:-:S13]  /*2af0*/  ISETP.NE.AND.EX P0, PT, RZ, c[0x0][0x184], PT, P0 ;  /* 0x00006100ff007a0c */ /* 0x000fda0003f05300 */
[----:B------:R-:W-:Y:S05]  /*2b00*/  @P0 BRA `(.L_x_13549) ;  /* 0x0000002000000947 */ /* 0x000fea0003800000 */
[----:B------:R-:W-:Y:S05]  /*2b10*/  @P4 BRA `(.L_x_13550) ;  /* 0x0000008000004947 */ /* 0x000fea0003800000 */
[----:B------:R-:W-:Y:S05]  /*2b20*/  BRA `(.L_x_13551) ;  /* 0x0000009000007947 */ /* 0x000fea0003800000 */
.L_x_13549:
[----:B-----5:R-:W-:-:S05]  /*2b30*/  HADD2.F32 R88, -RZ, R19.H0_H0 ;  /* 0x20000013ff587230 */ /* 0x020fca0000004100 */
[----:B------:R-:W-:Y:S01]  /*2b40*/  FADD.FTZ R115, R88, R115 ;  /* 0x0000007358737221 */ /* 0x000fe20000010000 */
[----:B------:R-:W-:Y:S05]  /*2b50*/  BRA `(.L_x_13550) ;  /* 0x0000004000007947 */ /* 0x000fea0003800000 */
.L_x_13548:
[----:B-----5:R-:W-:-:S05]  /*2b60*/  HADD2.F32 R88, -RZ, R23.H0_H0 ;  /* 0x20000017ff587230 */ /* 0x020fca0000004100 */
[----:B------:R-:W-:Y:S01]  /*2b70*/  FADD.FTZ R115, R88, R115 ;  /* 0x0000007358737221 */ /* 0x000fe20000010000 */
[----:B------:R-:W-:-:S05]  /*2b80*/  @P5 HADD2.F32 R88, -RZ, R19.H0_H0 ;  /* 0x20000013ff585230 */ /* 0x000fca0000004100 */
[----:B------:R-:W-:-:S05]  /*2b90*/  @P5 FADD.FTZ R115, R88, R115 ;  /* 0x0000007358735221 */ /* 0x000fca0000010000 */
.L_x_13550:
[----:B------:R-:W-:-:S04]  /*2ba0*/  F2FP.PACK_AB R88, RZ, R115 ;  /* 0x00000073ff58723e */ /* 0x000fc800000000ff */
[----:B------:R-:W-:Y:S02]  /*2bb0*/  PRMT R15, R88, 0x7610, R15 ;  /* 0x00007610580f7816 */ /* 0x000fe4000000000f */
.L_x_13551:
[----:B------:R-:W-:Y:S01]  /*2bc0*/  HADD2.F32 R119, -RZ, R91.H1_H1 ;  /* 0x3000005bff777230 */ /* 0x000fe20000004100 */
[----:B------:R-:W-:Y:S05]  /*2bd0*/  @P6 BRA `(.L_x_13552) ;  /* 0x0000008000006947 */ /* 0x000fea0003800000 */
[----:B------:R-:W-:-:S04]  /*2be0*/  ISETP.NE.U32.AND P0, PT, RZ, c[0x0][0x180], PT ;  /* 0x00006000ff007a0c */ /* 0x000fc80003f05070 */
[----:B------:R-:W-:-:S13]  /*2bf0*/  ISETP.NE.AND.EX P0, PT, RZ, c[0x0][0x184], PT, P0 ;  /* 0x00006100ff007a0c */ /* 0x000fda0003f05300 */
[----:B------:R-:W-:Y:S05]  /*2c00*/  @P0 BRA `(.L_x_13553) ;  /* 0x0000002000000947 */ /* 0x000fea0003800000 */
[----:B------:R-:W-:Y:S05]  /*2c10*/  @P4 BRA `(.L_x_13554) ;  /* 0x0000008000004947 */ /* 0x000fea0003800000 */
[----:B------:R-:W-:Y:S05]  /*2c20*/  BRA `(.L_x_13555) ;  /* 0x0000009000007947 */ /* 0x000fea0003800000 */
.L_x_13553:
[----:B-----5:R-:W-:-:S05]  /*2c30*/  HADD2.F32 R88, -RZ, R19.H1_H1 ;  /* 0x30000013ff587230 */ /* 0x020fca0000004100 */
[----:B------:R-:W-:Y:S01]  /*2c40*/  FADD.FTZ R119, R88, R119 ;  /* 0x0000007758777221 */ /* 0x000fe20000010000 */
[----:B------:R-:W-:Y:S05]  /*2c50*/  BRA `(.L_x_13554) ;  /* 0x0000004000007947 */ /* 0x000fea0003800000 */
.L_x_13552:
[----:B-----5:R-:W-:-:S05]  /*2c60*/  HADD2.F32 R88, -RZ, R23.H1_H1 ;  /* 0x30000017ff587230 */ /* 0x020fca0000004100 */
[----:B------:R-:W-:Y:S01]  /*2c70*/  FADD.FTZ R119, R88, R119 ;  /* 0x0000007758777221 */ /* 0x000fe20000010000 */
[----:B------:R-:W-:-:S05]  /*2c80*/  @P5 HADD2.F32 R88, -RZ, R19.H1_H1 ;  /* 0x30000013ff585230 */ /* 0x000fca0000004100 */
[----:B------:R-:W-:-:S05]  /*2c90*/  @P5 FADD.FTZ R119, R88, R119 ;  /* 0x0000007758775221 */ /* 0x000fca0000010000 */
.L_x_13554:
[----:B------:R-:W-:-:S04]  /*2ca0*/  F2FP.PACK_AB R88, RZ, R119 ;  /* 0x00000077ff58723e */ /* 0x000fc800000000ff */
[----:B------:R-:W-:Y:S02]  /*2cb0*/  PRMT R15, R15, 0x5410, R88 ;  /* 0x000054100f0f7816 */ /* 0x000fe40000000058 */
.L_x_13555:
[----:B------:R-:W-:-:S04]  /*2cc0*/  @P4 LEA R88, P0, R120, c[0x0][0x188], 0x4 ;  /* 0x0000620078584a11 */ /* 0x000fc800078020ff */
[----:B------:R-:W-:-:S05]  /*2cd0*/  @P4 LEA.HI.X R89, R120, c[0x0][0x18c], RZ, 0x4, P0 ;  /* 0x0000630078594a11 */ /* 0x000fca00000f24ff */
[----:B------:R1:W-:Y:S04]  /*2ce0*/  @P4 STG.E.128 [R88.64], R12 ;  /* 0x0000000c58004986 */ /* 0x0003e8000c101d04 */
.L_x_13523:
[----:B------:R-:W-:Y:S05]  /*2cf0*/  BSYNC B0 ;  /* 0x0000000000007941 */ /* 0x000fea0003800000 */
.L_x_13522:
        /* <DEDUP_REMOVED lines=42> */
.L_x_13568:
        /* <DEDUP_REMOVED lines=85> */
.L_x_13569:
        /* <DEDUP_REMOVED lines=83> */
[--C-:B0-----:R-:W-:Y:S01]  /*3a20*/  FADD.FTZ R88, R0, -R120.reuse ;  /* 0x8000007800587221 */ /* 0x101fe20000010000 */
[----:B------:R-:W-:Y:S01]  /*3a30*/  MOV R123, 0x10 ;  /* 0x00000010007b7802 */ /* 0x000fe20000000f00 */
        /* <DEDUP_REMOVED lines=30> */
.L_x_13559:
[----:B------:R-:W-:Y:S05]  /*3c20*/  BSYNC B0 ;  /* 0x0000000000007941 */ /* 0x000fea0003800000 */
.L_x_13558:
        /* <DEDUP_REMOVED lines=35> */
.L_x_13561:
[----:B------:R-:W-:Y:S05]  /*3e60*/  BSYNC B0 ;  /* 0x0000000000007941 */ /* 0x000fea0003800000 */
.L_x_13560:
[----:B------:R-:W-:Y:S01]  /*3e70*/  BSSY B0, `(.L_x_13562) ;  /* 0x0000022000007945 */ /* 0x000fe20003800000 */
        /* <DEDUP_REMOVED lines=33> */
.L_x_13563:
[----:B------:R-:W-:Y:S05]  /*4090*/  BSYNC B0 ;  /* 0x0000000000007941 */ /* 0x000fea0003800000 */
.L_x_13562:
        /* <DEDUP_REMOVED lines=26> */
[----:B------:R-:W-:Y:S01]  /*4240*/  HFMA2.MMA R121, -RZ, RZ, 0, 9.5367431640625e-07 ;  /* 0x00000010ff797435 */ /* 0x000fe200000001ff */
[----:B------:R-:W-:Y:S02]  /*4250*/  FFMA.FTZ R90, R25, R90, R33 ;  /* 0x0000005a195a7223 */ /* 0x000fe40000010021 */
[----:B------:R-:W-:-:S03]  /*4260*/  FFMA.FTZ R124, R31, R124, R39 ;  /* 0x0000007c1f7c7223 */ /* 0x000fc60000010027 */
[----:B------:R-:W-:Y:S02]  /*4270*/  F2FP.PACK_AB R90, R90, R125 ;  /* 0x0000007d5a5a723e */ /* 0x000fe400000000ff */
[----:B------:R-:W-:Y:S02]  /*4280*/  F2FP.PACK_AB R89, R124, R89 ;  /* 0x000000597c59723e */ /* 0x000fe400000000ff */
[----:B------:R-:W-:-:S05]  /*4290*/  IMAD.WIDE.U32 R120, R2, R121, c[0x0][0x208] ;  /* 0x0000820002787625 */ /* 0x000fca00078e0079 */
[----:B------:R0:W-:Y:S02]  /*42a0*/  STG.E.128 [R120.64], R88 ;  /* 0x0000005878007986 */ /* 0x0001e4000c101d04 */
.L_x_13565:
[----:B------:R-:W-:Y:S05]  /*42b0*/  BSYNC B0 ;  /* 0x0000000000007941 */ /* 0x000fea0003800000 */
.L_x_13564:
[----:B------:R-:W-:Y:S02]  /*42c0*/  IADD3 R5, R5, c[0x0][0x160], RZ ;  /* 0x0000580005057a10 */ /* 0x000fe40007ffe0ff */
[----:B------:R-:W-:Y:S02]  /*42d0*/  LOP3.LUT P5, RZ, R4, 0xff, RZ, 0xc0, !PT ;  /* 0x000000ff04ff7812 */ /* 0x000fe400078ac0ff */
[----:B------:R-:W-:Y:S02]  /*42e0*/  ISETP.GE.AND P0, PT, R5, c[0x0][0x164], PT ;  /* 0x0000590005007a0c */ /* 0x000fe40003f06270 */
[----:B------:R-:W-:-:S11]  /*42f0*/  SEL R4, RZ, 0x1, P5 ;  /* 0x00000001ff047807 */ /* 0x000fd60002800000 */
[----:B0----5:R-:W-:Y:S01]  /*4300*/  @P0 CALL.REL.NOINC `(.L_x_13566) ;  /* 0x0000001000000944 */ /* 0x021fe20003c00000 */
[----:B------:R-:W-:Y:S05]  /*4310*/  BRA `(.L_x_13567) ;  /* 0xffffc40000007947 */ /* 0x000fea000383ffff */
.L_x_13566:
[----:B------:R-:W-:Y:S05]  /*4320*/  EXIT ;  /* 0x000000000000794d */ /* 0x000fea0003800000 */
.L_x_13556:
[----:B------:R-:W-:Y:S01]  /*4330*/  HFMA2.MMA R122, -RZ, RZ, 0, 5.9604644775390625e-08 ;  /* 0x00000001ff7a7435 */ /* 0x000fe200000001ff */
[----:B------:R-:W-:Y:S02]  /*4340*/  MOV R121, R88 ;  /* 0x0000005800797202 */ /* 0x000fe40000000f00 */
[----:B------:R-:W-:Y:S02]  /*4350*/  MOV R91, 0x1f ;  /* 0x0000001f005b7802 */ /* 0x000fe40000000f00 */
[----:B------:R-:W-:Y:S02]  /*4360*/  MOV R89, 0xffffffff ;  /* 0xffffffff00597802 */ /* 0x000fe40000000f00 */
[----:B------:R-:W-:Y:S02]  /*4370*/  MOV R90, 0x4390 ;  /* 0x00004390005a7802 */ /* 0x000fe40000000f00 */
[----:B0----5:R-:W-:Y:S05]  /*4380*/  CALL.REL.NOINC `($__internal_42_$__cuda_sm70_shflsync_bfly_p) ;  /* 0x000007e000007944 */ /* 0x021fea0003c00000 */
[----:B-1----:R-:W-:Y:S05]  /*4390*/  BRA `(.L_x_13568) ;  /* 0xffffec0000007947 */ /* 0x002fea000383ffff */
.L_x_13557:
[----:B------:R-:W-:Y:S01]  /*43a0*/  HFMA2.MMA R122, -RZ, RZ, 0, 1.1920928955078125e-07 ;  /* 0x00000002ff7a7435 */ /* 0x000fe200000001ff */
[----:B------:R-:W-:Y:S02]  /*43b0*/  MOV R121, R88 ;  /* 0x0000005800797202 */ /* 0x000fe40000000f00 */
[----:B------:R-:W-:-:S02]  /*43c0*/  MOV R91, 0x1f ;  /* 0x0000001f005b7802 */ /* 0x000fc40000000f00 */
[----:B------:R-:W-:Y:S02]  /*43d0*/  MOV R89, 0xffffffff ;  /* 0xffffffff00597802 */ /* 0x000fe40000000f00 */
[----:B------:R-:W-:Y:S02]  /*43e0*/  MOV R90, 0x4400 ;  /* 0x00004400005a7802 */ /* 0x000fe40000000f00 */
[----:B0----5:R-:W-:Y:S05]  /*43f0*/  CALL.REL.NOINC `($__internal_42_$__cuda_sm70_shflsync_bfly_p) ;  /* 0x0000077000007944 */ /* 0x021fea0003c00000 */
[----:B-1----:R-:W-:Y:S01]  /*4400*/  FADD.FTZ R88, R88, R89 ;  /* 0x0000005958587221 */ /* 0x002fe20000010000 */
[----:B------:R-:W-:Y:S01]  /*4410*/  HFMA2.MMA R122, -RZ, RZ, 0, 2.384185791015625e-07 ;  /* 0x00000004ff7a7435 */ /* 0x000fe200000001ff */
[----:B------:R-:W-:Y:S02]  /*4420*/  MOV R91, 0x1f ;  /* 0x0000001f005b7802 */ /* 0x000fe40000000f00 */
[----:B------:R-:W-:Y:S02]  /*4430*/  MOV R89, 0xffffffff ;  /* 0xffffffff00597802 */ /* 0x000fe40000000f00 */
[----:B------:R-:W-:Y:S02]  /*4440*/  MOV R121, R88 ;  /* 0x0000005800797202 */ /* 0x000fe40000000f00 */
[----:B------:R-:W-:-:S02]  /*4450*/  MOV R90, 0x4470 ;  /* 0x00004470005a7802 */ /* 0x000fc40000000f00 */
[----:B------:R-:W-:Y:S05]  /*4460*/  CALL.REL.NOINC `($__internal_42_$__cuda_sm70_shflsync_bfly_p) ;  /* 0x0000070000007944 */ /* 0x000fea0003c00000 */
[----:B-1----:R-:W-:Y:S01]  /*4470*/  FADD.FTZ R88, R88, R89 ;  /* 0x0000005958587221 */ /* 0x002fe20000010000 */
[----:B------:R-:W-:Y:S01]  /*4480*/  HFMA2.MMA R122, -RZ, RZ, 0, 4.76837158203125e-07 ;  /* 0x00000008ff7a7435 */ /* 0x000fe200000001ff */
[----:B------:R-:W-:-:S02]  /*4490*/  MOV R91, 0x1f ;  /* 0x0000001f005b7802 */ /* 0x000fc40000000f00 */
[----:B------:R-:W-:Y:S02]  /*44a0*/  MOV R89, 0xffffffff ;  /* 0xffffffff00597802 */ /* 0x000fe40000000f00 */
[----:B------:R-:W-:Y:S02]  /*44b0*/  MOV R121, R88 ;  /* 0x0000005800797202 */ /* 0x000fe40000000f00 */
[----:B------:R-:W-:Y:S02]  /*44c0*/  MOV R90, 0x44e0 ;  /* 0x000044e0005a7802 */ /* 0x000fe40000000f00 */
[----:B------:R-:W-:Y:S05]  /*44d0*/  CALL.REL.NOINC `($__internal_42_$__cuda_sm70_shflsync_bfly_p) ;  /* 0x0000069000007944 */ /* 0x000fea0003c00000 */
[----:B-1----:R-:W-:Y:S01]  /*44e0*/  FADD.FTZ R88, R88, R89 ;  /* 0x0000005958587221 */ /* 0x002fe20000010000 */
[----:B------:R-:W-:Y:S01]  /*44f0*/  HFMA2.MMA R122, -RZ, RZ, 0, 9.5367431640625e-07 ;  /* 0x00000010ff7a7435 */ /* 0x000fe200000001ff */
[----:B------:R-:W-:Y:S02]  /*4500*/  MOV R91, 0x1f ;  /* 0x0000001f005b7802 */ /* 0x000fe40000000f00 */
[----:B------:R-:W-:Y:S02]  /*4510*/  MOV R89, 0xffffffff ;  /* 0xffffffff00597802 */ /* 0x000fe40000000f00 */
[----:B------:R-:W-:-:S02]  /*4520*/  MOV R121, R88 ;  /* 0x0000005800797202 */ /* 0x000fc40000000f00 */
[----:B------:R-:W-:Y:S02]  /*4530*/  MOV R90, 0x4550 ;  /* 0x00004550005a7802 */ /* 0x000fe40000000f00 */
[----:B------:R-:W-:Y:S05]  /*4540*/  CALL.REL.NOINC `($__internal_42_$__cuda_sm70_shflsync_bfly_p) ;  /* 0x0000062000007944 */ /* 0x000fea0003c00000 */
        /* <DEDUP_REMOVED lines=71> */
[----:B------:R-:W-:Y:S05]  /*49c0*/  CALL.REL.NOINC `($__internal_42_$__cuda_sm70_shflsync_bfly_p) ;  /* 0x000001a000007944 */ /* 0x000fea0003c00000 */
[----:B------:R-:W-:Y:S01]  /*49d0*/  HFMA2.MMA R122, -RZ, RZ, 0, 1.1920928955078125e-07 ;  /* 0x00000002ff7a7435 */ /* 0x000fe200000001ff */
[----:B-1----:R-:W-:Y:S01]  /*49e0*/  FADD.FTZ R121, R121, R89 ;  /* 0x0000005979797221 */ /* 0x002fe20000010000 */
[----:B------:R-:W-:Y:S02]  /*49f0*/  MOV R91, 0x1f ;  /* 0x0000001f005b7802 */ /* 0x000fe40000000f00 */
[----:B------:R-:W-:Y:S02]  /*4a00*/  MOV R89, 0xffffffff ;  /* 0xffffffff00597802 */ /* 0x000fe40000000f00 */
[----:B------:R-:W-:Y:S02]  /*4a10*/  MOV R90, 0x4a30 ;  /* 0x00004a30005a7802 */ /* 0x000fe40000000f00 */
[----:B------:R-:W-:Y:S05]  /*4a20*/  CALL.REL.NOINC `($__internal_42_$__cuda_sm70_shflsync_bfly_p) ;  /* 0x0000014000007944 */ /* 0x000fea0003c00000 */
[----:B------:R-:W-:Y:S01]  /*4a30*/  HFMA2.MMA R122, -RZ, RZ, 0, 2.384185791015625e-07 ;  /* 0x00000004ff7a7435 */ /* 0x000fe200000001ff */
[----:B-1----:R-:W-:Y:S01]  /*4a40*/  FADD.FTZ R121, R121, R89 ;  /* 0x0000005979797221 */ /* 0x002fe20000010000 */
[----:B------:R-:W-:-:S02]  /*4a50*/  MOV R91, 0x1f ;  /* 0x0000001f005b7802 */ /* 0x000fc40000000f00 */
[----:B------:R-:W-:Y:S02]  /*4a60*/  MOV R89, 0xffffffff ;  /* 0xffffffff00597802 */ /* 0x000fe40000000f00 */
[----:B------:R-:W-:Y:S02]  /*4a70*/  MOV R90, 0x4a90 ;  /* 0x00004a90005a7802 */ /* 0x000fe40000000f00 */
[----:B------:R-:W-:Y:S05]  /*4a80*/  CALL.REL.NOINC `($__internal_42_$__cuda_sm70_shflsync_bfly_p) ;  /* 0x000000e000007944 */ /* 0x000fea0003c00000 */
[----:B------:R-:W-:Y:S01]  /*4a90*/  HFMA2.MMA R122, -RZ, RZ, 0, 4.76837158203125e-07 ;  /* 0x00000008ff7a7435 */ /* 0x000fe200000001ff */
[----:B-1----:R-:W-:Y:S01]  /*4aa0*/  FADD.FTZ R121, R121, R89 ;  /* 0x0000005979797221 */ /* 0x002fe20000010000 */
[----:B------:R-:W-:Y:S02]  /*4ab0*/  MOV R91, 0x1f ;  /* 0x0000001f005b7802 */ /* 0x000fe40000000f00 */
[----:B------:R-:W-:Y:S02]  /*4ac0*/  MOV R89, 0xffffffff ;  /* 0xffffffff00597802 */ /* 0x000fe40000000f00 */
[----:B------:R-:W-:Y:S02]  /*4ad0*/  MOV R90, 0x4af0 ;  /* 0x00004af0005a7802 */ /* 0x000fe40000000f00 */
[----:B------:R-:W-:Y:S05]  /*4ae0*/  CALL.REL.NOINC `($__internal_42_$__cuda_sm70_shflsync_bfly_p) ;  /* 0x0000008000007944 */ /* 0x000fea0003c00000 */
[----:B------:R-:W-:Y:S01]  /*4af0*/  HFMA2.MMA R122, -RZ, RZ, 0, 9.5367431640625e-07 ;  /* 0x00000010ff7a7435 */ /* 0x000fe200000001ff */
[----:B-1----:R-:W-:Y:S01]  /*4b00*/  FADD.FTZ R121, R121, R89 ;  /* 0x0000005979797221 */ /* 0x002fe20000010000 */
[----:B------:R-:W-:-:S02]  /*4b10*/  MOV R91, 0x1f ;  /* 0x0000001f005b7802 */ /* 0x000fc40000000f00 */
[----:B------:R-:W-:Y:S02]  /*4b20*/  MOV R89, 0xffffffff ;  /* 0xffffffff00597802 */ /* 0x000fe40000000f00 */
[----:B------:R-:W-:Y:S02]  /*4b30*/  MOV R90, 0x4b50 ;  /* 0x00004b50005a7802 */ /* 0x000fe40000000f00 */
[----:B------:R-:W-:Y:S05]  /*4b40*/  CALL.REL.NOINC `($__internal_42_$__cuda_sm70_shflsync_bfly_p) ;  /* 0x0000002000007944 */ /* 0x000fea0003c00000 */
[----:B-1----:R-:W-:Y:S01]  /*4b50*/  MOV R124, R89 ;  /* 0x00000059007c7202 */ /* 0x002fe20000000f00 */
[----:B------:R-:W-:Y:S05]  /*4b60*/  BRA `(.L_x_13569) ;  /* 0xffffe98000007947 */ /* 0x000fea000383ffff */
        .weak           $__internal_42_$__cuda_sm70_shflsync_bfly_p
        .type           $__internal_42_$__cuda_sm70_shflsync_bfly_p,@function
        .size           $__internal_42_$__cuda_sm70_shflsync_bfly_p,(.L_x_26502 - $__internal_42_$__cuda_sm70_shflsync_bfly_p)
$__internal_42_$__cuda_sm70_shflsync_bfly_p:
[----:B------:R-:W-:Y:S04]  /*4b70*/  WARPSYNC R89 ;  /* 0x0000005900007348 */ /* 0x000fe80003800000 */
[----:B------:R0:W1:Y:S02]  /*4b80*/  SHFL.BFLY PT, R89, R121, R122, R91 ;  /* 0x0c00007a79597389 */ /* 0x00006400000e005b */
[----:B0-----:R-:W-:-:S06]  /*4b90*/  HFMA2.MMA R91, -RZ, RZ, 0, 0 ;  /* 0x00000000ff5b7435 */ /* 0x001fcc00000001ff */
[----:B------:R-:W-:Y:S05]  /*4ba0*/  RET.REL.NODEC R90 `(_ZN10layer_norm31ln_parallel_residual_fwd_kernelINS_13Kernel_traitsIf6__halfS2_S2_fjLj8192ELj1ELj1ELj8ELj16ENS_18Kernel_traits_baseILj8192EfS2_S2_S2_fjLj256EEEEELb0ELb1ELb0EEEvNS_9FwdParamsE) ;  /* 0xffffb4505a007950 */ /* 0x000fea0003c3ffff */
.L_x_13570:
        /* <DEDUP_REMOVED lines=13> */
.L_x_26502:


//--------------------- .text._ZN10layer_norm31ln_parallel_residual_fwd_kernelINS_13Kernel_traitsIf6__halfS2_S2_fjLj8192ELj1ELj1ELj8ELj16ENS_18Kernel_traits_baseILj8192EfS2_S2_S2_fjLj256EEEEELb0ELb1ELb1EEEvNS_9FwdParamsE --------------------------
	.section	.text._ZN10layer_norm31ln_parallel_residual_fwd_kernelINS_13Kernel_traitsIf6__halfS2_S2_fjLj8192ELj1ELj1ELj8ELj16ENS_18Kernel_traits_baseILj8192EfS2_S2_S2_fjLj256EEEEELb0ELb1ELb1EEEvNS_9FwdParamsE,"ax",@progbits
	.sectioninfo	@"SHI_REGISTERS=150"
	.align	128
        .global         _ZN10layer_norm31ln_parallel_residual_fwd_kernelINS_13Kernel_traitsIf6__halfS2_S2_fjLj8192ELj1ELj1ELj8ELj16ENS_18Kernel_traits_baseILj8192EfS2_S2_S2_fjLj256EEEEELb0ELb1ELb1EEEvNS_9FwdParamsE
        .type           _ZN10layer_norm31ln_parallel_residual_fwd_kernelINS_13Kernel_traitsIf6__halfS2_S2_fjLj8192ELj1ELj1ELj8ELj16ENS_18Kernel_traits_baseILj8192EfS2_S2_S2_fjLj256EEEEELb0ELb1ELb1EEEvNS_9FwdParamsE,@function
        .size           _ZN10layer_norm31ln_parallel_residual_fwd_kernelINS_13Kernel_traitsIf6__halfS2_S2_fjLj8192ELj1ELj1ELj8ELj16ENS_18Kernel_traits_baseILj8192EfS2_S2_S2_fjLj256EEEEELb0ELb1ELb1EEEvNS_9FwdParamsE,(.L_x_26503 - _ZN10layer_norm31ln_parallel_residual_fwd_kernelINS_13Kernel_traitsIf6__halfS2_S2_fjLj8192ELj1ELj1ELj8ELj16ENS_18Kernel_traits_baseILj8192EfS2_S2_S2_fjLj256EEEEELb0ELb1ELb1EEEvNS_9FwdParamsE)
        .other          _ZN10layer_norm31ln_parallel_residual_fwd_kernelINS_13Kernel_traitsIf6__halfS2_S2_fjLj8192ELj1ELj1ELj8ELj16ENS_18Kernel_traits_baseILj8192EfS2_S2_S2_fjLj256EEEEELb0ELb1ELb1EEEvNS_9FwdParamsE,@"STO_CUDA_ENTRY STV_DEFAULT"
_ZN10layer_norm31ln_parallel_residual_fwd_kernelINS_13Kernel_traitsIf6__halfS2_S2_fjLj8192ELj1ELj1ELj8ELj16ENS_18Kernel_traits_baseILj8192EfS2_S2_S2_fjLj256EEEEELb0ELb1ELb1EEEvNS_9FwdParamsE:
.text._ZN10layer_norm31ln_parallel_residual_fwd_kernelINS_13Kernel_traitsIf6__halfS2_S2_fjLj8192ELj1ELj1ELj8ELj16ENS_18Kernel_traits_baseILj8192EfS2_S2_S2_fjLj256EEEEELb0ELb1ELb1EEEvNS_9FwdParamsE:
        /* <DEDUP_REMOVED lines=61> */
.L_x_13702:
[----:B------:R-:W-:Y:S01]  /*03d0*/  IMAD R80, R3, c[0x0][0x168], RZ ;  /* 0x00005a0003507a24 */ /* 0x000fe200078e02ff */
[----:B------:R-:W-:Y:S02]  /*03e0*/  ISETP.NE.U32.AND P1, PT, RZ, c[0x0][0x178], PT ;  /* 0x00005e00ff007a0c */ /* 0x000fe40003f25070 */
[----:B------:R-:W-:Y:S02]  /*03f0*/  ISETP.NE.U32.AND P2, PT, RZ, c[0x0][0x180], PT ;  /* 0x00006000ff007a0c */ /* 0x000fe40003f45070 */
[----:B------:R-:W-:Y:S02]  /*0400*/  SHF.R.S32.HI R81, RZ, 0x1f, R80 ;  /* 0x0000001fff517819 */ /* 0x000fe40000011450 */
[----:B------:R-:W-:Y:S02]  /*0410*/  ISETP.NE.AND.EX P1, PT, RZ, c[0x0][0x17c], PT, P1 ;  /* 0x00005f00ff007a0c */ /* 0x000fe40003f25310 */
[----:B------:R-:W-:-:S02]  /*0420*/  ISETP.NE.AND.EX P2, PT, RZ, c[0x0][0x184], PT, P2 ;  /* 0x00006100ff007a0c */ /* 0x000fc40003f45320 */
        /* <DEDUP_REMOVED lines=20> */
.L_x_13572:
[----:B-----5:R-:W-:-:S05]  /*0570*/  HADD2.F32 R91, -RZ, R8.H0_H0 ;  /* 0x20000008ff5b7230 */ /* 0x020fca0000004100 */
[----:B------:R-:W-:Y:S01]  /*0580*/  FADD.FTZ R90, R90, R91 ;  /* 0x0000005b5a5a7221 */ /* 0x000fe20000010000 */
[----:B------:R-:W-:Y:S05]  /*0590*/  BRA `(.L_x_13573) ;  /* 0x0000004000007947 */ /* 0x000fea0003800000 */
.L_x_13571:
[----:B0----5:R-:W-:Y:S02]  /*05a0*/  HADD2.F32 R91, -RZ, R12.H0_H0 ;  /* 0x2000000cff5b7230 */ /* 0x021fe40000004100 */
[----:B------:R-:W-:-:S03]  /*05b0*/  @P2 HADD2.F32 R93, -RZ, R8.H0_H0 ;  /* 0x20000008ff5d2230 */ /* 0x000fc60000004100 */
[----:B------:R-:W-:-:S04]  /*05c0*/  FADD.FTZ R90, R90, R91 ;  /* 0x0000005b5a5a7221 */ /* 0x000fc80000010000 */
[----:B------:R-:W-:-:S05]  /*05d0*/  @P2 FADD.FTZ R90, R90, R93 ;  /* 0x0000005d5a5a2221 */ /* 0x000fca0000010000 */
.L_x_13573:
[----:B------:R-:W-:-:S04]  /*05e0*/  F2FP.PACK_AB R91, RZ, R90 ;  /* 0x0000005aff5b723e */ /* 0x000fc800000000ff */
[----:B------:R-:W-:Y:S02]  /*05f0*/  PRMT R4, R91, 0x7610, R4 ;  /* 0x000076105b047816 */ /* 0x000fe40000000004 */
.L_x_13574:
[----:B------:R-:W-:Y:S01]  /*0600*/  HADD2.F32 R91, -RZ, R80.H1_H1 ;  /* 0x30000050ff5b7230 */ /* 0x000fe20000004100 */
[----:B------:R-:W-:Y:S05]  /*0610*/  @P3 BRA `(.L_x_13575) ;  /* 0x0000008000003947 */ /* 0x000fea0003800000 */
[----:B------:R-:W-:-:S04]  /*0620*/  ISETP.NE.U32.AND P4, PT, RZ, c[0x0][0x180], PT ;  /* 0x00006000ff007a0c */ /* 0x000fc80003f85070 */
[----:B------:R-:W-:-:S13]  /*0630*/  ISETP.NE.AND.EX P4, PT, RZ, c[0x0][0x184], PT, P4 ;  /* 0x00006100ff007a0c */ /* 0x000fda0003f85340 */
[----:B------:R-:W-:Y:S05]  /*0640*/  @P4 BRA `(.L_x_13576) ;  /* 0x0000002000004947 */ /* 0x000fea0003800000 */
[----:B------:R-:W-:Y:S05]  /*0650*/  @P0 BRA `(.L_x_13577) ;  /* 0x0000008000000947 */ /* 0x000fea0003800000 */
[----:B------:R-:W-:Y:S05]  /*0660*/  BRA `(.L_x_13578) ;  /* 0x0000009000007947 */ /* 0x000fea0003800000 */
.L_x_13576:
[----:B-----5:R-:W-:-:S05]  /*0670*/  HADD2.F32 R80, -RZ, R8.H1_H1 ;  /* 0x30000008ff507230 */ /* 0x020fca0000004100 */
[----:B------:R-:W-:Y:S01]  /*0680*/  FADD.FTZ R91, R91, R80 ;  /* 0x000000505b5b7221 */ /* 0x000fe20000010000 */
[----:B------:R-:W-:Y:S05]  /*0690*/  BRA `(.L_x_13577) ;  /* 0x0000004000007947 */ /* 0x000fea0003800000 */
.L_x_13575:
[----:B-----5:R-:W-:Y:S02]  /*06a0*/  HADD2.F32 R80, -RZ, R12.H1_H1 ;  /* 0x3000000cff507230 */ /* 0x020fe40000004100 */
[----:B------:R-:W-:-:S03]  /*06b0*/  @P2 HADD2.F32 R92, -RZ, R8.H1_H1 ;  /* 0x30000008ff5c2230 */ /* 0x000fc60000004100 */
[----:B------:R-:W-:-:S04]  /*06c0*/  FADD.FTZ R91, R91, R80 ;  /* 0x000000505b5b7221 */ /* 0x000fc80000010000 */
[----:B------:R-:W-:-:S05]  /*06d0*/  @P2 FADD.FTZ R91, R91, R92 ;  /* 0x0000005c5b5b2221 */ /* 0x000fca0000010000 */
.L_x_13577:
[----:B------:R-:W-:-:S04]  /*06e0*/  F2FP.PACK_AB R80, RZ, R91 ;  /* 0x0000005bff50723e */ /* 0x000fc800000000ff */
[----:B------:R-:W-:Y:S02]  /*06f0*/  PRMT R4, R4, 0x5410, R80 ;  /* 0x0000541004047816 */ /* 0x000fe40000000050 */
.L_x_13578:
[----:B------:R-:W-:Y:S01]  /*0700*/  HADD2.F32 R92, -RZ, R81.H0_H0 ;  /* 0x20000051ff5c7230 */ /* 0x000fe20000004100 */
[----:B------:R-:W-:Y:S05]  /*0710*/  @P3 BRA `(.L_x_13579) ;  /* 0x0000008000003947 */ /* 0x000fea0003800000 */
[----:B------:R-:W-:-:S04]  /*0720*/  ISETP.NE.U32.AND P4, PT, RZ, c[0x0][0x180], PT ;  /* 0x00006000ff007a0c */ /* 0x000fc80003f85070 */
[----:B------:R-:W-:-:S13]  /*0730*/  ISETP.NE.AND.EX P4, PT, RZ, c[0x0][0x184], PT, P4 ;  /* 0x00006100ff007a0c */ /* 0x000fda0003f85340 */
[----:B------:R-:W-:Y:S05]  /*0740*/  @P4 BRA `(.L_x_13580) ;  /* 0x0000002000004947 */ /* 0x000fea0003800000 */
[----:B------:R-:W-:Y:S05]  /*0750*/  @P0 BRA `(.L_x_13581) ;  /* 0x0000008000000947 */ /* 0x000fea0003800000 */
[----:B------:R-:W-:Y:S05]  /*0760*/  BRA `(.L_x_13582) ;  /* 0x0000009000007947 */ /* 0x000fea0003800000 */
.L_x_13580:
[----:B-----5:R-:W-:-:S05]  /*0770*/  HADD2.F32 R93, -RZ, R9.H0_H0 ;  /* 0x20000009ff5d7230 */ /* 0x020fca0000004100 */
[----:B------:R-:W-:Y:S01]  /*0780*/  FADD.FTZ R92, R92, R93 ;  /* 0x0000005d5c5c7221 */ /* 0x000fe20000010000 */
[----:B------:R-:W-:Y:S05]  /*0790*/  BRA `(.L_x_13581) ;  /* 0x0000004000007947 */ /* 0x000fea0003800000 */
.L_x_13579:
[----:B-----5:R-:W-:Y:S02]  /*07a0*/  HADD2.F32 R93, -RZ, R13.H0_H0 ;  /* 0x2000000dff5d7230 */ /* 0x020fe40000004100 */
[----:B------:R-:W-:-:S03]  /*07b0*/  @P2 HADD2.F32 R95, -RZ, R9.H0_H0 ;  /* 0x20000009ff5f2230 */ /* 0x000fc60000004100 */
[----:B------:R-:W-:-:S04]  /*07c0*/  FADD.FTZ R92, R92, R93 ;  /* 0x0000005d5c5c7221 */ /* 0x000fc80000010000 */
[----:B------:R-:W-:-:S05]  /*07d0*/  @P2 FADD.FTZ R92, R92, R95 ;  /* 0x0000005f5c5c2221 */ /* 0x000fca0000010000 */
.L_x_13581:
[----:B------:R-:W-:-:S04]  /*07e0*/  F2FP.PACK_AB R80, RZ, R92 ;  /* 0x0000005cff50723e */ /* 0x000fc800000000ff */
[----:B------:R-:W-:Y:S02]  /*07f0*/  PRMT R5, R80, 0x7610, R5 ;  /* 0x0000761050057816 */ /* 0x000fe40000000005 */
.L_x_13582:
[----:B------:R-:W-:Y:S01]  /*0800*/  HADD2.F32 R94, -RZ, R81.H1_H1 ;  /* 0x30000051ff5e7230 */ /* 0x000fe20000004100 */
[----:B------:R-:W-:Y:S05]  /*0810*/  @P3 BRA `(.L_x_13583) ;  /* 0x0000008000003947 */ /* 0x000fea0003800000 */
[----:B------:R-:W-:-:S04]  /*0820*/  ISETP.NE.U32.AND P4, PT, RZ, c[0x0][0x180], PT ;  /* 0x00006000ff007a0c */ /* 0x000fc80003f85070 */
[----:B------:R-:W-:-:S13]  /*0830*/  ISETP.NE.AND.EX P4, PT, RZ, c[0x0][0x184], PT, P4 ;  /* 0x00006100ff007a0c */ /* 0x000fda0003f85340 */
[----:B------:R-:W-:Y:S05]  /*0840*/  @P4 BRA `(.L_x_13584) ;  /* 0x0000002000004947 */ /* 0x000fea0003800000 */
[----:B------:R-:W-:Y:S05]  /*0850*/  @P0 BRA `(.L_x_13585) ;  /* 0x0000008000000947 */ /* 0x000fea0003800000 */
[----:B------:R-:W-:Y:S05]  /*0860*/  BRA `(.L_x_13586) ;  /* 0x0000009000007947 */ /* 0x000fea0003800000 */
.L_x_13584:
[----:B-----5:R-:W-:-:S05]  /*0870*/  HADD2.F32 R81, -RZ, R9.H1_H1 ;  /* 0x30000009ff517230 */ /* 0x020fca0000004100 */
[----:B------:R-:W-:Y:S01]  /*0880*/  FADD.FTZ R94, R94, R81 ;  /* 0x000000515e5e7221 */ /* 0x000fe20000010000 */
[----:B------:R-:W-:Y:S05]  /*0890*/  BRA `(.L_x_13585) ;  /* 0x0000004000007947 */ /* 0x000fea0003800000 */
.L_x_13583:
[----:B-----5:R-:W-:Y:S02]  /*08a0*/  HADD2.F32 R81, -RZ, R13.H1_H1 ;  /* 0x3000000dff517230 */ /* 0x020fe40000004100 */
[----:B------:R-:W-:-:S03]  /*08b0*/  @P2 HADD2.F32 R93, -RZ, R9.H1_H1 ;  /* 0x30000009ff5d2230 */ /* 0x000fc60000004100 */
[----:B------:R-:W-:-:S04]  /*08c0*/  FADD.FTZ R94, R94, R81 ;  /* 0x000000515e5e7221 */ /* 0x000fc80000010000 */
[----:B------:R-:W-:-:S05]  /*08d0*/  @P2 FADD.FTZ R94, R94, R93 ;  /* 0x0000005d5e5e2221 */ /* 0x000fca0000010000 */
.L_x_13585:
[----:B------:R-:W-:-:S04]  /*08e0*/  F2FP.PACK_AB R80, RZ, R94 ;  /* 0x0000005eff50723e */ /* 0x000fc800000000ff */
[----:B------:R-:W-:Y:S02]  /*08f0*/  PRMT R5, R5, 0x5410, R80 ;  /* 0x0000541005057816 */ /* 0x000fe40000000050 */
.L_x_13586:
[----:B------:R-:W-:Y:S01]  /*0900*/  HADD2.F32 R95, -RZ, R82.H0_H0 ;  /* 0x20000052ff5f7230 */ /* 0x000fe20000004100 */
[----:B------:R-:W-:Y:S05]  /*0910*/  @P3 BRA `(.L_x_13587) ;  /* 0x0000008000003947 */ /* 0x000fea0003800000 */
[----:B------:R-:W-:-:S04]  /*0920*/  ISETP.NE.U32.AND P4, PT, RZ, c[0x0][0x180], PT ;  /* 0x00006000ff007a0c */ /* 0x000fc80003f85070 */
[----:B------:R-:W-:-:S13]  /*0930*/  ISETP.NE.AND.EX P4, PT, RZ, c[0x0][0x184], PT, P4 ;  /* 0x00006100ff007a0c */ /* 0x000fda0003f85340 */
[----:B------:R-:W-:Y:S05]  /*0940*/  @P4 BRA `(.L_x_13588) ;  /* 0x0000002000004947 */ /* 0x000fea0003800000 */
[----:B------:R-:W-:Y:S05]  /*0950*/  @P0 BRA `(.L_x_13589) ;  /* 0x0000008000000947 */ /* 0x000fea0003800000 */
[----:B------:R-:W-:Y:S05]  /*0960*/  BRA `(.L_x_13590) ;  /* 0x0000009000007947 */ /* 0x000fea0003800000 */
.L_x_13588:
[----:B-----5:R-:W-:-:S05]  /*0970*/  HADD2.F32 R80, -RZ, R10.H0_H0 ;  /* 0x2000000aff507230 */ /* 0x020fca0000004100 */
[----:B------:R-:W-:Y:S01]  /*0980*/  FADD.FTZ R95, R95, R80 ;  /* 0x000000505f5f7221 */ /* 0x000fe20000010000 */
[----:B------:R-:W-:Y:S05]  /*0990*/  BRA `(.L_x_13589) ;  /* 0x0000004000007947 */ /* 0x000fea0003800000 */
.L_x_13587:
[----:B-----5:R-:W-:Y:S02]  /*09a0*/  HADD2.F32 R80, -RZ, R14.H0_H0 ;  /* 0x2000000eff507230 */ /* 0x020fe40000004100 */
[----:B------:R-:W-:-:S03]  /*09b0*/  @P2 HADD2.F32 R96, -RZ, R10.H0_H0 ;  /* 0x2000000aff602230 */ /* 0x000fc60000004100 */
[----:B------:R-:W-:-:S04]  /*09c0*/  FADD.FTZ R95, R95, R80 ;  /* 0x000000505f5f7221 */ /* 0x000fc80000010000 */
[----:B------:R-:W-:-:S05]  /*09d0*/  @P2 FADD.FTZ R95, R95, R96 ;  /* 0x000000605f5f2221 */ /* 0x000fca0000010000 */
.L_x_13589:
[----:B------:R-:W-:-:S04]  /*09e0*/  F2FP.PACK_AB R80, RZ, R95 ;  /* 0x0000005fff50723e */ /* 0x000fc800000000ff */
[----:B------:R-:W-:Y:S02]  /*09f0*/  PRMT R6, R80, 0x7610, R6 ;  /* 0x0000761050067816 */ /* 0x000fe40000000006 */
.L_x_13590:
[----:B------:R-:W-:Y:S01]  /*0a00*/  HADD2.F32 R96, -RZ, R82.H1_H1 ;  /* 0x30000052ff607230 */ /* 0x000fe20000004100 */
[----:B------:R-:W-:Y:S05]  /*0a10*/  @P3 BRA `(.L_x_13591) ;  /* 0x0000008000003947 */ /* 0x000fea0003800000 */
[----:B------:R-:W-:-:S04]  /*0a20*/  ISETP.NE.U32.AND P4, PT, RZ, c[0x0][0x180], PT ;  /* 0x00006000ff007a0c */ /* 0x000fc80003f85070 */
[----:B------:R-:W-:-:S13]  /*0a30*/  ISETP.NE.AND.EX P4, PT, RZ, c[0x0][0x184], PT, P4 ;  /* 0x00006100ff007a0c */ /* 0x000fda0003f85340 */
[----:B------:R-:W-:Y:S05]  /*0a40*/  @P4 BRA `(.L_x_13592) ;  /* 0x0000002000004947 */ /* 0x000fea0003800000 */
[----:B------:R-:W-:Y:S05]  /*0a50*/  @P0 BRA `(.L_x_13593) ;  /* 0x0000008000000947 */ /* 0x000fea0003800000 */
[----:B------:R-:W-:Y:S05]  /*0a60*/  BRA `(.L_x_13594) ;  /* 0x0000009000007947 */ /* 0x000fea0003800000 */
.L_x_13592:
[----:B-----5:R-:W-:-:S05]  /*0a70*/  HADD2.F32 R81, -RZ, R10.H1_H1 ;  /* 0x3000000aff517230 */ /* 0x020fca0000004100 */
[----:B------:R-:W-:Y:S01]  /*0a80*/  FADD.FTZ R96, R96, R81 ;  /* 0x0000005160607221 */ /* 0x000fe20000010000 */
[----:B------:R-:W-:Y:S05]  /*0a90*/  BRA `(.L_x_13593) ;  /* 0x0000004000007947 */ /* 0x000fea0003800000 */
.L_x_13591:
[----:B-----5:R-:W-:Y:S02]  /*0aa0*/  HADD2.F32 R81, -RZ, R14.H1_H1 ;  /* 0x3000000eff517230 */ /* 0x020fe40000004100 */
[----:B------:R-:W-:-:S03]  /*0ab0*/  @P2 HADD2.F32 R93, -RZ, R10.H1_H1 ;  /* 0x3000000aff5d2230 */ /* 0x000fc60000004100 */
[----:B------:R-:W-:-:S04]  /*0ac0*/  FADD.FTZ R96, R96, R81 ;  /* 0x0000005160607221 */ /* 0x000fc80000010000 */
[----:B------:R-:W-:-:S05]  /*0ad0*/  @P2 FADD.FTZ R96, R96, R93 ;  /* 0x0000005d60602221 */ /* 0x000fca0000010000 */
.L_x_13593:
[----:B------:R-:W-:-:S04]  /*0ae0*/  F2FP.PACK_AB R80, RZ, R96 ;  /* 0x00000060ff50723e */ /* 0x000fc800000000ff */
[----:B------:R-:W-:Y:S02]  /*0af0*/  PRMT R6, R6, 0x5410, R80 ;  /* 0x0000541006067816 */ /* 0x000fe40000000050 */
.L_x_13594:
[----:B------:R-:W-:Y:S01]  /*0b00*/  HADD2.F32 R97, -RZ, R83.H0_H0 ;  /* 0x20000053ff617230 */ /* 0x000fe20000004100 */
[----:B------:R-:W-:Y:S05]  /*0b10*/  @P3 BRA `(.L_x_13595) ;  /* 0x0000008000003947 */ /* 0x000fea0003800000 */
[----:B------:R-:W-:-:S04]  /*0b20*/  ISETP.NE.U32.AND P4, PT, RZ, c[0x0][0x180], PT ;  /* 0x00006000ff007a0c */ /* 0x000fc80003f85070 */
[----:B------:R-:W-:-:S13]  /*0b30*/  ISETP.NE.AND.EX P4, PT, RZ, c[0x0][0x184], PT, P4 ;  /* 0x00006100ff007a0c */ /* 0x000fda0003f85340 */
[----:B------:R-:W-:Y:S05]  /*0b40*/  @P4 BRA `(.L_x_13596) ;  /* 0x0000002000004947 */ /* 0x000fea0003800000 */
[----:B------:R-:W-:Y:S05]  /*0b50*/  @P0 BRA `(.L_x_13597) ;  /* 0x0000008000000947 */ /* 0x000fea0003800000 */
[----:B------:R-:W-:Y:S05]  /*0b60*/  BRA `(.L_x_13598) ;  /* 0x0000009000007947 */ /* 0x000fea0003800000 */
.L_x_13596:
[----:B-----5:R-:W-:-:S05]  /*0b70*/  HADD2.F32 R80, -RZ, R11.H0_H0 ;  /* 0x2000000bff507230 */ /* 0x020fca0000004100 */
[----:B------:R-:W-:Y:S01]  /*0b80*/  FADD.FTZ R97, R97, R80 ;  /* 0x0000005061617221 */ /* 0x000fe20000010000 */
[----:B------:R-:W-:Y:S05]  /*0b90*/  BRA `(.L_x_13597) ;  /* 0x0000004000007947 */ /* 0x000fea0003800000 */
.L_x_13595:
[----:B-----5:R-:W-:Y:S02]  /*0ba0*/  HADD2.F32 R80, -RZ, R15.H0_H0 ;  /* 0x2000000fff507230 */ /* 0x020fe40000004100 */
[----:B------:R-:W-:-:S03]  /*0bb0*/  @P2 HADD2.F32 R82, -RZ, R11.H0_H0 ;  /* 0x2000000bff522230 */ /* 0x000fc60000004100 */
[----:B------:R-:W-:-:S04]  /*0bc0*/  FADD.FTZ R97, R97, R80 ;  /* 0x0000005061617221 */ /* 0x000fc80000010000 */
[----:B------:R-:W-:-:S05]  /*0bd0*/  @P2 FADD.FTZ R97, R97, R82 ;  /* 0x0000005261612221 */ /* 0x000fca0000010000 */
.L_x_13597:
[----:B------:R-:W-:-:S04]  /*0be0*/  F2FP.PACK_AB R80, RZ, R97 ;  /* 0x00000061ff50723e */ /* 0x000fc800000000ff */
[----:B------:R-:W-:Y:S02]  /*0bf0*/  PRMT R7, R80, 0x7610, R7 ;  /* 0x0000761050077816 */ /* 0x000fe40000000007 */
.L_x_13598:
[----:B------:R-:W-:Y:S01]  /*0c00*/  HADD2.F32 R98, -RZ, R83.H1_H1 ;  /* 0x30000053ff627230 */ /* 0x000fe20000004100 */
[----:B------:R-:W-:Y:S05]  /*0c10*/  @P3 BRA `(.L_x_13599) ;  /* 0x0000008000003947 */ /* 0x000fea0003800000 */
[----:B------:R-:W-:-:S04]  /*0c20*/  ISETP.NE.U32.AND P4, PT, RZ, c[0x0][0x180], PT ;  /* 0x00006000ff007a0c */ /* 0x000fc80003f85070 */
[----:B------:R-:W-:-:S13]  /*0c30*/  ISETP.NE.AND.EX P4, PT, RZ, c[0x0][0x184], PT, P4 ;  /* 0x00006100ff007a0c */ /* 0x000fda0003f85340 */
[----:B------:R-:W-:Y:S05]  /*0c40*/  @P4 BRA `(.L_x_13600) ;  /* 0x0000002000004947 */ /* 0x000fea0003800000 */
[----:B------:R-:W-:Y:S05]  /*0c50*/  @P0 BRA `(.L_x_13601) ;  /* 0x0000008000000947 */ /* 0x000fea0003800000 */
[----:B------:R-:W-:Y:S05]  /*0c60*/  BRA `(.L_x_13602) ;  /* 0x0000009000007947 */ /* 0x000fea0003800000 */
.L_x_13600:
[----:B-----5:R-:W-:-:S05]  /*0c70*/  HADD2.F32 R81, -RZ, R11.H1_H1 ;  /* 0x3000000bff517230 */ /* 0x020fca0000004100 */
[----:B------:R-:W-:Y:S01]  /*0c80*/  FADD.FTZ R98, R98, R81 ;  /* 0x0000005162627221 */ /* 0x000fe20000010000 */
[----:B------:R-:W-:Y:S05]  /*0c90*/  BRA `(.L_x_13601) ;  /* 0x0000004000007947 */ /* 0x000fea0003800000 */
.L_x_13599:
[----:B-----5:R-:W-:Y:S02]  /*0ca0*/  HADD2.F32 R81, -RZ, R15.H1_H1 ;  /* 0x3000000fff517230 */ /* 0x020fe40000004100 */
[----:B------:R-:W-:-:S03]  /*0cb0*/  @P2 HADD2.F32 R83, -RZ, R11.H1_H1 ;  /* 0x3000000bff532230 */ /* 0x000fc60000004100 */
[----:B------:R-:W-:-:S04]  /*0cc0*/  FADD.FTZ R98, R98, R81 ;  /* 0x0000005162627221 */ /* 0x000fc80000010000 */
[----:B------:R-:W-:-:S05]  /*0cd0*/  @P2 FADD.FTZ R98, R98, R83 ;  /* 0x0000005362622221 */ /* 0x000fca0000010000 */
.L_x_13601:
[----:B------:R-:W-:-:S04]  /*0ce0*/  F2FP.PACK_AB R80, RZ, R98 ;  /* 0x00000062ff50723e */ /* 0x000fc800000000ff */
[----:B------:R-:W-:Y:S02]  /*0cf0*/  PRMT R7, R7, 0x5410, R80 ;  /* 0x0000541007077816 */ /* 0x000fe40000000050 */
.L_x_13602:
        /* <DEDUP_REMOVED lines=19> */
.L_x_13604:
[----:B-----5:R-:W-:-:S05]  /*0e30*/  HADD2.F32 R81, -RZ, R8.H0_H0 ;  /* 0x20000008ff517230 */ /* 0x020fca0000004100 */
[----:B------:R-:W-:Y:S01]  /*0e40*/  FADD.FTZ R100, R81, R100 ;  /* 0x0000006451647221 */ /* 0x000fe20000010000 */
[----:B------:R-:W-:Y:S05]  /*0e50*/  BRA `(.L_x_13605) ;  /* 0x0000004000007947 */ /* 0x000fea0003800000 */
.L_x_13603:
[----:B0----5:R-:W-:Y:S02]  /*0e60*/  HADD2.F32 R81, -RZ, R12.H0_H0 ;  /* 0x2000000cff517230 */ /* 0x021fe40000004100 */
[----:B------:R-:W-:-:S03]  /*0e70*/  @P2 HADD2.F32 R83, -RZ, R8.H0_H0 ;  /* 0x20000008ff532230 */ /* 0x000fc60000004100 */
[----:B------:R-:W-:-:S04]  /*0e80*/  FADD.FTZ R100, R81, R100 ;  /* 0x0000006451647221 */ /* 0x000fc80000010000 */
[----:B------:R-:W-:-:S05]  /*0e90*/  @P2 FADD.FTZ R100, R83, R100 ;  /* 0x0000006453642221 */ /* 0x000fca0000010000 */
.L_x_13605:
[----:B------:R-:W-:-:S04]  /*0ea0*/  F2FP.PACK_AB R80, RZ, R100 ;  /* 0x00000064ff50723e */ /* 0x000fc800000000ff */
[----:B------:R-:W-:Y:S02]  /*0eb0*/  PRMT R4, R80, 0x7610, R4 ;  /* 0x0000761050047816 */ /* 0x000fe40000000004 */
.L_x_13606:
[----:B------:R-:W-:Y:S01]  /*0ec0*/  HADD2.F32 R101, -RZ, R104.H1_H1 ;  /* 0x30000068ff657230 */ /* 0x000fe20000004100 */
[----:B------:R-:W-:Y:S05]  /*0ed0*/  @P3 BRA `(.L_x_13607) ;  /* 0x0000008000003947 */ /* 0x000fea0003800000 */
[----:B------:R-:W-:-:S04]  /*0ee0*/  ISETP.NE.U32.AND P4, PT, RZ, c[0x0][0x180], PT ;  /* 0x00006000ff007a0c */ /* 0x000fc80003f85070 */
[----:B------:R-:W-:-:S13]  /*0ef0*/  ISETP.NE.AND.EX P4, PT, RZ, c[0x0][0x184], PT, P4 ;  /* 0x00006100ff007a0c */ /* 0x000fda0003f85340 */
[----:B------:R-:W-:Y:S05]  /*0f00*/  @P4 BRA `(.L_x_13608) ;  /* 0x0000002000004947 */ /* 0x000fea0003800000 */
[----:B------:R-:W-:Y:S05]  /*0f10*/  @P0 BRA `(.L_x_13609) ;  /* 0x0000008000000947 */ /* 0x000fea0003800000 */
[----:B------:R-:W-:Y:S05]  /*0f20*/  BRA `(.L_x_13610) ;  /* 0x0000009000007947 */ /* 0x000fea0003800000 */
.L_x_13608:
[----:B-----5:R-:W-:-:S05]  /*0f30*/  HADD2.F32 R80, -RZ, R8.H1_H1 ;  /* 0x30000008ff507230 */ /* 0x020fca0000004100 */
[----:B------:R-:W-:Y:S01]  /*0f40*/  FADD.FTZ R101, R80, R101 ;  /* 0x0000006550657221 */ /* 0x000fe20000010000 */
[----:B------:R-:W-:Y:S05]  /*0f50*/  BRA `(.L_x_13609) ;  /* 0x0000004000007947 */ /* 0x000fea0003800000 */
.L_x_13607:
[----:B-----5:R-:W-:Y:S02]  /*0f60*/  HADD2.F32 R80, -RZ, R12.H1_H1 ;  /* 0x3000000cff507230 */ /* 0x020fe40000004100 */
[----:B------:R-:W-:-:S03]  /*0f70*/  @P2 HADD2.F32 R82, -RZ, R8.H1_H1 ;  /* 0x30000008ff522230 */ /* 0x000fc60000004100 */
[----:B------:R-:W-:-:S04]  /*0f80*/  FADD.FTZ R101, R80, R101 ;  /* 0x0000006550657221 */ /* 0x000fc80000010000 */
[----:B------:R-:W-:-:S05]  /*0f90*/  @P2 FADD.FTZ R101, R82, R101 ;  /* 0x0000006552652221 */ /* 0x000fca0000010000 */
.L_x_13609:
[----:B------:R-:W-:-:S04]  /*0fa0*/  F2FP.PACK_AB R80, RZ, R101 ;  /* 0x00000065ff50723e */ /* 0x000fc800000000ff */
[----:B------:R-:W-:Y:S02]  /*0fb0*/  PRMT R4, R4, 0x5410, R80 ;  /* 0x0000541004047816 */ /* 0x000fe40000000050 */
.L_x_13610:
[----:B------:R-:W-:Y:S01]  /*0fc0*/  HADD2.F32 R102, -RZ, R105.H0_H0 ;  /* 0x20000069ff667230 */ /* 0x000fe20000004100 */
[----:B------:R-:W-:Y:S05]  /*0fd0*/  @P3 BRA `(.L_x_13611) ;  /* 0x0000008000003947 */ /* 0x000fea0003800000 */
[----:B------:R-:W-:-:S04]  /*0fe0*/  ISETP.NE.U32.AND P4, PT, RZ, c[0x0][0x180], PT ;  /* 0x00006000ff007a0c */ /* 0x000fc80003f85070 */
[----:B------:R-:W-:-:S13]  /*0ff0*/  ISETP.NE.AND.EX P4, PT, RZ, c[0x0][0x184], PT, P4 ;  /* 0x00006100ff007a0c */ /* 0x000fda0003f85340 */
[----:B------:R-:W-:Y:S05]  /*1000*/  @P4 BRA `(.L_x_13612) ;  /* 0x0000002000004947 */ /* 0x000fea0003800000 */
[----:B------:R-:W-:Y:S05]  /*1010*/  @P0 BRA `(.L_x_13613) ;  /* 0x0000008000000947 */ /* 0x000fea0003800000 */
[----:B------:R-:W-:Y:S05]  /*1020*/  BRA `(.L_x_13614) ;  /* 0x0000009000007947 */ /* 0x000fea0003800000 */
.L_x_13612:
[----:B-----5:R-:W-:-:S05]  /*1030*/  HADD2.F32 R81, -RZ, R9.H0_H0 ;  /* 0x20000009ff517230 */ /* 0x020fca0000004100 */
[----:B------:R-:W-:Y:S01]  /*1040*/  FADD.FTZ R102, R81, R102 ;  /* 0x0000006651667221 */ /* 0x000fe20000010000 */
[----:B------:R-:W-:Y:S05]  /*1050*/  BRA `(.L_x_13613) ;  /* 0x0000004000007947 */ /* 0x000fea0003800000 */
.L_x_13611:
[----:B-----5:R-:W-:Y:S02]  /*1060*/  HADD2.F32 R81, -RZ, R13.H0_H0 ;  /* 0x2000000dff517230 */ /* 0x020fe40000004100 */
[----:B------:R-:W-:-:S03]  /*1070*/  @P2 HADD2.F32 R83, -RZ, R9.H0_H0 ;  /* 0x20000009ff532230 */ /* 0x000fc60000004100 */
[----:B------:R-:W-:-:S04]  /*1080*/  FADD.FTZ R102, R81, R102 ;  /* 0x0000006651667221 */ /* 0x000fc80000010000 */
[----:B------:R-:W-:-:S05]  /*1090*/  @P2 FADD.FTZ R102, R83, R102 ;  /* 0x0000006653662221 */ /* 0x000fca0000010000 */
.L_x_13613:
[----:B------:R-:W-:-:S04]  /*10a0*/  F2FP.PACK_AB R80, RZ, R102 ;  /* 0x00000066ff50723e */ /* 0x000fc800000000ff */
[----:B------:R-:W-:Y:S02]  /*10b0*/  PRMT R5, R80, 0x7610, R5 ;  /* 0x0000761050057816 */ /* 0x000fe40000000005 */
.L_x_13614:
[----:B------:R-:W-:Y:S01]  /*10c0*/  HADD2.F32 R103, -RZ, R105.H1_H1 ;  /* 0x30000069ff677230 */ /* 0x000fe20000004100 */
[----:B------:R-:W-:Y:S05]  /*10d0*/  @P3 BRA `(.L_x_13615) ;  /* 0x0000008000003947 */ /* 0x000fea0003800000 */
[----:B------:R-:W-:-:S04]  /*10e0*/  ISETP.NE.U32.AND P4, PT, RZ, c[0x0][0x180], PT ;  /* 0x00006000ff007a0c */ /* 0x000fc80003f85070 */
[----:B------:R-:W-:-:S13]  /*10f0*/  ISETP.NE.AND.EX P4, PT, RZ, c[0x0][0x184], PT, P4 ;  /* 0x00006100ff007a0c */ /* 0x000fda0003f85340 */
[----:B------:R-:W-:Y:S05]  /*1100*/  @P4 BRA `(.L_x_13616) ;  /* 0x0000002000004947 */ /* 0x000fea0003800000 */
[----:B------:R-:W-:Y:S05]  /*1110*/  @P0 BRA `(.L_x_13617) ;  /* 0x0000008000000947 */ /* 0x000fea0003800000 */
[----:B------:R-:W-:Y:S05]  /*1120*/  BRA `(.L_x_13618) ;  /* 0x0000009000007947 */ /* 0x000fea0003800000 */
.L_x_13616:
[----:B-----5:R-:W-:-:S05]  /*1130*/  HADD2.F32 R80, -RZ, R9.H1_H1 ;  /* 0x30000009ff507230 */ /* 0x020fca0000004100 */
[----:B------:R-:W-:Y:S01]  /*1140*/  FADD.FTZ R103, R80, R103 ;  /* 0x0000006750677221 */ /* 0x000fe20000010000 */
[----:B------:R-:W-:Y:S05]  /*1150*/  BRA `(.L_x_13617) ;  /* 0x0000004000007947 */ /* 0x000fea0003800000 */
.L_x_13615:
[----:B-----5:R-:W-:Y:S02]  /*1160*/  HADD2.F32 R80, -RZ, R13.H1_H1 ;  /* 0x3000000dff507230 */ /* 0x020fe40000004100 */
[----:B------:R-:W-:-:S03]  /*1170*/  @P2 HADD2.F32 R82, -RZ, R9.H1_H1 ;  /* 0x30000009ff522230 */ /* 0x000fc60000004100 */
[----:B------:R-:W-:-:S04]  /*1180*/  FADD.FTZ R103, R80, R103 ;  /* 0x0000006750677221 */ /* 0x000fc80000010000 */
[----:B------:R-:W-:-:S05]  /*1190*/  @P2 FADD.FTZ R103, R82, R103 ;  /* 0x0000006752672221 */ /* 0x000fca0000010000 */
.L_x_13617:
[----:B------:R-:W-:-:S04]  /*11a0*/  F2FP.PACK_AB R80, RZ, R103 ;  /* 0x00000067ff50723e */ /* 0x000fc800000000ff */
[----:B------:R-:W-:Y:S02]  /*11b0*/  PRMT R5, R5, 0x5410, R80 ;  /* 0x0000541005057816 */ /* 0x000fe40000000050 */
.L_x_13618:
[----:B------:R-:W-:Y:S01]  /*11c0*/  HADD2.F32 R104, -RZ, R106.H0_H0 ;  /* 0x2000006aff687230 */ /* 0x000fe20000004100 */
[----:B------:R-:W-:Y:S05]  /*11d0*/  @P3 BRA `(.L_x_13619) ;  /* 0x0000008000003947 */ /* 0x000fea0003800000 */
[----:B------:R-:W-:-:S04]  /*11e0*/  ISETP.NE.U32.AND P4, PT, RZ, c[0x0][0x180], PT ;  /* 0x00006000ff007a0c */ /* 0x000fc80003f85070 */
[----:B------:R-:W-:-:S13]  /*11f0*/  ISETP.NE.AND.EX P4, PT, RZ, c[0x0][0x184], PT, P4 ;  /* 0x00006100ff007a0c */ /* 0x000fda0003f85340 */
[----:B------:R-:W-:Y:S05]  /*1200*/  @P4 BRA `(.L_x_13620) ;  /* 0x0000002000004947 */ /* 0x000fea0003800000 */
[----:B------:R-:W-:Y:S05]  /*1210*/  @P0 BRA `(.L_x_13621) ;  /* 0x0000008000000947 */ /* 0x000fea0003800000 */
[----:B------:R-:W-:Y:S05]  /*1220*/  BRA `(.L_x_13622) ;  /* 0x0000009000007947 */ /* 0x000fea0003800000 */
.L_x_13620:
[----:B-----5:R-:W-:-:S05]  /*1230*/  HADD2.F32 R81, -RZ, R10.H0_H0 ;  /* 0x2000000aff517230 */ /* 0x020fca0000004100 */
[----:B------:R-:W-:Y:S01]  /*1240*/  FADD.FTZ R104, R81, R104 ;  /* 0x0000006851687221 */ /* 0x000fe20000010000 */
[----:B------:R-:W-:Y:S05]  /*1250*/  BRA `(.L_x_13621) ;  /* 0x0000004000007947 */ /* 0x000fea0003800000 */
.L_x_13619:
[----:B-----5:R-:W-:Y:S02]  /*1260*/  HADD2.F32 R81, -RZ, R14.H0_H0 ;  /* 0x2000000eff517230 */ /* 0x020fe40000004100 */
[----:B------:R-:W-:-:S03]  /*1270*/  @P2 HADD2.F32 R83, -RZ, R10.H0_H0 ;  /* 0x2000000aff532230 */ /* 0x000fc60000004100 */
[----:B------:R-:W-:-:S04]  /*1280*/  FADD.FTZ R104, R81, R104 ;  /* 0x0000006851687221 */ /* 0x000fc80000010000 */
[----:B------:R-:W-:-:S05]  /*1290*/  @P2 FADD.FTZ R104, R83, R104 ;  /* 0x0000006853682221 */ /* 0x000fca0000010000 */
.L_x_13621:
[----:B------:R-:W-:-:S04]  /*12a0*/  F2FP.PACK_AB R80, RZ, R104 ;  /* 0x00000068ff50723e */ /* 0x000fc800000000ff */
[----:B------:R-:W-:Y:S02]  /*12b0*/  PRMT R6, R80, 0x7610, R6 ;  /* 0x0000761050067816 */ /* 0x000fe40000000006 */
.L_x_13622:
[----:B------:R-:W-:Y:S01]  /*12c0*/  HADD2.F32 R105, -RZ, R106.H1_H1 ;  /* 0x3000006aff697230 */ /* 0x000fe20000004100 */
[----:B------:R-:W-:Y:S05]  /*12d0*/  @P3 BRA `(.L_x_13623) ;  /* 0x0000008000003947 */ /* 0x000fea0003800000 */
[----:B------:R-:W-:-:S04]  /*12e0*/  ISETP.NE.U32.AND P4, PT, RZ, c[0x0][0x180], PT ;  /* 0x00006000ff007a0c */ /* 0x000fc80003f85070 */
[----:B------:R-:W-:-:S13]  /*12f0*/  ISETP.NE.AND.EX P4, PT, RZ, c[0x0][0x184], PT, P4 ;  /* 0x00006100ff007a0c */ /* 0x000fda0003f85340 */
[----:B------:R-:W-:Y:S05]  /*1300*/  @P4 BRA `(.L_x_13624) ;  /* 0x0000002000004947 */ /* 0x000fea0003800000 */
[----:B------:R-:W-:Y:S05]  /*1310*/  @P0 BRA `(.L_x_13625) ;  /* 0x0000008000000947 */ /* 0x000fea0003800000 */
[----:B------:R-:W-:Y:S05]  /*1320*/  BRA `(.L_x_13626) ;  /* 0x0000009000007947 */ /* 0x000fea0003800000 */
.L_x_13624:
[----:B-----5:R-:W-:-:S05]  /*1330*/  HADD2.F32 R80, -RZ, R10.H1_H1 ;  /* 0x3000000aff507230 */ /* 0x020fca0000004100 */
[----:B------:R-:W-:Y:S01]  /*1340*/  FADD.FTZ R105, R80, R105 ;  /* 0x0000006950697221 */ /* 0x000fe20000010000 */
[----:B------:R-:W-:Y:S05]  /*1350*/  BRA `(.L_x_13625) ;  /* 0x0000004000007947 */ /* 0x000fea0003800000 */
.L_x_13623:
[----:B-----5:R-:W-:Y:S02]  /*1360*/  HADD2.F32 R80, -RZ, R14.H1_H1 ;  /* 0x3000000eff507230 */ /* 0x020fe40000004100 */
[----:B------:R-:W-:-:S03]  /*1370*/  @P2 HADD2.F32 R82, -RZ, R10.H1_H1 ;  /* 0x3000000aff522230 */ /* 0x000fc60000004100 */
[----:B------:R-:W-:-:S04]  /*1380*/  FADD.FTZ R105, R80, R105 ;  /* 0x0000006950697221 */ /* 0x000fc80000010000 */
[----:B------:R-:W-:-:S05]  /*1390*/  @P2 FADD.FTZ R105, R82, R105 ;  /* 0x0000006952692221 */ /* 0x000fca0000010000 */
.L_x_13625:
[----:B------:R-:W-:-:S04]  /*13a0*/  F2FP.PACK_AB R80, RZ, R105 ;  /* 0x00000069ff50723e */ /* 0x000fc800000000ff */
[----:B------:R-:W-:Y:S02]  /*13b0*/  PRMT R6, R6, 0x5410, R80 ;  /* 0x0000541006067816 */ /* 0x000fe40000000050 */
.L_x_13626:
[----:B------:R-:W-:Y:S01]  /*13c0*/  HADD2.F32 R106, -RZ, R107.H0_H0 ;  /* 0x2000006bff6a7230 */ /* 0x000fe20000004100 */
[----:B------:R-:W-:Y:S05]  /*13d0*/  @P3 BRA `(.L_x_13627) ;  /* 0x0000008000003947 */ /* 0x000fea0003800000 */
[----:B------:R-:W-:-:S04]  /*13e0*/  ISETP.NE.U32.AND P4, PT, RZ, c[0x0][0x180], PT ;  /* 0x00006000ff007a0c */ /* 0x000fc80003f85070 */
[----:B------:R-:W-:-:S13]  /*13f0*/  ISETP.NE.AND.EX P4, PT, RZ, c[0x0][0x184], PT, P4 ;  /* 0x00006100ff007a0c */ /* 0x000fda0003f85340 */
[----:B------:R-:W-:Y:S05]  /*1400*/  @P4 BRA `(.L_x_13628) ;  /* 0x0000002000004947 */ /* 0x000fea0003800000 */
[----:B------:R-:W-:Y:S05]  /*1410*/  @P0 BRA `(.L_x_13629) ;  /* 0x0000008000000947 */ /* 0x000fea0003800000 */
[----:B------:R-:W-:Y:S05]  /*1420*/  BRA `(.L_x_13630) ;  /* 0x0000009000007947 */ /* 0x000fea0003800000 */
.L_x_13628:
[----:B-----5:R-:W-:-:S05]  /*1430*/  HADD2.F32 R81, -RZ, R11.H0_H0 ;  /* 0x2000000bff517230 */ /* 0x020fca0000004100 */
[----:B------:R-:W-:Y:S01]  /*1440*/  FADD.FTZ R106, R81, R106 ;  /* 0x0000006a516a7221 */ /* 0x000fe20000010000 */
[----:B------:R-:W-:Y:S05]  /*1450*/  BRA `(.L_x_13629) ;  /* 0x0000004000007947 */ /* 0x000fea0003800000 */
.L_x_13627:
[----:B-----5:R-:W-:Y:S02]  /*1460*/  HADD2.F32 R81, -RZ, R15.H0_H0 ;  /* 0x2000000fff517230 */ /* 0x020fe40000004100 */
[----:B------:R-:W-:-:S03]  /*1470*/  @P2 HADD2.F32 R83, -RZ, R11.H0_H0 ;  /* 0x2000000bff532230 */ /* 0x000fc60000004100 */
[----:B------:R-:W-:-:S04]  /*1480*/  FADD.FTZ R106, R81, R106 ;  /* 0x0000006a516a7221 */ /* 0x000fc80000010000 */
[----:B------:R-:W-:-:S05]  /*1490*/  @P2 FADD.FTZ R106, R83, R106 ;  /* 0x0000006a536a2221 */ /* 0x000fca0000010000 */
.L_x_13629:
[----:B------:R-:W-:-:S04]  /*14a0*/  F2FP.PACK_AB R80, RZ, R106 ;  /* 0x0000006aff50723e */ /* 0x000fc800000000ff */
[----:B------:R-:W-:Y:S02]  /*14b0*/  PRMT R7, R80, 0x7610, R7 ;  /* 0x0000761050077816 */ /* 0x000fe40000000007 */
.L_x_13630:
[----:B------:R-:W-:Y:S01]  /*14c0*/  HADD2.F32 R107, -RZ, R107.H1_H1 ;  /* 0x3000006bff6b7230 */ /* 0x000fe20000004100 */
[----:B------:R-:W-:Y:S05]  /*14d0*/  @P3 BRA `(.L_x_13631) ;  /* 0x0000008000003947 */ /* 0x000fea0003800000 */
[----:B------:R-:W-:-:S04]  /*14e0*/  ISETP.NE.U32.AND P4, PT, RZ, c[0x0][0x180], PT ;  /* 0x00006000ff007a0c */ /* 0x000fc80003f85070 */
[----:B------:R-:W-:-:S13]  /*14f0*/  ISETP.NE.AND.EX P4, PT, RZ, c[0x0][0x184], PT, P4 ;  /* 0x00006100ff007a0c */ /* 0x000fda0003f85340 */
[----:B------:R-:W-:Y:S05]  /*1500*/  @P4 BRA `(.L_x_13632) ;  /* 0x0000002000004947 */ /* 0x000fea0003800000 */
[----:B------:R-:W-:Y:S05]  /*1510*/  @P0 BRA `(.L_x_13633) ;  /* 0x0000008000000947 */ /* 0x000fea0003800000 */
[----:B------:R-:W-:Y:S05]  /*1520*/  BRA `(.L_x_13634) ;  /* 0x0000009000007947 */ /* 0x000fea0003800000 */
.L_x_13632:
[----:B-----5:R-:W-:-:S05]  /*1530*/  HADD2.F32 R80, -RZ, R11.H1_H1 ;  /* 0x3000000bff507230 */ /* 0x020fca0000004100 */
[----:B------:R-:W-:Y:S01]  /*1540*/  FADD.FTZ R107, R80, R107 ;  /* 0x0000006b506b7221 */ /* 0x000fe20000010000 */
[----:B------:R-:W-:Y:S05]  /*1550*/  BRA `(.L_x_13633) ;  /* 0x0000004000007947 */ /* 0x000fea0003800000 */
.L_x_13631:
[----:B-----5:R-:W-:Y:S02]  /*1560*/  HADD2.F32 R80, -RZ, R15.H1_H1 ;  /* 0x3000000fff507230 */ /* 0x020fe40000004100 */
[----:B------:R-:W-:-:S03]  /*1570*/  @P2 HADD2.F32 R82, -RZ, R11.H1_H1 ;  /* 0x3000000bff522230 */ /* 0x000fc60000004100 */
[----:B------:R-:W-:-:S04]  /*1580*/  FADD.FTZ R107, R80, R107 ;  /* 0x0000006b506b7221 */ /* 0x000fc80000010000 */
[----:B------:R-:W-:-:S05]  /*1590*/  @P2 FADD.FTZ R107, R82, R107 ;  /* 0x0000006b526b2221 */ /* 0x000fca0000010000 */
.L_x_13633:
[----:B------:R-:W-:-:S04]  /*15a0*/  F2FP.PACK_AB R80, RZ, R107 ;  /* 0x0000006bff50723e */ /* 0x000fc800000000ff */
[----:B------:R-:W-:Y:S02]  /*15b0*/  PRMT R7, R7, 0x5410, R80 ;  /* 0x0000541007077816 */ /* 0x000fe40000000050 */
.L_x_13634:
        /* <DEDUP_REMOVED lines=19> */
.L_x_13636:
[----:B-----5:R-:W-:-:S05]  /*16f0*/  HADD2.F32 R108, -RZ, R8.H0_H0 ;  /* 0x20000008ff6c7230 */ /* 0x020fca0000004100 */
[----:B------:R-:W-:Y:S01]  /*1700*/  FADD.FTZ R109, R108, R109 ;  /* 0x0000006d6c6d7221 */ /* 0x000fe20000010000 */
[----:B------:R-:W-:Y:S05]  /*1710*/  BRA `(.L_x_13637) ;  /* 0x0000004000007947 */ /* 0x000fea0003800000 */
.L_x_13635:
[----:B0----5:R-:W-:Y:S02]  /*1720*/  HADD2.F32 R108, -RZ, R12.H0_H0 ;  /* 0x2000000cff6c7230 */ /* 0x021fe40000004100 */
[----:B------:R-:W-:-:S03]  /*1730*/  @P2 HADD2.F32 R110, -RZ, R8.H0_H0 ;  /* 0x20000008ff6e2230 */ /* 0x000fc60000004100 */
[----:B------:R-:W-:-:S04]  /*1740*/  FADD.FTZ R109, R108, R109 ;  /* 0x0000006d6c6d7221 */ /* 0x000fc80000010000 */
[----:B------:R-:W-:-:S05]  /*1750*/  @P2 FADD.FTZ R109, R110, R109 ;  /* 0x0000006d6e6d2221 */ /* 0x000fca0000010000 */
.L_x_13637:
[----:B------:R-:W-:-:S04]  /*1760*/  F2FP.PACK_AB R108, RZ, R109 ;  /* 0x0000006dff6c723e */ /* 0x000fc800000000ff */
[----:B------:R-:W-:Y:S02]  /*1770*/  PRMT R4, R108, 0x7610, R4 ;  /* 0x000076106c047816 */ /* 0x000fe40000000004 */
.L_x_13638:
[----:B------:R-:W-:Y:S01]  /*1780*/  HADD2.F32 R111, -RZ, R80.H1_H1 ;  /* 0x30000050ff6f7230 */ /* 0x000fe20000004100 */
[----:B------:R-:W-:Y:S05]  /*1790*/  @P3 BRA `(.L_x_13639) ;  /* 0x0000008000003947 */ /* 0x000fea0003800000 */
[----:B------:R-:W-:-:S04]  /*17a0*/  ISETP.NE.U32.AND P4, PT, RZ, c[0x0][0x180], PT ;  /* 0x00006000ff007a0c */ /* 0x000fc80003f85070 */
[----:B------:R-:W-:-:S13]  /*17b0*/  ISETP.NE.AND.EX P4, PT, RZ, c[0x0][0x184], PT, P4 ;  /* 0x00006100ff007a0c */ /* 0x000fda0003f85340 */
[----:B------:R-:W-:Y:S05]  /*17c0*/  @P4 BRA `(.L_x_13640) ;  /* 0x0000002000004947 */ /* 0x000fea0003800000 */
[----:B------:R-:W-:Y:S05]  /*17d0*/  @P0 BRA `(.L_x_13641) ;  /* 0x0000008000000947 */ /* 0x000fea0003800000 */
[----:B------:R-:W-:Y:S05]  /*17e0*/  BRA `(.L_x_13642) ;  /* 0x0000009000007947 */ /* 0x000fea0003800000 */
.L_x_13640:
[----:B-----5:R-:W-:-:S05]  /*17f0*/  HADD2.F32 R80, -RZ, R8.H1_H1 ;  /* 0x30000008ff507230 */ /* 0x020fca0000004100 */
[----:B------:R-:W-:Y:S01]  /*1800*/  FADD.FTZ R111, R80, R111 ;  /* 0x0000006f506f7221 */ /* 0x000fe20000010000 */
[----:B------:R-:W-:Y:S05]  /*1810*/  BRA `(.L_x_13641) ;  /* 0x0000004000007947 */ /* 0x000fea0003800000 */
.L_x_13639:
[----:B-----5:R-:W-:Y:S02]  /*1820*/  HADD2.F32 R80, -RZ, R12.H1_H1 ;  /* 0x3000000cff507230 */ /* 0x020fe40000004100 */
[----:B------:R-:W-:-:S03]  /*1830*/  @P2 HADD2.F32 R108, -RZ, R8.H1_H1 ;  /* 0x30000008ff6c2230 */ /* 0x000fc60000004100 */
[----:B------:R-:W-:-:S04]  /*1840*/  FADD.FTZ R111, R80, R111 ;  /* 0x0000006f506f7221 */ /* 0x000fc80000010000 */
[----:B------:R-:W-:-:S05]  /*1850*/  @P2 FADD.FTZ R111, R108, R111 ;  /* 0x0000006f6c6f2221 */ /* 0x000fca0000010000 */
.L_x_13641:
[----:B------:R-:W-:-:S04]  /*1860*/  F2FP.PACK_AB R80, RZ, R111 ;  /* 0x0000006fff50723e */ /* 0x000fc800000000ff */
[----:B------:R-:W-:Y:S02]  /*1870*/  PRMT R4, R4, 0x5410, R80 ;  /* 0x0000541004047816 */ /* 0x000fe40000000050 */
.L_x_13642:
[----:B------:R-:W-:Y:S01]  /*1880*/  HADD2.F32 R113, -RZ, R81.H0_H0 ;  /* 0x20000051ff717230 */ /* 0x000fe20000004100 */
[----:B------:R-:W-:Y:S05]  /*1890*/  @P3 BRA `(.L_x_13643) ;  /* 0x0000008000003947 */ /* 0x000fea0003800000 */
[----:B------:R-:W-:-:S04]  /*18a0*/  ISETP.NE.U32.AND P4, PT, RZ, c[0x0][0x180], PT ;  /* 0x00006000ff007a0c */ /* 0x000fc80003f85070 */
[----:B------:R-:W-:-:S13]  /*18b0*/  ISETP.NE.AND.EX P4, PT, RZ, c[0x0][0x184], PT, P4 ;  /* 0x00006100ff007a0c */ /* 0x000fda0003f85340 */
[----:B------:R-:W-:Y:S05]  /*18c0*/  @P4 BRA `(.L_x_13644) ;  /* 0x0000002000004947 */ /* 0x000fea0003800000 */
[----:B------:R-:W-:Y:S05]  /*18d0*/  @P0 BRA `(.L_x_13645) ;  /* 0x0000008000000947 */ /* 0x000fea0003800000 */
[----:B------:R-:W-:Y:S05]  /*18e0*/  BRA `(.L_x_13646) ;  /* 0x0000009000007947 */ /* 0x000fea0003800000 */
.L_x_13644:
[----:B-----5:R-:W-:-:S05]  /*18f0*/  HADD2.F32 R80, -RZ, R9.H0_H0 ;  /* 0x20000009ff507230 */ /* 0x020fca0000004100 */
[----:B------:R-:W-:Y:S01]  /*1900*/  FADD.FTZ R113, R80, R113 ;  /* 0x0000007150717221 */ /* 0x000fe20000010000 */
[----:B------:R-:W-:Y:S05]  /*1910*/  BRA `(.L_x_13645) ;  /* 0x0000004000007947 */ /* 0x000fea0003800000 */
.L_x_13643:
[----:B-----5:R-:W-:Y:S02]  /*1920*/  HADD2.F32 R80, -RZ, R13.H0_H0 ;  /* 0x2000000dff507230 */ /* 0x020fe40000004100 */
[----:B------:R-:W-:-:S03]  /*1930*/  @P2 HADD2.F32 R108, -RZ, R9.H0_H0 ;  /* 0x20000009ff6c2230 */ /* 0x000fc60000004100 */
[----:B------:R-:W-:-:S04]  /*1940*/  FADD.FTZ R113, R80, R113 ;  /* 0x0000007150717221 */ /* 0x000fc80000010000 */
[----:B------:R-:W-:-:S05]  /*1950*/  @P2 FADD.FTZ R113, R108, R113 ;  /* 0x000000716c712221 */ /* 0x000fca0000010000 */
.L_x_13645:
[----:B------:R-:W-:-:S04]  /*1960*/  F2FP.PACK_AB R80, RZ, R113 ;  /* 0x00000071ff50723e */ /* 0x000fc800000000ff */
[----:B------:R-:W-:Y:S02]  /*1970*/  PRMT R5, R80, 0x7610, R5 ;  /* 0x0000761050057816 */ /* 0x000fe40000000005 */
.L_x_13646:
[----:B------:R-:W-:Y:S01]  /*1980*/  HADD2.F32 R115, -RZ, R81.H1_H1 ;  /* 0x30000051ff737230 */ /* 0x000fe20000004100 */
[----:B------:R-:W-:Y:S05]  /*1990*/  @P3 BRA `(.L_x_13647) ;  /* 0x0000008000003947 */ /* 0x000fea0003800000 */
[----:B------:R-:W-:-:S04]  /*19a0*/  ISETP.NE.U32.AND P4, PT, RZ, c[0x0][0x180], PT ;  /* 0x00006000ff007a0c */ /* 0x000fc80003f85070 */
[----:B------:R-:W-:-:S13]  /*19b0*/  ISETP.NE.AND.EX P4, PT, RZ, c[0x0][0x184], PT, P4 ;  /* 0x00006100ff007a0c */ /* 0x000fda0003f85340 */
[----:B------:R-:W-:Y:S05]  /*19c0*/  @P4 BRA `(.L_x_13648) ;  /* 0x0000002000004947 */ /* 0x000fea0003800000 */
[----:B------:R-:W-:Y:S05]  /*19d0*/  @P0 BRA `(.L_x_13649) ;  /* 0x0000008000000947 */ /* 0x000fea0003800000 */
[----:B------:R-:W-:Y:S05]  /*19e0*/  BRA `(.L_x_13650) ;  /* 0x0000009000007947 */ /* 0x000fea0003800000 */
.L_x_13648:
[----:B-----5:R-:W-:-:S05]  /*19f0*/  HADD2.F32 R80, -RZ, R9.H1_H1 ;  /* 0x30000009ff507230 */ /* 0x020fca0000004100 */
[----:B------:R-:W-:Y:S01]  /*1a00*/  FADD.FTZ R115, R80, R115 ;  /* 0x0000007350737221 */ /* 0x000fe20000010000 */
[----:B------:R-:W-:Y:S05]  /*1a10*/  BRA `(.L_x_13649) ;  /* 0x0000004000007947 */ /* 0x000fea0003800000 */
.L_x_13647:
[----:B-----5:R-:W-:Y:S02]  /*1a20*/  HADD2.F32 R80, -RZ, R13.H1_H1 ;  /* 0x3000000dff507230 */ /* 0x020fe40000004100 */
[----:B------:R-:W-:-:S03]  /*1a30*/  @P2 HADD2.F32 R108, -RZ, R9.H1_H1 ;  /* 0x30000009ff6c2230 */ /* 0x000fc60000004100 */
[----:B------:R-:W-:-:S04]  /*1a40*/  FADD.FTZ R115, R80, R115 ;  /* 0x0000007350737221 */ /* 0x000fc80000010000 */
[----:B------:R-:W-:-:S05]  /*1a50*/  @P2 FADD.FTZ R115, R108, R115 ;  /* 0x000000736c732221 */ /* 0x000fca0000010000 */
.L_x_13649:
[----:B------:R-:W-:-:S04]  /*1a60*/  F2FP.PACK_AB R80, RZ, R115 ;  /* 0x00000073ff50723e */ /* 0x000fc800000000ff */
[----:B------:R-:W-:Y:S02]  /*1a70*/  PRMT R5, R5, 0x5410, R80 ;  /* 0x0000541005057816 */ /* 0x000fe40000000050 */
.L_x_13650:
[----:B------:R-:W-:Y:S01]  /*1a80*/  HADD2.F32 R117, -RZ, R82.H0_H0 ;  /* 0x20000052ff757230 */ /* 0x000fe20000004100 */
[----:B------:R-:W-:Y:S05]  /*1a90*/  @P3 BRA `(.L_x_13651) ;  /* 0x0000008000003947 */ /* 0x000fea0003800000 */
[----:B------:R-:W-:-:S04]  /*1aa0*/  ISETP.NE.U32.AND P4, PT, RZ, c[0x0][0x180], PT ;  /* 0x00006000ff007a0c */ /* 0x000fc80003f85070 */
[----:B------:R-:W-:-:S13]  /*1ab0*/  ISETP.NE.AND.EX P4, PT, RZ, c[0x0][0x184], PT, P4 ;  /* 0x00006100ff007a0c */ /* 0x000fda0003f85340 */
[----:B------:R-:W-:Y:S05]  /*1ac0*/  @P4 BRA `(.L_x_13652) ;  /* 0x0000002000004947 */ /* 0x000fea0003800000 */
[----:B------:R-:W-:Y:S05]  /*1ad0*/  @P0 BRA `(.L_x_13653) ;  /* 0x0000008000000947 */ /* 0x000fea0003800000 */
[----:B------:R-:W-:Y:S05]  /*1ae0*/  BRA `(.L_x_13654) ;  /* 0x0000009000007947 */ /* 0x000fea0003800000 */
.L_x_13652:
[----:B-----5:R-:W-:-:S05]  /*1af0*/  HADD2.F32 R80, -RZ, R10.H0_H0 ;  /* 0x2000000aff507230 */ /* 0x020fca0000004100 */
[----:B------:R-:W-:Y:S01]  /*1b00*/  FADD.FTZ R117, R80, R117 ;  /* 0x0000007550757221 */ /* 0x000fe20000010000 */
[----:B------:R-:W-:Y:S05]  /*1b10*/  BRA `(.L_x_13653) ;  /* 0x0000004000007947 */ /* 0x000fea0003800000 */
.L_x_13651:
[----:B-----5:R-:W-:Y:S02]  /*1b20*/  HADD2.F32 R80, -RZ, R14.H0_H0 ;  /* 0x2000000eff507230 */ /* 0x020fe40000004100 */
[----:B------:R-:W-:-:S03]  /*1b30*/  @P2 HADD2.F32 R108, -RZ, R10.H0_H0 ;  /* 0x2000000aff6c2230 */ /* 0x000fc60000004100 */
[----:B------:R-:W-:-:S04]  /*1b40*/  FADD.FTZ R117, R80, R117 ;  /* 0x0000007550757221 */ /* 0x000fc80000010000 */
[----:B------:R-:W-:-:S05]  /*1b50*/  @P2 FADD.FTZ R117, R108, R117 ;  /* 0x000000756c752221 */ /* 0x000fca0000010000 */
.L_x_13653:
[----:B------:R-:W-:-:S04]  /*1b60*/  F2FP.PACK_AB R80, RZ, R117 ;  /* 0x00000075ff50723e */ /* 0x000fc800000000ff */
[----:B------:R-:W-:Y:S02]  /*1b70*/  PRMT R6, R80, 0x7610, R6 ;  /* 0x0000761050067816 */ /* 0x000fe40000000006 */
.L_x_13654:
[----:B------:R-:W-:Y:S01]  /*1b80*/  HADD2.F32 R119, -RZ, R82.H1_H1 ;  /* 0x30000052ff777230 */ /* 0x000fe20000004100 */
[----:B------:R-:W-:Y:S05]  /*1b90*/  @P3 BRA `(.L_x_13655) ;  /* 0x0000008000003947 */ /* 0x000fea0003800000 */
[----:B------:R-:W-:-:S04]  /*1ba0*/  ISETP.NE.U32.AND P4, PT, RZ, c[0x0][0x180], PT ;  /* 0x00006000ff007a0c */ /* 0x000fc80003f85070 */
[----:B------:R-:W-:-:S13]  /*1bb0*/  ISETP.NE.AND.EX P4, PT, RZ, c[0x0][0x184], PT, P4 ;  /* 0x00006100ff007a0c */ /* 0x000fda0003f85340 */
[----:B------:R-:W-:Y:S05]  /*1bc0*/  @P4 BRA `(.L_x_13656) ;  /* 0x0000002000004947 */ /* 0x000fea0003800000 */
[----:B------:R-:W-:Y:S05]  /*1bd0*/  @P0 BRA `(.L_x_13657) ;  /* 0x0000008000000947 */ /* 0x000fea0003800000 */
[----:B------:R-:W-:Y:S05]  /*1be0*/  BRA `(.L_x_13658) ;  /* 0x0000009000007947 */ /* 0x000fea0003800000 */
.L_x_13656:
[----:B-----5:R-:W-:-:S05]  /*1bf0*/  HADD2.F32 R80, -RZ, R10.H1_H1 ;  /* 0x3000000aff507230 */ /* 0x020fca0000004100 */
[----:B------:R-:W-:Y:S01]  /*1c00*/  FADD.FTZ R119, R80, R119 ;  /* 0x0000007750777221 */ /* 0x000fe20000010000 */
[----:B------:R-:W-:Y:S05]  /*1c10*/  BRA `(.L_x_13657) ;  /* 0x0000004000007947 */ /* 0x000fea0003800000 */
.L_x_13655:
[----:B-----5:R-:W-:Y:S02]  /*1c20*/  HADD2.F32 R80, -RZ, R14.H1_H1 ;  /* 0x3000000eff507230 */ /* 0x020fe40000004100 */
[----:B------:R-:W-:-:S03]  /*1c30*/  @P2 HADD2.F32 R82, -RZ, R10.H1_H1 ;  /* 0x3000000aff522230 */ /* 0x000fc60000004100 */
[----:B------:R-:W-:-:S04]  /*1c40*/  FADD.FTZ R119, R80, R119 ;  /* 0x0000007750777221 */ /* 0x000fc80000010000 */
[----:B------:R-:W-:-:S05]  /*1c50*/  @P2 FADD.FTZ R119, R82, R119 ;  /* 0x0000007752772221 */ /* 0x000fca0000010000 */
.L_x_13657:
[----:B------:R-:W-:-:S04]  /*1c60*/  F2FP.PACK_AB R80, RZ, R119 ;  /* 0x00000077ff50723e */ /* 0x000fc800000000ff */
[----:B------:R-:W-:Y:S02]  /*1c70*/  PRMT R6, R6, 0x5410, R80 ;  /* 0x0000541006067816 */ /* 0x000fe40000000050 */
.L_x_13658:
[----:B------:R-:W-:Y:S01]  /*1c80*/  HADD2.F32 R121, -RZ, R83.H0_H0 ;  /* 0x20000053ff797230 */ /* 0x000fe20000004100 */
[----:B------:R-:W-:Y:S05]  /*1c90*/  @P3 BRA `(.L_x_13659) ;  /* 0x0000008000003947 */ /* 0x000fea0003800000 */
[----:B------:R-:W-:-:S04]  /*1ca0*/  ISETP.NE.U32.AND P4, PT, RZ, c[0x0][0x180], PT ;  /* 0x00006000ff007a0c */ /* 0x000fc80003f85070 */
[----:B------:R-:W-:-:S13]  /*1cb0*/  ISETP.NE.AND.EX P4, PT, RZ, c[0x0][0x184], PT, P4 ;  /* 0x00006100ff007a0c */ /* 0x000fda0003f85340 */
[----:B------:R-:W-:Y:S05]  /*1cc0*/  @P4 BRA `(.L_x_13660) ;  /* 0x0000002000004947 */ /* 0x000fea0003800000 */
[----:B------:R-:W-:Y:S05]  /*1cd0*/  @P0 BRA `(.L_x_13661) ;  /* 0x0000008000000947 */ /* 0x000fea0003800000 */
[----:B------:R-:W-:Y:S05]  /*1ce0*/  BRA `(.L_x_13662) ;  /* 0x0000009000007947 */ /* 0x000fea0003800000 */
.L_x_13660:
[----:B-----5:R-:W-:-:S05]  /*1cf0*/  HADD2.F32 R80, -RZ, R11.H0_H0 ;  /* 0x2000000bff507230 */ /* 0x020fca0000004100 */
[----:B------:R-:W-:Y:S01]  /*1d00*/  FADD.FTZ R121, R80, R121 ;  /* 0x0000007950797221 */ /* 0x000fe20000010000 */
[----:B------:R-:W-:Y:S05]  /*1d10*/  BRA `(.L_x_13661) ;  /* 0x0000004000007947 */ /* 0x000fea0003800000 */
.L_x_13659:
[----:B-----5:R-:W-:Y:S02]  /*1d20*/  HADD2.F32 R80, -RZ, R15.H0_H0 ;  /* 0x2000000fff507230 */ /* 0x020fe40000004100 */
[----:B------:R-:W-:-:S03]  /*1d30*/  @P2 HADD2.F32 R82, -RZ, R11.H0_H0 ;  /* 0x2000000bff522230 */ /* 0x000fc60000004100 */
[----:B------:R-:W-:-:S04]  /*1d40*/  FADD.FTZ R121, R80, R121 ;  /* 0x0000007950797221 */ /* 0x000fc80000010000 */
[----:B------:R-:W-:-:S05]  /*1d50*/  @P2 FADD.FTZ R121, R82, R121 ;  /* 0x0000007952792221 */ /* 0x000fca0000010000 */
.L_x_13661:
[----:B------:R-:W-:-:S04]  /*1d60*/  F2FP.PACK_AB R80, RZ, R121 ;  /* 0x00000079ff50723e */ /* 0x000fc800000000ff */
[----:B------:R-:W-:Y:S02]  /*1d70*/  PRMT R7, R80, 0x7610, R7 ;  /* 0x0000761050077816 */ /* 0x000fe40000000007 */
.L_x_13662:
[----:B------:R-:W-:Y:S01]  /*1d80*/  HADD2.F32 R123, -RZ, R83.H1_H1 ;  /* 0x30000053ff7b7230 */ /* 0x000fe20000004100 */
[----:B------:R-:W-:Y:S05]  /*1d90*/  @P3 BRA `(.L_x_13663) ;  /* 0x0000008000003947 */ /* 0x000fea0003800000 */
[----:B------:R-:W-:-:S04]  /*1da0*/  ISETP.NE.U32.AND P4, PT, RZ, c[0x0][0x180], PT ;  /* 0x00006000ff007a0c */ /* 0x000fc80003f85070 */
[----:B------:R-:W-:-:S13]  /*1db0*/  ISETP.NE.AND.EX P4, PT, RZ, c[0x0][0x184], PT, P4 ;  /* 0x00006100ff007a0c */ /* 0x000fda0003f85340 */
[----:B------:R-:W-:Y:S05]  /*1dc0*/  @P4 BRA `(.L_x_13664) ;  /* 0x0000002000004947 */ /* 0x000fea0003800000 */
[----:B------:R-:W-:Y:S05]  /*1dd0*/  @P0 BRA `(.L_x_13665) ;  /* 0x0000008000000947 */ /* 0x000fea0003800000 */
[----:B------:R-:W-:Y:S05]  /*1de0*/  BRA `(.L_x_13666) ;  /* 0x0000009000007947 */ /* 0x000fea0003800000 */
.L_x_13664:
[----:B-----5:R-:W-:-:S05]  /*1df0*/  HADD2.F32 R80, -RZ, R11.H1_H1 ;  /* 0x3000000bff507230 */ /* 0x020fca0000004100 */
[----:B------:R-:W-:Y:S01]  /*1e00*/  FADD.FTZ R123, R80, R123 ;  /* 0x0000007b507b7221 */ /* 0x000fe20000010000 */
[----:B------:R-:W-:Y:S05]  /*1e10*/  BRA `(.L_x_13665) ;  /* 0x0000004000007947 */ /* 0x000fea0003800000 */
.L_x_13663:
[----:B-----5:R-:W-:Y:S02]  /*1e20*/  HADD2.F32 R80, -RZ, R15.H1_H1 ;  /* 0x3000000fff507230 */ /* 0x020fe40000004100 */
[----:B------:R-:W-:-:S03]  /*1e30*/  @P2 HADD2.F32 R82, -RZ, R11.H1_H1 ;  /* 0x3000000bff522230 */ /* 0x000fc60000004100 */
[----:B------:R-:W-:-:S04]  /*1e40*/  FADD.FTZ R123, R80, R123 ;  /* 0x0000007b507b7221 */ /* 0x000fc80000010000 */
[----:B------:R-:W-:-:S05]  /*1e50*/  @P2 FADD.FTZ R123, R82, R123 ;  /* 0x0000007b527b2221 */ /* 0x000fca0000010000 */
.L_x_13665:
[----:B------:R-:W-:-:S04]  /*1e60*/  F2FP.PACK_AB R80, RZ, R123 ;  /* 0x0000007bff50723e */ /* 0x000fc800000000ff */
[----:B------:R-:W-:Y:S02]  /*1e70*/  PRMT R7, R7, 0x5410, R80 ;  /* 0x0000541007077816 */ /* 0x000fe40000000050 */
.L_x_13666:
        /* <DEDUP_REMOVED lines=19> */
.L_x_13668:
[----:B-----5:R-:W-:-:S05]  /*1fb0*/  HADD2.F32 R110, -RZ, R8.H0_H0 ;  /* 0x20000008ff6e7230 */ /* 0x020fca0000004100 */
[----:B------:R-:W-:Y:S01]  /*1fc0*/  FADD.FTZ R125, R110, R125 ;  /* 0x0000007d6e7d7221 */ /* 0x000fe20000010000 */
[----:B------:R-:W-:Y:S05]  /*1fd0*/  BRA `(.L_x_13669) ;  /* 0x0000004000007947 */ /* 0x000fea0003800000 */
.L_x_13667:
[----:B0----5:R-:W-:Y:S02]  /*1fe0*/  HADD2.F32 R110, -RZ, R12.H0_H0 ;  /* 0x2000000cff6e7230 */ /* 0x021fe40000004100 */
[----:B------:R-:W-:-:S03]  /*1ff0*/  @P2 HADD2.F32 R112, -RZ, R8.H0_H0 ;  /* 0x20000008ff702230 */ /* 0x000fc60000004100 */
[----:B------:R-:W-:-:S04]  /*2000*/  FADD.FTZ R125, R110, R125 ;  /* 0x0000007d6e7d7221 */ /* 0x000fc80000010000 */
[----:B------:R-:W-:-:S05]  /*2010*/  @P2 FADD.FTZ R125, R112, R125 ;  /* 0x0000007d707d2221 */ /* 0x000fca0000010000 */
.L_x_13669:
[----:B------:R-:W-:-:S04]  /*2020*/  F2FP.PACK_AB R110, RZ, R125 ;  /* 0x0000007dff6e723e */ /* 0x000fc800000000ff */
[----:B------:R-:W-:Y:S02]  /*2030*/  PRMT R4, R110, 0x7610, R4 ;  /* 0x000076106e047816 */ /* 0x000fe40000000004 */
.L_x_13670:
[----:B------:R-:W-:Y:S01]  /*2040*/  HADD2.F32 R127, -RZ, R80.H1_H1 ;  /* 0x30000050ff7f7230 */ /* 0x000fe20000004100 */
[----:B------:R-:W-:Y:S05]  /*2050*/  @P3 BRA `(.L_x_13671) ;  /* 0x0000008000003947 */ /* 0x000fea0003800000 */
[----:B------:R-:W-:-:S04]  /*2060*/  ISETP.NE.U32.AND P1, PT, RZ, c[0x0][0x180], PT ;  /* 0x00006000ff007a0c */ /* 0x000fc80003f25070 */
[----:B------:R-:W-:-:S13]  /*2070*/  ISETP.NE.AND.EX P1, PT, RZ, c[0x0][0x184], PT, P1 ;  /* 0x00006100ff007a0c */ /* 0x000fda0003f25310 */
[----:B------:R-:W-:Y:S05]  /*2080*/  @P1 BRA `(.L_x_13672) ;  /* 0x0000002000001947 */ /* 0x000fea0003800000 */
[----:B------:R-:W-:Y:S05]  /*2090*/  @P0 BRA `(.L_x_13673) ;  /* 0x0000008000000947 */ /* 0x000fea0003800000 */
[----:B------:R-:W-:Y:S05]  /*20a0*/  BRA `(.L_x_13674) ;  /* 0x0000009000007947 */ /* 0x000fea0003800000 */
.L_x_13672:
[----:B-----5:R-:W-:-:S05]  /*20b0*/  HADD2.F32 R80, -RZ, R8.H1_H1 ;  /* 0x30000008ff507230 */ /* 0x020fca0000004100 */
[----:B------:R-:W-:Y:S01]  /*20c0*/  FADD.FTZ R127, R80, R127 ;  /* 0x0000007f507f7221 */ /* 0x000fe20000010000 */
[----:B------:R-:W-:Y:S05]  /*20d0*/  BRA `(.L_x_13673) ;  /* 0x0000004000007947 */ /* 0x000fea0003800000 */
.L_x_13671:
[----:B-----5:R-:W-:Y:S02]  /*20e0*/  HADD2.F32 R80, -RZ, R12.H1_H1 ;  /* 0x3000000cff507230 */ /* 0x020fe40000004100 */
[----:B------:R-:W-:-:S03]  /*20f0*/  @P2 HADD2.F32 R110, -RZ, R8.H1_H1 ;  /* 0x30000008ff6e2230 */ /* 0x000fc60000004100 */
[----:B------:R-:W-:-:S04]  /*2100*/  FADD.FTZ R127, R80, R127 ;  /* 0x0000007f507f7221 */ /* 0x000fc80000010000 */
[----:B------:R-:W-:-:S05]  /*2110*/  @P2 FADD.FTZ R127, R110, R127 ;  /* 0x0000007f6e7f2221 */ /* 0x000fca0000010000 */
.L_x_13673:
[----:B------:R-:W-:-:S04]  /*2120*/  F2FP.PACK_AB R80, RZ, R127 ;  /* 0x0000007fff50723e */ /* 0x000fc800000000ff */
[----:B------:R-:W-:Y:S02]  /*2130*/  PRMT R4, R4, 0x5410, R80 ;  /* 0x0000541004047816 */ /* 0x000fe40000000050 */
.L_x_13674:
[----:B------:R-:W-:Y:S01]  /*2140*/  HADD2.F32 R129, -RZ, R81.H0_H0 ;  /* 0x20000051ff817230 */ /* 0x000fe20000004100 */
[----:B------:R-:W-:Y:S05]  /*2150*/  @P3 BRA `(.L_x_13675) ;  /* 0x0000008000003947 */ /* 0x000fea0003800000 */
[----:B------:R-:W-:-:S04]  /*2160*/  ISETP.NE.U32.AND P1, PT, RZ, c[0x0][0x180], PT ;  /* 0x00006000ff007a0c */ /* 0x000fc80003f25070 */
[----:B------:R-:W-:-:S13]  /*2170*/  ISETP.NE.AND.EX P1, PT, RZ, c[0x0][0x184], PT, P1 ;  /* 0x00006100ff007a0c */ /* 0x000fda0003f25310 */
[----:B------:R-:W-:Y:S05]  /*2180*/  @P1 BRA `(.L_x_13676) ;  /* 0x0000002000001947 */ /* 0x000fea0003800000 */
[----:B------:R-:W-:Y:S05]  /*2190*/  @P0 BRA `(.L_x_13677) ;  /* 0x0000008000000947 */ /* 0x000fea0003800000 */
[----:B------:R-:W-:Y:S05]  /*21a0*/  BRA `(.L_x_13678) ;  /* 0x0000009000007947 */ /* 0x000fea0003800000 */
.L_x_13676:
[----:B-----5:R-:W-:-:S05]  /*21b0*/  HADD2.F32 R80, -RZ, R9.H0_H0 ;  /* 0x20000009ff507230 */ /* 0x020fca0000004100 */
[----:B------:R-:W-:Y:S01]  /*21c0*/  FADD.FTZ R129, R80, R129 ;  /* 0x0000008150817221 */ /* 0x000fe20000010000 */
[----:B------:R-:W-:Y:S05]  /*21d0*/  BRA `(.L_x_13677) ;  /* 0x0000004000007947 */ /* 0x000fea0003800000 */
.L_x_13675:
[----:B-----5:R-:W-:Y:S02]  /*21e0*/  HADD2.F32 R80, -RZ, R13.H0_H0 ;  /* 0x2000000dff507230 */ /* 0x020fe40000004100 */
[----:B------:R-:W-:-:S03]  /*21f0*/  @P2 HADD2.F32 R110, -RZ, R9.H0_H0 ;  /* 0x20000009ff6e2230 */ /* 0x000fc60000004100 */
[----:B------:R-:W-:-:S04]  /*2200*/  FADD.FTZ R129, R80, R129 ;  /* 0x0000008150817221 */ /* 0x000fc80000010000 */
[----:B------:R-:W-:-:S05]  /*2210*/  @P2 FADD.FTZ R129, R110, R129 ;  /* 0x000000816e812221 */ /* 0x000fca0000010000 */
.L_x_13677:
[----:B------:R-:W-:-:S04]  /*2220*/  F2FP.PACK_AB R80, RZ, R129 ;  /* 0x00000081ff50723e */ /* 0x000fc800000000ff */
[----:B------:R-:W-:Y:S02]  /*2230*/  PRMT R5, R80, 0x7610, R5 ;  /* 0x0000761050057816 */ /* 0x000fe40000000005 */
.L_x_13678:
[----:B------:R-:W-:Y:S01]  /*2240*/  HADD2.F32 R131, -RZ, R81.H1_H1 ;  /* 0x30000051ff837230 */ /* 0x000fe20000004100 */
[----:B------:R-:W-:Y:S05]  /*2250*/  @P3 BRA `(.L_x_13679) ;  /* 0x0000008000003947 */ /* 0x000fea0003800000 */
[----:B------:R-:W-:-:S04]  /*2260*/  ISETP.NE.U32.AND P1, PT, RZ, c[0x0][0x180], PT ;  /* 0x00006000ff007a0c */ /* 0x000fc80003f25070 */
[----:B------:R-:W-:-:S13]  /*2270*/  ISETP.NE.AND.EX P1, PT, RZ, c[0x0][0x184], PT, P1 ;  /* 0x00006100ff007a0c */ /* 0x000fda0003f25310 */
[----:B------:R-:W-:Y:S05]  /*2280*/  @P1 BRA `(.L_x_13680) ;  /* 0x0000002000001947 */ /* 0x000fea0003800000 */
[----:B------:R-:W-:Y:S05]  /*2290*/  @P0 BRA `(.L_x_13681) ;  /* 0x0000008000000947 */ /* 0x000fea0003800000 */
[----:B------:R-:W-:Y:S05]  /*22a0*/  BRA `(.L_x_13682) ;  /* 0x0000009000007947 */ /* 0x000fea0003800000 */
.L_x_13680:
[----:B-----5:R-:W-:-:S05]  /*22b0*/  HADD2.F32 R80, -RZ, R9.H1_H1 ;  /* 0x30000009ff507230 */ /* 0x020fca0000004100 */
[----:B------:R-:W-:Y:S01]  /*22c0*/  FADD.FTZ R131, R80, R131 ;  /* 0x0000008350837221 */ /* 0x000fe20000010000 */
[----:B------:R-:W-:Y:S05]  /*22d0*/  BRA `(.L_x_13681) ;  /* 0x0000004000007947 */ /* 0x000fea0003800000 */
.L_x_13679:
[----:B-----5:R-:W-:Y:S02]  /*22e0*/  HADD2.F32 R80, -RZ, R13.H1_H1 ;  /* 0x3000000dff507230 */ /* 0x020fe40000004100 */
[----:B------:R-:W-:-:S03]  /*22f0*/  @P2 HADD2.F32 R110, -RZ, R9.H1_H1 ;  /* 0x30000009ff6e2230 */ /* 0x000fc60000004100 */
[----:B------:R-:W-:-:S04]  /*2300*/  FADD.FTZ R131, R80, R131 ;  /* 0x0000008350837221 */ /* 0x000fc80000010000 */
[----:B------:R-:W-:-:S05]  /*2310*/  @P2 FADD.FTZ R131, R110, R131 ;  /* 0x000000836e832221 */ /* 0x000fca0000010000 */
.L_x_13681:
[----:B------:R-:W-:-:S04]  /*2320*/  F2FP.PACK_AB R80, RZ, R131 ;  /* 0x00000083ff50723e */ /* 0x000fc800000000ff */
[----:B------:R-:W-:Y:S02]  /*2330*/  PRMT R5, R5, 0x5410, R80 ;  /* 0x0000541005057816 */ /* 0x000fe40000000050 */
.L_x_13682:
[----:B------:R-:W-:Y:S01]  /*2340*/  HADD2.F32 R133, -RZ, R82.H0_H0 ;  /* 0x20000052ff857230 */ /* 0x000fe20000004100 */
[----:B------:R-:W-:Y:S05]  /*2350*/  @P3 BRA `(.L_x_13683) ;  /* 0x0000008000003947 */ /* 0x000fea0003800000 */
[----:B------:R-:W-:-:S04]  /*2360*/  ISETP.NE.U32.AND P1, PT, RZ, c[0x0][0x180], PT ;  /* 0x00006000ff007a0c */ /* 0x000fc80003f25070 */
[----:B------:R-:W-:-:S13]  /*2370*/  ISETP.NE.AND.EX P1, PT, RZ, c[0x0][0x184], PT, P1 ;  /* 0x00006100ff007a0c */ /* 0x000fda0003f25310 */
[----:B------:R-:W-:Y:S05]  /*2380*/  @P1 BRA `(.L_x_13684) ;  /* 0x0000002000001947 */ /* 0x000fea0003800000 */
[----:B------:R-:W-:Y:S05]  /*2390*/  @P0 BRA `(.L_x_13685) ;  /* 0x0000008000000947 */ /* 0x000fea0003800000 */
[----:B------:R-:W-:Y:S05]  /*23a0*/  BRA `(.L_x_13686) ;  /* 0x0000009000007947 */ /* 0x000fea0003800000 */
.L_x_13684:
[----:B-----5:R-:W-:-:S05]  /*23b0*/  HADD2.F32 R80, -RZ, R10.H0_H0 ;  /* 0x2000000aff507230 */ /* 0x020fca0000004100 */
[----:B------:R-:W-:Y:S01]  /*23c0*/  FADD.FTZ R133, R80, R133 ;  /* 0x0000008550857221 */ /* 0x000fe20000010000 */
[----:B------:R-:W-:Y:S05]  /*23d0*/  BRA `(.L_x_13685) ;  /* 0x0000004000007947 */ /* 0x000fea0003800000 */
.L_x_13683:
[----:B-----5:R-:W-:Y:S02]  /*23e0*/  HADD2.F32 R80, -RZ, R14.H0_H0 ;  /* 0x2000000eff507230 */ /* 0x020fe40000004100 */
[----:B------:R-:W-:-:S03]  /*23f0*/  @P2 HADD2.F32 R110, -RZ, R10.H0_H0 ;  /* 0x2000000aff6e2230 */ /* 0x000fc60000004100 */
[----:B------:R-:W-:-:S04]  /*2400*/  FADD.FTZ R133, R80, R133 ;  /* 0x0000008550857221 */ /* 0x000fc80000010000 */
[----:B------:R-:W-:-:S05]  /*2410*/  @P2 FADD.FTZ R133, R110, R133 ;  /* 0x000000856e852221 */ /* 0x000fca0000010000 */
.L_x_13685:
[----:B------:R-:W-:-:S04]  /*2420*/  F2FP.PACK_AB R80, RZ, R133 ;  /* 0x00000085ff50723e */ /* 0x000fc800000000ff */
[----:B------:R-:W-:Y:S02]  /*2430*/  PRMT R6, R80, 0x7610, R6 ;  /* 0x0000761050067816 */ /* 0x000fe40000000006 */
.L_x_13686:
[----:B------:R-:W-:Y:S01]  /*2440*/  HADD2.F32 R135, -RZ, R82.H1_H1 ;  /* 0x30000052ff877230 */ /* 0x000fe20000004100 */
[----:B------:R-:W-:Y:S05]  /*2450*/  @P3 BRA `(.L_x_13687) ;  /* 0x0000008000003947 */ /* 0x000fea0003800000 */
[----:B------:R-:W-:-:S04]  /*2460*/  ISETP.NE.U32.AND P1, PT, RZ, c[0x0][0x180], PT ;  /* 0x00006000ff007a0c */ /* 0x000fc80003f25070 */
[----:B------:R-:W-:-:S13]  /*2470*/  ISETP.NE.AND.EX P1, PT, RZ, c[0x0][0x184], PT, P1 ;  /* 0x00006100ff007a0c */ /* 0x000fda0003f25310 */
[----:B------:R-:W-:Y:S05]  /*2480*/  @P1 BRA `(.L_x_13688) ;  /* 0x0000002000001947 */ /* 0x000fea0003800000 */
[----:B------:R-:W-:Y:S05]  /*2490*/  @P0 BRA `(.L_x_13689) ;  /* 0x0000008000000947 */ /* 0x000fea0003800000 */
[----:B------:R-:W-:Y:S05]  /*24a0*/  BRA `(.L_x_13690) ;  /* 0x0000009000007947 */ /* 0x000fea0003800000 */
.L_x_13688:
[----:B-----5:R-:W-:-:S05]  /*24b0*/  HADD2.F32 R80, -RZ, R10.H1_H1 ;  /* 0x3000000aff507230 */ /* 0x020fca0000004100 */
[----:B------:R-:W-:Y:S01]  /*24c0*/  FADD.FTZ R135, R80, R135 ;  /* 0x0000008750877221 */ /* 0x000fe20000010000 */
[----:B------:R-:W-:Y:S05]  /*24d0*/  BRA `(.L_x_13689) ;  /* 0x0000004000007947 */ /* 0x000fea0003800000 */
.L_x_13687:
[----:B-----5:R-:W-:Y:S02]  /*24e0*/  HADD2.F32 R80, -RZ, R14.H1_H1 ;  /* 0x3000000eff507230 */ /* 0x020fe40000004100 */
[----:B------:R-:W-:-:S03]  /*24f0*/  @P2 HADD2.F32 R82, -RZ, R10.H1_H1 ;  /* 0x3000000aff522230 */ /* 0x000fc60000004100 */
[----:B------:R-:W-:-:S04]  /*2500*/  FADD.FTZ R135, R80, R135 ;  /* 0x0000008750877221 */ /* 0x000fc80000010000 */
[----:B------:R-:W-:-:S05]  /*2510*/  @P2 FADD.FTZ R135, R82, R135 ;  /* 0x0000008752872221 */ /* 0x000fca0000010000 */
.L_x_13689:
[----:B------:R-:W-:-:S04]  /*2520*/  F2FP.PACK_AB R80, RZ, R135 ;  /* 0x00000087ff50723e */ /* 0x000fc800000000ff */
[----:B------:R-:W-:Y:S02]  /*2530*/  PRMT R6, R6, 0x5410, R80 ;  /* 0x0000541006067816 */ /* 0x000fe40000000050 */
.L_x_13690:
[----:B------:R-:W-:Y:S01]  /*2540*/  HADD2.F32 R137, -RZ, R83.H0_H0 ;  /* 0x20000053ff897230 */ /* 0x000fe20000004100 */
[----:B------:R-:W-:Y:S05]  /*2550*/  @P3 BRA `(.L_x_13691) ;  /* 0x0000008000003947 */ /* 0x000fea0003800000 */
[----:B------:R-:W-:-:S04]  /*2560*/  ISETP.NE.U32.AND P1, PT, RZ, c[0x0][0x180], PT ;  /* 0x00006000ff007a0c */ /* 0x000fc80003f25070 */
[----:B------:R-:W-:-:S13]  /*2570*/  ISETP.NE.AND.EX P1, PT, RZ, c[0x0][0x184], PT, P1 ;  /* 0x00006100ff007a0c */ /* 0x000fda0003f25310 */
[----:B------:R-:W-:Y:S05]  /*2580*/  @P1 BRA `(.L_x_13692) ;  /* 0x0000002000001947 */ /* 0x000fea0003800000 */
[----:B------:R-:W-:Y:S05]  /*2590*/  @P0 BRA `(.L_x_13693) ;  /* 0x0000008000000947 */ /* 0x000fea0003800000 */
[----:B------:R-:W-:Y:S05]  /*25a0*/  BRA `(.L_x_13694) ;  /* 0x0000009000007947 */ /* 0x000fea0003800000 */
.L_x_13692:
[----:B-----5:R-:W-:-:S05]  /*25b0*/  HADD2.F32 R80, -RZ, R11.H0_H0 ;  /* 0x2000000bff507230 */ /* 0x020fca0000004100 */
[----:B------:R-:W-:Y:S01]  /*25c0*/  FADD.FTZ R137, R80, R137 ;  /* 0x0000008950897221 */ /* 0x000fe20000010000 */
[----:B------:R-:W-:Y:S05]  /*25d0*/  BRA `(.L_x_13693) ;  /* 0x0000004000007947 */ /* 0x000fea0003800000 */
.L_x_13691:
[----:B-----5:R-:W-:Y:S02]  /*25e0*/  HADD2.F32 R80, -RZ, R15.H0_H0 ;  /* 0x2000000fff507230 */ /* 0x020fe40000004100 */
[----:B------:R-:W-:-:S03]  /*25f0*/  @P2 HADD2.F32 R82, -RZ, R11.H0_H0 ;  /* 0x2000000bff522230 */ /* 0x000fc60000004100 */
[----:B------:R-:W-:-:S04]  /*2600*/  FADD.FTZ R137, R80, R137 ;  /* 0x0000008950897221 */ /* 0x000fc80000010000 */
[----:B------:R-:W-:-:S05]  /*2610*/  @P2 FADD.FTZ R137, R82, R137 ;  /* 0x0000008952892221 */ /* 0x000fca0000010000 */
.L_x_13693:
[----:B------:R-:W-:-:S04]  /*2620*/  F2FP.PACK_AB R80, RZ, R137 ;  /* 0x00000089ff50723e */ /* 0x000fc800000000ff */
[----:B------:R-:W-:Y:S02]  /*2630*/  PRMT R7, R80, 0x7610, R7 ;  /* 0x0000761050077816 */ /* 0x000fe40000000007 */
.L_x_13694:
[----:B------:R-:W-:Y:S01]  /*2640*/  HADD2.F32 R83, -RZ, R83.H1_H1 ;  /* 0x30000053ff537230 */ /* 0x000fe20000004100 */
[----:B------:R-:W-:Y:S05]  /*2650*/  @P3 BRA `(.L_x_13695) ;  /* 0x0000008000003947 */ /* 0x000fea0003800000 */
[----:B------:R-:W-:-:S04]  /*2660*/  ISETP.NE.U32.AND P1, PT, RZ, c[0x0][0x180], PT ;  /* 0x00006000ff007a0c */ /* 0x000fc80003f25070 */
[----:B------:R-:W-:-:S13]  /*2670*/  ISETP.NE.AND.EX P1, PT, RZ, c[0x0][0x184], PT, P1 ;  /* 0x00006100ff007a0c */ /* 0x000fda0003f25310 */
[----:B------:R-:W-:Y:S05]  /*2680*/  @P1 BRA `(.L_x_13696) ;  /* 0x0000002000001947 */ /* 0x000fea0003800000 */
[----:B------:R-:W-:Y:S05]  /*2690*/  @P0 BRA `(.L_x_13697) ;  /* 0x0000008000000947 */ /* 0x000fea0003800000 */
[----:B------:R-:W-:Y:S05]  /*26a0*/  BRA `(.L_x_13698) ;  /* 0x0000009000007947 */ /* 0x000fea0003800000 */
.L_x_13696:
[----:B-----5:R-:W-:-:S05]  /*26b0*/  HADD2.F32 R80, -RZ, R11.H1_H1 ;  /* 0x3000000bff507230 */ /* 0x020fca0000004100 */
[----:B------:R-:W-:Y:S01]  /*26c0*/  FADD.FTZ R83, R80, R83 ;  /* 0x0000005350537221 */ /* 0x000fe20000010000 */
[----:B------:R-:W-:Y:S05]  /*26d0*/  BRA `(.L_x_13697) ;  /* 0x0000004000007947 */ /* 0x000fea0003800000 */
.L_x_13695:
[----:B-----5:R-:W-:Y:S02]  /*26e0*/  HADD2.F32 R80, -RZ, R15.H1_H1 ;  /* 0x3000000fff507230 */ /* 0x020fe40000004100 */
[----:B------:R-:W-:-:S03]  /*26f0*/  @P2 HADD2.F32 R82, -RZ, R11.H1_H1 ;  /* 0x3000000bff522230 */ /* 0x000fc60000004100 */
[----:B------:R-:W-:-:S04]  /*2700*/  FADD.FTZ R83, R80, R83 ;  /* 0x0000005350537221 */ /* 0x000fc80000010000 */
[----:B------:R-:W-:-:S05]  /*2710*/  @P2 FADD.FTZ R83, R82, R83 ;  /* 0x0000005352532221 */ /* 0x000fca0000010000 */
.L_x_13697:
[----:B------:R-:W-:-:S04]  /*2720*/  F2FP.PACK_AB R80, RZ, R83 ;  /* 0x00000053ff50723e */ /* 0x000fc800000000ff */
[----:B------:R-:W-:Y:S02]  /*2730*/  PRMT R7, R7, 0x5410, R80 ;  /* 0x0000541007077816 */ /* 0x000fe40000000050 */
.L_x_13698:
        /* <DEDUP_REMOVED lines=40> */
.L_x_13703:
        /* <DEDUP_REMOVED lines=84> */
.L_x_13704:
        /* <DEDUP_REMOVED lines=80> */
[C---:B------:R-:W-:Y:S02]  /*3400*/  FADD.FTZ R94, -R110.reuse, R94 ;  /* 0x0000005e6e5e7221 */ /* 0x040fe40000010100 */
[C---:B------:R-:W-:Y:S02]  /*3410*/  FADD.FTZ R97, -R110.reuse, R97 ;  /* 0x000000616e617221 */ /* 0x040fe40000010100 */
[----:B------:R-:W-:Y:S02]  /*3420*/  FADD.FTZ R98, -R110, R98 ;  /* 0x000000626e627221 */ /* 0x000fe40000010100 */
[C---:B------:R-:W-:Y:S01]  /*3430*/  @!P1 IMAD.WIDE R138, R3.reuse, R138, c[0x0][0x1a8] ;  /* 0x00006a00038a9625 */ /* 0x040fe200078e028a */
[----:B------:R-:W-:-:S03]  /*3440*/  IADD3 R3, R3, c[0x0][0x160], RZ ;  /* 0x0000580003037a10 */ /* 0x000fc60007ffe0ff */
[C---:B-1----:R-:W-:Y:S01]  /*3450*/  FMUL.FTZ R95, R116.reuse, R95 ;  /* 0x0000005f745f7220 */ /* 0x042fe20000410000 */
[----:B------:R-:W-:Y:S01]  /*3460*/  @!P1 STG.E [R138.64], R116 ;  /* 0x000000748a009986 */ /* 0x000fe2000c101904 */
[C---:B------:R-:W-:Y:S02]  /*3470*/  FMUL.FTZ R96, R116.reuse, R96 ;  /* 0x0000006074607220 */ /* 0x040fe40000410000 */
[----:B0-----:R-:W-:Y:S01]  /*3480*/  FMUL.FTZ R81, R116, R90 ;  /* 0x0000005a74517220 */ /* 0x001fe20000410000 */
[----:B------:R-:W-:Y:S01]  /*3490*/  LEA R90, P1, R88, c[0x0][0x208], 0x4 ;  /* 0x00008200585a7a11 */ /* 0x000fe200078220ff */
[----:B------:R-:W-:Y:S02]  /*34a0*/  FMUL.FTZ R82, R116, R91 ;  /* 0x0000005b74527220 */ /* 0x000fe40000410000 */
[----:B------:R-:W-:Y:S02]  /*34b0*/  FADD.FTZ R114, -R110, R83 ;  /* 0x000000536e727221 */ /* 0x000fe40000010100 */
[----:B------:R-:W-:-:S02]  /*34c0*/  FMUL.FTZ R83, R116, R92 ;  /* 0x0000005c74537220 */ /* 0x000fc40000410000 */
[C---:B------:R-:W-:Y:S02]  /*34d0*/  FMUL.FTZ R94, R116.reuse, R94 ;  /* 0x0000005e745e7220 */ /* 0x040fe40000410000 */
[C---:B------:R-:W-:Y:S02]  /*34e0*/  FMUL.FTZ R97, R116.reuse, R97 ;  /* 0x0000006174617220 */ /* 0x040fe40000410000 */
[----:B------:R-:W-:Y:S02]  /*34f0*/  FMUL.FTZ R98, R116, R98 ;  /* 0x0000006274627220 */ /* 0x000fe40000410000 */
[----:B------:R-:W-:Y:S02]  /*3500*/  FFMA.FTZ R95, R40, R95, R72 ;  /* 0x0000005f285f7223 */ /* 0x000fe40000010048 */
[----:B------:R-:W-:Y:S02]  /*3510*/  FFMA.FTZ R96, R41, R96, R73 ;  /* 0x0000006029607223 */ /* 0x000fe40000010049 */
[----:B------:R-:W-:-:S02]  /*3520*/  FADD.FTZ R103, -R110, R103 ;  /* 0x000000676e677221 */ /* 0x000fc40000010100 */
[----:B------:R-:W-:Y:S02]  /*3530*/  FFMA.FTZ R80, R44, R81, R76 ;  /* 0x000000512c507223 */ /* 0x000fe4000001004c */
[----:B------:R-:W-:Y:S01]  /*3540*/  FFMA.FTZ R91, R45, R82, R77 ;  /* 0x000000522d5b7223 */ /* 0x000fe2000001004d */
[----:B------:R-:W-:Y:S01]  /*3550*/  F2FP.PACK_AB R82, R96, R95 ;  /* 0x0000005f6052723e */ /* 0x000fe200000000ff */
[C---:B------:R-:W-:Y:S02]  /*3560*/  FADD.FTZ R100, -R110.reuse, R100 ;  /* 0x000000646e647221 */ /* 0x040fe40000010100 */
[C---:B------:R-:W-:Y:S01]  /*3570*/  FADD.FTZ R106, -R110.reuse, R106 ;  /* 0x0000006a6e6a7221 */ /* 0x040fe20000010100 */
[----:B------:R-:W-:Y:S01]  /*3580*/  F2FP.PACK_AB R80, R91, R80 ;  /* 0x000000505b50723e */ /* 0x000fe200000000ff */
[----:B------:R-:W-:Y:S01]  /*3590*/  FADD.FTZ R107, -R110, R107 ;  /* 0x0000006b6e6b7221 */ /* 0x000fe20000010100 */
[----:B------:R-:W-:Y:S01]  /*35a0*/  LEA.HI.X R91, R88, c[0x0][0x20c], RZ, 0x4, P1 ;  /* 0x00008300585b7a11 */ /* 0x000fe200008f24ff */
[----:B------:R-:W-:-:S02]  /*35b0*/  FADD.FTZ R121, -R110, R121 ;  /* 0x000000796e797221 */ /* 0x000fc40000010100 */
[----:B------:R-:W-:Y:S02]  /*35c0*/  FADD.FTZ R123, -R110, R123 ;  /* 0x0000007b6e7b7221 */ /* 0x000fe40000010100 */
[----:B------:R-:W-:Y:S02]  /*35d0*/  FFMA.FTZ R81, R46, R83, R78 ;  /* 0x000000532e517223 */ /* 0x000fe4000001004e */
[----:B------:R-:W-:Y:S02]  /*35e0*/  FFMA.FTZ R94, R47, R94, R79 ;  /* 0x0000005e2f5e7223 */ /* 0x000fe4000001004f */
[----:B------:R-:W-:Y:S02]  /*35f0*/  FADD.FTZ R101, -R110, R101 ;  /* 0x000000656e657221 */ /* 0x000fe40000010100 */
[----:B------:R-:W-:Y:S01]  /*3600*/  FFMA.FTZ R83, R42, R97, R74 ;  /* 0x000000612a537223 */ /* 0x000fe2000001004a */
[----:B------:R-:W-:Y:S01]  /*3610*/  F2FP.PACK_AB R81, R94, R81 ;  /* 0x000000515e51723e */ /* 0x000fe200000000ff */
[----:B------:R-:W-:-:S02]  /*3620*/  FFMA.FTZ R98, R43, R98, R75 ;  /* 0x000000622b627223 */ /* 0x000fc4000001004b */
[C---:B------:R-:W-:Y:S02]  /*3630*/  FADD.FTZ R104, -R110.reuse, R104 ;  /* 0x000000686e687221 */ /* 0x040fe40000010100 */
[----:B------:R-:W-:Y:S01]  /*3640*/  FADD.FTZ R105, -R110, R105 ;  /* 0x000000696e697221 */ /* 0x000fe20000010100 */
[----:B------:R-:W-:Y:S01]  /*3650*/  F2FP.PACK_AB R83, R98, R83 ;  /* 0x000000536253723e */ /* 0x000fe200000000ff */
[----:B------:R-:W-:Y:S02]  /*3660*/  FMUL.FTZ R92, R116, R103 ;  /* 0x00000067745c7220 */ /* 0x000fe40000410000 */
[----:B------:R-:W-:Y:S02]  /*3670*/  FADD.FTZ R102, -R110, R102 ;  /* 0x000000666e667221 */ /* 0x000fe40000010100 */
[C---:B------:R-:W-:Y:S01]  /*3680*/  FMUL.FTZ R95, R116.reuse, R100 ;  /* 0x00000064745f7220 */ /* 0x040fe20000410000 */
[----:B------:R0:W-:Y:S01]  /*3690*/  STG.E.128 [R90.64], R80 ;  /* 0x000000505a007986 */ /* 0x0001e2000c101d04 */
[----:B------:R-:W-:-:S02]  /*36a0*/  FMUL.FTZ R103, R116, R106 ;  /* 0x0000006a74677220 */ /* 0x000fc40000410000 */
[C---:B------:R-:W-:Y:S02]  /*36b0*/  FMUL.FTZ R96, R116.reuse, R107 ;  /* 0x0000006b74607220 */ /* 0x040fe40000410000 */
[C---:B------:R-:W-:Y:S02]  /*36c0*/  FMUL.FTZ R121, R116.reuse, R121 ;  /* 0x0000007974797220 */ /* 0x040fe40000410000 */
[C---:B------:R-:W-:Y:S02]  /*36d0*/  FMUL.FTZ R100, R116.reuse, R123 ;  /* 0x0000007b74647220 */ /* 0x040fe40000410000 */
[----:B------:R-:W-:Y:S02]  /*36e0*/  FMUL.FTZ R88, R116, R101 ;  /* 0x0000006574587220 */ /* 0x000fe40000410000 */
[C---:B------:R-:W-:Y:S02]  /*36f0*/  FADD.FTZ R109, -R110.reuse, R109 ;  /* 0x0000006d6e6d7221 */ /* 0x040fe40000010100 */
[----:B------:R-:W-:-:S02]  /*3700*/  FADD.FTZ R111, -R110, R111 ;  /* 0x0000006f6e6f7221 */ /* 0x000fc40000010100 */
[C---:B------:R-:W-:Y:S02]  /*3710*/  FMUL.FTZ R101, R116.reuse, R104 ;  /* 0x0000006874657220 */ /* 0x040fe40000410000 */
[----:B------:R-:W-:Y:S01]  /*3720*/  FMUL.FTZ R94, R116, R105 ;  /* 0x00000069745e7220 */ /* 0x000fe20000410000 */
[----:B0-----:R-:W-:Y:S01]  /*3730*/  LEA R90, P1, R93, c[0x0][0x208], 0x4 ;  /* 0x000082005d5a7a11 */ /* 0x001fe200078220ff */
[----:B------:R-:W-:Y:S02]  /*3740*/  FADD.FTZ R115, -R110, R115 ;  /* 0x000000736e737221 */ /* 0x000fe40000010100 */
[----:B------:R-:W-:Y:S02]  /*3750*/  FMUL.FTZ R97, R116, R102 ;  /* 0x0000006674617220 */ /* 0x000fe40000410000 */
[----:B------:R-:W-:Y:S02]  /*3760*/  FFMA.FTZ R103, R34, R103, R66 ;  /* 0x0000006722677223 */ /* 0x000fe40000010042 */
[----:B------:R-:W-:-:S02]  /*3770*/  FFMA.FTZ R96, R35, R96, R67 ;  /* 0x0000006023607223 */ /* 0x000fc40000010043 */
[C---:B------:R-:W-:Y:S02]  /*3780*/  FADD.FTZ R113, -R110.reuse, R113 ;  /* 0x000000716e717221 */ /* 0x040fe40000010100 */
[----:B------:R-:W-:Y:S01]  /*3790*/  FADD.FTZ R117, -R110, R117 ;  /* 0x000000756e757221 */ /* 0x000fe20000010100 */
[----:B------:R-:W-:Y:S01]  /*37a0*/  F2FP.PACK_AB R83, R96, R103 ;  /* 0x000000676053723e */ /* 0x000fe200000000ff */
[----:B------:R-:W-:Y:S02]  /*37b0*/  FADD.FTZ R119, -R110, R119 ;  /* 0x000000776e777221 */ /* 0x000fe40000010100 */
[----:B------:R-:W-:Y:S02]  /*37c0*/  FFMA.FTZ R121, R26, R121, R58 ;  /* 0x000000791a797223 */ /* 0x000fe4000001003a */
[----:B------:R-:W-:Y:S02]  /*37d0*/  FFMA.FTZ R100, R27, R100, R59 ;  /* 0x000000641b647223 */ /* 0x000fe4000001003b */
[----:B------:R-:W-:-:S02]  /*37e0*/  FADD.FTZ R125, -R110, R125 ;  /* 0x0000007d6e7d7221 */ /* 0x000fc40000010100 */
[----:B------:R-:W-:Y:S01]  /*37f0*/  FADD.FTZ R127, -R110, R127 ;  /* 0x0000007f6e7f7221 */ /* 0x000fe20000010100 */
[----:B------:R-:W-:Y:S01]  /*3800*/  F2FP.PACK_AB R103, R100, R121 ;  /* 0x000000796467723e */ /* 0x000fe200000000ff */
[C---:B------:R-:W-:Y:S02]  /*3810*/  FADD.FTZ R129, -R110.reuse, R129 ;  /* 0x000000816e817221 */ /* 0x040fe40000010100 */
[C---:B------:R-:W-:Y:S02]  /*3820*/  FADD.FTZ R131, -R110.reuse, R131 ;  /* 0x000000836e837221 */ /* 0x040fe40000010100 */
[C---:B------:R-:W-:Y:S02]  /*3830*/  FADD.FTZ R133, -R110.reuse, R133 ;  /* 0x000000856e857221 */ /* 0x040fe40000010100 */
[C---:B------:R-:W-:Y:S02]  /*3840*/  FADD.FTZ R135, -R110.reuse, R135 ;  /* 0x000000876e877221 */ /* 0x040fe40000010100 */
[----:B------:R-:W-:-:S02]  /*3850*/  FADD.FTZ R137, -R110, R137 ;  /* 0x000000896e897221 */ /* 0x000fc40000010100 */
[----:B------:R-:W-:Y:S02]  /*3860*/  FFMA.FTZ R95, R36, R95, R68 ;  /* 0x0000005f245f7223 */ /* 0x000fe40000010044 */
[----:B------:R-:W-:Y:S02]  /*3870*/  FFMA.FTZ R88, R37, R88, R69 ;  /* 0x0000005825587223 */ /* 0x000fe40000010045 */
[C---:B------:R-:W-:Y:S02]  /*3880*/  FMUL.FTZ R109, R116.reuse, R109 ;  /* 0x0000006d746d7220 */ /* 0x040fe40000410000 */
[----:B------:R-:W-:Y:S01]  /*3890*/  FMUL.FTZ R98, R116, R111 ;  /* 0x0000006f74627220 */ /* 0x000fe20000410000 */
[----:B------:R-:W-:Y:S01]  /*38a0*/  F2FP.PACK_AB R80, R88, R95 ;  /* 0x0000005f5850723e */ /* 0x000fe200000000ff */
[----:B------:R-:W-:Y:S02]  /*38b0*/  FFMA.FTZ R101, R32, R101, R64 ;  /* 0x0000006520657223 */ /* 0x000fe40000010040 */
[----:B------:R-:W-:-:S02]  /*38c0*/  FFMA.FTZ R94, R33, R94, R65 ;  /* 0x0000005e215e7223 */ /* 0x000fc40000010041 */
[----:B------:R-:W-:Y:S02]  /*38d0*/  FMUL.FTZ R102, R116, R115 ;  /* 0x0000007374667220 */ /* 0x000fe40000410000 */
[----:B------:R-:W-:Y:S01]  /*38e0*/  FFMA.FTZ R97, R38, R97, R70 ;  /* 0x0000006126617223 */ /* 0x000fe20000010046 */
[----:B------:R-:W-:Y:S01]  /*38f0*/  F2FP.PACK_AB R82, R94, R101 ;  /* 0x000000655e52723e */ /* 0x000fe200000000ff */
[----:B------:R-:W-:Y:S01]  /*3900*/  FFMA.FTZ R92, R39, R92, R71 ;  /* 0x0000005c275c7223 */ /* 0x000fe20000010047 */
[----:B------:R-:W-:Y:S01]  /*3910*/  LEA R94, P3, R108, c[0x0][0x208], 0x4 ;  /* 0x000082006c5e7a11 */ /* 0x000fe200078620ff */
[C---:B------:R-:W-:Y:S02]  /*3920*/  FMUL.FTZ R113, R116.reuse, R113 ;  /* 0x0000007174717220 */ /* 0x040fe40000410000 */
[----:B------:R-:W-:Y:S01]  /*3930*/  FMUL.FTZ R117, R116, R117 ;  /* 0x0000007574757220 */ /* 0x000fe20000410000 */
[----:B------:R-:W-:Y:S01]  /*3940*/  F2FP.PACK_AB R81, R92, R97 ;  /* 0x000000615c51723e */ /* 0x000fe200000000ff */
[C---:B------:R-:W-:Y:S01]  /*3950*/  FMUL.FTZ R104, R116.reuse, R119 ;  /* 0x0000007774687220 */ /* 0x040fe20000410000 */
[----:B------:R-:W-:Y:S01]  /*3960*/  LEA R92, P2, R99, c[0x0][0x208], 0x4 ;  /* 0x00008200635c7a11 */ /* 0x000fe200078420ff */
        /* <DEDUP_REMOVED lines=14> */
[----:B------:R-:W-:Y:S01]  /*3a50*/  LEA.HI.X R91, R93, c[0x0][0x20c], RZ, 0x4, P1 ;  /* 0x000083005d5b7a11 */ /* 0x000fe200008f24ff */
        /* <DEDUP_REMOVED lines=9> */
[----:B------:R0:W-:Y:S01]  /*3af0*/  STG.E.128 [R90.64], R80 ;  /* 0x000000505a007986 */ /* 0x0001e2000c101d04 */
[----:B------:R-:W-:Y:S01]  /*3b00*/  FFMA.FTZ R129, R22, R129, R54 ;  /* 0x0000008116817223 */ /* 0x000fe20000010036 */
[----:B------:R-:W-:Y:S01]  /*3b10*/  F2FP.PACK_AB R131, R114, R137 ;  /* 0x000000897283723e */ /* 0x000fe200000000ff */
[----:B------:R-:W-:Y:S01]  /*3b20*/  FFMA.FTZ R110, R23, R110, R55 ;  /* 0x0000006e176e7223 */ /* 0x000fe20000010037 */
[----:B------:R-:W-:Y:S01]  /*3b30*/  F2FP.PACK_AB R130, R112, R133 ;  /* 0x000000857082723e */ /* 0x000fe200000000ff */
[----:B------:R-:W-:Y:S01]  /*3b40*/  FFMA.FTZ R125, R20, R125, R52 ;  /* 0x0000007d147d7223 */ /* 0x000fe20000010034 */
[----:B------:R0:W-:Y:S01]  /*3b50*/  STG.E.128 [R92.64], R100 ;  /* 0x000000645c007986 */ /* 0x0001e2000c101d04 */
[----:B------:R-:W-:Y:S01]  /*3b60*/  FFMA.FTZ R106, R21, R106, R53 ;  /* 0x0000006a156a7223 */ /* 0x000fe20000010035 */
[----:B------:R-:W-:-:S02]  /*3b70*/  F2FP.PACK_AB R129, R110, R129 ;  /* 0x000000816e81723e */ /* 0x000fc400000000ff */
[----:B------:R-:W-:Y:S02]  /*3b80*/  ISETP.GE.AND P1, PT, R3, c[0x0][0x164], PT ;  /* 0x0000590003007a0c */ /* 0x000fe40003f26270 */
[----:B------:R-:W-:Y:S02]  /*3b90*/  F2FP.PACK_AB R128, R106, R125 ;  /* 0x0000007d6a80723e */ /* 0x000fe400000000ff */
[----:B------:R-:W-:-:S03]  /*3ba0*/  LOP3.LUT P2, RZ, R86, 0xff, RZ, 0xc0, !PT ;  /* 0x000000ff56ff7812 */ /* 0x000fc6000784c0ff */
[----:B------:R0:W-:Y:S01]  /*3bb0*/  STG.E.128 [R94.64], R128 ;  /* 0x000000805e007986 */ /* 0x0001e2000c101d04 */
[----:B------:R-:W-:-:S05]  /*3bc0*/  SEL R86, RZ, 0x1, P2 ;  /* 0x00000001ff567807 */ /* 0x000fca0001000000 */
[----:B0----5:R-:W-:Y:S01]  /*3bd0*/  @P1 CALL.REL.NOINC `(.L_x_13701) ;  /* 0x0000001000001944 */ /* 0x021fe20003c00000 */
[----:B------:R-:W-:Y:S05]  /*3be0*/  BRA `(.L_x_13702) ;  /* 0xffffc7e000007947 */ /* 0x000fea000383ffff */
.L_x_13701:
[----:B------:R-:W-:Y:S05]  /*3bf0*/  EXIT ;  /* 0x000000000000794d */ /* 0x000fea0003800000 */
.L_x_13699:
[----:B0-----:R-:W-:Y:S01]  /*3c00*/  HFMA2.MMA R141, -RZ, RZ, 0, 5.9604644775390625e-08 ;  /* 0x00000001ff8d7435 */ /* 0x001fe200000001ff */
[----:B------:R-:W-:Y:S02]  /*3c10*/  MOV R81, 0x1f ;  /* 0x0000001f00517802 */ /* 0x000fe40000000f00 */
[----:B------:R-:W-:Y:S02]  /*3c20*/  MOV R110, 0xffffffff ;  /* 0xffffffff006e7802 */ /* 0x000fe40000000f00 */
[----:B------:R-:W-:Y:S02]  /*3c30*/  MOV R138, 0x3c50 ;  /* 0x00003c50008a7802 */ /* 0x000fe40000000f00 */
[----:B-----5:R-:W-:Y:S05]  /*3c40*/  CALL.REL.NOINC `($__internal_43_$__cuda_sm70_shflsync_bfly_p) ;  /* 0x0000079000007944 */ /* 0x020fea0003c00000 */
[----:B-1----:R-:W-:Y:S01]  /*3c50*/  MOV R80, R141 ;  /* 0x0000008d00507202 */ /* 0x002fe20000000f00 */
[----:B0-----:R-:W-:Y:S05]  /*3c60*/  BRA `(.L_x_13703) ;  /* 0xffffed5000007947 */ /* 0x001fea000383ffff */
.L_x_13700:
[----:B------:R-:W-:Y:S01]  /*3c70*/  HFMA2.MMA R141, -RZ, RZ, 0, 1.1920928955078125e-07 ;  /* 0x00000002ff8d7435 */ /* 0x000fe200000001ff */
[----:B------:R-:W-:Y:S02]  /*3c80*/  MOV R81, 0x1f ;  /* 0x0000001f00517802 */ /* 0x000fe40000000f00 */
[----:B------:R-:W-:Y:S02]  /*3c90*/  MOV R110, 0xffffffff ;  /* 0xffffffff006e7802 */ /* 0x000fe40000000f00 */
[----:B------:R-:W-:-:S02]  /*3ca0*/  MOV R138, 0x3cc0 ;  /* 0x00003cc0008a7802 */ /* 0x000fc40000000f00 */
[----:B-----5:R-:W-:Y:S05]  /*3cb0*/  CALL.REL.NOINC `($__internal_43_$__cuda_sm70_shflsync_bfly_p) ;  /* 0x0000072000007944 */ /* 0x020fea0003c00000 */
[----:B01----:R-:W-:Y:S01]  /*3cc0*/  FADD.FTZ R114, R114, R141 ;  /* 0x0000008d72727221 */ /* 0x003fe20000010000 */
[----:B------:R-:W-:Y:S01]  /*3cd0*/  HFMA2.MMA R141, -RZ, RZ, 0, 2.384185791015625e-07 ;  /* 0x00000004ff8d7435 */ /* 0x000fe200000001ff */
[----:B------:R-:W-:-:S02]  /*3ce0*/  MOV R81, 0x1f ;  /* 0x0000001f00517802 */ /* 0x000fc40000000f00 */
[----:B------:R-:W-:Y:S02]  /*3cf0*/  MOV R110, 0xffffffff ;  /* 0xffffffff006e7802 */ /* 0x000fe40000000f00 */
[----:B------:R-:W-:Y:S02]  /*3d00*/  MOV R138, 0x3d20 ;  /* 0x00003d20008a7802 */ /* 0x000fe40000000f00 */
[----:B------:R-:W-:Y:S05]  /*3d10*/  CALL.REL.NOINC `($__internal_43_$__cuda_sm70_shflsync_bfly_p) ;  /* 0x000006c000007944 */ /* 0x000fea0003c00000 */
[----:B01----:R-:W-:Y:S01]  /*3d20*/  FADD.FTZ R114, R114, R141 ;  /* 0x0000008d72727221 */ /* 0x003fe20000010000 */
[----:B------:R-:W-:Y:S01]  /*3d30*/  HFMA2.MMA R141, -RZ, RZ, 0, 4.76837158203125e-07 ;  /* 0x00000008ff8d7435 */ /* 0x000fe200000001ff */
[----:B------:R-:W-:Y:S02]  /*3d40*/  MOV R81, 0x1f ;  /* 0x0000001f00517802 */ /* 0x000fe40000000f00 */
[----:B------:R-:W-:Y:S02]  /*3d50*/  MOV R110, 0xffffffff ;  /* 0xffffffff006e7802 */ /* 0x000fe40000000f00 */
[----:B------:R-:W-:Y:S02]  /*3d60*/  MOV R138, 0x3d80 ;  /* 0x00003d80008a7802 */ /* 0x000fe40000000f00 */
[----:B------:R-:W-:Y:S05]  /*3d70*/  CALL.REL.NOINC `($__internal_43_$__cuda_sm70_shflsync_bfly_p) ;  /* 0x0000066000007944 */ /* 0x000fea0003c00000 */
[----:B01----:R-:W-:Y:S01]  /*3d80*/  FADD.FTZ R114, R114, R141 ;  /* 0x0000008d72727221 */ /* 0x003fe20000010000 */
[----:B------:R-:W-:Y:S01]  /*3d90*/  HFMA2.MMA R141, -RZ, RZ, 0, 9.5367431640625e-07 ;  /* 0x00000010ff8d7435 */ /* 0x000fe200000001ff */
[----:B------:R-:W-:-:S02]  /*3da0*/  MOV R81, 0x1f ;  /* 0x0000001f00517802 */ /* 0x000fc40000000f00 */
[----:B------:R-:W-:Y:S02]  /*3db0*/  MOV R110, 0xffffffff ;  /* 0xffffffff006e7802 */ /* 0x000fe40000000f00 */
[----:B------:R-:W-:Y:S02]  /*3dc0*/  MOV R138, 0x3de0 ;  /* 0x00003de0008a7802 */ /* 0x000fe40000000f00 */
[----:B------:R-:W-:Y:S05]  /*3dd0*/  CALL.REL.NOINC `($__internal_43_$__cuda_sm70_shflsync_bfly_p) ;  /* 0x0000060000007944 */ /* 0x000fea0003c00000 */
        /* <DEDUP_REMOVED lines=70> */
[----:B------:R-:W-:Y:S05]  /*4240*/  CALL.REL.NOINC `($__internal_43_$__cuda_sm70_shflsync_bfly_p) ;  /* 0x0000019000007944 */ /* 0x000fea0003c00000 */
[----:B01----:R-:W-:Y:S01]  /*4250*/  FADD.FTZ R114, R114, R141 ;  /* 0x0000008d72727221 */ /* 0x003fe20000010000 */
[----:B------:R-:W-:Y:S01]  /*4260*/  HFMA2.MMA R141, -RZ, RZ, 0, 1.1920928955078125e-07 ;  /* 0x00000002ff8d7435 */ /* 0x000fe200000001ff */
[----:B------:R-:W-:Y:S02]  /*4270*/  MOV R81, 0x1f ;  /* 0x0000001f00517802 */ /* 0x000fe40000000f00 */
[----:B------:R-:W-:Y:S02]  /*4280*/  MOV R110, 0xffffffff ;  /* 0xffffffff006e7802 */ /* 0x000fe40000000f00 */
[----:B------:R-:W-:Y:S02]  /*4290*/  MOV R138, 0x42b0 ;  /* 0x000042b0008a7802 */ /* 0x000fe40000000f00 */
[----:B------:R-:W-:Y:S05]  /*42a0*/  CALL.REL.NOINC `($__internal_43_$__cuda_sm70_shflsync_bfly_p) ;  /* 0x0000013000007944 */ /* 0x000fea0003c00000 */
        /* <DEDUP_REMOVED lines=18> */
[----:B01----:R-:W-:Y:S05]  /*43d0*/  BRA `(.L_x_13704) ;  /* 0xffffeb2000007947 */ /* 0x003fea000383ffff */
        .weak           $__internal_43_$__cuda_sm70_shflsync_bfly_p
        .type           $__internal_43_$__cuda_sm70_shflsync_bfly_p,@function
        .size           $__internal_43_$__cuda_sm70_shflsync_bfly_p,(.L_x_26503 - $__internal_43_$__cuda_sm70_shflsync_bfly_p)
$__internal_43_$__cuda_sm70_shflsync_bfly_p:
[----:B------:R-:W-:Y:S01]  /*43e0*/  HFMA2.MMA R139, -RZ, RZ, 0, 0 ;  /* 0x00000000ff8b7435 */ /* 0x000fe200000001ff */
[----:B------:R-:W-:Y:S04]  /*43f0*/  WARPSYNC R110 ;  /* 0x0000006e00007348 */ /* 0x000fe80003800000 */
[----:B------:R0:W1:Y:S01]  /*4400*/  SHFL.BFLY PT, R141, R114, R141, R81 ;  /* 0x0c00008d728d7389 */ /* 0x00006200000e0051 */
[----:B------:R-:W-:Y:S05]  /*4410*/  RET.REL.NODEC R138 `(_ZN10layer_norm31ln_parallel_residual_fwd_kernelINS_13Kernel_traitsIf6__halfS2_S2_fjLj8192ELj1ELj1ELj8ELj16ENS_18Kernel_traits_baseILj8192EfS2_S2_S2_fjLj256EEEEELb0ELb1ELb1EEEvNS_9FwdParamsE) ;  /* 0xffffbbe08a007950 */ /* 0x000fea0003c3ffff */
.L_x_13705:
        /* <DEDUP_REMOVED lines=14> */
.L_x_26503:


//--------------------- .text._ZN10layer_norm31ln_parallel_residual_fwd_kernelINS_13Kernel_traitsIf6__halfS2_S2_fjLj8192ELj1ELj1ELj8ELj16ENS_18Kernel_traits_baseILj8192EfS2_S2_S2_fjLj256EEEEELb1ELb0ELb0EEEvNS_9FwdParamsE --------------------------
	.section	.text._ZN10layer_norm31ln_parallel_residual_fwd_kernelINS_13Kernel_traitsIf6__halfS2_S2_fjLj8192ELj1ELj1ELj8ELj16ENS_18Kernel_traits_baseILj8192EfS2_S2_S2_fjLj256EEEEELb1ELb0ELb0EEEvNS_9FwdParamsE,"ax",@progbits
	.sectioninfo	@"SHI_REGISTERS=218"
	.align	128
        .global         _ZN10layer_norm31ln_parallel_residual_fwd_kernelINS_13Kernel_traitsIf6__halfS2_S2_fjLj8192ELj1ELj1ELj8ELj16ENS_18Kernel_traits_baseILj8192EfS2_S2_S2_fjLj256EEEEELb1ELb0ELb0EEEvNS_9FwdParamsE
        .type           _ZN10layer_norm31ln_parallel_residual_fwd_kernelINS_13Kernel_traitsIf6__halfS2_S2_fjLj8192ELj1ELj1ELj8ELj16ENS_18Kernel_traits_baseILj8192EfS2_S2_S2_fjLj256EEEEELb1ELb0ELb0EEEvNS_9FwdParamsE,@function
        .size           _ZN10layer_norm31ln_parallel_residual_fwd_kernelINS_13Kernel_traitsIf6__halfS2_S2_fjLj8192ELj1ELj1ELj8ELj16ENS_18Kernel_traits_baseILj8192EfS2_S2_S2_fjLj256EEEEELb1ELb0ELb0EEEvNS_9FwdParamsE,(.L_x_26504 - _ZN10layer_norm31ln_parallel_residual_fwd_kernelINS_13Kernel_traitsIf6__halfS2_S2_fjLj8192ELj1ELj1ELj8ELj16ENS_18Kernel_traits_baseILj8192EfS2_S2_S2_fjLj256EEEEELb1ELb0ELb0EEEvNS_9FwdParamsE)
        .other          _ZN10layer_norm31ln_parallel_residual_fwd_kernelINS_13Kernel_traitsIf6__halfS2_S2_fjLj8192ELj1ELj1ELj8ELj16ENS_18Kernel_traits_baseILj8192EfS2_S2_S2_fjLj256EEEEELb1ELb0ELb0EEEvNS_9FwdParamsE,@"STO_CUDA_ENTRY STV_DEFAULT"
_ZN10layer_norm31ln_parallel_residual_fwd_kernelINS_13Kernel_traitsIf6__halfS2_S2_fjLj8192ELj1ELj1ELj8ELj16ENS_18Kernel_traits_baseILj8192EfS2_S2_S2_fjLj256EEEEELb1ELb0ELb0EEEvNS_9FwdParamsE:
.text._ZN10layer_norm31ln_parallel_residual_fwd_kernelINS_13Kernel_traitsIf6__halfS2_S2_fjLj8192ELj1ELj1ELj8ELj16ENS_18Kernel_traits_baseILj8192EfS2_S2_S2_fjLj256EEEEELb1ELb0ELb0EEEvNS_9FwdParamsE:
        /* <DEDUP_REMOVED lines=125> */
.L_x_13707:
[----:B------:R-:W-:Y:S05]  /*07d0*/  BSYNC B0 ;  /* 0x0000000000007941 */ /* 0x000fea0003800000 */
.L_x_13706:
        /* <DEDUP_REMOVED lines=33> */
.L_x_13709:
[----:B------:R-:W-:Y:S05]  /*09f0*/  BSYNC B0 ;  /* 0x0000000000007941 */ /* 0x000fea0003800000 */
.L_x_13708:
        /* <DEDUP_REMOVED lines=33> */
.L_x_13711:
[----:B------:R-:W-:Y:S05]  /*0c10*/  BSYNC B0 ;  /* 0x0000000000007941 */ /* 0x000fea0003800000 */
.L_x_13710:
        /* <DEDUP_REMOVED lines=32> */
.L_x_13713:
[----:B------:R-:W-:Y:S05]  /*0e20*/  BSYNC B0 ;  /* 0x0000000000007941 */ /* 0x000fea0003800000 */
.L_x_13712:
        /* <DEDUP_REMOVED lines=27> */
[----:B------:R-:W-:Y:S02]  /*0fe0*/  IMNMX R5, R5, 0x20, PT ;  /* 0x0000002005057817 */ /* 0x000fe40003800200 */
[----:B------:R-:W-:Y:S01]  /*0ff0*/  MOV R17, RZ ;  /* 0x000000ff00117202 */ /* 0x000fe20000000f00 */
[----:B------:R-:W-:Y:S02]  /*1000*/  IMAD.SHL.U32 R3, R3, 0x8, RZ ;  /* 0x0000000803037824 */ /* 0x000fe400078e00ff */
[----:B------:R-:W-:Y:S02]  /*1010*/  IMAD.IADD R5, R16, 0x1, R5 ;  /* 0x0000000110057824 */ /* 0x000fe400078e0205 */
[----:B------:R-:W-:-:S02]  /*1020*/  IMAD.MOV.U32 R16, RZ, RZ, 0x1 ;  /* 0x00000001ff107424 */ /* 0x000fc400078e00ff */
[----:B------:R-:W0:Y:S01]  /*1030*/  I2F.U32 R3, R3 ;  /* 0x0000000300037306 */ /* 0x000e220000201000 */
[----:B------:R-:W-:-:S07]  /*1040*/  IMAD.SHL.U32 R15, R5, 0x8, RZ ;  /* 0x00000008050f7824 */ /* 0x000fce00078e00ff */
[----:B0-----:R0:W1:Y:S02]  /*1050*/  MUFU.RCP R22, R3 ;  /* 0x0000000300167308 */ /* 0x0010640000001000 */
.L_x_14248:
        /* <DEDUP_REMOVED lines=36> */
.L_x_13717:
[----:B--2---:R-:W-:Y:S02]  /*12a0*/  IMAD.MOV.U32 R183, RZ, RZ, R20 ;  /* 0x000000ffffb77224 */ /* 0x004fe400078e0014 */
.L_x_13718:
[----:B------:R-:W-:Y:S05]  /*12b0*/  BSYNC B1 ;  /* 0x0000000000017941 */ /* 0x000fea0003800000 */
.L_x_13716:
        /* <DEDUP_REMOVED lines=16> */
.L_x_13722:
[----:B------:R-:W-:Y:S05]  /*13c0*/  BSYNC B2 ;  /* 0x0000000000027941 */ /* 0x000fea0003800000 */
.L_x_13721:
        /* <DEDUP_REMOVED lines=37> */
[----:B------:R-:W-:Y:S01]  /*1620*/  IMAD.WIDE.U32 R20, R20, -0x326172a9, RZ ;  /* 0xcd9e8d5714147825 */ /* 0x000fe200078e00ff */
[----:B------:R-:W-:-:S03]  /*1630*/  HFMA2.MMA R174, -RZ, RZ, 0, 0 ;  /* 0x00000000ffae7435 */ /* 0x000fc600000001ff */
[----:B------:R-:W-:Y:S01]  /*1640*/  IMAD.WIDE.U32 R170, R170, -0x2daee0ad, RZ ;  /* 0xd2511f53aaaa7825 */ /* 0x000fe200078e00ff */
[----:B------:R-:W-:-:S04]  /*1650*/  LOP3.LUT R23, R21, UR25, R168, 0x96, !PT ;  /* 0x0000001915177c12 */ /* 0x000fc8000f8e96a8 */
[----:B------:R-:W-:Y:S01]  /*1660*/  LOP3.LUT R21, R171, UR26, R18, 0x96, !PT ;  /* 0x0000001aab157c12 */ /* 0x000fe2000f8e9612 */
[----:B------:R-:W-:Y:S02]  /*1670*/  IMAD.MOV.U32 R18, RZ, RZ, R170 ;  /* 0x000000ffff127224 */ /* 0x000fe400078e00aa */
.L_x_13720:
[----:B------:R-:W-:Y:S05]  /*1680*/  BSYNC B1 ;  /* 0x0000000000017941 */ /* 0x000fea0003800000 */
.L_x_13719:
[----:B------:R-:W2:Y:S01]  /*1690*/  I2F.U32 R19, R183 ;  /* 0x000000b700137306 */ /* 0x000ea20000201000 */
[----:B------:R-:W-:Y:S01]  /*16a0*/  IMAD.MOV.U32 R170, RZ, RZ, 0x2f800000 ;  /* 0x2f800000ffaa7424 */ /* 0x000fe200078e00ff */
[----:B------:R-:W-:Y:S01]  /*16b0*/  ISETP.NE.U32.AND P1, PT, RZ, c[0x0][0x178], PT ;  /* 0x00005e00ff007a0c */ /* 0x000fe20003f25070 */
[----:B-----5:R-:W-:Y:S01]  /*16c0*/  HADD2.F32 R12, -RZ, R164.H0_H0 ;  /* 0x200000a4ff0c7230 */ /* 0x020fe20000004100 */
[----:B------:R-:W-:Y:S02]  /*16d0*/  LOP3.LUT R14, R14, 0xfffffff7, RZ, 0xc0, !PT ;  /* 0xfffffff70e0e7812 */ /* 0x000fe400078ec0ff */
[----:B------:R-:W-:Y:S02]  /*16e0*/  ISETP.NE.AND.EX P1, PT, RZ, c[0x0][0x17c], PT, P1 ;  /* 0x00005f00ff007a0c */ /* 0x000fe40003f25310 */
        /* <DEDUP_REMOVED lines=12> */
.L_x_13723:
        /* <DEDUP_REMOVED lines=12> */
.L_x_13726:
[----:B------:R-:W-:Y:S02]  /*1870*/  IMAD.MOV.U32 R171, RZ, RZ, R20 ;  /* 0x000000ffffab7224 */ /* 0x000fe400078e0014 */
.L_x_13727:
[----:B------:R-:W-:Y:S05]  /*1880*/  BSYNC B1 ;  /* 0x0000000000017941 */ /* 0x000fea0003800000 */
.L_x_13725:
        /* <DEDUP_REMOVED lines=16> */
.L_x_13731:
[----:B------:R-:W-:Y:S05]  /*1990*/  BSYNC B2 ;  /* 0x0000000000027941 */ /* 0x000fea0003800000 */
.L_x_13730:
        /* <DEDUP_REMOVED lines=43> */
[----:B------:R-:W-:Y:S02]  /*1c50*/  MOV R18, R168 ;  /* 0x000000a800127202 */ /* 0x000fe40000000f00 */
.L_x_13729:
[----:B------:R-:W-:Y:S05]  /*1c60*/  BSYNC B1 ;  /* 0x0000000000017941 */ /* 0x000fea0003800000 */
.L_x_13728:
[----:B------:R-:W2:Y:S01]  /*1c70*/  I2F.U32 R11, R171 ;  /* 0x000000ab000b7306 */ /* 0x000ea20000201000 */
[----:B------:R-:W-:Y:S02]  /*1c80*/  HADD2.F32 R168, -RZ, R156.H0_H0 ;  /* 0x2000009cffa87230 */ /* 0x000fe40000004100 */
[----:B------:R-:W-:-:S03]  /*1c90*/  @P0 HADD2.F32 R175, -RZ, R160.H0_H0 ;  /* 0x200000a0ffaf0230 */ /* 0x000fc60000004100 */
[----:B------:R-:W-:Y:S02]  /*1ca0*/  FMUL.FTZ R168, R168, c[0x0][0x1e8] ;  /* 0x00007a00a8a87a20 */ /* 0x000fe40000410000 */
[----:B--2---:R-:W-:-:S05]  /*1cb0*/  FFMA.FTZ R11, R11, R170, 1.1641532182693481445e-10 ;  /* 0x2f0000000b0b7423 */ /* 0x004fca00000100aa */
[----:B------:R-:W-:-:S04]  /*1cc0*/  FSETP.GTU.FTZ.AND P2, PT, R11, c[0x0][0x1e4], PT ;  /* 0x000079000b007a0b */ /* 0x000fc80003f5c000 */
[----:B------:R-:W-:Y:S02]  /*1cd0*/  FSEL R169, R168, RZ, !P2 ;  /* 0x000000ffa8a97208 */ /* 0x000fe40005000000 */
[----:B------:R-:W-:-:S03]  /*1ce0*/  SEL R11, RZ, 0x1, P2 ;  /* 0x00000001ff0b7807 */ /* 0x000fc60001000000 */
[----:B------:R-:W-:-:S04]  /*1cf0*/  FADD.FTZ R12, R169, R12 ;  /* 0x0000000ca90c7221 */ /* 0x000fc80000010000 */
[----:B------:R-:W-:Y:S02]  /*1d00*/  @P0 FADD.FTZ R12, R175, R12 ;  /* 0x0000000caf0c0221 */ /* 0x000fe40000010000 */
.L_x_13724:
        /* <DEDUP_REMOVED lines=12> */
.L_x_13733:
[----:B------:R-:W-:Y:S02]  /*1dd0*/  IMAD.MOV.U32 R171, RZ, RZ, R20 ;  /* 0x000000ffffab7224 */ /* 0x000fe400078e0014 */
.L_x_13734:
[----:B------:R-:W-:Y:S05]  /*1de0*/  BSYNC B1 ;  /* 0x0000000000017941 */ /* 0x000fea0003800000 */
.L_x_13732:
        /* <DEDUP_REMOVED lines=16> */
.L_x_13738:
[----:B------:R-:W-:Y:S05]  /*1ef0*/  BSYNC B2 ;  /* 0x0000000000027941 */ /* 0x000fea0003800000 */
.L_x_13737:
        /* <DEDUP_REMOVED lines=43> */
.L_x_13736:
[----:B------:R-:W-:Y:S05]  /*21b0*/  BSYNC B1 ;  /* 0x0000000000017941 */ /* 0x000fea0003800000 */
.L_x_13735:
[----:B------:R-:W2:Y:S01]  /*21c0*/  I2F.U32 R19, R171 ;  /* 0x000000ab00137306 */ /* 0x000ea20000201000 */
[----:B------:R-:W-:Y:S01]  /*21d0*/  HADD2.F32 R164, -RZ, R164.H1_H1 ;  /* 0x300000a4ffa47230 */ /* 0x000fe20000004100 */
[----:B------:R-:W-:-:S04]  /*21e0*/  LOP3.LUT R14, R14, 0xfffffffb, RZ, 0xc0, !PT ;  /* 0xfffffffb0e0e7812 */ /* 0x000fc800078ec0ff */
        /* <DEDUP_REMOVED lines=12> */
.L_x_13739:
        /* <DEDUP_REMOVED lines=12> */
.L_x_13742:
[----:B------:R-:W-:Y:S02]  /*2370*/  IMAD.MOV.U32 R164, RZ, RZ, R20 ;  /* 0x000000ffffa47224 */ /* 0x000fe400078e0014 */
.L_x_13743:
[----:B------:R-:W-:Y:S05]  /*2380*/  BSYNC B1 ;  /* 0x0000000000017941 */ /* 0x000fea0003800000 */
.L_x_13741:
        /* <DEDUP_REMOVED lines=16> */
.L_x_13747:
[----:B------:R-:W-:Y:S05]  /*2490*/  BSYNC B2 ;  /* 0x0000000000027941 */ /* 0x000fea0003800000 */
.L_x_13746:
        /* <DEDUP_REMOVED lines=43> */
.L_x_13745:
[----:B------:R-:W-:Y:S05]  /*2750*/  BSYNC B1 ;  /* 0x0000000000017941 */ /* 0x000fea0003800000 */
.L_x_13744:
[----:B------:R-:W2:Y:S01]  /*2760*/  I2F.U32 R169, R164 ;  /* 0x000000a400a97306 */ /* 0x000ea20000201000 */
[----:B------:R-:W-:Y:S02]  /*2770*/  HADD2.F32 R10, -RZ, R156.H1_H1 ;  /* 0x3000009cff0a7230 */ /* 0x000fe40000004100 */
[----:B------:R-:W-:-:S03]  /*2780*/  @P0 HADD2.F32 R174, -RZ, R160.H1_H1 ;  /* 0x300000a0ffae0230 */ /* 0x000fc60000004100 */
[----:B------:R-:W-:Y:S02]  /*2790*/  FMUL.FTZ R10, R10, c[0x0][0x1e8] ;  /* 0x00007a000a0a7a20 */ /* 0x000fe40000410000 */
[----:B--2---:R-:W-:-:S05]  /*27a0*/  FFMA.FTZ R169, R169, R170, 1.1641532182693481445e-10 ;  /* 0x2f000000a9a97423 */ /* 0x004fca00000100aa */
[----:B------:R-:W-:-:S04]  /*27b0*/  FSETP.GTU.FTZ.AND P2, PT, R169, c[0x0][0x1e4], PT ;  /* 0x00007900a9007a0b */ /* 0x000fc80003f5c000 */
[----:B------:R-:W-:Y:S02]  /*27c0*/  FSEL R168, R10, RZ, !P2 ;  /* 0x000000ff0aa87208 */ /* 0x000fe40005000000 */
[----:B------:R-:W-:-:S03]  /*27d0*/  SEL R10, RZ, 0x1, P2 ;  /* 0x00000001ff0a7807 */ /* 0x000fc60001000000 */
[----:B------:R-:W-:-:S04]  /*27e0*/  FADD.FTZ R175, R168, R175 ;  /* 0x000000afa8af7221 */ /* 0x000fc80000010000 */
[----:B------:R-:W-:Y:S02]  /*27f0*/  @P0 FADD.FTZ R175, R174, R175 ;  /* 0x000000afaeaf0221 */ /* 0x000fe40000010000 */
.L_x_13740:
        /* <DEDUP_REMOVED lines=12> */
.L_x_13749:
[----:B------:R-:W-:Y:S02]  /*28c0*/  IMAD.MOV.U32 R171, RZ, RZ, R20 ;  /* 0x000000ffffab7224 */ /* 0x000fe400078e0014 */
.L_x_13750:
[----:B------:R-:W-:Y:S05]  /*28d0*/  BSYNC B1 ;  /* 0x0000000000017941 */ /* 0x000fea0003800000 */
.L_x_13748:
        /* <DEDUP_REMOVED lines=16> */
.L_x_13754:
[----:B------:R-:W-:Y:S05]  /*29e0*/  BSYNC B2 ;  /* 0x0000000000027941 */ /* 0x000fea0003800000 */
.L_x_13753:
        /* <DEDUP_REMOVED lines=43> */
.L_x_13752:
[----:B------:R-:W-:Y:S05]  /*2ca0*/  BSYNC B1 ;  /* 0x0000000000017941 */ /* 0x000fea0003800000 */
.L_x_13751:
[----:B------:R-:W2:Y:S01]  /*2cb0*/  I2F.U32 R19, R171 ;  /* 0x000000ab00137306 */ /* 0x000ea20000201000 */
[----:B------:R-:W-:Y:S01]  /*2cc0*/  HADD2.F32 R168, -RZ, R165.H0_H0 ;  /* 0x200000a5ffa87230 */ /* 0x000fe20000004100 */
        /* <DEDUP_REMOVED lines=13> */
.L_x_13755:
        /* <DEDUP_REMOVED lines=12> */
.L_x_13758:
[----:B------:R-:W-:Y:S02]  /*2e60*/  MOV R171, R20 ;  /* 0x0000001400ab7202 */ /* 0x000fe40000000f00 */
.L_x_13759:
[----:B------:R-:W-:Y:S05]  /*2e70*/  BSYNC B1 ;  /* 0x0000000000017941 */ /* 0x000fea0003800000 */
.L_x_13757:
        /* <DEDUP_REMOVED lines=16> */
.L_x_13763:
[----:B------:R-:W-:Y:S05]  /*2f80*/  BSYNC B2 ;  /* 0x0000000000027941 */ /* 0x000fea0003800000 */
.L_x_13762:
        /* <DEDUP_REMOVED lines=43> */
.L_x_13761:
[----:B------:R-:W-:Y:S05]  /*3240*/  BSYNC B1 ;  /* 0x0000000000017941 */ /* 0x000fea0003800000 */
.L_x_13760:
        /* <DEDUP_REMOVED lines=10> */
.L_x_13756:
        /* <DEDUP_REMOVED lines=12> */
.L_x_13765:
[----:B------:R-:W-:Y:S02]  /*33b0*/  IMAD.MOV.U32 R164, RZ, RZ, R20 ;  /* 0x000000ffffa47224 */ /* 0x000fe400078e0014 */
.L_x_13766:
[----:B------:R-:W-:Y:S05]  /*33c0*/  BSYNC B1 ;  /* 0x0000000000017941 */ /* 0x000fea0003800000 */
.L_x_13764:
        /* <DEDUP_REMOVED lines=16> */
.L_x_13770:
[----:B------:R-:W-:Y:S05]  /*34d0*/  BSYNC B2 ;  /* 0x0000000000027941 */ /* 0x000fea0003800000 */
.L_x_13769:
        /* <DEDUP_REMOVED lines=43> */
.L_x_13768:
[----:B------:R-:W-:Y:S05]  /*3790*/  BSYNC B1 ;  /* 0x0000000000017941 */ /* 0x000fea0003800000 */
.L_x_13767:
        /* <DEDUP_REMOVED lines=15> */
.L_x_13771:
        /* <DEDUP_REMOVED lines=12> */
.L_x_13774:
[----:B------:R-:W-:Y:S02]  /*3950*/  IMAD.MOV.U32 R171, RZ, RZ, R20 ;  /* 0x000000ffffab7224 */ /* 0x000fe400078e0014 */
.L_x_13775:
[----:B------:R-:W-:Y:S05]  /*3960*/  BSYNC B1 ;  /* 0x0000000000017941 */ /* 0x000fea0003800000 */
.L_x_13773:
        /* <DEDUP_REMOVED lines=16> */
.L_x_13779:
[----:B------:R-:W-:Y:S05]  /*3a70*/  BSYNC B2 ;  /* 0x0000000000027941 */ /* 0x000fea0003800000 */
.L_x_13778:
        /* <DEDUP_REMOVED lines=43> */
.L_x_13777:
[----:B------:R-:W-:Y:S05]  /*3d30*/  BSYNC B1 ;  /* 0x0000000000017941 */ /* 0x000fea0003800000 */
.L_x_13776:
        /* <DEDUP_REMOVED lines=10> */
.L_x_13772:
        /* <DEDUP_REMOVED lines=12> */
.L_x_13781:
[----:B------:R-:W-:Y:S02]  /*3ea0*/  IMAD.MOV.U32 R171, RZ, RZ, R20 ;  /* 0x000000ffffab7224 */ /* 0x000fe400078e0014 */
.L_x_13782:
[----:B------:R-:W-:Y:S05]  /*3eb0*/  BSYNC B1 ;  /* 0x0000000000017941 */ /* 0x000fea0003800000 */
.L_x_13780:
        /* <DEDUP_REMOVED lines=16> */
.L_x_13786:
[----:B------:R-:W-:Y:S05]  /*3fc0*/  BSYNC B2 ;  /* 0x0000000000027941 */ /* 0x000fea0003800000 */
.L_x_13785:
        /* <DEDUP_REMOVED lines=41> */
[----:B------:R-:W-:Y:S01]  /*4260*/  IMAD.MOV.U32 R18, RZ, RZ, R164 ;  /* 0x000000ffff127224 */ /* 0x000fe200078e00a4 */
[----:B------:R-:W-:-:S06]  /*4270*/  HFMA2.MMA R164, -RZ, RZ, 0, 0 ;  /* 0x00000000ffa47435 */ /* 0x000fcc00000001ff */
.L_x_13784:
[----:B------:R-:W-:Y:S05]  /*4280*/  BSYNC B1 ;  /* 0x0000000000017941 */ /* 0x000fea0003800000 */
.L_x_13783:
[----:B------:R-:W2:Y:S01]  /*4290*/  I2F.U32 R19, R171 ;  /* 0x000000ab00137306 */ /* 0x000ea20000201000 */
[----:B------:R-:W-:-:S05]  /*42a0*/  HADD2.F32 R165, -RZ, R166.H0_H0 ;  /* 0x200000a6ffa57230 */ /* 0x000fca0000004100 */
[----:B------:R-:W-:Y:S02]  /*42b0*/  FMUL.FTZ R165, R165, c[0x0][0x1e8] ;  /* 0x00007a00a5a57a20 */ /* 0x000fe40000410000 */
[----:B--2---:R-:W-:-:S05]  /*42c0*/  FFMA.FTZ R19, R19, R170, 1.1641532182693481445e-10 ;  /* 0x2f00000013137423 */ /* 0x004fca00000100aa */
        /* <DEDUP_REMOVED lines=9> */
.L_x_13787:
        /* <DEDUP_REMOVED lines=12> */
.L_x_13790:
[----:B------:R-:W-:Y:S02]  /*4420*/  IMAD.MOV.U32 R171, RZ, RZ, R20 ;  /* 0x000000ffffab7224 */ /* 0x000fe400078e0014 */
.L_x_13791:
[----:B------:R-:W-:Y:S05]  /*4430*/  BSYNC B1 ;  /* 0x0000000000017941 */ /* 0x000fea0003800000 */
.L_x_13789:
        /* <DEDUP_REMOVED lines=16> */
.L_x_13795:
[----:B------:R-:W-:Y:S05]  /*4540*/  BSYNC B2 ;  /* 0x0000000000027941 */ /* 0x000fea0003800000 */
.L_x_13794:
        /* <DEDUP_REMOVED lines=41> */
[----:B------:R-:W-:Y:S01]  /*47e0*/  LOP3.LUT R21, R165, UR26, R18, 0x96, !PT ;  /* 0x0000001aa5157c12 */ /* 0x000fe2000f8e9612 */
[----:B------:R-:W-:Y:S02]  /*47f0*/  IMAD.MOV.U32 R18, RZ, RZ, R164 ;  /* 0x000000ffff127224 */ /* 0x000fe400078e00a4 */
.L_x_13793:
[----:B------:R-:W-:Y:S05]  /*4800*/  BSYNC B1 ;  /* 0x0000000000017941 */ /* 0x000fea0003800000 */
.L_x_13792:
        /* <DEDUP_REMOVED lines=10> */
.L_x_13788:
        /* <DEDUP_REMOVED lines=12> */
.L_x_13797:
[----:B------:R-:W-:Y:S02]  /*4970*/  IMAD.MOV.U32 R171, RZ, RZ, R20 ;  /* 0x000000ffffab7224 */ /* 0x000fe400078e0014 */
.L_x_13798:
[----:B------:R-:W-:Y:S05]  /*4980*/  BSYNC B1 ;  /* 0x0000000000017941 */ /* 0x000fea0003800000 */
.L_x_13796:
        /* <DEDUP_REMOVED lines=16> */
.L_x_13802:
[----:B------:R-:W-:Y:S05]  /*4a90*/  BSYNC B2 ;  /* 0x0000000000027941 */ /* 0x000fea0003800000 */
.L_x_13801:
        /* <DEDUP_REMOVED lines=44> */
.L_x_13800:
[----:B------:R-:W-:Y:S05]  /*4d60*/  BSYNC B1 ;  /* 0x0000000000017941 */ /* 0x000fea0003800000 */
.L_x_13799:
[----:B------:R-:W2:Y:S01]  /*4d70*/  I2F.U32 R19, R171 ;  /* 0x000000ab00137306 */ /* 0x000ea20000201000 */
[----:B------:R-:W-:-:S05]  /*4d80*/  HADD2.F32 R166, -RZ, R166.H1_H1 ;  /* 0x300000a6ffa67230 */ /* 0x000fca0000004100 */
[----:B------:R-:W-:Y:S02]  /*4d90*/  FMUL.FTZ R166, R166, c[0x0][0x1e8] ;  /* 0x00007a00a6a67a20 */ /* 0x000fe40000410000 */
[----:B--2---:R-:W-:-:S05]  /*4da0*/  FFMA.FTZ R19, R19, R170, 1.1641532182693481445e-10 ;  /* 0x2f00000013137423 */ /* 0x004fca00000100aa */
        /* <DEDUP_REMOVED lines=9> */
.L_x_13803:
        /* <DEDUP_REMOVED lines=12> */
.L_x_13806:
[----:B------:R-:W-:Y:S02]  /*4f00*/  IMAD.MOV.U32 R166, RZ, RZ, R20 ;  /* 0x000000ffffa67224 */ /* 0x000fe400078e0014 */
.L_x_13807:
[----:B------:R-:W-:Y:S05]  /*4f10*/  BSYNC B1 ;  /* 0x0000000000017941 */ /* 0x000fea0003800000 */
.L_x_13805:
        /* <DEDUP_REMOVED lines=16> */
.L_x_13811:
[----:B------:R-:W-:Y:S05]  /*5020*/  BSYNC B2 ;  /* 0x0000000000027941 */ /* 0x000fea0003800000 */
.L_x_13810:
        /* <DEDUP_REMOVED lines=42> */
[----:B------:R-:W-:Y:S01]  /*52d0*/  LOP3.LUT R21, R165, UR26, R18, 0x96, !PT ;  /* 0x0000001aa5157c12 */ /* 0x000fe2000f8e9612 */
[----:B------:R-:W-:Y:S02]  /*52e0*/  IMAD.MOV.U32 R18, RZ, RZ, R164 ;  /* 0x000000ffff127224 */ /* 0x000fe400078e00a4 */
.L_x_13809:
[----:B------:R-:W-:Y:S05]  /*52f0*/  BSYNC B1 ;  /* 0x0000000000017941 */ /* 0x000fea0003800000 */
.L_x_13808:
        /* <DEDUP_REMOVED lines=10> */
.L_x_13804:
        /* <DEDUP_REMOVED lines=12> */
.L_x_13813:
[----:B------:R-:W-:Y:S02]  /*5460*/  IMAD.MOV.U32 R166, RZ, RZ, R20 ;  /* 0x000000ffffa67224 */ /* 0x000fe400078e0014 */
.L_x_13814:
[----:B------:R-:W-:Y:S05]  /*5470*/  BSYNC B1 ;  /* 0x0000000000017941 */ /* 0x000fea0003800000 */
.L_x_13812:
        /* <DEDUP_REMOVED lines=16> */
.L_x_13818:
[----:B------:R-:W-:Y:S05]  /*5580*/  BSYNC B2 ;  /* 0x0000000000027941 */ /* 0x000fea0003800000 */
.L_x_13817:
        /* <DEDUP_REMOVED lines=43> */
.L_x_13816:
[----:B------:R-:W-:Y:S05]  /*5840*/  BSYNC B1 ;  /* 0x0000000000017941 */ /* 0x000fea0003800000 */
.L_x_13815:
        /* <DEDUP_REMOVED lines=13> */
.L_x_13819:
        /* <DEDUP_REMOVED lines=12> */
.L_x_13822:
[----:B------:R-:W-:Y:S02]  /*59e0*/  IMAD.MOV.U32 R166, RZ, RZ, R20 ;  /* 0x000000ffffa67224 */ /* 0x000fe400078e0014 */
.L_x_13823:
[----:B------:R-:W-:Y:S05]  /*59f0*/  BSYNC B1 ;  /* 0x0000000000017941 */ /* 0x000fea0003800000 */
.L_x_13821:
        /* <DEDUP_REMOVED lines=16> */
.L_x_13827:
[----:B------:R-:W-:Y:S05]  /*5b00*/  BSYNC B2 ;  /* 0x0000000000027941 */ /* 0x000fea0003800000 */
.L_x_13826:
        /* <DEDUP_REMOVED lines=43> */
.L_x_13825:
[----:B------:R-:W-:Y:S05]  /*5dc0*/  BSYNC B1 ;  /* 0x0000000000017941 */ /* 0x000fea0003800000 */
.L_x_13824:
        /* <DEDUP_REMOVED lines=10> */
.L_x_13820:
        /* <DEDUP_REMOVED lines=12> */
.L_x_13829:
[----:B------:R-:W-:Y:S02]  /*5f30*/  IMAD.MOV.U32 R166, RZ, RZ, R20 ;  /* 0x000000ffffa67224 */ /* 0x000fe400078e0014 */
.L_x_13830:
[----:B------:R-:W-:Y:S05]  /*5f40*/  BSYNC B1 ;  /* 0x0000000000017941 */ /* 0x000fea0003800000 */
.L_x_13828:
        /* <DEDUP_REMOVED lines=16> */
.L_x_13834:
[----:B------:R-:W-:Y:S05]  /*6050*/  BSYNC B2 ;  /* 0x0000000000027941 */ /* 0x000fea0003800000 */
.L_x_13833:
        /* <DEDUP_REMOVED lines=43> */
.L_x_13832:
[----:B------:R-:W-:Y:S05]  /*6310*/  BSYNC B1 ;  /* 0x0000000000017941 */ /* 0x000fea0003800000 */
.L_x_13831:
[----:B------:R-:W2:Y:S01]  /*6320*/  I2F.U32 R19, R166 ;  /* 0x000000a600137306 */ /* 0x000ea20000201000 */
[----:B------:R-:W-:-:S05]  /*6330*/  HADD2.F32 R167, -RZ, R167.H1_H1 ;  /* 0x300000a7ffa77230 */ /* 0x000fca0000004100 */
[----:B------:R-:W-:Y:S02]  /*6340*/  FMUL.FTZ R167, R167, c[0x0][0x1e8] ;  /* 0x00007a00a7a77a20 */ /* 0x000fe40000410000 */
[----:B--2---:R-:W-:-:S05]  /*6350*/  FFMA.FTZ R19, R19, R170, 1.1641532182693481445e-10 ;  /* 0x2f00000013137423 */ /* 0x004fca00000100aa */
        /* <DEDUP_REMOVED lines=9> */
.L_x_13835:
        /* <DEDUP_REMOVED lines=12> */
.L_x_13838:
[----:B------:R-:W-:Y:S02]  /*64b0*/  IMAD.MOV.U32 R171, RZ, RZ, R20 ;  /* 0x000000ffffab7224 */ /* 0x000fe400078e0014 */
.L_x_13839:
[----:B------:R-:W-:Y:S05]  /*64c0*/  BSYNC B1 ;  /* 0x0000000000017941 */ /* 0x000fea0003800000 */
.L_x_13837:
        /* <DEDUP_REMOVED lines=16> */
.L_x_13843:
[----:B------:R-:W-:Y:S05]  /*65d0*/  BSYNC B2 ;  /* 0x0000000000027941 */ /* 0x000fea0003800000 */
.L_x_13842:
        /* <DEDUP_REMOVED lines=43> */
.L_x_13841:
[----:B------:R-:W-:Y:S05]  /*6890*/  BSYNC B1 ;  /* 0x0000000000017941 */ /* 0x000fea0003800000 */
.L_x_13840:
        /* <DEDUP_REMOVED lines=10> */
.L_x_13836:
        /* <DEDUP_REMOVED lines=54> */
.L_x_13844:
[----:B------:R-:W-:Y:S02]  /*6ca0*/  IADD3 R198, R13, 0x100, RZ ;  /* 0x000001000dc67810 */ /* 0x000fe40007ffe0ff */
.L_x_13715:
[----:B------:R-:W-:Y:S05]  /*6cb0*/  BSYNC B0 ;  /* 0x0000000000007941 */ /* 0x000fea0003800000 */
.L_x_13714:
        /* <DEDUP_REMOVED lines=22> */
[----:B--2---:R-:W-:Y:S02]  /*6e20*/  ISETP.NE.AND P1, PT, R19, 0x2, PT ;  /* 0x000000021300780c */ /* 0x004fe40003f25270 */
[----:B------:R-:W-:-:S11]  /*6e30*/  MOV R182, R21 ;  /* 0x0000001500b67202 */ /* 0x000fd60000000f00 */
[----:B------:R-:W-:Y:S05]  /*6e40*/  @!P1 BRA `(.L_x_13849) ;  /* 0x0000006000009947 */ /* 0x000fea0003800000 */
[----:B------:R-:W-:Y:S01]  /*6e50*/  ISETP.NE.AND P1, PT, R19, 0x3, PT ;  /* 0x000000031300780c */ /* 0x000fe20003f25270 */
[----:B------:R-:W-:-:S12]  /*6e60*/  IMAD.MOV.U32 R182, RZ, RZ, R23 ;  /* 0x000000ffffb67224 */ /* 0x000fd800078e0017 */
[----:B------:R-:W-:Y:S05]  /*6e70*/  @P1 BRA `(.L_x_13849) ;  /* 0x0000003000001947 */ /* 0x000fea0003800000 */
[----:B------:R-:W-:Y:S01]  /*6e80*/  IMAD.MOV.U32 R182, RZ, RZ, R18 ;  /* 0x000000ffffb67224 */ /* 0x000fe200078e0012 */
[----:B------:R-:W-:Y:S05]  /*6e90*/  BRA `(.L_x_13849) ;  /* 0x0000001000007947 */ /* 0x000fea0003800000 */
.L_x_13848:
[----:B--2---:R-:W-:Y:S02]  /*6ea0*/  IMAD.MOV.U32 R182, RZ, RZ, R20 ;  /* 0x000000ffffb67224 */ /* 0x004fe400078e0014 */
.L_x_13849:
[----:B------:R-:W-:Y:S05]  /*6eb0*/  BSYNC B1 ;  /* 0x0000000000017941 */ /* 0x000fea0003800000 */
.L_x_13847:
        /* <DEDUP_REMOVED lines=16> */
.L_x_13853:
[----:B------:R-:W-:Y:S05]  /*6fc0*/  BSYNC B2 ;  /* 0x0000000000027941 */ /* 0x000fea0003800000 */
.L_x_13852:
        /* <DEDUP_REMOVED lines=44> */
.L_x_13851:
[----:B------:R-:W-:Y:S05]  /*7290*/  BSYNC B1 ;  /* 0x0000000000017941 */ /* 0x000fea0003800000 */
.L_x_13850:
[----:B0-----:R-:W0:Y:S01]  /*72a0*/  I2F.U32 R3, R182 ;  /* 0x000000b600037306 */ /* 0x001e220000201000 */
        /* <DEDUP_REMOVED lines=17> */
.L_x_13854:
        /* <DEDUP_REMOVED lines=12> */
.L_x_13857:
[----:B------:R-:W-:Y:S02]  /*7480*/  IMAD.MOV.U32 R171, RZ, RZ, R20 ;  /* 0x000000ffffab7224 */ /* 0x000fe400078e0014 */
.L_x_13858:
[----:B------:R-:W-:Y:S05]  /*7490*/  BSYNC B1 ;  /* 0x0000000000017941 */ /* 0x000fea0003800000 */
.L_x_13856:
        /* <DEDUP_REMOVED lines=16> */
.L_x_13862:
[----:B------:R-:W-:Y:S05]  /*75a0*/  BSYNC B2 ;  /* 0x0000000000027941 */ /* 0x000fea0003800000 */
.L_x_13861:
        /* <DEDUP_REMOVED lines=43> */
.L_x_13860:
[----:B------:R-:W-:Y:S05]  /*7860*/  BSYNC B1 ;  /* 0x0000000000017941 */ /* 0x000fea0003800000 */
.L_x_13859:
        /* <DEDUP_REMOVED lines=10> */
.L_x_13855:
        /* <DEDUP_REMOVED lines=12> */
.L_x_13864:
[----:B------:R-:W-:Y:S02]  /*79d0*/  IMAD.MOV.U32 R171, RZ, RZ, R20 ;  /* 0x000000ffffab7224 */ /* 0x000fe400078e0014 */
.L_x_13865:
[----:B------:R-:W-:Y:S05]  /*79e0*/  BSYNC B1 ;  /* 0x0000000000017941 */ /* 0x000fea0003800000 */
.L_x_13863:
        /* <DEDUP_REMOVED lines=16> */
.L_x_13869:
[----:B------:R-:W-:Y:S05]  /*7af0*/  BSYNC B2 ;  /* 0x0000000000027941 */ /* 0x000fea0003800000 */
.L_x_13868:
        /* <DEDUP_REMOVED lines=43> */
.L_x_13867:
[----:B------:R-:W-:Y:S05]  /*7db0*/  BSYNC B1 ;  /* 0x0000000000017941 */ /* 0x000fea0003800000 */
.L_x_13866:
        /* <DEDUP_REMOVED lines=15> */
.L_x_13870:
        /* <DEDUP_REMOVED lines=12> */
.L_x_13873:
[----:B------:R-:W-:Y:S02]  /*7f70*/  IMAD.MOV.U32 R164, RZ, RZ, R20 ;  /* 0x000000ffffa47224 */ /* 0x000fe400078e0014 */
.L_x_13874:
[----:B------:R-:W-:Y:S05]  /*7f80*/  BSYNC B1 ;  /* 0x0000000000017941 */ /* 0x000fea0003800000 */
.L_x_13872:
        /* <DEDUP_REMOVED lines=16> */
.L_x_13878:
[----:B------:R-:W-:Y:S05]  /*8090*/  BSYNC B2 ;  /* 0x0000000000027941 */ /* 0x000fea0003800000 */
.L_x_13877:
        /* <DEDUP_REMOVED lines=43> */
.L_x_13876:
[----:B------:R-:W-:Y:S05]  /*8350*/  BSYNC B1 ;  /* 0x0000000000017941 */ /* 0x000fea0003800000 */
.L_x_13875:
        /* <DEDUP_REMOVED lines=10> */
.L_x_13871:
        /* <DEDUP_REMOVED lines=12> */
.L_x_13880:
[----:B------:R-:W-:Y:S02]  /*84c0*/  IMAD.MOV.U32 R164, RZ, RZ, R20 ;  /* 0x000000ffffa47224 */ /* 0x000fe400078e0014 */
.L_x_13881:
[----:B------:R-:W-:Y:S05]  /*84d0*/  BSYNC B1 ;  /* 0x0000000000017941 */ /* 0x000fea0003800000 */
.L_x_13879:
        /* <DEDUP_REMOVED lines=16> */
.L_x_13885:
[----:B------:R-:W-:Y:S05]  /*85e0*/  BSYNC B2 ;  /* 0x0000000000027941 */ /* 0x000fea0003800000 */
.L_x_13884:
        /* <DEDUP_REMOVED lines=43> */
.L_x_13883:
[----:B------:R-:W-:Y:S05]  /*88a0*/  BSYNC B1 ;  /* 0x0000000000017941 */ /* 0x000fea0003800000 */
.L_x_13882:
        /* <DEDUP_REMOVED lines=15> */
.L_x_13886:
        /* <DEDUP_REMOVED lines=12> */
.L_x_13889:
[----:B------:R-:W-:Y:S02]  /*8a60*/  IMAD.MOV.U32 R164, RZ, RZ, R20 ;  /* 0x000000ffffa47224 */ /* 0x000fe400078e0014 */
.L_x_13890:
[----:B------:R-:W-:Y:S05]  /*8a70*/  BSYNC B1 ;  /* 0x0000000000017941 */ /* 0x000fea0003800000 */
.L_x_13888:
        /* <DEDUP_REMOVED lines=16> */
.L_x_13894:
[----:B------:R-:W-:Y:S05]  /*8b80*/  BSYNC B2 ;  /* 0x0000000000027941 */ /* 0x000fea0003800000 */
.L_x_13893:
        /* <DEDUP_REMOVED lines=43> */
.L_x_13892:
[----:B------:R-:W-:Y:S05]  /*8e40*/  BSYNC B1 ;  /* 0x0000000000017941 */ /* 0x000fea0003800000 */
.L_x_13891:
        /* <DEDUP_REMOVED lines=10> */
.L_x_13887:
        /* <DEDUP_REMOVED lines=12> */
.L_x_13896:
[----:B------:R-:W-:Y:S02]  /*8fb0*/  IMAD.MOV.U32 R164, RZ, RZ, R20 ;  /* 0x000000ffffa47224 */ /* 0x000fe400078e0014 */
.L_x_13897:
[----:B------:R-:W-:Y:S05]  /*8fc0*/  BSYNC B1 ;  /* 0x0000000000017941 */ /* 0x000fea0003800000 */
.L_x_13895:
        /* <DEDUP_REMOVED lines=16> */
.L_x_13901:
[----:B------:R-:W-:Y:S05]  /*90d0*/  BSYNC B2 ;  /* 0x0000000000027941 */ /* 0x000fea0003800000 */
.L_x_13900:
        /* <DEDUP_REMOVED lines=44> */
.L_x_13899:
[----:B------:R-:W-:Y:S05]  /*93a0*/  BSYNC B1 ;  /* 0x0000000000017941 */ /* 0x000fea0003800000 */
.L_x_13898:
        /* <DEDUP_REMOVED lines=15> */
.L_x_13902:
        /* <DEDUP_REMOVED lines=12> */
.L_x_13905:
[----:B------:R-:W-:Y:S02]  /*9560*/  MOV R171, R20 ;  /* 0x0000001400ab7202 */ /* 0x000fe40000000f00 */
.L_x_13906:
[----:B------:R-:W-:Y:S05]  /*9570*/  BSYNC B1 ;  /* 0x0000000000017941 */ /* 0x000fea0003800000 */
.L_x_13904:
        /* <DEDUP_REMOVED lines=16> */
.L_x_13910:
[----:B------:R-:W-:Y:S05]  /*9680*/  BSYNC B2 ;  /* 0x0000000000027941 */ /* 0x000fea0003800000 */
.L_x_13909:
        /* <DEDUP_REMOVED lines=43> */
.L_x_13908:
[----:B------:R-:W-:Y:S05]  /*9940*/  BSYNC B1 ;  /* 0x0000000000017941 */ /* 0x000fea0003800000 */
.L_x_13907:
        /* <DEDUP_REMOVED lines=10> */
.L_x_13903:
        /* <DEDUP_REMOVED lines=12> */
.L_x_13912:
[----:B------:R-:W-:Y:S02]  /*9ab0*/  IMAD.MOV.U32 R171, RZ, RZ, R20 ;  /* 0x000000ffffab7224 */ /* 0x000fe400078e0014 */
.L_x_13913:
[----:B------:R-:W-:Y:S05]  /*9ac0*/  BSYNC B1 ;  /* 0x0000000000017941 */ /* 0x000fea0003800000 */
.L_x_13911:
        /* <DEDUP_REMOVED lines=16> */
.L_x_13917:
[----:B------:R-:W-:Y:S05]  /*9bd0*/  BSYNC B2 ;  /* 0x0000000000027941 */ /* 0x000fea0003800000 */
.L_x_13916:
        /* <DEDUP_REMOVED lines=44> */
.L_x_13915:
[----:B------:R-:W-:Y:S05]  /*9ea0*/  BSYNC B1 ;  /* 0x0000000000017941 */ /* 0x000fea0003800000 */
.L_x_13914:
        /* <DEDUP_REMOVED lines=13> */
.L_x_13918:
        /* <DEDUP_REMOVED lines=12> */
.L_x_13921:
[----:B------:R-:W-:Y:S02]  /*a040*/  IMAD.MOV.U32 R171, RZ, RZ, R20 ;  /* 0x000000ffffab7224 */ /* 0x000fe400078e0014 */
.L_x_13922:
[----:B------:R-:W-:Y:S05]  /*a050*/  BSYNC B1 ;  /* 0x0000000000017941 */ /* 0x000fea0003800000 */
.L_x_13920:
        /* <DEDUP_REMOVED lines=16> */
.L_x_13926:
[----:B------:R-:W-:Y:S05]  /*a160*/  BSYNC B2 ;  /* 0x0000000000027941 */ /* 0x000fea0003800000 */
.L_x_13925:
        /* <DEDUP_REMOVED lines=44> */
.L_x_13924:
[----:B------:R-:W-:Y:S05]  /*a430*/  BSYNC B1 ;  /* 0x0000000000017941 */ /* 0x000fea0003800000 */
.L_x_13923:
        /* <DEDUP_REMOVED lines=10> */
.L_x_13919:
        /* <DEDUP_REMOVED lines=12> */
.L_x_13928:
[----:B------:R-:W-:Y:S02]  /*a5a0*/  IMAD.MOV.U32 R171, RZ, RZ, R20 ;  /* 0x000000ffffab7224 */ /* 0x000fe400078e0014 */
.L_x_13929:
[----:B------:R-:W-:Y:S05]  /*a5b0*/  BSYNC B1 ;  /* 0x0000000000017941 */ /* 0x000fea0003800000 */
.L_x_13927:
        /* <DEDUP_REMOVED lines=16> */
.L_x_13933:
[----:B------:R-:W-:Y:S05]  /*a6c0*/  BSYNC B2 ;  /* 0x0000000000027941 */ /* 0x000fea0003800000 */
.L_x_13932:
        /* <DEDUP_REMOVED lines=43> */
.L_x_13931:
[----:B------:R-:W-:Y:S05]  /*a980*/  BSYNC B1 ;  /* 0x0000000000017941 */ /* 0x000fea0003800000 */
.L_x_13930:
        /* <DEDUP_REMOVED lines=13> */
.L_x_13934:
        /* <DEDUP_REMOVED lines=12> */
.L_x_13937:
[----:B------:R-:W-:Y:S02]  /*ab20*/  IMAD.MOV.U32 R166, RZ, RZ, R20 ;  /* 0x000000ffffa67224 */ /* 0x000fe400078e0014 */
.L_x_13938:
[----:B------:R-:W-:Y:S05]  /*ab30*/  BSYNC B1 ;  /* 0x0000000000017941 */ /* 0x000fea0003800000 */
.L_x_13936:
        /* <DEDUP_REMOVED lines=16> */
.L_x_13942:
[----:B------:R-:W-:Y:S05]  /*ac40*/  BSYNC B2 ;  /* 0x0000000000027941 */ /* 0x000fea0003800000 */
.L_x_13941:
        /* <DEDUP_REMOVED lines=43> */
.L_x_13940:
[----:B------:R-:W-:Y:S05]  /*af00*/  BSYNC B1 ;  /* 0x0000000000017941 */ /* 0x000fea0003800000 */
.L_x_13939:
        /* <DEDUP_REMOVED lines=10> */
.L_x_13935:
        /* <DEDUP_REMOVED lines=12> */
.L_x_13944:
[----:B------:R-:W-:Y:S02]  /*b070*/  IMAD.MOV.U32 R166, RZ, RZ, R20 ;  /* 0x000000ffffa67224 */ /* 0x000fe400078e0014 */
.L_x_13945:
[----:B------:R-:W-:Y:S05]  /*b080*/  BSYNC B1 ;  /* 0x0000000000017941 */ /* 0x000fea0003800000 */
.L_x_13943:
        /* <DEDUP_REMOVED lines=16> */
.L_x_13949:
[----:B------:R-:W-:Y:S05]  /*b190*/  BSYNC B2 ;  /* 0x0000000000027941 */ /* 0x000fea0003800000 */
.L_x_13948:
        /* <DEDUP_REMOVED lines=42> */
.L_x_13947:
[----:B------:R-:W-:Y:S05]  /*b440*/  BSYNC B1 ;  /* 0x0000000000017941 */ /* 0x000fea0003800000 */
.L_x_13946:
        /* <DEDUP_REMOVED lines=13> */
.L_x_13950:
        /* <DEDUP_REMOVED lines=12> */
.L_x_13953:
[----:B------:R-:W-:Y:S02]  /*b5e0*/  IMAD.MOV.U32 R166, RZ, RZ, R20 ;  /* 0x000000ffffa67224 */ /* 0x000fe400078e0014 */
.L_x_13954:
[----:B------:R-:W-:Y:S05]  /*b5f0*/  BSYNC B1 ;  /* 0x0000000000017941 */ /* 0x000fea0003800000 */
.L_x_13952:
        /* <DEDUP_REMOVED lines=16> */
.L_x_13958:
[----:B------:R-:W-:Y:S05]  /*b700*/  BSYNC B2 ;  /* 0x0000000000027941 */ /* 0x000fea0003800000 */
.L_x_13957:
        /* <DEDUP_REMOVED lines=42> */
.L_x_13956:
[----:B------:R-:W-:Y:S05]  /*b9b0*/  BSYNC B1 ;  /* 0x0000000000017941 */ /* 0x000fea0003800000 */
.L_x_13955:
        /* <DEDUP_REMOVED lines=10> */
.L_x_13951:
        /* <DEDUP_REMOVED lines=12> */
.L_x_13960:
[----:B------:R-:W-:Y:S02]  /*bb20*/  IMAD.MOV.U32 R166, RZ, RZ, R20 ;  /* 0x000000ffffa67224 */ /* 0x000fe400078e0014 */
.L_x_13961:
[----:B------:R-:W-:Y:S05]  /*bb30*/  BSYNC B1 ;  /* 0x0000000000017941 */ /* 0x000fea0003800000 */
.L_x_13959:
        /* <DEDUP_REMOVED lines=16> */
.L_x_13965:
[----:B------:R-:W-:Y:S05]  /*bc40*/  BSYNC B2 ;  /* 0x0000000000027941 */ /* 0x000fea0003800000 */
.L_x_13964:
        /* <DEDUP_REMOVED lines=42> */
.L_x_13963:
[----:B------:R-:W-:Y:S05]  /*bef0*/  BSYNC B1 ;  /* 0x0000000000017941 */ /* 0x000fea0003800000 */
.L_x_13962:
        /* <DEDUP_REMOVED lines=13> */
.L_x_13966:
        /* <DEDUP_REMOVED lines=12> */
.L_x_13969:
[----:B------:R-:W-:Y:S02]  /*c090*/  IMAD.MOV.U32 R168, RZ, RZ, R20 ;  /* 0x000000ffffa87224 */ /* 0x000fe400078e0014 */
.L_x_13970:
[----:B------:R-:W-:Y:S05]  /*c0a0*/  BSYNC B1 ;  /* 0x0000000000017941 */ /* 0x000fea0003800000 */
.L_x_13968:
        /* <DEDUP_REMOVED lines=16> */
.L_x_13974:
[----:B------:R-:W-:Y:S05]  /*c1b0*/  BSYNC B2 ;  /* 0x0000000000027941 */ /* 0x000fea0003800000 */
.L_x_13973:
        /* <DEDUP_REMOVED lines=42> */
.L_x_13972:
[----:B------:R-:W-:Y:S05]  /*c460*/  BSYNC B1 ;  /* 0x0000000000017941 */ /* 0x000fea0003800000 */
.L_x_13971:
        /* <DEDUP_REMOVED lines=10> */
.L_x_13967:
        /* <DEDUP_REMOVED lines=54> */
.L_x_13975:
[----:B------:R-:W-:Y:S02]  /*c870*/  IADD3 R198, R198, 0x100, RZ ;  /* 0x00000100c6c67810 */ /* 0x000fe40007ffe0ff */
.L_x_13846:
[----:B------:R-:W-:Y:S05]  /*c880*/  BSYNC B0 ;  /* 0x0000000000007941 */ /* 0x000fea0003800000 */
.L_x_13845:
        /* <DEDUP_REMOVED lines=30> */
.L_x_13979:
[----:B0-----:R-:W-:Y:S02]  /*ca70*/  IMAD.MOV.U32 R186, RZ, RZ, R20 ;  /* 0x000000ffffba7224 */ /* 0x001fe400078e0014 */
.L_x_13980:
[----:B------:R-:W-:Y:S05]  /*ca80*/  BSYNC B1 ;  /* 0x0000000000017941 */ /* 0x000fea0003800000 */
.L_x_13978:
        /* <DEDUP_REMOVED lines=16> */
.L_x_13984:
[----:B------:R-:W-:Y:S05]  /*cb90*/  BSYNC B2 ;  /* 0x0000000000027941 */ /* 0x000fea0003800000 */
.L_x_13983:
        /* <DEDUP_REMOVED lines=44> */
.L_x_13982:
[----:B------:R-:W-:Y:S05]  /*ce60*/  BSYNC B1 ;  /* 0x0000000000017941 */ /* 0x000fea0003800000 */
.L_x_13981:
        /* <DEDUP_REMOVED lines=18> */
.L_x_13985:
        /* <DEDUP_REMOVED lines=12> */
.L_x_13988:
[----:B------:R-:W-:Y:S02]  /*d050*/  IMAD.MOV.U32 R171, RZ, RZ, R20 ;  /* 0x000000ffffab7224 */ /* 0x000fe400078e0014 */
.L_x_13989:
[----:B------:R-:W-:Y:S05]  /*d060*/  BSYNC B1 ;  /* 0x0000000000017941 */ /* 0x000fea0003800000 */
.L_x_13987:
        /* <DEDUP_REMOVED lines=16> */
.L_x_13993:
[----:B------:R-:W-:Y:S05]  /*d170*/  BSYNC B2 ;  /* 0x0000000000027941 */ /* 0x000fea0003800000 */
.L_x_13992:
        /* <DEDUP_REMOVED lines=43> */
.L_x_13991:
[----:B------:R-:W-:Y:S05]  /*d430*/  BSYNC B1 ;  /* 0x0000000000017941 */ /* 0x000fea0003800000 */
.L_x_13990:
        /* <DEDUP_REMOVED lines=10> */
.L_x_13986:
        /* <DEDUP_REMOVED lines=12> */
.L_x_13995:
[----:B------:R-:W-:Y:S02]  /*d5a0*/  IMAD.MOV.U32 R171, RZ, RZ, R20 ;  /* 0x000000ffffab7224 */ /* 0x000fe400078e0014 */
.L_x_13996:
[----:B------:R-:W-:Y:S05]  /*d5b0*/  BSYNC B1 ;  /* 0x0000000000017941 */ /* 0x000fea0003800000 */
.L_x_13994:
        /* <DEDUP_REMOVED lines=16> */
.L_x_14000:
[----:B------:R-:W-:Y:S05]  /*d6c0*/  BSYNC B2 ;  /* 0x0000000000027941 */ /* 0x000fea0003800000 */
.L_x_13999:
        /* <DEDUP_REMOVED lines=43> */
.L_x_13998:
[----:B------:R-:W-:Y:S05]  /*d980*/  BSYNC B1 ;  /* 0x0000000000017941 */ /* 0x000fea0003800000 */
.L_x_13997:
        /* <DEDUP_REMOVED lines=15> */
.L_x_14001:
        /* <DEDUP_REMOVED lines=12> */
.L_x_14004:
[----:B------:R-:W-:Y:S02]  /*db40*/  IMAD.MOV.U32 R164, RZ, RZ, R20 ;  /* 0x000000ffffa47224 */ /* 0x000fe400078e0014 */
.L_x_14005:
[----:B------:R-:W-:Y:S05]  /*db50*/  BSYNC B1 ;  /* 0x0000000000017941 */ /* 0x000fea0003800000 */
.L_x_14003:
        /* <DEDUP_REMOVED lines=16> */
.L_x_14009:
[----:B------:R-:W-:Y:S05]  /*dc60*/  BSYNC B2 ;  /* 0x0000000000027941 */ /* 0x000fea0003800000 */
.L_x_14008:
        /* <DEDUP_REMOVED lines=43> */
.L_x_14007:
[----:B------:R-:W-:Y:S05]  /*df20*/  BSYNC B1 ;  /* 0x0000000000017941 */ /* 0x000fea0003800000 */
.L_x_14006:
        /* <DEDUP_REMOVED lines=10> */
.L_x_14002:
        /* <DEDUP_REMOVED lines=12> */
.L_x_14011:
[----:B------:R-:W-:Y:S02]  /*e090*/  MOV R164, R20 ;  /* 0x0000001400a47202 */ /* 0x000fe40000000f00 */
.L_x_14012:
[----:B------:R-:W-:Y:S05]  /*e0a0*/  BSYNC B1 ;  /* 0x0000000000017941 */ /* 0x000fea0003800000 */
.L_x_14010:
        /* <DEDUP_REMOVED lines=16> */
.L_x_14016:
[----:B------:R-:W-:Y:S05]  /*e1b0*/  BSYNC B2 ;  /* 0x0000000000027941 */ /* 0x000fea0003800000 */
.L_x_14015:
        /* <DEDUP_REMOVED lines=43> */
.L_x_14014:
[----:B------:R-:W-:Y:S05]  /*e470*/  BSYNC B1 ;  /* 0x0000000000017941 */ /* 0x000fea0003800000 */
.L_x_14013:
        /* <DEDUP_REMOVED lines=15> */
.L_x_14017:
        /* <DEDUP_REMOVED lines=12> */
.L_x_14020:
[----:B------:R-:W-:Y:S02]  /*e630*/  MOV R164, R20 ;  /* 0x0000001400a47202 */ /* 0x000fe40000000f00 */
.L_x_14021:
[----:B------:R-:W-:Y:S05]  /*e640*/  BSYNC B1 ;  /* 0x0000000000017941 */ /* 0x000fea0003800000 */
.L_x_14019:
        /* <DEDUP_REMOVED lines=16> */
.L_x_14025:
[----:B------:R-:W-:Y:S05]  /*e750*/  BSYNC B2 ;  /* 0x0000000000027941 */ /* 0x000fea0003800000 */
.L_x_14024:
        /* <DEDUP_REMOVED lines=43> */
.L_x_14023:
[----:B------:R-:W-:Y:S05]  /*ea10*/  BSYNC B1 ;  /* 0x0000000000017941 */ /* 0x000fea0003800000 */
.L_x_14022:
        /* <DEDUP_REMOVED lines=10> */
.L_x_14018:
        /* <DEDUP_REMOVED lines=12> */
.L_x_14027:
[----:B------:R-:W-:Y:S02]  /*eb80*/  IMAD.MOV.U32 R164, RZ, RZ, R20 ;  /* 0x000000ffffa47224 */ /* 0x000fe400078e0014 */
.L_x_14028:
[----:B------:R-:W-:Y:S05]  /*eb90*/  BSYNC B1 ;  /* 0x0000000000017941 */ /* 0x000fea0003800000 */
.L_x_14026:
        /* <DEDUP_REMOVED lines=16> */
.L_x_14032:
[----:B------:R-:W-:Y:S05]  /*eca0*/  BSYNC B2 ;  /* 0x0000000000027941 */ /* 0x000fea0003800000 */
.L_x_14031:
        /* <DEDUP_REMOVED lines=44> */
.L_x_14030:
[----:B------:R-:W-:Y:S05]  /*ef70*/  BSYNC B1 ;  /* 0x0000000000017941 */ /* 0x000fea0003800000 */
.L_x_14029:
        /* <DEDUP_REMOVED lines=15> */
.L_x_14033:
        /* <DEDUP_REMOVED lines=12> */
.L_x_14036:
[----:B------:R-:W-:Y:S02]  /*f130*/  IMAD.MOV.U32 R171, RZ, RZ, R20 ;  /* 0x000000ffffab7224 */ /* 0x000fe400078e0014 */
.L_x_14037:
[----:B------:R-:W-:Y:S05]  /*f140*/  BSYNC B1 ;  /* 0x0000000000017941 */ /* 0x000fea0003800000 */
.L_x_14035:
        /* <DEDUP_REMOVED lines=16> */
.L_x_14041:
[----:B------:R-:W-:Y:S05]  /*f250*/  BSYNC B2 ;  /* 0x0000000000027941 */ /* 0x000fea0003800000 */
.L_x_14040:
        /* <DEDUP_REMOVED lines=43> */
.L_x_14039:
[----:B------:R-:W-:Y:S05]  /*f510*/  BSYNC B1 ;  /* 0x0000000000017941 */ /* 0x000fea0003800000 */
.L_x_14038:
        /* <DEDUP_REMOVED lines=10> */
.L_x_14034:
        /* <DEDUP_REMOVED lines=12> */
.L_x_14043:
[----:B------:R-:W-:Y:S02]  /*f680*/  IMAD.MOV.U32 R171, RZ, RZ, R20 ;  /* 0x000000ffffab7224 */ /* 0x000fe400078e0014 */
.L_x_14044:
[----:B------:R-:W-:Y:S05]  /*f690*/  BSYNC B1 ;  /* 0x0000000000017941 */ /* 0x000fea0003800000 */
.L_x_14042:
        /* <DEDUP_REMOVED lines=16> */
.L_x_14048:
[----:B------:R-:W-:Y:S05]  /*f7a0*/  BSYNC B2 ;  /* 0x0000000000027941 */ /* 0x000fea0003800000 */
.L_x_14047:
        /* <DEDUP_REMOVED lines=44> */
.L_x_14046:
[----:B------:R-:W-:Y:S05]  /*fa70*/  BSYNC B1 ;  /* 0x0000000000017941 */ /* 0x000fea0003800000 */
.L_x_14045:
        /* <DEDUP_REMOVED lines=13> */
.L_x_14049:
        /* <DEDUP_REMOVED lines=12> */
.L_x_14052:
[----:B------:R-:W-:Y:S02]  /*fc10*/  IMAD.MOV.U32 R171, RZ, RZ, R20 ;  /* 0x000000ffffab7224 */ /* 0x000fe400078e0014 */
.L_x_14053:
[----:B------:R-:W-:Y:S05]  /*fc20*/  BSYNC B1 ;  /* 0x0000000000017941 */ /* 0x000fea0003800000 */
.L_x_14051:
        /* <DEDUP_REMOVED lines=16> */
.L_x_14057:
[----:B------:R-:W-:Y:S05]  /*fd30*/  BSYNC B2 ;  /* 0x0000000000027941 */ /* 0x000fea0003800000 */
.L_x_14056:
        /* <DEDUP_REMOVED lines=44> */
.L_x_14055:
[----:B------:R-:W-:Y:S05]  /*10000*/  BSYNC B1 ;  /* 0x0000000000017941 */ /* 0x000fea0003800000 */
.L_x_14054:
        /* <DEDUP_REMOVED lines=10> */
.L_x_14050:
        /* <DEDUP_REMOVED lines=12> */
.L_x_14059:
[----:B------:R-:W-:Y:S02]  /*10170*/  IMAD.MOV.U32 R171, RZ, RZ, R20 ;  /* 0x000000ffffab7224 */ /* 0x000fe400078e0014 */
.L_x_14060:
[----:B------:R-:W-:Y:S05]  /*10180*/  BSYNC B1 ;  /* 0x0000000000017941 */ /* 0x000fea0003800000 */
.L_x_14058:
        /* <DEDUP_REMOVED lines=16> */
.L_x_14064:
[----:B------:R-:W-:Y:S05]  /*10290*/  BSYNC B2 ;  /* 0x0000000000027941 */ /* 0x000fea0003800000 */
.L_x_14063:
        /* <DEDUP_REMOVED lines=43> */
.L_x_14062:
[----:B------:R-:W-:Y:S05]  /*10550*/  BSYNC B1 ;  /* 0x0000000000017941 */ /* 0x000fea0003800000 */
.L_x_14061:
        /* <DEDUP_REMOVED lines=13> */
.L_x_14065:
        /* <DEDUP_REMOVED lines=12> */
.L_x_14068:
[----:B------:R-:W-:Y:S02]  /*106f0*/  IMAD.MOV.U32 R166, RZ, RZ, R20 ;  /* 0x000000ffffa67224 */ /* 0x000fe400078e0014 */
.L_x_14069:
[----:B------:R-:W-:Y:S05]  /*10700*/  BSYNC B1 ;  /* 0x0000000000017941 */ /* 0x000fea0003800000 */
.L_x_14067:
        /* <DEDUP_REMOVED lines=16> */
.L_x_14073:
[----:B------:R-:W-:Y:S05]  /*10810*/  BSYNC B2 ;  /* 0x0000000000027941 */ /* 0x000fea0003800000 */
.L_x_14072:
        /* <DEDUP_REMOVED lines=43> */
.L_x_14071:
[----:B------:R-:W-:Y:S05]  /*10ad0*/  BSYNC B1 ;  /* 0x0000000000017941 */ /* 0x000fea0003800000 */
.L_x_14070:
        /* <DEDUP_REMOVED lines=10> */
.L_x_14066:
        /* <DEDUP_REMOVED lines=12> */
.L_x_14075:
[----:B------:R-:W-:Y:S02]  /*10c40*/  IMAD.MOV.U32 R166, RZ, RZ, R20 ;  /* 0x000000ffffa67224 */ /* 0x000fe400078e0014 */
.L_x_14076:
[----:B------:R-:W-:Y:S05]  /*10c50*/  BSYNC B1 ;  /* 0x0000000000017941 */ /* 0x000fea0003800000 */
.L_x_14074:
        /* <DEDUP_REMOVED lines=16> */
.L_x_14080:
[----:B------:R-:W-:Y:S05]  /*10d60*/  BSYNC B2 ;  /* 0x0000000000027941 */ /* 0x000fea0003800000 */
.L_x_14079:
        /* <DEDUP_REMOVED lines=42> */
.L_x_14078:
[----:B------:R-:W-:Y:S05]  /*11010*/  BSYNC B1 ;  /* 0x0000000000017941 */ /* 0x000fea0003800000 */
.L_x_14077:
        /* <DEDUP_REMOVED lines=13> */
.L_x_14081:
        /* <DEDUP_REMOVED lines=12> */
.L_x_14084:
[----:B------:R-:W-:Y:S02]  /*111b0*/  IMAD.MOV.U32 R166, RZ, RZ, R20 ;  /* 0x000000ffffa67224 */ /* 0x000fe400078e0014 */
.L_x_14085:
[----:B------:R-:W-:Y:S05]  /*111c0*/  BSYNC B1 ;  /* 0x0000000000017941 */ /* 0x000fea0003800000 */
.L_x_14083:
        /* <DEDUP_REMOVED lines=16> */
.L_x_14089:
[----:B------:R-:W-:Y:S05]  /*112d0*/  BSYNC B2 ;  /* 0x0000000000027941 */ /* 0x000fea0003800000 */
.L_x_14088:
        /* <DEDUP_REMOVED lines=42> */
.L_x_14087:
[----:B------:R-:W-:Y:S05]  /*11580*/  BSYNC B1 ;  /* 0x0000000000017941 */ /* 0x000fea0003800000 */
.L_x_14086:
        /* <DEDUP_REMOVED lines=10> */
.L_x_14082:
        /* <DEDUP_REMOVED lines=12> */
.L_x_14091:
[----:B------:R-:W-:Y:S02]  /*116f0*/  IMAD.MOV.U32 R166, RZ, RZ, R20 ;  /* 0x000000ffffa67224 */ /* 0x000fe400078e0014 */
.L_x_14092:
[----:B------:R-:W-:Y:S05]  /*11700*/  BSYNC B1 ;  /* 0x0000000000017941 */ /* 0x000fea0003800000 */
.L_x_14090:
        /* <DEDUP_REMOVED lines=16> */
.L_x_14096:
[----:B------:R-:W-:Y:S05]  /*11810*/  BSYNC B2 ;  /* 0x0000000000027941 */ /* 0x000fea0003800000 */
.L_x_14095:
        /* <DEDUP_REMOVED lines=42> */
.L_x_14094:
[----:B------:R-:W-:Y:S05]  /*11ac0*/  BSYNC B1 ;  /* 0x0000000000017941 */ /* 0x000fea0003800000 */
.L_x_14093:
        /* <DEDUP_REMOVED lines=13> */
.L_x_14097:
        /* <DEDUP_REMOVED lines=12> */
.L_x_14100:
[----:B------:R-:W-:Y:S02]  /*11c60*/  IMAD.MOV.U32 R168, RZ, RZ, R20 ;  /* 0x000000ffffa87224 */ /* 0x000fe400078e0014 */
.L_x_14101:
[----:B------:R-:W-:Y:S05]  /*11c70*/  BSYNC B1 ;  /* 0x0000000000017941 */ /* 0x000fea0003800000 */
.L_x_14099:
        /* <DEDUP_REMOVED lines=16> */
.L_x_14105:
[----:B------:R-:W-:Y:S05]  /*11d80*/  BSYNC B2 ;  /* 0x0000000000027941 */ /* 0x000fea0003800000 */
.L_x_14104:
        /* <DEDUP_REMOVED lines=42> */
.L_x_14103:
[----:B------:R-:W-:Y:S05]  /*12030*/  BSYNC B1 ;  /* 0x0000000000017941 */ /* 0x000fea0003800000 */
.L_x_14102:
        /* <DEDUP_REMOVED lines=10> */
.L_x_14098:
        /* <DEDUP_REMOVED lines=54> */
.L_x_14106:
[----:B------:R-:W-:Y:S02]  /*12440*/  IADD3 R198, R198, 0x100, RZ ;  /* 0x00000100c6c67810 */ /* 0x000fe40007ffe0ff */
.L_x_13977:
[----:B------:R-:W-:Y:S05]  /*12450*/  BSYNC B0 ;  /* 0x0000000000007941 */ /* 0x000fea0003800000 */
.L_x_13976:
        /* <DEDUP_REMOVED lines=30> */
.L_x_14110:
[----:B0-----:R-:W-:Y:S02]  /*12640*/  IMAD.MOV.U32 R188, RZ, RZ, R20 ;  /* 0x000000ffffbc7224 */ /* 0x001fe400078e0014 */
.L_x_14111:
[----:B------:R-:W-:Y:S05]  /*12650*/  BSYNC B1 ;  /* 0x0000000000017941 */ /* 0x000fea0003800000 */
.L_x_14109:
        /* <DEDUP_REMOVED lines=16> */
.L_x_14115:
[----:B------:R-:W-:Y:S05]  /*12760*/  BSYNC B2 ;  /* 0x0000000000027941 */ /* 0x000fea0003800000 */
.L_x_14114:
        /* <DEDUP_REMOVED lines=44> */
.L_x_14113:
[----:B------:R-:W-:Y:S05]  /*12a30*/  BSYNC B1 ;  /* 0x0000000000017941 */ /* 0x000fea0003800000 */
.L_x_14112:
        /* <DEDUP_REMOVED lines=18> */
.L_x_14116:
        /* <DEDUP_REMOVED lines=12> */
.L_x_14119:
[----:B------:R-:W-:Y:S02]  /*12c20*/  IMAD.MOV.U32 R171, RZ, RZ, R20 ;  /* 0x000000ffffab7224 */ /* 0x000fe400078e0014 */
.L_x_14120:
[----:B------:R-:W-:Y:S05]  /*12c30*/  BSYNC B1 ;  /* 0x0000000000017941 */ /* 0x000fea0003800000 */
.L_x_14118:
        /* <DEDUP_REMOVED lines=16> */
.L_x_14124:
[----:B------:R-:W-:Y:S05]  /*12d40*/  BSYNC B2 ;  /* 0x0000000000027941 */ /* 0x000fea0003800000 */
.L_x_14123:
        /* <DEDUP_REMOVED lines=43> */
.L_x_14122:
[----:B------:R-:W-:Y:S05]  /*13000*/  BSYNC B1 ;  /* 0x0000000000017941 */ /* 0x000fea0003800000 */
.L_x_14121:
        /* <DEDUP_REMOVED lines=10> */
.L_x_14117:
        /* <DEDUP_REMOVED lines=12> */
.L_x_14126:
[----:B------:R-:W-:Y:S02]  /*13170*/  IMAD.MOV.U32 R171, RZ, RZ, R20 ;  /* 0x000000ffffab7224 */ /* 0x000fe400078e0014 */
.L_x_14127:
[----:B------:R-:W-:Y:S05]  /*13180*/  BSYNC B1 ;  /* 0x0000000000017941 */ /* 0x000fea0003800000 */
.L_x_14125:
        /* <DEDUP_REMOVED lines=16> */
.L_x_14131:
[----:B------:R-:W-:Y:S05]  /*13290*/  BSYNC B2 ;  /* 0x0000000000027941 */ /* 0x000fea0003800000 */
.L_x_14130:
        /* <DEDUP_REMOVED lines=43> */
.L_x_14129:
[----:B------:R-:W-:Y:S05]  /*13550*/  BSYNC B1 ;  /* 0x0000000000017941 */ /* 0x000fea0003800000 */
.L_x_14128:
        /* <DEDUP_REMOVED lines=15> */
.L_x_14132:
        /* <DEDUP_REMOVED lines=12> */
.L_x_14135:
[----:B------:R-:W-:Y:S02]  /*13710*/  IMAD.MOV.U32 R164, RZ, RZ, R20 ;  /* 0x000000ffffa47224 */ /* 0x000fe400078e0014 */
.L_x_14136:
[----:B------:R-:W-:Y:S05]  /*13720*/  BSYNC B1 ;  /* 0x0000000000017941 */ /* 0x000fea0003800000 */
.L_x_14134:
        /* <DEDUP_REMOVED lines=16> */
.L_x_14140:
[----:B------:R-:W-:Y:S05]  /*13830*/  BSYNC B2 ;  /* 0x0000000000027941 */ /* 0x000fea0003800000 */
.L_x_14139:
        /* <DEDUP_REMOVED lines=43> */
.L_x_14138:
[----:B------:R-:W-:Y:S05]  /*13af0*/  BSYNC B1 ;  /* 0x0000000000017941 */ /* 0x000fea0003800000 */
.L_x_14137:
        /* <DEDUP_REMOVED lines=10> */
.L_x_14133:
        /* <DEDUP_REMOVED lines=12> */
.L_x_14142:
[----:B------:R-:W-:Y:S02]  /*13c60*/  IMAD.MOV.U32 R164, RZ, RZ, R20 ;  /* 0x000000ffffa47224 */ /* 0x000fe400078e0014 */
.L_x_14143:
[----:B------:R-:W-:Y:S05]  /*13c70*/  BSYNC B1 ;  /* 0x0000000000017941 */ /* 0x000fea0003800000 */
.L_x_14141:
        /* <DEDUP_REMOVED lines=16> */
.L_x_14147:
[----:B------:R-:W-:Y:S05]  /*13d80*/  BSYNC B2 ;  /* 0x0000000000027941 */ /* 0x000fea0003800000 */
.L_x_14146:
        /* <DEDUP_REMOVED lines=43> */
.L_x_14145:
[----:B------:R-:W-:Y:S05]  /*14040*/  BSYNC B1 ;  /* 0x0000000000017941 */ /* 0x000fea0003800000 */
.L_x_14144:
        /* <DEDUP_REMOVED lines=15> */
.L_x_14148:
        /* <DEDUP_REMOVED lines=12> */
.L_x_14151:
[----:B------:R-:W-:Y:S02]  /*14200*/  IMAD.MOV.U32 R164, RZ, RZ, R20 ;  /* 0x000000ffffa47224 */ /* 0x000fe400078e0014 */
.L_x_14152:
[----:B------:R-:W-:Y:S05]  /*14210*/  BSYNC B1 ;  /* 0x0000000000017941 */ /* 0x000fea0003800000 */
.L_x_14150:
        /* <DEDUP_REMOVED lines=16> */
.L_x_14156:
[----:B------:R-:W-:Y:S05]  /*14320*/  BSYNC B2 ;  /* 0x0000000000027941 */ /* 0x000fea0003800000 */
.L_x_14155:
        /* <DEDUP_REMOVED lines=43> */
.L_x_14154:
[----:B------:R-:W-:Y:S05]  /*145e0*/  BSYNC B1 ;  /* 0x0000000000017941 */ /* 0x000fea0003800000 */
.L_x_14153:
        /* <DEDUP_REMOVED lines=10> */
.L_x_14149:
        /* <DEDUP_REMOVED lines=12> */
.L_x_14158:
[----:B------:R-:W-:Y:S02]  /*14750*/  IMAD.MOV.U32 R164, RZ, RZ, R20 ;  /* 0x000000ffffa47224 */ /* 0x000fe400078e0014 */
.L_x_14159:
[----:B------:R-:W-:Y:S05]  /*14760*/  BSYNC B1 ;  /* 0x0000000000017941 */ /* 0x000fea0003800000 */
.L_x_14157:
        /* <DEDUP_REMOVED lines=16> */
.L_x_14163:
[----:B------:R-:W-:Y:S05]  /*14870*/  BSYNC B2 ;  /* 0x0000000000027941 */ /* 0x000fea0003800000 */
.L_x_14162:
        /* <DEDUP_REMOVED lines=44> */
.L_x_14161:
[----:B------:R-:W-:Y:S05]  /*14b40*/  BSYNC B1 ;  /* 0x0000000000017941 */ /* 0x000fea0003800000 */
.L_x_14160:
        /* <DEDUP_REMOVED lines=15> */
.L_x_14164:
        /* <DEDUP_REMOVED lines=12> */
.L_x_14167:
[----:B------:R-:W-:Y:S02]  /*14d00*/  IMAD.MOV.U32 R171, RZ, RZ, R20 ;  /* 0x000000ffffab7224 */ /* 0x000fe400078e0014 */
.L_x_14168:
[----:B------:R-:W-:Y:S05]  /*14d10*/  BSYNC B1 ;  /* 0x0000000000017941 */ /* 0x000fea0003800000 */
.L_x_14166:
        /* <DEDUP_REMOVED lines=16> */
.L_x_14172:
[----:B------:R-:W-:Y:S05]  /*14e20*/  BSYNC B2 ;  /* 0x0000000000027941 */ /* 0x000fea0003800000 */
.L_x_14171:
        /* <DEDUP_REMOVED lines=43> */
.L_x_14170:
[----:B------:R-:W-:Y:S05]  /*150e0*/  BSYNC B1 ;  /* 0x0000000000017941 */ /* 0x000fea0003800000 */
.L_x_14169:
        /* <DEDUP_REMOVED lines=10> */
.L_x_14165:
        /* <DEDUP_REMOVED lines=12> */
.L_x_14174:
[----:B------:R-:W-:Y:S02]  /*15250*/  IMAD.MOV.U32 R171, RZ, RZ, R20 ;  /* 0x000000ffffab7224 */ /* 0x000fe400078e0014 */
.L_x_14175:
[----:B------:R-:W-:Y:S05]  /*15260*/  BSYNC B1 ;  /* 0x0000000000017941 */ /* 0x000fea0003800000 */
.L_x_14173:
        /* <DEDUP_REMOVED lines=16> */
.L_x_14179:
[----:B------:R-:W-:Y:S05]  /*15370*/  BSYNC B2 ;  /* 0x0000000000027941 */ /* 0x000fea0003800000 */
.L_x_14178:
        /* <DEDUP_REMOVED lines=43> */
[----:B------:R-:W-:Y:S02]  /*15630*/  IMAD.MOV.U32 R164, RZ, RZ, RZ ;  /* 0x000000ffffa47224 */ /* 0x000fe400078e00ff */
.L_x_14177:
[----:B------:R-:W-:Y:S05]  /*15640*/  BSYNC B1 ;  /* 0x0000000000017941 */ /* 0x000fea0003800000 */
.L_x_14176:
        /* <DEDUP_REMOVED lines=13> */
.L_x_14180:
        /* <DEDUP_REMOVED lines=12> */
.L_x_14183:
[----:B------:R-:W-:Y:S02]  /*157e0*/  IMAD.MOV.U32 R171, RZ, RZ, R20 ;  /* 0x000000ffffab7224 */ /* 0x000fe400078e0014 */
.L_x_14184:
[----:B------:R-:W-:Y:S05]  /*157f0*/  BSYNC B1 ;  /* 0x0000000000017941 */ /* 0x000fea0003800000 */
.L_x_14182:
        /* <DEDUP_REMOVED lines=16> */
.L_x_14188:
[----:B------:R-:W-:Y:S05]  /*15900*/  BSYNC B2 ;  /* 0x0000000000027941 */ /* 0x000fea0003800000 */
.L_x_14187:
        /* <DEDUP_REMOVED lines=44> */
.L_x_14186:
[----:B------:R-:W-:Y:S05]  /*15bd0*/  BSYNC B1 ;  /* 0x0000000000017941 */ /* 0x000fea0003800000 */
.L_x_14185:
        /* <DEDUP_REMOVED lines=10> */
.L_x_14181:
        /* <DEDUP_REMOVED lines=12> */
.L_x_14190:
[----:B------:R-:W-:Y:S02]  /*15d40*/  IMAD.MOV.U32 R171, RZ, RZ, R20 ;  /* 0x000000ffffab7224 */ /* 0x000fe400078e0014 */
.L_x_14191:
[----:B------:R-:W-:Y:S05]  /*15d50*/  BSYNC B1 ;  /* 0x0000000000017941 */ /* 0x000fea0003800000 */
.L_x_14189:
        /* <DEDUP_REMOVED lines=16> */
.L_x_14195:
[----:B------:R-:W-:Y:S05]  /*15e60*/  BSYNC B2 ;  /* 0x0000000000027941 */ /* 0x000fea0003800000 */
.L_x_14194:
        /* <DEDUP_REMOVED lines=41> */
[----:B------:R-:W-:Y:S01]  /*16100*/  MOV R18, R164 ;  /* 0x000000a400127202 */ /* 0x000fe20000000f00 */
[----:B------:R-:W-:Y:S02]  /*16110*/  IMAD.MOV.U32 R164, RZ, RZ, RZ ;  /* 0x000000ffffa47224 */ /* 0x000fe400078e00ff */
.L_x_14193:
[----:B------:R-:W-:Y:S05]  /*16120*/  BSYNC B1 ;  /* 0x0000000000017941 */ /* 0x000fea0003800000 */
.L_x_14192:
        /* <DEDUP_REMOVED lines=13> */
.L_x_14196:
        /* <DEDUP_REMOVED lines=12> */
.L_x_14199:
[----:B------:R-:W-:Y:S02]  /*162c0*/  IMAD.MOV.U32 R166, RZ, RZ, R20 ;  /* 0x000000ffffa67224 */ /* 0x000fe400078e0014 */
.L_x_14200:
[----:B------:R-:W-:Y:S05]  /*162d0*/  BSYNC B1 ;  /* 0x0000000000017941 */ /* 0x000fea0003800000 */
.L_x_14198:
        /* <DEDUP_REMOVED lines=16> */
.L_x_14204:
[----:B------:R-:W-:Y:S05]  /*163e0*/  BSYNC B2 ;  /* 0x0000000000027941 */ /* 0x000fea0003800000 */
.L_x_14203:
        /* <DEDUP_REMOVED lines=42> */
[----:B------:R-:W-:Y:S02]  /*16690*/  MOV R18, R164 ;  /* 0x000000a400127202 */ /* 0x000fe40000000f00 */
.L_x_14202:
[----:B------:R-:W-:Y:S05]  /*166a0*/  BSYNC B1 ;  /* 0x0000000000017941 */ /* 0x000fea0003800000 */
.L_x_14201:
        /* <DEDUP_REMOVED lines=10> */
.L_x_14197:
        /* <DEDUP_REMOVED lines=12> */
.L_x_14206:
[----:B------:R-:W-:Y:S02]  /*16810*/  IMAD.MOV.U32 R166, RZ, RZ, R20 ;  /* 0x000000ffffa67224 */ /* 0x000fe400078e0014 */
.L_x_14207:
[----:B------:R-:W-:Y:S05]  /*16820*/  BSYNC B1 ;  /* 0x0000000000017941 */ /* 0x000fea0003800000 */
.L_x_14205:
        /* <DEDUP_REMOVED lines=16> */
.L_x_14211:
[----:B------:R-:W-:Y:S05]  /*16930*/  BSYNC B2 ;  /* 0x0000000000027941 */ /* 0x000fea0003800000 */
.L_x_14210:
        /* <DEDUP_REMOVED lines=42> */
.L_x_14209:
[----:B------:R-:W-:Y:S05]  /*16be0*/  BSYNC B1 ;  /* 0x0000000000017941 */ /* 0x000fea0003800000 */
.L_x_14208:
        /* <DEDUP_REMOVED lines=13> */
.L_x_14212:
        /* <DEDUP_REMOVED lines=12> */
.L_x_14215:
[----:B------:R-:W-:Y:S02]  /*16d80*/  IMAD.MOV.U32 R166, RZ, RZ, R20 ;  /* 0x000000ffffa67224 */ /* 0x000fe400078e0014 */
.L_x_14216:
[----:B------:R-:W-:Y:S05]  /*16d90*/  BSYNC B1 ;  /* 0x0000000000017941 */ /* 0x000fea0003800000 */
.L_x_14214:
        /* <DEDUP_REMOVED lines=16> */
.L_x_14220:
[----:B------:R-:W-:Y:S05]  /*16ea0*/  BSYNC B2 ;  /* 0x0000000000027941 */ /* 0x000fea0003800000 */
.L_x_14219:
        /* <DEDUP_REMOVED lines=42> */
.L_x_14218:
[----:B------:R-:W-:Y:S05]  /*17150*/  BSYNC B1 ;  /* 0x0000000000017941 */ /* 0x000fea0003800000 */
.L_x_14217:
        /* <DEDUP_REMOVED lines=10> */
.L_x_14213:
        /* <DEDUP_REMOVED lines=12> */
.L_x_14222:
[----:B------:R-:W-:Y:S02]  /*172c0*/  IMAD.MOV.U32 R166, RZ, RZ, R20 ;  /* 0x000000ffffa67224 */ /* 0x000fe400078e0014 */
.L_x_14223:
[----:B------:R-:W-:Y:S05]  /*172d0*/  BSYNC B1 ;  /* 0x0000000000017941 */ /* 0x000fea0003800000 */
.L_x_14221:
        /* <DEDUP_REMOVED lines=16> */
.L_x_14227:
[----:B------:R-:W-:Y:S05]  /*173e0*/  BSYNC B2 ;  /* 0x0000000000027941 */ /* 0x000fea0003800000 */
.L_x_14226:
        /* <DEDUP_REMOVED lines=42> */
.L_x_14225:
[----:B------:R-:W-:Y:S05]  /*17690*/  BSYNC B1 ;  /* 0x0000000000017941 */ /* 0x000fea0003800000 */
.L_x_14224:
        /* <DEDUP_REMOVED lines=13> */
.L_x_14228:
        /* <DEDUP_REMOVED lines=12> */
.L_x_14231:
[----:B------:R-:W-:Y:S02]  /*17830*/  MOV R168, R20 ;  /* 0x0000001400a87202 */ /* 0x000fe40000000f00 */
.L_x_14232:
[----:B------:R-:W-:Y:S05]  /*17840*/  BSYNC B1 ;  /* 0x0000000000017941 */ /* 0x000fea0003800000 */
.L_x_14230:
        /* <DEDUP_REMOVED lines=16> */
.L_x_14236:
[----:B------:R-:W-:Y:S05]  /*17950*/  BSYNC B2 ;  /* 0x0000000000027941 */ /* 0x000fea0003800000 */
.L_x_14235:
        /* <DEDUP_REMOVED lines=42> */
.L_x_14234:
[----:B------:R-:W-:Y:S05]  /*17c00*/  BSYNC B1 ;  /* 0x0000000000017941 */ /* 0x000fea0003800000 */
.L_x_14233:
        /* <DEDUP_REMOVED lines=10> */
.L_x_14229:
        /* <DEDUP_REMOVED lines=54> */
.L_x_14108:
[----:B------:R-:W-:Y:S05]  /*18010*/  BSYNC B0 ;  /* 0x0000000000007941 */ /* 0x000fea0003800000 */
.L_x_14107:
        /* <DEDUP_REMOVED lines=43> */
.L_x_14249:
        /* <DEDUP_REMOVED lines=86> */
.L_x_14250:
        /* <DEDUP_REMOVED lines=20> */
[----:B------:R-:W-:-:S02]  /*18970*/  LOP3.LUT P0, RZ, R166, 0x1f, R173, 0xf8, !PT ;  /* 0x0000001fa6ff7812 */ /* 0x000fc4000780f8ad */
[----:B01----:R-:W-:Y:S02]  /*18980*/  IADD3 R171, R170, R167, RZ ;  /* 0x000000a7aaab7210 */ /* 0x003fe40007ffe0ff */
        /* <DEDUP_REMOVED lines=94> */
[----:B------:R-:W-:Y:S02]  /*18f70*/  FFMA.FTZ R208, R59, R208, R43 ;  /* 0x000000d03bd07223 */ /* 0x000fe4000001002b */
[----:B------:R-:W-:Y:S02]  /*18f80*/  FFMA.FTZ R209, R57, R204, R41 ;  /* 0x000000cc39d17223 */ /* 0x000fe40000010029 */
[----:B------:R-:W-:Y:S01]  /*18f90*/  FFMA.FTZ R207, R53, R170, R37 ;  /* 0x000000aa35cf7223 */ /* 0x000fe20000010025 */
[----:B------:R-:W-:Y:S01]  /*18fa0*/  F2FP.PACK_AB R171, R208, R171 ;  /* 0x000000abd0ab723e */ /* 0x000fe200000000ff */
[----:B------:R-:W-:Y:S01]  /*18fb0*/  FFMA.FTZ R200, R55, R200, R39 ;  /* 0x000000c837c87223 */ /* 0x000fe20000010027 */
[----:B------:R-:W-:Y:S01]  /*18fc0*/  F2FP.PACK_AB R170, R209, R202 ;  /* 0x000000cad1aa723e */ /* 0x000fe200000000ff */
        /* <DEDUP_REMOVED lines=8> */
.L_x_14240:
[----:B------:R-:W-:Y:S05]  /*19050*/  BSYNC B0 ;  /* 0x0000000000007941 */ /* 0x000fea0003800000 */
.L_x_14239:
        /* <DEDUP_REMOVED lines=49> */
.L_x_14242:
[----:B------:R-:W-:Y:S05]  /*19370*/  BSYNC B0 ;  /* 0x0000000000007941 */ /* 0x000fea0003800000 */
.L_x_14241:
        /* <DEDUP_REMOVED lines=49> */
.L_x_14244:
[----:B------:R-:W-:Y:S05]  /*19690*/  BSYNC B0 ;  /* 0x0000000000007941 */ /* 0x000fea0003800000 */
.L_x_14243:
        /* <DEDUP_REMOVED lines=27> */
[-C--:B------:R-:W-:Y:S02]  /*19850*/  FFMA.FTZ R168, R144, R207.reuse, R128 ;  /* 0x000000cf90a87223 */ /* 0x080fe40000010080 */
        /* <DEDUP_REMOVED lines=13> */
[----:B------:R-:W-:Y:S01]  /*19930*/  IMAD.MOV.U32 R208, RZ, RZ, 0x10 ;  /* 0x00000010ffd07424 */ /* 0x000fe200078e00ff */
[----:B------:R-:W-:Y:S02]  /*19940*/  F2FP.PACK_AB R171, R202, R171 ;  /* 0x000000abcaab723e */ /* 0x000fe400000000ff */
[----:B------:R-:W-:Y:S01]  /*19950*/  F2FP.PACK_AB R169, R200, R169 ;  /* 0x000000a9c8a9723e */ /* 0x000fe200000000ff */
[----:B------:R-:W-:-:S04]  /*19960*/  IMAD.WIDE.U32 R206, R13, R208, c[0x0][0x208] ;  /* 0x000082000dce7625 */ /* 0x000fc800078e00d0 */
[----:B------:R-:W-:Y:S01]  /*19970*/  IMAD.WIDE.U32 R208, R13, R208, c[0x0][0x210] ;  /* 0x000084000dd07625 */ /* 0x000fe200078e00d0 */
[----:B------:R0:W-:Y:S04]  /*19980*/  STG.E.128 [R206.64], R164 ;  /* 0x000000a4ce007986 */ /* 0x0001e8000c101d06 */
[----:B------:R0:W-:Y:S02]  /*19990*/  STG.E.128 [R208.64], R168 ;  /* 0x000000a8d0007986 */ /* 0x0001e4000c101d06 */
.L_x_14246:
[----:B------:R-:W-:Y:S05]  /*199a0*/  BSYNC B0 ;  /* 0x0000000000007941 */ /* 0x000fea0003800000 */
.L_x_14245:
[----:B------:R-:W-:Y:S02]  /*199b0*/  IADD3 R24, R24, c[0x0][0x160], RZ ;  /* 0x0000580018187a10 */ /* 0x000fe40007ffe0ff */
[----:B------:R-:W-:Y:S02]  /*199c0*/  LOP3.LUT P1, RZ, R16, 0xff, RZ, 0xc0, !PT ;  /* 0x000000ff10ff7812 */ /* 0x000fe4000782c0ff */
[----:B------:R-:W-:Y:S02]  /*199d0*/  ISETP.GE.AND P0, PT, R24, c[0x0][0x164], PT ;  /* 0x0000590018007a0c */ /* 0x000fe40003f06270 */
[----:B------:R-:W-:-:S11]  /*199e0*/  SEL R16, RZ, 0x1, P1 ;  /* 0x00000001ff107807 */ /* 0x000fd60000800000 */
[----:B01---5:R-:W-:Y:S01]  /*199f0*/  @P0 CALL.REL.NOINC `(.L_x_14247) ;  /* 0x0000001000000944 */ /* 0x023fe20003c00000 */
[----:B------:R-:W-:Y:S05]  /*19a00*/  BRA `(.L_x_14248) ;  /* 0xfffe765000007947 */ /* 0x000fea000383ffff */
.L_x_14247:
[----:B------:R-:W-:Y:S05]  /*19a10*/  EXIT ;  /* 0x000000000000794d */ /* 0x000fea0003800000 */
.L_x_14237:
[----:B------:R-:W-:Y:S01]  /*19a20*/  HFMA2.MMA R169, -RZ, RZ, 0, 1.847743988037109375e-06 ;  /* 0x0000001fffa97435 */ /* 0x000fe200000001ff */
[----:B------:R-:W-:Y:S01]  /*19a30*/  IMAD.MOV.U32 R198, RZ, RZ, 0x1 ;  /* 0x00000001ffc67424 */ /* 0x000fe200078e00ff */
[----:B------:R-:W-:Y:S01]  /*19a40*/  MOV R166, 0x19a70 ;  /* 0x00019a7000a67802 */ /* 0x000fe20000000f00 */
[----:B------:R-:W-:-:S03]  /*19a50*/  IMAD.MOV.U32 R170, RZ, RZ, -0x1 ;  /* 0xffffffffffaa7424 */ /* 0x000fc600078e00ff */
[----:B-1---5:R-:W-:Y:S05]  /*19a60*/  CALL.REL.NOINC `($__internal_44_$__cuda_sm70_shflsync_bfly_p) ;  /* 0x000007c000007944 */ /* 0x022fea0003c00000 */
[----:B-1----:R-:W-:Y:S01]  /*19a70*/  IMAD.MOV.U32 R164, RZ, RZ, R198 ;  /* 0x000000ffffa47224 */ /* 0x002fe200078e00c6 */
[----:B0-----:R-:W-:Y:S05]  /*19a80*/  BRA `(.L_x_14249) ;  /* 0xffffe84000007947 */ /* 0x001fea000383ffff */
.L_x_14238:
[----:B------:R-:W-:Y:S01]  /*19a90*/  IMAD.MOV.U32 R198, RZ, RZ, 0x2 ;  /* 0x00000002ffc67424 */ /* 0x000fe200078e00ff */
[----:B------:R-:W-:Y:S01]  /*19aa0*/  MOV R166, 0x19ae0 ;  /* 0x00019ae000a67802 */ /* 0x000fe20000000f00 */
[----:B------:R-:W-:Y:S02]  /*19ab0*/  IMAD.MOV.U32 R169, RZ, RZ, 0x1f ;  /* 0x0000001fffa97424 */ /* 0x000fe400078e00ff */
[----:B------:R-:W-:Y:S02]  /*19ac0*/  IMAD.MOV.U32 R170, RZ, RZ, -0x1 ;  /* 0xffffffffffaa7424 */ /* 0x000fe400078e00ff */
[----:B-1---5:R-:W-:Y:S05]  /*19ad0*/  CALL.REL.NOINC `($__internal_44_$__cuda_sm70_shflsync_bfly_p) ;  /* 0x0000075000007944 */ /* 0x022fea0003c00000 */
[----:B01----:R-:W-:Y:S01]  /*19ae0*/  FADD.FTZ R165, R165, R198 ;  /* 0x000000c6a5a57221 */ /* 0x003fe20000010000 */
[----:B------:R-:W-:Y:S01]  /*19af0*/  MOV R166, 0x19b40 ;  /* 0x00019b4000a67802 */ /* 0x000fe20000000f00 */
[----:B------:R-:W-:-:S02]  /*19b00*/  IMAD.MOV.U32 R198, RZ, RZ, 0x4 ;  /* 0x00000004ffc67424 */ /* 0x000fc400078e00ff */
[----:B------:R-:W-:Y:S02]  /*19b10*/  IMAD.MOV.U32 R169, RZ, RZ, 0x1f ;  /* 0x0000001fffa97424 */ /* 0x000fe400078e00ff */
[----:B------:R-:W-:Y:S02]  /*19b20*/  IMAD.MOV.U32 R170, RZ, RZ, -0x1 ;  /* 0xffffffffffaa7424 */ /* 0x000fe400078e00ff */
[----:B------:R-:W-:Y:S05]  /*19b30*/  CALL.REL.NOINC `($__internal_44_$__cuda_sm70_shflsync_bfly_p) ;  /* 0x000006f000007944 */ /* 0x000fea0003c00000 */
[----:B01----:R-:W-:Y:S01]  /*19b40*/  FADD.FTZ R165, R165, R198 ;  /* 0x000000c6a5a57221 */ /* 0x003fe20000010000 */
[----:B------:R-:W-:Y:S01]  /*19b50*/  MOV R170, 0xffffffff ;  /* 0xffffffff00aa7802 */ /* 0x000fe20000000f00 */
[----:B------:R-:W-:Y:S01]  /*19b60*/  IMAD.MOV.U32 R198, RZ, RZ, 0x8 ;  /* 0x00000008ffc67424 */ /* 0x000fe200078e00ff */
[----:B------:R-:W-:Y:S01]  /*19b70*/  MOV R166, 0x19ba0 ;  /* 0x00019ba000a67802 */ /* 0x000fe20000000f00 */
[----:B------:R-:W-:Y:S02]  /*19b80*/  IMAD.MOV.U32 R169, RZ, RZ, 0x1f ;  /* 0x0000001fffa97424 */ /* 0x000fe400078e00ff */
[----:B------:R-:W-:Y:S05]  /*19b90*/  CALL.REL.NOINC `($__internal_44_$__cuda_sm70_shflsync_bfly_p) ;  /* 0x0000069000007944 */ /* 0x000fea0003c00000 */
[----:B01----:R-:W-:Y:S01]  /*19ba0*/  FADD.FTZ R165, R165, R198 ;  /* 0x000000c6a5a57221 */ /* 0x003fe20000010000 */
[----:B------:R-:W-:Y:S01]  /*19bb0*/  MOV R166, 0x19c00 ;  /* 0x00019c0000a67802 */ /* 0x000fe20000000f00 */
[----:B------:R-:W-:Y:S02]  /*19bc0*/  IMAD.MOV.U32 R198, RZ, RZ, 0x10 ;  /* 0x00000010ffc67424 */ /* 0x000fe400078e00ff */
[----:B------:R-:W-:-:S02]  /*19bd0*/  IMAD.MOV.U32 R169, RZ, RZ, 0x1f ;  /* 0x0000001fffa97424 */ /* 0x000fc400078e00ff */
[----:B------:R-:W-:Y:S02]  /*19be0*/  IMAD.MOV.U32 R170, RZ, RZ, -0x1 ;  /* 0xffffffffffaa7424 */ /* 0x000fe400078e00ff */
[----:B------:R-:W-:Y:S05]  /*19bf0*/  CALL.REL.NOINC `($__internal_44_$__cuda_sm70_shflsync_bfly_p) ;  /* 0x0000063000007944 */ /* 0x000fea0003c00000 */
        /* <DEDUP_REMOVED lines=72> */
[----:B------:R-:W-:Y:S05]  /*1a080*/  CALL.REL.NOINC `($__internal_44_$__cuda_sm70_shflsync_bfly_p) ;  /* 0x000001a000007944 */ /* 0x000fea0003c00000 */
[----:B01----:R-:W-:Y:S01]  /*1a090*/  FADD.FTZ R165, R165, R198 ;  /* 0x000000c6a5a57221 */ /* 0x003fe20000010000 */
[----:B------:R-:W-:Y:S01]  /*1a0a0*/  MOV R166, 0x1a0f0 ;  /* 0x0001a0f000a67802 */ /* 0x000fe20000000f00 */
[----:B------:R-:W-:Y:S02]  /*1a0b0*/  IMAD.MOV.U32 R198, RZ, RZ, 0x2 ;  /* 0x00000002ffc67424 */ /* 0x000fe400078e00ff */
[----:B------:R-:W-:Y:S02]  /*1a0c0*/  IMAD.MOV.U32 R169, RZ, RZ, 0x1f ;  /* 0x0000001fffa97424 */ /* 0x000fe400078e00ff */
[----:B------:R-:W-:-:S02]  /*1a0d0*/  IMAD.MOV.U32 R170, RZ, RZ, -0x1 ;  /* 0xffffffffffaa7424 */ /* 0x000fc400078e00ff */
[----:B------:R-:W-:Y:S05]  /*1a0e0*/  CALL.REL.NOINC `($__internal_44_$__cuda_sm70_shflsync_bfly_p) ;  /* 0x0000014000007944 */ /* 0x000fea0003c00000 */
[----:B0-----:R-:W-:Y:S01]  /*1a0f0*/  HFMA2.MMA R169, -RZ, RZ, 0, 1.847743988037109375e-06 ;  /* 0x0000001fffa97435 */ /* 0x001fe200000001ff */
[----:B-1----:R-:W-:Y:S01]  /*1a100*/  FADD.FTZ R165, R165, R198 ;  /* 0x000000c6a5a57221 */ /* 0x002fe20000010000 */
[----:B------:R-:W-:Y:S01]  /*1a110*/  MOV R166, 0x1a150 ;  /* 0x0001a15000a67802 */ /* 0x000fe20000000f00 */
[----:B------:R-:W-:-:S02]  /*1a120*/  IMAD.MOV.U32 R198, RZ, RZ, 0x4 ;  /* 0x00000004ffc67424 */ /* 0x000fc400078e00ff */
[----:B------:R-:W-:Y:S02]  /*1a130*/  IMAD.MOV.U32 R170, RZ, RZ, -0x1 ;  /* 0xffffffffffaa7424 */ /* 0x000fe400078e00ff */
[----:B------:R-:W-:Y:S05]  /*1a140*/  CALL.REL.NOINC `($__internal_44_$__cuda_sm70_shflsync_bfly_p) ;  /* 0x000000e000007944 */ /* 0x000fea0003c00000 */
[----:B01----:R-:W-:Y:S01]  /*1a150*/  FADD.FTZ R165, R165, R198 ;  /* 0x000000c6a5a57221 */ /* 0x003fe20000010000 */
[----:B------:R-:W-:Y:S01]  /*1a160*/  MOV R166, 0x1a1b0 ;  /* 0x0001a1b000a67802 */ /* 0x000fe20000000f00 */
[----:B------:R-:W-:Y:S02]  /*1a170*/  IMAD.MOV.U32 R198, RZ, RZ, 0x8 ;  /* 0x00000008ffc67424 */ /* 0x000fe400078e00ff */
[----:B------:R-:W-:Y:S02]  /*1a180*/  IMAD.MOV.U32 R169, RZ, RZ, 0x1f ;  /* 0x0000001fffa97424 */ /* 0x000fe400078e00ff */
[----:B------:R-:W-:Y:S02]  /*1a190*/  IMAD.MOV.U32 R170, RZ, RZ, -0x1 ;  /* 0xffffffffffaa7424 */ /* 0x000fe400078e00ff */
[----:B------:R-:W-:Y:S05]  /*1a1a0*/  CALL.REL.NOINC `($__internal_44_$__cuda_sm70_shflsync_bfly_p) ;  /* 0x0000008000007944 */ /* 0x000fea0003c00000 */
[----:B-1----:R-:W-:Y:S01]  /*1a1b0*/  FADD.FTZ R171, R165, R198 ;  /* 0x000000c6a5ab7221 */ /* 0x002fe20000010000 */
[----:B------:R-:W-:Y:S01]  /*1a1c0*/  MOV R166, 0x1a220 ;  /* 0x0001a22000a67802 */ /* 0x000fe20000000f00 */
[----:B------:R-:W-:Y:S02]  /*1a1d0*/  IMAD.MOV.U32 R198, RZ, RZ, 0x10 ;  /* 0x00000010ffc67424 */ /* 0x000fe400078e00ff */
[----:B0-----:R-:W-:-:S02]  /*1a1e0*/  IMAD.MOV.U32 R169, RZ, RZ, 0x1f ;  /* 0x0000001fffa97424 */ /* 0x001fc400078e00ff */
[----:B------:R-:W-:Y:S02]  /*1a1f0*/  IMAD.MOV.U32 R170, RZ, RZ, -0x1 ;  /* 0xffffffffffaa7424 */ /* 0x000fe400078e00ff */
[----:B------:R-:W-:Y:S02]  /*1a200*/  IMAD.MOV.U32 R165, RZ, RZ, R171 ;  /* 0x000000ffffa57224 */ /* 0x000fe400078e00ab */
[----:B------:R-:W-:Y:S05]  /*1a210*/  CALL.REL.NOINC `($__internal_44_$__cuda_sm70_shflsync_bfly_p) ;  /* 0x0000001000007944 */ /* 0x000fea0003c00000 */
[----:B01----:R-:W-:Y:S05]  /*1a220*/  BRA `(.L_x_14250) ;  /* 0xffffe60000007947 */ /* 0x003fea000383ffff */
        .weak           $__internal_44_$__cuda_sm70_shflsync_bfly_p
        .type           $__internal_44_$__cuda_sm70_shflsync_bfly_p,@function
        .size           $__internal_44_$__cuda_sm70_shflsync_bfly_p,(.L_x_26504 - $__internal_44_$__cuda_sm70_shflsync_bfly_p)
$__internal_44_$__cuda_sm70_shflsync_bfly_p:
[----:B------:R-:W-:Y:S01]  /*1a230*/  IMAD.MOV.U32 R167, RZ, RZ, 0x0 ;  /* 0x00000000ffa77424 */ /* 0x000fe200078e00ff */
[----:B------:R-:W-:Y:S04]  /*1a240*/  WARPSYNC R170 ;  /* 0x000000aa00007348 */ /* 0x000fe80003800000 */
[----:B------:R0:W1:Y:S01]  /*1a250*/  SHFL.BFLY PT, R198, R165, R198, R169 ;  /* 0x0c0000c6a5c67389 */ /* 0x00006200000e00a9 */
[----:B------:R-:W-:Y:S05]  /*1a260*/  RET.REL.NODEC R166 `(_ZN10layer_norm31ln_parallel_residual_fwd_kernelINS_13Kernel_traitsIf6__halfS2_S2_fjLj8192ELj1ELj1ELj8ELj16ENS_18Kernel_traits_baseILj8192EfS2_S2_S2_fjLj256EEEEELb1ELb0ELb0EEEvNS_9FwdParamsE) ;  /* 0xfffe5d90a6007950 */ /* 0x000fea0003c3ffff */
.L_x_14251:
        /* <DEDUP_REMOVED lines=9> */
.L_x_26504:


//--------------------- .text._ZN10layer_norm31ln_parallel_residual_fwd_kernelINS_13Kernel_traitsIf6__halfS2_S2_fjLj8192ELj1ELj1ELj8ELj16ENS_18Kernel_traits_baseILj8192EfS2_S2_S2_fjLj256EEEEELb1ELb0ELb1EEEvNS_9FwdParamsE --------------------------
	.section	.text._ZN10layer_norm31ln_parallel_residual_fwd_kernelINS_13Kernel_traitsIf6__halfS2_S2_fjLj8192ELj1ELj1ELj8ELj16ENS_18Kernel_traits_baseILj8192EfS2_S2_S2_fjLj256EEEEELb1ELb0ELb1EEEvNS_9FwdParamsE,"ax",@progbits
	.sectioninfo	@"SHI_REGISTERS=255"
	.align	128
        .global         _ZN10layer_norm31ln_parallel_residual_fwd_kernelINS_13Kernel_traitsIf6__halfS2_S2_fjLj8192ELj1ELj1ELj8ELj16ENS_18Kernel_traits_baseILj8192EfS2_S2_S2_fjLj256EEEEELb1ELb0ELb1EEEvNS_9FwdParamsE
        .type           _ZN10layer_norm31ln_parallel_residual_fwd_kernelINS_13Kernel_traitsIf6__halfS2_S2_fjLj8192ELj1ELj1ELj8ELj16ENS_18Kernel_traits_baseILj8192EfS2_S2_S2_fjLj256EEEEELb1ELb0ELb1EEEvNS_9FwdParamsE,@function
        .size           _ZN10layer_norm31ln_parallel_residual_fwd_kernelINS_13Kernel_traitsIf6__halfS2_S2_fjLj8192ELj1ELj1ELj8ELj16ENS_18Kernel_traits_baseILj8192EfS2_S2_S2_fjLj256EEEEELb1ELb0ELb1EEEvNS_9FwdParamsE,(.L_x_26505 - _ZN10layer_norm31ln_parallel_residual_fwd_kernelINS_13Kernel_traitsIf6__halfS2_S2_fjLj8192ELj1ELj1ELj8ELj16ENS_18Kernel_traits_baseILj8192EfS2_S2_S2_fjLj256EEEEELb1ELb0ELb1EEEvNS_9FwdParamsE)
        .other          _ZN10layer_norm31ln_parallel_residual_fwd_kernelINS_13Kernel_traitsIf6__halfS2_S2_fjLj8192ELj1ELj1ELj8ELj16ENS_18Kernel_traits_baseILj8192EfS2_S2_S2_fjLj256EEEEELb1ELb0ELb1EEEvNS_9FwdParamsE,@"STO_CUDA_ENTRY STV_DEFAULT"
_ZN10layer_norm31ln_parallel_residual_fwd_kernelINS_13Kernel_traitsIf6__halfS2_S2_fjLj8192ELj1ELj1ELj8ELj16ENS_18Kernel_traits_baseILj8192EfS2_S2_S2_fjLj256EEEEELb1ELb0ELb1EEEvNS_9FwdParamsE:
.text._ZN10layer_norm31ln_parallel_residual_fwd_kernelINS_13Kernel_traitsIf6__halfS2_S2_fjLj8192ELj1ELj1ELj8ELj16ENS_18Kernel_traits_baseILj8192EfS2_S2_S2_fjLj256EEEEELb1ELb0ELb1EEEvNS_9FwdParamsE:
        /* <DEDUP_REMOVED lines=12> */
[----:B------:R-:W-:Y:S01]  /*00c0*/  @P1 MOV R2, R198 ;  /* 0x000000c600021202 */ /* 0x000fe20000000f00 */
[----:B------:R-:W-:Y:S01]  /*00d0*/  @P1 IMAD.MOV.U32 R3, RZ, RZ, R199 ;  /* 0x000000ffff031224 */ /* 0x000fe200078e00c7 */
[----:B------:R-:W-:Y:S01]  /*00e0*/  CS2R R154, SRZ ;  /* 0x00000000009a7805 */ /* 0x000fe2000001ff00 */
[----:B------:R-:W-:Y:S01]  /*00f0*/  CS2R R148, SRZ ;  /* 0x0000000000947805 */ /* 0x000fe2000001ff00 */
[----:B------:R-:W-:Y:S01]  /*0100*/  CS2R R150, SRZ ;  /* 0x0000000000967805 */ /* 0x000fe2000001ff00 */
[----:B------:R-:W-:Y:S01]  /*0110*/  CS2R R144, SRZ ;  /* 0x0000000000907805 */ /* 0x000fe2000001ff00 */
[----:B------:R1:W5:Y:S01]  /*0120*/  @P1 LDG.E.64 R10, [R2.64] ;  /* 0x00000004020a1981 */ /* 0x000362000c1e1b00 */
[----:B------:R-:W-:Y:S01]  /*0130*/  CS2R R146, SRZ ;  /* 0x0000000000927805 */ /* 0x000fe2000001ff00 */
        /* <DEDUP_REMOVED lines=19> */
[----:B------:R0:W5:Y:S01]  /*0270*/  @P0 LDG.E.128 R152, [R2.64] ;  /* 0x0000000402980981 */ /* 0x000162000c1e1d00 */
[----:B------:R-:W-:-:S03]  /*0280*/  IMAD.SHL.U32 R4, R196, 0x20, RZ ;  /* 0x00000020c4047824 */ /* 0x000fc600078e00ff */
        /* <DEDUP_REMOVED lines=13> */
[C---:B------:R-:W-:Y:S01]  /*0360*/  IADD3 R6, P2, R4.reuse, c[0x0][0x220], RZ ;  /* 0x0000880004067a10 */ /* 0x040fe20007f5e0ff */
        /* <DEDUP_REMOVED lines=19> */
[----:B------:R-:W-:-:S02]  /*04a0*/  IADD3 R4, P4, R4, c[0x0][0x1b8], RZ ;  /* 0x00006e0004047a10 */ /* 0x000fc40007f9e0ff */
[----:B0-----:R-:W-:Y:S02]  /*04b0*/  IADD3 R2, P3, R0, c[0x0][0x1b0], RZ ;  /* 0x00006c0000027a10 */ /* 0x001fe40007f7e0ff */
[----:B--2---:R-:W-:-:S04]  /*04c0*/  LEA.HI R195, R16, R9, RZ, 0x18 ;  /* 0x0000000910c37211 */ /* 0x004fc800078fc0ff */
[----:B------:R-:W-:Y:S01]  /*04d0*/  ISETP.GE.AND P2, PT, R195, c[0x0][0x164], PT ;  /* 0x00005900c3007a0c */ /* 0x000fe20003f46270 */
[----:B------:R-:W-:Y:S01]  /*04e0*/  IMAD.X R5, RZ, RZ, c[0x0][0x1bc], P4 ;  /* 0x00006f00ff057624 */ /* 0x000fe200020e06ff */
[----:B------:R-:W-:-:S11]  /*04f0*/  IADD3.X R3, RZ, c[0x0][0x1b4], RZ, P3, !PT ;  /* 0x00006d00ff037a10 */ /* 0x000fd60001ffe4ff */
        /* <DEDUP_REMOVED lines=88> */
.L_x_14771:
        /* <DEDUP_REMOVED lines=29> */
.L_x_14253:
[----:B------:R-:W-:Y:S02]  /*0c50*/  IMAD.MOV.U32 R176, RZ, RZ, R10 ;  /* 0x000000ffffb07224 */ /* 0x000fe400078e000a */
.L_x_14254:
[----:B------:R-:W-:Y:S05]  /*0c60*/  BSYNC B0 ;  /* 0x0000000000007941 */ /* 0x000fea0003800000 */
.L_x_14252:
        /* <DEDUP_REMOVED lines=16> */
.L_x_14258:
[----:B------:R-:W-:Y:S05]  /*0d70*/  BSYNC B1 ;  /* 0x0000000000017941 */ /* 0x000fea0003800000 */
.L_x_14257:
        /* <DEDUP_REMOVED lines=44> */
.L_x_14256:
[----:B------:R-:W-:Y:S05]  /*1040*/  BSYNC B0 ;  /* 0x0000000000007941 */ /* 0x000fea0003800000 */
.L_x_14255:
[----:B0-----:R-:W0:Y:S01]  /*1050*/  I2F.U32 R169, R176 ;  /* 0x000000b000a97306 */ /* 0x001e220000201000 */
        /* <DEDUP_REMOVED lines=17> */
.L_x_14259:
        /* <DEDUP_REMOVED lines=12> */
.L_x_14262:
[----:B------:R-:W-:Y:S02]  /*1230*/  IMAD.MOV.U32 R178, RZ, RZ, R10 ;  /* 0x000000ffffb27224 */ /* 0x000fe400078e000a */
.L_x_14263:
[----:B------:R-:W-:Y:S05]  /*1240*/  BSYNC B0 ;  /* 0x0000000000007941 */ /* 0x000fea0003800000 */
.L_x_14261:
        /* <DEDUP_REMOVED lines=16> */
.L_x_14267:
[----:B------:R-:W-:Y:S05]  /*1350*/  BSYNC B1 ;  /* 0x0000000000017941 */ /* 0x000fea0003800000 */
.L_x_14266:
        /* <DEDUP_REMOVED lines=44> */
.L_x_14265:
[----:B------:R-:W-:Y:S05]  /*1620*/  BSYNC B0 ;  /* 0x0000000000007941 */ /* 0x000fea0003800000 */
.L_x_14264:
        /* <DEDUP_REMOVED lines=10> */
.L_x_14260:
        /* <DEDUP_REMOVED lines=12> */
.L_x_14269:
[----:B------:R-:W-:Y:S02]  /*1790*/  IMAD.MOV.U32 R178, RZ, RZ, R10 ;  /* 0x000000ffffb27224 */ /* 0x000fe400078e000a */
.L_x_14270:
[----:B------:R-:W-:Y:S05]  /*17a0*/  BSYNC B0 ;  /* 0x0000000000007941 */ /* 0x000fea0003800000 */
.L_x_14268:
        /* <DEDUP_REMOVED lines=16> */
.L_x_14274:
[----:B------:R-:W-:Y:S05]  /*18b0*/  BSYNC B1 ;  /* 0x0000000000017941 */ /* 0x000fea0003800000 */
.L_x_14273:
        /* <DEDUP_REMOVED lines=44> */
.L_x_14272:
[----:B------:R-:W-:Y:S05]  /*1b80*/  BSYNC B0 ;  /* 0x0000000000007941 */ /* 0x000fea0003800000 */
.L_x_14271:
        /* <DEDUP_REMOVED lines=15> */
.L_x_14275:
        /* <DEDUP_REMOVED lines=12> */
.L_x_14278:
[----:B------:R-:W-:Y:S02]  /*1d40*/  IMAD.MOV.U32 R178, RZ, RZ, R10 ;  /* 0x000000ffffb27224 */ /* 0x000fe400078e000a */
.L_x_14279:
[----:B------:R-:W-:Y:S05]  /*1d50*/  BSYNC B0 ;  /* 0x0000000000007941 */ /* 0x000fea0003800000 */
.L_x_14277:
        /* <DEDUP_REMOVED lines=16> */
.L_x_14283:
[----:B------:R-:W-:Y:S05]  /*1e60*/  BSYNC B1 ;  /* 0x0000000000017941 */ /* 0x000fea0003800000 */
.L_x_14282:
        /* <DEDUP_REMOVED lines=44> */
.L_x_14281:
[----:B------:R-:W-:Y:S05]  /*2130*/  BSYNC B0 ;  /* 0x0000000000007941 */ /* 0x000fea0003800000 */
.L_x_14280:
        /* <DEDUP_REMOVED lines=10> */
.L_x_14276:
        /* <DEDUP_REMOVED lines=12> */
.L_x_14285:
[----:B------:R-:W-:Y:S02]  /*22a0*/  MOV R178, R10 ;  /* 0x0000000a00b27202 */ /* 0x000fe40000000f00 */
.L_x_14286:
[----:B------:R-:W-:Y:S05]  /*22b0*/  BSYNC B0 ;  /* 0x0000000000007941 */ /* 0x000fea0003800000 */
.L_x_14284:
        /* <DEDUP_REMOVED lines=16> */
.L_x_14290:
[----:B------:R-:W-:Y:S05]  /*23c0*/  BSYNC B1 ;  /* 0x0000000000017941 */ /* 0x000fea0003800000 */
.L_x_14289:
        /* <DEDUP_REMOVED lines=44> */
.L_x_14288:
[----:B------:R-:W-:Y:S05]  /*2690*/  BSYNC B0 ;  /* 0x0000000000007941 */ /* 0x000fea0003800000 */
.L_x_14287:
        /* <DEDUP_REMOVED lines=15> */
.L_x_14291:
        /* <DEDUP_REMOVED lines=12> */
.L_x_14294:
[----:B------:R-:W-:Y:S02]  /*2850*/  MOV R178, R10 ;  /* 0x0000000a00b27202 */ /* 0x000fe40000000f00 */
.L_x_14295:
[----:B------:R-:W-:Y:S05]  /*2860*/  BSYNC B0 ;  /* 0x0000000000007941 */ /* 0x000fea0003800000 */
.L_x_14293:
        /* <DEDUP_REMOVED lines=16> */
.L_x_14299:
[----:B------:R-:W-:Y:S05]  /*2970*/  BSYNC B1 ;  /* 0x0000000000017941 */ /* 0x000fea0003800000 */
.L_x_14298:
        /* <DEDUP_REMOVED lines=44> */
.L_x_14297:
[----:B------:R-:W-:Y:S05]  /*2c40*/  BSYNC B0 ;  /* 0x0000000000007941 */ /* 0x000fea0003800000 */
.L_x_14296:
        /* <DEDUP_REMOVED lines=10> */
.L_x_14292:
        /* <DEDUP_REMOVED lines=12> */
.L_x_14301:
[----:B------:R-:W-:Y:S02]  /*2db0*/  IMAD.MOV.U32 R178, RZ, RZ, R10 ;  /* 0x000000ffffb27224 */ /* 0x000fe400078e000a */
.L_x_14302:
[----:B------:R-:W-:Y:S05]  /*2dc0*/  BSYNC B0 ;  /* 0x0000000000007941 */ /* 0x000fea0003800000 */
.L_x_14300:
        /* <DEDUP_REMOVED lines=16> */
.L_x_14306:
[----:B------:R-:W-:Y:S05]  /*2ed0*/  BSYNC B1 ;  /* 0x0000000000017941 */ /* 0x000fea0003800000 */
.L_x_14305:
        /* <DEDUP_REMOVED lines=44> */
.L_x_14304:
[----:B------:R-:W-:Y:S05]  /*31a0*/  BSYNC B0 ;  /* 0x0000000000007941 */ /* 0x000fea0003800000 */
.L_x_14303:
        /* <DEDUP_REMOVED lines=15> */
.L_x_14307:
        /* <DEDUP_REMOVED lines=12> */
.L_x_14310:
[----:B------:R-:W-:Y:S02]  /*3360*/  IMAD.MOV.U32 R178, RZ, RZ, R10 ;  /* 0x000000ffffb27224 */ /* 0x000fe400078e000a */
.L_x_14311:
[----:B------:R-:W-:Y:S05]  /*3370*/  BSYNC B0 ;  /* 0x0000000000007941 */ /* 0x000fea0003800000 */
.L_x_14309:
        /* <DEDUP_REMOVED lines=16> */
.L_x_14315:
[----:B------:R-:W-:Y:S05]  /*3480*/  BSYNC B1 ;  /* 0x0000000000017941 */ /* 0x000fea0003800000 */
.L_x_14314:
        /* <DEDUP_REMOVED lines=44> */
.L_x_14313:
[----:B------:R-:W-:Y:S05]  /*3750*/  BSYNC B0 ;  /* 0x0000000000007941 */ /* 0x000fea0003800000 */
.L_x_14312:
        /* <DEDUP_REMOVED lines=10> */
.L_x_14308:
        /* <DEDUP_REMOVED lines=12> */
.L_x_14317:
[----:B------:R-:W-:Y:S02]  /*38c0*/  IMAD.MOV.U32 R178, RZ, RZ, R10 ;  /* 0x000000ffffb27224 */ /* 0x000fe400078e000a */
.L_x_14318:
[----:B------:R-:W-:Y:S05]  /*38d0*/  BSYNC B0 ;  /* 0x0000000000007941 */ /* 0x000fea0003800000 */
.L_x_14316:
        /* <DEDUP_REMOVED lines=16> */
.L_x_14322:
[----:B------:R-:W-:Y:S05]  /*39e0*/  BSYNC B1 ;  /* 0x0000000000017941 */ /* 0x000fea0003800000 */
.L_x_14321:
        /* <DEDUP_REMOVED lines=44> */
.L_x_14320:
[----:B------:R-:W-:Y:S05]  /*3cb0*/  BSYNC B0 ;  /* 0x0000000000007941 */ /* 0x000fea0003800000 */
.L_x_14319:
        /* <DEDUP_REMOVED lines=13> */
.L_x_14323:
        /* <DEDUP_REMOVED lines=12> */
.L_x_14326:
[----:B------:R-:W-:Y:S02]  /*3e50*/  IMAD.MOV.U32 R173, RZ, RZ, R10 ;  /* 0x000000ffffad7224 */ /* 0x000fe400078e000a */
.L_x_14327:
[----:B------:R-:W-:Y:S05]  /*3e60*/  BSYNC B0 ;  /* 0x0000000000007941 */ /* 0x000fea0003800000 */
.L_x_14325:
        /* <DEDUP_REMOVED lines=16> */
.L_x_14331:
[----:B------:R-:W-:Y:S05]  /*3f70*/  BSYNC B1 ;  /* 0x0000000000017941 */ /* 0x000fea0003800000 */
.L_x_14330:
        /* <DEDUP_REMOVED lines=44> */
.L_x_14329:
[----:B------:R-:W-:Y:S05]  /*4240*/  BSYNC B0 ;  /* 0x0000000000007941 */ /* 0x000fea0003800000 */
.L_x_14328:
        /* <DEDUP_REMOVED lines=10> */
.L_x_14324:
        /* <DEDUP_REMOVED lines=12> */
.L_x_14333:
[----:B------:R-:W-:Y:S02]  /*43b0*/  MOV R178, R10 ;  /* 0x0000000a00b27202 */ /* 0x000fe40000000f00 */
.L_x_14334:
[----:B------:R-:W-:Y:S05]  /*43c0*/  BSYNC B0 ;  /* 0x0000000000007941 */ /* 0x000fea0003800000 */
.L_x_14332:
        /* <DEDUP_REMOVED lines=16> */
.L_x_14338:
[----:B------:R-:W-:Y:S05]  /*44d0*/  BSYNC B1 ;  /* 0x0000000000017941 */ /* 0x000fea0003800000 */
.L_x_14337:
        /* <DEDUP_REMOVED lines=44> */
.L_x_14336:
[----:B------:R-:W-:Y:S05]  /*47a0*/  BSYNC B0 ;  /* 0x0000000000007941 */ /* 0x000fea0003800000 */
.L_x_14335:
        /* <DEDUP_REMOVED lines=13> */
.L_x_14339:
        /* <DEDUP_REMOVED lines=12> */
.L_x_14342:
[----:B------:R-:W-:Y:S02]  /*4940*/  MOV R166, R10 ;  /* 0x0000000a00a67202 */ /* 0x000fe40000000f00 */
.L_x_14343:
[----:B------:R-:W-:Y:S05]  /*4950*/  BSYNC B0 ;  /* 0x0000000000007941 */ /* 0x000fea0003800000 */
.L_x_14341:
        /* <DEDUP_REMOVED lines=16> */
.L_x_14347:
[----:B------:R-:W-:Y:S05]  /*4a60*/  BSYNC B1 ;  /* 0x0000000000017941 */ /* 0x000fea0003800000 */
.L_x_14346:
        /* <DEDUP_REMOVED lines=44> */
.L_x_14345:
[----:B------:R-:W-:Y:S05]  /*4d30*/  BSYNC B0 ;  /* 0x0000000000007941 */ /* 0x000fea0003800000 */
.L_x_14344:
        /* <DEDUP_REMOVED lines=10> */
.L_x_14340:
        /* <DEDUP_REMOVED lines=12> */
.L_x_14349:
[----:B------:R-:W-:Y:S02]  /*4ea0*/  IMAD.MOV.U32 R166, RZ, RZ, R10 ;  /* 0x000000ffffa67224 */ /* 0x000fe400078e000a */
.L_x_14350:
[----:B------:R-:W-:Y:S05]  /*4eb0*/  BSYNC B0 ;  /* 0x0000000000007941 */ /* 0x000fea0003800000 */
.L_x_14348:
        /* <DEDUP_REMOVED lines=16> */
.L_x_14354:
[----:B------:R-:W-:Y:S05]  /*4fc0*/  BSYNC B1 ;  /* 0x0000000000017941 */ /* 0x000fea0003800000 */
.L_x_14353:
        /* <DEDUP_REMOVED lines=44> */
.L_x_14352:
[----:B------:R-:W-:Y:S05]  /*5290*/  BSYNC B0 ;  /* 0x0000000000007941 */ /* 0x000fea0003800000 */
.L_x_14351:
        /* <DEDUP_REMOVED lines=13> */
.L_x_14355:
        /* <DEDUP_REMOVED lines=12> */
.L_x_14358:
[----:B------:R-:W-:Y:S02]  /*5430*/  IMAD.MOV.U32 R166, RZ, RZ, R10 ;  /* 0x000000ffffa67224 */ /* 0x000fe400078e000a */
.L_x_14359:
[----:B------:R-:W-:Y:S05]  /*5440*/  BSYNC B0 ;  /* 0x0000000000007941 */ /* 0x000fea0003800000 */
.L_x_14357:
        /* <DEDUP_REMOVED lines=16> */
.L_x_14363:
[----:B------:R-:W-:Y:S05]  /*5550*/  BSYNC B1 ;  /* 0x0000000000017941 */ /* 0x000fea0003800000 */
.L_x_14362:
        /* <DEDUP_REMOVED lines=44> */
.L_x_14361:
[----:B------:R-:W-:Y:S05]  /*5820*/  BSYNC B0 ;  /* 0x0000000000007941 */ /* 0x000fea0003800000 */
.L_x_14360:
        /* <DEDUP_REMOVED lines=10> */
.L_x_14356:
        /* <DEDUP_REMOVED lines=12> */
.L_x_14365:
[----:B------:R-:W-:Y:S02]  /*5990*/  IMAD.MOV.U32 R166, RZ, RZ, R10 ;  /* 0x000000ffffa67224 */ /* 0x000fe400078e000a */
.L_x_14366:
[----:B------:R-:W-:Y:S05]  /*59a0*/  BSYNC B0 ;  /* 0x0000000000007941 */ /* 0x000fea0003800000 */
.L_x_14364:
        /* <DEDUP_REMOVED lines=16> */
.L_x_14370:
[----:B------:R-:W-:Y:S05]  /*5ab0*/  BSYNC B1 ;  /* 0x0000000000017941 */ /* 0x000fea0003800000 */
.L_x_14369:
        /* <DEDUP_REMOVED lines=44> */
.L_x_14368:
[----:B------:R-:W-:Y:S05]  /*5d80*/  BSYNC B0 ;  /* 0x0000000000007941 */ /* 0x000fea0003800000 */
.L_x_14367:
        /* <DEDUP_REMOVED lines=13> */
.L_x_14371:
        /* <DEDUP_REMOVED lines=12> */
.L_x_14374:
[----:B------:R-:W-:Y:S02]  /*5f20*/  IMAD.MOV.U32 R182, RZ, RZ, R10 ;  /* 0x000000ffffb67224 */ /* 0x000fe400078e000a */
.L_x_14375:
[----:B------:R-:W-:Y:S05]  /*5f30*/  BSYNC B0 ;  /* 0x0000000000007941 */ /* 0x000fea0003800000 */
.L_x_14373:
        /* <DEDUP_REMOVED lines=18> */
.L_x_14379:
[----:B------:R-:W-:Y:S05]  /*6060*/  BSYNC B1 ;  /* 0x0000000000017941 */ /* 0x000fea0003800000 */
.L_x_14378:
        /* <DEDUP_REMOVED lines=44> */
.L_x_14377:
[----:B------:R-:W-:Y:S05]  /*6330*/  BSYNC B0 ;  /* 0x0000000000007941 */ /* 0x000fea0003800000 */
.L_x_14376:
        /* <DEDUP_REMOVED lines=10> */
.L_x_14372:
        /* <DEDUP_REMOVED lines=19> */
[----:B------:R-:W-:Y:S01]  /*6510*/  LOP3.LUT R182, R180, R182, R176, 0xfe, !PT ;  /* 0x000000b6b4b67212 */ /* 0x000fe200078efeb0 */
[----:B------:R-:W-:Y:S01]  /*6520*/  IMAD.MOV.U32 R176, RZ, RZ, 0x8 ;  /* 0x00000008ffb07424 */ /* 0x000fe200078e00ff */
[----:B------:R-:W-:Y:S02]  /*6530*/  F2FP.PACK_AB R166, R173, R172 ;  /* 0x000000acada6723e */ /* 0x000fe400000000ff */
[----:B------:R-:W-:Y:S01]  /*6540*/  F2FP.PACK_AB R165, R171, R170 ;  /* 0x000000aaaba5723e */ /* 0x000fe200000000ff */
[----:B------:R-:W-:Y:S01]  /*6550*/  IMAD.WIDE.U32 R208, R179, R176, c[0x0][0x190] ;  /* 0x00006400b3d07625 */ /* 0x000fe200078e00b0 */
[----:B------:R-:W-:-:S02]  /*6560*/  F2FP.PACK_AB R164, R169, R168 ;  /* 0x000000a8a9a4723e */ /* 0x000fc400000000ff */
        /* <DEDUP_REMOVED lines=29> */
.L_x_14380:
        /* <DEDUP_REMOVED lines=15> */
.L_x_14382:
[----:B-1----:R-:W-:Y:S02]  /*6830*/  IMAD.MOV.U32 R205, RZ, RZ, R10 ;  /* 0x000000ffffcd7224 */ /* 0x002fe400078e000a */
.L_x_14383:
[----:B------:R-:W-:Y:S05]  /*6840*/  BSYNC B0 ;  /* 0x0000000000007941 */ /* 0x000fea0003800000 */
.L_x_14381:
        /* <DEDUP_REMOVED lines=16> */
.L_x_14387:
[----:B------:R-:W-:Y:S05]  /*6950*/  BSYNC B1 ;  /* 0x0000000000017941 */ /* 0x000fea0003800000 */
.L_x_14386:
        /* <DEDUP_REMOVED lines=39> */
[----:B------:R-:W-:Y:S02]  /*6bd0*/  MOV R10, R200 ;  /* 0x000000c8000a7202 */ /* 0x000fe40000000f00 */
[----:B------:R-:W-:Y:S01]  /*6be0*/  LOP3.LUT R17, R201, R198, R19, 0x96, !PT ;  /* 0x000000c6c9117212 */ /* 0x000fe200078e9613 */
[----:B------:R-:W-:Y:S01]  /*6bf0*/  IMAD.MOV.U32 R12, RZ, RZ, R182 ;  /* 0x000000ffff0c7224 */ /* 0x000fe200078e00b6 */
[----:B------:R-:W-:Y:S01]  /*6c00*/  LOP3.LUT R18, R183, R180, R20, 0x96, !PT ;  /* 0x000000b4b7127212 */ /* 0x000fe200078e9614 */
[----:B------:R-:W-:Y:S02]  /*6c10*/  IMAD.MOV.U32 R200, RZ, RZ, RZ ;  /* 0x000000ffffc87224 */ /* 0x000fe400078e00ff */
.L_x_14385:
[----:B------:R-:W-:Y:S05]  /*6c20*/  BSYNC B0 ;  /* 0x0000000000007941 */ /* 0x000fea0003800000 */
.L_x_14384:
        /* <DEDUP_REMOVED lines=15> */
.L_x_14388:
        /* <DEDUP_REMOVED lines=12> */
.L_x_14391:
[----:B------:R-:W-:Y:S02]  /*6de0*/  IMAD.MOV.U32 R178, RZ, RZ, R10 ;  /* 0x000000ffffb27224 */ /* 0x000fe400078e000a */
.L_x_14392:
[----:B------:R-:W-:Y:S05]  /*6df0*/  BSYNC B0 ;  /* 0x0000000000007941 */ /* 0x000fea0003800000 */
.L_x_14390:
        /* <DEDUP_REMOVED lines=16> */
.L_x_14396:
[----:B------:R-:W-:Y:S05]  /*6f00*/  BSYNC B1 ;  /* 0x0000000000017941 */ /* 0x000fea0003800000 */
.L_x_14395:
        /* <DEDUP_REMOVED lines=44> */
.L_x_14394:
[----:B------:R-:W-:Y:S05]  /*71d0*/  BSYNC B0 ;  /* 0x0000000000007941 */ /* 0x000fea0003800000 */
.L_x_14393:
        /* <DEDUP_REMOVED lines=10> */
.L_x_14389:
        /* <DEDUP_REMOVED lines=12> */
.L_x_14398:
[----:B------:R-:W-:Y:S02]  /*7340*/  IMAD.MOV.U32 R178, RZ, RZ, R10 ;  /* 0x000000ffffb27224 */ /* 0x000fe400078e000a */
.L_x_14399:
[----:B------:R-:W-:Y:S05]  /*7350*/  BSYNC B0 ;  /* 0x0000000000007941 */ /* 0x000fea0003800000 */
.L_x_14397:
        /* <DEDUP_REMOVED lines=16> */
.L_x_14403:
[----:B------:R-:W-:Y:S05]  /*7460*/  BSYNC B1 ;  /* 0x0000000000017941 */ /* 0x000fea0003800000 */
.L_x_14402:
        /* <DEDUP_REMOVED lines=44> */
.L_x_14401:
[----:B------:R-:W-:Y:S05]  /*7730*/  BSYNC B0 ;  /* 0x0000000000007941 */ /* 0x000fea0003800000 */
.L_x_14400:
        /* <DEDUP_REMOVED lines=15> */
.L_x_14404:
        /* <DEDUP_REMOVED lines=12> */
.L_x_14407:
[----:B------:R-:W-:Y:S02]  /*78f0*/  MOV R164, R10 ;  /* 0x0000000a00a47202 */ /* 0x000fe40000000f00 */
.L_x_14408:
[----:B------:R-:W-:Y:S05]  /*7900*/  BSYNC B0 ;  /* 0x0000000000007941 */ /* 0x000fea0003800000 */
.L_x_14406:
        /* <DEDUP_REMOVED lines=16> */
.L_x_14412:
[----:B------:R-:W-:Y:S05]  /*7a10*/  BSYNC B1 ;  /* 0x0000000000017941 */ /* 0x000fea0003800000 */
.L_x_14411:
        /* <DEDUP_REMOVED lines=44> */
.L_x_14410:
[----:B------:R-:W-:Y:S05]  /*7ce0*/  BSYNC B0 ;  /* 0x0000000000007941 */ /* 0x000fea0003800000 */
.L_x_14409:
        /* <DEDUP_REMOVED lines=10> */
.L_x_14405:
        /* <DEDUP_REMOVED lines=12> */
.L_x_14414:
[----:B------:R-:W-:Y:S02]  /*7e50*/  MOV R164, R10 ;  /* 0x0000000a00a47202 */ /* 0x000fe40000000f00 */
.L_x_14415:
[----:B------:R-:W-:Y:S05]  /*7e60*/  BSYNC B0 ;  /* 0x0000000000007941 */ /* 0x000fea0003800000 */
.L_x_14413:
        /* <DEDUP_REMOVED lines=16> */
.L_x_14419:
[----:B------:R-:W-:Y:S05]  /*7f70*/  BSYNC B1 ;  /* 0x0000000000017941 */ /* 0x000fea0003800000 */
.L_x_14418:
        /* <DEDUP_REMOVED lines=44> */
.L_x_14417:
[----:B------:R-:W-:Y:S05]  /*8240*/  BSYNC B0 ;  /* 0x0000000000007941 */ /* 0x000fea0003800000 */
.L_x_14416:
        /* <DEDUP_REMOVED lines=15> */
.L_x_14420:
        /* <DEDUP_REMOVED lines=12> */
.L_x_14423:
[----:B------:R-:W-:Y:S02]  /*8400*/  IMAD.MOV.U32 R164, RZ, RZ, R10 ;  /* 0x000000ffffa47224 */ /* 0x000fe400078e000a */
.L_x_14424:
[----:B------:R-:W-:Y:S05]  /*8410*/  BSYNC B0 ;  /* 0x0000000000007941 */ /* 0x000fea0003800000 */
.L_x_14422:
        /* <DEDUP_REMOVED lines=16> */
.L_x_14428:
[----:B------:R-:W-:Y:S05]  /*8520*/  BSYNC B1 ;  /* 0x0000000000017941 */ /* 0x000fea0003800000 */
.L_x_14427:
        /* <DEDUP_REMOVED lines=44> */
.L_x_14426:
[----:B------:R-:W-:Y:S05]  /*87f0*/  BSYNC B0 ;  /* 0x0000000000007941 */ /* 0x000fea0003800000 */
.L_x_14425:
        /* <DEDUP_REMOVED lines=10> */
.L_x_14421:
        /* <DEDUP_REMOVED lines=12> */
.L_x_14430:
[----:B------:R-:W-:Y:S02]  /*8960*/  IMAD.MOV.U32 R164, RZ, RZ, R10 ;  /* 0x000000ffffa47224 */ /* 0x000fe400078e000a */
.L_x_14431:
[----:B------:R-:W-:Y:S05]  /*8970*/  BSYNC B0 ;  /* 0x0000000000007941 */ /* 0x000fea0003800000 */
.L_x_14429:
        /* <DEDUP_REMOVED lines=16> */
.L_x_14435:
[----:B------:R-:W-:Y:S05]  /*8a80*/  BSYNC B1 ;  /* 0x0000000000017941 */ /* 0x000fea0003800000 */
.L_x_14434:
        /* <DEDUP_REMOVED lines=44> */
.L_x_14433:
[----:B------:R-:W-:Y:S05]  /*8d50*/  BSYNC B0 ;  /* 0x0000000000007941 */ /* 0x000fea0003800000 */
.L_x_14432:
        /* <DEDUP_REMOVED lines=15> */
.L_x_14436:
        /* <DEDUP_REMOVED lines=12> */
.L_x_14439:
[----:B------:R-:W-:Y:S02]  /*8f10*/  IMAD.MOV.U32 R205, RZ, RZ, R10 ;  /* 0x000000ffffcd7224 */ /* 0x000fe400078e000a */
.L_x_14440:
[----:B------:R-:W-:Y:S05]  /*8f20*/  BSYNC B0 ;  /* 0x0000000000007941 */ /* 0x000fea0003800000 */
.L_x_14438:
        /* <DEDUP_REMOVED lines=16> */
.L_x_14444:
[----:B------:R-:W-:Y:S05]  /*9030*/  BSYNC B1 ;  /* 0x0000000000017941 */ /* 0x000fea0003800000 */
.L_x_14443:
        /* <DEDUP_REMOVED lines=44> */
.L_x_14442:
[----:B------:R-:W-:Y:S05]  /*9300*/  BSYNC B0 ;  /* 0x0000000000007941 */ /* 0x000fea0003800000 */
.L_x_14441:
        /* <DEDUP_REMOVED lines=10> */
.L_x_14437:
        /* <DEDUP_REMOVED lines=12> */
.L_x_14446:
[----:B------:R-:W-:Y:S02]  /*9470*/  IMAD.MOV.U32 R200, RZ, RZ, R10 ;  /* 0x000000ffffc87224 */ /* 0x000fe400078e000a */
.L_x_14447:
[----:B------:R-:W-:Y:S05]  /*9480*/  BSYNC B0 ;  /* 0x0000000000007941 */ /* 0x000fea0003800000 */
.L_x_14445:
        /* <DEDUP_REMOVED lines=16> */
.L_x_14451:
[----:B------:R-:W-:Y:S05]  /*9590*/  BSYNC B1 ;  /* 0x0000000000017941 */ /* 0x000fea0003800000 */
.L_x_14450:
        /* <DEDUP_REMOVED lines=44> */
.L_x_14449:
[----:B------:R-:W-:Y:S05]  /*9860*/  BSYNC B0 ;  /* 0x0000000000007941 */ /* 0x000fea0003800000 */
.L_x_14448:
        /* <DEDUP_REMOVED lines=13> */
.L_x_14452:
        /* <DEDUP_REMOVED lines=12> */
.L_x_14455:
[----:B------:R-:W-:Y:S02]  /*9a00*/  IMAD.MOV.U32 R198, RZ, RZ, R10 ;  /* 0x000000ffffc67224 */ /* 0x000fe400078e000a */
.L_x_14456:
[----:B------:R-:W-:Y:S05]  /*9a10*/  BSYNC B0 ;  /* 0x0000000000007941 */ /* 0x000fea0003800000 */
.L_x_14454:
        /* <DEDUP_REMOVED lines=16> */
.L_x_14460:
[----:B------:R-:W-:Y:S05]  /*9b20*/  BSYNC B1 ;  /* 0x0000000000017941 */ /* 0x000fea0003800000 */
.L_x_14459:
        /* <DEDUP_REMOVED lines=44> */
.L_x_14458:
[----:B------:R-:W-:Y:S05]  /*9df0*/  BSYNC B0 ;  /* 0x0000000000007941 */ /* 0x000fea0003800000 */
.L_x_14457:
        /* <DEDUP_REMOVED lines=10> */
.L_x_14453:
        /* <DEDUP_REMOVED lines=12> */
.L_x_14462:
[----:B------:R-:W-:Y:S02]  /*9f60*/  IMAD.MOV.U32 R198, RZ, RZ, R10 ;  /* 0x000000ffffc67224 */ /* 0x000fe400078e000a */
.L_x_14463:
[----:B------:R-:W-:Y:S05]  /*9f70*/  BSYNC B0 ;  /* 0x0000000000007941 */ /* 0x000fea0003800000 */
.L_x_14461:
        /* <DEDUP_REMOVED lines=16> */
.L_x_14467:
[----:B------:R-:W-:Y:S05]  /*a080*/  BSYNC B1 ;  /* 0x0000000000017941 */ /* 0x000fea0003800000 */
.L_x_14466:
        /* <DEDUP_REMOVED lines=44> */
.L_x_14465:
[----:B------:R-:W-:Y:S05]  /*a350*/  BSYNC B0 ;  /* 0x0000000000007941 */ /* 0x000fea0003800000 */
.L_x_14464:
        /* <DEDUP_REMOVED lines=13> */
.L_x_14468:
        /* <DEDUP_REMOVED lines=12> */
.L_x_14471:
[----:B------:R-:W-:Y:S02]  /*a4f0*/  IMAD.MOV.U32 R166, RZ, RZ, R10 ;  /* 0x000000ffffa67224 */ /* 0x000fe400078e000a */
.L_x_14472:
[----:B------:R-:W-:Y:S05]  /*a500*/  BSYNC B0 ;  /* 0x0000000000007941 */ /* 0x000fea0003800000 */
.L_x_14470:
        /* <DEDUP_REMOVED lines=16> */
.L_x_14476:
[----:B------:R-:W-:Y:S05]  /*a610*/  BSYNC B1 ;  /* 0x0000000000017941 */ /* 0x000fea0003800000 */
.L_x_14475:
        /* <DEDUP_REMOVED lines=44> */
.L_x_14474:
[----:B------:R-:W-:Y:S05]  /*a8e0*/  BSYNC B0 ;  /* 0x0000000000007941 */ /* 0x000fea0003800000 */
.L_x_14473:
        /* <DEDUP_REMOVED lines=10> */
.L_x_14469:
        /* <DEDUP_REMOVED lines=12> */
.L_x_14478:
[----:B------:R-:W-:Y:S02]  /*aa50*/  IMAD.MOV.U32 R166, RZ, RZ, R10 ;  /* 0x000000ffffa67224 */ /* 0x000fe400078e000a */
.L_x_14479:
[----:B------:R-:W-:Y:S05]  /*aa60*/  BSYNC B0 ;  /* 0x0000000000007941 */ /* 0x000fea0003800000 */
.L_x_14477:
        /* <DEDUP_REMOVED lines=16> */
.L_x_14483:
[----:B------:R-:W-:Y:S05]  /*ab70*/  BSYNC B1 ;  /* 0x0000000000017941 */ /* 0x000fea0003800000 */
.L_x_14482:
        /* <DEDUP_REMOVED lines=44> */
.L_x_14481:
[----:B------:R-:W-:Y:S05]  /*ae40*/  BSYNC B0 ;  /* 0x0000000000007941 */ /* 0x000fea0003800000 */
.L_x_14480:
        /* <DEDUP_REMOVED lines=13> */
.L_x_14484:
        /* <DEDUP_REMOVED lines=12> */
.L_x_14487:
[----:B------:R-:W-:Y:S02]  /*afe0*/  MOV R166, R10 ;  /* 0x0000000a00a67202 */ /* 0x000fe40000000f00 */
.L_x_14488:
[----:B------:R-:W-:Y:S05]  /*aff0*/  BSYNC B0 ;  /* 0x0000000000007941 */ /* 0x000fea0003800000 */
.L_x_14486:
        /* <DEDUP_REMOVED lines=16> */
.L_x_14492:
[----:B------:R-:W-:Y:S05]  /*b100*/  BSYNC B1 ;  /* 0x0000000000017941 */ /* 0x000fea0003800000 */
.L_x_14491:
        /* <DEDUP_REMOVED lines=44> */
.L_x_14490:
[----:B------:R-:W-:Y:S05]  /*b3d0*/  BSYNC B0 ;  /* 0x0000000000007941 */ /* 0x000fea0003800000 */
.L_x_14489:
        /* <DEDUP_REMOVED lines=10> */
.L_x_14485:
        /* <DEDUP_REMOVED lines=12> */
.L_x_14494:
[----:B------:R-:W-:Y:S02]  /*b540*/  MOV R166, R10 ;  /* 0x0000000a00a67202 */ /* 0x000fe40000000f00 */
.L_x_14495:
[----:B------:R-:W-:Y:S05]  /*b550*/  BSYNC B0 ;  /* 0x0000000000007941 */ /* 0x000fea0003800000 */
.L_x_14493:
        /* <DEDUP_REMOVED lines=16> */
.L_x_14499:
[----:B------:R-:W-:Y:S05]  /*b660*/  BSYNC B1 ;  /* 0x0000000000017941 */ /* 0x000fea0003800000 */
.L_x_14498:
        /* <DEDUP_REMOVED lines=44> */
.L_x_14497:
[----:B------:R-:W-:Y:S05]  /*b930*/  BSYNC B0 ;  /* 0x0000000000007941 */ /* 0x000fea0003800000 */
.L_x_14496:
        /* <DEDUP_REMOVED lines=13> */
.L_x_14500:
        /* <DEDUP_REMOVED lines=12> */
.L_x_14503:
[----:B------:R-:W-:Y:S02]  /*bad0*/  IMAD.MOV.U32 R200, RZ, RZ, R10 ;  /* 0x000000ffffc87224 */ /* 0x000fe400078e000a */
.L_x_14504:
[----:B------:R-:W-:Y:S05]  /*bae0*/  BSYNC B0 ;  /* 0x0000000000007941 */ /* 0x000fea0003800000 */
.L_x_14502:
        /* <DEDUP_REMOVED lines=18> */
.L_x_14508:
[----:B------:R-:W-:Y:S05]  /*bc10*/  BSYNC B1 ;  /* 0x0000000000017941 */ /* 0x000fea0003800000 */
.L_x_14507:
        /* <DEDUP_REMOVED lines=44> */
.L_x_14506:
[----:B------:R-:W-:Y:S05]  /*bee0*/  BSYNC B0 ;  /* 0x0000000000007941 */ /* 0x000fea0003800000 */
.L_x_14505:
        /* <DEDUP_REMOVED lines=10> */
.L_x_14501:
        /* <DEDUP_REMOVED lines=53> */
.L_x_14509:
[----:B------:R1:W5:Y:S04]  /*c2e0*/  @P6 LDG.E.128 R156, [R200.64] ;  /* 0x00000004c89c6981 */ /* 0x000368000c1e1d00 */
[----:B------:R1:W5:Y:S04]  /*c2f0*/  @P0 LDG.E.128 R160, [R182.64] ;  /* 0x00000004b6a00981 */ /* 0x000368000c1e1d00 */
[----:B0-----:R1:W5:Y:S01]  /*c300*/  LDG.E.128 R164, [R210.64] ;  /* 0x00000004d2a47981 */ /* 0x001362000c1e1d00 */
        /* <DEDUP_REMOVED lines=12> */
.L_x_14511:
[----:B-1----:R-:W-:Y:S02]  /*c3d0*/  IMAD.MOV.U32 R197, RZ, RZ, R10 ;  /* 0x000000ffffc57224 */ /* 0x002fe400078e000a */
.L_x_14512:
[----:B------:R-:W-:Y:S05]  /*c3e0*/  BSYNC B0 ;  /* 0x0000000000007941 */ /* 0x000fea0003800000 */
.L_x_14510:
        /* <DEDUP_REMOVED lines=16> */
.L_x_14516:
[----:B------:R-:W-:Y:S05]  /*c4f0*/  BSYNC B1 ;  /* 0x0000000000017941 */ /* 0x000fea0003800000 */
.L_x_14515:
        /* <DEDUP_REMOVED lines=44> */
.L_x_14514:
[----:B------:R-:W-:Y:S05]  /*c7c0*/  BSYNC B0 ;  /* 0x0000000000007941 */ /* 0x000fea0003800000 */
.L_x_14513:
        /* <DEDUP_REMOVED lines=15> */
.L_x_14517:
        /* <DEDUP_REMOVED lines=12> */
.L_x_14520:
[----:B------:R-:W-:Y:S02]  /*c980*/  MOV R197, R10 ;  /* 0x0000000a00c57202 */ /* 0x000fe40000000f00 */
.L_x_14521:
[----:B------:R-:W-:Y:S05]  /*c990*/  BSYNC B0 ;  /* 0x0000000000007941 */ /* 0x000fea0003800000 */
.L_x_14519:
        /* <DEDUP_REMOVED lines=16> */
.L_x_14525:
[----:B------:R-:W-:Y:S05]  /*caa0*/  BSYNC B1 ;  /* 0x0000000000017941 */ /* 0x000fea0003800000 */
.L_x_14524:
        /* <DEDUP_REMOVED lines=44> */
.L_x_14523:
[----:B------:R-:W-:Y:S05]  /*cd70*/  BSYNC B0 ;  /* 0x0000000000007941 */ /* 0x000fea0003800000 */
.L_x_14522:
        /* <DEDUP_REMOVED lines=10> */
.L_x_14518:
        /* <DEDUP_REMOVED lines=12> */
.L_x_14527:
[----:B------:R-:W-:Y:S02]  /*cee0*/  MOV R197, R10 ;  /* 0x0000000a00c57202 */ /* 0x000fe40000000f00 */
.L_x_14528:
[----:B------:R-:W-:Y:S05]  /*cef0*/  BSYNC B0 ;  /* 0x0000000000007941 */ /* 0x000fea0003800000 */
.L_x_14526:
        /* <DEDUP_REMOVED lines=16> */
.L_x_14532:
[----:B------:R-:W-:Y:S05]  /*d000*/  BSYNC B1 ;  /* 0x0000000000017941 */ /* 0x000fea0003800000 */
.L_x_14531:
        /* <DEDUP_REMOVED lines=44> */
.L_x_14530:
[----:B------:R-:W-:Y:S05]  /*d2d0*/  BSYNC B0 ;  /* 0x0000000000007941 */ /* 0x000fea0003800000 */
.L_x_14529:
        /* <DEDUP_REMOVED lines=15> */
.L_x_14533:
        /* <DEDUP_REMOVED lines=12> */
.L_x_14536:
[----:B------:R-:W-:Y:S02]  /*d490*/  IMAD.MOV.U32 R164, RZ, RZ, R10 ;  /* 0x000000ffffa47224 */ /* 0x000fe400078e000a */
.L_x_14537:
[----:B------:R-:W-:Y:S05]  /*d4a0*/  BSYNC B0 ;  /* 0x0000000000007941 */ /* 0x000fea0003800000 */
.L_x_14535:
        /* <DEDUP_REMOVED lines=16> */
.L_x_14541:
[----:B------:R-:W-:Y:S05]  /*d5b0*/  BSYNC B1 ;  /* 0x0000000000017941 */ /* 0x000fea0003800000 */
.L_x_14540:
        /* <DEDUP_REMOVED lines=44> */
.L_x_14539:
[----:B------:R-:W-:Y:S05]  /*d880*/  BSYNC B0 ;  /* 0x0000000000007941 */ /* 0x000fea0003800000 */
.L_x_14538:
        /* <DEDUP_REMOVED lines=10> */
.L_x_14534:
        /* <DEDUP_REMOVED lines=12> */
.L_x_14543:
[----:B------:R-:W-:Y:S02]  /*d9f0*/  IMAD.MOV.U32 R164, RZ, RZ, R10 ;  /* 0x000000ffffa47224 */ /* 0x000fe400078e000a */
.L_x_14544:
[----:B------:R-:W-:Y:S05]  /*da00*/  BSYNC B0 ;  /* 0x0000000000007941 */ /* 0x000fea0003800000 */
.L_x_14542:
        /* <DEDUP_REMOVED lines=16> */
.L_x_14548:
[----:B------:R-:W-:Y:S05]  /*db10*/  BSYNC B1 ;  /* 0x0000000000017941 */ /* 0x000fea0003800000 */
.L_x_14547:
        /* <DEDUP_REMOVED lines=44> */
.L_x_14546:
[----:B------:R-:W-:Y:S05]  /*dde0*/  BSYNC B0 ;  /* 0x0000000000007941 */ /* 0x000fea0003800000 */
.L_x_14545:
        /* <DEDUP_REMOVED lines=15> */
.L_x_14549:
        /* <DEDUP_REMOVED lines=12> */
.L_x_14552:
[----:B------:R-:W-:Y:S02]  /*dfa0*/  IMAD.MOV.U32 R164, RZ, RZ, R10 ;  /* 0x000000ffffa47224 */ /* 0x000fe400078e000a */
.L_x_14553:
[----:B------:R-:W-:Y:S05]  /*dfb0*/  BSYNC B0 ;  /* 0x0000000000007941 */ /* 0x000fea0003800000 */
.L_x_14551:
        /* <DEDUP_REMOVED lines=16> */
.L_x_14557:
[----:B------:R-:W-:Y:S05]  /*e0c0*/  BSYNC B1 ;  /* 0x0000000000017941 */ /* 0x000fea0003800000 */
.L_x_14556:
        /* <DEDUP_REMOVED lines=44> */
.L_x_14555:
[----:B------:R-:W-:Y:S05]  /*e390*/  BSYNC B0 ;  /* 0x0000000000007941 */ /* 0x000fea0003800000 */
.L_x_14554:
        /* <DEDUP_REMOVED lines=10> */
.L_x_14550:
        /* <DEDUP_REMOVED lines=12> */
.L_x_14559:
[----:B------:R-:W-:Y:S02]  /*e500*/  IMAD.MOV.U32 R164, RZ, RZ, R10 ;  /* 0x000000ffffa47224 */ /* 0x000fe400078e000a */
.L_x_14560:
[----:B------:R-:W-:Y:S05]  /*e510*/  BSYNC B0 ;  /* 0x0000000000007941 */ /* 0x000fea0003800000 */
.L_x_14558:
        /* <DEDUP_REMOVED lines=16> */
.L_x_14564:
[----:B------:R-:W-:Y:S05]  /*e620*/  BSYNC B1 ;  /* 0x0000000000017941 */ /* 0x000fea0003800000 */
.L_x_14563:
        /* <DEDUP_REMOVED lines=44> */
.L_x_14562:
[----:B------:R-:W-:Y:S05]  /*e8f0*/  BSYNC B0 ;  /* 0x0000000000007941 */ /* 0x000fea0003800000 */
.L_x_14561:
        /* <DEDUP_REMOVED lines=15> */
.L_x_14565:
        /* <DEDUP_REMOVED lines=12> */
.L_x_14568:
[----:B------:R-:W-:Y:S02]  /*eab0*/  IMAD.MOV.U32 R197, RZ, RZ, R10 ;  /* 0x000000ffffc57224 */ /* 0x000fe400078e000a */
.L_x_14569:
[----:B------:R-:W-:Y:S05]  /*eac0*/  BSYNC B0 ;  /* 0x0000000000007941 */ /* 0x000fea0003800000 */
.L_x_14567:
        /* <DEDUP_REMOVED lines=16> */
.L_x_14573:
[----:B------:R-:W-:Y:S05]  /*ebd0*/  BSYNC B1 ;  /* 0x0000000000017941 */ /* 0x000fea0003800000 */
.L_x_14572:
        /* <DEDUP_REMOVED lines=44> */
.L_x_14571:
[----:B------:R-:W-:Y:S05]  /*eea0*/  BSYNC B0 ;  /* 0x0000000000007941 */ /* 0x000fea0003800000 */
.L_x_14570:
        /* <DEDUP_REMOVED lines=10> */
.L_x_14566:
        /* <DEDUP_REMOVED lines=12> */
.L_x_14575:
[----:B------:R-:W-:Y:S02]  /*f010*/  IMAD.MOV.U32 R197, RZ, RZ, R10 ;  /* 0x000000ffffc57224 */ /* 0x000fe400078e000a */
.L_x_14576:
[----:B------:R-:W-:Y:S05]  /*f020*/  BSYNC B0 ;  /* 0x0000000000007941 */ /* 0x000fea0003800000 */
.L_x_14574:
        /* <DEDUP_REMOVED lines=16> */
.L_x_14580:
[----:B------:R-:W-:Y:S05]  /*f130*/  BSYNC B1 ;  /* 0x0000000000017941 */ /* 0x000fea0003800000 */
.L_x_14579:
        /* <DEDUP_REMOVED lines=44> */
.L_x_14578:
[----:B------:R-:W-:Y:S05]  /*f400*/  BSYNC B0 ;  /* 0x0000000000007941 */ /* 0x000fea0003800000 */
.L_x_14577:
        /* <DEDUP_REMOVED lines=13> */
.L_x_14581:
        /* <DEDUP_REMOVED lines=12> */
.L_x_14584:
[----:B------:R-:W-:Y:S02]  /*f5a0*/  IMAD.MOV.U32 R197, RZ, RZ, R10 ;  /* 0x000000ffffc57224 */ /* 0x000fe400078e000a */
.L_x_14585:
[----:B------:R-:W-:Y:S05]  /*f5b0*/  BSYNC B0 ;  /* 0x0000000000007941 */ /* 0x000fea0003800000 */
.L_x_14583:
        /* <DEDUP_REMOVED lines=16> */
.L_x_14589:
[----:B------:R-:W-:Y:S05]  /*f6c0*/  BSYNC B1 ;  /* 0x0000000000017941 */ /* 0x000fea0003800000 */
.L_x_14588:
        /* <DEDUP_REMOVED lines=44> */
.L_x_14587:
[----:B------:R-:W-:Y:S05]  /*f990*/  BSYNC B0 ;  /* 0x0000000000007941 */ /* 0x000fea0003800000 */
.L_x_14586:
        /* <DEDUP_REMOVED lines=10> */
.L_x_14582:
        /* <DEDUP_REMOVED lines=12> */
.L_x_14591:
[----:B------:R-:W-:Y:S02]  /*fb00*/  IMAD.MOV.U32 R197, RZ, RZ, R10 ;  /* 0x000000ffffc57224 */ /* 0x000fe400078e000a */
.L_x_14592:
[----:B------:R-:W-:Y:S05]  /*fb10*/  BSYNC B0 ;  /* 0x0000000000007941 */ /* 0x000fea0003800000 */
.L_x_14590:
        /* <DEDUP_REMOVED lines=16> */
.L_x_14596:
[----:B------:R-:W-:Y:S05]  /*fc20*/  BSYNC B1 ;  /* 0x0000000000017941 */ /* 0x000fea0003800000 */
.L_x_14595:
        /* <DEDUP_REMOVED lines=44> */
.L_x_14594:
[----:B------:R-:W-:Y:S05]  /*fef0*/  BSYNC B0 ;  /* 0x0000000000007941 */ /* 0x000fea0003800000 */
.L_x_14593:
        /* <DEDUP_REMOVED lines=13> */
.L_x_14597:
        /* <DEDUP_REMOVED lines=12> */
.L_x_14600:
[----:B------:R-:W-:Y:S02]  /*10090*/  MOV R166, R10 ;  /* 0x0000000a00a67202 */ /* 0x000fe40000000f00 */
.L_x_14601:
[----:B------:R-:W-:Y:S05]  /*100a0*/  BSYNC B0 ;  /* 0x0000000000007941 */ /* 0x000fea0003800000 */
.L_x_14599:
        /* <DEDUP_REMOVED lines=16> */
.L_x_14605:
[----:B------:R-:W-:Y:S05]  /*101b0*/  BSYNC B1 ;  /* 0x0000000000017941 */ /* 0x000fea0003800000 */
.L_x_14604:
        /* <DEDUP_REMOVED lines=44> */
.L_x_14603:
[----:B------:R-:W-:Y:S05]  /*10480*/  BSYNC B0 ;  /* 0x0000000000007941 */ /* 0x000fea0003800000 */
.L_x_14602:
        /* <DEDUP_REMOVED lines=10> */
.L_x_14598:
        /* <DEDUP_REMOVED lines=12> */
.L_x_14607:
[----:B------:R-:W-:Y:S02]  /*105f0*/  MOV R166, R10 ;  /* 0x0000000a00a67202 */ /* 0x000fe40000000f00 */
.L_x_14608:
[----:B------:R-:W-:Y:S05]  /*10600*/  BSYNC B0 ;  /* 0x0000000000007941 */ /* 0x000fea0003800000 */
.L_x_14606:
        /* <DEDUP_REMOVED lines=16> */
.L_x_14612:
[----:B------:R-:W-:Y:S05]  /*10710*/  BSYNC B1 ;  /* 0x0000000000017941 */ /* 0x000fea0003800000 */
.L_x_14611:
        /* <DEDUP_REMOVED lines=44> */
.L_x_14610:
[----:B------:R-:W-:Y:S05]  /*109e0*/  BSYNC B0 ;  /* 0x0000000000007941 */ /* 0x000fea0003800000 */
.L_x_14609:
        /* <DEDUP_REMOVED lines=13> */
.L_x_14613:
        /* <DEDUP_REMOVED lines=12> */
.L_x_14616:
[----:B------:R-:W-:Y:S02]  /*10b80*/  IMAD.MOV.U32 R166, RZ, RZ, R10 ;  /* 0x000000ffffa67224 */ /* 0x000fe400078e000a */
.L_x_14617:
[----:B------:R-:W-:Y:S05]  /*10b90*/  BSYNC B0 ;  /* 0x0000000000007941 */ /* 0x000fea0003800000 */
.L_x_14615:
        /* <DEDUP_REMOVED lines=16> */
.L_x_14621:
[----:B------:R-:W-:Y:S05]  /*10ca0*/  BSYNC B1 ;  /* 0x0000000000017941 */ /* 0x000fea0003800000 */
.L_x_14620:
        /* <DEDUP_REMOVED lines=44> */
.L_x_14619:
[----:B------:R-:W-:Y:S05]  /*10f70*/  BSYNC B0 ;  /* 0x0000000000007941 */ /* 0x000fea0003800000 */
.L_x_14618:
        /* <DEDUP_REMOVED lines=10> */
.L_x_14614:
        /* <DEDUP_REMOVED lines=12> */
.L_x_14623:
[----:B------:R-:W-:Y:S02]  /*110e0*/  IMAD.MOV.U32 R166, RZ, RZ, R10 ;  /* 0x000000ffffa67224 */ /* 0x000fe400078e000a */
.L_x_14624:
[----:B------:R-:W-:Y:S05]  /*110f0*/  BSYNC B0 ;  /* 0x0000000000007941 */ /* 0x000fea0003800000 */
.L_x_14622:
        /* <DEDUP_REMOVED lines=16> */
.L_x_14628:
[----:B------:R-:W-:Y:S05]  /*11200*/  BSYNC B1 ;  /* 0x0000000000017941 */ /* 0x000fea0003800000 */
.L_x_14627:
        /* <DEDUP_REMOVED lines=44> */
.L_x_14626:
[----:B------:R-:W-:Y:S05]  /*114d0*/  BSYNC B0 ;  /* 0x0000000000007941 */ /* 0x000fea0003800000 */
.L_x_14625:
        /* <DEDUP_REMOVED lines=13> */
.L_x_14629:
        /* <DEDUP_REMOVED lines=12> */
.L_x_14632:
[----:B------:R-:W-:Y:S02]  /*11670*/  IMAD.MOV.U32 R197, RZ, RZ, R10 ;  /* 0x000000ffffc57224 */ /* 0x000fe400078e000a */
.L_x_14633:
[----:B------:R-:W-:Y:S05]  /*11680*/  BSYNC B0 ;  /* 0x0000000000007941 */ /* 0x000fea0003800000 */
.L_x_14631:
        /* <DEDUP_REMOVED lines=18> */
.L_x_14637:
[----:B------:R-:W-:Y:S05]  /*117b0*/  BSYNC B1 ;  /* 0x0000000000017941 */ /* 0x000fea0003800000 */
.L_x_14636:
        /* <DEDUP_REMOVED lines=44> */
.L_x_14635:
[----:B------:R-:W-:Y:S05]  /*11a80*/  BSYNC B0 ;  /* 0x0000000000007941 */ /* 0x000fea0003800000 */
.L_x_14634:
        /* <DEDUP_REMOVED lines=10> */
.L_x_14630:
        /* <DEDUP_REMOVED lines=53> */
.L_x_14638:
        /* <DEDUP_REMOVED lines=15> */
.L_x_14640:
[----:B-1----:R-:W-:Y:S02]  /*11f70*/  MOV R208, R10 ;  /* 0x0000000a00d07202 */ /* 0x002fe40000000f00 */
.L_x_14641:
[----:B------:R-:W-:Y:S05]  /*11f80*/  BSYNC B0 ;  /* 0x0000000000007941 */ /* 0x000fea0003800000 */
.L_x_14639:
        /* <DEDUP_REMOVED lines=16> */
.L_x_14645:
[----:B------:R-:W-:Y:S05]  /*12090*/  BSYNC B1 ;  /* 0x0000000000017941 */ /* 0x000fea0003800000 */
.L_x_14644:
        /* <DEDUP_REMOVED lines=44> */
.L_x_14643:
[----:B------:R-:W-:Y:S05]  /*12360*/  BSYNC B0 ;  /* 0x0000000000007941 */ /* 0x000fea0003800000 */
.L_x_14642:
        /* <DEDUP_REMOVED lines=15> */
.L_x_14646:
        /* <DEDUP_REMOVED lines=12> */
.L_x_14649:
[----:B------:R-:W-:Y:S02]  /*12520*/  IMAD.MOV.U32 R198, RZ, RZ, R10 ;  /* 0x000000ffffc67224 */ /* 0x000fe400078e000a */
.L_x_14650:
[----:B------:R-:W-:Y:S05]  /*12530*/  BSYNC B0 ;  /* 0x0000000000007941 */ /* 0x000fea0003800000 */
.L_x_14648:
        /* <DEDUP_REMOVED lines=16> */
.L_x_14654:
[----:B------:R-:W-:Y:S05]  /*12640*/  BSYNC B1 ;  /* 0x0000000000017941 */ /* 0x000fea0003800000 */
.L_x_14653:
        /* <DEDUP_REMOVED lines=44> */
.L_x_14652:
[----:B------:R-:W-:Y:S05]  /*12910*/  BSYNC B0 ;  /* 0x0000000000007941 */ /* 0x000fea0003800000 */
.L_x_14651:
        /* <DEDUP_REMOVED lines=10> */
.L_x_14647:
        /* <DEDUP_REMOVED lines=12> */
.L_x_14656:
[----:B------:R-:W-:Y:S02]  /*12a80*/  IMAD.MOV.U32 R198, RZ, RZ, R10 ;  /* 0x000000ffffc67224 */ /* 0x000fe400078e000a */
.L_x_14657:
[----:B------:R-:W-:Y:S05]  /*12a90*/  BSYNC B0 ;  /* 0x0000000000007941 */ /* 0x000fea0003800000 */
.L_x_14655:
        /* <DEDUP_REMOVED lines=16> */
.L_x_14661:
[----:B------:R-:W-:Y:S05]  /*12ba0*/  BSYNC B1 ;  /* 0x0000000000017941 */ /* 0x000fea0003800000 */
.L_x_14660:
        /* <DEDUP_REMOVED lines=44> */
.L_x_14659:
[----:B------:R-:W-:Y:S05]  /*12e70*/  BSYNC B0 ;  /* 0x0000000000007941 */ /* 0x000fea0003800000 */
.L_x_14658:
        /* <DEDUP_REMOVED lines=15> */
.L_x_14662:
        /* <DEDUP_REMOVED lines=12> */
.L_x_14665:
[----:B------:R-:W-:Y:S02]  /*13030*/  IMAD.MOV.U32 R164, RZ, RZ, R10 ;  /* 0x000000ffffa47224 */ /* 0x000fe400078e000a */
.L_x_14666:
[----:B------:R-:W-:Y:S05]  /*13040*/  BSYNC B0 ;  /* 0x0000000000007941 */ /* 0x000fea0003800000 */
.L_x_14664:
        /* <DEDUP_REMOVED lines=16> */
.L_x_14670:
[----:B------:R-:W-:Y:S05]  /*13150*/  BSYNC B1 ;  /* 0x0000000000017941 */ /* 0x000fea0003800000 */
.L_x_14669:
        /* <DEDUP_REMOVED lines=44> */
.L_x_14668:
[----:B------:R-:W-:Y:S05]  /*13420*/  BSYNC B0 ;  /* 0x0000000000007941 */ /* 0x000fea0003800000 */
.L_x_14667:
        /* <DEDUP_REMOVED lines=10> */
.L_x_14663:
        /* <DEDUP_REMOVED lines=12> */
.L_x_14672:
[----:B------:R-:W-:Y:S02]  /*13590*/  IMAD.MOV.U32 R164, RZ, RZ, R10 ;  /* 0x000000ffffa47224 */ /* 0x000fe400078e000a */
.L_x_14673:
[----:B------:R-:W-:Y:S05]  /*135a0*/  BSYNC B0 ;  /* 0x0000000000007941 */ /* 0x000fea0003800000 */
.L_x_14671:
        /* <DEDUP_REMOVED lines=16> */
.L_x_14677:
[----:B------:R-:W-:Y:S05]  /*136b0*/  BSYNC B1 ;  /* 0x0000000000017941 */ /* 0x000fea0003800000 */
.L_x_14676:
        /* <DEDUP_REMOVED lines=44> */
.L_x_14675:
[----:B------:R-:W-:Y:S05]  /*13980*/  BSYNC B0 ;  /* 0x0000000000007941 */ /* 0x000fea0003800000 */
.L_x_14674:
        /* <DEDUP_REMOVED lines=15> */
.L_x_14678:
        /* <DEDUP_REMOVED lines=12> */
.L_x_14681:
[----:B------:R-:W-:Y:S02]  /*13b40*/  IMAD.MOV.U32 R164, RZ, RZ, R10 ;  /* 0x000000ffffa47224 */ /* 0x000fe400078e000a */
.L_x_14682:
[----:B------:R-:W-:Y:S05]  /*13b50*/  BSYNC B0 ;  /* 0x0000000000007941 */ /* 0x000fea0003800000 */
.L_x_14680:
        /* <DEDUP_REMOVED lines=16> */
.L_x_14686:
[----:B------:R-:W-:Y:S05]  /*13c60*/  BSYNC B1 ;  /* 0x0000000000017941 */ /* 0x000fea0003800000 */
.L_x_14685:
        /* <DEDUP_REMOVED lines=44> */
.L_x_14684:
[----:B------:R-:W-:Y:S05]  /*13f30*/  BSYNC B0 ;  /* 0x0000000000007941 */ /* 0x000fea0003800000 */
.L_x_14683:
        /* <DEDUP_REMOVED lines=10> */
.L_x_14679:
        /* <DEDUP_REMOVED lines=12> */
.L_x_14688:
[----:B------:R-:W-:Y:S02]  /*140a0*/  IMAD.MOV.U32 R164, RZ, RZ, R10 ;  /* 0x000000ffffa47224 */ /* 0x000fe400078e000a */
.L_x_14689:
[----:B------:R-:W-:Y:S05]  /*140b0*/  BSYNC B0 ;  /* 0x0000000000007941 */ /* 0x000fea0003800000 */
.L_x_14687:
        /* <DEDUP_REMOVED lines=16> */
.L_x_14693:
[----:B------:R-:W-:Y:S05]  /*141c0*/  BSYNC B1 ;  /* 0x0000000000017941 */ /* 0x000fea0003800000 */
.L_x_14692:
        /* <DEDUP_REMOVED lines=44> */
.L_x_14691:
[----:B------:R-:W-:Y:S05]  /*14490*/  BSYNC B0 ;  /* 0x0000000000007941 */ /* 0x000fea0003800000 */
.L_x_14690:
        /* <DEDUP_REMOVED lines=15> */
.L_x_14694:
        /* <DEDUP_REMOVED lines=12> */
.L_x_14697:
[----:B------:R-:W-:Y:S02]  /*14650*/  IMAD.MOV.U32 R198, RZ, RZ, R10 ;  /* 0x000000ffffc67224 */ /* 0x000fe400078e000a */
.L_x_14698:
[----:B------:R-:W-:Y:S05]  /*14660*/  BSYNC B0 ;  /* 0x0000000000007941 */ /* 0x000fea0003800000 */
.L_x_14696:
        /* <DEDUP_REMOVED lines=16> */
.L_x_14702:
[----:B------:R-:W-:Y:S05]  /*14770*/  BSYNC B1 ;  /* 0x0000000000017941 */ /* 0x000fea0003800000 */
.L_x_14701:
        /* <DEDUP_REMOVED lines=44> */
.L_x_14700:
[----:B------:R-:W-:Y:S05]  /*14a40*/  BSYNC B0 ;  /* 0x0000000000007941 */ /* 0x000fea0003800000 */
.L_x_14699:
        /* <DEDUP_REMOVED lines=10> */
.L_x_14695:
        /* <DEDUP_REMOVED lines=12> */
.L_x_14704:
[----:B------:R-:W-:Y:S02]  /*14bb0*/  IMAD.MOV.U32 R198, RZ, RZ, R10 ;  /* 0x000000ffffc67224 */ /* 0x000fe400078e000a */
.L_x_14705:
[----:B------:R-:W-:Y:S05]  /*14bc0*/  BSYNC B0 ;  /* 0x0000000000007941 */ /* 0x000fea0003800000 */
.L_x_14703:
        /* <DEDUP_REMOVED lines=16> */
.L_x_14709:
[----:B------:R-:W-:Y:S05]  /*14cd0*/  BSYNC B1 ;  /* 0x0000000000017941 */ /* 0x000fea0003800000 */
.L_x_14708:
        /* <DEDUP_REMOVED lines=44> */
.L_x_14707:
[----:B------:R-:W-:Y:S05]  /*14fa0*/  BSYNC B0 ;  /* 0x0000000000007941 */ /* 0x000fea0003800000 */
.L_x_14706:
        /* <DEDUP_REMOVED lines=13> */
.L_x_14710:
        /* <DEDUP_REMOVED lines=12> */
.L_x_14713:
[----:B------:R-:W-:Y:S02]  /*15140*/  MOV R198, R10 ;  /* 0x0000000a00c67202 */ /* 0x000fe40000000f00 */
.L_x_14714:
[----:B------:R-:W-:Y:S05]  /*15150*/  BSYNC B0 ;  /* 0x0000000000007941 */ /* 0x000fea0003800000 */
.L_x_14712:
        /* <DEDUP_REMOVED lines=16> */
.L_x_14718:
[----:B------:R-:W-:Y:S05]  /*15260*/  BSYNC B1 ;  /* 0x0000000000017941 */ /* 0x000fea0003800000 */
.L_x_14717:
        /* <DEDUP_REMOVED lines=44> */
.L_x_14716:
[----:B------:R-:W-:Y:S05]  /*15530*/  BSYNC B0 ;  /* 0x0000000000007941 */ /* 0x000fea0003800000 */
.L_x_14715:
        /* <DEDUP_REMOVED lines=10> */
.L_x_14711:
        /* <DEDUP_REMOVED lines=12> */
.L_x_14720:
[----:B------:R-:W-:Y:S02]  /*156a0*/  MOV R198, R10 ;  /* 0x0000000a00c67202 */ /* 0x000fe40000000f00 */
.L_x_14721:
[----:B------:R-:W-:Y:S05]  /*156b0*/  BSYNC B0 ;  /* 0x0000000000007941 */ /* 0x000fea0003800000 */
.L_x_14719:
        /* <DEDUP_REMOVED lines=16> */
.L_x_14725:
[----:B------:R-:W-:Y:S05]  /*157c0*/  BSYNC B1 ;  /* 0x0000000000017941 */ /* 0x000fea0003800000 */
.L_x_14724:
        /* <DEDUP_REMOVED lines=44> */
.L_x_14723:
[----:B------:R-:W-:Y:S05]  /*15a90*/  BSYNC B0 ;  /* 0x0000000000007941 */ /* 0x000fea0003800000 */
.L_x_14722:
        /* <DEDUP_REMOVED lines=13> */
.L_x_14726:
        /* <DEDUP_REMOVED lines=12> */
.L_x_14729:
[----:B------:R-:W-:Y:S02]  /*15c30*/  IMAD.MOV.U32 R166, RZ, RZ, R10 ;  /* 0x000000ffffa67224 */ /* 0x000fe400078e000a */
.L_x_14730:
[----:B------:R-:W-:Y:S05]  /*15c40*/  BSYNC B0 ;  /* 0x0000000000007941 */ /* 0x000fea0003800000 */
.L_x_14728:
        /* <DEDUP_REMOVED lines=16> */
.L_x_14734:
[----:B------:R-:W-:Y:S05]  /*15d50*/  BSYNC B1 ;  /* 0x0000000000017941 */ /* 0x000fea0003800000 */
.L_x_14733:
        /* <DEDUP_REMOVED lines=44> */
.L_x_14732:
[----:B------:R-:W-:Y:S05]  /*16020*/  BSYNC B0 ;  /* 0x0000000000007941 */ /* 0x000fea0003800000 */
.L_x_14731:
        /* <DEDUP_REMOVED lines=10> */
.L_x_14727:
        /* <DEDUP_REMOVED lines=12> */
.L_x_14736:
[----:B------:R-:W-:Y:S02]  /*16190*/  IMAD.MOV.U32 R166, RZ, RZ, R10 ;  /* 0x000000ffffa67224 */ /* 0x000fe400078e000a */
.L_x_14737:
[----:B------:R-:W-:Y:S05]  /*161a0*/  BSYNC B0 ;  /* 0x0000000000007941 */ /* 0x000fea0003800000 */
.L_x_14735:
        /* <DEDUP_REMOVED lines=16> */
.L_x_14741:
[----:B------:R-:W-:Y:S05]  /*162b0*/  BSYNC B1 ;  /* 0x0000000000017941 */ /* 0x000fea0003800000 */
.L_x_14740:
        /* <DEDUP_REMOVED lines=44> */
.L_x_14739:
[----:B------:R-:W-:Y:S05]  /*16580*/  BSYNC B0 ;  /* 0x0000000000007941 */ /* 0x000fea0003800000 */
.L_x_14738:
        /* <DEDUP_REMOVED lines=13> */
.L_x_14742:
        /* <DEDUP_REMOVED lines=12> */
.L_x_14745:
[----:B------:R-:W-:Y:S02]  /*16720*/  IMAD.MOV.U32 R166, RZ, RZ, R10 ;  /* 0x000000ffffa67224 */ /* 0x000fe400078e000a */
.L_x_14746:
[----:B------:R-:W-:Y:S05]  /*16730*/  BSYNC B0 ;  /* 0x0000000000007941 */ /* 0x000fea0003800000 */
.L_x_14744:
        /* <DEDUP_REMOVED lines=16> */
.L_x_14750:
[----:B------:R-:W-:Y:S05]  /*16840*/  BSYNC B1 ;  /* 0x0000000000017941 */ /* 0x000fea0003800000 */
.L_x_14749:
        /* <DEDUP_REMOVED lines=44> */
.L_x_14748:
[----:B------:R-:W-:Y:S05]  /*16b10*/  BSYNC B0 ;  /* 0x0000000000007941 */ /* 0x000fea0003800000 */
.L_x_14747:
        /* <DEDUP_REMOVED lines=10> */
.L_x_14743:
        /* <DEDUP_REMOVED lines=12> */
.L_x_14752:
[----:B------:R-:W-:Y:S02]  /*16c80*/  IMAD.MOV.U32 R166, RZ, RZ, R10 ;  /* 0x000000ffffa67224 */ /* 0x000fe400078e000a */
.L_x_14753:
[----:B------:R-:W-:Y:S05]  /*16c90*/  BSYNC B0 ;  /* 0x0000000000007941 */ /* 0x000fea0003800000 */
.L_x_14751:
        /* <DEDUP_REMOVED lines=16> */
.L_x_14757:
[----:B------:R-:W-:Y:S05]  /*16da0*/  BSYNC B1 ;  /* 0x0000000000017941 */ /* 0x000fea0003800000 */
.L_x_14756:
        /* <DEDUP_REMOVED lines=44> */
.L_x_14755:
[----:B------:R-:W-:Y:S05]  /*17070*/  BSYNC B0 ;  /* 0x0000000000007941 */ /* 0x000fea0003800000 */
.L_x_14754:
        /* <DEDUP_REMOVED lines=13> */
.L_x_14758:
        /* <DEDUP_REMOVED lines=12> */
.L_x_14761:
[----:B------:R-:W-:Y:S02]  /*17210*/  IMAD.MOV.U32 R200, RZ, RZ, R10 ;  /* 0x000000ffffc87224 */ /* 0x000fe400078e000a */
.L_x_14762:
[----:B------:R-:W-:Y:S05]  /*17220*/  BSYNC B0 ;  /* 0x0000000000007941 */ /* 0x000fea0003800000 */
.L_x_14760:
        /* <DEDUP_REMOVED lines=16> */
.L_x_14766:
[----:B------:R-:W-:Y:S05]  /*17330*/  BSYNC B1 ;  /* 0x0000000000017941 */ /* 0x000fea0003800000 */
.L_x_14765:
        /* <DEDUP_REMOVED lines=44> */
.L_x_14764:
[----:B------:R-:W-:Y:S05]  /*17600*/  BSYNC B0 ;  /* 0x0000000000007941 */ /* 0x000fea0003800000 */
.L_x_14763:
        /* <DEDUP_REMOVED lines=10> */
.L_x_14759:
        /* <DEDUP_REMOVED lines=85> */
.L_x_14767:
[----:B------:R-:W-:Y:S01]  /*17c00*/  @!P1 IADD3 R204, R204, 0x8, RZ ;  /* 0x00000008cccc9810 */ /* 0x000fe20007ffe0ff */
[----:B0-----:R-:W-:Y:S01]  /*17c10*/  FADD.FTZ R180, R208, R241 ;  /* 0x000000f1d0b47221 */ /* 0x001fe20000010000 */
[----:B------:R-:W-:Y:S05]  /*17c20*/  BRA.DIV ~URZ, `(.L_x_14768) ;  /* 0x000016a27f007947 */ /* 0x000fea000b800000 */
[----:B------:R0:W1:Y:S02]  /*17c30*/  SHFL.BFLY PT, R164, R180, 0x1, 0x1f ;  /* 0x0c201f00b4a47f89 */ /* 0x00006400000e0000 */
.L_x_14772:
        /* <DEDUP_REMOVED lines=84> */
.L_x_14773:
        /* <DEDUP_REMOVED lines=90> */
[C---:B------:R-:W-:Y:S01]  /*18720*/  @!P0 IMAD.WIDE R164, R195.reuse, R180, c[0x0][0x1a8] ;  /* 0x00006a00c3a48625 */ /* 0x040fe200078e02b4 */
[----:B------:R-:W-:-:S03]  /*18730*/  IADD3 R195, R195, c[0x0][0x160], RZ ;  /* 0x00005800c3c37a10 */ /* 0x000fc60007ffe0ff */
[C---:B------:R-:W-:Y:S01]  /*18740*/  FADD.FTZ R206, -R176.reuse, R177 ;  /* 0x000000b1b0ce7221 */ /* 0x040fe20000010100 */
[----:B0-----:R0:W-:Y:S01]  /*18750*/  @!P0 STG.E [R164.64], R167 ;  /* 0x000000a7a4008986 */ /* 0x0011e2000c101904 */
        /* <DEDUP_REMOVED lines=22> */
[----:B------:R-:W-:-:S02]  /*188c0*/  IMAD.SHL.U32 R180, R179, 0x10, RZ ;  /* 0x00000010b3b47824 */ /* 0x000fc400078e00ff */
[C---:B------:R-:W-:Y:S02]  /*188d0*/  FMUL.FTZ R175, R167.reuse, R168 ;  /* 0x000000a8a7af7220 */ /* 0x040fe40000410000 */
[C---:B------:R-:W-:Y:S02]  /*188e0*/  FMUL.FTZ R166, R167.reuse, R182 ;  /* 0x000000b6a7a67220 */ /* 0x040fe40000410000 */
[C---:B------:R-:W-:Y:S02]  /*188f0*/  FMUL.FTZ R203, R167.reuse, R170 ;  /* 0x000000aaa7cb7220 */ /* 0x040fe40000410000 */
[C---:B------:R-:W-:Y:S02]  /*18900*/  FMUL.FTZ R202, R167.reuse, R200 ;  /* 0x000000c8a7ca7220 */ /* 0x040fe40000410000 */
        /* <DEDUP_REMOVED lines=14> */
[----:B------:R-:W-:Y:S01]  /*189f0*/  SHF.R.U32.HI R222, RZ, 0x1c, R179 ;  /* 0x0000001cffde7819 */ /* 0x000fe200000116b3 */
[----:B------:R-:W-:-:S02]  /*18a00*/  FMUL.FTZ R182, R167, R224 ;  /* 0x000000e0a7b67220 */ /* 0x000fc40000410000 */
[C---:B------:R-:W-:Y:S01]  /*18a10*/  FMUL.FTZ R213, R167.reuse, R226 ;  /* 0x000000e2a7d57220 */ /* 0x040fe20000410000 */
[----:B------:R-:W-:Y:S01]  /*18a20*/  IADD3.X R173, R222, c[0x0][0x20c], RZ, P0, !PT ;  /* 0x00008300dead7a10 */ /* 0x000fe200007fe4ff */
        /* <DEDUP_REMOVED lines=15> */
[----:B0-----:R-:W-:Y:S02]  /*18b20*/  FFMA.FTZ R165, R89, R166, R153 ;  /* 0x000000a659a57223 */ /* 0x001fe40000010099 */
        /* <DEDUP_REMOVED lines=15> */
[----:B------:R0:W-:Y:S01]  /*18c20*/  STG.E.128 [R172.64], R168 ;  /* 0x000000a8ac007986 */ /* 0x0001e2000c101d04 */
[----:B------:R-:W-:Y:S02]  /*18c30*/  FFMA.FTZ R219, R78, R205, R142 ;  /* 0x000000cd4edb7223 */ /* 0x000fe4000001008e */
[----:B------:R-:W-:Y:S01]  /*18c40*/  FFMA.FTZ R165, R58, R203, R122 ;  /* 0x000000cb3aa57223 */ /* 0x000fe2000001007a */
[----:B------:R-:W-:Y:S01]  /*18c50*/  F2FP.PACK_AB R164, R175, R164 ;  /* 0x000000a4afa4723e */ /* 0x000fe200000000ff */
[----:B------:R-:W-:Y:S02]  /*18c60*/  FFMA.FTZ R202, R59, R202, R123 ;  /* 0x000000ca3bca7223 */ /* 0x000fe4000001007b */
[----:B------:R-:W-:Y:S02]  /*18c70*/  FFMA.FTZ R175, R80, R181, R144 ;  /* 0x000000b550af7223 */ /* 0x000fe40000010090 */
[----:B------:R-:W-:Y:S01]  /*18c80*/  FFMA.FTZ R204, R83, R178, R147 ;  /* 0x000000b253cc7223 */ /* 0x000fe20000010093 */
[----:B------:R-:W-:Y:S01]  /*18c90*/  F2FP.PACK_AB R165, R202, R165 ;  /* 0x000000a5caa5723e */ /* 0x000fe200000000ff */
[----:B------:R-:W-:-:S02]  /*18ca0*/  FFMA.FTZ R202, R81, R176, R145 ;  /* 0x000000b051ca7223 */ /* 0x000fc40000010091 */
[----:B------:R-:W-:Y:S02]  /*18cb0*/  FFMA.FTZ R178, R51, R178, R115 ;  /* 0x000000b233b27223 */ /* 0x000fe40000010073 */
[----:B------:R-:W-:Y:S02]  /*18cc0*/  FFMA.FTZ R205, R46, R205, R110 ;  /* 0x000000cd2ecd7223 */ /* 0x000fe4000001006e */
[----:B------:R-:W-:Y:S01]  /*18cd0*/  FFMA.FTZ R203, R82, R201, R146 ;  /* 0x000000c952cb7223 */ /* 0x000fe20000010092 */
[----:B0-----:R-:W-:Y:S01]  /*18ce0*/  F2FP.PACK_AB R168, R202, R175 ;  /* 0x000000afcaa8723e */ /* 0x001fe200000000ff */
[----:B------:R-:W-:Y:S01]  /*18cf0*/  FFMA.FTZ R170, R76, R177, R140 ;  /* 0x000000b14caa7223 */ /* 0x000fe2000001008c */
[----:B------:R-:W-:Y:S01]  /*18d00*/  IADD3 R202, R179, 0x100, RZ ;  /* 0x00000100b3ca7810 */ /* 0x000fe20007ffe0ff */
[----:B------:R-:W-:Y:S01]  /*18d10*/  FFMA.FTZ R171, R77, R174, R141 ;  /* 0x000000ae4dab7223 */ /* 0x000fe2000001008d */
[----:B------:R-:W-:Y:S01]  /*18d20*/  F2FP.PACK_AB R169, R204, R203 ;  /* 0x000000cbcca9723e */ /* 0x000fe200000000ff */
[----:B------:R-:W-:-:S02]  /*18d30*/  FFMA.FTZ R172, R79, R200, R143 ;  /* 0x000000c84fac7223 */ /* 0x000fc4000001008f */
[----:B------:R-:W-:Y:S01]  /*18d40*/  FFMA.FTZ R173, R50, R201, R114 ;  /* 0x000000c932ad7223 */ /* 0x000fe20000010072 */
[----:B------:R-:W-:Y:S01]  /*18d50*/  F2FP.PACK_AB R170, R171, R170 ;  /* 0x000000aaabaa723e */ /* 0x000fe200000000ff */
[----:B------:R-:W-:Y:S01]  /*18d60*/  FFMA.FTZ R200, R47, R200, R111 ;  /* 0x000000c82fc87223 */ /* 0x000fe2000001006f */
[----:B------:R-:W-:Y:S01]  /*18d70*/  F2FP.PACK_AB R171, R172, R219 ;  /* 0x000000dbacab723e */ /* 0x000fe200000000ff */
[----:B------:R-:W-:Y:S01]  /*18d80*/  FFMA.FTZ R172, R48, R181, R112 ;  /* 0x000000b530ac7223 */ /* 0x000fe20000010070 */
[----:B------:R-:W-:Y:S01]  /*18d90*/  F2FP.PACK_AB R173, R178, R173 ;  /* 0x000000adb2ad723e */ /* 0x000fe200000000ff */
[----:B------:R-:W-:Y:S01]  /*18da0*/  FFMA.FTZ R181, R49, R176, R113 ;  /* 0x000000b031b57223 */ /* 0x000fe20000010071 */
[----:B------:R-:W-:Y:S01]  /*18db0*/  F2FP.PACK_AB R175, R200, R205 ;  /* 0x000000cdc8af723e */ /* 0x000fe200000000ff */
[----:B------:R-:W-:Y:S01]  /*18dc0*/  FFMA.FTZ R177, R44, R177, R108 ;  /* 0x000000b12cb17223 */ /* 0x000fe2000001006c */
[----:B------:R-:W-:Y:S01]  /*18dd0*/  HFMA2.MMA R219, -RZ, RZ, 0, 9.5367431640625e-07 ;  /* 0x00000010ffdb7435 */ /* 0x000fe200000001ff */
        /* <DEDUP_REMOVED lines=8> */
[----:B------:R-:W-:Y:S01]  /*18e60*/  FFMA.FTZ R176, R72, R217, R136 ;  /* 0x000000d948b07223 */ /* 0x000fe20000010088 */
[----:B------:R-:W-:Y:S01]  /*18e70*/  IADD3.X R181, R222, c[0x0][0x214], RZ, P0, !PT ;  /* 0x00008500deb57a10 */ /* 0x000fe200007fe4ff */
[----:B------:R-:W-:Y:S01]  /*18e80*/  FFMA.FTZ R201, R73, R182, R137 ;  /* 0x000000b649c97223 */ /* 0x000fe20000010089 */
[----:B------:R-:W-:Y:S01]  /*18e90*/  F2FP.PACK_AB R167, R220, R167 ;  /* 0x000000a7dca7723e */ /* 0x000fe200000000ff */
[----:B------:R-:W-:Y:S01]  /*18ea0*/  FFMA.FTZ R200, R74, R213, R138 ;  /* 0x000000d54ac87223 */ /* 0x000fe2000001008a */
[----:B------:R-:W-:Y:S01]  /*18eb0*/  IADD3 R220, R179, 0x200, RZ ;  /* 0x00000200b3dc7810 */ /* 0x000fe20007ffe0ff */
[----:B------:R-:W-:Y:S01]  /*18ec0*/  FFMA.FTZ R203, R75, R214, R139 ;  /* 0x000000d64bcb7223 */ /* 0x000fe2000001008b */
[----:B------:R-:W-:Y:S01]  /*18ed0*/  F2FP.PACK_AB R176, R201, R176 ;  /* 0x000000b0c9b0723e */ /* 0x000fe200000000ff */
[-C--:B------:R-:W-:Y:S01]  /*18ee0*/  FFMA.FTZ R201, R71, R218.reuse, R135 ;  /* 0x000000da47c97223 */ /* 0x080fe20000010087 */
[----:B------:R0:W-:Y:S01]  /*18ef0*/  STG.E.128 [R180.64], R164 ;  /* 0x000000a4b4007986 */ /* 0x0001e2000c101d04 */
[----:B------:R-:W-:Y:S01]  /*18f00*/  FFMA.FTZ R218, R39, R218, R103 ;  /* 0x000000da27da7223 */ /* 0x000fe20000010067 */
[----:B------:R-:W-:Y:S01]  /*18f10*/  F2FP.PACK_AB R177, R203, R200 ;  /* 0x000000c8cbb1723e */ /* 0x000fe200000000ff */
[----:B------:R-:W-:-:S02]  /*18f20*/  FFMA.FTZ R200, R70, R183, R134 ;  /* 0x000000b746c87223 */ /* 0x000fc40000010086 */
[----:B------:R-:W-:Y:S02]  /*18f30*/  FFMA.FTZ R183, R38, R183, R102 ;  /* 0x000000b726b77223 */ /* 0x000fe40000010066 */
[----:B------:R-:W-:Y:S01]  /*18f40*/  IMAD.WIDE.U32 R204, R220, R219, c[0x0][0x208] ;  /* 0x00008200dccc7625 */ /* 0x000fe200078e00db */
[----:B------:R-:W-:Y:S02]  /*18f50*/  F2FP.PACK_AB R179, R201, R200 ;  /* 0x000000c8c9b3723e */ /* 0x000fe400000000ff */
[----:B------:R-:W-:Y:S01]  /*18f60*/  F2FP.PACK_AB R183, R218, R183 ;  /* 0x000000b7dab7723e */ /* 0x000fe200000000ff */
[----:B------:R-:W-:-:S04]  /*18f70*/  IMAD.WIDE.U32 R200, R202, R219, c[0x0][0x208] ;  /* 0x00008200cac87625 */ /* 0x000fc800078e00db */
[----:B------:R-:W-:Y:S01]  /*18f80*/  IMAD.WIDE.U32 R202, R202, R219, c[0x0][0x210] ;  /* 0x00008400caca7625 */ /* 0x000fe200078e00db */
[----:B------:R1:W-:Y:S03]  /*18f90*/  STG.E.128 [R200.64], R168 ;  /* 0x000000a8c8007986 */ /* 0x0003e6000c101d04 */
[----:B0-----:R-:W-:Y:S01]  /*18fa0*/  FFMA.FTZ R164, R64, R199, R128 ;  /* 0x000000c740a47223 */ /* 0x001fe20000010080 */
[----:B------:R0:W-:Y:S01]  /*18fb0*/  STG.E.128 [R202.64], R172 ;  /* 0x000000acca007986 */ /* 0x0001e2000c101d04 */
[----:B------:R-:W-:Y:S02]  /*18fc0*/  FFMA.FTZ R165, R65, R206, R129 ;  /* 0x000000ce41a57223 */ /* 0x000fe40000010081 */
[----:B------:R-:W-:Y:S01]  /*18fd0*/  FFMA.FTZ R166, R66, R207, R130 ;  /* 0x000000cf42a67223 */ /* 0x000fe20000010082 */
[----:B------:R2:W-:Y:S01]  /*18fe0*/  STG.E.128 [R204.64], R176 ;  /* 0x000000b0cc007986 */ /* 0x0005e2000c101d04 */
[----:B------:R-:W-:Y:S01]  /*18ff0*/  FFMA.FTZ R167, R67, R208, R131 ;  /* 0x000000d043a77223 */ /* 0x000fe20000010083 */
[----:B------:R-:W-:Y:S01]  /*19000*/  F2FP.PACK_AB R164, R165, R164 ;  /* 0x000000a4a5a4723e */ /* 0x000fe200000000ff */
[----:B------:R-:W-:-:S02]  /*19010*/  FFMA.FTZ R218, R41, R182, R105 ;  /* 0x000000b629da7223 */ /* 0x000fc40000010069 */
[----:B------:R-:W-:Y:S01]  /*19020*/  FFMA.FTZ R182, R36, R215, R100 ;  /* 0x000000d724b67223 */ /* 0x000fe20000010064 */
[----:B------:R-:W-:Y:S01]  /*19030*/  F2FP.PACK_AB R165, R167, R166 ;  /* 0x000000a6a7a5723e */ /* 0x000fe200000000ff */
[-C--:B------:R-:W-:Y:S02]  /*19040*/  FFMA.FTZ R166, R60, R209.reuse, R124 ;  /* 0x000000d13ca67223 */ /* 0x080fe4000001007c */
[----:B------:R-:W-:Y:S02]  /*19050*/  FFMA.FTZ R167, R61, R210, R125 ;  /* 0x000000d23da77223 */ /* 0x000fe4000001007d */
[----:B-1----:R-:W-:Y:S02]  /*19060*/  FFMA.FTZ R170, R28, R209, R92 ;  /* 0x000000d11caa7223 */ /* 0x002fe4000001005c */
[----:B------:R-:W-:Y:S01]  /*19070*/  FFMA.FTZ R168, R62, R211, R126 ;  /* 0x000000d33ea87223 */ /* 0x000fe2000001007e */
[----:B------:R-:W-:Y:S01]  /*19080*/  F2FP.PACK_AB R166, R167, R166 ;  /* 0x000000a6a7a6723e */ /* 0x000fe200000000ff */
[----:B0-----:R-:W-:-:S02]  /*19090*/  FFMA.FTZ R173, R63, R212, R127 ;  /* 0x000000d43fad7223 */ /* 0x001fc4000001007f */
[----:B------:R-:W-:Y:S02]  /*190a0*/  FFMA.FTZ R169, R29, R210, R93 ;  /* 0x000000d21da97223 */ /* 0x000fe4000001005d */
[----:B------:R-:W-:Y:S01]  /*190b0*/  IMAD.SHL.U32 R174, R197, 0x10, RZ ;  /* 0x00000010c5ae7824 */ /* 0x000fe200078e00ff */
[----:B------:R-:W-:Y:S01]  /*190c0*/  F2FP.PACK_AB R167, R173, R168 ;  /* 0x000000a8ada7723e */ /* 0x000fe200000000ff */
[----:B------:R-:W-:Y:S01]  /*190d0*/  FFMA.FTZ R217, R40, R217, R104 ;  /* 0x000000d928d97223 */ /* 0x000fe20000010068 */
[----:B------:R-:W-:Y:S01]  /*190e0*/  F2FP.PACK_AB R170, R169, R170 ;  /* 0x000000aaa9aa723e */ /* 0x000fe200000000ff */
[----:B------:R-:W-:Y:S01]  /*190f0*/  FFMA.FTZ R213, R42, R213, R106 ;  /* 0x000000d52ad57223 */ /* 0x000fe2000001006a */
[----:B------:R-:W-:Y:S01]  /*19100*/  SHF.R.U32.HI R197, RZ, 0x1c, R197 ;  /* 0x0000001cffc57819 */ /* 0x000fe200000116c5 */
[----:B------:R-:W-:Y:S01]  /*19110*/  FFMA.FTZ R214, R43, R214, R107 ;  /* 0x000000d62bd67223 */ /* 0x000fe2000001006b */
[C---:B------:R-:W-:Y:S01]  /*19120*/  IADD3 R172, P0, R174.reuse, c[0x0][0x208], RZ ;  /* 0x00008200aeac7a10 */ /* 0x040fe20007f1e0ff */
[----:B------:R-:W-:Y:S01]  /*19130*/  FFMA.FTZ R215, R37, R216, R101 ;  /* 0x000000d825d77223 */ /* 0x000fe20000010065 */
[----:B------:R-:W-:Y:S01]  /*19140*/  IADD3 R174, P1, R174, c[0x0][0x210], RZ ;  /* 0x00008400aeae7a10 */ /* 0x000fe20007f3e0ff */
[----:B------:R-:W-:Y:S01]  /*19150*/  FFMA.FTZ R171, R30, R211, R94 ;  /* 0x000000d31eab7223 */ /* 0x000fe2000001005e */
[----:B------:R-:W-:Y:S01]  /*19160*/  F2FP.PACK_AB R181, R214, R213 ;  /* 0x000000d5d6b5723e */ /* 0x000fe200000000ff */
[----:B------:R-:W-:Y:S01]  /*19170*/  FFMA.FTZ R212, R31, R212, R95 ;  /* 0x000000d41fd47223 */ /* 0x000fe2000001005f */
[----:B------:R-:W-:Y:S01]  /*19180*/  F2FP.PACK_AB R182, R215, R182 ;  /* 0x000000b6d7b6723e */ /* 0x000fe200000000ff */
[----:B------:R-:W-:Y:S01]  /*19190*/  FFMA.FTZ R169, R34, R207, R98 ;  /* 0x000000cf22a97223 */ /* 0x000fe20000010062 */
[----:B------:R-:W-:Y:S01]  /*191a0*/  F2FP.PACK_AB R180, R218, R217 ;  /* 0x000000d9dab4723e */ /* 0x000fe200000000ff */
[----:B------:R-:W-:Y:S01]  /*191b0*/  FFMA.FTZ R208, R35, R208, R99 ;  /* 0x000000d023d07223 */ /* 0x000fe20000010063 */
[----:B------:R-:W-:Y:S01]  /*191c0*/  IADD3.X R173, R197, c[0x0][0x20c], RZ, P0, !PT ;  /* 0x00008300c5ad7a10 */ /* 0x000fe200007fe4ff */
[----:B------:R-:W-:Y:S01]  /*191d0*/  FFMA.FTZ R168, R32, R199, R96 ;  /* 0x000000c720a87223 */ /* 0x000fe20000010060 */
[----:B------:R-:W-:Y:S01]  /*191e0*/  F2FP.PACK_AB R171, R212, R171 ;  /* 0x000000abd4ab723e */ /* 0x000fe200000000ff */
[----:B--2---:R-:W-:Y:S01]  /*191f0*/  FFMA.FTZ R177, R33, R206, R97 ;  /* 0x000000ce21b17223 */ /* 0x004fe20000010061 */
[----:B------:R-:W-:Y:S01]  /*19200*/  F2FP.PACK_AB R169, R208, R169 ;  /* 0x000000a9d0a9723e */ /* 0x000fe200000000ff */
[----:B------:R-:W-:Y:S01]  /*19210*/  IMAD.WIDE.U32 R220, R220, R219, c[0x0][0x210] ;  /* 0x00008400dcdc7625 */ /* 0x000fe200078e00db */
        /* <DEDUP_REMOVED lines=10> */
.L_x_14770:
[----:B------:R-:W-:Y:S05]  /*192c0*/  EXIT ;  /* 0x000000000000794d */ /* 0x000fea0003800000 */
.L_x_14768:
[----:B------:R-:W-:Y:S01]  /*192d0*/  IMAD.MOV.U32 R181, RZ, RZ, 0x1 ;  /* 0x00000001ffb57424 */ /* 0x000fe200078e00ff */
[----:B------:R-:W-:Y:S01]  /*192e0*/  MOV R166, 0x19320 ;  /* 0x0001932000a67802 */ /* 0x000fe20000000f00 */
[----:B------:R-:W-:-:S02]  /*192f0*/  IMAD.MOV.U32 R165, RZ, RZ, 0x1f ;  /* 0x0000001fffa57424 */ /* 0x000fc400078e00ff */
[----:B------:R-:W-:Y:S02]  /*19300*/  IMAD.MOV.U32 R176, RZ, RZ, -0x1 ;  /* 0xffffffffffb07424 */ /* 0x000fe400078e00ff */
[----:B------:R-:W-:Y:S05]  /*19310*/  CALL.REL.NOINC `($__internal_45_$__cuda_sm70_shflsync_bfly_p) ;  /* 0x0000079000007944 */ /* 0x000fea0003c00000 */
[----:B-1----:R-:W-:Y:S01]  /*19320*/  MOV R164, R181 ;  /* 0x000000b500a47202 */ /* 0x002fe20000000f00 */
[----:B0-----:R-:W-:Y:S05]  /*19330*/  BRA `(.L_x_14772) ;  /* 0xffffe90000007947 */ /* 0x001fea000383ffff */
.L_x_14769:
[----:B------:R-:W-:Y:S01]  /*19340*/  IMAD.MOV.U32 R181, RZ, RZ, 0x2 ;  /* 0x00000002ffb57424 */ /* 0x000fe200078e00ff */
[----:B------:R-:W-:Y:S01]  /*19350*/  MOV R166, 0x19390 ;  /* 0x0001939000a67802 */ /* 0x000fe20000000f00 */
[----:B------:R-:W-:Y:S02]  /*19360*/  IMAD.MOV.U32 R165, RZ, RZ, 0x1f ;  /* 0x0000001fffa57424 */ /* 0x000fe400078e00ff */
[----:B------:R-:W-:Y:S02]  /*19370*/  IMAD.MOV.U32 R176, RZ, RZ, -0x1 ;  /* 0xffffffffffb07424 */ /* 0x000fe400078e00ff */
[----:B------:R-:W-:Y:S05]  /*19380*/  CALL.REL.NOINC `($__internal_45_$__cuda_sm70_shflsync_bfly_p) ;  /* 0x0000072000007944 */ /* 0x000fea0003c00000 */
[----:B0-----:R-:W-:Y:S01]  /*19390*/  HFMA2.MMA R165, -RZ, RZ, 0, 1.847743988037109375e-06 ;  /* 0x0000001fffa57435 */ /* 0x001fe200000001ff */
[----:B-1----:R-:W-:Y:S01]  /*193a0*/  FADD.FTZ R180, R180, R181 ;  /* 0x000000b5b4b47221 */ /* 0x002fe20000010000 */
[----:B------:R-:W-:Y:S01]  /*193b0*/  MOV R166, 0x193f0 ;  /* 0x000193f000a67802 */ /* 0x000fe20000000f00 */
[----:B------:R-:W-:Y:S02]  /*193c0*/  IMAD.MOV.U32 R181, RZ, RZ, 0x4 ;  /* 0x00000004ffb57424 */ /* 0x000fe400078e00ff */
[----:B------:R-:W-:-:S02]  /*193d0*/  IMAD.MOV.U32 R176, RZ, RZ, -0x1 ;  /* 0xffffffffffb07424 */ /* 0x000fc400078e00ff */
[----:B------:R-:W-:Y:S05]  /*193e0*/  CALL.REL.NOINC `($__internal_45_$__cuda_sm70_shflsync_bfly_p) ;  /* 0x000006c000007944 */ /* 0x000fea0003c00000 */
[----:B01----:R-:W-:Y:S01]  /*193f0*/  FADD.FTZ R180, R180, R181 ;  /* 0x000000b5b4b47221 */ /* 0x003fe20000010000 */
[----:B------:R-:W-:Y:S01]  /*19400*/  MOV R166, 0x19450 ;  /* 0x0001945000a67802 */ /* 0x000fe20000000f00 */
[----:B------:R-:W-:-:S02]  /*19410*/  IMAD.MOV.U32 R181, RZ, RZ, 0x8 ;  /* 0x00000008ffb57424 */ /* 0x000fc400078e00ff */
[----:B------:R-:W-:Y:S02]  /*19420*/  IMAD.MOV.U32 R165, RZ, RZ, 0x1f ;  /* 0x0000001fffa57424 */ /* 0x000fe400078e00ff */
[----:B------:R-:W-:Y:S02]  /*19430*/  IMAD.MOV.U32 R176, RZ, RZ, -0x1 ;  /* 0xffffffffffb07424 */ /* 0x000fe400078e00ff */
[----:B------:R-:W-:Y:S05]  /*19440*/  CALL.REL.NOINC `($__internal_45_$__cuda_sm70_shflsync_bfly_p) ;  /* 0x0000066000007944 */ /* 0x000fea0003c00000 */
[----:B01----:R-:W-:Y:S01]  /*19450*/  FADD.FTZ R180, R180, R181 ;  /* 0x000000b5b4b47221 */ /* 0x003fe20000010000 */
[----:B------:R-:W-:Y:S01]  /*19460*/  MOV R181, 0x10 ;  /* 0x0000001000b57802 */ /* 0x000fe20000000f00 */
[----:B------:R-:W-:Y:S01]  /*19470*/  IMAD.MOV.U32 R165, RZ, RZ, 0x1f ;  /* 0x0000001fffa57424 */ /* 0x000fe200078e00ff */
[----:B------:R-:W-:Y:S01]  /*19480*/  MOV R166, 0x194b0 ;  /* 0x000194b000a67802 */ /* 0x000fe20000000f00 */
[----:B------:R-:W-:Y:S02]  /*19490*/  IMAD.MOV.U32 R176, RZ, RZ, -0x1 ;  /* 0xffffffffffb07424 */ /* 0x000fe400078e00ff */
[----:B------:R-:W-:Y:S05]  /*194a0*/  CALL.REL.NOINC `($__internal_45_$__cuda_sm70_shflsync_bfly_p) ;  /* 0x0000060000007944 */ /* 0x000fea0003c00000 */
        /* <DEDUP_REMOVED lines=70> */
[----:B------:R-:W-:Y:S05]  /*19910*/  CALL.REL.NOINC `($__internal_45_$__cuda_sm70_shflsync_bfly_p) ;  /* 0x0000019000007944 */ /* 0x000fea0003c00000 */
[----:B01----:R-:W-:Y:S01]  /*19920*/  FADD.FTZ R180, R180, R181 ;  /* 0x000000b5b4b47221 */ /* 0x003fe20000010000 */
[----:B------:R-:W-:Y:S01]  /*19930*/  MOV R166, 0x19980 ;  /* 0x0001998000a67802 */ /* 0x000fe20000000f00 */
[----:B------:R-:W-:Y:S02]  /*19940*/  IMAD.MOV.U32 R181, RZ, RZ, 0x2 ;  /* 0x00000002ffb57424 */ /* 0x000fe400078e00ff */
[----:B------:R-:W-:Y:S02]  /*19950*/  IMAD.MOV.U32 R165, RZ, RZ, 0x1f ;  /* 0x0000001fffa57424 */ /* 0x000fe400078e00ff */
[----:B------:R-:W-:Y:S02]  /*19960*/  IMAD.MOV.U32 R176, RZ, RZ, -0x1 ;  /* 0xffffffffffb07424 */ /* 0x000fe400078e00ff */
[----:B------:R-:W-:Y:S05]  /*19970*/  CALL.REL.NOINC `($__internal_45_$__cuda_sm70_shflsync_bfly_p) ;  /* 0x0000013000007944 */ /* 0x000fea0003c00000 */
[----:B0-----:R-:W-:Y:S01]  /*19980*/  HFMA2.MMA R165, -RZ, RZ, 0, 1.847743988037109375e-06 ;  /* 0x0000001fffa57435 */ /* 0x001fe200000001ff */
[----:B-1----:R-:W-:Y:S01]  /*19990*/  FADD.FTZ R180, R180, R181 ;  /* 0x000000b5b4b47221 */ /* 0x002fe20000010000 */
[----:B------:R-:W-:Y:S01]  /*199a0*/  MOV R166, 0x199e0 ;  /* 0x000199e000a67802 */ /* 0x000fe20000000f00 */
[----:B------:R-:W-:-:S02]  /*199b0*/  IMAD.MOV.U32 R181, RZ, RZ, 0x4 ;  /* 0x00000004ffb57424 */ /* 0x000fc400078e00ff */
[----:B------:R-:W-:Y:S02]  /*199c0*/  IMAD.MOV.U32 R176, RZ, RZ, -0x1 ;  /* 0xffffffffffb07424 */ /* 0x000fe400078e00ff */
[----:B------:R-:W-:Y:S05]  /*199d0*/  CALL.REL.NOINC `($__internal_45_$__cuda_sm70_shflsync_bfly_p) ;  /* 0x000000d000007944 */ /* 0x000fea0003c00000 */
[----:B01----:R-:W-:Y:S01]  /*199e0*/  FADD.FTZ R180, R180, R181 ;  /* 0x000000b5b4b47221 */ /* 0x003fe20000010000 */
[----:B------:R-:W-:Y:S01]  /*199f0*/  MOV R166, 0x19a40 ;  /* 0x00019a4000a67802 */ /* 0x000fe20000000f00 */
[----:B------:R-:W-:Y:S02]  /*19a00*/  IMAD.MOV.U32 R181, RZ, RZ, 0x8 ;  /* 0x00000008ffb57424 */ /* 0x000fe400078e00ff */
[----:B------:R-:W-:Y:S02]  /*19a10*/  IMAD.MOV.U32 R165, RZ, RZ, 0x1f ;  /* 0x0000001fffa57424 */ /* 0x000fe400078e00ff */
[----:B------:R-:W-:Y:S02]  /*19a20*/  IMAD.MOV.U32 R176, RZ, RZ, -0x1 ;  /* 0xffffffffffb07424 */ /* 0x000fe400078e00ff */
[----:B------:R-:W-:Y:S05]  /*19a30*/  CALL.REL.NOINC `($__internal_45_$__cuda_sm70_shflsync_bfly_p) ;  /* 0x0000007000007944 */ /* 0x000fea0003c00000 */
[----:B01----:R-:W-:Y:S01]  /*19a40*/  FADD.FTZ R180, R180, R181 ;  /* 0x000000b5b4b47221 */ /* 0x003fe20000010000 */
[----:B------:R-:W-:Y:S01]  /*19a50*/  MOV R181, 0x10 ;  /* 0x0000001000b57802 */ /* 0x000fe20000000f00 */
[----:B------:R-:W-:Y:S01]  /*19a60*/  IMAD.MOV.U32 R165, RZ, RZ, 0x1f ;  /* 0x0000001fffa57424 */ /* 0x000fe200078e00ff */
[----:B------:R-:W-:Y:S01]  /*19a70*/  MOV R166, 0x19aa0 ;  /* 0x00019aa000a67802 */ /* 0x000fe20000000f00 */
[----:B------:R-:W-:-:S02]  /*19a80*/  IMAD.MOV.U32 R176, RZ, RZ, -0x1 ;  /* 0xffffffffffb07424 */ /* 0x000fc400078e00ff */
[----:B------:R-:W-:Y:S05]  /*19a90*/  CALL.REL.NOINC `($__internal_45_$__cuda_sm70_shflsync_bfly_p) ;  /* 0x0000001000007944 */ /* 0x000fea0003c00000 */
[----:B01----:R-:W-:Y:S05]  /*19aa0*/  BRA `(.L_x_14773) ;  /* 0xffffe6d000007947 */ /* 0x003fea000383ffff */
        .weak           $__internal_45_$__cuda_sm70_shflsync_bfly_p
        .type           $__internal_45_$__cuda_sm70_shflsync_bfly_p,@function
        .size           $__internal_45_$__cuda_sm70_shflsync_bfly_p,(.L_x_26505 - $__internal_45_$__cuda_sm70_shflsync_bfly_p)
$__internal_45_$__cuda_sm70_shflsync_bfly_p:
[----:B------:R-:W-:Y:S01]  /*19ab0*/  IMAD.MOV.U32 R167, RZ, RZ, 0x0 ;  /* 0x00000000ffa77424 */ /* 0x000fe200078e00ff */
[----:B------:R-:W-:Y:S04]  /*19ac0*/  WARPSYNC R176 ;  /* 0x000000b000007348 */ /* 0x000fe80003800000 */
[----:B------:R0:W1:Y:S01]  /*19ad0*/  SHFL.BFLY PT, R181, R180, R181, R165 ;  /* 0x0c0000b5b4b57389 */ /* 0x00006200000e00a5 */
[----:B------:R-:W-:Y:S05]  /*19ae0*/  RET.REL.NODEC R166 `(_ZN10layer_norm31ln_parallel_residual_fwd_kernelINS_13Kernel_traitsIf6__halfS2_S2_fjLj8192ELj1ELj1ELj8ELj16ENS_18Kernel_traits_baseILj8192EfS2_S2_S2_fjLj256EEEEELb1ELb0ELb1EEEvNS_9FwdParamsE) ;  /* 0xfffe6510a6007950 */ /* 0x000fea0003c3ffff */
.L_x_14774:
        /* <DEDUP_REMOVED lines=9> */
.L_x_26505:


//--------------------- .text._ZN10layer_norm31ln_parallel_residual_fwd_kernelINS_13Kernel_traitsIf6__halfS2_S2_fjLj8192ELj1ELj1ELj8ELj16ENS_18Kernel_traits_baseILj8192EfS2_S2_S2_fjLj256EEEEELb1ELb1ELb0EEEvNS_9FwdParamsE --------------------------
	.section	.text._ZN10layer_norm31ln_parallel_residual_fwd_kernelINS_13Kernel_traitsIf6__halfS2_S2_fjLj8192ELj1ELj1ELj8ELj16ENS_18Kernel_traits_baseILj8192EfS2_S2_S2_fjLj256EEEEELb1ELb1ELb0EEEvNS_9FwdParamsE,"ax",@progbits
	.sectioninfo	@"SHI_REGISTERS=168"
	.align	128
        .global         _ZN10layer_norm31ln_parallel_residual_fwd_kernelINS_13Kernel_traitsIf6__halfS2_S2_fjLj8192ELj1ELj1ELj8ELj16ENS_18Kernel_traits_baseILj8192EfS2_S2_S2_fjLj256EEEEELb1ELb1ELb0EEEvNS_9FwdParamsE
        .type           _ZN10layer_norm31ln_parallel_residual_fwd_kernelINS_13Kernel_traitsIf6__halfS2_S2_fjLj8192ELj1ELj1ELj8ELj16ENS_18Kernel_traits_baseILj8192EfS2_S2_S2_fjLj256EEEEELb1ELb1ELb0EEEvNS_9FwdParamsE,@function
        .size           _ZN10layer_norm31ln_parallel_residual_fwd_kernelINS_13Kernel_traitsIf6__halfS2_S2_fjLj8192ELj1ELj1ELj8ELj16ENS_18Kernel_traits_baseILj8192EfS2_S2_S2_fjLj256EEEEELb1ELb1ELb0EEEvNS_9FwdParamsE,(.L_x_26506 - _ZN10layer_norm31ln_parallel_residual_fwd_kernelINS_13Kernel_traitsIf6__halfS2_S2_fjLj8192ELj1ELj1ELj8ELj16ENS_18Kernel_traits_baseILj8192EfS2_S2_S2_fjLj256EEEEELb1ELb1ELb0EEEvNS_9FwdParamsE)
        .other          _ZN10layer_norm31ln_parallel_residual_fwd_kernelINS_13Kernel_traitsIf6__halfS2_S2_fjLj8192ELj1ELj1ELj8ELj16ENS_18Kernel_traits_baseILj8192EfS2_S2_S2_fjLj256EEEEELb1ELb1ELb0EEEvNS_9FwdParamsE,@"STO_CUDA_ENTRY STV_DEFAULT"
_ZN10layer_norm31ln_parallel_residual_fwd_kernelINS_13Kernel_traitsIf6__halfS2_S2_fjLj8192ELj1ELj1ELj8ELj16ENS_18Kernel_traits_baseILj8192EfS2_S2_S2_fjLj256EEEEELb1ELb1ELb0EEEvNS_9FwdParamsE:
.text._ZN10layer_norm31ln_parallel_residual_fwd_kernelINS_13Kernel_traitsIf6__halfS2_S2_fjLj8192ELj1ELj1ELj8ELj16ENS_18Kernel_traits_baseILj8192EfS2_S2_S2_fjLj256EEEEELb1ELb1ELb0EEEvNS_9FwdParamsE:
        /* <DEDUP_REMOVED lines=84> */
.L_x_14776:
[----:B------:R-:W-:Y:S05]  /*0540*/  BSYNC B0 ;  /* 0x0000000000007941 */ /* 0x000fea0003800000 */
.L_x_14775:
        /* <DEDUP_REMOVED lines=17> */
.L_x_14778:
[----:B------:R-:W-:Y:S05]  /*0660*/  BSYNC B0 ;  /* 0x0000000000007941 */ /* 0x000fea0003800000 */
.L_x_14777:
        /* <DEDUP_REMOVED lines=17> */
.L_x_14780:
[----:B------:R-:W-:Y:S05]  /*0780*/  BSYNC B0 ;  /* 0x0000000000007941 */ /* 0x000fea0003800000 */
.L_x_14779:
        /* <DEDUP_REMOVED lines=16> */
.L_x_14782:
[----:B------:R-:W-:Y:S05]  /*0890*/  BSYNC B0 ;  /* 0x0000000000007941 */ /* 0x000fea0003800000 */
.L_x_14781:
[----:B------:R-:W-:Y:S01]  /*08a0*/  IADD3 R93, R3, -0x56f99767, RZ ;  /* 0xa9066899035d7810 */ /* 0x000fe20007ffe0ff */
[----:B0-----:R-:W-:Y:S01]  /*08b0*/  IMAD.WIDE.U32 R68, R76, -0x2daee0ad, RZ ;  /* 0xd2511f534c447825 */ /* 0x001fe200078e00ff */
[----:B------:R-:W-:-:S03]  /*08c0*/  IADD3 R94, R2, 0x1715609d, RZ ;  /* 0x1715609d025e7810 */ /* 0x000fc60007ffe0ff */
[----:B------:R-:W-:Y:S01]  /*08d0*/  IMAD.WIDE.U32 R70, R77, -0x326172a9, RZ ;  /* 0xcd9e8d574d467825 */ /* 0x000fe200078e00ff */
[----:B------:R-:W-:Y:S06]  /*08e0*/  @P1 EXIT ;  /* 0x000000000000194d */ /* 0x000fec0003800000 */
[----:B------:R-:W-:Y:S01]  /*08f0*/  SHF.R.S32.HI R78, RZ, 0x3, R78 ;  /* 0x00000003ff4e7819 */ /* 0x000fe2000001144e */
[----:B------:R-:W-:Y:S01]  /*0900*/  IMAD.MOV.U32 R107, RZ, RZ, RZ ;  /* 0x000000ffff6b7224 */ /* 0x000fe200078e00ff */
[----:B------:R-:W-:Y:S01]  /*0910*/  LOP3.LUT R75, R69, R72, R93, 0x96, !PT ;  /* 0x00000048454b7212 */ /* 0x000fe200078e965d */
[----:B------:R-:W-:Y:S01]  /*0920*/  ULDC.U8 UR6, c[0x0][0x1f0] ;  /* 0x00007c0000067ab9 */ /* 0x000fe20000000000 */
[----:B------:R-:W-:Y:S02]  /*0930*/  LOP3.LUT R69, R0, 0xe0, RZ, 0xc0, !PT ;  /* 0x000000e000457812 */ /* 0x000fe400078ec0ff */
        /* <DEDUP_REMOVED lines=30> */
[----:B------:R-:W-:Y:S02]  /*0b20*/  MOV R108, 0x1 ;  /* 0x00000001006c7802 */ /* 0x000fe40000000f00 */
[----:B------:R-:W-:Y:S01]  /*0b30*/  IMNMX R75, RZ, R75, !PT ;  /* 0x0000004bff4b7217 */ /* 0x000fe20007800200 */
[----:B------:R-:W-:Y:S01]  /*0b40*/  IMAD.HI.U32 R71, R72, -0x326172a9, RZ ;  /* 0xcd9e8d5748477827 */ /* 0x000fe200078e00ff */
[----:B------:R-:W-:-:S02]  /*0b50*/  LOP3.LUT R112, R69, R68, R100, 0x96, !PT ;  /* 0x0000004445707212 */ /* 0x000fc400078e9664 */
[----:B------:R-:W-:Y:S01]  /*0b60*/  IMNMX R75, R75, 0x20, PT ;  /* 0x000000204b4b7817 */ /* 0x000fe20003800200 */
[----:B------:R-:W-:Y:S01]  /*0b70*/  IMAD R104, R74, -0x2daee0ad, RZ ;  /* 0xd2511f534a687824 */ /* 0x000fe200078e02ff */
[----:B------:R-:W-:Y:S01]  /*0b80*/  LOP3.LUT R71, R71, R70, R99, 0x96, !PT ;  /* 0x0000004647477212 */ /* 0x000fe200078e9663 */
[----:B------:R-:W-:Y:S01]  /*0b90*/  IMAD R105, R72, -0x326172a9, RZ ;  /* 0xcd9e8d5748697824 */ /* 0x000fe200078e02ff */
[----:B------:R-:W-:Y:S01]  /*0ba0*/  LOP3.LUT R106, R106, 0x3, RZ, 0xc0, !PT ;  /* 0x000000036a6a7812 */ /* 0x000fe200078ec0ff */
        /* <DEDUP_REMOVED lines=9> */
.L_x_15317:
        /* <DEDUP_REMOVED lines=36> */
.L_x_14786:
[----:B0-----:R-:W-:Y:S02]  /*0e80*/  IMAD.MOV.U32 R153, RZ, RZ, R112 ;  /* 0x000000ffff997224 */ /* 0x001fe400078e0070 */
.L_x_14787:
[----:B------:R-:W-:Y:S05]  /*0e90*/  BSYNC B1 ;  /* 0x0000000000017941 */ /* 0x000fea0003800000 */
.L_x_14785:
        /* <DEDUP_REMOVED lines=16> */
.L_x_14791:
[----:B------:R-:W-:Y:S05]  /*0fa0*/  BSYNC B2 ;  /* 0x0000000000027941 */ /* 0x000fea0003800000 */
.L_x_14790:
        /* <DEDUP_REMOVED lines=44> */
.L_x_14789:
[----:B------:R-:W-:Y:S05]  /*1270*/  BSYNC B1 ;  /* 0x0000000000017941 */ /* 0x000fea0003800000 */
.L_x_14788:
        /* <DEDUP_REMOVED lines=18> */
.L_x_14792:
        /* <DEDUP_REMOVED lines=12> */
.L_x_14795:
[----:B------:R-:W-:Y:S02]  /*1460*/  IMAD.MOV.U32 R151, RZ, RZ, R112 ;  /* 0x000000ffff977224 */ /* 0x000fe400078e0070 */
.L_x_14796:
[----:B------:R-:W-:Y:S05]  /*1470*/  BSYNC B1 ;  /* 0x0000000000017941 */ /* 0x000fea0003800000 */
.L_x_14794:
        /* <DEDUP_REMOVED lines=16> */
.L_x_14800:
[----:B------:R-:W-:Y:S05]  /*1580*/  BSYNC B2 ;  /* 0x0000000000027941 */ /* 0x000fea0003800000 */
.L_x_14799:
        /* <DEDUP_REMOVED lines=43> */
.L_x_14798:
[----:B------:R-:W-:Y:S05]  /*1840*/  BSYNC B1 ;  /* 0x0000000000017941 */ /* 0x000fea0003800000 */
.L_x_14797:
        /* <DEDUP_REMOVED lines=10> */
.L_x_14793:
        /* <DEDUP_REMOVED lines=12> */
.L_x_14802:
[----:B------:R-:W-:Y:S02]  /*19b0*/  IMAD.MOV.U32 R153, RZ, RZ, R112 ;  /* 0x000000ffff997224 */ /* 0x000fe400078e0070 */
.L_x_14803:
[----:B------:R-:W-:Y:S05]  /*19c0*/  BSYNC B1 ;  /* 0x0000000000017941 */ /* 0x000fea0003800000 */
.L_x_14801:
        /* <DEDUP_REMOVED lines=16> */
.L_x_14807:
[----:B------:R-:W-:Y:S05]  /*1ad0*/  BSYNC B2 ;  /* 0x0000000000027941 */ /* 0x000fea0003800000 */
.L_x_14806:
        /* <DEDUP_REMOVED lines=44> */
.L_x_14805:
[----:B------:R-:W-:Y:S05]  /*1da0*/  BSYNC B1 ;  /* 0x0000000000017941 */ /* 0x000fea0003800000 */
.L_x_14804:
        /* <DEDUP_REMOVED lines=15> */
.L_x_14808:
        /* <DEDUP_REMOVED lines=12> */
.L_x_14811:
[----:B------:R-:W-:Y:S02]  /*1f60*/  IMAD.MOV.U32 R106, RZ, RZ, R112 ;  /* 0x000000ffff6a7224 */ /* 0x000fe400078e0070 */
.L_x_14812:
[----:B------:R-:W-:Y:S05]  /*1f70*/  BSYNC B1 ;  /* 0x0000000000017941 */ /* 0x000fea0003800000 */
.L_x_14810:
        /* <DEDUP_REMOVED lines=16> */
.L_x_14816:
[----:B------:R-:W-:Y:S05]  /*2080*/  BSYNC B2 ;  /* 0x0000000000027941 */ /* 0x000fea0003800000 */
.L_x_14815:
        /* <DEDUP_REMOVED lines=42> */
[----:B------:R-:W-:Y:S02]  /*2330*/  MOV R110, R154 ;  /* 0x0000009a006e7202 */ /* 0x000fe40000000f00 */
.L_x_14814:
[----:B------:R-:W-:Y:S05]  /*2340*/  BSYNC B1 ;  /* 0x0000000000017941 */ /* 0x000fea0003800000 */
.L_x_14813:
        /* <DEDUP_REMOVED lines=10> */
.L_x_14809:
        /* <DEDUP_REMOVED lines=12> */
.L_x_14818:
[----:B------:R-:W-:Y:S02]  /*24b0*/  IMAD.MOV.U32 R153, RZ, RZ, R112 ;  /* 0x000000ffff997224 */ /* 0x000fe400078e0070 */
.L_x_14819:
[----:B------:R-:W-:Y:S05]  /*24c0*/  BSYNC B1 ;  /* 0x0000000000017941 */ /* 0x000fea0003800000 */
.L_x_14817:
        /* <DEDUP_REMOVED lines=16> */
.L_x_14823:
[----:B------:R-:W-:Y:S05]  /*25d0*/  BSYNC B2 ;  /* 0x0000000000027941 */ /* 0x000fea0003800000 */
.L_x_14822:
        /* <DEDUP_REMOVED lines=43> */
[----:B------:R-:W-:Y:S02]  /*2890*/  LOP3.LUT R104, R149, R150, R101, 0x96, !PT ;  /* 0x0000009695687212 */ /* 0x000fe400078e9665 */
.L_x_14821:
[----:B------:R-:W-:Y:S05]  /*28a0*/  BSYNC B1 ;  /* 0x0000000000017941 */ /* 0x000fea0003800000 */
.L_x_14820:
        /* <DEDUP_REMOVED lines=15> */
.L_x_14824:
        /* <DEDUP_REMOVED lines=12> */
.L_x_14827:
[----:B------:R-:W-:Y:S02]  /*2a60*/  IMAD.MOV.U32 R153, RZ, RZ, R112 ;  /* 0x000000ffff997224 */ /* 0x000fe400078e0070 */
.L_x_14828:
[----:B------:R-:W-:Y:S05]  /*2a70*/  BSYNC B1 ;  /* 0x0000000000017941 */ /* 0x000fea0003800000 */
.L_x_14826:
        /* <DEDUP_REMOVED lines=16> */
.L_x_14832:
[----:B------:R-:W-:Y:S05]  /*2b80*/  BSYNC B2 ;  /* 0x0000000000027941 */ /* 0x000fea0003800000 */
.L_x_14831:
        /* <DEDUP_REMOVED lines=44> */
.L_x_14830:
[----:B------:R-:W-:Y:S05]  /*2e50*/  BSYNC B1 ;  /* 0x0000000000017941 */ /* 0x000fea0003800000 */
.L_x_14829:
        /* <DEDUP_REMOVED lines=10> */
.L_x_14825:
        /* <DEDUP_REMOVED lines=12> */
.L_x_14834:
[----:B------:R-:W-:Y:S02]  /*2fc0*/  MOV R153, R112 ;  /* 0x0000007000997202 */ /* 0x000fe40000000f00 */
.L_x_14835:
[----:B------:R-:W-:Y:S05]  /*2fd0*/  BSYNC B1 ;  /* 0x0000000000017941 */ /* 0x000fea0003800000 */
.L_x_14833:
        /* <DEDUP_REMOVED lines=16> */
.L_x_14839:
[----:B------:R-:W-:Y:S05]  /*30e0*/  BSYNC B2 ;  /* 0x0000000000027941 */ /* 0x000fea0003800000 */
.L_x_14838:
        /* <DEDUP_REMOVED lines=44> */
.L_x_14837:
[----:B------:R-:W-:Y:S05]  /*33b0*/  BSYNC B1 ;  /* 0x0000000000017941 */ /* 0x000fea0003800000 */
.L_x_14836:
        /* <DEDUP_REMOVED lines=15> */
.L_x_14840:
        /* <DEDUP_REMOVED lines=12> */
.L_x_14843:
[----:B------:R-:W-:Y:S02]  /*3570*/  IMAD.MOV.U32 R148, RZ, RZ, R112 ;  /* 0x000000ffff947224 */ /* 0x000fe400078e0070 */
.L_x_14844:
[----:B------:R-:W-:Y:S05]  /*3580*/  BSYNC B1 ;  /* 0x0000000000017941 */ /* 0x000fea0003800000 */
.L_x_14842:
        /* <DEDUP_REMOVED lines=16> */
.L_x_14848:
[----:B------:R-:W-:Y:S05]  /*3690*/  BSYNC B2 ;  /* 0x0000000000027941 */ /* 0x000fea0003800000 */
.L_x_14847:
        /* <DEDUP_REMOVED lines=44> */
.L_x_14846:
[----:B------:R-:W-:Y:S05]  /*3960*/  BSYNC B1 ;  /* 0x0000000000017941 */ /* 0x000fea0003800000 */
.L_x_14845:
        /* <DEDUP_REMOVED lines=10> */
.L_x_14841:
        /* <DEDUP_REMOVED lines=12> */
.L_x_14850:
[----:B------:R-:W-:Y:S02]  /*3ad0*/  IMAD.MOV.U32 R106, RZ, RZ, R112 ;  /* 0x000000ffff6a7224 */ /* 0x000fe400078e0070 */
.L_x_14851:
[----:B------:R-:W-:Y:S05]  /*3ae0*/  BSYNC B1 ;  /* 0x0000000000017941 */ /* 0x000fea0003800000 */
.L_x_14849:
        /* <DEDUP_REMOVED lines=16> */
.L_x_14855:
[----:B------:R-:W-:Y:S05]  /*3bf0*/  BSYNC B2 ;  /* 0x0000000000027941 */ /* 0x000fea0003800000 */
.L_x_14854:
        /* <DEDUP_REMOVED lines=44> */
.L_x_14853:
[----:B------:R-:W-:Y:S05]  /*3ec0*/  BSYNC B1 ;  /* 0x0000000000017941 */ /* 0x000fea0003800000 */
.L_x_14852:
        /* <DEDUP_REMOVED lines=13> */
.L_x_14856:
        /* <DEDUP_REMOVED lines=12> */
.L_x_14859:
[----:B------:R-:W-:Y:S02]  /*4060*/  IMAD.MOV.U32 R106, RZ, RZ, R112 ;  /* 0x000000ffff6a7224 */ /* 0x000fe400078e0070 */
.L_x_14860:
[----:B------:R-:W-:Y:S05]  /*4070*/  BSYNC B1 ;  /* 0x0000000000017941 */ /* 0x000fea0003800000 */
.L_x_14858:
        /* <DEDUP_REMOVED lines=16> */
.L_x_14864:
[----:B------:R-:W-:Y:S05]  /*4180*/  BSYNC B2 ;  /* 0x0000000000027941 */ /* 0x000fea0003800000 */
.L_x_14863:
        /* <DEDUP_REMOVED lines=44> */
.L_x_14862:
[----:B------:R-:W-:Y:S05]  /*4450*/  BSYNC B1 ;  /* 0x0000000000017941 */ /* 0x000fea0003800000 */
.L_x_14861:
        /* <DEDUP_REMOVED lines=10> */
.L_x_14857:
        /* <DEDUP_REMOVED lines=12> */
.L_x_14866:
[----:B------:R-:W-:Y:S02]  /*45c0*/  IMAD.MOV.U32 R106, RZ, RZ, R112 ;  /* 0x000000ffff6a7224 */ /* 0x000fe400078e0070 */
.L_x_14867:
[----:B------:R-:W-:Y:S05]  /*45d0*/  BSYNC B1 ;  /* 0x0000000000017941 */ /* 0x000fea0003800000 */
.L_x_14865:
        /* <DEDUP_REMOVED lines=16> */
.L_x_14871:
[----:B------:R-:W-:Y:S05]  /*46e0*/  BSYNC B2 ;  /* 0x0000000000027941 */ /* 0x000fea0003800000 */
.L_x_14870:
        /* <DEDUP_REMOVED lines=44> */
.L_x_14869:
[----:B------:R-:W-:Y:S05]  /*49b0*/  BSYNC B1 ;  /* 0x0000000000017941 */ /* 0x000fea0003800000 */
.L_x_14868:
        /* <DEDUP_REMOVED lines=13> */
.L_x_14872:
        /* <DEDUP_REMOVED lines=12> */
.L_x_14875:
[----:B------:R-:W-:Y:S02]  /*4b50*/  IMAD.MOV.U32 R78, RZ, RZ, R112 ;  /* 0x000000ffff4e7224 */ /* 0x000fe400078e0070 */
.L_x_14876:
[----:B------:R-:W-:Y:S05]  /*4b60*/  BSYNC B1 ;  /* 0x0000000000017941 */ /* 0x000fea0003800000 */
.L_x_14874:
        /* <DEDUP_REMOVED lines=16> */
.L_x_14880:
[----:B------:R-:W-:Y:S05]  /*4c70*/  BSYNC B2 ;  /* 0x0000000000027941 */ /* 0x000fea0003800000 */
.L_x_14879:
        /* <DEDUP_REMOVED lines=44> */
.L_x_14878:
[----:B------:R-:W-:Y:S05]  /*4f40*/  BSYNC B1 ;  /* 0x0000000000017941 */ /* 0x000fea0003800000 */
.L_x_14877:
        /* <DEDUP_REMOVED lines=10> */
.L_x_14873:
        /* <DEDUP_REMOVED lines=12> */
.L_x_14882:
[----:B------:R-:W-:Y:S02]  /*50b0*/  IMAD.MOV.U32 R78, RZ, RZ, R112 ;  /* 0x000000ffff4e7224 */ /* 0x000fe400078e0070 */
.L_x_14883:
[----:B------:R-:W-:Y:S05]  /*50c0*/  BSYNC B1 ;  /* 0x0000000000017941 */ /* 0x000fea0003800000 */
.L_x_14881:
        /* <DEDUP_REMOVED lines=16> */
.L_x_14887:
[----:B------:R-:W-:Y:S05]  /*51d0*/  BSYNC B2 ;  /* 0x0000000000027941 */ /* 0x000fea0003800000 */
.L_x_14886:
        /* <DEDUP_REMOVED lines=44> */
.L_x_14885:
[----:B------:R-:W-:Y:S05]  /*54a0*/  BSYNC B1 ;  /* 0x0000000000017941 */ /* 0x000fea0003800000 */
.L_x_14884:
        /* <DEDUP_REMOVED lines=13> */
.L_x_14888:
        /* <DEDUP_REMOVED lines=12> */
.L_x_14891:
[----:B------:R-:W-:Y:S02]  /*5640*/  IMAD.MOV.U32 R78, RZ, RZ, R112 ;  /* 0x000000ffff4e7224 */ /* 0x000fe400078e0070 */
.L_x_14892:
[----:B------:R-:W-:Y:S05]  /*5650*/  BSYNC B1 ;  /* 0x0000000000017941 */ /* 0x000fea0003800000 */
.L_x_14890:
        /* <DEDUP_REMOVED lines=16> */
.L_x_14896:
[----:B------:R-:W-:Y:S05]  /*5760*/  BSYNC B2 ;  /* 0x0000000000027941 */ /* 0x000fea0003800000 */
.L_x_14895:
        /* <DEDUP_REMOVED lines=44> */
.L_x_14894:
[----:B------:R-:W-:Y:S05]  /*5a30*/  BSYNC B1 ;  /* 0x0000000000017941 */ /* 0x000fea0003800000 */
.L_x_14893:
        /* <DEDUP_REMOVED lines=10> */
.L_x_14889:
        /* <DEDUP_REMOVED lines=12> */
.L_x_14898:
[----:B------:R-:W-:Y:S02]  /*5ba0*/  IMAD.MOV.U32 R78, RZ, RZ, R112 ;  /* 0x000000ffff4e7224 */ /* 0x000fe400078e0070 */
.L_x_14899:
[----:B------:R-:W-:Y:S05]  /*5bb0*/  BSYNC B1 ;  /* 0x0000000000017941 */ /* 0x000fea0003800000 */
.L_x_14897:
        /* <DEDUP_REMOVED lines=16> */
.L_x_14903:
[----:B------:R-:W-:Y:S05]  /*5cc0*/  BSYNC B2 ;  /* 0x0000000000027941 */ /* 0x000fea0003800000 */
.L_x_14902:
        /* <DEDUP_REMOVED lines=44> */
.L_x_14901:
[----:B------:R-:W-:Y:S05]  /*5f90*/  BSYNC B1 ;  /* 0x0000000000017941 */ /* 0x000fea0003800000 */
.L_x_14900:
        /* <DEDUP_REMOVED lines=13> */
.L_x_14904:
        /* <DEDUP_REMOVED lines=12> */
.L_x_14907:
[----:B------:R-:W-:Y:S02]  /*6130*/  IMAD.MOV.U32 R154, RZ, RZ, R112 ;  /* 0x000000ffff9a7224 */ /* 0x000fe400078e0070 */
.L_x_14908:
[----:B------:R-:W-:Y:S05]  /*6140*/  BSYNC B1 ;  /* 0x0000000000017941 */ /* 0x000fea0003800000 */
.L_x_14906:
        /* <DEDUP_REMOVED lines=16> */
.L_x_14912:
[----:B------:R-:W-:Y:S05]  /*6250*/  BSYNC B2 ;  /* 0x0000000000027941 */ /* 0x000fea0003800000 */
.L_x_14911:
        /* <DEDUP_REMOVED lines=44> */
.L_x_14910:
[----:B------:R-:W-:Y:S05]  /*6520*/  BSYNC B1 ;  /* 0x0000000000017941 */ /* 0x000fea0003800000 */
.L_x_14909:
        /* <DEDUP_REMOVED lines=10> */
.L_x_14905:
        /* <DEDUP_REMOVED lines=16> */
[----:B------:R-:W-:Y:S01]  /*66d0*/  F2FP.PACK_AB R79, R153, R150 ;  /* 0x00000096994f723e */ /* 0x000fe200000000ff */
[----:B------:R-:W-:Y:S01]  /*66e0*/  IMAD.WIDE.U32 R158, R158, 0x100, RZ ;  /* 0x000001009e9e7825 */ /* 0x000fe200078e00ff */
[----:B------:R-:W-:Y:S02]  /*66f0*/  F2FP.PACK_AB R78, R151, R148 ;  /* 0x00000094974e723e */ /* 0x000fe400000000ff */
[----:B------:R-:W-:Y:S01]  /*6700*/  F2FP.PACK_AB R77, R149, R146 ;  /* 0x00000092954d723e */ /* 0x000fe200000000ff */
[----:B------:R-:W-:Y:S01]  /*6710*/  IMAD.SHL.U32 R152, R123, 0x8, RZ ;  /* 0x000000087b987824 */ /* 0x000fe200078e00ff */
[----:B------:R-:W-:-:S02]  /*6720*/  F2FP.PACK_AB R76, R147, R144 ;  /* 0x00000090934c723e */ /* 0x000fc400000000ff */
        /* <DEDUP_REMOVED lines=12> */
[----:B0-----:R-:W-:Y:S02]  /*67f0*/  SHF.L.U32 R76, R118, 0x10, RZ ;  /* 0x00000010764c7819 */ /* 0x001fe400000006ff */
        /* <DEDUP_REMOVED lines=19> */
.L_x_14913:
[----:B------:R-:W-:Y:S02]  /*6930*/  IADD3 R152, R123, 0x100, RZ ;  /* 0x000001007b987810 */ /* 0x000fe40007ffe0ff */
.L_x_14784:
[----:B------:R-:W-:Y:S05]  /*6940*/  BSYNC B0 ;  /* 0x0000000000007941 */ /* 0x000fea0003800000 */
.L_x_14783:
        /* <DEDUP_REMOVED lines=30> */
.L_x_14917:
[----:B0-----:R-:W-:Y:S02]  /*6b30*/  IMAD.MOV.U32 R135, RZ, RZ, R112 ;  /* 0x000000ffff877224 */ /* 0x001fe400078e0070 */
.L_x_14918:
[----:B------:R-:W-:Y:S05]  /*6b40*/  BSYNC B1 ;  /* 0x0000000000017941 */ /* 0x000fea0003800000 */
.L_x_14916:
        /* <DEDUP_REMOVED lines=16> */
.L_x_14922:
[----:B------:R-:W-:Y:S05]  /*6c50*/  BSYNC B2 ;  /* 0x0000000000027941 */ /* 0x000fea0003800000 */
.L_x_14921:
        /* <DEDUP_REMOVED lines=44> */
.L_x_14920:
[----:B------:R-:W-:Y:S05]  /*6f20*/  BSYNC B1 ;  /* 0x0000000000017941 */ /* 0x000fea0003800000 */
.L_x_14919:
        /* <DEDUP_REMOVED lines=18> */
.L_x_14923:
        /* <DEDUP_REMOVED lines=12> */
.L_x_14926:
[----:B------:R-:W-:Y:S02]  /*7110*/  MOV R125, R112 ;  /* 0x00000070007d7202 */ /* 0x000fe40000000f00 */
.L_x_14927:
[----:B------:R-:W-:Y:S05]  /*7120*/  BSYNC B1 ;  /* 0x0000000000017941 */ /* 0x000fea0003800000 */
.L_x_14925:
        /* <DEDUP_REMOVED lines=16> */
.L_x_14931:
[----:B------:R-:W-:Y:S05]  /*7230*/  BSYNC B2 ;  /* 0x0000000000027941 */ /* 0x000fea0003800000 */
.L_x_14930:
        /* <DEDUP_REMOVED lines=43> */
.L_x_14929:
[----:B------:R-:W-:Y:S05]  /*74f0*/  BSYNC B1 ;  /* 0x0000000000017941 */ /* 0x000fea0003800000 */
.L_x_14928:
        /* <DEDUP_REMOVED lines=10> */
.L_x_14924:
        /* <DEDUP_REMOVED lines=12> */
.L_x_14933:
[----:B------:R-:W-:Y:S02]  /*7660*/  MOV R135, R112 ;  /* 0x0000007000877202 */ /* 0x000fe40000000f00 */
.L_x_14934:
[----:B------:R-:W-:Y:S05]  /*7670*/  BSYNC B1 ;  /* 0x0000000000017941 */ /* 0x000fea0003800000 */
.L_x_14932:
        /* <DEDUP_REMOVED lines=16> */
.L_x_14938:
[----:B------:R-:W-:Y:S05]  /*7780*/  BSYNC B2 ;  /* 0x0000000000027941 */ /* 0x000fea0003800000 */
.L_x_14937:
        /* <DEDUP_REMOVED lines=44> */
.L_x_14936:
[----:B------:R-:W-:Y:S05]  /*7a50*/  BSYNC B1 ;  /* 0x0000000000017941 */ /* 0x000fea0003800000 */
.L_x_14935:
        /* <DEDUP_REMOVED lines=15> */
.L_x_14939:
        /* <DEDUP_REMOVED lines=12> */
.L_x_14942:
[----:B------:R-:W-:Y:S02]  /*7c10*/  IMAD.MOV.U32 R106, RZ, RZ, R112 ;  /* 0x000000ffff6a7224 */ /* 0x000fe400078e0070 */
.L_x_14943:
[----:B------:R-:W-:Y:S05]  /*7c20*/  BSYNC B1 ;  /* 0x0000000000017941 */ /* 0x000fea0003800000 */
.L_x_14941:
        /* <DEDUP_REMOVED lines=16> */
.L_x_14947:
[----:B------:R-:W-:Y:S05]  /*7d30*/  BSYNC B2 ;  /* 0x0000000000027941 */ /* 0x000fea0003800000 */
.L_x_14946:
        /* <DEDUP_REMOVED lines=43> */
.L_x_14945:
[----:B------:R-:W-:Y:S05]  /*7ff0*/  BSYNC B1 ;  /* 0x0000000000017941 */ /* 0x000fea0003800000 */
.L_x_14944:
        /* <DEDUP_REMOVED lines=10> */
.L_x_14940:
        /* <DEDUP_REMOVED lines=12> */
.L_x_14949:
[----:B------:R-:W-:Y:S02]  /*8160*/  IMAD.MOV.U32 R135, RZ, RZ, R112 ;  /* 0x000000ffff877224 */ /* 0x000fe400078e0070 */
.L_x_14950:
[----:B------:R-:W-:Y:S05]  /*8170*/  BSYNC B1 ;  /* 0x0000000000017941 */ /* 0x000fea0003800000 */
.L_x_14948:
        /* <DEDUP_REMOVED lines=16> */
.L_x_14954:
[----:B------:R-:W-:Y:S05]  /*8280*/  BSYNC B2 ;  /* 0x0000000000027941 */ /* 0x000fea0003800000 */
.L_x_14953:
        /* <DEDUP_REMOVED lines=44> */
.L_x_14952:
[----:B------:R-:W-:Y:S05]  /*8550*/  BSYNC B1 ;  /* 0x0000000000017941 */ /* 0x000fea0003800000 */
.L_x_14951:
        /* <DEDUP_REMOVED lines=15> */
.L_x_14955:
        /* <DEDUP_REMOVED lines=12> */
.L_x_14958:
[----:B------:R-:W-:Y:S02]  /*8710*/  IMAD.MOV.U32 R135, RZ, RZ, R112 ;  /* 0x000000ffff877224 */ /* 0x000fe400078e0070 */
.L_x_14959:
[----:B------:R-:W-:Y:S05]  /*8720*/  BSYNC B1 ;  /* 0x0000000000017941 */ /* 0x000fea0003800000 */
.L_x_14957:
        /* <DEDUP_REMOVED lines=16> */
.L_x_14963:
[----:B------:R-:W-:Y:S05]  /*8830*/  BSYNC B2 ;  /* 0x0000000000027941 */ /* 0x000fea0003800000 */
.L_x_14962:
        /* <DEDUP_REMOVED lines=44> */
.L_x_14961:
[----:B------:R-:W-:Y:S05]  /*8b00*/  BSYNC B1 ;  /* 0x0000000000017941 */ /* 0x000fea0003800000 */
.L_x_14960:
        /* <DEDUP_REMOVED lines=10> */
.L_x_14956:
        /* <DEDUP_REMOVED lines=12> */
.L_x_14965:
[----:B------:R-:W-:Y:S02]  /*8c70*/  IMAD.MOV.U32 R138, RZ, RZ, R112 ;  /* 0x000000ffff8a7224 */ /* 0x000fe400078e0070 */
.L_x_14966:
[----:B------:R-:W-:Y:S05]  /*8c80*/  BSYNC B1 ;  /* 0x0000000000017941 */ /* 0x000fea0003800000 */
.L_x_14964:
        /* <DEDUP_REMOVED lines=16> */
.L_x_14970:
[----:B------:R-:W-:Y:S05]  /*8d90*/  BSYNC B2 ;  /* 0x0000000000027941 */ /* 0x000fea0003800000 */
.L_x_14969:
        /* <DEDUP_REMOVED lines=44> */
.L_x_14968:
[----:B------:R-:W-:Y:S05]  /*9060*/  BSYNC B1 ;  /* 0x0000000000017941 */ /* 0x000fea0003800000 */
.L_x_14967:
        /* <DEDUP_REMOVED lines=15> */
.L_x_14971:
        /* <DEDUP_REMOVED lines=12> */
.L_x_14974:
[----:B------:R-:W-:Y:S02]  /*9220*/  IMAD.MOV.U32 R138, RZ, RZ, R112 ;  /* 0x000000ffff8a7224 */ /* 0x000fe400078e0070 */
.L_x_14975:
[----:B------:R-:W-:Y:S05]  /*9230*/  BSYNC B1 ;  /* 0x0000000000017941 */ /* 0x000fea0003800000 */
.L_x_14973:
        /* <DEDUP_REMOVED lines=16> */
.L_x_14979:
[----:B------:R-:W-:Y:S05]  /*9340*/  BSYNC B2 ;  /* 0x0000000000027941 */ /* 0x000fea0003800000 */
.L_x_14978:
        /* <DEDUP_REMOVED lines=44> */
.L_x_14977:
[----:B------:R-:W-:Y:S05]  /*9610*/  BSYNC B1 ;  /* 0x0000000000017941 */ /* 0x000fea0003800000 */
.L_x_14976:
        /* <DEDUP_REMOVED lines=10> */
.L_x_14972:
        /* <DEDUP_REMOVED lines=12> */
.L_x_14981:
[----:B------:R-:W-:Y:S02]  /*9780*/  IMAD.MOV.U32 R106, RZ, RZ, R112 ;  /* 0x000000ffff6a7224 */ /* 0x000fe400078e0070 */
.L_x_14982:
[----:B------:R-:W-:Y:S05]  /*9790*/  BSYNC B1 ;  /* 0x0000000000017941 */ /* 0x000fea0003800000 */
.L_x_14980:
        /* <DEDUP_REMOVED lines=16> */
.L_x_14986:
[----:B------:R-:W-:Y:S05]  /*98a0*/  BSYNC B2 ;  /* 0x0000000000027941 */ /* 0x000fea0003800000 */
.L_x_14985:
        /* <DEDUP_REMOVED lines=44> */
.L_x_14984:
[----:B------:R-:W-:Y:S05]  /*9b70*/  BSYNC B1 ;  /* 0x0000000000017941 */ /* 0x000fea0003800000 */
.L_x_14983:
        /* <DEDUP_REMOVED lines=13> */
.L_x_14987:
        /* <DEDUP_REMOVED lines=12> */
.L_x_14990:
[----:B------:R-:W-:Y:S02]  /*9d10*/  IMAD.MOV.U32 R106, RZ, RZ, R112 ;  /* 0x000000ffff6a7224 */ /* 0x000fe400078e0070 */
.L_x_14991:
[----:B------:R-:W-:Y:S05]  /*9d20*/  BSYNC B1 ;  /* 0x0000000000017941 */ /* 0x000fea0003800000 */
.L_x_14989:
        /* <DEDUP_REMOVED lines=16> */
.L_x_14995:
[----:B------:R-:W-:Y:S05]  /*9e30*/  BSYNC B2 ;  /* 0x0000000000027941 */ /* 0x000fea0003800000 */
.L_x_14994:
        /* <DEDUP_REMOVED lines=44> */
.L_x_14993:
[----:B------:R-:W-:Y:S05]  /*a100*/  BSYNC B1 ;  /* 0x0000000000017941 */ /* 0x000fea0003800000 */
.L_x_14992:
        /* <DEDUP_REMOVED lines=10> */
.L_x_14988:
        /* <DEDUP_REMOVED lines=12> */
.L_x_14997:
[----:B------:R-:W-:Y:S02]  /*a270*/  IMAD.MOV.U32 R106, RZ, RZ, R112 ;  /* 0x000000ffff6a7224 */ /* 0x000fe400078e0070 */
.L_x_14998:
[----:B------:R-:W-:Y:S05]  /*a280*/  BSYNC B1 ;  /* 0x0000000000017941 */ /* 0x000fea0003800000 */
.L_x_14996:
        /* <DEDUP_REMOVED lines=16> */
.L_x_15002:
[----:B------:R-:W-:Y:S05]  /*a390*/  BSYNC B2 ;  /* 0x0000000000027941 */ /* 0x000fea0003800000 */
.L_x_15001:
        /* <DEDUP_REMOVED lines=44> */
.L_x_15000:
[----:B------:R-:W-:Y:S05]  /*a660*/  BSYNC B1 ;  /* 0x0000000000017941 */ /* 0x000fea0003800000 */
.L_x_14999:
        /* <DEDUP_REMOVED lines=13> */
.L_x_15003:
        /* <DEDUP_REMOVED lines=12> */
.L_x_15006:
[----:B------:R-:W-:Y:S02]  /*a800*/  MOV R78, R112 ;  /* 0x00000070004e7202 */ /* 0x000fe40000000f00 */
.L_x_15007:
[----:B------:R-:W-:Y:S05]  /*a810*/  BSYNC B1 ;  /* 0x0000000000017941 */ /* 0x000fea0003800000 */
.L_x_15005:
        /* <DEDUP_REMOVED lines=16> */
.L_x_15011:
[----:B------:R-:W-:Y:S05]  /*a920*/  BSYNC B2 ;  /* 0x0000000000027941 */ /* 0x000fea0003800000 */
.L_x_15010:
        /* <DEDUP_REMOVED lines=44> */
.L_x_15009:
[----:B------:R-:W-:Y:S05]  /*abf0*/  BSYNC B1 ;  /* 0x0000000000017941 */ /* 0x000fea0003800000 */
.L_x_15008:
        /* <DEDUP_REMOVED lines=10> */
.L_x_15004:
        /* <DEDUP_REMOVED lines=12> */
.L_x_15013:
[----:B------:R-:W-:Y:S02]  /*ad60*/  IMAD.MOV.U32 R78, RZ, RZ, R112 ;  /* 0x000000ffff4e7224 */ /* 0x000fe400078e0070 */
.L_x_15014:
[----:B------:R-:W-:Y:S05]  /*ad70*/  BSYNC B1 ;  /* 0x0000000000017941 */ /* 0x000fea0003800000 */
.L_x_15012:
        /* <DEDUP_REMOVED lines=16> */
.L_x_15018:
[----:B------:R-:W-:Y:S05]  /*ae80*/  BSYNC B2 ;  /* 0x0000000000027941 */ /* 0x000fea0003800000 */
.L_x_15017:
        /* <DEDUP_REMOVED lines=44> */
.L_x_15016:
[----:B------:R-:W-:Y:S05]  /*b150*/  BSYNC B1 ;  /* 0x0000000000017941 */ /* 0x000fea0003800000 */
.L_x_15015:
        /* <DEDUP_REMOVED lines=13> */
.L_x_15019:
        /* <DEDUP_REMOVED lines=12> */
.L_x_15022:
[----:B------:R-:W-:Y:S02]  /*b2f0*/  IMAD.MOV.U32 R78, RZ, RZ, R112 ;  /* 0x000000ffff4e7224 */ /* 0x000fe400078e0070 */
.L_x_15023:
[----:B------:R-:W-:Y:S05]  /*b300*/  BSYNC B1 ;  /* 0x0000000000017941 */ /* 0x000fea0003800000 */
.L_x_15021:
        /* <DEDUP_REMOVED lines=16> */
.L_x_15027:
[----:B------:R-:W-:Y:S05]  /*b410*/  BSYNC B2 ;  /* 0x0000000000027941 */ /* 0x000fea0003800000 */
.L_x_15026:
        /* <DEDUP_REMOVED lines=44> */
.L_x_15025:
[----:B------:R-:W-:Y:S05]  /*b6e0*/  BSYNC B1 ;  /* 0x0000000000017941 */ /* 0x000fea0003800000 */
.L_x_15024:
        /* <DEDUP_REMOVED lines=10> */
.L_x_15020:
        /* <DEDUP_REMOVED lines=12> */
.L_x_15029:
[----:B------:R-:W-:Y:S02]  /*b850*/  IMAD.MOV.U32 R78, RZ, RZ, R112 ;  /* 0x000000ffff4e7224 */ /* 0x000fe400078e0070 */
.L_x_15030:
[----:B------:R-:W-:Y:S05]  /*b860*/  BSYNC B1 ;  /* 0x0000000000017941 */ /* 0x000fea0003800000 */
.L_x_15028:
        /* <DEDUP_REMOVED lines=16> */
.L_x_15034:
[----:B------:R-:W-:Y:S05]  /*b970*/  BSYNC B2 ;  /* 0x0000000000027941 */ /* 0x000fea0003800000 */
.L_x_15033:
        /* <DEDUP_REMOVED lines=44> */
.L_x_15032:
[----:B------:R-:W-:Y:S05]  /*bc40*/  BSYNC B1 ;  /* 0x0000000000017941 */ /* 0x000fea0003800000 */
.L_x_15031:
        /* <DEDUP_REMOVED lines=13> */
.L_x_15035:
        /* <DEDUP_REMOVED lines=12> */
.L_x_15038:
[----:B------:R-:W-:Y:S02]  /*bde0*/  IMAD.MOV.U32 R155, RZ, RZ, R112 ;  /* 0x000000ffff9b7224 */ /* 0x000fe400078e0070 */
.L_x_15039:
[----:B------:R-:W-:Y:S05]  /*bdf0*/  BSYNC B1 ;  /* 0x0000000000017941 */ /* 0x000fea0003800000 */
.L_x_15037:
        /* <DEDUP_REMOVED lines=16> */
.L_x_15043:
[----:B------:R-:W-:Y:S05]  /*bf00*/  BSYNC B2 ;  /* 0x0000000000027941 */ /* 0x000fea0003800000 */
.L_x_15042:
        /* <DEDUP_REMOVED lines=44> */
.L_x_15041:
[----:B------:R-:W-:Y:S05]  /*c1d0*/  BSYNC B1 ;  /* 0x0000000000017941 */ /* 0x000fea0003800000 */
.L_x_15040:
        /* <DEDUP_REMOVED lines=10> */
.L_x_15036:
        /* <DEDUP_REMOVED lines=15> */
[----:B------:R-:W-:Y:S02]  /*c370*/  F2FP.PACK_AB R79, R145, R138 ;  /* 0x0000008a914f723e */ /* 0x000fe400000000ff */
[----:B------:R-:W-:Y:S01]  /*c380*/  LEA.HI.X R163, R152, c[0x0][0x18c], RZ, 0x4, P0 ;  /* 0x0000630098a37a11 */ /* 0x000fe200000f24ff */
[----:B------:R-:W-:Y:S01]  /*c390*/  IMAD.WIDE.U32 R158, R158, 0x100, RZ ;  /* 0x000001009e9e7825 */ /* 0x000fe200078e00ff */
[----:B------:R-:W-:Y:S02]  /*c3a0*/  F2FP.PACK_AB R78, R137, R136 ;  /* 0x00000088894e723e */ /* 0x000fe400000000ff */
[----:B------:R-:W-:Y:S02]  /*c3b0*/  F2FP.PACK_AB R77, R135, R126 ;  /* 0x0000007e874d723e */ /* 0x000fe400000000ff */
[----:B------:R-:W-:-:S02]  /*c3c0*/  F2FP.PACK_AB R76, R125, R124 ;  /* 0x0000007c7d4c723e */ /* 0x000fc400000000ff */
        /* <DEDUP_REMOVED lines=33> */
.L_x_15044:
[----:B------:R-:W-:Y:S02]  /*c5e0*/  IADD3 R152, R152, 0x100, RZ ;  /* 0x0000010098987810 */ /* 0x000fe40007ffe0ff */
.L_x_14915:
[----:B------:R-:W-:Y:S05]  /*c5f0*/  BSYNC B0 ;  /* 0x0000000000007941 */ /* 0x000fea0003800000 */
.L_x_14914:
        /* <DEDUP_REMOVED lines=22> */
[----:B0-----:R-:W-:Y:S02]  /*c760*/  ISETP.NE.AND P1, PT, R106, 0x2, PT ;  /* 0x000000026a00780c */ /* 0x001fe40003f25270 */
[----:B------:R-:W-:-:S11]  /*c770*/  MOV R127, R104 ;  /* 0x00000068007f7202 */ /* 0x000fd60000000f00 */
[----:B------:R-:W-:Y:S05]  /*c780*/  @!P1 BRA `(.L_x_15049) ;  /* 0x0000006000009947 */ /* 0x000fea0003800000 */
[----:B------:R-:W-:Y:S01]  /*c790*/  ISETP.NE.AND P1, PT, R106, 0x3, PT ;  /* 0x000000036a00780c */ /* 0x000fe20003f25270 */
[----:B------:R-:W-:-:S12]  /*c7a0*/  IMAD.MOV.U32 R127, RZ, RZ, R105 ;  /* 0x000000ffff7f7224 */ /* 0x000fd800078e0069 */
[----:B------:R-:W-:Y:S05]  /*c7b0*/  @P1 BRA `(.L_x_15049) ;  /* 0x0000003000001947 */ /* 0x000fea0003800000 */
[----:B------:R-:W-:Y:S01]  /*c7c0*/  IMAD.MOV.U32 R127, RZ, RZ, R110 ;  /* 0x000000ffff7f7224 */ /* 0x000fe200078e006e */
[----:B------:R-:W-:Y:S05]  /*c7d0*/  BRA `(.L_x_15049) ;  /* 0x0000001000007947 */ /* 0x000fea0003800000 */
.L_x_15048:
[----:B0-----:R-:W-:Y:S02]  /*c7e0*/  IMAD.MOV.U32 R127, RZ, RZ, R112 ;  /* 0x000000ffff7f7224 */ /* 0x001fe400078e0070 */
.L_x_15049:
[----:B------:R-:W-:Y:S05]  /*c7f0*/  BSYNC B1 ;  /* 0x0000000000017941 */ /* 0x000fea0003800000 */
.L_x_15047:
        /* <DEDUP_REMOVED lines=16> */
.L_x_15053:
[----:B------:R-:W-:Y:S05]  /*c900*/  BSYNC B2 ;  /* 0x0000000000027941 */ /* 0x000fea0003800000 */
.L_x_15052:
        /* <DEDUP_REMOVED lines=44> */
.L_x_15051:
[----:B------:R-:W-:Y:S05]  /*cbd0*/  BSYNC B1 ;  /* 0x0000000000017941 */ /* 0x000fea0003800000 */
.L_x_15050:
        /* <DEDUP_REMOVED lines=18> */
.L_x_15054:
        /* <DEDUP_REMOVED lines=12> */
.L_x_15057:
[----:B------:R-:W-:Y:S02]  /*cdc0*/  IMAD.MOV.U32 R121, RZ, RZ, R112 ;  /* 0x000000ffff797224 */ /* 0x000fe400078e0070 */
.L_x_15058:
[----:B------:R-:W-:Y:S05]  /*cdd0*/  BSYNC B1 ;  /* 0x0000000000017941 */ /* 0x000fea0003800000 */
.L_x_15056:
        /* <DEDUP_REMOVED lines=16> */
.L_x_15062:
[----:B------:R-:W-:Y:S05]  /*cee0*/  BSYNC B2 ;  /* 0x0000000000027941 */ /* 0x000fea0003800000 */
.L_x_15061:
        /* <DEDUP_REMOVED lines=43> */
.L_x_15060:
[----:B------:R-:W-:Y:S05]  /*d1a0*/  BSYNC B1 ;  /* 0x0000000000017941 */ /* 0x000fea0003800000 */
.L_x_15059:
        /* <DEDUP_REMOVED lines=10> */
.L_x_15055:
        /* <DEDUP_REMOVED lines=12> */
.L_x_15064:
[----:B------:R-:W-:Y:S02]  /*d310*/  IMAD.MOV.U32 R127, RZ, RZ, R112 ;  /* 0x000000ffff7f7224 */ /* 0x000fe400078e0070 */
.L_x_15065:
[----:B------:R-:W-:Y:S05]  /*d320*/  BSYNC B1 ;  /* 0x0000000000017941 */ /* 0x000fea0003800000 */
.L_x_15063:
        /* <DEDUP_REMOVED lines=16> */
.L_x_15069:
[----:B------:R-:W-:Y:S05]  /*d430*/  BSYNC B2 ;  /* 0x0000000000027941 */ /* 0x000fea0003800000 */
.L_x_15068:
        /* <DEDUP_REMOVED lines=44> */
.L_x_15067:
[----:B------:R-:W-:Y:S05]  /*d700*/  BSYNC B1 ;  /* 0x0000000000017941 */ /* 0x000fea0003800000 */
.L_x_15066:
        /* <DEDUP_REMOVED lines=15> */
.L_x_15070:
        /* <DEDUP_REMOVED lines=12> */
.L_x_15073:
[----:B------:R-:W-:Y:S02]  /*d8c0*/  IMAD.MOV.U32 R106, RZ, RZ, R112 ;  /* 0x000000ffff6a7224 */ /* 0x000fe400078e0070 */
.L_x_15074:
[----:B------:R-:W-:Y:S05]  /*d8d0*/  BSYNC B1 ;  /* 0x0000000000017941 */ /* 0x000fea0003800000 */
.L_x_15072:
        /* <DEDUP_REMOVED lines=16> */
.L_x_15078:
[----:B------:R-:W-:Y:S05]  /*d9e0*/  BSYNC B2 ;  /* 0x0000000000027941 */ /* 0x000fea0003800000 */
.L_x_15077:
        /* <DEDUP_REMOVED lines=43> */
.L_x_15076:
[----:B------:R-:W-:Y:S05]  /*dca0*/  BSYNC B1 ;  /* 0x0000000000017941 */ /* 0x000fea0003800000 */
.L_x_15075:
        /* <DEDUP_REMOVED lines=10> */
.L_x_15071:
        /* <DEDUP_REMOVED lines=12> */
.L_x_15080:
[----:B------:R-:W-:Y:S02]  /*de10*/  IMAD.MOV.U32 R127, RZ, RZ, R112 ;  /* 0x000000ffff7f7224 */ /* 0x000fe400078e0070 */
.L_x_15081:
[----:B------:R-:W-:Y:S05]  /*de20*/  BSYNC B1 ;  /* 0x0000000000017941 */ /* 0x000fea0003800000 */
.L_x_15079:
        /* <DEDUP_REMOVED lines=16> */
.L_x_15085:
[----:B------:R-:W-:Y:S05]  /*df30*/  BSYNC B2 ;  /* 0x0000000000027941 */ /* 0x000fea0003800000 */
.L_x_15084:
        /* <DEDUP_REMOVED lines=44> */
.L_x_15083:
[----:B------:R-:W-:Y:S05]  /*e200*/  BSYNC B1 ;  /* 0x0000000000017941 */ /* 0x000fea0003800000 */
.L_x_15082:
        /* <DEDUP_REMOVED lines=15> */
.L_x_15086:
        /* <DEDUP_REMOVED lines=12> */
.L_x_15089:
[----:B------:R-:W-:Y:S02]  /*e3c0*/  IMAD.MOV.U32 R127, RZ, RZ, R112 ;  /* 0x000000ffff7f7224 */ /* 0x000fe400078e0070 */
.L_x_15090:
[----:B------:R-:W-:Y:S05]  /*e3d0*/  BSYNC B1 ;  /* 0x0000000000017941 */ /* 0x000fea0003800000 */
.L_x_15088:
        /* <DEDUP_REMOVED lines=16> */
.L_x_15094:
[----:B------:R-:W-:Y:S05]  /*e4e0*/  BSYNC B2 ;  /* 0x0000000000027941 */ /* 0x000fea0003800000 */
.L_x_15093:
        /* <DEDUP_REMOVED lines=44> */
.L_x_15092:
[----:B------:R-:W-:Y:S05]  /*e7b0*/  BSYNC B1 ;  /* 0x0000000000017941 */ /* 0x000fea0003800000 */
.L_x_15091:
        /* <DEDUP_REMOVED lines=10> */
.L_x_15087:
        /* <DEDUP_REMOVED lines=12> */
.L_x_15096:
[----:B------:R-:W-:Y:S02]  /*e920*/  IMAD.MOV.U32 R130, RZ, RZ, R112 ;  /* 0x000000ffff827224 */ /* 0x000fe400078e0070 */
.L_x_15097:
[----:B------:R-:W-:Y:S05]  /*e930*/  BSYNC B1 ;  /* 0x0000000000017941 */ /* 0x000fea0003800000 */
.L_x_15095:
        /* <DEDUP_REMOVED lines=16> */
.L_x_15101:
[----:B------:R-:W-:Y:S05]  /*ea40*/  BSYNC B2 ;  /* 0x0000000000027941 */ /* 0x000fea0003800000 */
.L_x_15100:
        /* <DEDUP_REMOVED lines=44> */
.L_x_15099:
[----:B------:R-:W-:Y:S05]  /*ed10*/  BSYNC B1 ;  /* 0x0000000000017941 */ /* 0x000fea0003800000 */
.L_x_15098:
        /* <DEDUP_REMOVED lines=15> */
.L_x_15102:
        /* <DEDUP_REMOVED lines=12> */
.L_x_15105:
[----:B------:R-:W-:Y:S02]  /*eed0*/  IMAD.MOV.U32 R130, RZ, RZ, R112 ;  /* 0x000000ffff827224 */ /* 0x000fe400078e0070 */
.L_x_15106:
[----:B------:R-:W-:Y:S05]  /*eee0*/  BSYNC B1 ;  /* 0x0000000000017941 */ /* 0x000fea0003800000 */
.L_x_15104:
        /* <DEDUP_REMOVED lines=16> */
.L_x_15110:
[----:B------:R-:W-:Y:S05]  /*eff0*/  BSYNC B2 ;  /* 0x0000000000027941 */ /* 0x000fea0003800000 */
.L_x_15109:
        /* <DEDUP_REMOVED lines=44> */
.L_x_15108:
[----:B------:R-:W-:Y:S05]  /*f2c0*/  BSYNC B1 ;  /* 0x0000000000017941 */ /* 0x000fea0003800000 */
.L_x_15107:
        /* <DEDUP_REMOVED lines=10> */
.L_x_15103:
        /* <DEDUP_REMOVED lines=12> */
.L_x_15112:
[----:B------:R-:W-:Y:S02]  /*f430*/  MOV R106, R112 ;  /* 0x00000070006a7202 */ /* 0x000fe40000000f00 */
.L_x_15113:
[----:B------:R-:W-:Y:S05]  /*f440*/  BSYNC B1 ;  /* 0x0000000000017941 */ /* 0x000fea0003800000 */
.L_x_15111:
        /* <DEDUP_REMOVED lines=16> */
.L_x_15117:
[----:B------:R-:W-:Y:S05]  /*f550*/  BSYNC B2 ;  /* 0x0000000000027941 */ /* 0x000fea0003800000 */
.L_x_15116:
        /* <DEDUP_REMOVED lines=44> */
.L_x_15115:
[----:B------:R-:W-:Y:S05]  /*f820*/  BSYNC B1 ;  /* 0x0000000000017941 */ /* 0x000fea0003800000 */
.L_x_15114:
        /* <DEDUP_REMOVED lines=13> */
.L_x_15118:
        /* <DEDUP_REMOVED lines=12> */
.L_x_15121:
[----:B------:R-:W-:Y:S02]  /*f9c0*/  IMAD.MOV.U32 R106, RZ, RZ, R112 ;  /* 0x000000ffff6a7224 */ /* 0x000fe400078e0070 */
.L_x_15122:
[----:B------:R-:W-:Y:S05]  /*f9d0*/  BSYNC B1 ;  /* 0x0000000000017941 */ /* 0x000fea0003800000 */
.L_x_15120:
        /* <DEDUP_REMOVED lines=16> */
.L_x_15126:
[----:B------:R-:W-:Y:S05]  /*fae0*/  BSYNC B2 ;  /* 0x0000000000027941 */ /* 0x000fea0003800000 */
.L_x_15125:
        /* <DEDUP_REMOVED lines=44> */
.L_x_15124:
[----:B------:R-:W-:Y:S05]  /*fdb0*/  BSYNC B1 ;  /* 0x0000000000017941 */ /* 0x000fea0003800000 */
.L_x_15123:
        /* <DEDUP_REMOVED lines=10> */
.L_x_15119:
        /* <DEDUP_REMOVED lines=12> */
.L_x_15128:
[----:B------:R-:W-:Y:S02]  /*ff20*/  IMAD.MOV.U32 R106, RZ, RZ, R112 ;  /* 0x000000ffff6a7224 */ /* 0x000fe400078e0070 */
.L_x_15129:
[----:B------:R-:W-:Y:S05]  /*ff30*/  BSYNC B1 ;  /* 0x0000000000017941 */ /* 0x000fea0003800000 */
.L_x_15127:
        /* <DEDUP_REMOVED lines=16> */
.L_x_15133:
[----:B------:R-:W-:Y:S05]  /*10040*/  BSYNC B2 ;  /* 0x0000000000027941 */ /* 0x000fea0003800000 */
.L_x_15132:
        /* <DEDUP_REMOVED lines=44> */
.L_x_15131:
[----:B------:R-:W-:Y:S05]  /*10310*/  BSYNC B1 ;  /* 0x0000000000017941 */ /* 0x000fea0003800000 */
.L_x_15130:
        /* <DEDUP_REMOVED lines=13> */
.L_x_15134:
        /* <DEDUP_REMOVED lines=12> */
.L_x_15137:
[----:B------:R-:W-:Y:S02]  /*104b0*/  IMAD.MOV.U32 R78, RZ, RZ, R112 ;  /* 0x000000ffff4e7224 */ /* 0x000fe400078e0070 */
.L_x_15138:
[----:B------:R-:W-:Y:S05]  /*104c0*/  BSYNC B1 ;  /* 0x0000000000017941 */ /* 0x000fea0003800000 */
.L_x_15136:
        /* <DEDUP_REMOVED lines=16> */
.L_x_15142:
[----:B------:R-:W-:Y:S05]  /*105d0*/  BSYNC B2 ;  /* 0x0000000000027941 */ /* 0x000fea0003800000 */
.L_x_15141:
        /* <DEDUP_REMOVED lines=44> */
.L_x_15140:
[----:B------:R-:W-:Y:S05]  /*108a0*/  BSYNC B1 ;  /* 0x0000000000017941 */ /* 0x000fea0003800000 */
.L_x_15139:
        /* <DEDUP_REMOVED lines=10> */
.L_x_15135:
        /* <DEDUP_REMOVED lines=12> */
.L_x_15144:
[----:B------:R-:W-:Y:S02]  /*10a10*/  IMAD.MOV.U32 R78, RZ, RZ, R112 ;  /* 0x000000ffff4e7224 */ /* 0x000fe400078e0070 */
.L_x_15145:
[----:B------:R-:W-:Y:S05]  /*10a20*/  BSYNC B1 ;  /* 0x0000000000017941 */ /* 0x000fea0003800000 */
.L_x_15143:
        /* <DEDUP_REMOVED lines=16> */
.L_x_15149:
[----:B------:R-:W-:Y:S05]  /*10b30*/  BSYNC B2 ;  /* 0x0000000000027941 */ /* 0x000fea0003800000 */
.L_x_15148:
        /* <DEDUP_REMOVED lines=44> */
.L_x_15147:
[----:B------:R-:W-:Y:S05]  /*10e00*/  BSYNC B1 ;  /* 0x0000000000017941 */ /* 0x000fea0003800000 */
.L_x_15146:
        /* <DEDUP_REMOVED lines=13> */
.L_x_15150:
        /* <DEDUP_REMOVED lines=12> */
.L_x_15153:
[----:B------:R-:W-:Y:S02]  /*10fa0*/  IMAD.MOV.U32 R78, RZ, RZ, R112 ;  /* 0x000000ffff4e7224 */ /* 0x000fe400078e0070 */
.L_x_15154:
[----:B------:R-:W-:Y:S05]  /*10fb0*/  BSYNC B1 ;  /* 0x0000000000017941 */ /* 0x000fea0003800000 */
.L_x_15152:
        /* <DEDUP_REMOVED lines=16> */
.L_x_15158:
[----:B------:R-:W-:Y:S05]  /*110c0*/  BSYNC B2 ;  /* 0x0000000000027941 */ /* 0x000fea0003800000 */
.L_x_15157:
        /* <DEDUP_REMOVED lines=44> */
.L_x_15156:
[----:B------:R-:W-:Y:S05]  /*11390*/  BSYNC B1 ;  /* 0x0000000000017941 */ /* 0x000fea0003800000 */
.L_x_15155:
        /* <DEDUP_REMOVED lines=10> */
.L_x_15151:
        /* <DEDUP_REMOVED lines=12> */
.L_x_15160:
[----:B------:R-:W-:Y:S02]  /*11500*/  IMAD.MOV.U32 R78, RZ, RZ, R112 ;  /* 0x000000ffff4e7224 */ /* 0x000fe400078e0070 */
.L_x_15161:
[----:B------:R-:W-:Y:S05]  /*11510*/  BSYNC B1 ;  /* 0x0000000000017941 */ /* 0x000fea0003800000 */
.L_x_15159:
        /* <DEDUP_REMOVED lines=16> */
.L_x_15165:
[----:B------:R-:W-:Y:S05]  /*11620*/  BSYNC B2 ;  /* 0x0000000000027941 */ /* 0x000fea0003800000 */
.L_x_15164:
        /* <DEDUP_REMOVED lines=44> */
.L_x_15163:
[----:B------:R-:W-:Y:S05]  /*118f0*/  BSYNC B1 ;  /* 0x0000000000017941 */ /* 0x000fea0003800000 */
.L_x_15162:
        /* <DEDUP_REMOVED lines=13> */
.L_x_15166:
        /* <DEDUP_REMOVED lines=12> */
.L_x_15169:
[----:B------:R-:W-:Y:S02]  /*11a90*/  IMAD.MOV.U32 R155, RZ, RZ, R112 ;  /* 0x000000ffff9b7224 */ /* 0x000fe400078e0070 */
.L_x_15170:
[----:B------:R-:W-:Y:S05]  /*11aa0*/  BSYNC B1 ;  /* 0x0000000000017941 */ /* 0x000fea0003800000 */
.L_x_15168:
        /* <DEDUP_REMOVED lines=16> */
.L_x_15174:
[----:B------:R-:W-:Y:S05]  /*11bb0*/  BSYNC B2 ;  /* 0x0000000000027941 */ /* 0x000fea0003800000 */
.L_x_15173:
        /* <DEDUP_REMOVED lines=44> */
.L_x_15172:
[----:B------:R-:W-:Y:S05]  /*11e80*/  BSYNC B1 ;  /* 0x0000000000017941 */ /* 0x000fea0003800000 */
.L_x_15171:
        /* <DEDUP_REMOVED lines=10> */
.L_x_15167:
        /* <DEDUP_REMOVED lines=54> */
.L_x_15175:
[----:B------:R-:W-:Y:S02]  /*12290*/  IADD3 R152, R152, 0x100, RZ ;  /* 0x0000010098987810 */ /* 0x000fe40007ffe0ff */
.L_x_15046:
[----:B------:R-:W-:Y:S05]  /*122a0*/  BSYNC B0 ;  /* 0x0000000000007941 */ /* 0x000fea0003800000 */
.L_x_15045:
        /* <DEDUP_REMOVED lines=30> */
.L_x_15179:
[----:B0-----:R-:W-:Y:S02]  /*12490*/  IMAD.MOV.U32 R155, RZ, RZ, R112 ;  /* 0x000000ffff9b7224 */ /* 0x001fe400078e0070 */
.L_x_15180:
[----:B------:R-:W-:Y:S05]  /*124a0*/  BSYNC B1 ;  /* 0x0000000000017941 */ /* 0x000fea0003800000 */
.L_x_15178:
        /* <DEDUP_REMOVED lines=16> */
.L_x_15184:
[----:B------:R-:W-:Y:S05]  /*125b0*/  BSYNC B2 ;  /* 0x0000000000027941 */ /* 0x000fea0003800000 */
.L_x_15183:
        /* <DEDUP_REMOVED lines=44> */
.L_x_15182:
[----:B------:R-:W-:Y:S05]  /*12880*/  BSYNC B1 ;  /* 0x0000000000017941 */ /* 0x000fea0003800000 */
.L_x_15181:
        /* <DEDUP_REMOVED lines=18> */
.L_x_15185:
        /* <DEDUP_REMOVED lines=12> */
.L_x_15188:
[----:B------:R-:W-:Y:S02]  /*12a70*/  IMAD.MOV.U32 R142, RZ, RZ, R112 ;  /* 0x000000ffff8e7224 */ /* 0x000fe400078e0070 */
.L_x_15189:
[----:B------:R-:W-:Y:S05]  /*12a80*/  BSYNC B1 ;  /* 0x0000000000017941 */ /* 0x000fea0003800000 */
.L_x_15187:
        /* <DEDUP_REMOVED lines=16> */
.L_x_15193:
[----:B------:R-:W-:Y:S05]  /*12b90*/  BSYNC B2 ;  /* 0x0000000000027941 */ /* 0x000fea0003800000 */
.L_x_15192:
        /* <DEDUP_REMOVED lines=41> */
[----:B------:R-:W-:Y:S02]  /*12e30*/  LOP3.LUT R105, R105, R140, R102, 0x96, !PT ;  /* 0x0000008c69697212 */ /* 0x000fe400078e9666 */
[----:B------:R-:W-:Y:S02]  /*12e40*/  LOP3.LUT R104, R111, R132, R101, 0x96, !PT ;  /* 0x000000846f687212 */ /* 0x000fe400078e9665 */
.L_x_15191:
[----:B------:R-:W-:Y:S05]  /*12e50*/  BSYNC B1 ;  /* 0x0000000000017941 */ /* 0x000fea0003800000 */
.L_x_15190:
        /* <DEDUP_REMOVED lines=10> */
.L_x_15186:
        /* <DEDUP_REMOVED lines=12> */
.L_x_15195:
[----:B------:R-:W-:Y:S02]  /*12fc0*/  IMAD.MOV.U32 R134, RZ, RZ, R112 ;  /* 0x000000ffff867224 */ /* 0x000fe400078e0070 */
.L_x_15196:
[----:B------:R-:W-:Y:S05]  /*12fd0*/  BSYNC B1 ;  /* 0x0000000000017941 */ /* 0x000fea0003800000 */
.L_x_15194:
        /* <DEDUP_REMOVED lines=16> */
.L_x_15200:
[----:B------:R-:W-:Y:S05]  /*130e0*/  BSYNC B2 ;  /* 0x0000000000027941 */ /* 0x000fea0003800000 */
.L_x_15199:
        /* <DEDUP_REMOVED lines=44> */
.L_x_15198:
[----:B------:R-:W-:Y:S05]  /*133b0*/  BSYNC B1 ;  /* 0x0000000000017941 */ /* 0x000fea0003800000 */
.L_x_15197:
        /* <DEDUP_REMOVED lines=15> */
.L_x_15201:
        /* <DEDUP_REMOVED lines=12> */
.L_x_15204:
[----:B------:R-:W-:Y:S02]  /*13570*/  IMAD.MOV.U32 R106, RZ, RZ, R112 ;  /* 0x000000ffff6a7224 */ /* 0x000fe400078e0070 */
.L_x_15205:
[----:B------:R-:W-:Y:S05]  /*13580*/  BSYNC B1 ;  /* 0x0000000000017941 */ /* 0x000fea0003800000 */
.L_x_15203:
        /* <DEDUP_REMOVED lines=16> */
.L_x_15209:
[----:B------:R-:W-:Y:S05]  /*13690*/  BSYNC B2 ;  /* 0x0000000000027941 */ /* 0x000fea0003800000 */
.L_x_15208:
        /* <DEDUP_REMOVED lines=43> */
.L_x_15207:
[----:B------:R-:W-:Y:S05]  /*13950*/  BSYNC B1 ;  /* 0x0000000000017941 */ /* 0x000fea0003800000 */
.L_x_15206:
        /* <DEDUP_REMOVED lines=10> */
.L_x_15202:
        /* <DEDUP_REMOVED lines=12> */
.L_x_15211:
[----:B------:R-:W-:Y:S02]  /*13ac0*/  IMAD.MOV.U32 R134, RZ, RZ, R112 ;  /* 0x000000ffff867224 */ /* 0x000fe400078e0070 */
.L_x_15212:
[----:B------:R-:W-:Y:S05]  /*13ad0*/  BSYNC B1 ;  /* 0x0000000000017941 */ /* 0x000fea0003800000 */
.L_x_15210:
        /* <DEDUP_REMOVED lines=16> */
.L_x_15216:
[----:B------:R-:W-:Y:S05]  /*13be0*/  BSYNC B2 ;  /* 0x0000000000027941 */ /* 0x000fea0003800000 */
.L_x_15215:
        /* <DEDUP_REMOVED lines=44> */
.L_x_15214:
[----:B------:R-:W-:Y:S05]  /*13eb0*/  BSYNC B1 ;  /* 0x0000000000017941 */ /* 0x000fea0003800000 */
.L_x_15213:
        /* <DEDUP_REMOVED lines=15> */
.L_x_15217:
        /* <DEDUP_REMOVED lines=12> */
.L_x_15220:
[----:B------:R-:W-:Y:S02]  /*14070*/  IMAD.MOV.U32 R134, RZ, RZ, R112 ;  /* 0x000000ffff867224 */ /* 0x000fe400078e0070 */
.L_x_15221:
[----:B------:R-:W-:Y:S05]  /*14080*/  BSYNC B1 ;  /* 0x0000000000017941 */ /* 0x000fea0003800000 */
.L_x_15219:
        /* <DEDUP_REMOVED lines=16> */
.L_x_15225:
[----:B------:R-:W-:Y:S05]  /*14190*/  BSYNC B2 ;  /* 0x0000000000027941 */ /* 0x000fea0003800000 */
.L_x_15224:
        /* <DEDUP_REMOVED lines=44> */
.L_x_15223:
[----:B------:R-:W-:Y:S05]  /*14460*/  BSYNC B1 ;  /* 0x0000000000017941 */ /* 0x000fea0003800000 */
.L_x_15222:
        /* <DEDUP_REMOVED lines=10> */
.L_x_15218:
        /* <DEDUP_REMOVED lines=12> */
.L_x_15227:
[----:B------:R-:W-:Y:S02]  /*145d0*/  IMAD.MOV.U32 R134, RZ, RZ, R112 ;  /* 0x000000ffff867224 */ /* 0x000fe400078e0070 */
.L_x_15228:
[----:B------:R-:W-:Y:S05]  /*145e0*/  BSYNC B1 ;  /* 0x0000000000017941 */ /* 0x000fea0003800000 */
.L_x_15226:
        /* <DEDUP_REMOVED lines=16> */
.L_x_15232:
[----:B------:R-:W-:Y:S05]  /*146f0*/  BSYNC B2 ;  /* 0x0000000000027941 */ /* 0x000fea0003800000 */
.L_x_15231:
[----:B------:R-:W-:Y:S01]  /*14700*/  LOP3.LUT R104, R104, R107, R3, 0x96, !PT ;  /* 0x0000006b68687212 */ /* 0x000fe200078e9603 */
[----:B------:R-:W-:Y:S01]  /*14710*/  IMAD.HI.U32 R76, R80, -0x326172a9, RZ ;  /* 0xcd9e8d57504c7827 */ /* 0x000fe200078e00ff */
[----:B------:R-:W-:-:S03]  /*14720*/  HFMA2.MMA R106, -RZ, RZ, 0, 0 ;  /* 0x00000000ff6a7435 */ /* 0x000fc600000001ff */
        /* <DEDUP_REMOVED lines=41> */
.L_x_15230:
[----:B------:R-:W-:Y:S05]  /*149c0*/  BSYNC B1 ;  /* 0x0000000000017941 */ /* 0x000fea0003800000 */
.L_x_15229:
        /* <DEDUP_REMOVED lines=15> */
.L_x_15233:
        /* <DEDUP_REMOVED lines=12> */
.L_x_15236:
[----:B------:R-:W-:Y:S02]  /*14b80*/  IMAD.MOV.U32 R134, RZ, RZ, R112 ;  /* 0x000000ffff867224 */ /* 0x000fe400078e0070 */
.L_x_15237:
[----:B------:R-:W-:Y:S05]  /*14b90*/  BSYNC B1 ;  /* 0x0000000000017941 */ /* 0x000fea0003800000 */
.L_x_15235:
        /* <DEDUP_REMOVED lines=16> */
.L_x_15241:
[----:B------:R-:W-:Y:S05]  /*14ca0*/  BSYNC B2 ;  /* 0x0000000000027941 */ /* 0x000fea0003800000 */
.L_x_15240:
        /* <DEDUP_REMOVED lines=44> */
.L_x_15239:
[----:B------:R-:W-:Y:S05]  /*14f70*/  BSYNC B1 ;  /* 0x0000000000017941 */ /* 0x000fea0003800000 */
.L_x_15238:
        /* <DEDUP_REMOVED lines=10> */
.L_x_15234:
        /* <DEDUP_REMOVED lines=12> */
.L_x_15243:
[----:B------:R-:W-:Y:S02]  /*150e0*/  IMAD.MOV.U32 R106, RZ, RZ, R112 ;  /* 0x000000ffff6a7224 */ /* 0x000fe400078e0070 */
.L_x_15244:
[----:B------:R-:W-:Y:S05]  /*150f0*/  BSYNC B1 ;  /* 0x0000000000017941 */ /* 0x000fea0003800000 */
.L_x_15242:
        /* <DEDUP_REMOVED lines=16> */
.L_x_15248:
[----:B------:R-:W-:Y:S05]  /*15200*/  BSYNC B2 ;  /* 0x0000000000027941 */ /* 0x000fea0003800000 */
.L_x_15247:
        /* <DEDUP_REMOVED lines=44> */
.L_x_15246:
[----:B------:R-:W-:Y:S05]  /*154d0*/  BSYNC B1 ;  /* 0x0000000000017941 */ /* 0x000fea0003800000 */
.L_x_15245:
        /* <DEDUP_REMOVED lines=13> */
.L_x_15249:
        /* <DEDUP_REMOVED lines=12> */
.L_x_15252:
[----:B------:R-:W-:Y:S02]  /*15670*/  IMAD.MOV.U32 R106, RZ, RZ, R112 ;  /* 0x000000ffff6a7224 */ /* 0x000fe400078e0070 */
.L_x_15253:
[----:B------:R-:W-:Y:S05]  /*15680*/  BSYNC B1 ;  /* 0x0000000000017941 */ /* 0x000fea0003800000 */
.L_x_15251:
        /* <DEDUP_REMOVED lines=16> */
.L_x_15257:
[----:B------:R-:W-:Y:S05]  /*15790*/  BSYNC B2 ;  /* 0x0000000000027941 */ /* 0x000fea0003800000 */
.L_x_15256:
        /* <DEDUP_REMOVED lines=44> */
.L_x_15255:
[----:B------:R-:W-:Y:S05]  /*15a60*/  BSYNC B1 ;  /* 0x0000000000017941 */ /* 0x000fea0003800000 */
.L_x_15254:
        /* <DEDUP_REMOVED lines=10> */
.L_x_15250:
        /* <DEDUP_REMOVED lines=12> */
.L_x_15259:
[----:B------:R-:W-:Y:S02]  /*15bd0*/  IMAD.MOV.U32 R106, RZ, RZ, R112 ;  /* 0x000000ffff6a7224 */ /* 0x000fe400078e0070 */
.L_x_15260:
[----:B------:R-:W-:Y:S05]  /*15be0*/  BSYNC B1 ;  /* 0x0000000000017941 */ /* 0x000fea0003800000 */
.L_x_15258:
        /* <DEDUP_REMOVED lines=16> */
.L_x_15264:
[----:B------:R-:W-:Y:S05]  /*15cf0*/  BSYNC B2 ;  /* 0x0000000000027941 */ /* 0x000fea0003800000 */
.L_x_15263:
        /* <DEDUP_REMOVED lines=44> */
.L_x_15262:
[----:B------:R-:W-:Y:S05]  /*15fc0*/  BSYNC B1 ;  /* 0x0000000000017941 */ /* 0x000fea0003800000 */
.L_x_15261:
        /* <DEDUP_REMOVED lines=13> */
.L_x_15265:
        /* <DEDUP_REMOVED lines=12> */
.L_x_15268:
[----:B------:R-:W-:Y:S02]  /*16160*/  IMAD.MOV.U32 R78, RZ, RZ, R112 ;  /* 0x000000ffff4e7224 */ /* 0x000fe400078e0070 */
.L_x_15269:
[----:B------:R-:W-:Y:S05]  /*16170*/  BSYNC B1 ;  /* 0x0000000000017941 */ /* 0x000fea0003800000 */
.L_x_15267:
        /* <DEDUP_REMOVED lines=16> */
.L_x_15273:
[----:B------:R-:W-:Y:S05]  /*16280*/  BSYNC B2 ;  /* 0x0000000000027941 */ /* 0x000fea0003800000 */
.L_x_15272:
        /* <DEDUP_REMOVED lines=44> */
.L_x_15271:
[----:B------:R-:W-:Y:S05]  /*16550*/  BSYNC B1 ;  /* 0x0000000000017941 */ /* 0x000fea0003800000 */
.L_x_15270:
        /* <DEDUP_REMOVED lines=10> */
.L_x_15266:
        /* <DEDUP_REMOVED lines=12> */
.L_x_15275:
[----:B------:R-:W-:Y:S02]  /*166c0*/  IMAD.MOV.U32 R78, RZ, RZ, R112 ;  /* 0x000000ffff4e7224 */ /* 0x000fe400078e0070 */
.L_x_15276:
[----:B------:R-:W-:Y:S05]  /*166d0*/  BSYNC B1 ;  /* 0x0000000000017941 */ /* 0x000fea0003800000 */
.L_x_15274:
        /* <DEDUP_REMOVED lines=16> */
.L_x_15280:
[----:B------:R-:W-:Y:S05]  /*167e0*/  BSYNC B2 ;  /* 0x0000000000027941 */ /* 0x000fea0003800000 */
.L_x_15279:
        /* <DEDUP_REMOVED lines=44> */
.L_x_15278:
[----:B------:R-:W-:Y:S05]  /*16ab0*/  BSYNC B1 ;  /* 0x0000000000017941 */ /* 0x000fea0003800000 */
.L_x_15277:
        /* <DEDUP_REMOVED lines=13> */
.L_x_15281:
        /* <DEDUP_REMOVED lines=12> */
.L_x_15284:
[----:B------:R-:W-:Y:S02]  /*16c50*/  MOV R78, R112 ;  /* 0x00000070004e7202 */ /* 0x000fe40000000f00 */
.L_x_15285:
[----:B------:R-:W-:Y:S05]  /*16c60*/  BSYNC B1 ;  /* 0x0000000000017941 */ /* 0x000fea0003800000 */
.L_x_15283:
        /* <DEDUP_REMOVED lines=16> */
.L_x_15289:
[----:B------:R-:W-:Y:S05]  /*16d70*/  BSYNC B2 ;  /* 0x0000000000027941 */ /* 0x000fea0003800000 */
.L_x_15288:
        /* <DEDUP_REMOVED lines=44> */
.L_x_15287:
[----:B------:R-:W-:Y:S05]  /*17040*/  BSYNC B1 ;  /* 0x0000000000017941 */ /* 0x000fea0003800000 */
.L_x_15286:
        /* <DEDUP_REMOVED lines=10> */
.L_x_15282:
        /* <DEDUP_REMOVED lines=12> */
.L_x_15291:
[----:B------:R-:W-:Y:S02]  /*171b0*/  IMAD.MOV.U32 R78, RZ, RZ, R112 ;  /* 0x000000ffff4e7224 */ /* 0x000fe400078e0070 */
.L_x_15292:
[----:B------:R-:W-:Y:S05]  /*171c0*/  BSYNC B1 ;  /* 0x0000000000017941 */ /* 0x000fea0003800000 */
.L_x_15290:
        /* <DEDUP_REMOVED lines=16> */
.L_x_15296:
[----:B------:R-:W-:Y:S05]  /*172d0*/  BSYNC B2 ;  /* 0x0000000000027941 */ /* 0x000fea0003800000 */
.L_x_15295:
        /* <DEDUP_REMOVED lines=44> */
.L_x_15294:
[----:B------:R-:W-:Y:S05]  /*175a0*/  BSYNC B1 ;  /* 0x0000000000017941 */ /* 0x000fea0003800000 */
.L_x_15293:
        /* <DEDUP_REMOVED lines=13> */
.L_x_15297:
        /* <DEDUP_REMOVED lines=12> */
.L_x_15300:
[----:B------:R-:W-:Y:S02]  /*17740*/  IMAD.MOV.U32 R155, RZ, RZ, R112 ;  /* 0x000000ffff9b7224 */ /* 0x000fe400078e0070 */
.L_x_15301:
[----:B------:R-:W-:Y:S05]  /*17750*/  BSYNC B1 ;  /* 0x0000000000017941 */ /* 0x000fea0003800000 */
.L_x_15299:
        /* <DEDUP_REMOVED lines=16> */
.L_x_15305:
[----:B------:R-:W-:Y:S05]  /*17860*/  BSYNC B2 ;  /* 0x0000000000027941 */ /* 0x000fea0003800000 */
.L_x_15304:
        /* <DEDUP_REMOVED lines=42> */
[----:B------:R-:W-:Y:S02]  /*17b10*/  LOP3.LUT R104, R77, R104, R101, 0x96, !PT ;  /* 0x000000684d687212 */ /* 0x000fe400078e9665 */
[----:B------:R-:W-:Y:S02]  /*17b20*/  MOV R110, R76 ;  /* 0x0000004c006e7202 */ /* 0x000fe40000000f00 */
.L_x_15303:
[----:B------:R-:W-:Y:S05]  /*17b30*/  BSYNC B1 ;  /* 0x0000000000017941 */ /* 0x000fea0003800000 */
.L_x_15302:
        /* <DEDUP_REMOVED lines=10> */
.L_x_15298:
        /* <DEDUP_REMOVED lines=54> */
.L_x_15177:
[----:B------:R-:W-:Y:S05]  /*17f40*/  BSYNC B0 ;  /* 0x0000000000007941 */ /* 0x000fea0003800000 */
.L_x_15176:
        /* <DEDUP_REMOVED lines=43> */
.L_x_15318:
        /* <DEDUP_REMOVED lines=86> */
.L_x_15319:
        /* <DEDUP_REMOVED lines=27> */
[----:B-1----:R-:W-:-:S03]  /*18910*/  IADD3 R154, R154, R163, RZ ;  /* 0x000000a39a9a7210 */ /* 0x002fc60007ffe0ff */
        /* <DEDUP_REMOVED lines=64> */
[----:B------:R-:W-:Y:S01]  /*18d20*/  F2FP.PACK_AB R76, R77, R76 ;  /* 0x0000004c4d4c723e */ /* 0x000fe200000000ff */
        /* <DEDUP_REMOVED lines=16> */
[----:B------:R-:W-:-:S02]  /*18e30*/  FFMA.FTZ R79, R54, R157, R62 ;  /* 0x0000009d364f7223 */ /* 0x000fc4000001003e */
[----:B------:R-:W-:Y:S02]  /*18e40*/  FFMA.FTZ R156, R55, R156, R63 ;  /* 0x0000009c379c7223 */ /* 0x000fe4000001003f */
[----:B------:R-:W-:-:S03]  /*18e50*/  IMAD.MOV.U32 R154, RZ, RZ, 0x10 ;  /* 0x00000010ff9a7424 */ /* 0x000fc600078e00ff */
[----:B------:R-:W-:Y:S01]  /*18e60*/  F2FP.PACK_AB R79, R156, R79 ;  /* 0x0000004f9c4f723e */ /* 0x000fe200000000ff */
[C---:B------:R-:W-:Y:S01]  /*18e70*/  IMAD.WIDE.U32 R154, R123.reuse, R154, c[0x0][0x208] ;  /* 0x000082007b9a7625 */ /* 0x040fe200078e009a */
[----:B------:R-:W-:-:S04]  /*18e80*/  IADD3 R123, R123, 0x100, RZ ;  /* 0x000001007b7b7810 */ /* 0x000fc80007ffe0ff */
[----:B------:R0:W-:Y:S03]  /*18e90*/  STG.E.128 [R154.64], R76 ;  /* 0x0000004c9a007986 */ /* 0x0001e6000c101d04 */
.L_x_15309:
[----:B------:R-:W-:Y:S05]  /*18ea0*/  BSYNC B0 ;  /* 0x0000000000007941 */ /* 0x000fea0003800000 */
.L_x_15308:
        /* <DEDUP_REMOVED lines=11> */
[----:B------:R-:W-:Y:S01]  /*18f60*/  F2FP.PACK_AB R76, R77, R76 ;  /* 0x0000004c4d4c723e */ /* 0x000fe200000000ff */
        /* <DEDUP_REMOVED lines=12> */
[----:B------:R-:W-:Y:S01]  /*19030*/  F2FP.PACK_AB R77, R78, R77 ;  /* 0x0000004d4e4d723e */ /* 0x000fe200000000ff */
[C---:B------:R-:W-:Y:S02]  /*19040*/  FMUL.FTZ R157, R152.reuse, R157 ;  /* 0x0000009d989d7220 */ /* 0x040fe40000410000 */
[----:B------:R-:W-:Y:S01]  /*19050*/  FMUL.FTZ R156, R152, R159 ;  /* 0x0000009f989c7220 */ /* 0x000fe20000410000 */
[----:B------:R-:W-:Y:S01]  /*19060*/  F2FP.PACK_AB R78, R154, R155 ;  /* 0x0000009b9a4e723e */ /* 0x000fe200000000ff */
[----:B------:R-:W-:Y:S02]  /*19070*/  FFMA.FTZ R79, R38, R157, R46 ;  /* 0x0000009d264f7223 */ /* 0x000fe4000001002e */
[----:B------:R-:W-:-:S02]  /*19080*/  FFMA.FTZ R156, R39, R156, R47 ;  /* 0x0000009c279c7223 */ /* 0x000fc4000001002f */
[----:B------:R-:W-:-:S03]  /*19090*/  IMAD.MOV.U32 R154, RZ, RZ, 0x10 ;  /* 0x00000010ff9a7424 */ /* 0x000fc600078e00ff */
[----:B------:R-:W-:Y:S01]  /*190a0*/  F2FP.PACK_AB R79, R156, R79 ;  /* 0x0000004f9c4f723e */ /* 0x000fe200000000ff */
[C---:B------:R-:W-:Y:S01]  /*190b0*/  IMAD.WIDE.U32 R154, R123.reuse, R154, c[0x0][0x208] ;  /* 0x000082007b9a7625 */ /* 0x040fe200078e009a */
[----:B------:R-:W-:-:S04]  /*190c0*/  IADD3 R123, R123, 0x100, RZ ;  /* 0x000001007b7b7810 */ /* 0x000fc80007ffe0ff */
[----:B------:R0:W-:Y:S03]  /*190d0*/  STG.E.128 [R154.64], R76 ;  /* 0x0000004c9a007986 */ /* 0x0001e6000c101d04 */
.L_x_15311:
[----:B------:R-:W-:Y:S05]  /*190e0*/  BSYNC B0 ;  /* 0x0000000000007941 */ /* 0x000fea0003800000 */
.L_x_15310:
        /* <DEDUP_REMOVED lines=35> */
.L_x_15313:
[----:B------:R-:W-:Y:S05]  /*19320*/  BSYNC B0 ;  /* 0x0000000000007941 */ /* 0x000fea0003800000 */
.L_x_15312:
        /* <DEDUP_REMOVED lines=16> */
[----:B------:R-:W-:Y:S01]  /*19430*/  F2FP.PACK_AB R79, R76, R79 ;  /* 0x0000004f4c4f723e */ /* 0x000fe200000000ff */
        /* <DEDUP_REMOVED lines=9> */
[----:B------:R-:W-:Y:S01]  /*194d0*/  F2FP.PACK_AB R77, R154, R77 ;  /* 0x0000004d9a4d723e */ /* 0x000fe200000000ff */
[----:B------:R-:W-:Y:S02]  /*194e0*/  FFMA.FTZ R159, R4, R159, R12 ;  /* 0x0000009f049f7223 */ /* 0x000fe4000001000c */
[----:B------:R-:W-:Y:S01]  /*194f0*/  FFMA.FTZ R152, R5, R152, R13 ;  /* 0x0000009805987223 */ /* 0x000fe2000001000d */
[----:B------:R-:W-:Y:S01]  /*19500*/  F2FP.PACK_AB R76, R155, R76 ;  /* 0x0000004c9b4c723e */ /* 0x000fe200000000ff */
[----:B------:R-:W-:-:S03]  /*19510*/  IMAD.MOV.U32 R154, RZ, RZ, 0x10 ;  /* 0x00000010ff9a7424 */ /* 0x000fc600078e00ff */
[----:B------:R-:W-:Y:S01]  /*19520*/  F2FP.PACK_AB R78, R152, R159 ;  /* 0x0000009f984e723e */ /* 0x000fe200000000ff */
[----:B------:R-:W-:-:S05]  /*19530*/  IMAD.WIDE.U32 R154, R123, R154, c[0x0][0x208] ;  /* 0x000082007b9a7625 */ /* 0x000fca00078e009a */
[----:B------:R0:W-:Y:S02]  /*19540*/  STG.E.128 [R154.64], R76 ;  /* 0x0000004c9a007986 */ /* 0x0001e4000c101d04 */
.L_x_15315:
[----:B------:R-:W-:Y:S05]  /*19550*/  BSYNC B0 ;  /* 0x0000000000007941 */ /* 0x000fea0003800000 */
.L_x_15314:
[----:B------:R-:W-:Y:S02]  /*19560*/  IADD3 R89, R89, c[0x0][0x160], RZ ;  /* 0x0000580059597a10 */ /* 0x000fe40007ffe0ff */
[----:B------:R-:W-:Y:S02]  /*19570*/  LOP3.LUT P1, RZ, R108, 0xff, RZ, 0xc0, !PT ;  /* 0x000000ff6cff7812 */ /* 0x000fe4000782c0ff */
[----:B------:R-:W-:Y:S02]  /*19580*/  ISETP.GE.AND P0, PT, R89, c[0x0][0x164], PT ;  /* 0x0000590059007a0c */ /* 0x000fe40003f06270 */
[----:B------:R-:W-:-:S11]  /*19590*/  SEL R108, RZ, 0x1, P1 ;  /* 0x00000001ff6c7807 */ /* 0x000fd60000800000 */
[----:B01---5:R-:W-:Y:S01]  /*195a0*/  @P0 CALL.REL.NOINC `(.L_x_15316) ;  /* 0x0000001000000944 */ /* 0x023fe20003c00000 */
[----:B------:R-:W-:Y:S05]  /*195b0*/  BRA `(.L_x_15317) ;  /* 0xfffe768000007947 */ /* 0x000fea000383ffff */
.L_x_15316:
[----:B------:R-:W-:Y:S05]  /*195c0*/  EXIT ;  /* 0x000000000000794d */ /* 0x000fea0003800000 */
.L_x_15306:
[----:B------:R-:W-:Y:S01]  /*195d0*/  HFMA2.MMA R158, -RZ, RZ, 0, 5.9604644775390625e-08 ;  /* 0x00000001ff9e7435 */ /* 0x000fe200000001ff */
[----:B------:R-:W-:Y:S01]  /*195e0*/  IMAD.MOV.U32 R79, RZ, RZ, 0x1f ;  /* 0x0000001fff4f7424 */ /* 0x000fe200078e00ff */
[----:B------:R-:W-:Y:S01]  /*195f0*/  MOV R154, 0x19620 ;  /* 0x00019620009a7802 */ /* 0x000fe20000000f00 */
[----:B------:R-:W-:-:S03]  /*19600*/  IMAD.MOV.U32 R162, RZ, RZ, -0x1 ;  /* 0xffffffffffa27424 */ /* 0x000fc600078e00ff */
[----:B-1---5:R-:W-:Y:S05]  /*19610*/  CALL.REL.NOINC `($__internal_46_$__cuda_sm70_shflsync_bfly_p) ;  /* 0x000007e000007944 */ /* 0x022fea0003c00000 */
[----:B-1----:R-:W-:Y:S01]  /*19620*/  IMAD.MOV.U32 R76, RZ, RZ, R79 ;  /* 0x000000ffff4c7224 */ /* 0x002fe200078e004f */
[----:B0-----:R-:W-:Y:S05]  /*19630*/  BRA `(.L_x_15318) ;  /* 0xffffebc000007947 */ /* 0x001fea000383ffff */
.L_x_15307:
[----:B------:R-:W-:Y:S01]  /*19640*/  IMAD.MOV.U32 R158, RZ, RZ, 0x2 ;  /* 0x00000002ff9e7424 */ /* 0x000fe200078e00ff */
[----:B------:R-:W-:Y:S01]  /*19650*/  MOV R154, 0x19690 ;  /* 0x00019690009a7802 */ /* 0x000fe20000000f00 */
[----:B------:R-:W-:Y:S02]  /*19660*/  IMAD.MOV.U32 R79, RZ, RZ, 0x1f ;  /* 0x0000001fff4f7424 */ /* 0x000fe400078e00ff */
[----:B------:R-:W-:Y:S02]  /*19670*/  IMAD.MOV.U32 R162, RZ, RZ, -0x1 ;  /* 0xffffffffffa27424 */ /* 0x000fe400078e00ff */
[----:B-1---5:R-:W-:Y:S05]  /*19680*/  CALL.REL.NOINC `($__internal_46_$__cuda_sm70_shflsync_bfly_p) ;  /* 0x0000077000007944 */ /* 0x022fea0003c00000 */
[----:B01----:R-:W-:Y:S01]  /*19690*/  FADD.FTZ R77, R77, R79 ;  /* 0x0000004f4d4d7221 */ /* 0x003fe20000010000 */
[----:B------:R-:W-:Y:S01]  /*196a0*/  MOV R162, 0xffffffff ;  /* 0xffffffff00a27802 */ /* 0x000fe20000000f00 */
[----:B------:R-:W-:Y:S01]  /*196b0*/  IMAD.MOV.U32 R158, RZ, RZ, 0x4 ;  /* 0x00000004ff9e7424 */ /* 0x000fe200078e00ff */
[----:B------:R-:W-:Y:S01]  /*196c0*/  MOV R154, 0x196f0 ;  /* 0x000196f0009a7802 */ /* 0x000fe20000000f00 */
[----:B------:R-:W-:-:S02]  /*196d0*/  IMAD.MOV.U32 R79, RZ, RZ, 0x1f ;  /* 0x0000001fff4f7424 */ /* 0x000fc400078e00ff */
[----:B------:R-:W-:Y:S05]  /*196e0*/  CALL.REL.NOINC `($__internal_46_$__cuda_sm70_shflsync_bfly_p) ;  /* 0x0000071000007944 */ /* 0x000fea0003c00000 */
[----:B01----:R-:W-:Y:S01]  /*196f0*/  FADD.FTZ R77, R77, R79 ;  /* 0x0000004f4d4d7221 */ /* 0x003fe20000010000 */
[----:B------:R-:W-:Y:S01]  /*19700*/  MOV R154, 0x19750 ;  /* 0x00019750009a7802 */ /* 0x000fe20000000f00 */
[----:B------:R-:W-:-:S02]  /*19710*/  IMAD.MOV.U32 R158, RZ, RZ, 0x8 ;  /* 0x00000008ff9e7424 */ /* 0x000fc400078e00ff */
[----:B------:R-:W-:Y:S02]  /*19720*/  IMAD.MOV.U32 R79, RZ, RZ, 0x1f ;  /* 0x0000001fff4f7424 */ /* 0x000fe400078e00ff */
[----:B------:R-:W-:Y:S02]  /*19730*/  IMAD.MOV.U32 R162, RZ, RZ, -0x1 ;  /* 0xffffffffffa27424 */ /* 0x000fe400078e00ff */
[----:B------:R-:W-:Y:S05]  /*19740*/  CALL.REL.NOINC `($__internal_46_$__cuda_sm70_shflsync_bfly_p) ;  /* 0x000006b000007944 */ /* 0x000fea0003c00000 */
[----:B01----:R-:W-:Y:S01]  /*19750*/  FADD.FTZ R77, R77, R79 ;  /* 0x0000004f4d4d7221 */ /* 0x003fe20000010000 */
[----:B------:R-:W-:Y:S01]  /*19760*/  MOV R154, 0x197b0 ;  /* 0x000197b0009a7802 */ /* 0x000fe20000000f00 */
[----:B------:R-:W-:Y:S02]  /*19770*/  IMAD.MOV.U32 R158, RZ, RZ, 0x10 ;  /* 0x00000010ff9e7424 */ /* 0x000fe400078e00ff */
[----:B------:R-:W-:Y:S02]  /*19780*/  IMAD.MOV.U32 R79, RZ, RZ, 0x1f ;  /* 0x0000001fff4f7424 */ /* 0x000fe400078e00ff */
[----:B------:R-:W-:Y:S02]  /*19790*/  IMAD.MOV.U32 R162, RZ, RZ, -0x1 ;  /* 0xffffffffffa27424 */ /* 0x000fe400078e00ff */
[----:B------:R-:W-:Y:S05]  /*197a0*/  CALL.REL.NOINC `($__internal_46_$__cuda_sm70_shflsync_bfly_p) ;  /* 0x0000065000007944 */ /* 0x000fea0003c00000 */
[----:B-1----:R-:W-:Y:S01]  /*197b0*/  FADD.FTZ R76, R77, R79 ;  /* 0x0000004f4d4c7221 */ /* 0x002fe20000010000 */
[----:B------:R-:W-:Y:S01]  /*197c0*/  LOP3.LUT P3, RZ, R160, 0x20, RZ, 0xc0, !PT ;  /* 0x00000020a0ff7812 */ /* 0x000fe2000786c0ff */
[----:B0-----:R-:W-:Y:S01]  /*197d0*/  IMAD.MOV.U32 R158, RZ, RZ, 0x1 ;  /* 0x00000001ff9e7424 */ /* 0x001fe200078e00ff */
[----:B------:R-:W-:Y:S01]  /*197e0*/  MOV R162, 0xffffffff ;  /* 0xffffffff00a27802 */ /* 0x000fe20000000f00 */
[----:B------:R-:W-:-:S02]  /*197f0*/  FMUL.FTZ R76, R103, R76 ;  /* 0x0000004c674c7220 */ /* 0x000fc40000410000 */
[----:B------:R-:W-:Y:S02]  /*19800*/  IMAD.MOV.U32 R79, RZ, RZ, 0x1f ;  /* 0x0000001fff4f7424 */ /* 0x000fe400078e00ff */
[--C-:B------:R-:W-:Y:S02]  /*19810*/  FADD.FTZ R77, R144, -R76.reuse ;  /* 0x8000004c904d7221 */ /* 0x100fe40000010000 */
[--C-:B------:R-:W-:Y:S02]  /*19820*/  FADD.FTZ R152, R147, -R76.reuse ;  /* 0x8000004c93987221 */ /* 0x100fe40000010000 */
[----:B------:R-:W-:Y:S02]  /*19830*/  FFMA.FTZ R77, R77, R77, RZ ;  /* 0x0000004d4d4d7223 */ /* 0x000fe400000100ff */
[----:B------:R-:W-:Y:S02]  /*19840*/  FADD.FTZ R154, R125, -R76 ;  /* 0x8000004c7d9a7221 */ /* 0x000fe40000010000 */
[----:B------:R-:W-:-:S02]  /*19850*/  FFMA.FTZ R77, R152, R152, R77 ;  /* 0x00000098984d7223 */ /* 0x000fc4000001004d */
        /* <DEDUP_REMOVED lines=62> */
[----:B------:R-:W-:Y:S05]  /*19c40*/  CALL.REL.NOINC `($__internal_46_$__cuda_sm70_shflsync_bfly_p) ;  /* 0x000001b000007944 */ /* 0x000fea0003c00000 */
[----:B01----:R-:W-:Y:S01]  /*19c50*/  FADD.FTZ R77, R152, R79 ;  /* 0x0000004f984d7221 */ /* 0x003fe20000010000 */
[----:B------:R-:W-:Y:S01]  /*19c60*/  MOV R154, 0x19cb0 ;  /* 0x00019cb0009a7802 */ /* 0x000fe20000000f00 */
[----:B------:R-:W-:Y:S02]  /*19c70*/  IMAD.MOV.U32 R158, RZ, RZ, 0x2 ;  /* 0x00000002ff9e7424 */ /* 0x000fe400078e00ff */
[----:B------:R-:W-:Y:S02]  /*19c80*/  IMAD.MOV.U32 R79, RZ, RZ, 0x1f ;  /* 0x0000001fff4f7424 */ /* 0x000fe400078e00ff */
[----:B------:R-:W-:Y:S02]  /*19c90*/  IMAD.MOV.U32 R162, RZ, RZ, -0x1 ;  /* 0xffffffffffa27424 */ /* 0x000fe400078e00ff */
[----:B------:R-:W-:Y:S05]  /*19ca0*/  CALL.REL.NOINC `($__internal_46_$__cuda_sm70_shflsync_bfly_p) ;  /* 0x0000015000007944 */ /* 0x000fea0003c00000 */
[----:B01----:R-:W-:Y:S01]  /*19cb0*/  FADD.FTZ R77, R77, R79 ;  /* 0x0000004f4d4d7221 */ /* 0x003fe20000010000 */
[----:B------:R-:W-:Y:S01]  /*19cc0*/  MOV R154, 0x19d10 ;  /* 0x00019d10009a7802 */ /* 0x000fe20000000f00 */
[----:B------:R-:W-:Y:S02]  /*19cd0*/  IMAD.MOV.U32 R158, RZ, RZ, 0x4 ;  /* 0x00000004ff9e7424 */ /* 0x000fe400078e00ff */
[----:B------:R-:W-:-:S02]  /*19ce0*/  IMAD.MOV.U32 R79, RZ, RZ, 0x1f ;  /* 0x0000001fff4f7424 */ /* 0x000fc400078e00ff */
[----:B------:R-:W-:Y:S02]  /*19cf0*/  IMAD.MOV.U32 R162, RZ, RZ, -0x1 ;  /* 0xffffffffffa27424 */ /* 0x000fe400078e00ff */
[----:B------:R-:W-:Y:S05]  /*19d00*/  CALL.REL.NOINC `($__internal_46_$__cuda_sm70_shflsync_bfly_p) ;  /* 0x000000f000007944 */ /* 0x000fea0003c00000 */
[----:B01----:R-:W-:Y:S01]  /*19d10*/  FADD.FTZ R77, R77, R79 ;  /* 0x0000004f4d4d7221 */ /* 0x003fe20000010000 */
[----:B------:R-:W-:Y:S01]  /*19d20*/  HFMA2.MMA R79, -RZ, RZ, 0, 1.847743988037109375e-06 ;  /* 0x0000001fff4f7435 */ /* 0x000fe200000001ff */
[----:B------:R-:W-:Y:S01]  /*19d30*/  IMAD.MOV.U32 R158, RZ, RZ, 0x8 ;  /* 0x00000008ff9e7424 */ /* 0x000fe200078e00ff */
[----:B------:R-:W-:Y:S01]  /*19d40*/  MOV R154, 0x19d70 ;  /* 0x00019d70009a7802 */ /* 0x000fe20000000f00 */
[----:B------:R-:W-:-:S03]  /*19d50*/  IMAD.MOV.U32 R162, RZ, RZ, -0x1 ;  /* 0xffffffffffa27424 */ /* 0x000fc600078e00ff */
[----:B------:R-:W-:Y:S05]  /*19d60*/  CALL.REL.NOINC `($__internal_46_$__cuda_sm70_shflsync_bfly_p) ;  /* 0x0000009000007944 */ /* 0x000fea0003c00000 */
[----:B-1----:R-:W-:Y:S01]  /*19d70*/  FADD.FTZ R156, R77, R79 ;  /* 0x0000004f4d9c7221 */ /* 0x002fe20000010000 */
[----:B------:R-:W-:Y:S01]  /*19d80*/  MOV R154, 0x19de0 ;  /* 0x00019de0009a7802 */ /* 0x000fe20000000f00 */
[----:B0-----:R-:W-:Y:S02]  /*19d90*/  IMAD.MOV.U32 R158, RZ, RZ, 0x10 ;  /* 0x00000010ff9e7424 */ /* 0x001fe400078e00ff */
[----:B------:R-:W-:Y:S02]  /*19da0*/  IMAD.MOV.U32 R79, RZ, RZ, 0x1f ;  /* 0x0000001fff4f7424 */ /* 0x000fe400078e00ff */
[----:B------:R-:W-:-:S02]  /*19db0*/  IMAD.MOV.U32 R162, RZ, RZ, -0x1 ;  /* 0xffffffffffa27424 */ /* 0x000fc400078e00ff */
[----:B------:R-:W-:Y:S02]  /*19dc0*/  IMAD.MOV.U32 R77, RZ, RZ, R156 ;  /* 0x000000ffff4d7224 */ /* 0x000fe400078e009c */
[----:B------:R-:W-:Y:S05]  /*19dd0*/  CALL.REL.NOINC `($__internal_46_$__cuda_sm70_shflsync_bfly_p) ;  /* 0x0000002000007944 */ /* 0x000fea0003c00000 */
[----:B-1----:R-:W-:Y:S01]  /*19de0*/  IMAD.MOV.U32 R155, RZ, RZ, R79 ;  /* 0x000000ffff9b7224 */ /* 0x002fe200078e004f */
[----:B0-----:R-:W-:Y:S05]  /*19df0*/  BRA `(.L_x_15319) ;  /* 0xffffe96000007947 */ /* 0x001fea000383ffff */
        .weak           $__internal_46_$__cuda_sm70_shflsync_bfly_p
        .type           $__internal_46_$__cuda_sm70_shflsync_bfly_p,@function
        .size           $__internal_46_$__cuda_sm70_shflsync_bfly_p,(.L_x_26506 - $__internal_46_$__cuda_sm70_shflsync_bfly_p)
$__internal_46_$__cuda_sm70_shflsync_bfly_p:
[----:B------:R-:W-:Y:S01]  /*19e00*/  IMAD.MOV.U32 R155, RZ, RZ, 0x0 ;  /* 0x00000000ff9b7424 */ /* 0x000fe200078e00ff */
[----:B------:R-:W-:Y:S04]  /*19e10*/  WARPSYNC R162 ;  /* 0x000000a200007348 */ /* 0x000fe80003800000 */
[----:B------:R0:W1:Y:S01]  /*19e20*/  SHFL.BFLY PT, R79, R77, R158, R79 ;  /* 0x0c00009e4d4f7389 */ /* 0x00006200000e004f */
[----:B------:R-:W-:Y:S05]  /*19e30*/  RET.REL.NODEC R154 `(_ZN10layer_norm31ln_parallel_residual_fwd_kernelINS_13Kernel_traitsIf6__halfS2_S2_fjLj8192ELj1ELj1ELj8ELj16ENS_18Kernel_traits_baseILj8192EfS2_S2_S2_fjLj256EEEEELb1ELb1ELb0EEEvNS_9FwdParamsE) ;  /* 0xfffe61c09a007950 */ /* 0x000fea0003c3ffff */
.L_x_15320:
        /* <DEDUP_REMOVED lines=12> */
.L_x_26506:


//--------------------- .text._ZN10layer_norm31ln_parallel_residual_fwd_kernelINS_13Kernel_traitsIf6__halfS2_S2_fjLj8192ELj1ELj1ELj8ELj16ENS_18Kernel_traits_baseILj8192EfS2_S2_S2_fjLj256EEEEELb1ELb1ELb1EEEvNS_9FwdParamsE --------------------------
	.section	.text._ZN10layer_norm31ln_parallel_residual_fwd_kernelINS_13Kernel_traitsIf6__halfS2_S2_fjLj8192ELj1ELj1ELj8ELj16ENS_18Kernel_traits_baseILj8192EfS2_S2_S2_fjLj256EEEEELb1ELb1ELb1EEEvNS_9FwdParamsE,"ax",@progbits
	.sectioninfo	@"SHI_REGISTERS=166"
	.align	128
        .global         _ZN10layer_norm31ln_parallel_residual_fwd_kernelINS_13Kernel_traitsIf6__halfS2_S2_fjLj8192ELj1ELj1ELj8ELj16ENS_18Kernel_traits_baseILj8192EfS2_S2_S2_fjLj256EEEEELb1ELb1ELb1EEEvNS_9FwdParamsE
        .type           _ZN10layer_norm31ln_parallel_residual_fwd_kernelINS_13Kernel_traitsIf6__halfS2_S2_fjLj8192ELj1ELj1ELj8ELj16ENS_18Kernel_traits_baseILj8192EfS2_S2_S2_fjLj256EEEEELb1ELb1ELb1EEEvNS_9FwdParamsE,@function
        .size           _ZN10layer_norm31ln_parallel_residual_fwd_kernelINS_13Kernel_traitsIf6__halfS2_S2_fjLj8192ELj1ELj1ELj8ELj16ENS_18Kernel_traits_baseILj8192EfS2_S2_S2_fjLj256EEEEELb1ELb1ELb1EEEvNS_9FwdParamsE,(.L_x_26507 - _ZN10layer_norm31ln_parallel_residual_fwd_kernelINS_13Kernel_traitsIf6__halfS2_S2_fjLj8192ELj1ELj1ELj8ELj16ENS_18Kernel_traits_baseILj8192EfS2_S2_S2_fjLj256EEEEELb1ELb1ELb1EEEvNS_9FwdParamsE)
        .other          _ZN10layer_norm31ln_parallel_residual_fwd_kernelINS_13Kernel_traitsIf6__halfS2_S2_fjLj8192ELj1ELj1ELj8ELj16ENS_18Kernel_traits_baseILj8192EfS2_S2_S2_fjLj256EEEEELb1ELb1ELb1EEEvNS_9FwdParamsE,@"STO_CUDA_ENTRY STV_DEFAULT"
_ZN10layer_norm31ln_parallel_residual_fwd_kernelINS_13Kernel_traitsIf6__halfS2_S2_fjLj8192ELj1ELj1ELj8ELj16ENS_18Kernel_traits_baseILj8192EfS2_S2_S2_fjLj256EEEEELb1ELb1ELb1EEEvNS_9FwdParamsE:
.text._ZN10layer_norm31ln_parallel_residual_fwd_kernelINS_13Kernel_traitsIf6__halfS2_S2_fjLj8192ELj1ELj1ELj8ELj16ENS_18Kernel_traits_baseILj8192EfS2_S2_S2_fjLj256EEEEELb1ELb1ELb1EEEvNS_9FwdParamsE:
        /* <DEDUP_REMOVED lines=70> */
[----:B------:R-:W-:Y:S01]  /*0460*/  HFMA2.MMA R112, -RZ, RZ, 0, 5.9604644775390625e-08 ;  /* 0x00000001ff707435 */ /* 0x000fe200000001ff */
        /* <DEDUP_REMOVED lines=57> */
.L_x_15840:
        /* <DEDUP_REMOVED lines=30> */
.L_x_15322:
[----:B------:R-:W-:Y:S02]  /*09e0*/  MOV R87, R116 ;  /* 0x0000007400577202 */ /* 0x000fe40000000f00 */
.L_x_15323:
[----:B------:R-:W-:Y:S05]  /*09f0*/  BSYNC B0 ;  /* 0x0000000000007941 */ /* 0x000fea0003800000 */
.L_x_15321:
        /* <DEDUP_REMOVED lines=16> */
.L_x_15327:
[----:B------:R-:W-:Y:S05]  /*0b00*/  BSYNC B1 ;  /* 0x0000000000017941 */ /* 0x000fea0003800000 */
.L_x_15326:
        /* <DEDUP_REMOVED lines=44> */
.L_x_15325:
[----:B------:R-:W-:Y:S05]  /*0dd0*/  BSYNC B0 ;  /* 0x0000000000007941 */ /* 0x000fea0003800000 */
.L_x_15324:
        /* <DEDUP_REMOVED lines=18> */
.L_x_15328:
        /* <DEDUP_REMOVED lines=12> */
.L_x_15331:
[----:B------:R-:W-:Y:S02]  /*0fc0*/  IMAD.MOV.U32 R87, RZ, RZ, R116 ;  /* 0x000000ffff577224 */ /* 0x000fe400078e0074 */
.L_x_15332:
[----:B------:R-:W-:Y:S05]  /*0fd0*/  BSYNC B0 ;  /* 0x0000000000007941 */ /* 0x000fea0003800000 */
.L_x_15330:
        /* <DEDUP_REMOVED lines=16> */
.L_x_15336:
[----:B------:R-:W-:Y:S05]  /*10e0*/  BSYNC B1 ;  /* 0x0000000000017941 */ /* 0x000fea0003800000 */
.L_x_15335:
        /* <DEDUP_REMOVED lines=44> */
.L_x_15334:
[----:B------:R-:W-:Y:S05]  /*13b0*/  BSYNC B0 ;  /* 0x0000000000007941 */ /* 0x000fea0003800000 */
.L_x_15333:
        /* <DEDUP_REMOVED lines=10> */
.L_x_15329:
        /* <DEDUP_REMOVED lines=12> */
.L_x_15338:
[----:B------:R-:W-:Y:S02]  /*1520*/  IMAD.MOV.U32 R87, RZ, RZ, R116 ;  /* 0x000000ffff577224 */ /* 0x000fe400078e0074 */
.L_x_15339:
[----:B------:R-:W-:Y:S05]  /*1530*/  BSYNC B0 ;  /* 0x0000000000007941 */ /* 0x000fea0003800000 */
.L_x_15337:
        /* <DEDUP_REMOVED lines=16> */
.L_x_15343:
[----:B------:R-:W-:Y:S05]  /*1640*/  BSYNC B1 ;  /* 0x0000000000017941 */ /* 0x000fea0003800000 */
.L_x_15342:
        /* <DEDUP_REMOVED lines=44> */
.L_x_15341:
[----:B------:R-:W-:Y:S05]  /*1910*/  BSYNC B0 ;  /* 0x0000000000007941 */ /* 0x000fea0003800000 */
.L_x_15340:
        /* <DEDUP_REMOVED lines=15> */
.L_x_15344:
        /* <DEDUP_REMOVED lines=12> */
.L_x_15347:
[----:B------:R-:W-:Y:S02]  /*1ad0*/  IMAD.MOV.U32 R87, RZ, RZ, R116 ;  /* 0x000000ffff577224 */ /* 0x000fe400078e0074 */
.L_x_15348:
[----:B------:R-:W-:Y:S05]  /*1ae0*/  BSYNC B0 ;  /* 0x0000000000007941 */ /* 0x000fea0003800000 */
.L_x_15346:
        /* <DEDUP_REMOVED lines=16> */
.L_x_15352:
[----:B------:R-:W-:Y:S05]  /*1bf0*/  BSYNC B1 ;  /* 0x0000000000017941 */ /* 0x000fea0003800000 */
.L_x_15351:
        /* <DEDUP_REMOVED lines=44> */
.L_x_15350:
[----:B------:R-:W-:Y:S05]  /*1ec0*/  BSYNC B0 ;  /* 0x0000000000007941 */ /* 0x000fea0003800000 */
.L_x_15349:
        /* <DEDUP_REMOVED lines=10> */
.L_x_15345:
        /* <DEDUP_REMOVED lines=12> */
.L_x_15354:
[----:B------:R-:W-:Y:S02]  /*2030*/  IMAD.MOV.U32 R87, RZ, RZ, R116 ;  /* 0x000000ffff577224 */ /* 0x000fe400078e0074 */
.L_x_15355:
[----:B------:R-:W-:Y:S05]  /*2040*/  BSYNC B0 ;  /* 0x0000000000007941 */ /* 0x000fea0003800000 */
.L_x_15353:
        /* <DEDUP_REMOVED lines=16> */
.L_x_15359:
[----:B------:R-:W-:Y:S05]  /*2150*/  BSYNC B1 ;  /* 0x0000000000017941 */ /* 0x000fea0003800000 */
.L_x_15358:
        /* <DEDUP_REMOVED lines=44> */
.L_x_15357:
[----:B------:R-:W-:Y:S05]  /*2420*/  BSYNC B0 ;  /* 0x0000000000007941 */ /* 0x000fea0003800000 */
.L_x_15356:
        /* <DEDUP_REMOVED lines=15> */
.L_x_15360:
        /* <DEDUP_REMOVED lines=12> */
.L_x_15363:
[----:B------:R-:W-:Y:S02]  /*25e0*/  IMAD.MOV.U32 R87, RZ, RZ, R116 ;  /* 0x000000ffff577224 */ /* 0x000fe400078e0074 */
.L_x_15364:
[----:B------:R-:W-:Y:S05]  /*25f0*/  BSYNC B0 ;  /* 0x0000000000007941 */ /* 0x000fea0003800000 */
.L_x_15362:
        /* <DEDUP_REMOVED lines=16> */
.L_x_15368:
[----:B------:R-:W-:Y:S05]  /*2700*/  BSYNC B1 ;  /* 0x0000000000017941 */ /* 0x000fea0003800000 */
.L_x_15367:
        /* <DEDUP_REMOVED lines=44> */
.L_x_15366:
[----:B------:R-:W-:Y:S05]  /*29d0*/  BSYNC B0 ;  /* 0x0000000000007941 */ /* 0x000fea0003800000 */
.L_x_15365:
        /* <DEDUP_REMOVED lines=10> */
.L_x_15361:
        /* <DEDUP_REMOVED lines=12> */
.L_x_15370:
[----:B------:R-:W-:Y:S02]  /*2b40*/  IMAD.MOV.U32 R87, RZ, RZ, R116 ;  /* 0x000000ffff577224 */ /* 0x000fe400078e0074 */
.L_x_15371:
[----:B------:R-:W-:Y:S05]  /*2b50*/  BSYNC B0 ;  /* 0x0000000000007941 */ /* 0x000fea0003800000 */
.L_x_15369:
        /* <DEDUP_REMOVED lines=16> */
.L_x_15375:
[----:B------:R-:W-:Y:S05]  /*2c60*/  BSYNC B1 ;  /* 0x0000000000017941 */ /* 0x000fea0003800000 */
.L_x_15374:
        /* <DEDUP_REMOVED lines=44> */
.L_x_15373:
[----:B------:R-:W-:Y:S05]  /*2f30*/  BSYNC B0 ;  /* 0x0000000000007941 */ /* 0x000fea0003800000 */
.L_x_15372:
        /* <DEDUP_REMOVED lines=15> */
.L_x_15376:
        /* <DEDUP_REMOVED lines=12> */
.L_x_15379:
[----:B------:R-:W-:Y:S02]  /*30f0*/  IMAD.MOV.U32 R87, RZ, RZ, R116 ;  /* 0x000000ffff577224 */ /* 0x000fe400078e0074 */
.L_x_15380:
[----:B------:R-:W-:Y:S05]  /*3100*/  BSYNC B0 ;  /* 0x0000000000007941 */ /* 0x000fea0003800000 */
.L_x_15378:
        /* <DEDUP_REMOVED lines=16> */
.L_x_15384:
[----:B------:R-:W-:Y:S05]  /*3210*/  BSYNC B1 ;  /* 0x0000000000017941 */ /* 0x000fea0003800000 */
.L_x_15383:
        /* <DEDUP_REMOVED lines=44> */
.L_x_15382:
[----:B------:R-:W-:Y:S05]  /*34e0*/  BSYNC B0 ;  /* 0x0000000000007941 */ /* 0x000fea0003800000 */
.L_x_15381:
        /* <DEDUP_REMOVED lines=10> */
.L_x_15377:
        /* <DEDUP_REMOVED lines=12> */
.L_x_15386:
[----:B------:R-:W-:Y:S02]  /*3650*/  IMAD.MOV.U32 R87, RZ, RZ, R116 ;  /* 0x000000ffff577224 */ /* 0x000fe400078e0074 */
.L_x_15387:
[----:B------:R-:W-:Y:S05]  /*3660*/  BSYNC B0 ;  /* 0x0000000000007941 */ /* 0x000fea0003800000 */
.L_x_15385:
        /* <DEDUP_REMOVED lines=16> */
.L_x_15391:
[----:B------:R-:W-:Y:S05]  /*3770*/  BSYNC B1 ;  /* 0x0000000000017941 */ /* 0x000fea0003800000 */
.L_x_15390:
        /* <DEDUP_REMOVED lines=44> */
.L_x_15389:
[----:B------:R-:W-:Y:S05]  /*3a40*/  BSYNC B0 ;  /* 0x0000000000007941 */ /* 0x000fea0003800000 */
.L_x_15388:
        /* <DEDUP_REMOVED lines=13> */
.L_x_15392:
        /* <DEDUP_REMOVED lines=12> */
.L_x_15395:
[----:B------:R-:W-:Y:S02]  /*3be0*/  IMAD.MOV.U32 R81, RZ, RZ, R116 ;  /* 0x000000ffff517224 */ /* 0x000fe400078e0074 */
.L_x_15396:
[----:B------:R-:W-:Y:S05]  /*3bf0*/  BSYNC B0 ;  /* 0x0000000000007941 */ /* 0x000fea0003800000 */
.L_x_15394:
        /* <DEDUP_REMOVED lines=16> */
.L_x_15400:
[----:B------:R-:W-:Y:S05]  /*3d00*/  BSYNC B1 ;  /* 0x0000000000017941 */ /* 0x000fea0003800000 */
.L_x_15399:
        /* <DEDUP_REMOVED lines=44> */
.L_x_15398:
[----:B------:R-:W-:Y:S05]  /*3fd0*/  BSYNC B0 ;  /* 0x0000000000007941 */ /* 0x000fea0003800000 */
.L_x_15397:
        /* <DEDUP_REMOVED lines=10> */
.L_x_15393:
        /* <DEDUP_REMOVED lines=12> */
.L_x_15402:
[----:B------:R-:W-:Y:S02]  /*4140*/  IMAD.MOV.U32 R87, RZ, RZ, R116 ;  /* 0x000000ffff577224 */ /* 0x000fe400078e0074 */
.L_x_15403:
[----:B------:R-:W-:Y:S05]  /*4150*/  BSYNC B0 ;  /* 0x0000000000007941 */ /* 0x000fea0003800000 */
.L_x_15401:
        /* <DEDUP_REMOVED lines=16> */
.L_x_15407:
[----:B------:R-:W-:Y:S05]  /*4260*/  BSYNC B1 ;  /* 0x0000000000017941 */ /* 0x000fea0003800000 */
.L_x_15406:
        /* <DEDUP_REMOVED lines=44> */
.L_x_15405:
[----:B------:R-:W-:Y:S05]  /*4530*/  BSYNC B0 ;  /* 0x0000000000007941 */ /* 0x000fea0003800000 */
.L_x_15404:
        /* <DEDUP_REMOVED lines=13> */
.L_x_15408:
        /* <DEDUP_REMOVED lines=12> */
.L_x_15411:
[----:B------:R-:W-:Y:S02]  /*46d0*/  IMAD.MOV.U32 R74, RZ, RZ, R116 ;  /* 0x000000ffff4a7224 */ /* 0x000fe400078e0074 */
.L_x_15412:
[----:B------:R-:W-:Y:S05]  /*46e0*/  BSYNC B0 ;  /* 0x0000000000007941 */ /* 0x000fea0003800000 */
.L_x_15410:
        /* <DEDUP_REMOVED lines=16> */
.L_x_15416:
[----:B------:R-:W-:Y:S05]  /*47f0*/  BSYNC B1 ;  /* 0x0000000000017941 */ /* 0x000fea0003800000 */
.L_x_15415:
        /* <DEDUP_REMOVED lines=44> */
.L_x_15414:
[----:B------:R-:W-:Y:S05]  /*4ac0*/  BSYNC B0 ;  /* 0x0000000000007941 */ /* 0x000fea0003800000 */
.L_x_15413:
        /* <DEDUP_REMOVED lines=10> */
.L_x_15409:
        /* <DEDUP_REMOVED lines=12> */
.L_x_15418:
[----:B------:R-:W-:Y:S02]  /*4c30*/  IMAD.MOV.U32 R74, RZ, RZ, R116 ;  /* 0x000000ffff4a7224 */ /* 0x000fe400078e0074 */
.L_x_15419:
[----:B------:R-:W-:Y:S05]  /*4c40*/  BSYNC B0 ;  /* 0x0000000000007941 */ /* 0x000fea0003800000 */
.L_x_15417:
        /* <DEDUP_REMOVED lines=16> */
.L_x_15423:
[----:B------:R-:W-:Y:S05]  /*4d50*/  BSYNC B1 ;  /* 0x0000000000017941 */ /* 0x000fea0003800000 */
.L_x_15422:
        /* <DEDUP_REMOVED lines=44> */
.L_x_15421:
[----:B------:R-:W-:Y:S05]  /*5020*/  BSYNC B0 ;  /* 0x0000000000007941 */ /* 0x000fea0003800000 */
.L_x_15420:
        /* <DEDUP_REMOVED lines=13> */
.L_x_15424:
        /* <DEDUP_REMOVED lines=12> */
.L_x_15427:
[----:B------:R-:W-:Y:S02]  /*51c0*/  IMAD.MOV.U32 R74, RZ, RZ, R116 ;  /* 0x000000ffff4a7224 */ /* 0x000fe400078e0074 */
.L_x_15428:
[----:B------:R-:W-:Y:S05]  /*51d0*/  BSYNC B0 ;  /* 0x0000000000007941 */ /* 0x000fea0003800000 */
.L_x_15426:
        /* <DEDUP_REMOVED lines=16> */
.L_x_15432:
[----:B------:R-:W-:Y:S05]  /*52e0*/  BSYNC B1 ;  /* 0x0000000000017941 */ /* 0x000fea0003800000 */
.L_x_15431:
        /* <DEDUP_REMOVED lines=44> */
.L_x_15430:
[----:B------:R-:W-:Y:S05]  /*55b0*/  BSYNC B0 ;  /* 0x0000000000007941 */ /* 0x000fea0003800000 */
.L_x_15429:
[----:B------:R-:W0:Y:S01]  /*55c0*/  I2F.U32 R73, R74 ;  /* 0x0000004a00497306 */ /* 0x000e220000201000 */
[----:B------:R-:W-:-:S05]  /*55d0*/  HADD2.F32 R83, -RZ, R123.H0_H0 ;  /* 0x2000007bff537230 */ /* 0x000fca0000004100 */
[----:B------:R-:W-:Y:S02]  /*55e0*/  FMUL.FTZ R83, R83, c[0x0][0x1e8] ;  /* 0x00007a0053537a20 */ /* 0x000fe40000410000 */
[----:B0-----:R-:W-:-:S05]  /*55f0*/  FFMA.FTZ R73, R73, R86, 1.1641532182693481445e-10 ;  /* 0x2f00000049497423 */ /* 0x001fca0000010056 */
[----:B------:R-:W-:Y:S01]  /*5600*/  FSETP.GTU.FTZ.AND P5, PT, R73, c[0x0][0x1e4], PT ;  /* 0x0000790049007a0b */ /* 0x000fe20003fbc000 */
[----:B------:R-:W-:-:S03]  /*5610*/  @P0 HADD2.F32 R73, -RZ, R71.H0_H0 ;  /* 0x20000047ff490230 */ /* 0x000fc60000004100 */
[----:B------:R-:W-:Y:S02]  /*5620*/  FSEL R83, R83, RZ, !P5 ;  /* 0x000000ff53537208 */ /* 0x000fe40006800000 */
[----:B------:R-:W-:-:S03]  /*5630*/  SEL R126, RZ, 0x1, P5 ;  /* 0x00000001ff7e7807 */ /* 0x000fc60002800000 */
[----:B------:R-:W-:-:S04]  /*5640*/  FADD.FTZ R82, R82, R83 ;  /* 0x0000005352527221 */ /* 0x000fc80000010000 */
[----:B------:R-:W-:Y:S02]  /*5650*/  @P0 FADD.FTZ R82, R82, R73 ;  /* 0x0000004952520221 */ /* 0x000fe40000010000 */
.L_x_15425:
        /* <DEDUP_REMOVED lines=12> */
.L_x_15434:
[----:B------:R-:W-:Y:S02]  /*5720*/  IMAD.MOV.U32 R74, RZ, RZ, R116 ;  /* 0x000000ffff4a7224 */ /* 0x000fe400078e0074 */
.L_x_15435:
[----:B------:R-:W-:Y:S05]  /*5730*/  BSYNC B0 ;  /* 0x0000000000007941 */ /* 0x000fea0003800000 */
.L_x_15433:
        /* <DEDUP_REMOVED lines=16> */
.L_x_15439:
[----:B------:R-:W-:Y:S05]  /*5840*/  BSYNC B1 ;  /* 0x0000000000017941 */ /* 0x000fea0003800000 */
.L_x_15438:
        /* <DEDUP_REMOVED lines=44> */
.L_x_15437:
[----:B------:R-:W-:Y:S05]  /*5b10*/  BSYNC B0 ;  /* 0x0000000000007941 */ /* 0x000fea0003800000 */
.L_x_15436:
        /* <DEDUP_REMOVED lines=13> */
.L_x_15440:
        /* <DEDUP_REMOVED lines=12> */
.L_x_15443:
[----:B------:R-:W-:Y:S02]  /*5cb0*/  IMAD.MOV.U32 R87, RZ, RZ, R116 ;  /* 0x000000ffff577224 */ /* 0x000fe400078e0074 */
.L_x_15444:
[----:B------:R-:W-:Y:S05]  /*5cc0*/  BSYNC B0 ;  /* 0x0000000000007941 */ /* 0x000fea0003800000 */
.L_x_15442:
        /* <DEDUP_REMOVED lines=18> */
.L_x_15448:
[----:B------:R-:W-:Y:S05]  /*5df0*/  BSYNC B1 ;  /* 0x0000000000017941 */ /* 0x000fea0003800000 */
.L_x_15447:
        /* <DEDUP_REMOVED lines=44> */
.L_x_15446:
[----:B------:R-:W-:Y:S05]  /*60c0*/  BSYNC B0 ;  /* 0x0000000000007941 */ /* 0x000fea0003800000 */
.L_x_15445:
        /* <DEDUP_REMOVED lines=10> */
.L_x_15441:
[----:B------:R-:W-:Y:S01]  /*6170*/  SEL R141, RZ, 0x1, P2 ;  /* 0x00000001ff8d7807 */ /* 0x000fe20001000000 */
[----:B------:R-:W-:Y:S01]  /*6180*/  HFMA2.MMA R87, -RZ, RZ, 0, 4.76837158203125e-07 ;  /* 0x00000008ff577435 */ /* 0x000fe200000001ff */
        /* <DEDUP_REMOVED lines=17> */
[----:B------:R-:W-:Y:S02]  /*62a0*/  F2FP.PACK_AB R74, R81, R80 ;  /* 0x00000050514a723e */ /* 0x000fe400000000ff */
[----:B------:R-:W-:Y:S02]  /*62b0*/  LOP3.LUT R131, R134, R130, R132, 0xfe, !PT ;  /* 0x0000008286837212 */ /* 0x000fe400078efe84 */
[----:B------:R-:W-:Y:S02]  /*62c0*/  SEL R132, RZ, 0x1, P5 ;  /* 0x00000001ff847807 */ /* 0x000fe40002800000 */
[----:B------:R-:W-:-:S02]  /*62d0*/  F2FP.PACK_AB R73, R79, R78 ;  /* 0x0000004e4f49723e */ /* 0x000fc400000000ff */
[----:B------:R-:W-:Y:S02]  /*62e0*/  F2FP.PACK_AB R72, R77, R76 ;  /* 0x0000004c4d48723e */ /* 0x000fe400000000ff */
        /* <DEDUP_REMOVED lines=30> */
.L_x_15449:
        /* <DEDUP_REMOVED lines=15> */
.L_x_15451:
[----:B-1----:R-:W-:Y:S02]  /*65c0*/  IMAD.MOV.U32 R131, RZ, RZ, R116 ;  /* 0x000000ffff837224 */ /* 0x002fe400078e0074 */
.L_x_15452:
[----:B------:R-:W-:Y:S05]  /*65d0*/  BSYNC B0 ;  /* 0x0000000000007941 */ /* 0x000fea0003800000 */
.L_x_15450:
        /* <DEDUP_REMOVED lines=16> */
.L_x_15456:
[----:B------:R-:W-:Y:S05]  /*66e0*/  BSYNC B1 ;  /* 0x0000000000017941 */ /* 0x000fea0003800000 */
.L_x_15455:
        /* <DEDUP_REMOVED lines=44> */
.L_x_15454:
[----:B------:R-:W-:Y:S05]  /*69b0*/  BSYNC B0 ;  /* 0x0000000000007941 */ /* 0x000fea0003800000 */
.L_x_15453:
        /* <DEDUP_REMOVED lines=15> */
.L_x_15457:
        /* <DEDUP_REMOVED lines=12> */
.L_x_15460:
[----:B------:R-:W-:Y:S02]  /*6b70*/  IMAD.MOV.U32 R138, RZ, RZ, R116 ;  /* 0x000000ffff8a7224 */ /* 0x000fe400078e0074 */
.L_x_15461:
[----:B------:R-:W-:Y:S05]  /*6b80*/  BSYNC B0 ;  /* 0x0000000000007941 */ /* 0x000fea0003800000 */
.L_x_15459:
        /* <DEDUP_REMOVED lines=16> */
.L_x_15465:
[----:B------:R-:W-:Y:S05]  /*6c90*/  BSYNC B1 ;  /* 0x0000000000017941 */ /* 0x000fea0003800000 */
.L_x_15464:
        /* <DEDUP_REMOVED lines=43> */
.L_x_15463:
[----:B------:R-:W-:Y:S05]  /*6f50*/  BSYNC B0 ;  /* 0x0000000000007941 */ /* 0x000fea0003800000 */
.L_x_15462:
        /* <DEDUP_REMOVED lines=10> */
.L_x_15458:
        /* <DEDUP_REMOVED lines=12> */
.L_x_15467:
[----:B------:R-:W-:Y:S02]  /*70c0*/  IMAD.MOV.U32 R140, RZ, RZ, R116 ;  /* 0x000000ffff8c7224 */ /* 0x000fe400078e0074 */
.L_x_15468:
[----:B------:R-:W-:Y:S05]  /*70d0*/  BSYNC B0 ;  /* 0x0000000000007941 */ /* 0x000fea0003800000 */
.L_x_15466:
        /* <DEDUP_REMOVED lines=16> */
.L_x_15472:
[----:B------:R-:W-:Y:S05]  /*71e0*/  BSYNC B1 ;  /* 0x0000000000017941 */ /* 0x000fea0003800000 */
.L_x_15471:
        /* <DEDUP_REMOVED lines=44> */
.L_x_15470:
[----:B------:R-:W-:Y:S05]  /*74b0*/  BSYNC B0 ;  /* 0x0000000000007941 */ /* 0x000fea0003800000 */
.L_x_15469:
        /* <DEDUP_REMOVED lines=15> */
.L_x_15473:
        /* <DEDUP_REMOVED lines=12> */
.L_x_15476:
[----:B------:R-:W-:Y:S02]  /*7670*/  IMAD.MOV.U32 R131, RZ, RZ, R116 ;  /* 0x000000ffff837224 */ /* 0x000fe400078e0074 */
.L_x_15477:
[----:B------:R-:W-:Y:S05]  /*7680*/  BSYNC B0 ;  /* 0x0000000000007941 */ /* 0x000fea0003800000 */
.L_x_15475:
        /* <DEDUP_REMOVED lines=16> */
.L_x_15481:
[----:B------:R-:W-:Y:S05]  /*7790*/  BSYNC B1 ;  /* 0x0000000000017941 */ /* 0x000fea0003800000 */
.L_x_15480:
        /* <DEDUP_REMOVED lines=43> */
.L_x_15479:
[----:B------:R-:W-:Y:S05]  /*7a50*/  BSYNC B0 ;  /* 0x0000000000007941 */ /* 0x000fea0003800000 */
.L_x_15478:
        /* <DEDUP_REMOVED lines=10> */
.L_x_15474:
        /* <DEDUP_REMOVED lines=12> */
.L_x_15483:
[----:B------:R-:W-:Y:S02]  /*7bc0*/  IMAD.MOV.U32 R140, RZ, RZ, R116 ;  /* 0x000000ffff8c7224 */ /* 0x000fe400078e0074 */
.L_x_15484:
[----:B------:R-:W-:Y:S05]  /*7bd0*/  BSYNC B0 ;  /* 0x0000000000007941 */ /* 0x000fea0003800000 */
.L_x_15482:
        /* <DEDUP_REMOVED lines=16> */
.L_x_15488:
[----:B------:R-:W-:Y:S05]  /*7ce0*/  BSYNC B1 ;  /* 0x0000000000017941 */ /* 0x000fea0003800000 */
.L_x_15487:
        /* <DEDUP_REMOVED lines=44> */
.L_x_15486:
[----:B------:R-:W-:Y:S05]  /*7fb0*/  BSYNC B0 ;  /* 0x0000000000007941 */ /* 0x000fea0003800000 */
.L_x_15485:
        /* <DEDUP_REMOVED lines=15> */
.L_x_15489:
        /* <DEDUP_REMOVED lines=12> */
.L_x_15492:
[----:B------:R-:W-:Y:S02]  /*8170*/  IMAD.MOV.U32 R140, RZ, RZ, R116 ;  /* 0x000000ffff8c7224 */ /* 0x000fe400078e0074 */
.L_x_15493:
[----:B------:R-:W-:Y:S05]  /*8180*/  BSYNC B0 ;  /* 0x0000000000007941 */ /* 0x000fea0003800000 */
.L_x_15491:
        /* <DEDUP_REMOVED lines=16> */
.L_x_15497:
[----:B------:R-:W-:Y:S05]  /*8290*/  BSYNC B1 ;  /* 0x0000000000017941 */ /* 0x000fea0003800000 */
.L_x_15496:
        /* <DEDUP_REMOVED lines=44> */
.L_x_15495:
[----:B------:R-:W-:Y:S05]  /*8560*/  BSYNC B0 ;  /* 0x0000000000007941 */ /* 0x000fea0003800000 */
.L_x_15494:
        /* <DEDUP_REMOVED lines=10> */
.L_x_15490:
        /* <DEDUP_REMOVED lines=12> */
.L_x_15499:
[----:B------:R-:W-:Y:S02]  /*86d0*/  IMAD.MOV.U32 R140, RZ, RZ, R116 ;  /* 0x000000ffff8c7224 */ /* 0x000fe400078e0074 */
.L_x_15500:
[----:B------:R-:W-:Y:S05]  /*86e0*/  BSYNC B0 ;  /* 0x0000000000007941 */ /* 0x000fea0003800000 */
.L_x_15498:
        /* <DEDUP_REMOVED lines=16> */
.L_x_15504:
[----:B------:R-:W-:Y:S05]  /*87f0*/  BSYNC B1 ;  /* 0x0000000000017941 */ /* 0x000fea0003800000 */
.L_x_15503:
        /* <DEDUP_REMOVED lines=44> */
.L_x_15502:
[----:B------:R-:W-:Y:S05]  /*8ac0*/  BSYNC B0 ;  /* 0x0000000000007941 */ /* 0x000fea0003800000 */
.L_x_15501:
        /* <DEDUP_REMOVED lines=15> */
.L_x_15505:
        /* <DEDUP_REMOVED lines=12> */
.L_x_15508:
[----:B------:R-:W-:Y:S02]  /*8c80*/  IMAD.MOV.U32 R140, RZ, RZ, R116 ;  /* 0x000000ffff8c7224 */ /* 0x000fe400078e0074 */
.L_x_15509:
[----:B------:R-:W-:Y:S05]  /*8c90*/  BSYNC B0 ;  /* 0x0000000000007941 */ /* 0x000fea0003800000 */
.L_x_15507:
        /* <DEDUP_REMOVED lines=16> */
.L_x_15513:
[----:B------:R-:W-:Y:S05]  /*8da0*/  BSYNC B1 ;  /* 0x0000000000017941 */ /* 0x000fea0003800000 */
.L_x_15512:
        /* <DEDUP_REMOVED lines=44> */
.L_x_15511:
[----:B------:R-:W-:Y:S05]  /*9070*/  BSYNC B0 ;  /* 0x0000000000007941 */ /* 0x000fea0003800000 */
.L_x_15510:
        /* <DEDUP_REMOVED lines=10> */
.L_x_15506:
        /* <DEDUP_REMOVED lines=12> */
.L_x_15515:
[----:B------:R-:W-:Y:S02]  /*91e0*/  IMAD.MOV.U32 R140, RZ, RZ, R116 ;  /* 0x000000ffff8c7224 */ /* 0x000fe400078e0074 */
.L_x_15516:
[----:B------:R-:W-:Y:S05]  /*91f0*/  BSYNC B0 ;  /* 0x0000000000007941 */ /* 0x000fea0003800000 */
.L_x_15514:
        /* <DEDUP_REMOVED lines=16> */
.L_x_15520:
[----:B------:R-:W-:Y:S05]  /*9300*/  BSYNC B1 ;  /* 0x0000000000017941 */ /* 0x000fea0003800000 */
.L_x_15519:
        /* <DEDUP_REMOVED lines=44> */
.L_x_15518:
[----:B------:R-:W-:Y:S05]  /*95d0*/  BSYNC B0 ;  /* 0x0000000000007941 */ /* 0x000fea0003800000 */
.L_x_15517:
        /* <DEDUP_REMOVED lines=13> */
.L_x_15521:
        /* <DEDUP_REMOVED lines=12> */
.L_x_15524:
[----:B------:R-:W-:Y:S02]  /*9770*/  IMAD.MOV.U32 R140, RZ, RZ, R116 ;  /* 0x000000ffff8c7224 */ /* 0x000fe400078e0074 */
.L_x_15525:
[----:B------:R-:W-:Y:S05]  /*9780*/  BSYNC B0 ;  /* 0x0000000000007941 */ /* 0x000fea0003800000 */
.L_x_15523:
        /* <DEDUP_REMOVED lines=16> */
.L_x_15529:
[----:B------:R-:W-:Y:S05]  /*9890*/  BSYNC B1 ;  /* 0x0000000000017941 */ /* 0x000fea0003800000 */
.L_x_15528:
        /* <DEDUP_REMOVED lines=44> */
.L_x_15527:
[----:B------:R-:W-:Y:S05]  /*9b60*/  BSYNC B0 ;  /* 0x0000000000007941 */ /* 0x000fea0003800000 */
.L_x_15526:
        /* <DEDUP_REMOVED lines=10> */
.L_x_15522:
        /* <DEDUP_REMOVED lines=12> */
.L_x_15531:
[----:B------:R-:W-:Y:S02]  /*9cd0*/  IMAD.MOV.U32 R140, RZ, RZ, R116 ;  /* 0x000000ffff8c7224 */ /* 0x000fe400078e0074 */
.L_x_15532:
[----:B------:R-:W-:Y:S05]  /*9ce0*/  BSYNC B0 ;  /* 0x0000000000007941 */ /* 0x000fea0003800000 */
.L_x_15530:
        /* <DEDUP_REMOVED lines=16> */
.L_x_15536:
[----:B------:R-:W-:Y:S05]  /*9df0*/  BSYNC B1 ;  /* 0x0000000000017941 */ /* 0x000fea0003800000 */
.L_x_15535:
        /* <DEDUP_REMOVED lines=44> */
.L_x_15534:
[----:B------:R-:W-:Y:S05]  /*a0c0*/  BSYNC B0 ;  /* 0x0000000000007941 */ /* 0x000fea0003800000 */
.L_x_15533:
        /* <DEDUP_REMOVED lines=13> */
.L_x_15537:
        /* <DEDUP_REMOVED lines=12> */
.L_x_15540:
[----:B------:R-:W-:Y:S02]  /*a260*/  IMAD.MOV.U32 R74, RZ, RZ, R116 ;  /* 0x000000ffff4a7224 */ /* 0x000fe400078e0074 */
.L_x_15541:
[----:B------:R-:W-:Y:S05]  /*a270*/  BSYNC B0 ;  /* 0x0000000000007941 */ /* 0x000fea0003800000 */
.L_x_15539:
        /* <DEDUP_REMOVED lines=16> */
.L_x_15545:
[----:B------:R-:W-:Y:S05]  /*a380*/  BSYNC B1 ;  /* 0x0000000000017941 */ /* 0x000fea0003800000 */
.L_x_15544:
        /* <DEDUP_REMOVED lines=44> */
.L_x_15543:
[----:B------:R-:W-:Y:S05]  /*a650*/  BSYNC B0 ;  /* 0x0000000000007941 */ /* 0x000fea0003800000 */
.L_x_15542:
        /* <DEDUP_REMOVED lines=10> */
.L_x_15538:
        /* <DEDUP_REMOVED lines=12> */
.L_x_15547:
[----:B------:R-:W-:Y:S02]  /*a7c0*/  IMAD.MOV.U32 R74, RZ, RZ, R116 ;  /* 0x000000ffff4a7224 */ /* 0x000fe400078e0074 */
.L_x_15548:
[----:B------:R-:W-:Y:S05]  /*a7d0*/  BSYNC B0 ;  /* 0x0000000000007941 */ /* 0x000fea0003800000 */
.L_x_15546:
        /* <DEDUP_REMOVED lines=16> */
.L_x_15552:
[----:B------:R-:W-:Y:S05]  /*a8e0*/  BSYNC B1 ;  /* 0x0000000000017941 */ /* 0x000fea0003800000 */
.L_x_15551:
        /* <DEDUP_REMOVED lines=44> */
.L_x_15550:
[----:B------:R-:W-:Y:S05]  /*abb0*/  BSYNC B0 ;  /* 0x0000000000007941 */ /* 0x000fea0003800000 */
.L_x_15549:
        /* <DEDUP_REMOVED lines=13> */
.L_x_15553:
        /* <DEDUP_REMOVED lines=12> */
.L_x_15556:
[----:B------:R-:W-:Y:S02]  /*ad50*/  IMAD.MOV.U32 R74, RZ, RZ, R116 ;  /* 0x000000ffff4a7224 */ /* 0x000fe400078e0074 */
.L_x_15557:
[----:B------:R-:W-:Y:S05]  /*ad60*/  BSYNC B0 ;  /* 0x0000000000007941 */ /* 0x000fea0003800000 */
.L_x_15555:
        /* <DEDUP_REMOVED lines=16> */
.L_x_15561:
[----:B------:R-:W-:Y:S05]  /*ae70*/  BSYNC B1 ;  /* 0x0000000000017941 */ /* 0x000fea0003800000 */
.L_x_15560:
        /* <DEDUP_REMOVED lines=44> */
.L_x_15559:
[----:B------:R-:W-:Y:S05]  /*b140*/  BSYNC B0 ;  /* 0x0000000000007941 */ /* 0x000fea0003800000 */
.L_x_15558:
        /* <DEDUP_REMOVED lines=10> */
.L_x_15554:
        /* <DEDUP_REMOVED lines=12> */
.L_x_15563:
[----:B------:R-:W-:Y:S02]  /*b2b0*/  IMAD.MOV.U32 R74, RZ, RZ, R116 ;  /* 0x000000ffff4a7224 */ /* 0x000fe400078e0074 */
.L_x_15564:
[----:B------:R-:W-:Y:S05]  /*b2c0*/  BSYNC B0 ;  /* 0x0000000000007941 */ /* 0x000fea0003800000 */
.L_x_15562:
        /* <DEDUP_REMOVED lines=16> */
.L_x_15568:
[----:B------:R-:W-:Y:S05]  /*b3d0*/  BSYNC B1 ;  /* 0x0000000000017941 */ /* 0x000fea0003800000 */
.L_x_15567:
        /* <DEDUP_REMOVED lines=44> */
.L_x_15566:
[----:B------:R-:W-:Y:S05]  /*b6a0*/  BSYNC B0 ;  /* 0x0000000000007941 */ /* 0x000fea0003800000 */
.L_x_15565:
        /* <DEDUP_REMOVED lines=13> */
.L_x_15569:
        /* <DEDUP_REMOVED lines=12> */
.L_x_15572:
[----:B------:R-:W-:Y:S02]  /*b840*/  IMAD.MOV.U32 R142, RZ, RZ, R116 ;  /* 0x000000ffff8e7224 */ /* 0x000fe400078e0074 */
.L_x_15573:
[----:B------:R-:W-:Y:S05]  /*b850*/  BSYNC B0 ;  /* 0x0000000000007941 */ /* 0x000fea0003800000 */
.L_x_15571:
        /* <DEDUP_REMOVED lines=18> */
.L_x_15577:
[----:B------:R-:W-:Y:S05]  /*b980*/  BSYNC B1 ;  /* 0x0000000000017941 */ /* 0x000fea0003800000 */
.L_x_15576:
        /* <DEDUP_REMOVED lines=44> */
.L_x_15575:
[----:B------:R-:W-:Y:S05]  /*bc50*/  BSYNC B0 ;  /* 0x0000000000007941 */ /* 0x000fea0003800000 */
.L_x_15574:
        /* <DEDUP_REMOVED lines=10> */
.L_x_15570:
        /* <DEDUP_REMOVED lines=53> */
.L_x_15578:
        /* <DEDUP_REMOVED lines=15> */
.L_x_15580:
[----:B-1----:R-:W-:Y:S02]  /*c140*/  MOV R148, R116 ;  /* 0x0000007400947202 */ /* 0x002fe40000000f00 */
.L_x_15581:
[----:B------:R-:W-:Y:S05]  /*c150*/  BSYNC B0 ;  /* 0x0000000000007941 */ /* 0x000fea0003800000 */
.L_x_15579:
        /* <DEDUP_REMOVED lines=16> */
.L_x_15585:
[----:B------:R-:W-:Y:S05]  /*c260*/  BSYNC B1 ;  /* 0x0000000000017941 */ /* 0x000fea0003800000 */
.L_x_15584:
        /* <DEDUP_REMOVED lines=44> */
.L_x_15583:
[----:B------:R-:W-:Y:S05]  /*c530*/  BSYNC B0 ;  /* 0x0000000000007941 */ /* 0x000fea0003800000 */
.L_x_15582:
        /* <DEDUP_REMOVED lines=15> */
.L_x_15586:
        /* <DEDUP_REMOVED lines=12> */
.L_x_15589:
[----:B------:R-:W-:Y:S02]  /*c6f0*/  IMAD.MOV.U32 R146, RZ, RZ, R116 ;  /* 0x000000ffff927224 */ /* 0x000fe400078e0074 */
.L_x_15590:
[----:B------:R-:W-:Y:S05]  /*c700*/  BSYNC B0 ;  /* 0x0000000000007941 */ /* 0x000fea0003800000 */
.L_x_15588:
        /* <DEDUP_REMOVED lines=16> */
.L_x_15594:
[----:B------:R-:W-:Y:S05]  /*c810*/  BSYNC B1 ;  /* 0x0000000000017941 */ /* 0x000fea0003800000 */
.L_x_15593:
        /* <DEDUP_REMOVED lines=43> */
.L_x_15592:
[----:B------:R-:W-:Y:S05]  /*cad0*/  BSYNC B0 ;  /* 0x0000000000007941 */ /* 0x000fea0003800000 */
.L_x_15591:
        /* <DEDUP_REMOVED lines=10> */
.L_x_15587:
        /* <DEDUP_REMOVED lines=12> */
.L_x_15596:
[----:B------:R-:W-:Y:S02]  /*cc40*/  MOV R148, R116 ;  /* 0x0000007400947202 */ /* 0x000fe40000000f00 */
.L_x_15597:
[----:B------:R-:W-:Y:S05]  /*cc50*/  BSYNC B0 ;  /* 0x0000000000007941 */ /* 0x000fea0003800000 */
.L_x_15595:
        /* <DEDUP_REMOVED lines=16> */
.L_x_15601:
[----:B------:R-:W-:Y:S05]  /*cd60*/  BSYNC B1 ;  /* 0x0000000000017941 */ /* 0x000fea0003800000 */
.L_x_15600:
        /* <DEDUP_REMOVED lines=44> */
.L_x_15599:
[----:B------:R-:W-:Y:S05]  /*d030*/  BSYNC B0 ;  /* 0x0000000000007941 */ /* 0x000fea0003800000 */
.L_x_15598:
        /* <DEDUP_REMOVED lines=15> */
.L_x_15602:
        /* <DEDUP_REMOVED lines=12> */
.L_x_15605:
[----:B------:R-:W-:Y:S02]  /*d1f0*/  IMAD.MOV.U32 R146, RZ, RZ, R116 ;  /* 0x000000ffff927224 */ /* 0x000fe400078e0074 */
.L_x_15606:
[----:B------:R-:W-:Y:S05]  /*d200*/  BSYNC B0 ;  /* 0x0000000000007941 */ /* 0x000fea0003800000 */
.L_x_15604:
        /* <DEDUP_REMOVED lines=16> */
.L_x_15610:
[----:B------:R-:W-:Y:S05]  /*d310*/  BSYNC B1 ;  /* 0x0000000000017941 */ /* 0x000fea0003800000 */
.L_x_15609:
        /* <DEDUP_REMOVED lines=43> */
.L_x_15608:
[----:B------:R-:W-:Y:S05]  /*d5d0*/  BSYNC B0 ;  /* 0x0000000000007941 */ /* 0x000fea0003800000 */
.L_x_15607:
        /* <DEDUP_REMOVED lines=10> */
.L_x_15603:
        /* <DEDUP_REMOVED lines=12> */
.L_x_15612:
[----:B------:R-:W-:Y:S02]  /*d740*/  IMAD.MOV.U32 R148, RZ, RZ, R116 ;  /* 0x000000ffff947224 */ /* 0x000fe400078e0074 */
.L_x_15613:
[----:B------:R-:W-:Y:S05]  /*d750*/  BSYNC B0 ;  /* 0x0000000000007941 */ /* 0x000fea0003800000 */
.L_x_15611:
        /* <DEDUP_REMOVED lines=16> */
.L_x_15617:
[----:B------:R-:W-:Y:S05]  /*d860*/  BSYNC B1 ;  /* 0x0000000000017941 */ /* 0x000fea0003800000 */
.L_x_15616:
        /* <DEDUP_REMOVED lines=44> */
.L_x_15615:
[----:B------:R-:W-:Y:S05]  /*db30*/  BSYNC B0 ;  /* 0x0000000000007941 */ /* 0x000fea0003800000 */
.L_x_15614:
        /* <DEDUP_REMOVED lines=15> */
.L_x_15618:
        /* <DEDUP_REMOVED lines=12> */
.L_x_15621:
[----:B------:R-:W-:Y:S02]  /*dcf0*/  IMAD.MOV.U32 R148, RZ, RZ, R116 ;  /* 0x000000ffff947224 */ /* 0x000fe400078e0074 */
.L_x_15622:
[----:B------:R-:W-:Y:S05]  /*dd00*/  BSYNC B0 ;  /* 0x0000000000007941 */ /* 0x000fea0003800000 */
.L_x_15620:
        /* <DEDUP_REMOVED lines=16> */
.L_x_15626:
[----:B------:R-:W-:Y:S05]  /*de10*/  BSYNC B1 ;  /* 0x0000000000017941 */ /* 0x000fea0003800000 */
.L_x_15625:
        /* <DEDUP_REMOVED lines=44> */
.L_x_15624:
[----:B------:R-:W-:Y:S05]  /*e0e0*/  BSYNC B0 ;  /* 0x0000000000007941 */ /* 0x000fea0003800000 */
.L_x_15623:
        /* <DEDUP_REMOVED lines=10> */
.L_x_15619:
        /* <DEDUP_REMOVED lines=12> */
.L_x_15628:
[----:B------:R-:W-:Y:S02]  /*e250*/  IMAD.MOV.U32 R148, RZ, RZ, R116 ;  /* 0x000000ffff947224 */ /* 0x000fe400078e0074 */
.L_x_15629:
[----:B------:R-:W-:Y:S05]  /*e260*/  BSYNC B0 ;  /* 0x0000000000007941 */ /* 0x000fea0003800000 */
.L_x_15627:
        /* <DEDUP_REMOVED lines=16> */
.L_x_15633:
[----:B------:R-:W-:Y:S05]  /*e370*/  BSYNC B1 ;  /* 0x0000000000017941 */ /* 0x000fea0003800000 */
.L_x_15632:
        /* <DEDUP_REMOVED lines=44> */
.L_x_15631:
[----:B------:R-:W-:Y:S05]  /*e640*/  BSYNC B0 ;  /* 0x0000000000007941 */ /* 0x000fea0003800000 */
.L_x_15630:
        /* <DEDUP_REMOVED lines=15> */
.L_x_15634:
        /* <DEDUP_REMOVED lines=12> */
.L_x_15637:
[----:B------:R-:W-:Y:S02]  /*e800*/  MOV R148, R116 ;  /* 0x0000007400947202 */ /* 0x000fe40000000f00 */
.L_x_15638:
[----:B------:R-:W-:Y:S05]  /*e810*/  BSYNC B0 ;  /* 0x0000000000007941 */ /* 0x000fea0003800000 */
.L_x_15636:
        /* <DEDUP_REMOVED lines=16> */
.L_x_15642:
[----:B------:R-:W-:Y:S05]  /*e920*/  BSYNC B1 ;  /* 0x0000000000017941 */ /* 0x000fea0003800000 */
.L_x_15641:
        /* <DEDUP_REMOVED lines=44> */
.L_x_15640:
[----:B------:R-:W-:Y:S05]  /*ebf0*/  BSYNC B0 ;  /* 0x0000000000007941 */ /* 0x000fea0003800000 */
.L_x_15639:
        /* <DEDUP_REMOVED lines=10> */
.L_x_15635:
        /* <DEDUP_REMOVED lines=12> */
.L_x_15644:
[----:B------:R-:W-:Y:S02]  /*ed60*/  MOV R148, R116 ;  /* 0x0000007400947202 */ /* 0x000fe40000000f00 */
.L_x_15645:
[----:B------:R-:W-:Y:S05]  /*ed70*/  BSYNC B0 ;  /* 0x0000000000007941 */ /* 0x000fea0003800000 */
.L_x_15643:
        /* <DEDUP_REMOVED lines=16> */
.L_x_15649:
[----:B------:R-:W-:Y:S05]  /*ee80*/  BSYNC B1 ;  /* 0x0000000000017941 */ /* 0x000fea0003800000 */
.L_x_15648:
        /* <DEDUP_REMOVED lines=44> */
.L_x_15647:
[----:B------:R-:W-:Y:S05]  /*f150*/  BSYNC B0 ;  /* 0x0000000000007941 */ /* 0x000fea0003800000 */
.L_x_15646:
        /* <DEDUP_REMOVED lines=13> */
.L_x_15650:
        /* <DEDUP_REMOVED lines=12> */
.L_x_15653:
[----:B------:R-:W-:Y:S02]  /*f2f0*/  IMAD.MOV.U32 R148, RZ, RZ, R116 ;  /* 0x000000ffff947224 */ /* 0x000fe400078e0074 */
.L_x_15654:
[----:B------:R-:W-:Y:S05]  /*f300*/  BSYNC B0 ;  /* 0x0000000000007941 */ /* 0x000fea0003800000 */
.L_x_15652:
        /* <DEDUP_REMOVED lines=16> */
.L_x_15658:
[----:B------:R-:W-:Y:S05]  /*f410*/  BSYNC B1 ;  /* 0x0000000000017941 */ /* 0x000fea0003800000 */
.L_x_15657:
        /* <DEDUP_REMOVED lines=44> */
.L_x_15656:
[----:B------:R-:W-:Y:S05]  /*f6e0*/  BSYNC B0 ;  /* 0x0000000000007941 */ /* 0x000fea0003800000 */
.L_x_15655:
        /* <DEDUP_REMOVED lines=10> */
.L_x_15651:
        /* <DEDUP_REMOVED lines=12> */
.L_x_15660:
[----:B------:R-:W-:Y:S02]  /*f850*/  IMAD.MOV.U32 R148, RZ, RZ, R116 ;  /* 0x000000ffff947224 */ /* 0x000fe400078e0074 */
.L_x_15661:
[----:B------:R-:W-:Y:S05]  /*f860*/  BSYNC B0 ;  /* 0x0000000000007941 */ /* 0x000fea0003800000 */
.L_x_15659:
        /* <DEDUP_REMOVED lines=16> */
.L_x_15665:
[----:B------:R-:W-:Y:S05]  /*f970*/  BSYNC B1 ;  /* 0x0000000000017941 */ /* 0x000fea0003800000 */
.L_x_15664:
        /* <DEDUP_REMOVED lines=44> */
.L_x_15663:
[----:B------:R-:W-:Y:S05]  /*fc40*/  BSYNC B0 ;  /* 0x0000000000007941 */ /* 0x000fea0003800000 */
.L_x_15662:
        /* <DEDUP_REMOVED lines=13> */
.L_x_15666:
        /* <DEDUP_REMOVED lines=12> */
.L_x_15669:
[----:B------:R-:W-:Y:S02]  /*fde0*/  IMAD.MOV.U32 R74, RZ, RZ, R116 ;  /* 0x000000ffff4a7224 */ /* 0x000fe400078e0074 */
.L_x_15670:
[----:B------:R-:W-:Y:S05]  /*fdf0*/  BSYNC B0 ;  /* 0x0000000000007941 */ /* 0x000fea0003800000 */
.L_x_15668:
        /* <DEDUP_REMOVED lines=16> */
.L_x_15674:
[----:B------:R-:W-:Y:S05]  /*ff00*/  BSYNC B1 ;  /* 0x0000000000017941 */ /* 0x000fea0003800000 */
.L_x_15673:
        /* <DEDUP_REMOVED lines=44> */
.L_x_15672:
[----:B------:R-:W-:Y:S05]  /*101d0*/  BSYNC B0 ;  /* 0x0000000000007941 */ /* 0x000fea0003800000 */
.L_x_15671:
        /* <DEDUP_REMOVED lines=10> */
.L_x_15667:
        /* <DEDUP_REMOVED lines=12> */
.L_x_15676:
[----:B------:R-:W-:Y:S02]  /*10340*/  IMAD.MOV.U32 R74, RZ, RZ, R116 ;  /* 0x000000ffff4a7224 */ /* 0x000fe400078e0074 */
.L_x_15677:
[----:B------:R-:W-:Y:S05]  /*10350*/  BSYNC B0 ;  /* 0x0000000000007941 */ /* 0x000fea0003800000 */
.L_x_15675:
        /* <DEDUP_REMOVED lines=16> */
.L_x_15681:
[----:B------:R-:W-:Y:S05]  /*10460*/  BSYNC B1 ;  /* 0x0000000000017941 */ /* 0x000fea0003800000 */
.L_x_15680:
        /* <DEDUP_REMOVED lines=44> */
.L_x_15679:
[----:B------:R-:W-:Y:S05]  /*10730*/  BSYNC B0 ;  /* 0x0000000000007941 */ /* 0x000fea0003800000 */
.L_x_15678:
        /* <DEDUP_REMOVED lines=13> */
.L_x_15682:
        /* <DEDUP_REMOVED lines=12> */
.L_x_15685:
[----:B------:R-:W-:Y:S02]  /*108d0*/  IMAD.MOV.U32 R74, RZ, RZ, R116 ;  /* 0x000000ffff4a7224 */ /* 0x000fe400078e0074 */
.L_x_15686:
[----:B------:R-:W-:Y:S05]  /*108e0*/  BSYNC B0 ;  /* 0x0000000000007941 */ /* 0x000fea0003800000 */
.L_x_15684:
        /* <DEDUP_REMOVED lines=16> */
.L_x_15690:
[----:B------:R-:W-:Y:S05]  /*109f0*/  BSYNC B1 ;  /* 0x0000000000017941 */ /* 0x000fea0003800000 */
.L_x_15689:
        /* <DEDUP_REMOVED lines=44> */
.L_x_15688:
[----:B------:R-:W-:Y:S05]  /*10cc0*/  BSYNC B0 ;  /* 0x0000000000007941 */ /* 0x000fea0003800000 */
.L_x_15687:
        /* <DEDUP_REMOVED lines=10> */
.L_x_15683:
        /* <DEDUP_REMOVED lines=12> */
.L_x_15692:
[----:B------:R-:W-:Y:S02]  /*10e30*/  IMAD.MOV.U32 R74, RZ, RZ, R116 ;  /* 0x000000ffff4a7224 */ /* 0x000fe400078e0074 */
.L_x_15693:
[----:B------:R-:W-:Y:S05]  /*10e40*/  BSYNC B0 ;  /* 0x0000000000007941 */ /* 0x000fea0003800000 */
.L_x_15691:
        /* <DEDUP_REMOVED lines=16> */
.L_x_15697:
[----:B------:R-:W-:Y:S05]  /*10f50*/  BSYNC B1 ;  /* 0x0000000000017941 */ /* 0x000fea0003800000 */
.L_x_15696:
        /* <DEDUP_REMOVED lines=44> */
.L_x_15695:
[----:B------:R-:W-:Y:S05]  /*11220*/  BSYNC B0 ;  /* 0x0000000000007941 */ /* 0x000fea0003800000 */
.L_x_15694:
        /* <DEDUP_REMOVED lines=13> */
.L_x_15698:
        /* <DEDUP_REMOVED lines=12> */
.L_x_15701:
[----:B------:R-:W-:Y:S02]  /*113c0*/  IMAD.MOV.U32 R150, RZ, RZ, R116 ;  /* 0x000000ffff967224 */ /* 0x000fe400078e0074 */
.L_x_15702:
[----:B------:R-:W-:Y:S05]  /*113d0*/  BSYNC B0 ;  /* 0x0000000000007941 */ /* 0x000fea0003800000 */
.L_x_15700:
        /* <DEDUP_REMOVED lines=18> */
.L_x_15706:
[----:B------:R-:W-:Y:S05]  /*11500*/  BSYNC B1 ;  /* 0x0000000000017941 */ /* 0x000fea0003800000 */
.L_x_15705:
        /* <DEDUP_REMOVED lines=44> */
.L_x_15704:
[----:B------:R-:W-:Y:S05]  /*117d0*/  BSYNC B0 ;  /* 0x0000000000007941 */ /* 0x000fea0003800000 */
.L_x_15703:
        /* <DEDUP_REMOVED lines=10> */
.L_x_15699:
        /* <DEDUP_REMOVED lines=17> */
[----:B------:R-:W-:Y:S01]  /*11990*/  F2FP.PACK_AB R75, R144, R143 ;  /* 0x0000008f904b723e */ /* 0x000fe200000000ff */
[----:B------:R-:W-:Y:S01]  /*119a0*/  IMAD.WIDE.U32 R154, R154, 0x100, RZ ;  /* 0x000001009a9a7825 */ /* 0x000fe200078e00ff */
[----:B------:R-:W-:Y:S02]  /*119b0*/  F2FP.PACK_AB R74, R142, R141 ;  /* 0x0000008d8e4a723e */ /* 0x000fe400000000ff */
[----:B------:R-:W-:Y:S02]  /*119c0*/  F2FP.PACK_AB R73, R140, R139 ;  /* 0x0000008b8c49723e */ /* 0x000fe400000000ff */
[----:B------:R-:W-:-:S02]  /*119d0*/  F2FP.PACK_AB R72, R137, R130 ;  /* 0x000000828948723e */ /* 0x000fc400000000ff */
        /* <DEDUP_REMOVED lines=33> */
.L_x_15707:
        /* <DEDUP_REMOVED lines=15> */
.L_x_15709:
[----:B-1----:R-:W-:Y:S02]  /*11ce0*/  IMAD.MOV.U32 R152, RZ, RZ, R116 ;  /* 0x000000ffff987224 */ /* 0x002fe400078e0074 */
.L_x_15710:
[----:B------:R-:W-:Y:S05]  /*11cf0*/  BSYNC B0 ;  /* 0x0000000000007941 */ /* 0x000fea0003800000 */
.L_x_15708:
        /* <DEDUP_REMOVED lines=16> */
.L_x_15714:
[----:B------:R-:W-:Y:S05]  /*11e00*/  BSYNC B1 ;  /* 0x0000000000017941 */ /* 0x000fea0003800000 */
.L_x_15713:
        /* <DEDUP_REMOVED lines=44> */
.L_x_15712:
[----:B------:R-:W-:Y:S05]  /*120d0*/  BSYNC B0 ;  /* 0x0000000000007941 */ /* 0x000fea0003800000 */
.L_x_15711:
        /* <DEDUP_REMOVED lines=15> */
.L_x_15715:
        /* <DEDUP_REMOVED lines=12> */
.L_x_15718:
[----:B------:R-:W-:Y:S02]  /*12290*/  IMAD.MOV.U32 R152, RZ, RZ, R116 ;  /* 0x000000ffff987224 */ /* 0x000fe400078e0074 */
.L_x_15719:
[----:B------:R-:W-:Y:S05]  /*122a0*/  BSYNC B0 ;  /* 0x0000000000007941 */ /* 0x000fea0003800000 */
.L_x_15717:
        /* <DEDUP_REMOVED lines=16> */
.L_x_15723:
[----:B------:R-:W-:Y:S05]  /*123b0*/  BSYNC B1 ;  /* 0x0000000000017941 */ /* 0x000fea0003800000 */
.L_x_15722:
        /* <DEDUP_REMOVED lines=43> */
.L_x_15721:
[----:B------:R-:W-:Y:S05]  /*12670*/  BSYNC B0 ;  /* 0x0000000000007941 */ /* 0x000fea0003800000 */
.L_x_15720:
        /* <DEDUP_REMOVED lines=10> */
.L_x_15716:
        /* <DEDUP_REMOVED lines=12> */
.L_x_15725:
[----:B------:R-:W-:Y:S02]  /*127e0*/  MOV R152, R116 ;  /* 0x0000007400987202 */ /* 0x000fe40000000f00 */
.L_x_15726:
[----:B------:R-:W-:Y:S05]  /*127f0*/  BSYNC B0 ;  /* 0x0000000000007941 */ /* 0x000fea0003800000 */
.L_x_15724:
        /* <DEDUP_REMOVED lines=16> */
.L_x_15730:
[----:B------:R-:W-:Y:S05]  /*12900*/  BSYNC B1 ;  /* 0x0000000000017941 */ /* 0x000fea0003800000 */
.L_x_15729:
        /* <DEDUP_REMOVED lines=44> */
.L_x_15728:
[----:B------:R-:W-:Y:S05]  /*12bd0*/  BSYNC B0 ;  /* 0x0000000000007941 */ /* 0x000fea0003800000 */
.L_x_15727:
        /* <DEDUP_REMOVED lines=15> */
.L_x_15731:
        /* <DEDUP_REMOVED lines=12> */
.L_x_15734:
[----:B------:R-:W-:Y:S02]  /*12d90*/  IMAD.MOV.U32 R152, RZ, RZ, R116 ;  /* 0x000000ffff987224 */ /* 0x000fe400078e0074 */
.L_x_15735:
[----:B------:R-:W-:Y:S05]  /*12da0*/  BSYNC B0 ;  /* 0x0000000000007941 */ /* 0x000fea0003800000 */
.L_x_15733:
        /* <DEDUP_REMOVED lines=16> */
.L_x_15739:
[----:B------:R-:W-:Y:S05]  /*12eb0*/  BSYNC B1 ;  /* 0x0000000000017941 */ /* 0x000fea0003800000 */
.L_x_15738:
        /* <DEDUP_REMOVED lines=43> */
.L_x_15737:
[----:B------:R-:W-:Y:S05]  /*13170*/  BSYNC B0 ;  /* 0x0000000000007941 */ /* 0x000fea0003800000 */
.L_x_15736:
        /* <DEDUP_REMOVED lines=10> */
.L_x_15732:
        /* <DEDUP_REMOVED lines=12> */
.L_x_15741:
[----:B------:R-:W-:Y:S02]  /*132e0*/  IMAD.MOV.U32 R152, RZ, RZ, R116 ;  /* 0x000000ffff987224 */ /* 0x000fe400078e0074 */
.L_x_15742:
[----:B------:R-:W-:Y:S05]  /*132f0*/  BSYNC B0 ;  /* 0x0000000000007941 */ /* 0x000fea0003800000 */
.L_x_15740:
        /* <DEDUP_REMOVED lines=16> */
.L_x_15746:
[----:B------:R-:W-:Y:S05]  /*13400*/  BSYNC B1 ;  /* 0x0000000000017941 */ /* 0x000fea0003800000 */
.L_x_15745:
        /* <DEDUP_REMOVED lines=44> */
.L_x_15744:
[----:B------:R-:W-:Y:S05]  /*136d0*/  BSYNC B0 ;  /* 0x0000000000007941 */ /* 0x000fea0003800000 */
.L_x_15743:
        /* <DEDUP_REMOVED lines=15> */
.L_x_15747:
        /* <DEDUP_REMOVED lines=12> */
.L_x_15750:
[----:B------:R-:W-:Y:S02]  /*13890*/  IMAD.MOV.U32 R152, RZ, RZ, R116 ;  /* 0x000000ffff987224 */ /* 0x000fe400078e0074 */
.L_x_15751:
[----:B------:R-:W-:Y:S05]  /*138a0*/  BSYNC B0 ;  /* 0x0000000000007941 */ /* 0x000fea0003800000 */
.L_x_15749:
        /* <DEDUP_REMOVED lines=16> */
.L_x_15755:
[----:B------:R-:W-:Y:S05]  /*139b0*/  BSYNC B1 ;  /* 0x0000000000017941 */ /* 0x000fea0003800000 */
.L_x_15754:
        /* <DEDUP_REMOVED lines=44> */
.L_x_15753:
[----:B------:R-:W-:Y:S05]  /*13c80*/  BSYNC B0 ;  /* 0x0000000000007941 */ /* 0x000fea0003800000 */
.L_x_15752:
        /* <DEDUP_REMOVED lines=10> */
.L_x_15748:
        /* <DEDUP_REMOVED lines=12> */
.L_x_15757:
[----:B------:R-:W-:Y:S02]  /*13df0*/  IMAD.MOV.U32 R152, RZ, RZ, R116 ;  /* 0x000000ffff987224 */ /* 0x000fe400078e0074 */
.L_x_15758:
[----:B------:R-:W-:Y:S05]  /*13e00*/  BSYNC B0 ;  /* 0x0000000000007941 */ /* 0x000fea0003800000 */
.L_x_15756:
        /* <DEDUP_REMOVED lines=16> */
.L_x_15762:
[----:B------:R-:W-:Y:S05]  /*13f10*/  BSYNC B1 ;  /* 0x0000000000017941 */ /* 0x000fea0003800000 */
.L_x_15761:
        /* <DEDUP_REMOVED lines=44> */
.L_x_15760:
[----:B------:R-:W-:Y:S05]  /*141e0*/  BSYNC B0 ;  /* 0x0000000000007941 */ /* 0x000fea0003800000 */
.L_x_15759:
        /* <DEDUP_REMOVED lines=15> */
.L_x_15763:
        /* <DEDUP_REMOVED lines=12> */
.L_x_15766:
[----:B------:R-:W-:Y:S02]  /*143a0*/  MOV R152, R116 ;  /* 0x0000007400987202 */ /* 0x000fe40000000f00 */
.L_x_15767:
[----:B------:R-:W-:Y:S05]  /*143b0*/  BSYNC B0 ;  /* 0x0000000000007941 */ /* 0x000fea0003800000 */
.L_x_15765:
        /* <DEDUP_REMOVED lines=16> */
.L_x_15771:
[----:B------:R-:W-:Y:S05]  /*144c0*/  BSYNC B1 ;  /* 0x0000000000017941 */ /* 0x000fea0003800000 */
.L_x_15770:
        /* <DEDUP_REMOVED lines=44> */
.L_x_15769:
[----:B------:R-:W-:Y:S05]  /*14790*/  BSYNC B0 ;  /* 0x0000000000007941 */ /* 0x000fea0003800000 */
.L_x_15768:
        /* <DEDUP_REMOVED lines=10> */
.L_x_15764:
        /* <DEDUP_REMOVED lines=12> */
.L_x_15773:
[----:B------:R-:W-:Y:S02]  /*14900*/  MOV R152, R116 ;  /* 0x0000007400987202 */ /* 0x000fe40000000f00 */
.L_x_15774:
[----:B------:R-:W-:Y:S05]  /*14910*/  BSYNC B0 ;  /* 0x0000000000007941 */ /* 0x000fea0003800000 */
.L_x_15772:
        /* <DEDUP_REMOVED lines=16> */
.L_x_15778:
[----:B------:R-:W-:Y:S05]  /*14a20*/  BSYNC B1 ;  /* 0x0000000000017941 */ /* 0x000fea0003800000 */
.L_x_15777:
        /* <DEDUP_REMOVED lines=44> */
.L_x_15776:
[----:B------:R-:W-:Y:S05]  /*14cf0*/  BSYNC B0 ;  /* 0x0000000000007941 */ /* 0x000fea0003800000 */
.L_x_15775:
        /* <DEDUP_REMOVED lines=13> */
.L_x_15779:
        /* <DEDUP_REMOVED lines=12> */
.L_x_15782:
[----:B------:R-:W-:Y:S02]  /*14e90*/  IMAD.MOV.U32 R152, RZ, RZ, R116 ;  /* 0x000000ffff987224 */ /* 0x000fe400078e0074 */
.L_x_15783:
[----:B------:R-:W-:Y:S05]  /*14ea0*/  BSYNC B0 ;  /* 0x0000000000007941 */ /* 0x000fea0003800000 */
.L_x_15781:
        /* <DEDUP_REMOVED lines=16> */
.L_x_15787:
[----:B------:R-:W-:Y:S05]  /*14fb0*/  BSYNC B1 ;  /* 0x0000000000017941 */ /* 0x000fea0003800000 */
.L_x_15786:
        /* <DEDUP_REMOVED lines=44> */
.L_x_15785:
[----:B------:R-:W-:Y:S05]  /*15280*/  BSYNC B0 ;  /* 0x0000000000007941 */ /* 0x000fea0003800000 */
.L_x_15784:
        /* <DEDUP_REMOVED lines=10> */
.L_x_15780:
        /* <DEDUP_REMOVED lines=12> */
.L_x_15789:
[----:B------:R-:W-:Y:S02]  /*153f0*/  IMAD.MOV.U32 R152, RZ, RZ, R116 ;  /* 0x000000ffff987224 */ /* 0x000fe400078e0074 */
.L_x_15790:
[----:B------:R-:W-:Y:S05]  /*15400*/  BSYNC B0 ;  /* 0x0000000000007941 */ /* 0x000fea0003800000 */
.L_x_15788:
        /* <DEDUP_REMOVED lines=16> */
.L_x_15794:
[----:B------:R-:W-:Y:S05]  /*15510*/  BSYNC B1 ;  /* 0x0000000000017941 */ /* 0x000fea0003800000 */
.L_x_15793:
        /* <DEDUP_REMOVED lines=44> */
.L_x_15792:
[----:B------:R-:W-:Y:S05]  /*157e0*/  BSYNC B0 ;  /* 0x0000000000007941 */ /* 0x000fea0003800000 */
.L_x_15791:
        /* <DEDUP_REMOVED lines=13> */
.L_x_15795:
        /* <DEDUP_REMOVED lines=12> */
.L_x_15798:
[----:B------:R-:W-:Y:S02]  /*15980*/  IMAD.MOV.U32 R74, RZ, RZ, R116 ;  /* 0x000000ffff4a7224 */ /* 0x000fe400078e0074 */
.L_x_15799:
[----:B------:R-:W-:Y:S05]  /*15990*/  BSYNC B0 ;  /* 0x0000000000007941 */ /* 0x000fea0003800000 */
.L_x_15797:
        /* <DEDUP_REMOVED lines=16> */
.L_x_15803:
[----:B------:R-:W-:Y:S05]  /*15aa0*/  BSYNC B1 ;  /* 0x0000000000017941 */ /* 0x000fea0003800000 */
.L_x_15802:
        /* <DEDUP_REMOVED lines=44> */
.L_x_15801:
[----:B------:R-:W-:Y:S05]  /*15d70*/  BSYNC B0 ;  /* 0x0000000000007941 */ /* 0x000fea0003800000 */
.L_x_15800:
        /* <DEDUP_REMOVED lines=10> */
.L_x_15796:
        /* <DEDUP_REMOVED lines=12> */
.L_x_15805:
[----:B------:R-:W-:Y:S02]  /*15ee0*/  IMAD.MOV.U32 R74, RZ, RZ, R116 ;  /* 0x000000ffff4a7224 */ /* 0x000fe400078e0074 */
.L_x_15806:
[----:B------:R-:W-:Y:S05]  /*15ef0*/  BSYNC B0 ;  /* 0x0000000000007941 */ /* 0x000fea0003800000 */
.L_x_15804:
        /* <DEDUP_REMOVED lines=16> */
.L_x_15810:
[----:B------:R-:W-:Y:S05]  /*16000*/  BSYNC B1 ;  /* 0x0000000000017941 */ /* 0x000fea0003800000 */
.L_x_15809:
        /* <DEDUP_REMOVED lines=44> */
.L_x_15808:
[----:B------:R-:W-:Y:S05]  /*162d0*/  BSYNC B0 ;  /* 0x0000000000007941 */ /* 0x000fea0003800000 */
.L_x_15807:
        /* <DEDUP_REMOVED lines=13> */
.L_x_15811:
        /* <DEDUP_REMOVED lines=12> */
.L_x_15814:
[----:B------:R-:W-:Y:S02]  /*16470*/  IMAD.MOV.U32 R74, RZ, RZ, R116 ;  /* 0x000000ffff4a7224 */ /* 0x000fe400078e0074 */
.L_x_15815:
[----:B------:R-:W-:Y:S05]  /*16480*/  BSYNC B0 ;  /* 0x0000000000007941 */ /* 0x000fea0003800000 */
.L_x_15813:
        /* <DEDUP_REMOVED lines=16> */
.L_x_15819:
[----:B------:R-:W-:Y:S05]  /*16590*/  BSYNC B1 ;  /* 0x0000000000017941 */ /* 0x000fea0003800000 */
.L_x_15818:
        /* <DEDUP_REMOVED lines=44> */
.L_x_15817:
[----:B------:R-:W-:Y:S05]  /*16860*/  BSYNC B0 ;  /* 0x0000000000007941 */ /* 0x000fea0003800000 */
.L_x_15816:
        /* <DEDUP_REMOVED lines=10> */
.L_x_15812:
        /* <DEDUP_REMOVED lines=12> */
.L_x_15821:
[----:B------:R-:W-:Y:S02]  /*169d0*/  IMAD.MOV.U32 R74, RZ, RZ, R116 ;  /* 0x000000ffff4a7224 */ /* 0x000fe400078e0074 */
.L_x_15822:
[----:B------:R-:W-:Y:S05]  /*169e0*/  BSYNC B0 ;  /* 0x0000000000007941 */ /* 0x000fea0003800000 */
.L_x_15820:
        /* <DEDUP_REMOVED lines=16> */
.L_x_15826:
[----:B------:R-:W-:Y:S05]  /*16af0*/  BSYNC B1 ;  /* 0x0000000000017941 */ /* 0x000fea0003800000 */
.L_x_15825:
        /* <DEDUP_REMOVED lines=44> */
.L_x_15824:
[----:B------:R-:W-:Y:S05]  /*16dc0*/  BSYNC B0 ;  /* 0x0000000000007941 */ /* 0x000fea0003800000 */
.L_x_15823:
        /* <DEDUP_REMOVED lines=13> */
.L_x_15827:
        /* <DEDUP_REMOVED lines=12> */
.L_x_15830:
[----:B------:R-:W-:Y:S02]  /*16f60*/  IMAD.MOV.U32 R155, RZ, RZ, R116 ;  /* 0x000000ffff9b7224 */ /* 0x000fe400078e0074 */
.L_x_15831:
[----:B------:R-:W-:Y:S05]  /*16f70*/  BSYNC B0 ;  /* 0x0000000000007941 */ /* 0x000fea0003800000 */
.L_x_15829:
        /* <DEDUP_REMOVED lines=16> */
.L_x_15835:
[----:B------:R-:W-:Y:S05]  /*17080*/  BSYNC B1 ;  /* 0x0000000000017941 */ /* 0x000fea0003800000 */
.L_x_15834:
        /* <DEDUP_REMOVED lines=44> */
.L_x_15833:
[----:B------:R-:W-:Y:S05]  /*17350*/  BSYNC B0 ;  /* 0x0000000000007941 */ /* 0x000fea0003800000 */
.L_x_15832:
        /* <DEDUP_REMOVED lines=9> */
[----:B------:R-:W-:-:S04]  /*173f0*/  @P0 FADD.FTZ R154, R73, R154 ;  /* 0x0000009a499a0221 */ /* 0x000fc80000010000 */
.L_x_15828:
[----:B------:R-:W-:Y:S01]  /*17400*/  IMAD.WIDE.U32 R156, R146, R85, c[0x0][0x188] ;  /* 0x00006200929c7625 */ /* 0x000fe200078e0055 */
[----:B------:R-:W-:Y:S02]  /*17410*/  F2FP.PACK_AB R75, R154, R151 ;  /* 0x000000979a4b723e */ /* 0x000fe400000000ff */
[----:B------:R-:W-:Y:S02]  /*17420*/  F2FP.PACK_AB R74, R150, R149 ;  /* 0x00000095964a723e */ /* 0x000fe400000000ff */
[----:B------:R-:W-:Y:S02]  /*17430*/  F2FP.PACK_AB R73, R148, R147 ;  /* 0x000000939449723e */ /* 0x000fe400000000ff */
[----:B------:R-:W-:Y:S02]  /*17440*/  F2FP.PACK_AB R72, R145, R138 ;  /* 0x0000008a9148723e */ /* 0x000fe400000000ff */
        /* <DEDUP_REMOVED lines=60> */
[----:B------:R-:W-:Y:S02]  /*17810*/  SHF.L.U32 R72, R126, 0x10, RZ ;  /* 0x000000107e487819 */ /* 0x000fe400000006ff */
        /* <DEDUP_REMOVED lines=18> */
.L_x_15836:
[----:B------:R-:W-:Y:S01]  /*17940*/  @!P1 IADD3 R74, R74, 0x8, RZ ;  /* 0x000000084a4a9810 */ /* 0x000fe20007ffe0ff */
[----:B0-----:R-:W-:Y:S01]  /*17950*/  FADD.FTZ R158, R75, R154 ;  /* 0x0000009a4b9e7221 */ /* 0x001fe20000010000 */
[----:B------:R-:W-:Y:S05]  /*17960*/  BRA.DIV ~URZ, `(.L_x_15837) ;  /* 0x000012927f007947 */ /* 0x000fea000b800000 */
[----:B------:R0:W1:Y:S02]  /*17970*/  SHFL.BFLY PT, R72, R158, 0x1, 0x1f ;  /* 0x0c201f009e487f89 */ /* 0x00006400000e0000 */
.L_x_15841:
        /* <DEDUP_REMOVED lines=84> */
.L_x_15842:
        /* <DEDUP_REMOVED lines=75> */
[----:B------:R-:W-:Y:S01]  /*18370*/  FADD.FTZ R74, R74, R75 ;  /* 0x0000004b4a4a7221 */ /* 0x000fe20000010000 */
[----:B------:R-:W-:Y:S01]  /*18380*/  @!P0 MOV R75, 0x4 ;  /* 0x00000004004b8802 */ /* 0x000fe20000000f00 */
[C---:B------:R-:W-:Y:S02]  /*18390*/  FADD.FTZ R76, -R85.reuse, R76 ;  /* 0x0000004c554c7221 */ /* 0x040fe40000010100 */
[----:B------:R-:W1:Y:S01]  /*183a0*/  MUFU.RSQ R157, R74 ;  /* 0x0000004a009d7308 */ /* 0x000e620000001400 */
[C---:B------:R-:W-:Y:S02]  /*183b0*/  FADD.FTZ R77, -R85.reuse, R77 ;  /* 0x0000004d554d7221 */ /* 0x040fe40000010100 */
[C---:B------:R-:W-:Y:S02]  /*183c0*/  FADD.FTZ R78, -R85.reuse, R78 ;  /* 0x0000004e554e7221 */ /* 0x040fe40000010100 */
[----:B------:R-:W-:Y:S02]  /*183d0*/  FADD.FTZ R86, -R85, R79 ;  /* 0x0000004f55567221 */ /* 0x000fe40000010100 */
[C---:B0-----:R-:W-:Y:S01]  /*183e0*/  @!P0 IMAD.WIDE R72, R88.reuse, R75, c[0x0][0x1a8] ;  /* 0x00006a0058488625 */ /* 0x041fe200078e024b */
[----:B------:R-:W-:-:S03]  /*183f0*/  IADD3 R88, R88, c[0x0][0x160], RZ ;  /* 0x0000580058587a10 */ /* 0x000fc60007ffe0ff */
[C---:B------:R-:W-:Y:S02]  /*18400*/  FADD.FTZ R87, -R85.reuse, R81 ;  /* 0x0000005155577221 */ /* 0x040fe40000010100 */
[C---:B------:R-:W-:Y:S02]  /*18410*/  FADD.FTZ R128, -R85.reuse, R128 ;  /* 0x0000008055807221 */ /* 0x040fe40000010100 */
[----:B------:R-:W-:Y:S01]  /*18420*/  FADD.FTZ R131, -R85, R131 ;  /* 0x0000008355837221 */ /* 0x000fe20000010100 */
[----:B-1----:R0:W-:Y:S01]  /*18430*/  @!P0 STG.E [R72.64], R157 ;  /* 0x0000009d48008986 */ /* 0x0021e2000c101904 */
[C---:B------:R-:W-:Y:S02]  /*18440*/  FMUL.FTZ R75, R157.reuse, R76 ;  /* 0x0000004c9d4b7220 */ /* 0x040fe40000410000 */
[----:B------:R-:W-:Y:S02]  /*18450*/  FMUL.FTZ R74, R157, R77 ;  /* 0x0000004d9d4a7220 */ /* 0x000fe40000410000 */
        /* <DEDUP_REMOVED lines=32> */
[----:B------:R-:W-:Y:S01]  /*18660*/  F2FP.PACK_AB R72, R77, R72 ;  /* 0x000000484d48723e */ /* 0x000fe200000000ff */
[C---:B------:R-:W-:Y:S02]  /*18670*/  FMUL.FTZ R132, R157.reuse, R132 ;  /* 0x000000849d847220 */ /* 0x040fe40000410000 */
[C---:B------:R-:W-:Y:S02]  /*18680*/  FMUL.FTZ R141, R157.reuse, R141 ;  /* 0x0000008d9d8d7220 */ /* 0x040fe40000410000 */
[----:B------:R-:W-:Y:S02]  /*18690*/  FMUL.FTZ R142, R157, R142 ;  /* 0x0000008e9d8e7220 */ /* 0x000fe40000410000 */
[----:B------:R-:W-:Y:S02]  /*186a0*/  FFMA.FTZ R73, R38, R79, R6 ;  /* 0x0000004f26497223 */ /* 0x000fe40000010006 */
[----:B------:R-:W-:-:S02]  /*186b0*/  FFMA.FTZ R86, R39, R86, R7 ;  /* 0x0000005627567223 */ /* 0x000fc40000010007 */
[C---:B------:R-:W-:Y:S02]  /*186c0*/  FMUL.FTZ R81, R157.reuse, R80 ;  /* 0x000000509d517220 */ /* 0x040fe40000410000 */
[C---:B------:R-:W-:Y:S01]  /*186d0*/  FMUL.FTZ R83, R157.reuse, R82 ;  /* 0x000000529d537220 */ /* 0x040fe20000410000 */
[----:B------:R-:W-:Y:S01]  /*186e0*/  F2FP.PACK_AB R73, R86, R73 ;  /* 0x000000495649723e */ /* 0x000fe200000000ff */
        /* <DEDUP_REMOVED lines=12> */
[----:B------:R-:W-:Y:S01]  /*187b0*/  F2FP.PACK_AB R77, R132, R77 ;  /* 0x0000004d844d723e */ /* 0x000fe200000000ff */
[----:B------:R-:W-:Y:S01]  /*187c0*/  FMUL.FTZ R87, R157, R130 ;  /* 0x000000829d577220 */ /* 0x000fe20000410000 */
[----:B------:R-:W-:Y:S01]  /*187d0*/  LEA R132, P0, R84, c[0x0][0x208], 0x4 ;  /* 0x0000820054847a11 */ /* 0x000fe200078020ff */
[----:B------:R-:W-:Y:S01]  /*187e0*/  FFMA.FTZ R74, R40, R81, R8 ;  /* 0x00000051284a7223 */ /* 0x000fe20000010008 */
[----:B------:R-:W-:Y:S01]  /*187f0*/  F2FP.PACK_AB R82, R85, R82 ;  /* 0x000000525552723e */ /* 0x000fe200000000ff */
[----:B------:R-:W-:Y:S02]  /*18800*/  FFMA.FTZ R75, R42, R83, R10 ;  /* 0x000000532a4b7223 */ /* 0x000fe4000001000a */
[----:B------:R-:W-:Y:S01]  /*18810*/  FFMA.FTZ R78, R43, R78, R11 ;  /* 0x0000004e2b4e7223 */ /* 0x000fe2000001000b */
[----:B------:R-:W-:Y:S01]  /*18820*/  F2FP.PACK_AB R74, R79, R74 ;  /* 0x0000004a4f4a723e */ /* 0x000fe200000000ff */
[----:B------:R-:W-:-:S02]  /*18830*/  FMUL.FTZ R128, R157, R137 ;  /* 0x000000899d807220 */ /* 0x000fc40000410000 */
[C---:B------:R-:W-:Y:S01]  /*18840*/  FMUL.FTZ R129, R157.reuse, R138 ;  /* 0x0000008a9d817220 */ /* 0x040fe20000410000 */
[----:B------:R-:W-:Y:S01]  /*18850*/  F2FP.PACK_AB R75, R78, R75 ;  /* 0x0000004b4e4b723e */ /* 0x000fe200000000ff */
[----:B------:R-:W-:Y:S02]  /*18860*/  FMUL.FTZ R130, R157, R145 ;  /* 0x000000919d827220 */ /* 0x000fe40000410000 */
[----:B------:R-:W-:Y:S02]  /*18870*/  FFMA.FTZ R135, R50, R135, R18 ;  /* 0x0000008732877223 */ /* 0x000fe40000010012 */
[----:B------:R-:W-:Y:S02]  /*18880*/  FFMA.FTZ R136, R51, R136, R19 ;  /* 0x0000008833887223 */ /* 0x000fe40000010013 */
[----:B------:R-:W-:Y:S02]  /*18890*/  FFMA.FTZ R81, R45, R80, R13 ;  /* 0x000000502d517223 */ /* 0x000fe4000001000d */
[----:B------:R-:W-:Y:S01]  /*188a0*/  FFMA.FTZ R86, R64, R149, R32 ;  /* 0x0000009540567223 */ /* 0x000fe20000010020 */
[----:B------:R-:W-:Y:S01]  /*188b0*/  F2FP.PACK_AB R79, R136, R135 ;  /* 0x00000087884f723e */ /* 0x000fe200000000ff */
[----:B------:R-:W-:Y:S01]  /*188c0*/  FFMA.FTZ R131, R65, R150, R33 ;  /* 0x0000009641837223 */ /* 0x000fe20000010021 */
[----:B------:R-:W-:Y:S01]  /*188d0*/  F2FP.PACK_AB R76, R81, R76 ;  /* 0x0000004c514c723e */ /* 0x000fe200000000ff */
[----:B------:R-:W-:-:S02]  /*188e0*/  FMUL.FTZ R133, R157, R133 ;  /* 0x000000859d857220 */ /* 0x000fc40000410000 */
[----:B------:R-:W-:Y:S01]  /*188f0*/  FMUL.FTZ R134, R157, R134 ;  /* 0x000000869d867220 */ /* 0x000fe20000410000 */
[----:B------:R-:W-:Y:S01]  /*18900*/  F2FP.PACK_AB R86, R131, R86 ;  /* 0x000000568356723e */ /* 0x000fe200000000ff */
        /* <DEDUP_REMOVED lines=18> */
[----:B------:R-:W-:Y:S01]  /*18a30*/  F2FP.PACK_AB R84, R130, R129 ;  /* 0x000000818254723e */ /* 0x000fe200000000ff */
[----:B------:R-:W-:Y:S01]  /*18a40*/  FFMA.FTZ R144, R59, R144, R27 ;  /* 0x000000903b907223 */ /* 0x000fe2000001001b */
[----:B------:R-:W-:Y:S01]  /*18a50*/  F2FP.PACK_AB R78, R83, R78 ;  /* 0x0000004e534e723e */ /* 0x000fe200000000ff */
[----:B------:R-:W-:Y:S01]  /*18a60*/  FFMA.FTZ R80, R52, R87, R20 ;  /* 0x0000005734507223 */ /* 0x000fe20000010014 */
[----:B------:R0:W-:Y:S01]  /*18a70*/  STG.E.128 [R132.64], R72 ;  /* 0x0000004884007986 */ /* 0x0001e2000c101d04 */
[----:B------:R-:W-:Y:S01]  /*18a80*/  FFMA.FTZ R81, R54, R139, R22 ;  /* 0x0000008b36517223 */ /* 0x000fe20000010016 */
[----:B------:R-:W-:Y:S01]  /*18a90*/  F2FP.PACK_AB R83, R144, R143 ;  /* 0x0000008f9053723e */ /* 0x000fe200000000ff */
[----:B------:R-:W-:Y:S01]  /*18aa0*/  FFMA.FTZ R140, R55, R140, R23 ;  /* 0x0000008c378c7223 */ /* 0x000fe20000010017 */
[----:B------:R-:W-:Y:S01]  /*18ab0*/  F2FP.PACK_AB R80, R85, R80 ;  /* 0x000000505550723e */ /* 0x000fe200000000ff */
[----:B------:R-:W-:Y:S01]  /*18ac0*/  IMAD.MOV.U32 R135, RZ, RZ, 0x10 ;  /* 0x00000010ff877424 */ /* 0x000fe200078e00ff */
[----:B------:R-:W-:Y:S01]  /*18ad0*/  ISETP.GE.AND P0, PT, R88, c[0x0][0x164], PT ;  /* 0x0000590058007a0c */ /* 0x000fe20003f06270 */
[----:B------:R-:W-:Y:S01]  /*18ae0*/  FFMA.FTZ R147, R62, R147, R30 ;  /* 0x000000933e937223 */ /* 0x000fe2000001001e */
[----:B------:R-:W-:Y:S01]  /*18af0*/  F2FP.PACK_AB R81, R140, R81 ;  /* 0x000000518c51723e */ /* 0x000fe200000000ff */
[----:B------:R-:W-:-:S02]  /*18b00*/  FFMA.FTZ R87, R66, R151, R34 ;  /* 0x0000009742577223 */ /* 0x000fc40000010022 */
[----:B------:R-:W-:Y:S02]  /*18b10*/  FFMA.FTZ R154, R67, R154, R35 ;  /* 0x0000009a439a7223 */ /* 0x000fe40000010023 */
[----:B------:R-:W-:Y:S02]  /*18b20*/  FFMA.FTZ R148, R63, R148, R31 ;  /* 0x000000943f947223 */ /* 0x000fe4000001001f */
[----:B------:R-:W-:Y:S01]  /*18b30*/  IMAD.WIDE.U32 R128, R128, R135, c[0x0][0x208] ;  /* 0x0000820080807625 */ /* 0x000fe200078e0087 */
[----:B------:R-:W-:Y:S02]  /*18b40*/  F2FP.PACK_AB R87, R154, R87 ;  /* 0x000000579a57723e */ /* 0x000fe400000000ff */
[----:B------:R-:W-:Y:S01]  /*18b50*/  F2FP.PACK_AB R85, R148, R147 ;  /* 0x000000939455723e */ /* 0x000fe200000000ff */
        /* <DEDUP_REMOVED lines=9> */
.L_x_15839:
[----:B------:R-:W-:Y:S05]  /*18bf0*/  EXIT ;  /* 0x000000000000794d */ /* 0x000fea0003800000 */
.L_x_15837:
[----:B------:R-:W-:Y:S01]  /*18c00*/  IMAD.MOV.U32 R85, RZ, RZ, 0x1 ;  /* 0x00000001ff557424 */ /* 0x000fe200078e00ff */
[----:B------:R-:W-:Y:S01]  /*18c10*/  MOV R86, 0x18c50 ;  /* 0x00018c5000567802 */ /* 0x000fe20000000f00 */
[----:B------:R-:W-:Y:S02]  /*18c20*/  IMAD.MOV.U32 R73, RZ, RZ, 0x1f ;  /* 0x0000001fff497424 */ /* 0x000fe400078e00ff */
[----:B------:R-:W-:Y:S02]  /*18c30*/  IMAD.MOV.U32 R156, RZ, RZ, -0x1 ;  /* 0xffffffffff9c7424 */ /* 0x000fe400078e00ff */
[----:B------:R-:W-:Y:S05]  /*18c40*/  CALL.REL.NOINC `($__internal_47_$__cuda_sm70_shflsync_bfly_p) ;  /* 0x0000079000007944 */ /* 0x000fea0003c00000 */
[----:B-1----:R-:W-:Y:S01]  /*18c50*/  MOV R72, R85 ;  /* 0x0000005500487202 */ /* 0x002fe20000000f00 */
[----:B0-----:R-:W-:Y:S05]  /*18c60*/  BRA `(.L_x_15841) ;  /* 0xffffed1000007947 */ /* 0x001fea000383ffff */
.L_x_15838:
[----:B------:R-:W-:Y:S01]  /*18c70*/  IMAD.MOV.U32 R85, RZ, RZ, 0x2 ;  /* 0x00000002ff557424 */ /* 0x000fe200078e00ff */
[----:B------:R-:W-:Y:S01]  /*18c80*/  MOV R86, 0x18cc0 ;  /* 0x00018cc000567802 */ /* 0x000fe20000000f00 */
[----:B------:R-:W-:Y:S02]  /*18c90*/  IMAD.MOV.U32 R73, RZ, RZ, 0x1f ;  /* 0x0000001fff497424 */ /* 0x000fe400078e00ff */
[----:B------:R-:W-:-:S02]  /*18ca0*/  IMAD.MOV.U32 R156, RZ, RZ, -0x1 ;  /* 0xffffffffff9c7424 */ /* 0x000fc400078e00ff */
[----:B------:R-:W-:Y:S05]  /*18cb0*/  CALL.REL.NOINC `($__internal_47_$__cuda_sm70_shflsync_bfly_p) ;  /* 0x0000072000007944 */ /* 0x000fea0003c00000 */
[----:B0-----:R-:W-:Y:S01]  /*18cc0*/  HFMA2.MMA R73, -RZ, RZ, 0, 1.847743988037109375e-06 ;  /* 0x0000001fff497435 */ /* 0x001fe200000001ff */
[----:B-1----:R-:W-:Y:S01]  /*18cd0*/  FADD.FTZ R158, R158, R85 ;  /* 0x000000559e9e7221 */ /* 0x002fe20000010000 */
[----:B------:R-:W-:Y:S01]  /*18ce0*/  MOV R86, 0x18d20 ;  /* 0x00018d2000567802 */ /* 0x000fe20000000f00 */
[----:B------:R-:W-:-:S02]  /*18cf0*/  IMAD.MOV.U32 R85, RZ, RZ, 0x4 ;  /* 0x00000004ff557424 */ /* 0x000fc400078e00ff */
[----:B------:R-:W-:Y:S02]  /*18d00*/  IMAD.MOV.U32 R156, RZ, RZ, -0x1 ;  /* 0xffffffffff9c7424 */ /* 0x000fe400078e00ff */
[----:B------:R-:W-:Y:S05]  /*18d10*/  CALL.REL.NOINC `($__internal_47_$__cuda_sm70_shflsync_bfly_p) ;  /* 0x000006c000007944 */ /* 0x000fea0003c00000 */
[----:B01----:R-:W-:Y:S01]  /*18d20*/  FADD.FTZ R158, R158, R85 ;  /* 0x000000559e9e7221 */ /* 0x003fe20000010000 */
[----:B------:R-:W-:Y:S01]  /*18d30*/  MOV R86, 0x18d80 ;  /* 0x00018d8000567802 */ /* 0x000fe20000000f00 */
[----:B------:R-:W-:Y:S02]  /*18d40*/  IMAD.MOV.U32 R85, RZ, RZ, 0x8 ;  /* 0x00000008ff557424 */ /* 0x000fe400078e00ff */
[----:B------:R-:W-:Y:S02]  /*18d50*/  IMAD.MOV.U32 R73, RZ, RZ, 0x1f ;  /* 0x0000001fff497424 */ /* 0x000fe400078e00ff */
[----:B------:R-:W-:Y:S02]  /*18d60*/  IMAD.MOV.U32 R156, RZ, RZ, -0x1 ;  /* 0xffffffffff9c7424 */ /* 0x000fe400078e00ff */
[----:B------:R-:W-:Y:S05]  /*18d70*/  CALL.REL.NOINC `($__internal_47_$__cuda_sm70_shflsync_bfly_p) ;  /* 0x0000066000007944 */ /* 0x000fea0003c00000 */
[----:B01----:R-:W-:Y:S01]  /*18d80*/  FADD.FTZ R158, R158, R85 ;  /* 0x000000559e9e7221 */ /* 0x003fe20000010000 */
[----:B------:R-:W-:Y:S01]  /*18d90*/  MOV R85, 0x10 ;  /* 0x0000001000557802 */ /* 0x000fe20000000f00 */
[----:B------:R-:W-:Y:S01]  /*18da0*/  IMAD.MOV.U32 R73, RZ, RZ, 0x1f ;  /* 0x0000001fff497424 */ /* 0x000fe200078e00ff */
[----:B------:R-:W-:Y:S01]  /*18db0*/  MOV R86, 0x18de0 ;  /* 0x00018de000567802 */ /* 0x000fe20000000f00 */
[----:B------:R-:W-:-:S02]  /*18dc0*/  IMAD.MOV.U32 R156, RZ, RZ, -0x1 ;  /* 0xffffffffff9c7424 */ /* 0x000fc400078e00ff */
[----:B------:R-:W-:Y:S05]  /*18dd0*/  CALL.REL.NOINC `($__internal_47_$__cuda_sm70_shflsync_bfly_p) ;  /* 0x0000060000007944 */ /* 0x000fea0003c00000 */
[----:B-1----:R-:W-:Y:S01]  /*18de0*/  FADD.FTZ R72, R158, R85 ;  /* 0x000000559e487221 */ /* 0x002fe20000010000 */
[----:B0-----:R-:W-:Y:S01]  /*18df0*/  MOV R156, 0xffffffff ;  /* 0xffffffff009c7802 */ /* 0x001fe20000000f00 */
[----:B------:R-:W-:-:S02]  /*18e00*/  IMAD.MOV.U32 R85, RZ, RZ, 0x1 ;  /* 0x00000001ff557424 */ /* 0x000fc400078e00ff */
        /* <DEDUP_REMOVED lines=67> */
[----:B------:R-:W-:Y:S05]  /*19240*/  CALL.REL.NOINC `($__internal_47_$__cuda_sm70_shflsync_bfly_p) ;  /* 0x0000019000007944 */ /* 0x000fea0003c00000 */
[----:B01----:R-:W-:Y:S01]  /*19250*/  FADD.FTZ R158, R158, R85 ;  /* 0x000000559e9e7221 */ /* 0x003fe20000010000 */
[----:B------:R-:W-:Y:S01]  /*19260*/  MOV R86, 0x192b0 ;  /* 0x000192b000567802 */ /* 0x000fe20000000f00 */
[----:B------:R-:W-:Y:S02]  /*19270*/  IMAD.MOV.U32 R85, RZ, RZ, 0x2 ;  /* 0x00000002ff557424 */ /* 0x000fe400078e00ff */
[----:B------:R-:W-:Y:S02]  /*19280*/  IMAD.MOV.U32 R73, RZ, RZ, 0x1f ;  /* 0x0000001fff497424 */ /* 0x000fe400078e00ff */
[----:B------:R-:W-:Y:S02]  /*19290*/  IMAD.MOV.U32 R156, RZ, RZ, -0x1 ;  /* 0xffffffffff9c7424 */ /* 0x000fe400078e00ff */
        /* <DEDUP_REMOVED lines=19> */
[----:B01----:R-:W-:Y:S05]  /*193d0*/  BRA `(.L_x_15842) ;  /* 0xffffeae000007947 */ /* 0x003fea000383ffff */
        .weak           $__internal_47_$__cuda_sm70_shflsync_bfly_p
        .type           $__internal_47_$__cuda_sm70_shflsync_bfly_p,@function
        .size           $__internal_47_$__cuda_sm70_shflsync_bfly_p,(.L_x_26507 - $__internal_47_$__cuda_sm70_shflsync_bfly_p)
$__internal_47_$__cuda_sm70_shflsync_bfly_p:
[----:B------:R-:W-:Y:S01]  /*193e0*/  IMAD.MOV.U32 R87, RZ, RZ, 0x0 ;  /* 0x00000000ff577424 */ /* 0x000fe200078e00ff */
[----:B------:R-:W-:Y:S04]  /*193f0*/  WARPSYNC R156 ;  /* 0x0000009c00007348 */ /* 0x000fe80003800000 */
[----:B------:R0:W1:Y:S01]  /*19400*/  SHFL.BFLY PT, R85, R158, R85, R73 ;  /* 0x0c0000559e557389 */ /* 0x00006200000e0049 */
[----:B------:R-:W-:Y:S05]  /*19410*/  RET.REL.NODEC R86 `(_ZN10layer_norm31ln_parallel_residual_fwd_kernelINS_13Kernel_traitsIf6__halfS2_S2_fjLj8192ELj1ELj1ELj8ELj16ENS_18Kernel_traits_baseILj8192EfS2_S2_S2_fjLj256EEEEELb1ELb1ELb1EEEvNS_9FwdParamsE) ;  /* 0xfffe6be056007950 */ /* 0x000fea0003c3ffff */
.L_x_15843:
        /* <DEDUP_REMOVED lines=14> */
.L_x_26507:


//--------------------- .text._ZN10layer_norm31ln_parallel_residual_fwd_kernelINS_13Kernel_traitsI6__halfS2_fS2_fjLj8192ELj1ELj1ELj8ELj16ENS_18Kernel_traits_baseILj8192ES2_S2_fS2_fjLj256EEEEELb0ELb0ELb0EEEvNS_9FwdParamsE --------------------------
	.section	.text._ZN10layer_norm31ln_parallel_residual_fwd_kernelINS_13Kernel_traitsI6__halfS2_fS2_fjLj8192ELj1ELj1ELj8ELj16ENS_18Kernel_traits_baseILj8192ES2_S2_fS2_fjLj256EEEEELb0ELb0ELb0EEEvNS_9FwdParamsE,"ax",@progbits
	.sectioninfo	@"SHI_REGISTERS=203"
	.align	128
        .global         _ZN10layer_norm31ln_parallel_residual_fwd_kernelINS_13Kernel_traitsI6__halfS2_fS2_fjLj8192ELj1ELj1ELj8ELj16ENS_18Kernel_traits_baseILj8192ES2_S2_fS2_fjLj256EEEEELb0ELb0ELb0EEEvNS_9FwdParamsE
        .type           _ZN10layer_norm31ln_parallel_residual_fwd_kernelINS_13Kernel_traitsI6__halfS2_fS2_fjLj8192ELj1ELj1ELj8ELj16ENS_18Kernel_traits_baseILj8192ES2_S2_fS2_fjLj256EEEEELb0ELb0ELb0EEEvNS_9FwdParamsE,@function
        .size           _ZN10layer_norm31ln_parallel_residual_fwd_kernelINS_13Kernel_traitsI6__halfS2_fS2_fjLj8192ELj1ELj1ELj8ELj16ENS_18Kernel_traits_baseILj8192ES2_S2_fS2_fjLj256EEEEELb0ELb0ELb0EEEvNS_9FwdParamsE,(.L_x_26508 - _ZN10layer_norm31ln_parallel_residual_fwd_kernelINS_13Kernel_traitsI6__halfS2_fS2_fjLj8192ELj1ELj1ELj8ELj16ENS_18Kernel_traits_baseILj8192ES2_S2_fS2_fjLj256EEEEELb0ELb0ELb0EEEvNS_9FwdParamsE)
        .other          _ZN10layer_norm31ln_parallel_residual_fwd_kernelINS_13Kernel_traitsI6__halfS2_fS2_fjLj8192ELj1ELj1ELj8ELj16ENS_18Kernel_traits_baseILj8192ES2_S2_fS2_fjLj256EEEEELb0ELb0ELb0EEEvNS_9FwdParamsE,@"STO_CUDA_ENTRY STV_DEFAULT"
_ZN10layer_norm31ln_parallel_residual_fwd_kernelINS_13Kernel_traitsI6__halfS2_fS2_fjLj8192ELj1ELj1ELj8ELj16ENS_18Kernel_traits_baseILj8192ES2_S2_fS2_fjLj256EEEEELb0ELb0ELb0EEEvNS_9FwdParamsE:
.text._ZN10layer_norm31ln_parallel_residual_fwd_kernelINS_13Kernel_traitsI6__halfS2_fS2_fjLj8192ELj1ELj1ELj8ELj16ENS_18Kernel_traits_baseILj8192ES2_S2_fS2_fjLj256EEEEELb0ELb0ELb0EEEvNS_9FwdParamsE:
        /* <DEDUP_REMOVED lines=38> */
.L_x_15845:
[----:B0-----:R-:W-:Y:S05]  /*0260*/  BSYNC B0 ;  /* 0x0000000000007941 */ /* 0x001fea0003800000 */
.L_x_15844:
        /* <DEDUP_REMOVED lines=25> */
.L_x_15847:
[----:B------:R-:W-:Y:S05]  /*0400*/  BSYNC B0 ;  /* 0x0000000000007941 */ /* 0x000fea0003800000 */
.L_x_15846:
        /* <DEDUP_REMOVED lines=25> */
.L_x_15849:
[----:B------:R-:W-:Y:S05]  /*05a0*/  BSYNC B0 ;  /* 0x0000000000007941 */ /* 0x000fea0003800000 */
.L_x_15848:
        /* <DEDUP_REMOVED lines=24> */
.L_x_15851:
[----:B0-----:R-:W-:Y:S05]  /*0730*/  BSYNC B0 ;  /* 0x0000000000007941 */ /* 0x001fea0003800000 */
.L_x_15850:
[----:B------:R-:W0:Y:S02]  /*0740*/  S2UR UR6, SR_CTAID.X ;  /* 0x00000000000679c3 */ /* 0x000e240000002500 */
[----:B0-----:R-:W-:-:S04]  /*0750*/  LEA.HI R189, R0, UR6, RZ, 0x18 ;  /* 0x0000000600bd7c11 */ /* 0x001fc8000f8fc0ff */
[----:B------:R-:W-:-:S13]  /*0760*/  ISETP.GE.AND P0, PT, R189, c[0x0][0x164], PT ;  /* 0x00005900bd007a0c */ /* 0x000fda0003f06270 */
[----:B------:R-:W-:Y:S05]  /*0770*/  @P0 EXIT ;  /* 0x000000000000094d */ /* 0x000fea0003800000 */
[----:B------:R-:W-:Y:S01]  /*0780*/  SHF.R.S32.HI R88, RZ, 0x3, R88 ;  /* 0x00000003ff587819 */ /* 0x000fe20000011458 */
[--C-:B-----5:R-:W-:Y:S01]  /*0790*/  HADD2.F32 R136, -RZ, R69.reuse.H0_H0 ;  /* 0x20000045ff887230 */ /* 0x120fe20000004100 */
[----:B------:R-:W-:Y:S01]  /*07a0*/  HFMA2.MMA R188, -RZ, RZ, 0, 5.9604644775390625e-08 ;  /* 0x00000001ffbc7435 */ /* 0x000fe200000001ff */
[----:B------:R-:W-:Y:S01]  /*07b0*/  HADD2.F32 R139, -RZ, R69.H1_H1 ;  /* 0x30000045ff8b7230 */ /* 0x000fe20000004100 */
[----:B------:R-:W-:Y:S01]  /*07c0*/  LOP3.LUT R69, R0, 0xe0, RZ, 0xc0, !PT ;  /* 0x000000e000457812 */ /* 0x000fe200078ec0ff */
[--C-:B------:R-:W-:Y:S01]  /*07d0*/  HADD2.F32 R154, -RZ, R56.reuse.H0_H0 ;  /* 0x20000038ff9a7230 */ /* 0x100fe20000004100 */
[----:B------:R-:W-:Y:S01]  /*07e0*/  ULDC.U8 UR6, c[0x0][0x1f0] ;  /* 0x00007c0000067ab9 */ /* 0x000fe20000000000 */
        /* <DEDUP_REMOVED lines=70> */
[----:B------:R-:W-:Y:S02]  /*0c50*/  HADD2.F32 R51, -RZ, R104.H0_H0 ;  /* 0x20000068ff337230 */ /* 0x000fe40000004100 */
[----:B------:R-:W-:Y:S02]  /*0c60*/  HADD2.F32 R105, -RZ, R106.H0_H0 ;  /* 0x2000006aff697230 */ /* 0x000fe40000004100 */
[----:B------:R-:W-:-:S02]  /*0c70*/  HADD2.F32 R110, -RZ, R107.H0_H0 ;  /* 0x2000006bff6e7230 */ /* 0x000fc40000004100 */
[----:B------:R-:W-:Y:S02]  /*0c80*/  HADD2.F32 R104, -RZ, R104.H1_H1 ;  /* 0x30000068ff687230 */ /* 0x000fe40000004100 */
        /* <DEDUP_REMOVED lines=68> */
.L_x_15935:
        /* <DEDUP_REMOVED lines=23> */
[----:B------:R-:W-:Y:S01]  /*1240*/  ISETP.NE.AND.EX P5, PT, RZ, c[0x0][0x17c], PT, P5 ;  /* 0x00005f00ff007a0c */ /* 0x000fe20003fa5350 */
[----:B--2---:R-:W-:-:S12]  /*1250*/  HADD2.F32 R64, -RZ, R68.H0_H0 ;  /* 0x20000044ff407230 */ /* 0x004fd80000004100 */
[----:B------:R-:W-:Y:S05]  /*1260*/  @P5 BRA `(.L_x_15854) ;  /* 0x0000003000005947 */ /* 0x000fea0003800000 */
[----:B0-----:R-:W-:Y:S05]  /*1270*/  @!P0 BRA `(.L_x_15855) ;  /* 0x0000005000008947 */ /* 0x001fea0003800000 */
[----:B-----5:R-:W-:Y:S01]  /*1280*/  FADD.FTZ R64, R56, R64 ;  /* 0x0000004038407221 */ /* 0x020fe20000010000 */
[----:B------:R-:W-:Y:S05]  /*1290*/  BRA `(.L_x_15855) ;  /* 0x0000003000007947 */ /* 0x000fea0003800000 */
.L_x_15854:
[----:B0----5:R-:W-:-:S05]  /*12a0*/  HADD2.F32 R65, -RZ, R52.H0_H0 ;  /* 0x20000034ff417230 */ /* 0x021fca0000004100 */
[----:B------:R-:W-:-:S04]  /*12b0*/  FADD.FTZ R64, R65, R64 ;  /* 0x0000004041407221 */ /* 0x000fc80000010000 */
[----:B------:R-:W-:Y:S02]  /*12c0*/  @P0 FADD.FTZ R64, R56, R64 ;  /* 0x0000004038400221 */ /* 0x000fe40000010000 */
.L_x_15855:
[----:B------:R-:W-:Y:S01]  /*12d0*/  HADD2.F32 R65, -RZ, R68.H1_H1 ;  /* 0x30000044ff417230 */ /* 0x000fe20000004100 */
[----:B------:R-:W-:Y:S05]  /*12e0*/  @P5 BRA `(.L_x_15856) ;  /* 0x0000003000005947 */ /* 0x000fea0003800000 */
[----:B------:R-:W-:Y:S05]  /*12f0*/  @!P0 BRA `(.L_x_15857) ;  /* 0x0000005000008947 */ /* 0x000fea0003800000 */
[----:B-----5:R-:W-:Y:S01]  /*1300*/  FADD.FTZ R65, R57, R65 ;  /* 0x0000004139417221 */ /* 0x020fe20000010000 */
[----:B------:R-:W-:Y:S05]  /*1310*/  BRA `(.L_x_15857) ;  /* 0x0000003000007947 */ /* 0x000fea0003800000 */
.L_x_15856:
[----:B-----5:R-:W-:-:S05]  /*1320*/  HADD2.F32 R66, -RZ, R52.H1_H1 ;  /* 0x30000034ff427230 */ /* 0x020fca0000004100 */
[----:B------:R-:W-:-:S04]  /*1330*/  FADD.FTZ R65, R66, R65 ;  /* 0x0000004142417221 */ /* 0x000fc80000010000 */
[----:B------:R-:W-:Y:S02]  /*1340*/  @P0 FADD.FTZ R65, R57, R65 ;  /* 0x0000004139410221 */ /* 0x000fe40000010000 */
.L_x_15857:
[----:B------:R-:W-:Y:S01]  /*1350*/  HADD2.F32 R66, -RZ, R69.H0_H0 ;  /* 0x20000045ff427230 */ /* 0x000fe20000004100 */
[----:B------:R-:W-:Y:S05]  /*1360*/  @P5 BRA `(.L_x_15858) ;  /* 0x0000003000005947 */ /* 0x000fea0003800000 */
[----:B------:R-:W-:Y:S05]  /*1370*/  @!P0 BRA `(.L_x_15859) ;  /* 0x0000005000008947 */ /* 0x000fea0003800000 */
[----:B-----5:R-:W-:Y:S01]  /*1380*/  FADD.FTZ R66, R58, R66 ;  /* 0x000000423a427221 */ /* 0x020fe20000010000 */
[----:B------:R-:W-:Y:S05]  /*1390*/  BRA `(.L_x_15859) ;  /* 0x0000003000007947 */ /* 0x000fea0003800000 */
.L_x_15858:
[----:B-----5:R-:W-:-:S05]  /*13a0*/  HADD2.F32 R67, -RZ, R53.H0_H0 ;  /* 0x20000035ff437230 */ /* 0x020fca0000004100 */
[----:B------:R-:W-:-:S04]  /*13b0*/  FADD.FTZ R66, R67, R66 ;  /* 0x0000004243427221 */ /* 0x000fc80000010000 */
[----:B------:R-:W-:Y:S02]  /*13c0*/  @P0 FADD.FTZ R66, R58, R66 ;  /* 0x000000423a420221 */ /* 0x000fe40000010000 */
.L_x_15859:
[----:B------:R-:W-:Y:S01]  /*13d0*/  HADD2.F32 R67, -RZ, R69.H1_H1 ;  /* 0x30000045ff437230 */ /* 0x000fe20000004100 */
[----:B------:R-:W-:Y:S05]  /*13e0*/  @P5 BRA `(.L_x_15860) ;  /* 0x0000003000005947 */ /* 0x000fea0003800000 */
[----:B------:R-:W-:Y:S05]  /*13f0*/  @!P0 BRA `(.L_x_15861) ;  /* 0x0000005000008947 */ /* 0x000fea0003800000 */
[----:B-----5:R-:W-:Y:S01]  /*1400*/  FADD.FTZ R67, R59, R67 ;  /* 0x000000433b437221 */ /* 0x020fe20000010000 */
[----:B------:R-:W-:Y:S05]  /*1410*/  BRA `(.L_x_15861) ;  /* 0x0000003000007947 */ /* 0x000fea0003800000 */
.L_x_15860:
[----:B-----5:R-:W-:-:S05]  /*1420*/  HADD2.F32 R68, -RZ, R53.H1_H1 ;  /* 0x30000035ff447230 */ /* 0x020fca0000004100 */
[----:B------:R-:W-:-:S04]  /*1430*/  FADD.FTZ R67, R68, R67 ;  /* 0x0000004344437221 */ /* 0x000fc80000010000 */
[----:B------:R-:W-:Y:S02]  /*1440*/  @P0 FADD.FTZ R67, R59, R67 ;  /* 0x000000433b430221 */ /* 0x000fe40000010000 */
.L_x_15861:
[----:B------:R-:W-:Y:S01]  /*1450*/  HADD2.F32 R68, -RZ, R70.H0_H0 ;  /* 0x20000046ff447230 */ /* 0x000fe20000004100 */
[----:B------:R-:W-:Y:S05]  /*1460*/  @P5 BRA `(.L_x_15862) ;  /* 0x0000003000005947 */ /* 0x000fea0003800000 */
[----:B------:R-:W-:Y:S05]  /*1470*/  @!P0 BRA `(.L_x_15863) ;  /* 0x0000005000008947 */ /* 0x000fea0003800000 */
[----:B-----5:R-:W-:Y:S01]  /*1480*/  FADD.FTZ R68, R60, R68 ;  /* 0x000000443c447221 */ /* 0x020fe20000010000 */
[----:B------:R-:W-:Y:S05]  /*1490*/  BRA `(.L_x_15863) ;  /* 0x0000003000007947 */ /* 0x000fea0003800000 */
.L_x_15862:
[----:B-----5:R-:W-:-:S05]  /*14a0*/  HADD2.F32 R69, -RZ, R54.H0_H0 ;  /* 0x20000036ff457230 */ /* 0x020fca0000004100 */
[----:B------:R-:W-:-:S04]  /*14b0*/  FADD.FTZ R68, R69, R68 ;  /* 0x0000004445447221 */ /* 0x000fc80000010000 */
[----:B------:R-:W-:Y:S02]  /*14c0*/  @P0 FADD.FTZ R68, R60, R68 ;  /* 0x000000443c440221 */ /* 0x000fe40000010000 */
.L_x_15863:
[----:B------:R-:W-:Y:S01]  /*14d0*/  HADD2.F32 R69, -RZ, R70.H1_H1 ;  /* 0x30000046ff457230 */ /* 0x000fe20000004100 */
[----:B------:R-:W-:Y:S05]  /*14e0*/  @P5 BRA `(.L_x_15864) ;  /* 0x0000003000005947 */ /* 0x000fea0003800000 */
[----:B------:R-:W-:Y:S05]  /*14f0*/  @!P0 BRA `(.L_x_15865) ;  /* 0x0000005000008947 */ /* 0x000fea0003800000 */
[----:B-----5:R-:W-:Y:S01]  /*1500*/  FADD.FTZ R69, R61, R69 ;  /* 0x000000453d457221 */ /* 0x020fe20000010000 */
[----:B------:R-:W-:Y:S05]  /*1510*/  BRA `(.L_x_15865) ;  /* 0x0000003000007947 */ /* 0x000fea0003800000 */
.L_x_15864:
[----:B-----5:R-:W-:-:S05]  /*1520*/  HADD2.F32 R70, -RZ, R54.H1_H1 ;  /* 0x30000036ff467230 */ /* 0x020fca0000004100 */
[----:B------:R-:W-:-:S04]  /*1530*/  FADD.FTZ R69, R70, R69 ;  /* 0x0000004546457221 */ /* 0x000fc80000010000 */
[----:B------:R-:W-:Y:S02]  /*1540*/  @P0 FADD.FTZ R69, R61, R69 ;  /* 0x000000453d450221 */ /* 0x000fe40000010000 */
.L_x_15865:
[----:B------:R-:W-:Y:S01]  /*1550*/  HADD2.F32 R70, -RZ, R71.H0_H0 ;  /* 0x20000047ff467230 */ /* 0x000fe20000004100 */
[----:B------:R-:W-:Y:S05]  /*1560*/  @P5 BRA `(.L_x_15866) ;  /* 0x0000003000005947 */ /* 0x000fea0003800000 */
[----:B------:R-:W-:Y:S05]  /*1570*/  @!P0 BRA `(.L_x_15867) ;  /* 0x0000005000008947 */ /* 0x000fea0003800000 */
[----:B-----5:R-:W-:Y:S01]  /*1580*/  FADD.FTZ R70, R62, R70 ;  /* 0x000000463e467221 */ /* 0x020fe20000010000 */
[----:B------:R-:W-:Y:S05]  /*1590*/  BRA `(.L_x_15867) ;  /* 0x0000003000007947 */ /* 0x000fea0003800000 */
.L_x_15866:
[----:B-----5:R-:W-:-:S05]  /*15a0*/  HADD2.F32 R97, -RZ, R55.H0_H0 ;  /* 0x20000037ff617230 */ /* 0x020fca0000004100 */
[----:B------:R-:W-:-:S04]  /*15b0*/  FADD.FTZ R70, R97, R70 ;  /* 0x0000004661467221 */ /* 0x000fc80000010000 */
[----:B------:R-:W-:Y:S02]  /*15c0*/  @P0 FADD.FTZ R70, R62, R70 ;  /* 0x000000463e460221 */ /* 0x000fe40000010000 */
.L_x_15867:
[----:B------:R-:W-:Y:S01]  /*15d0*/  HADD2.F32 R71, -RZ, R71.H1_H1 ;  /* 0x30000047ff477230 */ /* 0x000fe20000004100 */
[----:B------:R-:W-:Y:S05]  /*15e0*/  @P5 BRA `(.L_x_15868) ;  /* 0x0000003000005947 */ /* 0x000fea0003800000 */
[----:B------:R-:W-:Y:S05]  /*15f0*/  @!P0 BRA `(.L_x_15869) ;  /* 0x0000005000008947 */ /* 0x000fea0003800000 */
[----:B-----5:R-:W-:Y:S01]  /*1600*/  FADD.FTZ R71, R63, R71 ;  /* 0x000000473f477221 */ /* 0x020fe20000010000 */
[----:B------:R-:W-:Y:S05]  /*1610*/  BRA `(.L_x_15869) ;  /* 0x0000003000007947 */ /* 0x000fea0003800000 */
.L_x_15868:
[----:B-----5:R-:W-:-:S05]  /*1620*/  HADD2.F32 R96, -RZ, R55.H1_H1 ;  /* 0x30000037ff607230 */ /* 0x020fca0000004100 */
[----:B------:R-:W-:-:S04]  /*1630*/  FADD.FTZ R71, R96, R71 ;  /* 0x0000004760477221 */ /* 0x000fc80000010000 */
[----:B------:R-:W-:Y:S02]  /*1640*/  @P0 FADD.FTZ R71, R63, R71 ;  /* 0x000000473f470221 */ /* 0x000fe40000010000 */
.L_x_15869:
[C---:B------:R-:W-:Y:S02]  /*1650*/  LEA R96, P0, R191.reuse, c[0x0][0x188], 0x5 ;  /* 0x00006200bf607a11 */ /* 0x040fe400078028ff */
[C---:B------:R-:W-:Y:S02]  /*1660*/  IADD3 R98, R191.reuse, 0x100, RZ ;  /* 0x00000100bf627810 */ /* 0x040fe40007ffe0ff */
[----:B------:R-:W-:-:S05]  /*1670*/  LEA.HI.X R97, R191, c[0x0][0x18c], RZ, 0x5, P0 ;  /* 0x00006300bf617a11 */ /* 0x000fca00000f2cff */
[----:B------:R0:W-:Y:S04]  /*1680*/  STG.E.128 [R96.64], R64 ;  /* 0x0000004060007986 */ /* 0x0001e8000c101d04 */
[----:B------:R0:W-:Y:S02]  /*1690*/  STG.E.128 [R96.64+0x10], R68 ;  /* 0x0000104460007986 */ /* 0x0001e4000c101d04 */
.L_x_15853:
[----:B------:R-:W-:Y:S05]  /*16a0*/  BSYNC B0 ;  /* 0x0000000000007941 */ /* 0x000fea0003800000 */
.L_x_15852:
        /* <DEDUP_REMOVED lines=11> */
[----:B0-----:R-:W-:-:S03]  /*1760*/  @P0 LEA R96, P6, R98, c[0x0][0x180], 0x5 ;  /* 0x0000600062600a11 */ /* 0x001fc600078c28ff */
[----:B-----5:R0:W5:Y:S01]  /*1770*/  @P5 LDG.E.128 R52, [R74.64] ;  /* 0x000000044a345981 */ /* 0x020162000c1e1d00 */
        /* <DEDUP_REMOVED lines=10> */
.L_x_15872:
[----:B0----5:R-:W-:-:S05]  /*1820*/  HADD2.F32 R73, -RZ, R52.H0_H0 ;  /* 0x20000034ff497230 */ /* 0x021fca0000004100 */
[----:B------:R-:W-:-:S04]  /*1830*/  FADD.FTZ R72, R73, R72 ;  /* 0x0000004849487221 */ /* 0x000fc80000010000 */
[----:B------:R-:W-:Y:S02]  /*1840*/  @P0 FADD.FTZ R72, R56, R72 ;  /* 0x0000004838480221 */ /* 0x000fe40000010000 */
.L_x_15873:
[----:B------:R-:W-:Y:S01]  /*1850*/  HADD2.F32 R73, -RZ, R76.H1_H1 ;  /* 0x3000004cff497230 */ /* 0x000fe20000004100 */
[----:B------:R-:W-:Y:S05]  /*1860*/  @P5 BRA `(.L_x_15874) ;  /* 0x0000003000005947 */ /* 0x000fea0003800000 */
[----:B------:R-:W-:Y:S05]  /*1870*/  @!P0 BRA `(.L_x_15875) ;  /* 0x0000005000008947 */ /* 0x000fea0003800000 */
[----:B-----5:R-:W-:Y:S01]  /*1880*/  FADD.FTZ R73, R57, R73 ;  /* 0x0000004939497221 */ /* 0x020fe20000010000 */
[----:B------:R-:W-:Y:S05]  /*1890*/  BRA `(.L_x_15875) ;  /* 0x0000003000007947 */ /* 0x000fea0003800000 */
.L_x_15874:
[----:B-----5:R-:W-:-:S05]  /*18a0*/  HADD2.F32 R74, -RZ, R52.H1_H1 ;  /* 0x30000034ff4a7230 */ /* 0x020fca0000004100 */
[----:B------:R-:W-:-:S04]  /*18b0*/  FADD.FTZ R73, R74, R73 ;  /* 0x000000494a497221 */ /* 0x000fc80000010000 */
[----:B------:R-:W-:Y:S02]  /*18c0*/  @P0 FADD.FTZ R73, R57, R73 ;  /* 0x0000004939490221 */ /* 0x000fe40000010000 */
.L_x_15875:
[----:B------:R-:W-:Y:S01]  /*18d0*/  HADD2.F32 R74, -RZ, R77.H0_H0 ;  /* 0x2000004dff4a7230 */ /* 0x000fe20000004100 */
[----:B------:R-:W-:Y:S05]  /*18e0*/  @P5 BRA `(.L_x_15876) ;  /* 0x0000003000005947 */ /* 0x000fea0003800000 */
[----:B------:R-:W-:Y:S05]  /*18f0*/  @!P0 BRA `(.L_x_15877) ;  /* 0x0000005000008947 */ /* 0x000fea0003800000 */
[----:B-----5:R-:W-:Y:S01]  /*1900*/  FADD.FTZ R74, R58, R74 ;  /* 0x0000004a3a4a7221 */ /* 0x020fe20000010000 */
[----:B------:R-:W-:Y:S05]  /*1910*/  BRA `(.L_x_15877) ;  /* 0x0000003000007947 */ /* 0x000fea0003800000 */
.L_x_15876:
[----:B-----5:R-:W-:-:S05]  /*1920*/  HADD2.F32 R75, -RZ, R53.H0_H0 ;  /* 0x20000035ff4b7230 */ /* 0x020fca0000004100 */
[----:B------:R-:W-:-:S04]  /*1930*/  FADD.FTZ R74, R75, R74 ;  /* 0x0000004a4b4a7221 */ /* 0x000fc80000010000 */
[----:B------:R-:W-:Y:S02]  /*1940*/  @P0 FADD.FTZ R74, R58, R74 ;  /* 0x0000004a3a4a0221 */ /* 0x000fe40000010000 */
.L_x_15877:
[----:B------:R-:W-:Y:S01]  /*1950*/  HADD2.F32 R75, -RZ, R77.H1_H1 ;  /* 0x3000004dff4b7230 */ /* 0x000fe20000004100 */
[----:B------:R-:W-:Y:S05]  /*1960*/  @P5 BRA `(.L_x_15878) ;  /* 0x0000003000005947 */ /* 0x000fea0003800000 */
[----:B------:R-:W-:Y:S05]  /*1970*/  @!P0 BRA `(.L_x_15879) ;  /* 0x0000005000008947 */ /* 0x000fea0003800000 */
[----:B-----5:R-:W-:Y:S01]  /*1980*/  FADD.FTZ R75, R59, R75 ;  /* 0x0000004b3b4b7221 */ /* 0x020fe20000010000 */
[----:B------:R-:W-:Y:S05]  /*1990*/  BRA `(.L_x_15879) ;  /* 0x0000003000007947 */ /* 0x000fea0003800000 */
.L_x_15878:
[----:B-----5:R-:W-:-:S05]  /*19a0*/  HADD2.F32 R76, -RZ, R53.H1_H1 ;  /* 0x30000035ff4c7230 */ /* 0x020fca0000004100 */
[----:B------:R-:W-:-:S04]  /*19b0*/  FADD.FTZ R75, R76, R75 ;  /* 0x0000004b4c4b7221 */ /* 0x000fc80000010000 */
[----:B------:R-:W-:Y:S02]  /*19c0*/  @P0 FADD.FTZ R75, R59, R75 ;  /* 0x0000004b3b4b0221 */ /* 0x000fe40000010000 */
.L_x_15879:
[----:B------:R-:W-:Y:S01]  /*19d0*/  HADD2.F32 R76, -RZ, R78.H0_H0 ;  /* 0x2000004eff4c7230 */ /* 0x000fe20000004100 */
[----:B------:R-:W-:Y:S05]  /*19e0*/  @P5 BRA `(.L_x_15880) ;  /* 0x0000003000005947 */ /* 0x000fea0003800000 */
[----:B------:R-:W-:Y:S05]  /*19f0*/  @!P0 BRA `(.L_x_15881) ;  /* 0x0000005000008947 */ /* 0x000fea0003800000 */
[----:B-----5:R-:W-:Y:S01]  /*1a00*/  FADD.FTZ R76, R60, R76 ;  /* 0x0000004c3c4c7221 */ /* 0x020fe20000010000 */
[----:B------:R-:W-:Y:S05]  /*1a10*/  BRA `(.L_x_15881) ;  /* 0x0000003000007947 */ /* 0x000fea0003800000 */
.L_x_15880:
[----:B-----5:R-:W-:-:S05]  /*1a20*/  HADD2.F32 R77, -RZ, R54.H0_H0 ;  /* 0x20000036ff4d7230 */ /* 0x020fca0000004100 */
[----:B------:R-:W-:-:S04]  /*1a30*/  FADD.FTZ R76, R77, R76 ;  /* 0x0000004c4d4c7221 */ /* 0x000fc80000010000 */
[----:B------:R-:W-:Y:S02]  /*1a40*/  @P0 FADD.FTZ R76, R60, R76 ;  /* 0x0000004c3c4c0221 */ /* 0x000fe40000010000 */
.L_x_15881:
[----:B------:R-:W-:Y:S01]  /*1a50*/  HADD2.F32 R77, -RZ, R78.H1_H1 ;  /* 0x3000004eff4d7230 */ /* 0x000fe20000004100 */
[----:B------:R-:W-:Y:S05]  /*1a60*/  @P5 BRA `(.L_x_15882) ;  /* 0x0000003000005947 */ /* 0x000fea0003800000 */
[----:B------:R-:W-:Y:S05]  /*1a70*/  @!P0 BRA `(.L_x_15883) ;  /* 0x0000005000008947 */ /* 0x000fea0003800000 */
[----:B-----5:R-:W-:Y:S01]  /*1a80*/  FADD.FTZ R77, R61, R77 ;  /* 0x0000004d3d4d7221 */ /* 0x020fe20000010000 */
[----:B------:R-:W-:Y:S05]  /*1a90*/  BRA `(.L_x_15883) ;  /* 0x0000003000007947 */ /* 0x000fea0003800000 */
.L_x_15882:
[----:B-----5:R-:W-:-:S05]  /*1aa0*/  HADD2.F32 R78, -RZ, R54.H1_H1 ;  /* 0x30000036ff4e7230 */ /* 0x020fca0000004100 */
[----:B------:R-:W-:-:S04]  /*1ab0*/  FADD.FTZ R77, R78, R77 ;  /* 0x0000004d4e4d7221 */ /* 0x000fc80000010000 */
[----:B------:R-:W-:Y:S02]  /*1ac0*/  @P0 FADD.FTZ R77, R61, R77 ;  /* 0x0000004d3d4d0221 */ /* 0x000fe40000010000 */
.L_x_15883:
[----:B------:R-:W-:Y:S01]  /*1ad0*/  HADD2.F32 R78, -RZ, R79.H0_H0 ;  /* 0x2000004fff4e7230 */ /* 0x000fe20000004100 */
[----:B------:R-:W-:Y:S05]  /*1ae0*/  @P5 BRA `(.L_x_15884) ;  /* 0x0000003000005947 */ /* 0x000fea0003800000 */
[----:B------:R-:W-:Y:S05]  /*1af0*/  @!P0 BRA `(.L_x_15885) ;  /* 0x0000005000008947 */ /* 0x000fea0003800000 */
[----:B-----5:R-:W-:Y:S01]  /*1b00*/  FADD.FTZ R78, R62, R78 ;  /* 0x0000004e3e4e7221 */ /* 0x020fe20000010000 */
[----:B------:R-:W-:Y:S05]  /*1b10*/  BRA `(.L_x_15885) ;  /* 0x0000003000007947 */ /* 0x000fea0003800000 */
.L_x_15884:
[----:B-----5:R-:W-:-:S05]  /*1b20*/  HADD2.F32 R97, -RZ, R55.H0_H0 ;  /* 0x20000037ff617230 */ /* 0x020fca0000004100 */
[----:B------:R-:W-:-:S04]  /*1b30*/  FADD.FTZ R78, R97, R78 ;  /* 0x0000004e614e7221 */ /* 0x000fc80000010000 */
[----:B------:R-:W-:Y:S02]  /*1b40*/  @P0 FADD.FTZ R78, R62, R78 ;  /* 0x0000004e3e4e0221 */ /* 0x000fe40000010000 */
.L_x_15885:
[----:B------:R-:W-:Y:S01]  /*1b50*/  HADD2.F32 R79, -RZ, R79.H1_H1 ;  /* 0x3000004fff4f7230 */ /* 0x000fe20000004100 */
[----:B------:R-:W-:Y:S05]  /*1b60*/  @P5 BRA `(.L_x_15886) ;  /* 0x0000003000005947 */ /* 0x000fea0003800000 */
[----:B------:R-:W-:Y:S05]  /*1b70*/  @!P0 BRA `(.L_x_15887) ;  /* 0x0000005000008947 */ /* 0x000fea0003800000 */
[----:B-----5:R-:W-:Y:S01]  /*1b80*/  FADD.FTZ R79, R63, R79 ;  /* 0x0000004f3f4f7221 */ /* 0x020fe20000010000 */
[----:B------:R-:W-:Y:S05]  /*1b90*/  BRA `(.L_x_15887) ;  /* 0x0000003000007947 */ /* 0x000fea0003800000 */
.L_x_15886:
[----:B-----5:R-:W-:-:S05]  /*1ba0*/  HADD2.F32 R96, -RZ, R55.H1_H1 ;  /* 0x30000037ff607230 */ /* 0x020fca0000004100 */
[----:B------:R-:W-:-:S04]  /*1bb0*/  FADD.FTZ R79, R96, R79 ;  /* 0x0000004f604f7221 */ /* 0x000fc80000010000 */
[----:B------:R-:W-:Y:S02]  /*1bc0*/  @P0 FADD.FTZ R79, R63, R79 ;  /* 0x0000004f3f4f0221 */ /* 0x000fe40000010000 */
.L_x_15887:
[----:B------:R-:W-:-:S04]  /*1bd0*/  LEA R96, P0, R98, c[0x0][0x188], 0x5 ;  /* 0x0000620062607a11 */ /* 0x000fc800078028ff */
[C---:B------:R-:W-:Y:S02]  /*1be0*/  LEA.HI.X R97, R98.reuse, c[0x0][0x18c], RZ, 0x5, P0 ;  /* 0x0000630062617a11 */ /* 0x040fe400000f2cff */
[----:B------:R-:W-:-:S03]  /*1bf0*/  IADD3 R98, R98, 0x100, RZ ;  /* 0x0000010062627810 */ /* 0x000fc60007ffe0ff */
[----:B------:R0:W-:Y:S04]  /*1c00*/  STG.E.128 [R96.64], R72 ;  /* 0x0000004860007986 */ /* 0x0001e8000c101d04 */
[----:B------:R0:W-:Y:S02]  /*1c10*/  STG.E.128 [R96.64+0x10], R76 ;  /* 0x0000104c60007986 */ /* 0x0001e4000c101d04 */
.L_x_15871:
[----:B------:R-:W-:Y:S05]  /*1c20*/  BSYNC B0 ;  /* 0x0000000000007941 */ /* 0x000fea0003800000 */
.L_x_15870:
        /* <DEDUP_REMOVED lines=23> */
.L_x_15890:
[----:B0----5:R-:W-:-:S05]  /*1da0*/  HADD2.F32 R81, -RZ, R52.H0_H0 ;  /* 0x20000034ff517230 */ /* 0x021fca0000004100 */
[----:B------:R-:W-:-:S04]  /*1db0*/  FADD.FTZ R80, R81, R80 ;  /* 0x0000005051507221 */ /* 0x000fc80000010000 */
[----:B------:R-:W-:Y:S02]  /*1dc0*/  @P0 FADD.FTZ R80, R56, R80 ;  /* 0x0000005038500221 */ /* 0x000fe40000010000 */
.L_x_15891:
[----:B------:R-:W-:Y:S01]  /*1dd0*/  HADD2.F32 R81, -RZ, R84.H1_H1 ;  /* 0x30000054ff517230 */ /* 0x000fe20000004100 */
[----:B------:R-:W-:Y:S05]  /*1de0*/  @P5 BRA `(.L_x_15892) ;  /* 0x0000003000005947 */ /* 0x000fea0003800000 */
[----:B------:R-:W-:Y:S05]  /*1df0*/  @!P0 BRA `(.L_x_15893) ;  /* 0x0000005000008947 */ /* 0x000fea0003800000 */
[----:B-----5:R-:W-:Y:S01]  /*1e00*/  FADD.FTZ R81, R57, R81 ;  /* 0x0000005139517221 */ /* 0x020fe20000010000 */
[----:B------:R-:W-:Y:S05]  /*1e10*/  BRA `(.L_x_15893) ;  /* 0x0000003000007947 */ /* 0x000fea0003800000 */
.L_x_15892:
[----:B-----5:R-:W-:-:S05]  /*1e20*/  HADD2.F32 R82, -RZ, R52.H1_H1 ;  /* 0x30000034ff527230 */ /* 0x020fca0000004100 */
[----:B------:R-:W-:-:S04]  /*1e30*/  FADD.FTZ R81, R82, R81 ;  /* 0x0000005152517221 */ /* 0x000fc80000010000 */
[----:B------:R-:W-:Y:S02]  /*1e40*/  @P0 FADD.FTZ R81, R57, R81 ;  /* 0x0000005139510221 */ /* 0x000fe40000010000 */
.L_x_15893:
[----:B------:R-:W-:Y:S01]  /*1e50*/  HADD2.F32 R82, -RZ, R85.H0_H0 ;  /* 0x20000055ff527230 */ /* 0x000fe20000004100 */
[----:B------:R-:W-:Y:S05]  /*1e60*/  @P5 BRA `(.L_x_15894) ;  /* 0x0000003000005947 */ /* 0x000fea0003800000 */
[----:B------:R-:W-:Y:S05]  /*1e70*/  @!P0 BRA `(.L_x_15895) ;  /* 0x0000005000008947 */ /* 0x000fea0003800000 */
[----:B-----5:R-:W-:Y:S01]  /*1e80*/  FADD.FTZ R82, R58, R82 ;  /* 0x000000523a527221 */ /* 0x020fe20000010000 */
[----:B------:R-:W-:Y:S05]  /*1e90*/  BRA `(.L_x_15895) ;  /* 0x0000003000007947 */ /* 0x000fea0003800000 */
.L_x_15894:
[----:B-----5:R-:W-:-:S05]  /*1ea0*/  HADD2.F32 R83, -RZ, R53.H0_H0 ;  /* 0x20000035ff537230 */ /* 0x020fca0000004100 */
[----:B------:R-:W-:-:S04]  /*1eb0*/  FADD.FTZ R82, R83, R82 ;  /* 0x0000005253527221 */ /* 0x000fc80000010000 */
[----:B------:R-:W-:Y:S02]  /*1ec0*/  @P0 FADD.FTZ R82, R58, R82 ;  /* 0x000000523a520221 */ /* 0x000fe40000010000 */
.L_x_15895:
[----:B------:R-:W-:Y:S01]  /*1ed0*/  HADD2.F32 R83, -RZ, R85.H1_H1 ;  /* 0x30000055ff537230 */ /* 0x000fe20000004100 */
[----:B------:R-:W-:Y:S05]  /*1ee0*/  @P5 BRA `(.L_x_15896) ;  /* 0x0000003000005947 */ /* 0x000fea0003800000 */
[----:B------:R-:W-:Y:S05]  /*1ef0*/  @!P0 BRA `(.L_x_15897) ;  /* 0x0000005000008947 */ /* 0x000fea0003800000 */
[----:B-----5:R-:W-:Y:S01]  /*1f00*/  FADD.FTZ R83, R59, R83 ;  /* 0x000000533b537221 */ /* 0x020fe20000010000 */
[----:B------:R-:W-:Y:S05]  /*1f10*/  BRA `(.L_x_15897) ;  /* 0x0000003000007947 */ /* 0x000fea0003800000 */
.L_x_15896:
[----:B-----5:R-:W-:-:S05]  /*1f20*/  HADD2.F32 R84, -RZ, R53.H1_H1 ;  /* 0x30000035ff547230 */ /* 0x020fca0000004100 */
[----:B------:R-:W-:-:S04]  /*1f30*/  FADD.FTZ R83, R84, R83 ;  /* 0x0000005354537221 */ /* 0x000fc80000010000 */
[----:B------:R-:W-:Y:S02]  /*1f40*/  @P0 FADD.FTZ R83, R59, R83 ;  /* 0x000000533b530221 */ /* 0x000fe40000010000 */
.L_x_15897:
[----:B------:R-:W-:Y:S01]  /*1f50*/  HADD2.F32 R84, -RZ, R86.H0_H0 ;  /* 0x20000056ff547230 */ /* 0x000fe20000004100 */
[----:B------:R-:W-:Y:S05]  /*1f60*/  @P5 BRA `(.L_x_15898) ;  /* 0x0000003000005947 */ /* 0x000fea0003800000 */
[----:B------:R-:W-:Y:S05]  /*1f70*/  @!P0 BRA `(.L_x_15899) ;  /* 0x0000005000008947 */ /* 0x000fea0003800000 */
[----:B-----5:R-:W-:Y:S01]  /*1f80*/  FADD.FTZ R84, R60, R84 ;  /* 0x000000543c547221 */ /* 0x020fe20000010000 */
[----:B------:R-:W-:Y:S05]  /*1f90*/  BRA `(.L_x_15899) ;  /* 0x0000003000007947 */ /* 0x000fea0003800000 */
.L_x_15898:
[----:B-----5:R-:W-:-:S05]  /*1fa0*/  HADD2.F32 R85, -RZ, R54.H0_H0 ;  /* 0x20000036ff557230 */ /* 0x020fca0000004100 */
[----:B------:R-:W-:-:S04]  /*1fb0*/  FADD.FTZ R84, R85, R84 ;  /* 0x0000005455547221 */ /* 0x000fc80000010000 */
[----:B------:R-:W-:Y:S02]  /*1fc0*/  @P0 FADD.FTZ R84, R60, R84 ;  /* 0x000000543c540221 */ /* 0x000fe40000010000 */
.L_x_15899:
[----:B------:R-:W-:Y:S01]  /*1fd0*/  HADD2.F32 R85, -RZ, R86.H1_H1 ;  /* 0x30000056ff557230 */ /* 0x000fe20000004100 */
[----:B------:R-:W-:Y:S05]  /*1fe0*/  @P5 BRA `(.L_x_15900) ;  /* 0x0000003000005947 */ /* 0x000fea0003800000 */
[----:B------:R-:W-:Y:S05]  /*1ff0*/  @!P0 BRA `(.L_x_15901) ;  /* 0x0000005000008947 */ /* 0x000fea0003800000 */
[----:B-----5:R-:W-:Y:S01]  /*2000*/  FADD.FTZ R85, R61, R85 ;  /* 0x000000553d557221 */ /* 0x020fe20000010000 */
[----:B------:R-:W-:Y:S05]  /*2010*/  BRA `(.L_x_15901) ;  /* 0x0000003000007947 */ /* 0x000fea0003800000 */
.L_x_15900:
[----:B-----5:R-:W-:-:S05]  /*2020*/  HADD2.F32 R86, -RZ, R54.H1_H1 ;  /* 0x30000036ff567230 */ /* 0x020fca0000004100 */
[----:B------:R-:W-:-:S04]  /*2030*/  FADD.FTZ R85, R86, R85 ;  /* 0x0000005556557221 */ /* 0x000fc80000010000 */
[----:B------:R-:W-:Y:S02]  /*2040*/  @P0 FADD.FTZ R85, R61, R85 ;  /* 0x000000553d550221 */ /* 0x000fe40000010000 */
.L_x_15901:
[----:B------:R-:W-:Y:S01]  /*2050*/  HADD2.F32 R86, -RZ, R87.H0_H0 ;  /* 0x20000057ff567230 */ /* 0x000fe20000004100 */
[----:B------:R-:W-:Y:S05]  /*2060*/  @P5 BRA `(.L_x_15902) ;  /* 0x0000003000005947 */ /* 0x000fea0003800000 */
[----:B------:R-:W-:Y:S05]  /*2070*/  @!P0 BRA `(.L_x_15903) ;  /* 0x0000005000008947 */ /* 0x000fea0003800000 */
[----:B-----5:R-:W-:Y:S01]  /*2080*/  FADD.FTZ R86, R62, R86 ;  /* 0x000000563e567221 */ /* 0x020fe20000010000 */
[----:B------:R-:W-:Y:S05]  /*2090*/  BRA `(.L_x_15903) ;  /* 0x0000003000007947 */ /* 0x000fea0003800000 */
.L_x_15902:
[----:B-----5:R-:W-:-:S05]  /*20a0*/  HADD2.F32 R97, -RZ, R55.H0_H0 ;  /* 0x20000037ff617230 */ /* 0x020fca0000004100 */
[----:B------:R-:W-:-:S04]  /*20b0*/  FADD.FTZ R86, R97, R86 ;  /* 0x0000005661567221 */ /* 0x000fc80000010000 */
[----:B------:R-:W-:Y:S02]  /*20c0*/  @P0 FADD.FTZ R86, R62, R86 ;  /* 0x000000563e560221 */ /* 0x000fe40000010000 */
.L_x_15903:
[----:B------:R-:W-:Y:S01]  /*20d0*/  HADD2.F32 R87, -RZ, R87.H1_H1 ;  /* 0x30000057ff577230 */ /* 0x000fe20000004100 */
[----:B------:R-:W-:Y:S05]  /*20e0*/  @P5 BRA `(.L_x_15904) ;  /* 0x0000003000005947 */ /* 0x000fea0003800000 */
[----:B------:R-:W-:Y:S05]  /*20f0*/  @!P0 BRA `(.L_x_15905) ;  /* 0x0000005000008947 */ /* 0x000fea0003800000 */
[----:B-----5:R-:W-:Y:S01]  /*2100*/  FADD.FTZ R87, R63, R87 ;  /* 0x000000573f577221 */ /* 0x020fe20000010000 */
[----:B------:R-:W-:Y:S05]  /*2110*/  BRA `(.L_x_15905) ;  /* 0x0000003000007947 */ /* 0x000fea0003800000 */
.L_x_15904:
[----:B-----5:R-:W-:-:S05]  /*2120*/  HADD2.F32 R96, -RZ, R55.H1_H1 ;  /* 0x30000037ff607230 */ /* 0x020fca0000004100 */
[----:B------:R-:W-:-:S04]  /*2130*/  FADD.FTZ R87, R96, R87 ;  /* 0x0000005760577221 */ /* 0x000fc80000010000 */
[----:B------:R-:W-:Y:S02]  /*2140*/  @P0 FADD.FTZ R87, R63, R87 ;  /* 0x000000573f570221 */ /* 0x000fe40000010000 */
.L_x_15905:
[----:B------:R-:W-:-:S04]  /*2150*/  LEA R96, P0, R98, c[0x0][0x188], 0x5 ;  /* 0x0000620062607a11 */ /* 0x000fc800078028ff */
[C---:B------:R-:W-:Y:S02]  /*2160*/  LEA.HI.X R97, R98.reuse, c[0x0][0x18c], RZ, 0x5, P0 ;  /* 0x0000630062617a11 */ /* 0x040fe400000f2cff */
[----:B------:R-:W-:-:S03]  /*2170*/  IADD3 R98, R98, 0x100, RZ ;  /* 0x0000010062627810 */ /* 0x000fc60007ffe0ff */
[----:B------:R0:W-:Y:S04]  /*2180*/  STG.E.128 [R96.64], R80 ;  /* 0x0000005060007986 */ /* 0x0001e8000c101d04 */
[----:B------:R0:W-:Y:S02]  /*2190*/  STG.E.128 [R96.64+0x10], R84 ;  /* 0x0000105460007986 */ /* 0x0001e4000c101d04 */
.L_x_15889:
[----:B------:R-:W-:Y:S05]  /*21a0*/  BSYNC B0 ;  /* 0x0000000000007941 */ /* 0x000fea0003800000 */
.L_x_15888:
        /* <DEDUP_REMOVED lines=23> */
.L_x_15908:
[----:B0----5:R-:W-:-:S05]  /*2320*/  HADD2.F32 R89, -RZ, R52.H0_H0 ;  /* 0x20000034ff597230 */ /* 0x021fca0000004100 */
[----:B------:R-:W-:-:S04]  /*2330*/  FADD.FTZ R88, R89, R88 ;  /* 0x0000005859587221 */ /* 0x000fc80000010000 */
[----:B------:R-:W-:Y:S02]  /*2340*/  @P0 FADD.FTZ R88, R56, R88 ;  /* 0x0000005838580221 */ /* 0x000fe40000010000 */
.L_x_15909:
[----:B------:R-:W-:Y:S01]  /*2350*/  HADD2.F32 R89, -RZ, R92.H1_H1 ;  /* 0x3000005cff597230 */ /* 0x000fe20000004100 */
[----:B------:R-:W-:Y:S05]  /*2360*/  @P5 BRA `(.L_x_15910) ;  /* 0x0000003000005947 */ /* 0x000fea0003800000 */
[----:B------:R-:W-:Y:S05]  /*2370*/  @!P0 BRA `(.L_x_15911) ;  /* 0x0000005000008947 */ /* 0x000fea0003800000 */
[----:B-----5:R-:W-:Y:S01]  /*2380*/  FADD.FTZ R89, R57, R89 ;  /* 0x0000005939597221 */ /* 0x020fe20000010000 */
[----:B------:R-:W-:Y:S05]  /*2390*/  BRA `(.L_x_15911) ;  /* 0x0000003000007947 */ /* 0x000fea0003800000 */
.L_x_15910:
[----:B-----5:R-:W-:-:S05]  /*23a0*/  HADD2.F32 R90, -RZ, R52.H1_H1 ;  /* 0x30000034ff5a7230 */ /* 0x020fca0000004100 */
[----:B------:R-:W-:-:S04]  /*23b0*/  FADD.FTZ R89, R90, R89 ;  /* 0x000000595a597221 */ /* 0x000fc80000010000 */
[----:B------:R-:W-:Y:S02]  /*23c0*/  @P0 FADD.FTZ R89, R57, R89 ;  /* 0x0000005939590221 */ /* 0x000fe40000010000 */
.L_x_15911:
[----:B------:R-:W-:Y:S01]  /*23d0*/  HADD2.F32 R90, -RZ, R93.H0_H0 ;  /* 0x2000005dff5a7230 */ /* 0x000fe20000004100 */
[----:B------:R-:W-:Y:S05]  /*23e0*/  @P5 BRA `(.L_x_15912) ;  /* 0x0000003000005947 */ /* 0x000fea0003800000 */
[----:B------:R-:W-:Y:S05]  /*23f0*/  @!P0 BRA `(.L_x_15913) ;  /* 0x0000005000008947 */ /* 0x000fea0003800000 */
[----:B-----5:R-:W-:Y:S01]  /*2400*/  FADD.FTZ R90, R58, R90 ;  /* 0x0000005a3a5a7221 */ /* 0x020fe20000010000 */
[----:B------:R-:W-:Y:S05]  /*2410*/  BRA `(.L_x_15913) ;  /* 0x0000003000007947 */ /* 0x000fea0003800000 */
.L_x_15912:
[----:B-----5:R-:W-:-:S05]  /*2420*/  HADD2.F32 R91, -RZ, R53.H0_H0 ;  /* 0x20000035ff5b7230 */ /* 0x020fca0000004100 */
[----:B------:R-:W-:-:S04]  /*2430*/  FADD.FTZ R90, R91, R90 ;  /* 0x0000005a5b5a7221 */ /* 0x000fc80000010000 */
[----:B------:R-:W-:Y:S02]  /*2440*/  @P0 FADD.FTZ R90, R58, R90 ;  /* 0x0000005a3a5a0221 */ /* 0x000fe40000010000 */
.L_x_15913:
[----:B------:R-:W-:Y:S01]  /*2450*/  HADD2.F32 R91, -RZ, R93.H1_H1 ;  /* 0x3000005dff5b7230 */ /* 0x000fe20000004100 */
[----:B------:R-:W-:Y:S05]  /*2460*/  @P5 BRA `(.L_x_15914) ;  /* 0x0000003000005947 */ /* 0x000fea0003800000 */
[----:B------:R-:W-:Y:S05]  /*2470*/  @!P0 BRA `(.L_x_15915) ;  /* 0x0000005000008947 */ /* 0x000fea0003800000 */
[----:B-----5:R-:W-:Y:S01]  /*2480*/  FADD.FTZ R91, R59, R91 ;  /* 0x0000005b3b5b7221 */ /* 0x020fe20000010000 */
[----:B------:R-:W-:Y:S05]  /*2490*/  BRA `(.L_x_15915) ;  /* 0x0000003000007947 */ /* 0x000fea0003800000 */
.L_x_15914:
[----:B-----5:R-:W-:-:S05]  /*24a0*/  HADD2.F32 R92, -RZ, R53.H1_H1 ;  /* 0x30000035ff5c7230 */ /* 0x020fca0000004100 */
[----:B------:R-:W-:-:S04]  /*24b0*/  FADD.FTZ R91, R92, R91 ;  /* 0x0000005b5c5b7221 */ /* 0x000fc80000010000 */
[----:B------:R-:W-:Y:S02]  /*24c0*/  @P0 FADD.FTZ R91, R59, R91 ;  /* 0x0000005b3b5b0221 */ /* 0x000fe40000010000 */
.L_x_15915:
[----:B------:R-:W-:Y:S01]  /*24d0*/  HADD2.F32 R92, -RZ, R94.H0_H0 ;  /* 0x2000005eff5c7230 */ /* 0x000fe20000004100 */
[----:B------:R-:W-:Y:S05]  /*24e0*/  @P5 BRA `(.L_x_15916) ;  /* 0x0000003000005947 */ /* 0x000fea0003800000 */
[----:B------:R-:W-:Y:S05]  /*24f0*/  @!P0 BRA `(.L_x_15917) ;  /* 0x0000005000008947 */ /* 0x000fea0003800000 */
[----:B-----5:R-:W-:Y:S01]  /*2500*/  FADD.FTZ R92, R60, R92 ;  /* 0x0000005c3c5c7221 */ /* 0x020fe20000010000 */
[----:B------:R-:W-:Y:S05]  /*2510*/  BRA `(.L_x_15917) ;  /* 0x0000003000007947 */ /* 0x000fea0003800000 */
.L_x_15916:
[----:B-----5:R-:W-:-:S05]  /*2520*/  HADD2.F32 R93, -RZ, R54.H0_H0 ;  /* 0x20000036ff5d7230 */ /* 0x020fca0000004100 */
[----:B------:R-:W-:-:S04]  /*2530*/  FADD.FTZ R92, R93, R92 ;  /* 0x0000005c5d5c7221 */ /* 0x000fc80000010000 */
[----:B------:R-:W-:Y:S02]  /*2540*/  @P0 FADD.FTZ R92, R60, R92 ;  /* 0x0000005c3c5c0221 */ /* 0x000fe40000010000 */
.L_x_15917:
[----:B------:R-:W-:Y:S01]  /*2550*/  HADD2.F32 R93, -RZ, R94.H1_H1 ;  /* 0x3000005eff5d7230 */ /* 0x000fe20000004100 */
[----:B------:R-:W-:Y:S05]  /*2560*/  @P5 BRA `(.L_x_15918) ;  /* 0x0000003000005947 */ /* 0x000fea0003800000 */
[----:B------:R-:W-:Y:S05]  /*2570*/  @!P0 BRA `(.L_x_15919) ;  /* 0x0000005000008947 */ /* 0x000fea0003800000 */
[----:B-----5:R-:W-:Y:S01]  /*2580*/  FADD.FTZ R93, R61, R93 ;  /* 0x0000005d3d5d7221 */ /* 0x020fe20000010000 */
[----:B------:R-:W-:Y:S05]  /*2590*/  BRA `(.L_x_15919) ;  /* 0x0000003000007947 */ /* 0x000fea0003800000 */
.L_x_15918:
[----:B-----5:R-:W-:-:S05]  /*25a0*/  HADD2.F32 R94, -RZ, R54.H1_H1 ;  /* 0x30000036ff5e7230 */ /* 0x020fca0000004100 */
[----:B------:R-:W-:-:S04]  /*25b0*/  FADD.FTZ R93, R94, R93 ;  /* 0x0000005d5e5d7221 */ /* 0x000fc80000010000 */
[----:B------:R-:W-:Y:S02]  /*25c0*/  @P0 FADD.FTZ R93, R61, R93 ;  /* 0x0000005d3d5d0221 */ /* 0x000fe40000010000 */
.L_x_15919:
[----:B------:R-:W-:Y:S01]  /*25d0*/  HADD2.F32 R94, -RZ, R95.H0_H0 ;  /* 0x2000005fff5e7230 */ /* 0x000fe20000004100 */
[----:B------:R-:W-:Y:S05]  /*25e0*/  @P5 BRA `(.L_x_15920) ;  /* 0x0000003000005947 */ /* 0x000fea0003800000 */
[----:B------:R-:W-:Y:S05]  /*25f0*/  @!P0 BRA `(.L_x_15921) ;  /* 0x0000005000008947 */ /* 0x000fea0003800000 */
[----:B-----5:R-:W-:Y:S01]  /*2600*/  FADD.FTZ R94, R62, R94 ;  /* 0x0000005e3e5e7221 */ /* 0x020fe20000010000 */
[----:B------:R-:W-:Y:S05]  /*2610*/  BRA `(.L_x_15921) ;  /* 0x0000003000007947 */ /* 0x000fea0003800000 */
.L_x_15920:
[----:B-----5:R-:W-:-:S05]  /*2620*/  HADD2.F32 R97, -RZ, R55.H0_H0 ;  /* 0x20000037ff617230 */ /* 0x020fca0000004100 */
[----:B------:R-:W-:-:S04]  /*2630*/  FADD.FTZ R94, R97, R94 ;  /* 0x0000005e615e7221 */ /* 0x000fc80000010000 */
[----:B------:R-:W-:Y:S02]  /*2640*/  @P0 FADD.FTZ R94, R62, R94 ;  /* 0x0000005e3e5e0221 */ /* 0x000fe40000010000 */
.L_x_15921:
[----:B------:R-:W-:Y:S01]  /*2650*/  HADD2.F32 R95, -RZ, R95.H1_H1 ;  /* 0x3000005fff5f7230 */ /* 0x000fe20000004100 */
[----:B------:R-:W-:Y:S05]  /*2660*/  @P5 BRA `(.L_x_15922) ;  /* 0x0000003000005947 */ /* 0x000fea0003800000 */
[----:B------:R-:W-:Y:S05]  /*2670*/  @!P0 BRA `(.L_x_15923) ;  /* 0x0000005000008947 */ /* 0x000fea0003800000 */
[----:B-----5:R-:W-:Y:S01]  /*2680*/  FADD.FTZ R95, R63, R95 ;  /* 0x0000005f3f5f7221 */ /* 0x020fe20000010000 */
[----:B------:R-:W-:Y:S05]  /*2690*/  BRA `(.L_x_15923) ;  /* 0x0000003000007947 */ /* 0x000fea0003800000 */
.L_x_15922:
[----:B-----5:R-:W-:-:S05]  /*26a0*/  HADD2.F32 R96, -RZ, R55.H1_H1 ;  /* 0x30000037ff607230 */ /* 0x020fca0000004100 */
[----:B------:R-:W-:-:S04]  /*26b0*/  FADD.FTZ R95, R96, R95 ;  /* 0x0000005f605f7221 */ /* 0x000fc80000010000 */
[----:B------:R-:W-:Y:S02]  /*26c0*/  @P0 FADD.FTZ R95, R63, R95 ;  /* 0x0000005f3f5f0221 */ /* 0x000fe40000010000 */
.L_x_15923:
[----:B------:R-:W-:-:S04]  /*26d0*/  LEA R96, P0, R98, c[0x0][0x188], 0x5 ;  /* 0x0000620062607a11 */ /* 0x000fc800078028ff */
[----:B------:R-:W-:-:S05]  /*26e0*/  LEA.HI.X R97, R98, c[0x0][0x18c], RZ, 0x5, P0 ;  /* 0x0000630062617a11 */ /* 0x000fca00000f2cff */
[----:B------:R0:W-:Y:S04]  /*26f0*/  STG.E.128 [R96.64], R88 ;  /* 0x0000005860007986 */ /* 0x0001e8000c101d04 */
[----:B------:R0:W-:Y:S02]  /*2700*/  STG.E.128 [R96.64+0x10], R92 ;  /* 0x0000105c60007986 */ /* 0x0001e4000c101d04 */
.L_x_15907:
[----:B------:R-:W-:Y:S05]  /*2710*/  BSYNC B0 ;  /* 0x0000000000007941 */ /* 0x000fea0003800000 */
.L_x_15906:
        /* <DEDUP_REMOVED lines=42> */
.L_x_15936:
        /* <DEDUP_REMOVED lines=85> */
.L_x_15937:
        /* <DEDUP_REMOVED lines=68> */
[----:B------:R-:W-:-:S06]  /*3350*/  FFMA.FTZ R97, R100, R101, R97 ;  /* 0x0000006564617223 */ /* 0x000fcc0000010061 */
        /* <DEDUP_REMOVED lines=45> */
[----:B------:R-:W-:Y:S01]  /*3630*/  MOV R152, 0x10 ;  /* 0x0000001000987802 */ /* 0x000fe20000000f00 */
[----:B------:R-:W-:Y:S02]  /*3640*/  FFMA.FTZ R153, R22, R103, R29 ;  /* 0x0000006716997223 */ /* 0x000fe4000001001d */
[----:B------:R-:W-:-:S02]  /*3650*/  FFMA.FTZ R151, R20, R101, R27 ;  /* 0x0000006514977223 */ /* 0x000fc4000001001b */
[----:B------:R-:W-:Y:S01]  /*3660*/  FFMA.FTZ R196, R25, R196, R34 ;  /* 0x000000c419c47223 */ /* 0x000fe20000010022 */
[----:B------:R-:W-:Y:S01]  /*3670*/  F2FP.PACK_AB R101, R153, R150 ;  /* 0x000000969965723e */ /* 0x000fe200000000ff */
[----:B------:R-:W-:Y:S01]  /*3680*/  FFMA.FTZ R197, R26, R198, R33 ;  /* 0x000000c61ac57223 */ /* 0x000fe20000010021 */
[----:B------:R-:W-:Y:S01]  /*3690*/  F2FP.PACK_AB R100, R151, R100 ;  /* 0x000000649764723e */ /* 0x000fe200000000ff */
[----:B------:R-:W-:Y:S02]  /*36a0*/  FFMA.FTZ R195, R24, R194, R31 ;  /* 0x000000c218c37223 */ /* 0x000fe4000001001f */
[----:B------:R-:W-:Y:S01]  /*36b0*/  IMAD.WIDE.U32 R150, R191, R152, c[0x0][0x208] ;  /* 0x00008200bf967625 */ /* 0x000fe200078e0098 */
[----:B------:R-:W-:Y:S02]  /*36c0*/  F2FP.PACK_AB R103, R197, R196 ;  /* 0x000000c4c567723e */ /* 0x000fe400000000ff */
[----:B------:R-:W-:Y:S01]  /*36d0*/  F2FP.PACK_AB R102, R195, R102 ;  /* 0x00000066c366723e */ /* 0x000fe200000000ff */
[C---:B------:R-:W-:Y:S01]  /*36e0*/  IMAD.WIDE.U32 R152, R191.reuse, R152, c[0x0][0x210] ;  /* 0x00008400bf987625 */ /* 0x040fe200078e0098 */
[----:B------:R0:W-:Y:S01]  /*36f0*/  STG.E.128 [R150.64], R96 ;  /* 0x0000006096007986 */ /* 0x0001e2000c101d04 */
[----:B------:R-:W-:-:S03]  /*3700*/  IADD3 R191, R191, 0x100, RZ ;  /* 0x00000100bfbf7810 */ /* 0x000fc60007ffe0ff */
[----:B------:R0:W-:Y:S04]  /*3710*/  STG.E.128 [R152.64], R100 ;  /* 0x0000006498007986 */ /* 0x0001e8000c101d04 */
.L_x_15927:
[----:B------:R-:W-:Y:S05]  /*3720*/  BSYNC B0 ;  /* 0x0000000000007941 */ /* 0x000fea0003800000 */
.L_x_15926:
        /* <DEDUP_REMOVED lines=27> */
[----:B------:R-:W-:Y:S02]  /*38e0*/  FFMA.FTZ R153, R41, R196, R50 ;  /* 0x000000c429997223 */ /* 0x000fe40000010032 */
[----:B------:R-:W-:Y:S02]  /*38f0*/  FFMA.FTZ R200, R42, R198, R49 ;  /* 0x000000c62ac87223 */ /* 0x000fe40000010031 */
[----:B------:R-:W-:-:S02]  /*3900*/  FFMA.FTZ R150, R108, R102, R111 ;  /* 0x000000666c967223 */ /* 0x000fc4000001006f */
[----:B------:R-:W-:Y:S01]  /*3910*/  FFMA.FTZ R102, R105, R152, R116 ;  /* 0x0000009869667223 */ /* 0x000fe20000010074 */
[----:B------:R-:W-:Y:S01]  /*3920*/  HFMA2.MMA R152, -RZ, RZ, 0, 9.5367431640625e-07 ;  /* 0x00000010ff987435 */ /* 0x000fe200000001ff */
[----:B------:R-:W-:Y:S01]  /*3930*/  F2FP.PACK_AB R99, R200, R153 ;  /* 0x00000099c863723e */ /* 0x000fe200000000ff */
[----:B------:R-:W-:Y:S02]  /*3940*/  FFMA.FTZ R100, R51, R100, R112 ;  /* 0x0000006433647223 */ /* 0x000fe40000010070 */
[----:B------:R-:W-:Y:S02]  /*3950*/  FFMA.FTZ R153, R109, R103, R114 ;  /* 0x000000676d997223 */ /* 0x000fe40000010072 */
[----:B------:R-:W-:Y:S02]  /*3960*/  FFMA.FTZ R151, R104, R101, R113 ;  /* 0x0000006568977223 */ /* 0x000fe40000010071 */
[----:B------:R-:W-:Y:S01]  /*3970*/  FFMA.FTZ R196, R110, R196, R117 ;  /* 0x000000c46ec47223 */ /* 0x000fe20000010075 */
[----:B------:R-:W-:Y:S01]  /*3980*/  F2FP.PACK_AB R101, R153, R150 ;  /* 0x000000969965723e */ /* 0x000fe200000000ff */
[----:B------:R-:W-:Y:S01]  /*3990*/  FFMA.FTZ R197, R107, R198, R120 ;  /* 0x000000c66bc57223 */ /* 0x000fe20000010078 */
[----:B------:R-:W-:Y:S01]  /*39a0*/  F2FP.PACK_AB R100, R151, R100 ;  /* 0x000000649764723e */ /* 0x000fe200000000ff */
[----:B------:R-:W-:-:S02]  /*39b0*/  FFMA.FTZ R195, R106, R194, R115 ;  /* 0x000000c26ac37223 */ /* 0x000fc40000010073 */
[----:B------:R-:W-:Y:S01]  /*39c0*/  IMAD.WIDE.U32 R150, R191, R152, c[0x0][0x208] ;  /* 0x00008200bf967625 */ /* 0x000fe200078e0098 */
[----:B------:R-:W-:Y:S02]  /*39d0*/  F2FP.PACK_AB R103, R197, R196 ;  /* 0x000000c4c567723e */ /* 0x000fe400000000ff */
[----:B------:R-:W-:Y:S01]  /*39e0*/  F2FP.PACK_AB R102, R195, R102 ;  /* 0x00000066c366723e */ /* 0x000fe200000000ff */
[C---:B------:R-:W-:Y:S01]  /*39f0*/  IMAD.WIDE.U32 R152, R191.reuse, R152, c[0x0][0x210] ;  /* 0x00008400bf987625 */ /* 0x040fe200078e0098 */
[----:B------:R0:W-:Y:S01]  /*3a00*/  STG.E.128 [R150.64], R96 ;  /* 0x0000006096007986 */ /* 0x0001e2000c101d04 */
[----:B------:R-:W-:-:S03]  /*3a10*/  IADD3 R191, R191, 0x100, RZ ;  /* 0x00000100bfbf7810 */ /* 0x000fc60007ffe0ff */
[----:B------:R0:W-:Y:S04]  /*3a20*/  STG.E.128 [R152.64], R100 ;  /* 0x0000006498007986 */ /* 0x0001e8000c101d04 */
.L_x_15929:
[----:B------:R-:W-:Y:S05]  /*3a30*/  BSYNC B0 ;  /* 0x0000000000007941 */ /* 0x000fea0003800000 */
.L_x_15928:
        /* <DEDUP_REMOVED lines=32> */
[----:B------:R-:W-:Y:S01]  /*3c40*/  FFMA.FTZ R102, R138, R152, R147 ;  /* 0x000000988a667223 */ /* 0x000fe20000010093 */
[----:B------:R-:W-:Y:S01]  /*3c50*/  MOV R152, 0x10 ;  /* 0x0000001000987802 */ /* 0x000fe20000000f00 */
        /* <DEDUP_REMOVED lines=14> */
.L_x_15931:
[----:B------:R-:W-:Y:S05]  /*3d40*/  BSYNC B0 ;  /* 0x0000000000007941 */ /* 0x000fea0003800000 */
.L_x_15930:
        /* <DEDUP_REMOVED lines=44> */
[----:B------:R-:W-:Y:S01]  /*4010*/  IMAD.WIDE.U32 R152, R191, R152, c[0x0][0x210] ;  /* 0x00008400bf987625 */ /* 0x000fe200078e0098 */
[----:B------:R0:W-:Y:S04]  /*4020*/  STG.E.128 [R150.64], R96 ;  /* 0x0000006096007986 */ /* 0x0001e8000c101d04 */
[----:B------:R0:W-:Y:S02]  /*4030*/  STG.E.128 [R152.64], R100 ;  /* 0x0000006498007986 */ /* 0x0001e4000c101d04 */
.L_x_15933:
[----:B------:R-:W-:Y:S05]  /*4040*/  BSYNC B0 ;  /* 0x0000000000007941 */ /* 0x000fea0003800000 */
.L_x_15932:
[----:B------:R-:W-:Y:S02]  /*4050*/  IADD3 R189, R189, c[0x0][0x160], RZ ;  /* 0x00005800bdbd7a10 */ /* 0x000fe40007ffe0ff */
[----:B------:R-:W-:-:S02]  /*4060*/  LOP3.LUT P5, RZ, R188, 0xff, RZ, 0xc0, !PT ;  /* 0x000000ffbcff7812 */ /* 0x000fc400078ac0ff */
[----:B------:R-:W-:Y:S02]  /*4070*/  ISETP.GE.AND P0, PT, R189, c[0x0][0x164], PT ;  /* 0x00005900bd007a0c */ /* 0x000fe40003f06270 */
[----:B------:R-:W-:-:S11]  /*4080*/  SEL R188, RZ, 0x1, P5 ;  /* 0x00000001ffbc7807 */ /* 0x000fd60002800000 */
[----:B01---5:R-:W-:Y:S01]  /*4090*/  @P0 CALL.REL.NOINC `(.L_x_15934) ;  /* 0x0000001000000944 */ /* 0x023fe20003c00000 */
[----:B------:R-:W-:Y:S05]  /*40a0*/  BRA `(.L_x_15935) ;  /* 0xffffd02000007947 */ /* 0x000fea000383ffff */
.L_x_15934:
[----:B------:R-:W-:Y:S05]  /*40b0*/  EXIT ;  /* 0x000000000000794d */ /* 0x000fea0003800000 */
.L_x_15924:
[----:B------:R-:W-:Y:S01]  /*40c0*/  HFMA2.MMA R101, -RZ, RZ, 0, 1.847743988037109375e-06 ;  /* 0x0000001fff657435 */ /* 0x000fe200000001ff */
[----:B------:R-:W-:Y:S02]  /*40d0*/  MOV R150, 0x1 ;  /* 0x0000000100967802 */ /* 0x000fe40000000f00 */
[----:B------:R-:W-:Y:S02]  /*40e0*/  MOV R102, 0xffffffff ;  /* 0xffffffff00667802 */ /* 0x000fe40000000f00 */
[----:B------:R-:W-:Y:S02]  /*40f0*/  MOV R98, 0x4110 ;  /* 0x0000411000627802 */ /* 0x000fe40000000f00 */
[----:B-----5:R-:W-:Y:S05]  /*4100*/  CALL.REL.NOINC `($__internal_48_$__cuda_sm70_shflsync_bfly_p) ;  /* 0x000007b000007944 */ /* 0x020fea0003c00000 */
[----:B-1----:R-:W-:Y:S01]  /*4110*/  MOV R96, R150 ;  /* 0x0000009600607202 */ /* 0x002fe20000000f00 */
[----:B0-----:R-:W-:Y:S05]  /*4120*/  BRA `(.L_x_15936) ;  /* 0xffffe89000007947 */ /* 0x001fea000383ffff */
.L_x_15925:
[----:B------:R-:W-:Y:S01]  /*4130*/  HFMA2.MMA R150, -RZ, RZ, 0, 1.1920928955078125e-07 ;  /* 0x00000002ff967435 */ /* 0x000fe200000001ff */
[----:B------:R-:W-:Y:S02]  /*4140*/  MOV R101, 0x1f ;  /* 0x0000001f00657802 */ /* 0x000fe40000000f00 */
[----:B------:R-:W-:Y:S02]  /*4150*/  MOV R102, 0xffffffff ;  /* 0xffffffff00667802 */ /* 0x000fe40000000f00 */
[----:B------:R-:W-:-:S02]  /*4160*/  MOV R98, 0x4180 ;  /* 0x0000418000627802 */ /* 0x000fc40000000f00 */
[----:B-----5:R-:W-:Y:S05]  /*4170*/  CALL.REL.NOINC `($__internal_48_$__cuda_sm70_shflsync_bfly_p) ;  /* 0x0000074000007944 */ /* 0x020fea0003c00000 */
[----:B01----:R-:W-:Y:S01]  /*4180*/  FADD.FTZ R97, R97, R150 ;  /* 0x0000009661617221 */ /* 0x003fe20000010000 */
[----:B------:R-:W-:Y:S01]  /*4190*/  HFMA2.MMA R150, -RZ, RZ, 0, 2.384185791015625e-07 ;  /* 0x00000004ff967435 */ /* 0x000fe200000001ff */
[----:B------:R-:W-:-:S02]  /*41a0*/  MOV R101, 0x1f ;  /* 0x0000001f00657802 */ /* 0x000fc40000000f00 */
[----:B------:R-:W-:Y:S02]  /*41b0*/  MOV R102, 0xffffffff ;  /* 0xffffffff00667802 */ /* 0x000fe40000000f00 */
[----:B------:R-:W-:Y:S02]  /*41c0*/  MOV R98, 0x41e0 ;  /* 0x000041e000627802 */ /* 0x000fe40000000f00 */
[----:B------:R-:W-:Y:S05]  /*41d0*/  CALL.REL.NOINC `($__internal_48_$__cuda_sm70_shflsync_bfly_p) ;  /* 0x000006e000007944 */ /* 0x000fea0003c00000 */
[----:B01----:R-:W-:Y:S01]  /*41e0*/  FADD.FTZ R97, R97, R150 ;  /* 0x0000009661617221 */ /* 0x003fe20000010000 */
[----:B------:R-:W-:Y:S01]  /*41f0*/  HFMA2.MMA R150, -RZ, RZ, 0, 4.76837158203125e-07 ;  /* 0x00000008ff967435 */ /* 0x000fe200000001ff */
[----:B------:R-:W-:Y:S02]  /*4200*/  MOV R101, 0x1f ;  /* 0x0000001f00657802 */ /* 0x000fe40000000f00 */
[----:B------:R-:W-:Y:S02]  /*4210*/  MOV R102, 0xffffffff ;  /* 0xffffffff00667802 */ /* 0x000fe40000000f00 */
[----:B------:R-:W-:Y:S02]  /*4220*/  MOV R98, 0x4240 ;  /* 0x0000424000627802 */ /* 0x000fe40000000f00 */
[----:B------:R-:W-:Y:S05]  /*4230*/  CALL.REL.NOINC `($__internal_48_$__cuda_sm70_shflsync_bfly_p) ;  /* 0x0000068000007944 */ /* 0x000fea0003c00000 */
[----:B01----:R-:W-:Y:S01]  /*4240*/  FADD.FTZ R97, R97, R150 ;  /* 0x0000009661617221 */ /* 0x003fe20000010000 */
[----:B------:R-:W-:Y:S01]  /*4250*/  HFMA2.MMA R150, -RZ, RZ, 0, 9.5367431640625e-07 ;  /* 0x00000010ff967435 */ /* 0x000fe200000001ff */
[----:B------:R-:W-:-:S02]  /*4260*/  MOV R101, 0x1f ;  /* 0x0000001f00657802 */ /* 0x000fc40000000f00 */
[----:B------:R-:W-:Y:S02]  /*4270*/  MOV R102, 0xffffffff ;  /* 0xffffffff00667802 */ /* 0x000fe40000000f00 */
[----:B------:R-:W-:Y:S02]  /*4280*/  MOV R98, 0x42a0 ;  /* 0x000042a000627802 */ /* 0x000fe40000000f00 */
[----:B------:R-:W-:Y:S05]  /*4290*/  CALL.REL.NOINC `($__internal_48_$__cuda_sm70_shflsync_bfly_p) ;  /* 0x0000062000007944 */ /* 0x000fea0003c00000 */
[----:B01----:R-:W-:Y:S01]  /*42a0*/  FADD.FTZ R97, R97, R150 ;  /* 0x0000009661617221 */ /* 0x003fe20000010000 */
[----:B------:R-:W-:-:S03]  /*42b0*/  HFMA2.MMA R150, -RZ, RZ, 0, 5.9604644775390625e-08 ;  /* 0x00000001ff967435 */ /* 0x000fc600000001ff */
        /* <DEDUP_REMOVED lines=69> */
[----:B------:R-:W-:Y:S05]  /*4710*/  CALL.REL.NOINC `($__internal_48_$__cuda_sm70_shflsync_bfly_p) ;  /* 0x000001a000007944 */ /* 0x000fea0003c00000 */
[----:B01----:R-:W-:Y:S01]  /*4720*/  FADD.FTZ R97, R97, R150 ;  /* 0x0000009661617221 */ /* 0x003fe20000010000 */
[----:B------:R-:W-:Y:S01]  /*4730*/  HFMA2.MMA R150, -RZ, RZ, 0, 1.1920928955078125e-07 ;  /* 0x00000002ff967435 */ /* 0x000fe200000001ff */
[----:B------:R-:W-:Y:S02]  /*4740*/  MOV R101, 0x1f ;  /* 0x0000001f00657802 */ /* 0x000fe40000000f00 */
[----:B------:R-:W-:Y:S02]  /*4750*/  MOV R102, 0xffffffff ;  /* 0xffffffff00667802 */ /* 0x000fe40000000f00 */
[----:B------:R-:W-:Y:S02]  /*4760*/  MOV R98, 0x4780 ;  /* 0x0000478000627802 */ /* 0x000fe40000000f00 */
[----:B------:R-:W-:Y:S05]  /*4770*/  CALL.REL.NOINC `($__internal_48_$__cuda_sm70_shflsync_bfly_p) ;  /* 0x0000014000007944 */ /* 0x000fea0003c00000 */
[----:B01----:R-:W-:Y:S01]  /*4780*/  FADD.FTZ R97, R97, R150 ;  /* 0x0000009661617221 */ /* 0x003fe20000010000 */
[----:B------:R-:W-:Y:S01]  /*4790*/  HFMA2.MMA R150, -RZ, RZ, 0, 2.384185791015625e-07 ;  /* 0x00000004ff967435 */ /* 0x000fe200000001ff */
[----:B------:R-:W-:Y:S02]  /*47a0*/  MOV R101, 0x1f ;  /* 0x0000001f00657802 */ /* 0x000fe40000000f00 */
[----:B------:R-:W-:-:S02]  /*47b0*/  MOV R102, 0xffffffff ;  /* 0xffffffff00667802 */ /* 0x000fc40000000f00 */
        /* <DEDUP_REMOVED lines=8> */
[----:B-1----:R-:W-:Y:S01]  /*4840*/  FADD.FTZ R103, R97, R150 ;  /* 0x0000009661677221 */ /* 0x002fe20000010000 */
[----:B------:R-:W-:Y:S01]  /*4850*/  HFMA2.MMA R150, -RZ, RZ, 0, 9.5367431640625e-07 ;  /* 0x00000010ff967435 */ /* 0x000fe200000001ff */
[----:B0-----:R-:W-:Y:S02]  /*4860*/  MOV R101, 0x1f ;  /* 0x0000001f00657802 */ /* 0x001fe40000000f00 */
[----:B------:R-:W-:-:S02]  /*4870*/  MOV R102, 0xffffffff ;  /* 0xffffffff00667802 */ /* 0x000fc40000000f00 */
[----:B------:R-:W-:Y:S02]  /*4880*/  MOV R97, R103 ;  /* 0x0000006700617202 */ /* 0x000fe40000000f00 */
[----:B------:R-:W-:Y:S02]  /*4890*/  MOV R98, 0x48b0 ;  /* 0x000048b000627802 */ /* 0x000fe40000000f00 */
[----:B------:R-:W-:Y:S05]  /*48a0*/  CALL.REL.NOINC `($__internal_48_$__cuda_sm70_shflsync_bfly_p) ;  /* 0x0000001000007944 */ /* 0x000fea0003c00000 */
[----:B01----:R-:W-:Y:S05]  /*48b0*/  BRA `(.L_x_15937) ;  /* 0xffffe65000007947 */ /* 0x003fea000383ffff */
        .weak           $__internal_48_$__cuda_sm70_shflsync_bfly_p
        .type           $__internal_48_$__cuda_sm70_shflsync_bfly_p,@function
        .size           $__internal_48_$__cuda_sm70_shflsync_bfly_p,(.L_x_26508 - $__internal_48_$__cuda_sm70_shflsync_bfly_p)
$__internal_48_$__cuda_sm70_shflsync_bfly_p:
[----:B------:R-:W-:Y:S01]  /*48c0*/  HFMA2.MMA R99, -RZ, RZ, 0, 0 ;  /* 0x00000000ff637435 */ /* 0x000fe200000001ff */
[----:B------:R-:W-:Y:S04]  /*48d0*/  WARPSYNC R102 ;  /* 0x0000006600007348 */ /* 0x000fe80003800000 */
[----:B------:R0:W1:Y:S01]  /*48e0*/  SHFL.BFLY PT, R150, R97, R150, R101 ;  /* 0x0c00009661967389 */ /* 0x00006200000e0065 */
[----:B------:R-:W-:Y:S05]  /*48f0*/  RET.REL.NODEC R98 `(_ZN10layer_norm31ln_parallel_residual_fwd_kernelINS_13Kernel_traitsI6__halfS2_fS2_fjLj8192ELj1ELj1ELj8ELj16ENS_18Kernel_traits_baseILj8192ES2_S2_fS2_fjLj256EEEEELb0ELb0ELb0EEEvNS_9FwdParamsE) ;  /* 0xffffb70062007950 */ /* 0x000fea0003c3ffff */
.L_x_15938:
        /* <DEDUP_REMOVED lines=16> */
.L_x_26508:


//--------------------- .text._ZN10layer_norm31ln_parallel_residual_fwd_kernelINS_13Kernel_traitsI6__halfS2_fS2_fjLj8192ELj1ELj1ELj8ELj16ENS_18Kernel_traits_baseILj8192ES2_S2_fS2_fjLj256EEEEELb0ELb0ELb1EEEvNS_9FwdParamsE --------------------------
	.section	.text._ZN10layer_norm31ln_parallel_residual_fwd_kernelINS_13Kernel_traitsI6__halfS2_fS2_fjLj8192ELj1ELj1ELj8ELj16ENS_18Kernel_traits_baseILj8192ES2_S2_fS2_fjLj256EEEEELb0ELb0ELb1EEEvNS_9FwdParamsE,"ax",@progbits
	.sectioninfo	@"SHI_REGISTERS=194"
	.align	128
        .global         _ZN10layer_norm31ln_parallel_residual_fwd_kernelINS_13Kernel_traitsI6__halfS2_fS2_fjLj8192ELj1ELj1ELj8ELj16ENS_18Kernel_traits_baseILj8192ES2_S2_fS2_fjLj256EEEEELb0ELb0ELb1EEEvNS_9FwdParamsE
        .type           _ZN10layer_norm31ln_parallel_residual_fwd_kernelINS_13Kernel_traitsI6__halfS2_fS2_fjLj8192ELj1ELj1ELj8ELj16ENS_18Kernel_traits_baseILj8192ES2_S2_fS2_fjLj256EEEEELb0ELb0ELb1EEEvNS_9FwdParamsE,@function
        .size           _ZN10layer_norm31ln_parallel_residual_fwd_kernelINS_13Kernel_traitsI6__halfS2_fS2_fjLj8192ELj1ELj1ELj8ELj16ENS_18Kernel_traits_baseILj8192ES2_S2_fS2_fjLj256EEEEELb0ELb0ELb1EEEvNS_9FwdParamsE,(.L_x_26509 - _ZN10layer_norm31ln_parallel_residual_fwd_kernelINS_13Kernel_traitsI6__halfS2_fS2_fjLj8192ELj1ELj1ELj8ELj16ENS_18Kernel_traits_baseILj8192ES2_S2_fS2_fjLj256EEEEELb0ELb0ELb1EEEvNS_9FwdParamsE)
        .other          _ZN10layer_norm31ln_parallel_residual_fwd_kernelINS_13Kernel_traitsI6__halfS2_fS2_fjLj8192ELj1ELj1ELj8ELj16ENS_18Kernel_traits_baseILj8192ES2_S2_fS2_fjLj256EEEEELb0ELb0ELb1EEEvNS_9FwdParamsE,@"STO_CUDA_ENTRY STV_DEFAULT"
_ZN10layer_norm31ln_parallel_residual_fwd_kernelINS_13Kernel_traitsI6__halfS2_fS2_fjLj8192ELj1ELj1ELj8ELj16ENS_18Kernel_traits_baseILj8192ES2_S2_fS2_fjLj256EEEEELb0ELb0ELb1EEEvNS_9FwdParamsE:
.text._ZN10layer_norm31ln_parallel_residual_fwd_kernelINS_13Kernel_traitsI6__halfS2_fS2_fjLj8192ELj1ELj1ELj8ELj16ENS_18Kernel_traits_baseILj8192ES2_S2_fS2_fjLj256EEEEELb0ELb0ELb1EEEvNS_9FwdParamsE:
[----:B------:R-:W-:Y:S02]  /*0000*/  MOV R1, c[0x0][0x28] ;  /* 0x00000a0000017a02 */ /* 0x000fe40000000f00 */
[----:B------:R-:W0:Y:S01]  /*0010*/  S2R R0, SR_TID.X ;  /* 0x0000000000007919 */ /* 0x000e220000002100 */
[----:B------:R-:W-:Y:S01]  /*0020*/  ISETP.NE.U32.AND P0, PT, RZ, c[0x0][0x218], PT ;  /* 0x00008600ff007a0c */ /* 0x000fe20003f05070 */
[----:B------:R-:W-:-:S03]  /*0030*/  ULDC.64 UR4, c[0x0][0x118] ;  /* 0x0000460000047ab9 */ /* 0x000fc60000000a00 */
        /* <DEDUP_REMOVED lines=13> */
[----:B------:R0:W5:Y:S04]  /*0110*/  @P0 LDG.E.128 R24, [R4.64+0x2000] ;  /* 0x0020000404180981 */ /* 0x000168000c1e1d00 */
[----:B------:R0:W5:Y:S04]  /*0120*/  @P0 LDG.E.128 R32, [R4.64+0x3000] ;  /* 0x0030000404200981 */ /* 0x000168000c1e1d00 */
[----:B------:R0:W5:Y:S04]  /*0130*/  @P1 LDG.E.128 R40, [R6.64] ;  /* 0x0000000406281981 */ /* 0x000168000c1e1d00 */
[----:B------:R0:W5:Y:S01]  /*0140*/  @P1 LDG.E.128 R72, [R6.64+0x1000] ;  /* 0x0010000406481981 */ /* 0x000162000c1e1d00 */
[----:B------:R-:W1:Y:S03]  /*0150*/  S2UR UR6, SR_CTAID.X ;  /* 0x00000000000679c3 */ /* 0x000e660000002500 */
[----:B------:R0:W5:Y:S04]  /*0160*/  @P1 LDG.E.128 R128, [R6.64+0x2000] ;  /* 0x0020000406801981 */ /* 0x000168000c1e1d00 */
[----:B------:R0:W5:Y:S01]  /*0170*/  @P1 LDG.E.128 R68, [R6.64+0x3000] ;  /* 0x0030000406441981 */ /* 0x000162000c1e1d00 */
[----:B------:R-:W-:-:S02]  /*0180*/  SHF.R.U32.HI R143, RZ, 0x8, R0 ;  /* 0x00000008ff8f7819 */ /* 0x000fc40000011600 */
[----:B------:R-:W-:Y:S02]  /*0190*/  IADD3 R8, P3, R8, c[0x0][0x1b0], RZ ;  /* 0x00006c0008087a10 */ /* 0x000fe40007f7e0ff */
[----:B------:R-:W-:Y:S02]  /*01a0*/  IADD3 R10, P4, R10, c[0x0][0x1b8], RZ ;  /* 0x00006e000a0a7a10 */ /* 0x000fe40007f9e0ff */
[----:B------:R-:W-:Y:S02]  /*01b0*/  IADD3.X R9, RZ, c[0x0][0x1b4], RZ, P3, !PT ;  /* 0x00006d00ff097a10 */ /* 0x000fe40001ffe4ff */
[----:B------:R-:W-:Y:S02]  /*01c0*/  IADD3.X R11, RZ, c[0x0][0x1bc], RZ, P4, !PT ;  /* 0x00006f00ff0b7a10 */ /* 0x000fe400027fe4ff */
[----:B-1----:R-:W-:-:S04]  /*01d0*/  IADD3 R145, R143, UR6, RZ ;  /* 0x000000068f917c10 */ /* 0x002fc8000fffe0ff */
[----:B------:R-:W-:-:S13]  /*01e0*/  ISETP.GE.AND P2, PT, R145, c[0x0][0x164], PT ;  /* 0x0000590091007a0c */ /* 0x000fda0003f46270 */
[----:B------:R-:W-:Y:S05]  /*01f0*/  @P2 EXIT ;  /* 0x000000000000294d */ /* 0x000fea0003800000 */
[----:B0-----:R0:W2:Y:S04]  /*0200*/  LDG.E.128 R112, [R8.64] ;  /* 0x0000000408707981 */ /* 0x0010a8000c1e1d00 */
        /* <DEDUP_REMOVED lines=13> */
[----:B------:R-:W-:Y:S01]  /*02e0*/  @!P0 CS2R R26, SRZ ;  /* 0x00000000001a8805 */ /* 0x000fe2000001ff00 */
[--C-:B------:R-:W-:Y:S01]  /*02f0*/  HADD2.F32 R3, -RZ, R12.reuse.H0_H0 ;  /* 0x2000000cff037230 */ /* 0x100fe20000004100 */
[----:B------:R-:W-:Y:S01]  /*0300*/  @!P0 CS2R R32, SRZ ;  /* 0x0000000000208805 */ /* 0x000fe2000001ff00 */
[----:B------:R-:W-:Y:S01]  /*0310*/  HADD2.F32 R4, -RZ, R12.H1_H1 ;  /* 0x3000000cff047230 */ /* 0x000fe20000004100 */
[----:B------:R-:W-:Y:S01]  /*0320*/  @!P0 CS2R R34, SRZ ;  /* 0x0000000000228805 */ /* 0x000fe2000001ff00 */
[--C-:B------:R-:W-:Y:S01]  /*0330*/  HADD2.F32 R5, -RZ, R13.reuse.H0_H0 ;  /* 0x2000000dff057230 */ /* 0x100fe20000004100 */
[----:B------:R-:W-:Y:S01]  /*0340*/  @!P1 CS2R R40, SRZ ;  /* 0x0000000000289805 */ /* 0x000fe2000001ff00 */
[----:B------:R-:W-:Y:S01]  /*0350*/  HADD2.F32 R6, -RZ, R13.H1_H1 ;  /* 0x3000000dff067230 */ /* 0x000fe20000004100 */
[----:B------:R-:W-:Y:S01]  /*0360*/  @!P1 CS2R R42, SRZ ;  /* 0x00000000002a9805 */ /* 0x000fe2000001ff00 */
[--C-:B------:R-:W-:Y:S01]  /*0370*/  HADD2.F32 R7, -RZ, R14.reuse.H0_H0 ;  /* 0x2000000eff077230 */ /* 0x100fe20000004100 */
[----:B------:R-:W-:Y:S01]  /*0380*/  @!P1 CS2R R128, SRZ ;  /* 0x0000000000809805 */ /* 0x000fe2000001ff00 */
[----:B0-----:R-:W-:Y:S01]  /*0390*/  HADD2.F32 R8, -RZ, R14.H1_H1 ;  /* 0x3000000eff087230 */ /* 0x001fe20000004100 */
[----:B------:R-:W-:Y:S01]  /*03a0*/  @!P1 CS2R R130, SRZ ;  /* 0x0000000000829805 */ /* 0x000fe2000001ff00 */
[--C-:B------:R-:W-:Y:S01]  /*03b0*/  HADD2.F32 R9, -RZ, R15.reuse.H0_H0 ;  /* 0x2000000fff097230 */ /* 0x100fe20000004100 */
[----:B------:R-:W-:Y:S01]  /*03c0*/  @!P1 CS2R R72, SRZ ;  /* 0x0000000000489805 */ /* 0x000fe2000001ff00 */
[----:B-1----:R-:W-:Y:S01]  /*03d0*/  HADD2.F32 R10, -RZ, R15.H1_H1 ;  /* 0x3000000fff0a7230 */ /* 0x002fe20000004100 */
[----:B------:R-:W-:Y:S01]  /*03e0*/  @!P1 CS2R R74, SRZ ;  /* 0x00000000004a9805 */ /* 0x000fe2000001ff00 */
[--C-:B------:R-:W-:Y:S01]  /*03f0*/  HADD2.F32 R11, -RZ, R16.reuse.H0_H0 ;  /* 0x20000010ff0b7230 */ /* 0x100fe20000004100 */
[----:B------:R-:W-:Y:S01]  /*0400*/  @!P1 CS2R R70, SRZ ;  /* 0x0000000000469805 */ /* 0x000fe2000001ff00 */
[----:B------:R-:W-:Y:S01]  /*0410*/  HADD2.F32 R12, -RZ, R16.H1_H1 ;  /* 0x30000010ff0c7230 */ /* 0x000fe20000004100 */
[----:B------:R-:W-:Y:S01]  /*0420*/  SHF.R.U32.HI R179, RZ, 0x5, R0 ;  /* 0x00000005ffb37819 */ /* 0x000fe20000011600 */
[--C-:B------:R-:W-:Y:S01]  /*0430*/  HADD2.F32 R13, -RZ, R17.reuse.H0_H0 ;  /* 0x20000011ff0d7230 */ /* 0x100fe20000004100 */
[----:B------:R-:W-:Y:S01]  /*0440*/  LEA R143, R143, 0x8, 0x3 ;  /* 0x000000088f8f7811 */ /* 0x000fe200078e18ff */
[----:B------:R-:W-:Y:S01]  /*0450*/  HADD2.F32 R14, -RZ, R17.H1_H1 ;  /* 0x30000011ff0e7230 */ /* 0x000fe20000004100 */
[----:B------:R-:W-:Y:S01]  /*0460*/  LOP3.LUT R144, R0, 0x1f, RZ, 0xc0, !PT ;  /* 0x0000001f00907812 */ /* 0x000fe200078ec0ff */
[--C-:B------:R-:W-:Y:S01]  /*0470*/  HADD2.F32 R15, -RZ, R18.reuse.H0_H0 ;  /* 0x20000012ff0f7230 */ /* 0x100fe20000004100 */
[----:B------:R-:W-:Y:S01]  /*0480*/  LOP3.LUT R179, R179, 0x7, RZ, 0xc0, !PT ;  /* 0x00000007b3b37812 */ /* 0x000fe200078ec0ff */
[----:B------:R-:W-:Y:S01]  /*0490*/  HADD2.F32 R16, -RZ, R18.H1_H1 ;  /* 0x30000012ff107230 */ /* 0x000fe20000004100 */
[----:B------:R-:W-:Y:S01]  /*04a0*/  ULDC.U8 UR6, c[0x0][0x1f0] ;  /* 0x00007c0000067ab9 */ /* 0x000fe20000000000 */
[----:B------:R-:W-:-:S02]  /*04b0*/  HADD2.F32 R135, -RZ, R68.H0_H0 ;  /* 0x20000044ff877230 */ /* 0x000fc40000004100 */
[----:B------:R-:W-:Y:S01]  /*04c0*/  HADD2.F32 R137, -RZ, R68.H1_H1 ;  /* 0x30000044ff897230 */ /* 0x000fe20000004100 */
[----:B------:R-:W-:Y:S01]  /*04d0*/  HFMA2.MMA R68, -RZ, RZ, 0, 5.9604644775390625e-08 ;  /* 0x00000001ff447435 */ /* 0x000fe200000001ff */
        /* <DEDUP_REMOVED lines=29> */
[----:B------:R-:W-:Y:S02]  /*06b0*/  HADD2.F32 R134, -RZ, R131.H0_H0 ;  /* 0x20000083ff867230 */ /* 0x000fe40000004100 */
        /* <DEDUP_REMOVED lines=8> */
[----:B------:R-:W-:Y:S02]  /*0740*/  HADD2.F32 R128, -RZ, R128.H1_H1 ;  /* 0x30000080ff807230 */ /* 0x000fe40000004100 */
[----:B------:R-:W-:Y:S02]  /*0750*/  HADD2.F32 R129, -RZ, R129.H1_H1 ;  /* 0x30000081ff817230 */ /* 0x000fe40000004100 */
[----:B------:R-:W-:-:S02]  /*0760*/  HADD2.F32 R130, -RZ, R130.H1_H1 ;  /* 0x30000082ff827230 */ /* 0x000fc40000004100 */
[----:B------:R-:W-:Y:S02]  /*0770*/  HADD2.F32 R131, -RZ, R131.H1_H1 ;  /* 0x30000083ff837230 */ /* 0x000fe40000004100 */
[--C-:B------:R-:W-:Y:S02]  /*0780*/  HADD2.F32 R136, -RZ, R69.reuse.H0_H0 ;  /* 0x20000045ff887230 */ /* 0x100fe40000004100 */
[----:B------:R-:W-:Y:S02]  /*0790*/  HADD2.F32 R139, -RZ, R69.H1_H1 ;  /* 0x30000045ff8b7230 */ /* 0x000fe40000004100 */
[--C-:B------:R-:W-:Y:S02]  /*07a0*/  HADD2.F32 R138, -RZ, R70.reuse.H0_H0 ;  /* 0x20000046ff8a7230 */ /* 0x100fe40000004100 */
[----:B------:R-:W-:Y:S02]  /*07b0*/  HADD2.F32 R141, -RZ, R70.H1_H1 ;  /* 0x30000046ff8d7230 */ /* 0x000fe40000004100 */
[----:B------:R-:W-:-:S02]  /*07c0*/  HADD2.F32 R140, -RZ, R71.H0_H0 ;  /* 0x20000047ff8c7230 */ /* 0x000fc40000004100 */
[----:B------:R-:W-:Y:S02]  /*07d0*/  HADD2.F32 R142, -RZ, R71.H1_H1 ;  /* 0x30000047ff8e7230 */ /* 0x000fe40000004100 */
[--C-:B--2---:R-:W-:Y:S02]  /*07e0*/  HADD2.F32 R146, -RZ, R114.reuse.H0_H0 ;  /* 0x20000072ff927230 */ /* 0x104fe40000004100 */
[----:B------:R-:W-:Y:S02]  /*07f0*/  HADD2.F32 R147, -RZ, R114.H1_H1 ;  /* 0x30000072ff937230 */ /* 0x000fe40000004100 */
[--C-:B---3--:R-:W-:Y:S02]  /*0800*/  HADD2.F32 R114, -RZ, R110.reuse.H0_H0 ;  /* 0x2000006eff727230 */ /* 0x108fe40000004100 */
[----:B------:R-:W-:Y:S02]  /*0810*/  HADD2.F32 R149, -RZ, R110.H1_H1 ;  /* 0x3000006eff957230 */ /* 0x000fe40000004100 */
[----:B----4-:R-:W-:-:S02]  /*0820*/  HADD2.F32 R148, -RZ, R66.H0_H0 ;  /* 0x20000042ff947230 */ /* 0x010fc40000004100 */
        /* <DEDUP_REMOVED lines=12> */
[--C-:B------:R-:W-:Y:S02]  /*08f0*/  HADD2.F32 R152, -RZ, R58.reuse.H0_H0 ;  /* 0x2000003aff987230 */ /* 0x100fe40000004100 */
[----:B------:R-:W-:Y:S02]  /*0900*/  HADD2.F32 R161, -RZ, R58.H1_H1 ;  /* 0x3000003affa17230 */ /* 0x000fe40000004100 */
[--C-:B------:R-:W-:Y:S02]  /*0910*/  HADD2.F32 R154, -RZ, R54.reuse.H0_H0 ;  /* 0x20000036ff9a7230 */ /* 0x100fe40000004100 */
[----:B------:R-:W-:Y:S02]  /*0920*/  HADD2.F32 R167, -RZ, R54.H1_H1 ;  /* 0x30000036ffa77230 */ /* 0x000fe40000004100 */
[--C-:B------:R-:W-:Y:S02]  /*0930*/  HADD2.F32 R160, -RZ, R50.reuse.H0_H0 ;  /* 0x20000032ffa07230 */ /* 0x100fe40000004100 */
[----:B------:R-:W-:-:S02]  /*0940*/  HADD2.F32 R173, -RZ, R50.H1_H1 ;  /* 0x30000032ffad7230 */ /* 0x000fc40000004100 */
[--C-:B------:R-:W-:Y:S02]  /*0950*/  HADD2.F32 R177, -RZ, R46.reuse.H0_H0 ;  /* 0x2000002effb17230 */ /* 0x100fe40000004100 */
[----:B------:R-:W-:Y:S01]  /*0960*/  HADD2.F32 R166, -RZ, R46.H1_H1 ;  /* 0x3000002effa67230 */ /* 0x000fe20000004100 */
[----:B------:R-:W-:Y:S01]  /*0970*/  PRMT R46, R68, 0x7610, R46 ;  /* 0x00007610442e7816 */ /* 0x000fe2000000002e */
[----:B------:R-:W-:Y:S02]  /*0980*/  HADD2.F32 R65, -RZ, R65.H1_H1 ;  /* 0x30000041ff417230 */ /* 0x000fe40000004100 */
[----:B------:R-:W-:Y:S02]  /*0990*/  HADD2.F32 R61, -RZ, R61.H1_H1 ;  /* 0x3000003dff3d7230 */ /* 0x000fe40000004100 */
        /* <DEDUP_REMOVED lines=13> */
.L_x_16006:
        /* <DEDUP_REMOVED lines=25> */
.L_x_15939:
[----:B0----5:R-:W-:-:S05]  /*0c00*/  HADD2.F32 R45, -RZ, R104.H0_H0 ;  /* 0x20000068ff2d7230 */ /* 0x021fca0000004100 */
[----:B------:R-:W-:-:S04]  /*0c10*/  FADD.FTZ R92, R92, R45 ;  /* 0x0000002d5c5c7221 */ /* 0x000fc80000010000 */
[----:B------:R-:W-:Y:S02]  /*0c20*/  @P1 FADD.FTZ R92, R100, R92 ;  /* 0x0000005c645c1221 */ /* 0x000fe40000010000 */
.L_x_15940:
[----:B------:R-:W-:Y:S01]  /*0c30*/  HADD2.F32 R93, -RZ, R88.H1_H1 ;  /* 0x30000058ff5d7230 */ /* 0x000fe20000004100 */
[----:B------:R-:W-:Y:S05]  /*0c40*/  @P2 BRA `(.L_x_15941) ;  /* 0x0000003000002947 */ /* 0x000fea0003800000 */
[----:B------:R-:W-:Y:S05]  /*0c50*/  @!P1 BRA `(.L_x_15942) ;  /* 0x0000005000009947 */ /* 0x000fea0003800000 */
[----:B-----5:R-:W-:Y:S01]  /*0c60*/  FADD.FTZ R93, R101, R93 ;  /* 0x0000005d655d7221 */ /* 0x020fe20000010000 */
[----:B------:R-:W-:Y:S05]  /*0c70*/  BRA `(.L_x_15942) ;  /* 0x0000003000007947 */ /* 0x000fea0003800000 */
.L_x_15941:
[----:B-----5:R-:W-:-:S05]  /*0c80*/  HADD2.F32 R44, -RZ, R104.H1_H1 ;  /* 0x30000068ff2c7230 */ /* 0x020fca0000004100 */
[----:B------:R-:W-:-:S04]  /*0c90*/  FADD.FTZ R93, R93, R44 ;  /* 0x0000002c5d5d7221 */ /* 0x000fc80000010000 */
[----:B------:R-:W-:Y:S02]  /*0ca0*/  @P1 FADD.FTZ R93, R101, R93 ;  /* 0x0000005d655d1221 */ /* 0x000fe40000010000 */
.L_x_15942:
[----:B------:R-:W-:Y:S01]  /*0cb0*/  HADD2.F32 R94, -RZ, R89.H0_H0 ;  /* 0x20000059ff5e7230 */ /* 0x000fe20000004100 */
[----:B------:R-:W-:Y:S05]  /*0cc0*/  @P2 BRA `(.L_x_15943) ;  /* 0x0000003000002947 */ /* 0x000fea0003800000 */
[----:B------:R-:W-:Y:S05]  /*0cd0*/  @!P1 BRA `(.L_x_15944) ;  /* 0x0000005000009947 */ /* 0x000fea0003800000 */
[----:B-----5:R-:W-:Y:S01]  /*0ce0*/  FADD.FTZ R94, R102, R94 ;  /* 0x0000005e665e7221 */ /* 0x020fe20000010000 */
[----:B------:R-:W-:Y:S05]  /*0cf0*/  BRA `(.L_x_15944) ;  /* 0x0000003000007947 */ /* 0x000fea0003800000 */
.L_x_15943:
[----:B-----5:R-:W-:-:S05]  /*0d00*/  HADD2.F32 R45, -RZ, R105.H0_H0 ;  /* 0x20000069ff2d7230 */ /* 0x020fca0000004100 */
[----:B------:R-:W-:-:S04]  /*0d10*/  FADD.FTZ R94, R94, R45 ;  /* 0x0000002d5e5e7221 */ /* 0x000fc80000010000 */
[----:B------:R-:W-:Y:S02]  /*0d20*/  @P1 FADD.FTZ R94, R102, R94 ;  /* 0x0000005e665e1221 */ /* 0x000fe40000010000 */
.L_x_15944:
[----:B------:R-:W-:Y:S01]  /*0d30*/  HADD2.F32 R95, -RZ, R89.H1_H1 ;  /* 0x30000059ff5f7230 */ /* 0x000fe20000004100 */
[----:B------:R-:W-:Y:S05]  /*0d40*/  @P2 BRA `(.L_x_15945) ;  /* 0x0000003000002947 */ /* 0x000fea0003800000 */
[----:B------:R-:W-:Y:S05]  /*0d50*/  @!P1 BRA `(.L_x_15946) ;  /* 0x0000005000009947 */ /* 0x000fea0003800000 */
[----:B-----5:R-:W-:Y:S01]  /*0d60*/  FADD.FTZ R95, R103, R95 ;  /* 0x0000005f675f7221 */ /* 0x020fe20000010000 */
[----:B------:R-:W-:Y:S05]  /*0d70*/  BRA `(.L_x_15946) ;  /* 0x0000003000007947 */ /* 0x000fea0003800000 */
.L_x_15945:
[----:B-----5:R-:W-:-:S05]  /*0d80*/  HADD2.F32 R44, -RZ, R105.H1_H1 ;  /* 0x30000069ff2c7230 */ /* 0x020fca0000004100 */
[----:B------:R-:W-:-:S04]  /*0d90*/  FADD.FTZ R95, R95, R44 ;  /* 0x0000002c5f5f7221 */ /* 0x000fc80000010000 */
[----:B------:R-:W-:Y:S02]  /*0da0*/  @P1 FADD.FTZ R95, R103, R95 ;  /* 0x0000005f675f1221 */ /* 0x000fe40000010000 */
.L_x_15946:
[----:B------:R-:W-:Y:S01]  /*0db0*/  HADD2.F32 R88, -RZ, R90.H0_H0 ;  /* 0x2000005aff587230 */ /* 0x000fe20000004100 */
[----:B------:R-:W-:Y:S05]  /*0dc0*/  @P2 BRA `(.L_x_15947) ;  /* 0x0000003000002947 */ /* 0x000fea0003800000 */
[----:B------:R-:W-:Y:S05]  /*0dd0*/  @!P1 BRA `(.L_x_15948) ;  /* 0x0000005000009947 */ /* 0x000fea0003800000 */
[----:B-----5:R-:W-:Y:S01]  /*0de0*/  FADD.FTZ R88, R96, R88 ;  /* 0x0000005860587221 */ /* 0x020fe20000010000 */
[----:B------:R-:W-:Y:S05]  /*0df0*/  BRA `(.L_x_15948) ;  /* 0x0000003000007947 */ /* 0x000fea0003800000 */
.L_x_15947:
[----:B-----5:R-:W-:-:S05]  /*0e00*/  HADD2.F32 R45, -RZ, R106.H0_H0 ;  /* 0x2000006aff2d7230 */ /* 0x020fca0000004100 */
[----:B------:R-:W-:-:S04]  /*0e10*/  FADD.FTZ R88, R88, R45 ;  /* 0x0000002d58587221 */ /* 0x000fc80000010000 */
[----:B------:R-:W-:Y:S02]  /*0e20*/  @P1 FADD.FTZ R88, R96, R88 ;  /* 0x0000005860581221 */ /* 0x000fe40000010000 */
.L_x_15948:
[----:B------:R-:W-:Y:S01]  /*0e30*/  HADD2.F32 R89, -RZ, R90.H1_H1 ;  /* 0x3000005aff597230 */ /* 0x000fe20000004100 */
[----:B------:R-:W-:Y:S05]  /*0e40*/  @P2 BRA `(.L_x_15949) ;  /* 0x0000003000002947 */ /* 0x000fea0003800000 */
[----:B------:R-:W-:Y:S05]  /*0e50*/  @!P1 BRA `(.L_x_15950) ;  /* 0x0000005000009947 */ /* 0x000fea0003800000 */
[----:B-----5:R-:W-:Y:S01]  /*0e60*/  FADD.FTZ R89, R97, R89 ;  /* 0x0000005961597221 */ /* 0x020fe20000010000 */
[----:B------:R-:W-:Y:S05]  /*0e70*/  BRA `(.L_x_15950) ;  /* 0x0000003000007947 */ /* 0x000fea0003800000 */
.L_x_15949:
[----:B-----5:R-:W-:-:S05]  /*0e80*/  HADD2.F32 R44, -RZ, R106.H1_H1 ;  /* 0x3000006aff2c7230 */ /* 0x020fca0000004100 */
[----:B------:R-:W-:-:S04]  /*0e90*/  FADD.FTZ R89, R89, R44 ;  /* 0x0000002c59597221 */ /* 0x000fc80000010000 */
[----:B------:R-:W-:Y:S02]  /*0ea0*/  @P1 FADD.FTZ R89, R97, R89 ;  /* 0x0000005961591221 */ /* 0x000fe40000010000 */
.L_x_15950:
[----:B------:R-:W-:Y:S01]  /*0eb0*/  HADD2.F32 R90, -RZ, R91.H0_H0 ;  /* 0x2000005bff5a7230 */ /* 0x000fe20000004100 */
[----:B------:R-:W-:Y:S05]  /*0ec0*/  @P2 BRA `(.L_x_15951) ;  /* 0x0000003000002947 */ /* 0x000fea0003800000 */
[----:B------:R-:W-:Y:S05]  /*0ed0*/  @!P1 BRA `(.L_x_15952) ;  /* 0x0000005000009947 */ /* 0x000fea0003800000 */
[----:B-----5:R-:W-:Y:S01]  /*0ee0*/  FADD.FTZ R90, R98, R90 ;  /* 0x0000005a625a7221 */ /* 0x020fe20000010000 */
[----:B------:R-:W-:Y:S05]  /*0ef0*/  BRA `(.L_x_15952) ;  /* 0x0000003000007947 */ /* 0x000fea0003800000 */
.L_x_15951:
[----:B-----5:R-:W-:-:S05]  /*0f00*/  HADD2.F32 R45, -RZ, R107.H0_H0 ;  /* 0x2000006bff2d7230 */ /* 0x020fca0000004100 */
[----:B------:R-:W-:-:S04]  /*0f10*/  FADD.FTZ R90, R90, R45 ;  /* 0x0000002d5a5a7221 */ /* 0x000fc80000010000 */
[----:B------:R-:W-:Y:S02]  /*0f20*/  @P1 FADD.FTZ R90, R98, R90 ;  /* 0x0000005a625a1221 */ /* 0x000fe40000010000 */
.L_x_15952:
[----:B------:R-:W-:Y:S01]  /*0f30*/  HADD2.F32 R91, -RZ, R91.H1_H1 ;  /* 0x3000005bff5b7230 */ /* 0x000fe20000004100 */
[----:B------:R-:W-:Y:S05]  /*0f40*/  @P2 BRA `(.L_x_15953) ;  /* 0x0000003000002947 */ /* 0x000fea0003800000 */
[----:B------:R-:W-:Y:S05]  /*0f50*/  @!P1 BRA `(.L_x_15954) ;  /* 0x0000005000009947 */ /* 0x000fea0003800000 */
[----:B-----5:R-:W-:Y:S01]  /*0f60*/  FADD.FTZ R91, R99, R91 ;  /* 0x0000005b635b7221 */ /* 0x020fe20000010000 */
[----:B------:R-:W-:Y:S05]  /*0f70*/  BRA `(.L_x_15954) ;  /* 0x0000003000007947 */ /* 0x000fea0003800000 */
.L_x_15953:
[----:B-----5:R-:W-:-:S05]  /*0f80*/  HADD2.F32 R44, -RZ, R107.H1_H1 ;  /* 0x3000006bff2c7230 */ /* 0x020fca0000004100 */
[----:B------:R-:W-:-:S04]  /*0f90*/  FADD.FTZ R91, R91, R44 ;  /* 0x0000002c5b5b7221 */ /* 0x000fc80000010000 */
[----:B------:R-:W-:Y:S02]  /*0fa0*/  @P1 FADD.FTZ R91, R99, R91 ;  /* 0x0000005b635b1221 */ /* 0x000fe40000010000 */
.L_x_15954:
        /* <DEDUP_REMOVED lines=14> */
[----:B--2---:R-:W-:Y:S01]  /*1090*/  HADD2.F32 R84, -RZ, R80.H0_H0 ;  /* 0x20000050ff547230 */ /* 0x004fe20000004100 */
[----:B------:R-:W-:Y:S05]  /*10a0*/  @P2 BRA `(.L_x_15955) ;  /* 0x0000003000002947 */ /* 0x000fea0003800000 */
[----:B0-----:R-:W-:Y:S05]  /*10b0*/  @!P1 BRA `(.L_x_15956) ;  /* 0x0000005000009947 */ /* 0x001fea0003800000 */
[----:B-----5:R-:W-:Y:S01]  /*10c0*/  FADD.FTZ R84, R100, R84 ;  /* 0x0000005464547221 */ /* 0x020fe20000010000 */
[----:B------:R-:W-:Y:S05]  /*10d0*/  BRA `(.L_x_15956) ;  /* 0x0000003000007947 */ /* 0x000fea0003800000 */
.L_x_15955:
[----:B0----5:R-:W-:-:S05]  /*10e0*/  HADD2.F32 R45, -RZ, R104.H0_H0 ;  /* 0x20000068ff2d7230 */ /* 0x021fca0000004100 */
[----:B------:R-:W-:-:S04]  /*10f0*/  FADD.FTZ R84, R45, R84 ;  /* 0x000000542d547221 */ /* 0x000fc80000010000 */
[----:B------:R-:W-:Y:S02]  /*1100*/  @P1 FADD.FTZ R84, R100, R84 ;  /* 0x0000005464541221 */ /* 0x000fe40000010000 */
.L_x_15956:
[----:B------:R-:W-:Y:S01]  /*1110*/  HADD2.F32 R85, -RZ, R80.H1_H1 ;  /* 0x30000050ff557230 */ /* 0x000fe20000004100 */
[----:B------:R-:W-:Y:S05]  /*1120*/  @P2 BRA `(.L_x_15957) ;  /* 0x0000003000002947 */ /* 0x000fea0003800000 */
[----:B------:R-:W-:Y:S05]  /*1130*/  @!P1 BRA `(.L_x_15958) ;  /* 0x0000005000009947 */ /* 0x000fea0003800000 */
[----:B-----5:R-:W-:Y:S01]  /*1140*/  FADD.FTZ R85, R101, R85 ;  /* 0x0000005565557221 */ /* 0x020fe20000010000 */
[----:B------:R-:W-:Y:S05]  /*1150*/  BRA `(.L_x_15958) ;  /* 0x0000003000007947 */ /* 0x000fea0003800000 */
.L_x_15957:
[----:B-----5:R-:W-:-:S05]  /*1160*/  HADD2.F32 R44, -RZ, R104.H1_H1 ;  /* 0x30000068ff2c7230 */ /* 0x020fca0000004100 */
[----:B------:R-:W-:-:S04]  /*1170*/  FADD.FTZ R85, R44, R85 ;  /* 0x000000552c557221 */ /* 0x000fc80000010000 */
[----:B------:R-:W-:Y:S02]  /*1180*/  @P1 FADD.FTZ R85, R101, R85 ;  /* 0x0000005565551221 */ /* 0x000fe40000010000 */
.L_x_15958:
[----:B------:R-:W-:Y:S01]  /*1190*/  HADD2.F32 R86, -RZ, R81.H0_H0 ;  /* 0x20000051ff567230 */ /* 0x000fe20000004100 */
[----:B------:R-:W-:Y:S05]  /*11a0*/  @P2 BRA `(.L_x_15959) ;  /* 0x0000003000002947 */ /* 0x000fea0003800000 */
[----:B------:R-:W-:Y:S05]  /*11b0*/  @!P1 BRA `(.L_x_15960) ;  /* 0x0000005000009947 */ /* 0x000fea0003800000 */
[----:B-----5:R-:W-:Y:S01]  /*11c0*/  FADD.FTZ R86, R102, R86 ;  /* 0x0000005666567221 */ /* 0x020fe20000010000 */
[----:B------:R-:W-:Y:S05]  /*11d0*/  BRA `(.L_x_15960) ;  /* 0x0000003000007947 */ /* 0x000fea0003800000 */
.L_x_15959:
[----:B-----5:R-:W-:-:S05]  /*11e0*/  HADD2.F32 R45, -RZ, R105.H0_H0 ;  /* 0x20000069ff2d7230 */ /* 0x020fca0000004100 */
[----:B------:R-:W-:-:S04]  /*11f0*/  FADD.FTZ R86, R45, R86 ;  /* 0x000000562d567221 */ /* 0x000fc80000010000 */
[----:B------:R-:W-:Y:S02]  /*1200*/  @P1 FADD.FTZ R86, R102, R86 ;  /* 0x0000005666561221 */ /* 0x000fe40000010000 */
.L_x_15960:
[----:B------:R-:W-:Y:S01]  /*1210*/  HADD2.F32 R87, -RZ, R81.H1_H1 ;  /* 0x30000051ff577230 */ /* 0x000fe20000004100 */
[----:B------:R-:W-:Y:S05]  /*1220*/  @P2 BRA `(.L_x_15961) ;  /* 0x0000003000002947 */ /* 0x000fea0003800000 */
[----:B------:R-:W-:Y:S05]  /*1230*/  @!P1 BRA `(.L_x_15962) ;  /* 0x0000005000009947 */ /* 0x000fea0003800000 */
[----:B-----5:R-:W-:Y:S01]  /*1240*/  FADD.FTZ R87, R103, R87 ;  /* 0x0000005767577221 */ /* 0x020fe20000010000 */
[----:B------:R-:W-:Y:S05]  /*1250*/  BRA `(.L_x_15962) ;  /* 0x0000003000007947 */ /* 0x000fea0003800000 */
.L_x_15961:
[----:B-----5:R-:W-:-:S05]  /*1260*/  HADD2.F32 R44, -RZ, R105.H1_H1 ;  /* 0x30000069ff2c7230 */ /* 0x020fca0000004100 */
[----:B------:R-:W-:-:S04]  /*1270*/  FADD.FTZ R87, R44, R87 ;  /* 0x000000572c577221 */ /* 0x000fc80000010000 */
[----:B------:R-:W-:Y:S02]  /*1280*/  @P1 FADD.FTZ R87, R103, R87 ;  /* 0x0000005767571221 */ /* 0x000fe40000010000 */
.L_x_15962:
[----:B------:R-:W-:Y:S01]  /*1290*/  HADD2.F32 R80, -RZ, R82.H0_H0 ;  /* 0x20000052ff507230 */ /* 0x000fe20000004100 */
[----:B------:R-:W-:Y:S05]  /*12a0*/  @P2 BRA `(.L_x_15963) ;  /* 0x0000003000002947 */ /* 0x000fea0003800000 */
[----:B------:R-:W-:Y:S05]  /*12b0*/  @!P1 BRA `(.L_x_15964) ;  /* 0x0000005000009947 */ /* 0x000fea0003800000 */
[----:B-----5:R-:W-:Y:S01]  /*12c0*/  FADD.FTZ R80, R96, R80 ;  /* 0x0000005060507221 */ /* 0x020fe20000010000 */
[----:B------:R-:W-:Y:S05]  /*12d0*/  BRA `(.L_x_15964) ;  /* 0x0000003000007947 */ /* 0x000fea0003800000 */
.L_x_15963:
[----:B-----5:R-:W-:-:S05]  /*12e0*/  HADD2.F32 R45, -RZ, R106.H0_H0 ;  /* 0x2000006aff2d7230 */ /* 0x020fca0000004100 */
[----:B------:R-:W-:-:S04]  /*12f0*/  FADD.FTZ R80, R45, R80 ;  /* 0x000000502d507221 */ /* 0x000fc80000010000 */
[----:B------:R-:W-:Y:S02]  /*1300*/  @P1 FADD.FTZ R80, R96, R80 ;  /* 0x0000005060501221 */ /* 0x000fe40000010000 */
.L_x_15964:
[----:B------:R-:W-:Y:S01]  /*1310*/  HADD2.F32 R81, -RZ, R82.H1_H1 ;  /* 0x30000052ff517230 */ /* 0x000fe20000004100 */
[----:B------:R-:W-:Y:S05]  /*1320*/  @P2 BRA `(.L_x_15965) ;  /* 0x0000003000002947 */ /* 0x000fea0003800000 */
[----:B------:R-:W-:Y:S05]  /*1330*/  @!P1 BRA `(.L_x_15966) ;  /* 0x0000005000009947 */ /* 0x000fea0003800000 */
[----:B-----5:R-:W-:Y:S01]  /*1340*/  FADD.FTZ R81, R97, R81 ;  /* 0x0000005161517221 */ /* 0x020fe20000010000 */
[----:B------:R-:W-:Y:S05]  /*1350*/  BRA `(.L_x_15966) ;  /* 0x0000003000007947 */ /* 0x000fea0003800000 */
.L_x_15965:
[----:B-----5:R-:W-:-:S05]  /*1360*/  HADD2.F32 R44, -RZ, R106.H1_H1 ;  /* 0x3000006aff2c7230 */ /* 0x020fca0000004100 */
[----:B------:R-:W-:-:S04]  /*1370*/  FADD.FTZ R81, R44, R81 ;  /* 0x000000512c517221 */ /* 0x000fc80000010000 */
[----:B------:R-:W-:Y:S02]  /*1380*/  @P1 FADD.FTZ R81, R97, R81 ;  /* 0x0000005161511221 */ /* 0x000fe40000010000 */
.L_x_15966:
[----:B------:R-:W-:Y:S01]  /*1390*/  HADD2.F32 R82, -RZ, R83.H0_H0 ;  /* 0x20000053ff527230 */ /* 0x000fe20000004100 */
[----:B------:R-:W-:Y:S05]  /*13a0*/  @P2 BRA `(.L_x_15967) ;  /* 0x0000003000002947 */ /* 0x000fea0003800000 */
[----:B------:R-:W-:Y:S05]  /*13b0*/  @!P1 BRA `(.L_x_15968) ;  /* 0x0000005000009947 */ /* 0x000fea0003800000 */
[----:B-----5:R-:W-:Y:S01]  /*13c0*/  FADD.FTZ R82, R98, R82 ;  /* 0x0000005262527221 */ /* 0x020fe20000010000 */
[----:B------:R-:W-:Y:S05]  /*13d0*/  BRA `(.L_x_15968) ;  /* 0x0000003000007947 */ /* 0x000fea0003800000 */
.L_x_15967:
[----:B-----5:R-:W-:-:S05]  /*13e0*/  HADD2.F32 R45, -RZ, R107.H0_H0 ;  /* 0x2000006bff2d7230 */ /* 0x020fca0000004100 */
[----:B------:R-:W-:-:S04]  /*13f0*/  FADD.FTZ R82, R45, R82 ;  /* 0x000000522d527221 */ /* 0x000fc80000010000 */
[----:B------:R-:W-:Y:S02]  /*1400*/  @P1 FADD.FTZ R82, R98, R82 ;  /* 0x0000005262521221 */ /* 0x000fe40000010000 */
.L_x_15968:
[----:B------:R-:W-:Y:S01]  /*1410*/  HADD2.F32 R83, -RZ, R83.H1_H1 ;  /* 0x30000053ff537230 */ /* 0x000fe20000004100 */
[----:B------:R-:W-:Y:S05]  /*1420*/  @P2 BRA `(.L_x_15969) ;  /* 0x0000003000002947 */ /* 0x000fea0003800000 */
[----:B------:R-:W-:Y:S05]  /*1430*/  @!P1 BRA `(.L_x_15970) ;  /* 0x0000005000009947 */ /* 0x000fea0003800000 */
[----:B-----5:R-:W-:Y:S01]  /*1440*/  FADD.FTZ R83, R99, R83 ;  /* 0x0000005363537221 */ /* 0x020fe20000010000 */
[----:B------:R-:W-:Y:S05]  /*1450*/  BRA `(.L_x_15970) ;  /* 0x0000003000007947 */ /* 0x000fea0003800000 */
.L_x_15969:
[----:B-----5:R-:W-:-:S05]  /*1460*/  HADD2.F32 R44, -RZ, R107.H1_H1 ;  /* 0x3000006bff2c7230 */ /* 0x020fca0000004100 */
[----:B------:R-:W-:-:S04]  /*1470*/  FADD.FTZ R83, R44, R83 ;  /* 0x000000532c537221 */ /* 0x000fc80000010000 */
[----:B------:R-:W-:Y:S02]  /*1480*/  @P1 FADD.FTZ R83, R99, R83 ;  /* 0x0000005363531221 */ /* 0x000fe40000010000 */
.L_x_15970:
        /* <DEDUP_REMOVED lines=19> */
.L_x_15971:
[----:B0----5:R-:W-:-:S05]  /*15c0*/  HADD2.F32 R45, -RZ, R104.H0_H0 ;  /* 0x20000068ff2d7230 */ /* 0x021fca0000004100 */
[----:B------:R-:W-:-:S04]  /*15d0*/  FADD.FTZ R76, R45, R76 ;  /* 0x0000004c2d4c7221 */ /* 0x000fc80000010000 */
[----:B------:R-:W-:Y:S02]  /*15e0*/  @P1 FADD.FTZ R76, R100, R76 ;  /* 0x0000004c644c1221 */ /* 0x000fe40000010000 */
.L_x_15972:
[----:B------:R-:W-:Y:S01]  /*15f0*/  HADD2.F32 R77, -RZ, R72.H1_H1 ;  /* 0x30000048ff4d7230 */ /* 0x000fe20000004100 */
[----:B------:R-:W-:Y:S05]  /*1600*/  @P2 BRA `(.L_x_15973) ;  /* 0x0000003000002947 */ /* 0x000fea0003800000 */
[----:B------:R-:W-:Y:S05]  /*1610*/  @!P1 BRA `(.L_x_15974) ;  /* 0x0000005000009947 */ /* 0x000fea0003800000 */
[----:B-----5:R-:W-:Y:S01]  /*1620*/  FADD.FTZ R77, R101, R77 ;  /* 0x0000004d654d7221 */ /* 0x020fe20000010000 */
[----:B------:R-:W-:Y:S05]  /*1630*/  BRA `(.L_x_15974) ;  /* 0x0000003000007947 */ /* 0x000fea0003800000 */
.L_x_15973:
[----:B-----5:R-:W-:-:S05]  /*1640*/  HADD2.F32 R44, -RZ, R104.H1_H1 ;  /* 0x30000068ff2c7230 */ /* 0x020fca0000004100 */
[----:B------:R-:W-:-:S04]  /*1650*/  FADD.FTZ R77, R44, R77 ;  /* 0x0000004d2c4d7221 */ /* 0x000fc80000010000 */
[----:B------:R-:W-:Y:S02]  /*1660*/  @P1 FADD.FTZ R77, R101, R77 ;  /* 0x0000004d654d1221 */ /* 0x000fe40000010000 */
.L_x_15974:
[----:B------:R-:W-:Y:S01]  /*1670*/  HADD2.F32 R78, -RZ, R73.H0_H0 ;  /* 0x20000049ff4e7230 */ /* 0x000fe20000004100 */
[----:B------:R-:W-:Y:S05]  /*1680*/  @P2 BRA `(.L_x_15975) ;  /* 0x0000003000002947 */ /* 0x000fea0003800000 */
[----:B------:R-:W-:Y:S05]  /*1690*/  @!P1 BRA `(.L_x_15976) ;  /* 0x0000005000009947 */ /* 0x000fea0003800000 */
[----:B-----5:R-:W-:Y:S01]  /*16a0*/  FADD.FTZ R78, R102, R78 ;  /* 0x0000004e664e7221 */ /* 0x020fe20000010000 */
[----:B------:R-:W-:Y:S05]  /*16b0*/  BRA `(.L_x_15976) ;  /* 0x0000003000007947 */ /* 0x000fea0003800000 */
.L_x_15975:
[----:B-----5:R-:W-:-:S05]  /*16c0*/  HADD2.F32 R45, -RZ, R105.H0_H0 ;  /* 0x20000069ff2d7230 */ /* 0x020fca0000004100 */
[----:B------:R-:W-:-:S04]  /*16d0*/  FADD.FTZ R78, R45, R78 ;  /* 0x0000004e2d4e7221 */ /* 0x000fc80000010000 */
[----:B------:R-:W-:Y:S02]  /*16e0*/  @P1 FADD.FTZ R78, R102, R78 ;  /* 0x0000004e664e1221 */ /* 0x000fe40000010000 */
.L_x_15976:
[----:B------:R-:W-:Y:S01]  /*16f0*/  HADD2.F32 R79, -RZ, R73.H1_H1 ;  /* 0x30000049ff4f7230 */ /* 0x000fe20000004100 */
[----:B------:R-:W-:Y:S05]  /*1700*/  @P2 BRA `(.L_x_15977) ;  /* 0x0000003000002947 */ /* 0x000fea0003800000 */
[----:B------:R-:W-:Y:S05]  /*1710*/  @!P1 BRA `(.L_x_15978) ;  /* 0x0000005000009947 */ /* 0x000fea0003800000 */
[----:B-----5:R-:W-:Y:S01]  /*1720*/  FADD.FTZ R79, R103, R79 ;  /* 0x0000004f674f7221 */ /* 0x020fe20000010000 */
[----:B------:R-:W-:Y:S05]  /*1730*/  BRA `(.L_x_15978) ;  /* 0x0000003000007947 */ /* 0x000fea0003800000 */
.L_x_15977:
[----:B-----5:R-:W-:-:S05]  /*1740*/  HADD2.F32 R44, -RZ, R105.H1_H1 ;  /* 0x30000069ff2c7230 */ /* 0x020fca0000004100 */
[----:B------:R-:W-:-:S04]  /*1750*/  FADD.FTZ R79, R44, R79 ;  /* 0x0000004f2c4f7221 */ /* 0x000fc80000010000 */
[----:B------:R-:W-:Y:S02]  /*1760*/  @P1 FADD.FTZ R79, R103, R79 ;  /* 0x0000004f674f1221 */ /* 0x000fe40000010000 */
.L_x_15978:
[----:B------:R-:W-:Y:S01]  /*1770*/  HADD2.F32 R72, -RZ, R74.H0_H0 ;  /* 0x2000004aff487230 */ /* 0x000fe20000004100 */
[----:B------:R-:W-:Y:S05]  /*1780*/  @P2 BRA `(.L_x_15979) ;  /* 0x0000003000002947 */ /* 0x000fea0003800000 */
[----:B------:R-:W-:Y:S05]  /*1790*/  @!P1 BRA `(.L_x_15980) ;  /* 0x0000005000009947 */ /* 0x000fea0003800000 */
[----:B-----5:R-:W-:Y:S01]  /*17a0*/  FADD.FTZ R72, R96, R72 ;  /* 0x0000004860487221 */ /* 0x020fe20000010000 */
[----:B------:R-:W-:Y:S05]  /*17b0*/  BRA `(.L_x_15980) ;  /* 0x0000003000007947 */ /* 0x000fea0003800000 */
.L_x_15979:
[----:B-----5:R-:W-:-:S05]  /*17c0*/  HADD2.F32 R45, -RZ, R106.H0_H0 ;  /* 0x2000006aff2d7230 */ /* 0x020fca0000004100 */
[----:B------:R-:W-:-:S04]  /*17d0*/  FADD.FTZ R72, R45, R72 ;  /* 0x000000482d487221 */ /* 0x000fc80000010000 */
[----:B------:R-:W-:Y:S02]  /*17e0*/  @P1 FADD.FTZ R72, R96, R72 ;  /* 0x0000004860481221 */ /* 0x000fe40000010000 */
.L_x_15980:
[----:B------:R-:W-:Y:S01]  /*17f0*/  HADD2.F32 R73, -RZ, R74.H1_H1 ;  /* 0x3000004aff497230 */ /* 0x000fe20000004100 */
[----:B------:R-:W-:Y:S05]  /*1800*/  @P2 BRA `(.L_x_15981) ;  /* 0x0000003000002947 */ /* 0x000fea0003800000 */
[----:B------:R-:W-:Y:S05]  /*1810*/  @!P1 BRA `(.L_x_15982) ;  /* 0x0000005000009947 */ /* 0x000fea0003800000 */
[----:B-----5:R-:W-:Y:S01]  /*1820*/  FADD.FTZ R73, R97, R73 ;  /* 0x0000004961497221 */ /* 0x020fe20000010000 */
[----:B------:R-:W-:Y:S05]  /*1830*/  BRA `(.L_x_15982) ;  /* 0x0000003000007947 */ /* 0x000fea0003800000 */
.L_x_15981:
[----:B-----5:R-:W-:-:S05]  /*1840*/  HADD2.F32 R44, -RZ, R106.H1_H1 ;  /* 0x3000006aff2c7230 */ /* 0x020fca0000004100 */
[----:B------:R-:W-:-:S04]  /*1850*/  FADD.FTZ R73, R44, R73 ;  /* 0x000000492c497221 */ /* 0x000fc80000010000 */
[----:B------:R-:W-:Y:S02]  /*1860*/  @P1 FADD.FTZ R73, R97, R73 ;  /* 0x0000004961491221 */ /* 0x000fe40000010000 */
.L_x_15982:
[----:B------:R-:W-:Y:S01]  /*1870*/  HADD2.F32 R74, -RZ, R75.H0_H0 ;  /* 0x2000004bff4a7230 */ /* 0x000fe20000004100 */
[----:B------:R-:W-:Y:S05]  /*1880*/  @P2 BRA `(.L_x_15983) ;  /* 0x0000003000002947 */ /* 0x000fea0003800000 */
[----:B------:R-:W-:Y:S05]  /*1890*/  @!P1 BRA `(.L_x_15984) ;  /* 0x0000005000009947 */ /* 0x000fea0003800000 */
[----:B-----5:R-:W-:Y:S01]  /*18a0*/  FADD.FTZ R74, R98, R74 ;  /* 0x0000004a624a7221 */ /* 0x020fe20000010000 */
[----:B------:R-:W-:Y:S05]  /*18b0*/  BRA `(.L_x_15984) ;  /* 0x0000003000007947 */ /* 0x000fea0003800000 */
.L_x_15983:
[----:B-----5:R-:W-:-:S05]  /*18c0*/  HADD2.F32 R45, -RZ, R107.H0_H0 ;  /* 0x2000006bff2d7230 */ /* 0x020fca0000004100 */
[----:B------:R-:W-:-:S04]  /*18d0*/  FADD.FTZ R74, R45, R74 ;  /* 0x0000004a2d4a7221 */ /* 0x000fc80000010000 */
[----:B------:R-:W-:Y:S02]  /*18e0*/  @P1 FADD.FTZ R74, R98, R74 ;  /* 0x0000004a624a1221 */ /* 0x000fe40000010000 */
.L_x_15984:
[----:B------:R-:W-:Y:S01]  /*18f0*/  HADD2.F32 R75, -RZ, R75.H1_H1 ;  /* 0x3000004bff4b7230 */ /* 0x000fe20000004100 */
[----:B------:R-:W-:Y:S05]  /*1900*/  @P2 BRA `(.L_x_15985) ;  /* 0x0000003000002947 */ /* 0x000fea0003800000 */
[----:B------:R-:W-:Y:S05]  /*1910*/  @!P1 BRA `(.L_x_15986) ;  /* 0x0000005000009947 */ /* 0x000fea0003800000 */
[----:B-----5:R-:W-:Y:S01]  /*1920*/  FADD.FTZ R75, R99, R75 ;  /* 0x0000004b634b7221 */ /* 0x020fe20000010000 */
[----:B------:R-:W-:Y:S05]  /*1930*/  BRA `(.L_x_15986) ;  /* 0x0000003000007947 */ /* 0x000fea0003800000 */
.L_x_15985:
[----:B-----5:R-:W-:-:S05]  /*1940*/  HADD2.F32 R44, -RZ, R107.H1_H1 ;  /* 0x3000006bff2c7230 */ /* 0x020fca0000004100 */
[----:B------:R-:W-:-:S04]  /*1950*/  FADD.FTZ R75, R44, R75 ;  /* 0x0000004b2c4b7221 */ /* 0x000fc80000010000 */
[----:B------:R-:W-:Y:S02]  /*1960*/  @P1 FADD.FTZ R75, R99, R75 ;  /* 0x0000004b634b1221 */ /* 0x000fe40000010000 */
.L_x_15986:
        /* <DEDUP_REMOVED lines=19> */
.L_x_15987:
[----:B0----5:R-:W-:-:S05]  /*1aa0*/  HADD2.F32 R45, -RZ, R104.H0_H0 ;  /* 0x20000068ff2d7230 */ /* 0x021fca0000004100 */
[----:B------:R-:W-:-:S04]  /*1ab0*/  FADD.FTZ R68, R45, R68 ;  /* 0x000000442d447221 */ /* 0x000fc80000010000 */
[----:B------:R-:W-:Y:S02]  /*1ac0*/  @P1 FADD.FTZ R68, R100, R68 ;  /* 0x0000004464441221 */ /* 0x000fe40000010000 */
.L_x_15988:
[----:B------:R-:W-:Y:S01]  /*1ad0*/  HADD2.F32 R69, -RZ, R116.H1_H1 ;  /* 0x30000074ff457230 */ /* 0x000fe20000004100 */
[----:B------:R-:W-:Y:S05]  /*1ae0*/  @P2 BRA `(.L_x_15989) ;  /* 0x0000003000002947 */ /* 0x000fea0003800000 */
[----:B------:R-:W-:Y:S05]  /*1af0*/  @!P1 BRA `(.L_x_15990) ;  /* 0x0000005000009947 */ /* 0x000fea0003800000 */
[----:B-----5:R-:W-:Y:S01]  /*1b00*/  FADD.FTZ R69, R101, R69 ;  /* 0x0000004565457221 */ /* 0x020fe20000010000 */
[----:B------:R-:W-:Y:S05]  /*1b10*/  BRA `(.L_x_15990) ;  /* 0x0000003000007947 */ /* 0x000fea0003800000 */
.L_x_15989:
[----:B-----5:R-:W-:-:S05]  /*1b20*/  HADD2.F32 R44, -RZ, R104.H1_H1 ;  /* 0x30000068ff2c7230 */ /* 0x020fca0000004100 */
[----:B------:R-:W-:-:S04]  /*1b30*/  FADD.FTZ R69, R44, R69 ;  /* 0x000000452c457221 */ /* 0x000fc80000010000 */
[----:B------:R-:W-:Y:S02]  /*1b40*/  @P1 FADD.FTZ R69, R101, R69 ;  /* 0x0000004565451221 */ /* 0x000fe40000010000 */
.L_x_15990:
[----:B------:R-:W-:Y:S01]  /*1b50*/  HADD2.F32 R70, -RZ, R117.H0_H0 ;  /* 0x20000075ff467230 */ /* 0x000fe20000004100 */
[----:B------:R-:W-:Y:S05]  /*1b60*/  @P2 BRA `(.L_x_15991) ;  /* 0x0000003000002947 */ /* 0x000fea0003800000 */
[----:B------:R-:W-:Y:S05]  /*1b70*/  @!P1 BRA `(.L_x_15992) ;  /* 0x0000005000009947 */ /* 0x000fea0003800000 */
[----:B-----5:R-:W-:Y:S01]  /*1b80*/  FADD.FTZ R70, R102, R70 ;  /* 0x0000004666467221 */ /* 0x020fe20000010000 */
[----:B------:R-:W-:Y:S05]  /*1b90*/  BRA `(.L_x_15992) ;  /* 0x0000003000007947 */ /* 0x000fea0003800000 */
.L_x_15991:
[----:B-----5:R-:W-:-:S05]  /*1ba0*/  HADD2.F32 R45, -RZ, R105.H0_H0 ;  /* 0x20000069ff2d7230 */ /* 0x020fca0000004100 */
[----:B------:R-:W-:-:S04]  /*1bb0*/  FADD.FTZ R70, R45, R70 ;  /* 0x000000462d467221 */ /* 0x000fc80000010000 */
[----:B------:R-:W-:Y:S02]  /*1bc0*/  @P1 FADD.FTZ R70, R102, R70 ;  /* 0x0000004666461221 */ /* 0x000fe40000010000 */
.L_x_15992:
[----:B------:R-:W-:Y:S01]  /*1bd0*/  HADD2.F32 R71, -RZ, R117.H1_H1 ;  /* 0x30000075ff477230 */ /* 0x000fe20000004100 */
[----:B------:R-:W-:Y:S05]  /*1be0*/  @P2 BRA `(.L_x_15993) ;  /* 0x0000003000002947 */ /* 0x000fea0003800000 */
[----:B------:R-:W-:Y:S05]  /*1bf0*/  @!P1 BRA `(.L_x_15994) ;  /* 0x0000005000009947 */ /* 0x000fea0003800000 */
[----:B-----5:R-:W-:Y:S01]  /*1c00*/  FADD.FTZ R71, R103, R71 ;  /* 0x0000004767477221 */ /* 0x020fe20000010000 */
[----:B------:R-:W-:Y:S05]  /*1c10*/  BRA `(.L_x_15994) ;  /* 0x0000003000007947 */ /* 0x000fea0003800000 */
.L_x_15993:
[----:B-----5:R-:W-:-:S05]  /*1c20*/  HADD2.F32 R44, -RZ, R105.H1_H1 ;  /* 0x30000069ff2c7230 */ /* 0x020fca0000004100 */
[----:B------:R-:W-:-:S04]  /*1c30*/  FADD.FTZ R71, R44, R71 ;  /* 0x000000472c477221 */ /* 0x000fc80000010000 */
[----:B------:R-:W-:Y:S02]  /*1c40*/  @P1 FADD.FTZ R71, R103, R71 ;  /* 0x0000004767471221 */ /* 0x000fe40000010000 */
.L_x_15994:
[----:B------:R-:W-:Y:S01]  /*1c50*/  HADD2.F32 R116, -RZ, R118.H0_H0 ;  /* 0x20000076ff747230 */ /* 0x000fe20000004100 */
[----:B------:R-:W-:Y:S05]  /*1c60*/  @P2 BRA `(.L_x_15995) ;  /* 0x0000003000002947 */ /* 0x000fea0003800000 */
[----:B------:R-:W-:Y:S05]  /*1c70*/  @!P1 BRA `(.L_x_15996) ;  /* 0x0000005000009947 */ /* 0x000fea0003800000 */
[----:B-----5:R-:W-:Y:S01]  /*1c80*/  FADD.FTZ R116, R96, R116 ;  /* 0x0000007460747221 */ /* 0x020fe20000010000 */
[----:B------:R-:W-:Y:S05]  /*1c90*/  BRA `(.L_x_15996) ;  /* 0x0000003000007947 */ /* 0x000fea0003800000 */
.L_x_15995:
[----:B-----5:R-:W-:-:S05]  /*1ca0*/  HADD2.F32 R45, -RZ, R106.H0_H0 ;  /* 0x2000006aff2d7230 */ /* 0x020fca0000004100 */
[----:B------:R-:W-:-:S04]  /*1cb0*/  FADD.FTZ R116, R45, R116 ;  /* 0x000000742d747221 */ /* 0x000fc80000010000 */
[----:B------:R-:W-:Y:S02]  /*1cc0*/  @P1 FADD.FTZ R116, R96, R116 ;  /* 0x0000007460741221 */ /* 0x000fe40000010000 */
.L_x_15996:
[----:B------:R-:W-:Y:S01]  /*1cd0*/  HADD2.F32 R117, -RZ, R118.H1_H1 ;  /* 0x30000076ff757230 */ /* 0x000fe20000004100 */
[----:B------:R-:W-:Y:S05]  /*1ce0*/  @P2 BRA `(.L_x_15997) ;  /* 0x0000003000002947 */ /* 0x000fea0003800000 */
[----:B------:R-:W-:Y:S05]  /*1cf0*/  @!P1 BRA `(.L_x_15998) ;  /* 0x0000005000009947 */ /* 0x000fea0003800000 */
[----:B-----5:R-:W-:Y:S01]  /*1d00*/  FADD.FTZ R117, R97, R117 ;  /* 0x0000007561757221 */ /* 0x020fe20000010000 */
[----:B------:R-:W-:Y:S05]  /*1d10*/  BRA `(.L_x_15998) ;  /* 0x0000003000007947 */ /* 0x000fea0003800000 */
.L_x_15997:
[----:B-----5:R-:W-:-:S05]  /*1d20*/  HADD2.F32 R44, -RZ, R106.H1_H1 ;  /* 0x3000006aff2c7230 */ /* 0x020fca0000004100 */
[----:B------:R-:W-:-:S04]  /*1d30*/  FADD.FTZ R117, R44, R117 ;  /* 0x000000752c757221 */ /* 0x000fc80000010000 */
[----:B------:R-:W-:Y:S02]  /*1d40*/  @P1 FADD.FTZ R117, R97, R117 ;  /* 0x0000007561751221 */ /* 0x000fe40000010000 */
.L_x_15998:
[----:B------:R-:W-:Y:S01]  /*1d50*/  HADD2.F32 R118, -RZ, R119.H0_H0 ;  /* 0x20000077ff767230 */ /* 0x000fe20000004100 */
[----:B------:R-:W-:Y:S05]  /*1d60*/  @P2 BRA `(.L_x_15999) ;  /* 0x0000003000002947 */ /* 0x000fea0003800000 */
[----:B------:R-:W-:Y:S05]  /*1d70*/  @!P1 BRA `(.L_x_16000) ;  /* 0x0000005000009947 */ /* 0x000fea0003800000 */
[----:B-----5:R-:W-:Y:S01]  /*1d80*/  FADD.FTZ R118, R98, R118 ;  /* 0x0000007662767221 */ /* 0x020fe20000010000 */
[----:B------:R-:W-:Y:S05]  /*1d90*/  BRA `(.L_x_16000) ;  /* 0x0000003000007947 */ /* 0x000fea0003800000 */
.L_x_15999:
[----:B-----5:R-:W-:-:S05]  /*1da0*/  HADD2.F32 R45, -RZ, R107.H0_H0 ;  /* 0x2000006bff2d7230 */ /* 0x020fca0000004100 */
[----:B------:R-:W-:-:S04]  /*1db0*/  FADD.FTZ R118, R45, R118 ;  /* 0x000000762d767221 */ /* 0x000fc80000010000 */
[----:B------:R-:W-:Y:S02]  /*1dc0*/  @P1 FADD.FTZ R118, R98, R118 ;  /* 0x0000007662761221 */ /* 0x000fe40000010000 */
.L_x_16000:
[----:B------:R-:W-:Y:S01]  /*1dd0*/  HADD2.F32 R119, -RZ, R119.H1_H1 ;  /* 0x30000077ff777230 */ /* 0x000fe20000004100 */
[----:B------:R-:W-:Y:S05]  /*1de0*/  @P2 BRA `(.L_x_16001) ;  /* 0x0000003000002947 */ /* 0x000fea0003800000 */
[----:B------:R-:W-:Y:S05]  /*1df0*/  @!P1 BRA `(.L_x_16002) ;  /* 0x0000005000009947 */ /* 0x000fea0003800000 */
[----:B-----5:R-:W-:Y:S01]  /*1e00*/  FADD.FTZ R119, R99, R119 ;  /* 0x0000007763777221 */ /* 0x020fe20000010000 */
[----:B------:R-:W-:Y:S05]  /*1e10*/  BRA `(.L_x_16002) ;  /* 0x0000003000007947 */ /* 0x000fea0003800000 */
.L_x_16001:
[----:B-----5:R-:W-:-:S05]  /*1e20*/  HADD2.F32 R44, -RZ, R107.H1_H1 ;  /* 0x3000006bff2c7230 */ /* 0x020fca0000004100 */
[----:B------:R-:W-:-:S04]  /*1e30*/  FADD.FTZ R119, R44, R119 ;  /* 0x000000772c777221 */ /* 0x000fc80000010000 */
[----:B------:R-:W-:Y:S02]  /*1e40*/  @P1 FADD.FTZ R119, R99, R119 ;  /* 0x0000007763771221 */ /* 0x000fe40000010000 */
.L_x_16002:
        /* <DEDUP_REMOVED lines=43> */
.L_x_16007:
        /* <DEDUP_REMOVED lines=84> */
.L_x_16008:
[C---:B------:R-:W-:Y:S01]  /*2640*/  ISETP.NE.AND P0, PT, R144.reuse, RZ, PT ;  /* 0x000000ff9000720c */ /* 0x040fe20003f05270 */
[----:B-1----:R-:W-:Y:S01]  /*2650*/  FADD.FTZ R45, R49, R178 ;  /* 0x000000b2312d7221 */ /* 0x002fe20000010000 */
[----:B------:R-:W-:Y:S01]  /*2660*/  WARPSYNC 0xffffffff ;  /* 0xffffffff00007948 */ /* 0x000fe20003800000 */
[----:B------:R-:W-:Y:S01]  /*2670*/  ISETP.GT.U32.AND P1, PT, R144, 0x7, PT ;  /* 0x000000079000780c */ /* 0x000fe20003f24070 */
[----:B------:R-:W-:-:S09]  /*2680*/  CS2R R48, SRZ ;  /* 0x0000000000307805 */ /* 0x000fd2000001ff00 */
[----:B------:R-:W-:-:S03]  /*2690*/  @!P0 IADD3 R53, R179, R52, RZ ;  /* 0x00000034b3358210 */ /* 0x000fc60007ffe0ff */
[----:B------:R-:W-:Y:S01]  /*26a0*/  @!P1 IADD3 R176, R144, R52, RZ ;  /* 0x0000003490b09210 */ /* 0x000fe20007ffe0ff */
[----:B------:R-:W-:Y:S01]  /*26b0*/  HFMA2.MMA R52, -RZ, RZ, 0, 0 ;  /* 0x00000000ff347435 */ /* 0x000fe200000001ff */
[----:B------:R-:W-:Y:S04]  /*26c0*/  @!P0 STS.64 [R53.X8], R44 ;  /* 0x0000002c35008388 */ /* 0x000fe80000008a00 */
[----:B------:R-:W-:Y:S01]  /*26d0*/  BAR.SYNC.DEFER_BLOCKING 0x0 ;  /* 0x0000000000007b1d */ /* 0x000fe20000010000 */
[----:B------:R-:W-:Y:S02]  /*26e0*/  @!P1 MOV R52, 0x400 ;  /* 0x0000040000349802 */ /* 0x000fe40000000f00 */
[----:B------:R-:W-:-:S03]  /*26f0*/  LOP3.LUT P0, RZ, R179, 0x1f, R0, 0xf8, !PT ;  /* 0x0000001fb3ff7812 */ /* 0x000fc6000780f800 */
        /* <DEDUP_REMOVED lines=59> */
[C---:B------:R-:W-:Y:S01]  /*2ab0*/  FADD.FTZ R178, -R52.reuse, R72 ;  /* 0x0000004834b27221 */ /* 0x040fe20000010100 */
[----:B------:R-:W-:Y:S01]  /*2ac0*/  @!P0 MOV R72, 0x4 ;  /* 0x0000000400488802 */ /* 0x000fe20000000f00 */
[C---:B------:R-:W-:Y:S02]  /*2ad0*/  FADD.FTZ R90, -R52.reuse, R90 ;  /* 0x0000005a345a7221 */ /* 0x040fe40000010100 */
[----:B------:R-:W-:Y:S01]  /*2ae0*/  FADD.FTZ R91, -R52, R91 ;  /* 0x0000005b345b7221 */ /* 0x000fe20000010100 */
[----:B0-----:R-:W-:Y:S01]  /*2af0*/  FSEL R45, R48, RZ, P1 ;  /* 0x000000ff302d7208 */ /* 0x001fe20000800000 */
[----:B-1----:R-:W-:Y:S02]  /*2b00*/  FFMA.FTZ R44, R181, R176, c[0x0][0x228] ;  /* 0x00008a00b52c7623 */ /* 0x002fe400000100b0 */
[----:B------:R-:W-:Y:S02]  /*2b10*/  FADD.FTZ R89, -R52, R89 ;  /* 0x0000005934597221 */ /* 0x000fe40000010100 */
[----:B------:R-:W-:-:S02]  /*2b20*/  FADD.FTZ R44, R44, R45 ;  /* 0x0000002d2c2c7221 */ /* 0x000fc40000010000 */
[C---:B------:R-:W-:Y:S02]  /*2b30*/  FADD.FTZ R53, -R52.reuse, R85 ;  /* 0x0000005534357221 */ /* 0x040fe40000010100 */
[----:B------:R0:W1:Y:S01]  /*2b40*/  MUFU.RSQ R191, R44 ;  /* 0x0000002c00bf7308 */ /* 0x0000620000001400 */
[C---:B------:R-:W-:Y:S01]  /*2b50*/  FADD.FTZ R181, -R52.reuse, R74 ;  /* 0x0000004a34b57221 */ /* 0x040fe20000010100 */
[----:B------:R-:W-:Y:S01]  /*2b60*/  HADD2.F32 R74, -RZ, R111.H0_H0 ;  /* 0x2000006fff4a7230 */ /* 0x000fe20000004100 */
[C---:B------:R-:W-:Y:S02]  /*2b70*/  FADD.FTZ R83, -R52.reuse, R83 ;  /* 0x0000005334537221 */ /* 0x040fe40000010100 */
[C---:B------:R-:W-:Y:S01]  /*2b80*/  FADD.FTZ R85, -R52.reuse, R78 ;  /* 0x0000004e34557221 */ /* 0x040fe20000010100 */
[----:B------:R-:W-:Y:S01]  /*2b90*/  HADD2.F32 R78, -RZ, R115.H1_H1 ;  /* 0x30000073ff4e7230 */ /* 0x000fe20000004100 */
[----:B------:R-:W-:Y:S02]  /*2ba0*/  FADD.FTZ R189, -R52, R116 ;  /* 0x0000007434bd7221 */ /* 0x000fe40000010100 */
[C---:B0-----:R-:W-:Y:S01]  /*2bb0*/  @!P0 IMAD.WIDE R44, R145.reuse, R72, c[0x0][0x1a8] ;  /* 0x00006a00912c8625 */ /* 0x041fe200078e0248 */
[----:B------:R-:W-:-:S03]  /*2bc0*/  IADD3 R145, R145, c[0x0][0x160], RZ ;  /* 0x0000580091917a10 */ /* 0x000fc60007ffe0ff */
[C---:B------:R-:W-:Y:S02]  /*2bd0*/  FADD.FTZ R92, -R52.reuse, R92 ;  /* 0x0000005c345c7221 */ /* 0x040fe40000010100 */
[C---:B------:R-:W-:Y:S01]  /*2be0*/  FADD.FTZ R176, -R52.reuse, R79 ;  /* 0x0000004f34b07221 */ /* 0x040fe20000010100 */
[----:B-1----:R0:W-:Y:S01]  /*2bf0*/  @!P0 STG.E [R44.64], R191 ;  /* 0x000000bf2c008986 */ /* 0x0021e2000c101904 */
[C---:B------:R-:W-:Y:S01]  /*2c00*/  FADD.FTZ R180, -R52.reuse, R73 ;  /* 0x0000004934b47221 */ /* 0x040fe20000010100 */
[----:B------:R-:W-:Y:S01]  /*2c10*/  HADD2.F32 R73, -RZ, R115.H0_H0 ;  /* 0x20000073ff497230 */ /* 0x000fe20000004100 */
[C---:B------:R-:W-:Y:S01]  /*2c20*/  FADD.FTZ R119, -R52.reuse, R119 ;  /* 0x0000007734777221 */ /* 0x040fe20000010100 */
[----:B------:R-:W-:Y:S01]  /*2c30*/  HADD2.F32 R79, -RZ, R111.H1_H1 ;  /* 0x3000006fff4f7230 */ /* 0x000fe20000004100 */
[C---:B------:R-:W-:Y:S02]  /*2c40*/  FADD.FTZ R82, -R52.reuse, R82 ;  /* 0x0000005234527221 */ /* 0x040fe40000010100 */
[----:B------:R-:W-:-:S02]  /*2c50*/  FADD.FTZ R186, -R52, R69 ;  /* 0x0000004534ba7221 */ /* 0x000fc40000010100 */
[C---:B------:R-:W-:Y:S02]  /*2c60*/  FADD.FTZ R94, -R52.reuse, R94 ;  /* 0x0000005e345e7221 */ /* 0x040fe40000010100 */
[C---:B------:R-:W-:Y:S02]  /*2c70*/  FADD.FTZ R190, -R52.reuse, R117 ;  /* 0x0000007534be7221 */ /* 0x040fe40000010100 */
[C---:B0-----:R-:W-:Y:S02]  /*2c80*/  FMUL.FTZ R44, R191.reuse, R90 ;  /* 0x0000005abf2c7220 */ /* 0x041fe40000410000 */
[C---:B------:R-:W-:Y:S02]  /*2c90*/  FMUL.FTZ R45, R191.reuse, R91 ;  /* 0x0000005bbf2d7220 */ /* 0x040fe40000410000 */
[----:B------:R-:W-:Y:S02]  /*2ca0*/  FMUL.FTZ R69, R191, R89 ;  /* 0x00000059bf457220 */ /* 0x000fe40000410000 */
[----:B------:R-:W-:-:S02]  /*2cb0*/  FADD.FTZ R95, -R52, R95 ;  /* 0x0000005f345f7221 */ /* 0x000fc40000010100 */
[----:B------:R-:W-:Y:S02]  /*2cc0*/  FADD.FTZ R187, -R52, R70 ;  /* 0x0000004634bb7221 */ /* 0x000fe40000010100 */
[C---:B------:R-:W-:Y:S02]  /*2cd0*/  FMUL.FTZ R117, R191.reuse, R83 ;  /* 0x00000053bf757220 */ /* 0x040fe40000410000 */
[C---:B------:R-:W-:Y:S02]  /*2ce0*/  FMUL.FTZ R89, R191.reuse, R189 ;  /* 0x000000bdbf597220 */ /* 0x040fe40000410000 */
[C---:B------:R-:W-:Y:S02]  /*2cf0*/  FMUL.FTZ R70, R191.reuse, R92 ;  /* 0x0000005cbf467220 */ /* 0x040fe40000410000 */
[----:B------:R-:W-:Y:S02]  /*2d00*/  FMUL.FTZ R189, R191, R119 ;  /* 0x00000077bfbd7220 */ /* 0x000fe40000410000 */
[----:B------:R-:W-:Y:S01]  /*2d10*/  FFMA.FTZ R83, R44, R74, R41 ;  /* 0x0000004a2c537223 */ /* 0x000fe20000010029 */
[----:B------:R-:W-:Y:S01]  /*2d20*/  HADD2.F32 R74, -RZ, R109.H0_H0 ;  /* 0x2000006dff4a7230 */ /* 0x000fe20000004100 */
[----:B------:R-:W-:-:S02]  /*2d30*/  FADD.FTZ R80, -R52, R80 ;  /* 0x0000005034507221 */ /* 0x000fc40000010100 */
[C---:B------:R-:W-:Y:S02]  /*2d40*/  FMUL.FTZ R116, R191.reuse, R82 ;  /* 0x00000052bf747220 */ /* 0x040fe40000410000 */
[----:B------:R-:W-:Y:S02]  /*2d50*/  FMUL.FTZ R92, R191, R176 ;  /* 0x000000b0bf5c7220 */ /* 0x000fe40000410000 */
[----:B------:R-:W-:Y:S01]  /*2d60*/  FFMA.FTZ R119, R45, R78, R10 ;  /* 0x0000004e2d777223 */ /* 0x000fe2000001000a */
[--C-:B------:R-:W-:Y:S01]  /*2d70*/  HADD2.F32 R78, -RZ, R113.reuse.H1_H1 ;  /* 0x30000071ff4e7230 */ /* 0x100fe20000004100 */
[----:B------:R-:W-:Y:S02]  /*2d80*/  FADD.FTZ R182, -R52, R75 ;  /* 0x0000004b34b67221 */ /* 0x000fe40000010100 */
[----:B------:R-:W-:Y:S02]  /*2d90*/  FMUL.FTZ R72, R191, R94 ;  /* 0x0000005ebf487220 */ /* 0x000fe40000410000 */
[----:B------:R-:W-:Y:S01]  /*2da0*/  FFMA.FTZ R82, R44, R73, R9 ;  /* 0x000000492c527223 */ /* 0x000fe20000010009 */
[----:B------:R-:W-:Y:S01]  /*2db0*/  HADD2.F32 R44, -RZ, R112.H0_H0 ;  /* 0x20000070ff2c7230 */ /* 0x000fe20000004100 */
[----:B------:R-:W-:Y:S01]  /*2dc0*/  FFMA.FTZ R176, R45, R79, R42 ;  /* 0x0000004f2db07223 */ /* 0x000fe2000001002a */
[----:B------:R-:W-:Y:S01]  /*2dd0*/  HADD2.F32 R45, -RZ, R108.H0_H0 ;  /* 0x2000006cff2d7230 */ /* 0x000fe20000004100 */
[C---:B------:R-:W-:Y:S01]  /*2de0*/  FADD.FTZ R49, -R52.reuse, R84 ;  /* 0x0000005434317221 */ /* 0x040fe20000010100 */
[----:B------:R-:W-:Y:S01]  /*2df0*/  HADD2.F32 R73, -RZ, R113.H0_H0 ;  /* 0x20000071ff497230 */ /* 0x000fe20000004100 */
[----:B------:R-:W-:Y:S01]  /*2e00*/  FADD.FTZ R48, -R52, R81 ;  /* 0x0000005134307221 */ /* 0x000fe20000010100 */
[----:B------:R-:W-:Y:S01]  /*2e10*/  HADD2.F32 R79, -RZ, R109.H1_H1 ;  /* 0x3000006dff4f7230 */ /* 0x000fe20000004100 */
        /* <DEDUP_REMOVED lines=10> */
[----:B------:R-:W-:Y:S02]  /*2ec0*/  FMUL.FTZ R52, R191, R80 ;  /* 0x00000050bf347220 */ /* 0x000fe40000410000 */
[----:B------:R-:W-:Y:S02]  /*2ed0*/  FFMA.FTZ R80, R72, R74, R37 ;  /* 0x0000004a48507223 */ /* 0x000fe40000010025 */
[----:B------:R-:W-:-:S02]  /*2ee0*/  FFMA.FTZ R74, R75, R78, R6 ;  /* 0x0000004e4b4a7223 */ /* 0x000fc40000010006 */
[C---:B------:R-:W-:Y:S02]  /*2ef0*/  FFMA.FTZ R44, R70.reuse, R44, R3 ;  /* 0x0000002c462c7223 */ /* 0x040fe40000010003 */
[----:B------:R-:W-:Y:S01]  /*2f00*/  FFMA.FTZ R78, R70, R45, R35 ;  /* 0x0000002d464e7223 */ /* 0x000fe20000010023 */
[----:B------:R-:W-:Y:S01]  /*2f10*/  HADD2.F32 R45, -RZ, R112.H1_H1 ;  /* 0x30000070ff2d7230 */ /* 0x000fe20000004100 */
[C---:B------:R-:W-:Y:S01]  /*2f20*/  FMUL.FTZ R71, R191.reuse, R93 ;  /* 0x0000005dbf477220 */ /* 0x040fe20000410000 */
[----:B------:R-:W-:Y:S01]  /*2f30*/  HADD2.F32 R70, -RZ, R108.H1_H1 ;  /* 0x3000006cff467230 */ /* 0x000fe20000004100 */
[C---:B------:R-:W-:Y:S02]  /*2f40*/  FMUL.FTZ R76, R191.reuse, R86 ;  /* 0x00000056bf4c7220 */ /* 0x040fe40000410000 */
[C---:B------:R-:W-:Y:S02]  /*2f50*/  FMUL.FTZ R91, R191.reuse, R81 ;  /* 0x00000051bf5b7220 */ /* 0x040fe40000410000 */
[----:B------:R-:W-:Y:S01]  /*2f60*/  FFMA.FTZ R73, R72, R73, R5 ;  /* 0x0000004948497223 */ /* 0x000fe20000010005 */
[----:B------:R-:W-:Y:S01]  /*2f70*/  HADD2.F32 R72, -RZ, R67.H0_H0 ;  /* 0x20000043ff487230 */ /* 0x000fe20000004100 */
[----:B------:R-:W-:-:S02]  /*2f80*/  FMUL.FTZ R86, R191, R186 ;  /* 0x000000babf567220 */ /* 0x000fc40000410000 */
[----:B------:R-:W-:Y:S01]  /*2f90*/  FFMA.FTZ R81, R75, R79, R38 ;  /* 0x0000004f4b517223 */ /* 0x000fe20000010026 */
[--C-:B------:R-:W-:Y:S01]  /*2fa0*/  HADD2.F32 R75, -RZ, R63.reuse.H0_H0 ;  /* 0x2000003fff4b7230 */ /* 0x100fe20000004100 */
[C---:B------:R-:W-:Y:S01]  /*2fb0*/  FMUL.FTZ R185, R191.reuse, R182 ;  /* 0x000000b6bfb97220 */ /* 0x040fe20000410000 */
[----:B------:R-:W-:Y:S01]  /*2fc0*/  HADD2.F32 R182, -RZ, R63.H1_H1 ;  /* 0x3000003fffb67230 */ /* 0x000fe20000004100 */
[----:B------:R-:W-:Y:S01]  /*2fd0*/  FMUL.FTZ R186, R191, R118 ;  /* 0x00000076bfba7220 */ /* 0x000fe20000410000 */
[----:B------:R-:W-:Y:S01]  /*2fe0*/  HADD2.F32 R118, -RZ, R67.H1_H1 ;  /* 0x30000043ff767230 */ /* 0x000fe20000004100 */
[C---:B------:R-:W-:Y:S01]  /*2ff0*/  FFMA.FTZ R45, R71.reuse, R45, R4 ;  /* 0x0000002d472d7223 */ /* 0x040fe20000010004 */
[----:B------:R-:W-:Y:S01]  /*3000*/  F2FP.PACK_AB R73, R74, R73 ;  /* 0x000000494a49723e */ /* 0x000fe200000000ff */
[----:B------:R-:W-:Y:S01]  /*3010*/  FFMA.FTZ R79, R71, R70, R36 ;  /* 0x00000046474f7223 */ /* 0x000fe20000010024 */
[----:B------:R-:W-:Y:S01]  /*3020*/  HADD2.F32 R70, -RZ, R59.H0_H0 ;  /* 0x2000003bff467230 */ /* 0x000fe20000004100 */
[C---:B------:R-:W-:Y:S01]  /*3030*/  FMUL.FTZ R94, R191.reuse, R178 ;  /* 0x000000b2bf5e7220 */ /* 0x040fe20000410000 */
[----:B------:R-:W-:Y:S01]  /*3040*/  HADD2.F32 R71, -RZ, R55.H0_H0 ;  /* 0x20000037ff477230 */ /* 0x000fe20000004100 */
[----:B------:R-:W-:-:S02]  /*3050*/  FMUL.FTZ R95, R191, R85 ;  /* 0x00000055bf5f7220 */ /* 0x000fc40000410000 */
[C---:B------:R-:W-:Y:S02]  /*3060*/  FMUL.FTZ R93, R191.reuse, R180 ;  /* 0x000000b4bf5d7220 */ /* 0x040fe40000410000 */
[C---:B------:R-:W-:Y:S02]  /*3070*/  FMUL.FTZ R184, R191.reuse, R181 ;  /* 0x000000b5bfb87220 */ /* 0x040fe40000410000 */
[C---:B------:R-:W-:Y:S01]  /*3080*/  FFMA.FTZ R178, R116.reuse, R72, R17 ;  /* 0x0000004874b27223 */ /* 0x040fe20000010011 */
[----:B------:R-:W-:Y:S01]  /*3090*/  HADD2.F32 R72, -RZ, R59.H1_H1 ;  /* 0x3000003bff487230 */ /* 0x000fe20000004100 */
[----:B------:R-:W-:Y:S02]  /*30a0*/  FMUL.FTZ R85, R191, R183 ;  /* 0x000000b7bf557220 */ /* 0x000fe40000410000 */
[----:B------:R-:W-:Y:S01]  /*30b0*/  FFMA.FTZ R180, R116, R75, R125 ;  /* 0x0000004b74b47223 */ /* 0x000fe2000001007d */
[----:B------:R-:W-:Y:S01]  /*30c0*/  HADD2.F32 R116, -RZ, R55.H1_H1 ;  /* 0x30000037ff747230 */ /* 0x000fe20000004100 */
[C---:B------:R-:W-:Y:S01]  /*30d0*/  FFMA.FTZ R181, R117.reuse, R118, R18 ;  /* 0x0000007675b57223 */ /* 0x040fe20000010012 */
[----:B------:R-:W-:Y:S01]  /*30e0*/  HADD2.F32 R75, -RZ, R47.H0_H0 ;  /* 0x2000002fff4b7230 */ /* 0x000fe20000004100 */
[----:B------:R-:W-:Y:S01]  /*30f0*/  FFMA.FTZ R183, R117, R182, R126 ;  /* 0x000000b675b77223 */ /* 0x000fe2000001007e */
[----:B------:R-:W-:Y:S01]  /*3100*/  HADD2.F32 R117, -RZ, R51.H0_H0 ;  /* 0x20000033ff757230 */ /* 0x000fe20000004100 */
[----:B------:R-:W-:-:S02]  /*3110*/  FMUL.FTZ R68, R191, R88 ;  /* 0x00000058bf447220 */ /* 0x000fc40000410000 */
[C---:B------:R-:W-:Y:S02]  /*3120*/  FMUL.FTZ R90, R191.reuse, R84 ;  /* 0x00000054bf5a7220 */ /* 0x040fe40000410000 */
[C---:B------:R-:W-:Y:S02]  /*3130*/  FFMA.FTZ R182, R184.reuse, R70, R25 ;  /* 0x00000046b8b67223 */ /* 0x040fe40000010019 */
[----:B------:R-:W-:Y:S01]  /*3140*/  FFMA.FTZ R118, R184, R71, R134 ;  /* 0x00000047b8767223 */ /* 0x000fe20000010086 */
[----:B------:R-:W-:Y:S01]  /*3150*/  SHF.L.U32 R184, R174, 0x4, RZ ;  /* 0x00000004aeb87819 */ /* 0x000fe200000006ff */
[----:B------:R-:W-:Y:S02]  /*3160*/  FMUL.FTZ R84, R191, R187 ;  /* 0x000000bbbf547220 */ /* 0x000fe40000410000 */
[----:B------:R-:W-:Y:S01]  /*3170*/  FFMA.FTZ R187, R185, R72, R26 ;  /* 0x00000048b9bb7223 */ /* 0x000fe2000001001a */
[----:B------:R-:W-:Y:S01]  /*3180*/  F2FP.PACK_AB R72, R45, R44 ;  /* 0x0000002c2d48723e */ /* 0x000fe200000000ff */
[----:B------:R-:W-:Y:S01]  /*3190*/  FFMA.FTZ R185, R185, R116, R131 ;  /* 0x00000074b9b97223 */ /* 0x000fe20000010083 */
[----:B------:R-:W-:Y:S01]  /*31a0*/  IADD3 R44, P0, R184, c[0x0][0x208], RZ ;  /* 0x00008200b82c7a10 */ /* 0x000fe20007f1e0ff */
[----:B------:R-:W-:-:S02]  /*31b0*/  FFMA.FTZ R70, R146, R68, R7 ;  /* 0x0000004492467223 */ /* 0x000fc40000010007 */
[----:B------:R-:W-:Y:S02]  /*31c0*/  FFMA.FTZ R71, R147, R69, R8 ;  /* 0x0000004593477223 */ /* 0x000fe40000010008 */
[C---:B------:R-:W-:Y:S02]  /*31d0*/  FFMA.FTZ R117, R186.reuse, R117, R33 ;  /* 0x00000075ba757223 */ /* 0x040fe40000010021 */
[----:B------:R-:W-:Y:S01]  /*31e0*/  FFMA.FTZ R116, R186, R75, R140 ;  /* 0x0000004bba747223 */ /* 0x000fe2000001008c */
[----:B------:R-:W-:Y:S01]  /*31f0*/  SHF.R.U32.HI R186, RZ, 0x1c, R174 ;  /* 0x0000001cffba7819 */ /* 0x000fe200000116ae */
[----:B------:R-:W-:Y:S01]  /*3200*/  FFMA.FTZ R69, R149, R69, R40 ;  /* 0x0000004595457223 */ /* 0x000fe20000010028 */
[----:B------:R-:W-:Y:S01]  /*3210*/  F2FP.PACK_AB R74, R71, R70 ;  /* 0x00000046474a723e */ /* 0x000fe200000000ff */
[----:B------:R-:W-:Y:S01]  /*3220*/  FFMA.FTZ R70, R114, R68, R39 ;  /* 0x0000004472467223 */ /* 0x000fe20000010027 */
[----:B------:R-:W-:Y:S01]  /*3230*/  F2FP.PACK_AB R75, R119, R82 ;  /* 0x00000052774b723e */ /* 0x000fe200000000ff */
[C---:B------:R-:W-:Y:S01]  /*3240*/  FMUL.FTZ R48, R191.reuse, R48 ;  /* 0x00000030bf307220 */ /* 0x040fe20000410000 */
[----:B------:R-:W-:Y:S01]  /*3250*/  IADD3.X R45, R186, c[0x0][0x20c], RZ, P0, !PT ;  /* 0x00008300ba2d7a10 */ /* 0x000fe200007fe4ff */
[C---:B------:R-:W-:Y:S01]  /*3260*/  FMUL.FTZ R49, R191.reuse, R49 ;  /* 0x00000031bf317220 */ /* 0x040fe20000410000 */
[----:B------:R-:W-:Y:S01]  /*3270*/  HADD2.F32 R174, -RZ, R51.H1_H1 ;  /* 0x30000033ffae7230 */ /* 0x000fe20000004100 */
[----:B------:R-:W-:Y:S01]  /*3280*/  FMUL.FTZ R53, R191, R53 ;  /* 0x00000035bf357220 */ /* 0x000fe20000410000 */
[----:B------:R-:W-:Y:S01]  /*3290*/  F2FP.PACK_AB R68, R79, R78 ;  /* 0x0000004e4f44723e */ /* 0x000fe200000000ff */
[----:B------:R-:W-:Y:S01]  /*32a0*/  HADD2.F32 R71, -RZ, R47.H1_H1 ;  /* 0x3000002fff477230 */ /* 0x000fe20000004100 */
[----:B------:R0:W-:Y:S01]  /*32b0*/  STG.E.128 [R44.64], R72 ;  /* 0x000000482c007986 */ /* 0x0001e2000c101d04 */
[----:B------:R-:W-:Y:S01]  /*32c0*/  F2FP.PACK_AB R70, R69, R70 ;  /* 0x000000464546723e */ /* 0x000fe200000000ff */
[----:B------:R-:W-:Y:S01]  /*32d0*/  FFMA.FTZ R78, R148, R52, R15 ;  /* 0x00000034944e7223 */ /* 0x000fe2000001000f */
[----:B------:R-:W-:Y:S01]  /*32e0*/  F2FP.PACK_AB R69, R81, R80 ;  /* 0x000000505145723e */ /* 0x000fe200000000ff */
[----:B------:R-:W-:-:S02]  /*32f0*/  FFMA.FTZ R79, R153, R48, R16 ;  /* 0x00000030994f7223 */ /* 0x000fc40000010010 */
[----:B------:R-:W-:Y:S02]  /*3300*/  FFMA.FTZ R52, R150, R52, R123 ;  /* 0x0000003496347223 */ /* 0x000fe4000001007b */
[----:B------:R-:W-:Y:S02]  /*3310*/  FFMA.FTZ R80, R110, R49, R11 ;  /* 0x000000316e507223 */ /* 0x000fe4000001000b */
[----:B------:R-:W-:Y:S02]  /*3320*/  FFMA.FTZ R81, R151, R53, R12 ;  /* 0x0000003597517223 */ /* 0x000fe4000001000c */
[----:B------:R-:W-:Y:S02]  /*3330*/  FMUL.FTZ R77, R191, R87 ;  /* 0x00000057bf4d7220 */ /* 0x000fe40000410000 */
[C---:B------:R-:W-:Y:S02]  /*3340*/  FFMA.FTZ R174, R189.reuse, R174, R34 ;  /* 0x000000aebdae7223 */ /* 0x040fe40000010022 */
[----:B------:R-:W-:Y:S01]  /*3350*/  FFMA.FTZ R189, R189, R71, R142 ;  /* 0x00000047bdbd7223 */ /* 0x000fe2000001008e */
[----:B------:R-:W-:Y:S01]  /*3360*/  F2FP.PACK_AB R71, R176, R83 ;  /* 0x00000053b047723e */ /* 0x000fe200000000ff */
[----:B0-----:R-:W-:Y:S01]  /*3370*/  FFMA.FTZ R45, R157, R48, R124 ;  /* 0x000000309d2d7223 */ /* 0x001fe2000001007c */
[----:B------:R-:W-:Y:S01]  /*3380*/  SHF.L.U32 R44, R170, 0x4, RZ ;  /* 0x00000004aa2c7819 */ /* 0x000fe200000006ff */
[----:B------:R-:W-:Y:S01]  /*3390*/  FFMA.FTZ R82, R64, R76, R13 ;  /* 0x0000004c40527223 */ /* 0x000fe2000001000d */
[----:B------:R-:W-:Y:S01]  /*33a0*/  F2FP.PACK_AB R74, R79, R78 ;  /* 0x0000004e4f4a723e */ /* 0x000fe200000000ff */
[-C--:B------:R-:W-:Y:S01]  /*33b0*/  FFMA.FTZ R83, R65, R77.reuse, R14 ;  /* 0x0000004d41537223 */ /* 0x080fe2000001000e */
[----:B------:R-:W-:Y:S01]  /*33c0*/  F2FP.PACK_AB R78, R45, R52 ;  /* 0x000000342d4e723e */ /* 0x000fe200000000ff */
[----:B------:R-:W-:Y:S01]  /*33d0*/  FFMA.FTZ R77, R61, R77, R122 ;  /* 0x0000004d3d4d7223 */ /* 0x000fe2000001007a */
[----:B------:R-:W-:Y:S01]  /*33e0*/  F2FP.PACK_AB R72, R81, R80 ;  /* 0x000000505148723e */ /* 0x000fe200000000ff */
[----:B------:R-:W-:Y:S01]  /*33f0*/  FFMA.FTZ R80, R60, R76, R121 ;  /* 0x0000004c3c507223 */ /* 0x000fe20000010079 */
[----:B------:R-:W-:Y:S01]  /*3400*/  IADD3 R52, P0, R184, c[0x0][0x210], RZ ;  /* 0x00008400b8347a10 */ /* 0x000fe20007f1e0ff */
        /* <DEDUP_REMOVED lines=8> */
[----:B------:R-:W-:Y:S01]  /*3490*/  FMUL.FTZ R87, R191, R188 ;  /* 0x000000bcbf577220 */ /* 0x000fe20000410000 */
[----:B------:R-:W-:Y:S01]  /*34a0*/  F2FP.PACK_AB R73, R83, R82 ;  /* 0x000000525349723e */ /* 0x000fe200000000ff */
[----:B------:R-:W-:Y:S01]  /*34b0*/  FFMA.FTZ R82, R56, R95, R21 ;  /* 0x0000005f38527223 */ /* 0x000fe20000010015 */
[----:B------:R-:W-:Y:S01]  /*34c0*/  F2FP.PACK_AB R75, R181, R178 ;  /* 0x000000b2b54b723e */ /* 0x000fe200000000ff */
[----:B------:R0:W-:Y:S01]  /*34d0*/  STG.E.128 [R52.64], R68 ;  /* 0x0000004434007986 */ /* 0x0001e2000c101d04 */
[----:B------:R-:W-:Y:S01]  /*34e0*/  IADD3.X R49, R170, c[0x0][0x20c], RZ, P1, !PT ;  /* 0x00008300aa317a10 */ /* 0x000fe20000ffe4ff */
[----:B------:R-:W-:Y:S01]  /*34f0*/  FFMA.FTZ R83, R57, R92, R22 ;  /* 0x0000005c39537223 */ /* 0x000fe20000010016 */
[----:B------:R-:W-:Y:S01]  /*3500*/  F2FP.PACK_AB R77, R77, R80 ;  /* 0x000000504d4d723e */ /* 0x000fe200000000ff */
[----:B------:R-:W-:Y:S01]  /*3510*/  FFMA.FTZ R80, R62, R91, R19 ;  /* 0x0000005b3e507223 */ /* 0x000fe20000010013 */
[----:B------:R-:W-:Y:S01]  /*3520*/  F2FP.PACK_AB R76, R45, R76 ;  /* 0x0000004c2d4c723e */ /* 0x000fe200000000ff */
[----:B------:R1:W-:Y:S01]  /*3530*/  STG.E.128 [R48.64], R72 ;  /* 0x0000004830007986 */ /* 0x0003e2000c101d04 */
[----:B------:R-:W-:Y:S01]  /*3540*/  SHF.L.U32 R176, R172, 0x4, RZ ;  /* 0x00000004acb07819 */ /* 0x000fe200000006ff */
[----:B------:R-:W-:Y:S01]  /*3550*/  FMUL.FTZ R88, R191, R190 ;  /* 0x000000bebf587220 */ /* 0x000fe20000410000 */
[----:B------:R-:W-:Y:S01]  /*3560*/  F2FP.PACK_AB R79, R183, R180 ;  /* 0x000000b4b74f723e */ /* 0x000fe200000000ff */
[----:B------:R-:W-:Y:S01]  /*3570*/  FFMA.FTZ R92, R156, R92, R129 ;  /* 0x0000005c9c5c7223 */ /* 0x000fe20000010081 */
[----:B------:R-:W-:Y:S01]  /*3580*/  IADD3.X R45, R170, c[0x0][0x214], RZ, P2, !PT ;  /* 0x00008500aa2d7a10 */ /* 0x000fe200017fe4ff */
[-C--:B------:R-:W-:Y:S01]  /*3590*/  FFMA.FTZ R170, R161, R93.reuse, R24 ;  /* 0x0000005da1aa7223 */ /* 0x080fe20000010018 */
[----:B------:R-:W-:Y:S01]  /*35a0*/  SHF.R.U32.HI R172, RZ, 0x1c, R172 ;  /* 0x0000001cffac7819 */ /* 0x000fe200000116ac */
[----:B------:R-:W-:Y:S01]  /*35b0*/  FFMA.FTZ R93, R167, R93, R130 ;  /* 0x0000005da75d7223 */ /* 0x000fe20000010082 */
[----:B------:R-:W-:Y:S01]  /*35c0*/  F2FP.PACK_AB R80, R81, R80 ;  /* 0x000000505150723e */ /* 0x000fe200000000ff */
[----:B------:R2:W-:Y:S01]  /*35d0*/  STG.E.128 [R44.64], R76 ;  /* 0x0000004c2c007986 */ /* 0x0005e2000c101d04 */
[----:B------:R-:W-:Y:S01]  /*35e0*/  F2FP.PACK_AB R81, R83, R82 ;  /* 0x000000525351723e */ /* 0x000fe200000000ff */
[----:B0-----:R-:W-:Y:S01]  /*35f0*/  FFMA.FTZ R68, R58, R91, R127 ;  /* 0x0000005b3a447223 */ /* 0x001fe2000001007f */
[----:B------:R-:W-:Y:S01]  /*3600*/  F2FP.PACK_AB R82, R170, R119 ;  /* 0x00000077aa52723e */ /* 0x000fe200000000ff */
[----:B------:R-:W-:Y:S01]  /*3610*/  FFMA.FTZ R53, R169, R86, R28 ;  /* 0x00000056a9357223 */ /* 0x000fe2000001001c */
[----:B------:R-:W-:Y:S01]  /*3620*/  F2FP.PACK_AB R83, R187, R182 ;  /* 0x000000b6bb53723e */ /* 0x000fe200000000ff */
[----:B------:R-:W-:Y:S01]  /*3630*/  FFMA.FTZ R69, R163, R95, R132 ;  /* 0x0000005fa3457223 */ /* 0x000fe20000010084 */
[----:B------:R-:W-:Y:S01]  /*3640*/  SHF.L.U32 R52, R168, 0x4, RZ ;  /* 0x00000004a8347819 */ /* 0x000fe200000006ff */
[----:B-1----:R-:W-:Y:S01]  /*3650*/  FFMA.FTZ R72, R54, R85, R27 ;  /* 0x0000005536487223 */ /* 0x002fe2000001001b */
[----:B------:R-:W-:Y:S01]  /*3660*/  IADD3 R48, P0, R176, c[0x0][0x208], RZ ;  /* 0x00008200b0307a10 */ /* 0x000fe20007f1e0ff */
[----:B------:R-:W-:Y:S01]  /*3670*/  FFMA.FTZ R73, R158, R84, R29 ;  /* 0x000000549e497223 */ /* 0x000fe2000001001d */
[----:B------:R-:W-:Y:S01]  /*3680*/  SHF.R.U32.HI R168, RZ, 0x1c, R168 ;  /* 0x0000001cffa87819 */ /* 0x000fe200000116a8 */
[----:B------:R-:W-:Y:S01]  /*3690*/  FFMA.FTZ R74, R160, R89, R31 ;  /* 0x00000059a04a7223 */ /* 0x000fe2000001001f */
[----:B------:R-:W-:Y:S01]  /*36a0*/  IADD3.X R49, R172, c[0x0][0x20c], RZ, P0, !PT ;  /* 0x00008300ac317a10 */ /* 0x000fe200007fe4ff */
[----:B------:R-:W-:Y:S01]  /*36b0*/  FFMA.FTZ R70, R154, R94, R133 ;  /* 0x0000005e9a467223 */ /* 0x000fe20000010085 */
[----:B------:R-:W-:Y:S01]  /*36c0*/  F2FP.PACK_AB R72, R53, R72 ;  /* 0x000000483548723e */ /* 0x000fe200000000ff */
[----:B------:R-:W-:Y:S01]  /*36d0*/  FFMA.FTZ R53, R162, R86, R137 ;  /* 0x00000056a2357223 */ /* 0x000fe20000010089 */
[----:B------:R-:W-:Y:S01]  /*36e0*/  F2FP.PACK_AB R71, R185, R118 ;  /* 0x00000076b947723e */ /* 0x000fe200000000ff */
[----:B--2---:R-:W-:Y:S01]  /*36f0*/  FFMA.FTZ R45, R165, R90, R128 ;  /* 0x0000005aa52d7223 */ /* 0x004fe20000010080 */
[----:B------:R0:W-:Y:S01]  /*3700*/  STG.E.128 [R48.64], R80 ;  /* 0x0000005030007986 */ /* 0x0001e2000c101d04 */
[----:B------:R-:W-:Y:S01]  /*3710*/  FFMA.FTZ R44, R171, R87, R30 ;  /* 0x00000057ab2c7223 */ /* 0x000fe2000001001e */
[----:B------:R-:W-:Y:S01]  /*3720*/  F2FP.PACK_AB R70, R93, R70 ;  /* 0x000000465d46723e */ /* 0x000fe200000000ff */
[----:B------:R-:W-:Y:S01]  /*3730*/  FFMA.FTZ R78, R177, R89, R138 ;  /* 0x00000059b14e7223 */ /* 0x000fe2000001008a */
[----:B------:R-:W-:Y:S01]  /*3740*/  F2FP.PACK_AB R68, R45, R68 ;  /* 0x000000442d44723e */ /* 0x000fe200000000ff */
[----:B------:R-:W-:Y:S01]  /*3750*/  FFMA.FTZ R45, R173, R88, R32 ;  /* 0x00000058ad2d7223 */ /* 0x000fe20000010020 */
[----:B------:R-:W-:Y:S01]  /*3760*/  F2FP.PACK_AB R73, R44, R73 ;  /* 0x000000492c49723e */ /* 0x000fe200000000ff */
[----:B------:R-:W-:Y:S01]  /*3770*/  FFMA.FTZ R76, R50, R85, R135 ;  /* 0x00000055324c7223 */ /* 0x000fe20000010087 */
[----:B------:R-:W-:Y:S01]  /*3780*/  IADD3 R44, P0, R176, c[0x0][0x210], RZ ;  /* 0x00008400b02c7a10 */ /* 0x000fe20007f1e0ff */
[----:B------:R-:W-:Y:S01]  /*3790*/  FFMA.FTZ R77, R175, R84, R136 ;  /* 0x00000054af4d7223 */ /* 0x000fe20000010088 */
[----:B------:R-:W-:-:S02]  /*37a0*/  F2FP.PACK_AB R74, R45, R74 ;  /* 0x0000004a2d4a723e */ /* 0x000fc400000000ff */
[----:B------:R-:W-:Y:S02]  /*37b0*/  F2FP.PACK_AB R69, R92, R69 ;  /* 0x000000455c45723e */ /* 0x000fe400000000ff */
[----:B------:R-:W-:Y:S02]  /*37c0*/  IADD3.X R45, R172, c[0x0][0x214], RZ, P0, !PT ;  /* 0x00008500ac2d7a10 */ /* 0x000fe400007fe4ff */
[----:B------:R-:W-:Y:S01]  /*37d0*/  F2FP.PACK_AB R75, R174, R117 ;  /* 0x00000075ae4b723e */ /* 0x000fe200000000ff */
[----:B0-----:R-:W-:Y:S01]  /*37e0*/  FFMA.FTZ R49, R166, R88, R141 ;  /* 0x00000058a6317223 */ /* 0x001fe2000001008d */
[----:B------:R-:W-:Y:S01]  /*37f0*/  IADD3 R48, P1, R52, c[0x0][0x208], RZ ;  /* 0x0000820034307a10 */ /* 0x000fe20007f3e0ff */
[----:B------:R-:W-:Y:S01]  /*3800*/  FFMA.FTZ R80, R164, R87, R139 ;  /* 0x00000057a4507223 */ /* 0x000fe2000001008b */
[----:B------:R-:W-:Y:S01]  /*3810*/  IADD3 R52, P2, R52, c[0x0][0x210], RZ ;  /* 0x0000840034347a10 */ /* 0x000fe20007f5e0ff */
[----:B------:R0:W-:Y:S01]  /*3820*/  STG.E.128 [R44.64], R68 ;  /* 0x000000442c007986 */ /* 0x0001e2000c101d04 */
[----:B------:R-:W-:-:S02]  /*3830*/  F2FP.PACK_AB R78, R49, R78 ;  /* 0x0000004e314e723e */ /* 0x000fc400000000ff */
[----:B------:R-:W-:Y:S02]  /*3840*/  IADD3.X R49, R168, c[0x0][0x20c], RZ, P1, !PT ;  /* 0x00008300a8317a10 */ /* 0x000fe40000ffe4ff */
[----:B------:R-:W-:Y:S02]  /*3850*/  F2FP.PACK_AB R76, R53, R76 ;  /* 0x0000004c354c723e */ /* 0x000fe400000000ff */
[----:B------:R-:W-:Y:S01]  /*3860*/  F2FP.PACK_AB R79, R189, R116 ;  /* 0x00000074bd4f723e */ /* 0x000fe200000000ff */
[----:B------:R0:W-:Y:S01]  /*3870*/  STG.E.128 [R48.64], R72 ;  /* 0x0000004830007986 */ /* 0x0001e2000c101d04 */
[----:B------:R-:W-:Y:S02]  /*3880*/  F2FP.PACK_AB R77, R80, R77 ;  /* 0x0000004d504d723e */ /* 0x000fe400000000ff */
[----:B------:R-:W-:Y:S02]  /*3890*/  IADD3.X R53, R168, c[0x0][0x214], RZ, P2, !PT ;  /* 0x00008500a8357a10 */ /* 0x000fe400017fe4ff */
[----:B------:R-:W-:-:S02]  /*38a0*/  ISETP.GE.AND P0, PT, R145, c[0x0][0x164], PT ;  /* 0x0000590091007a0c */ /* 0x000fc40003f06270 */
[----:B------:R-:W-:Y:S01]  /*38b0*/  LOP3.LUT P1, RZ, R46, 0xff, RZ, 0xc0, !PT ;  /* 0x000000ff2eff7812 */ /* 0x000fe2000782c0ff */
[----:B------:R0:W-:Y:S03]  /*38c0*/  STG.E.128 [R52.64], R76 ;  /* 0x0000004c34007986 */ /* 0x0001e6000c101d04 */
[----:B------:R-:W-:-:S07]  /*38d0*/  SEL R46, RZ, 0x1, P1 ;  /* 0x00000001ff2e7807 */ /* 0x000fce0000800000 */
[----:B0----5:R-:W-:Y:S01]  /*38e0*/  @P0 CALL.REL.NOINC `(.L_x_16005) ;  /* 0x0000001000000944 */ /* 0x021fe20003c00000 */
[----:B------:R-:W-:Y:S05]  /*38f0*/  BRA `(.L_x_16006) ;  /* 0xffffd17000007947 */ /* 0x000fea000383ffff */
.L_x_16005:
[----:B------:R-:W-:Y:S05]  /*3900*/  EXIT ;  /* 0x000000000000794d */ /* 0x000fea0003800000 */
.L_x_16003:
[----:B0-----:R-:W-:Y:S01]  /*3910*/  HFMA2.MMA R45, -RZ, RZ, 0, 5.9604644775390625e-08 ;  /* 0x00000001ff2d7435 */ /* 0x001fe200000001ff */
[----:B------:R-:W-:Y:S02]  /*3920*/  MOV R53, 0x1f ;  /* 0x0000001f00357802 */ /* 0x000fe40000000f00 */
[----:B------:R-:W-:Y:S02]  /*3930*/  MOV R176, 0xffffffff ;  /* 0xffffffff00b07802 */ /* 0x000fe40000000f00 */
[----:B------:R-:W-:Y:S02]  /*3940*/  MOV R48, 0x3960 ;  /* 0x0000396000307802 */ /* 0x000fe40000000f00 */
[----:B-----5:R-:W-:Y:S05]  /*3950*/  CALL.REL.NOINC `($__internal_49_$__cuda_sm70_shflsync_bfly_p) ;  /* 0x000007a000007944 */ /* 0x020fea0003c00000 */
[----:B-1----:R-:W-:Y:S01]  /*3960*/  MOV R44, R45 ;  /* 0x0000002d002c7202 */ /* 0x002fe20000000f00 */
[----:B0-----:R-:W-:Y:S05]  /*3970*/  BRA `(.L_x_16007) ;  /* 0xffffe78000007947 */ /* 0x001fea000383ffff */
.L_x_16004:
[----:B------:R-:W-:Y:S01]  /*3980*/  HFMA2.MMA R45, -RZ, RZ, 0, 1.1920928955078125e-07 ;  /* 0x00000002ff2d7435 */ /* 0x000fe200000001ff */
[----:B------:R-:W-:Y:S02]  /*3990*/  MOV R53, 0x1f ;  /* 0x0000001f00357802 */ /* 0x000fe40000000f00 */
[----:B------:R-:W-:Y:S02]  /*39a0*/  MOV R176, 0xffffffff ;  /* 0xffffffff00b07802 */ /* 0x000fe40000000f00 */
[----:B------:R-:W-:-:S02]  /*39b0*/  MOV R48, 0x39d0 ;  /* 0x000039d000307802 */ /* 0x000fc40000000f00 */
[----:B-----5:R-:W-:Y:S05]  /*39c0*/  CALL.REL.NOINC `($__internal_49_$__cuda_sm70_shflsync_bfly_p) ;  /* 0x0000073000007944 */ /* 0x020fea0003c00000 */
[----:B01----:R-:W-:Y:S01]  /*39d0*/  FADD.FTZ R178, R178, R45 ;  /* 0x0000002db2b27221 */ /* 0x003fe20000010000 */
[----:B------:R-:W-:Y:S01]  /*39e0*/  HFMA2.MMA R45, -RZ, RZ, 0, 2.384185791015625e-07 ;  /* 0x00000004ff2d7435 */ /* 0x000fe200000001ff */
[----:B------:R-:W-:-:S02]  /*39f0*/  MOV R53, 0x1f ;  /* 0x0000001f00357802 */ /* 0x000fc40000000f00 */
[----:B------:R-:W-:Y:S02]  /*3a00*/  MOV R176, 0xffffffff ;  /* 0xffffffff00b07802 */ /* 0x000fe40000000f00 */
[----:B------:R-:W-:Y:S02]  /*3a10*/  MOV R48, 0x3a30 ;  /* 0x00003a3000307802 */ /* 0x000fe40000000f00 */
[----:B------:R-:W-:Y:S05]  /*3a20*/  CALL.REL.NOINC `($__internal_49_$__cuda_sm70_shflsync_bfly_p) ;  /* 0x000006d000007944 */ /* 0x000fea0003c00000 */
[----:B01----:R-:W-:Y:S01]  /*3a30*/  FADD.FTZ R178, R178, R45 ;  /* 0x0000002db2b27221 */ /* 0x003fe20000010000 */
[----:B------:R-:W-:Y:S01]  /*3a40*/  HFMA2.MMA R45, -RZ, RZ, 0, 4.76837158203125e-07 ;  /* 0x00000008ff2d7435 */ /* 0x000fe200000001ff */
[----:B------:R-:W-:Y:S02]  /*3a50*/  MOV R53, 0x1f ;  /* 0x0000001f00357802 */ /* 0x000fe40000000f00 */
[----:B------:R-:W-:Y:S02]  /*3a60*/  MOV R176, 0xffffffff ;  /* 0xffffffff00b07802 */ /* 0x000fe40000000f00 */
[----:B------:R-:W-:Y:S02]  /*3a70*/  MOV R48, 0x3a90 ;  /* 0x00003a9000307802 */ /* 0x000fe40000000f00 */
[----:B------:R-:W-:Y:S05]  /*3a80*/  CALL.REL.NOINC `($__internal_49_$__cuda_sm70_shflsync_bfly_p) ;  /* 0x0000067000007944 */ /* 0x000fea0003c00000 */
[----:B01----:R-:W-:Y:S01]  /*3a90*/  FADD.FTZ R178, R178, R45 ;  /* 0x0000002db2b27221 */ /* 0x003fe20000010000 */
[----:B------:R-:W-:Y:S01]  /*3aa0*/  HFMA2.MMA R45, -RZ, RZ, 0, 9.5367431640625e-07 ;  /* 0x00000010ff2d7435 */ /* 0x000fe200000001ff */
[----:B------:R-:W-:-:S02]  /*3ab0*/  MOV R53, 0x1f ;  /* 0x0000001f00357802 */ /* 0x000fc40000000f00 */
[----:B------:R-:W-:Y:S02]  /*3ac0*/  MOV R176, 0xffffffff ;  /* 0xffffffff00b07802 */ /* 0x000fe40000000f00 */
[----:B------:R-:W-:Y:S02]  /*3ad0*/  MOV R48, 0x3af0 ;  /* 0x00003af000307802 */ /* 0x000fe40000000f00 */
[----:B------:R-:W-:Y:S05]  /*3ae0*/  CALL.REL.NOINC `($__internal_49_$__cuda_sm70_shflsync_bfly_p) ;  /* 0x0000061000007944 */ /* 0x000fea0003c00000 */
        /* <DEDUP_REMOVED lines=70> */
[----:B------:R-:W-:Y:S05]  /*3f50*/  CALL.REL.NOINC `($__internal_49_$__cuda_sm70_shflsync_bfly_p) ;  /* 0x000001a000007944 */ /* 0x000fea0003c00000 */
[----:B01----:R-:W-:Y:S01]  /*3f60*/  FADD.FTZ R178, R178, R45 ;  /* 0x0000002db2b27221 */ /* 0x003fe20000010000 */
[----:B------:R-:W-:Y:S01]  /*3f70*/  HFMA2.MMA R45, -RZ, RZ, 0, 1.1920928955078125e-07 ;  /* 0x00000002ff2d7435 */ /* 0x000fe200000001ff */
[----:B------:R-:W-:Y:S02]  /*3f80*/  MOV R53, 0x1f ;  /* 0x0000001f00357802 */ /* 0x000fe40000000f00 */
[----:B------:R-:W-:Y:S02]  /*3f90*/  MOV R176, 0xffffffff ;  /* 0xffffffff00b07802 */ /* 0x000fe40000000f00 */
[----:B------:R-:W-:Y:S02]  /*3fa0*/  MOV R48, 0x3fc0 ;  /* 0x00003fc000307802 */ /* 0x000fe40000000f00 */
[----:B------:R-:W-:Y:S05]  /*3fb0*/  CALL.REL.NOINC `($__internal_49_$__cuda_sm70_shflsync_bfly_p) ;  /* 0x0000014000007944 */ /* 0x000fea0003c00000 */
        /* <DEDUP_REMOVED lines=18> */
[----:B-1----:R-:W-:Y:S01]  /*40e0*/  MOV R49, R45 ;  /* 0x0000002d00317202 */ /* 0x002fe20000000f00 */
[----:B0-----:R-:W-:Y:S05]  /*40f0*/  BRA `(.L_x_16008) ;  /* 0xffffe54000007947 */ /* 0x001fea000383ffff */
        .weak           $__internal_49_$__cuda_sm70_shflsync_bfly_p
        .type           $__internal_49_$__cuda_sm70_shflsync_bfly_p,@function
        .size           $__internal_49_$__cuda_sm70_shflsync_bfly_p,(.L_x_26509 - $__internal_49_$__cuda_sm70_shflsync_bfly_p)
$__internal_49_$__cuda_sm70_shflsync_bfly_p:
[----:B------:R-:W-:Y:S01]  /*4100*/  HFMA2.MMA R49, -RZ, RZ, 0, 0 ;  /* 0x00000000ff317435 */ /* 0x000fe200000001ff */
[----:B------:R-:W-:Y:S04]  /*4110*/  WARPSYNC R176 ;  /* 0x000000b000007348 */ /* 0x000fe80003800000 */
[----:B------:R0:W1:Y:S01]  /*4120*/  SHFL.BFLY PT, R45, R178, R45, R53 ;  /* 0x0c00002db22d7389 */ /* 0x00006200000e0035 */
[----:B------:R-:W-:Y:S05]  /*4130*/  RET.REL.NODEC R48 `(_ZN10layer_norm31ln_parallel_residual_fwd_kernelINS_13Kernel_traitsI6__halfS2_fS2_fjLj8192ELj1ELj1ELj8ELj16ENS_18Kernel_traits_baseILj8192ES2_S2_fS2_fjLj256EEEEELb0ELb0ELb1EEEvNS_9FwdParamsE) ;  /* 0xffffbec030007950 */ /* 0x000fea0003c3ffff */
.L_x_16009:
        /* <DEDUP_REMOVED lines=12> */
.L_x_26509:


//--------------------- .text._ZN10layer_norm31ln_parallel_residual_fwd_kernelINS_13Kernel_traitsI6__halfS2_fS2_fjLj8192ELj1ELj1ELj8ELj16ENS_18Kernel_traits_baseILj8192ES2_S2_fS2_fjLj256EEEEELb0ELb1ELb0EEEvNS_9FwdParamsE --------------------------
	.section	.text._ZN10layer_norm31ln_parallel_residual_fwd_kernelINS_13Kernel_traitsI6__halfS2_fS2_fjLj8192ELj1ELj1ELj8ELj16ENS_18Kernel_traits_baseILj8192ES2_S2_fS2_fjLj256EEEEELb0ELb1ELb0EEEvNS_9FwdParamsE,"ax",@progbits
	.sectioninfo	@"SHI_REGISTERS=128"
	.align	128
        .global         _ZN10layer_norm31ln_parallel_residual_fwd_kernelINS_13Kernel_traitsI6__halfS2_fS2_fjLj8192ELj1ELj1ELj8ELj16ENS_18Kernel_traits_baseILj8192ES2_S2_fS2_fjLj256EEEEELb0ELb1ELb0EEEvNS_9FwdParamsE
        .type           _ZN10layer_norm31ln_parallel_residual_fwd_kernelINS_13Kernel_traitsI6__halfS2_fS2_fjLj8192ELj1ELj1ELj8ELj16ENS_18Kernel_traits_baseILj8192ES2_S2_fS2_fjLj256EEEEELb0ELb1ELb0EEEvNS_9FwdParamsE,@function
        .size           _ZN10layer_norm31ln_parallel_residual_fwd_kernelINS_13Kernel_traitsI6__halfS2_fS2_fjLj8192ELj1ELj1ELj8ELj16ENS_18Kernel_traits_baseILj8192ES2_S2_fS2_fjLj256EEEEELb0ELb1ELb0EEEvNS_9FwdParamsE,(.L_x_26510 - _ZN10layer_norm31ln_parallel_residual_fwd_kernelINS_13Kernel_traitsI6__halfS2_fS2_fjLj8192ELj1ELj1ELj8ELj16ENS_18Kernel_traits_baseILj8192ES2_S2_fS2_fjLj256EEEEELb0ELb1ELb0EEEvNS_9FwdParamsE)
        .other          _ZN10layer_norm31ln_parallel_residual_fwd_kernelINS_13Kernel_traitsI6__halfS2_fS2_fjLj8192ELj1ELj1ELj8ELj16ENS_18Kernel_traits_baseILj8192ES2_S2_fS2_fjLj256EEEEELb0ELb1ELb0EEEvNS_9FwdParamsE,@"STO_CUDA_ENTRY STV_DEFAULT"
_ZN10layer_norm31ln_parallel_residual_fwd_kernelINS_13Kernel_traitsI6__halfS2_fS2_fjLj8192ELj1ELj1ELj8ELj16ENS_18Kernel_traits_baseILj8192ES2_S2_fS2_fjLj256EEEEELb0ELb1ELb0EEEvNS_9FwdParamsE:
.text._ZN10layer_norm31ln_parallel_residual_fwd_kernelINS_13Kernel_traitsI6__halfS2_fS2_fjLj8192ELj1ELj1ELj8ELj16ENS_18Kernel_traits_baseILj8192ES2_S2_fS2_fjLj256EEEEELb0ELb1ELb0EEEvNS_9FwdParamsE:
        /* <DEDUP_REMOVED lines=26> */
.L_x_16011:
[----:B0-----:R-:W-:Y:S05]  /*01a0*/  BSYNC B0 ;  /* 0x0000000000007941 */ /* 0x001fea0003800000 */
.L_x_16010:
        /* <DEDUP_REMOVED lines=13> */
.L_x_16013:
[----:B0-----:R-:W-:Y:S05]  /*0280*/  BSYNC B0 ;  /* 0x0000000000007941 */ /* 0x001fea0003800000 */
.L_x_16012:
        /* <DEDUP_REMOVED lines=13> */
.L_x_16015:
[----:B0-----:R-:W-:Y:S05]  /*0360*/  BSYNC B0 ;  /* 0x0000000000007941 */ /* 0x001fea0003800000 */
.L_x_16014:
        /* <DEDUP_REMOVED lines=12> */
.L_x_16017:
[----:B0-----:R-:W-:Y:S05]  /*0430*/  BSYNC B0 ;  /* 0x0000000000007941 */ /* 0x001fea0003800000 */
.L_x_16016:
        /* <DEDUP_REMOVED lines=8> */
[C---:B------:R-:W-:Y:S01]  /*04c0*/  LOP3.LUT R37, R19.reuse, 0xe0, RZ, 0xc0, !PT ;  /* 0x000000e013257812 */ /* 0x040fe200078ec0ff */
        /* <DEDUP_REMOVED lines=29> */
[----:B------:R-:W-:Y:S01]  /*06a0*/  IMNMX R29, R29, 0x20, PT ;  /* 0x000000201d1d7817 */ /* 0x000fe20003800200 */
[----:B------:R-:W-:Y:S02]  /*06b0*/  HADD2.F32 R6, -RZ, R45.H1_H1 ;  /* 0x3000002dff067230 */ /* 0x000fe40000004100 */
[--C-:B------:R-:W-:Y:S01]  /*06c0*/  HADD2.F32 R5, -RZ, R46.reuse.H0_H0 ;  /* 0x2000002eff057230 */ /* 0x100fe20000004100 */
[----:B------:R-:W-:Y:S01]  /*06d0*/  IADD3 R29, R48, R29, RZ ;  /* 0x0000001d301d7210 */ /* 0x000fe20007ffe0ff */
[----:B------:R-:W-:Y:S02]  /*06e0*/  HADD2.F32 R4, -RZ, R46.H1_H1 ;  /* 0x3000002eff047230 */ /* 0x000fe40000004100 */
[--C-:B------:R-:W-:Y:S01]  /*06f0*/  HADD2.F32 R3, -RZ, R47.reuse.H0_H0 ;  /* 0x2000002fff037230 */ /* 0x100fe20000004100 */
[----:B------:R-:W-:Y:S01]  /*0700*/  SHF.L.U32 R118, R29, 0x3, RZ ;  /* 0x000000031d767819 */ /* 0x000fe200000006ff */
[----:B------:R-:W-:-:S02]  /*0710*/  HADD2.F32 R2, -RZ, R47.H1_H1 ;  /* 0x3000002fff027230 */ /* 0x000fc40000004100 */
[--C-:B------:R-:W-:Y:S02]  /*0720*/  HADD2.F32 R0, -RZ, R36.reuse.H0_H0 ;  /* 0x20000024ff007230 */ /* 0x100fe40000004100 */
[----:B------:R-:W-:Y:S01]  /*0730*/  HADD2.F32 R69, -RZ, R36.H1_H1 ;  /* 0x30000024ff457230 */ /* 0x000fe20000004100 */
[----:B0-----:R0:W1:Y:S01]  /*0740*/  MUFU.RCP R110, R37 ;  /* 0x00000025006e7308 */ /* 0x0010620000001000 */
        /* <DEDUP_REMOVED lines=39> */
[----:B01----:R-:W-:-:S02]  /*09c0*/  HADD2.F32 R115, -RZ, R27.H1_H1 ;  /* 0x3000001bff737230 */ /* 0x003fc40000004100 */
.L_x_16101:
        /* <DEDUP_REMOVED lines=29> */
.L_x_16020:
[----:B0----5:R-:W-:-:S05]  /*0ba0*/  HADD2.F32 R33, -RZ, R20.H0_H0 ;  /* 0x20000014ff217230 */ /* 0x021fca0000004100 */
[----:B------:R-:W-:-:S04]  /*0bb0*/  FADD.FTZ R32, R33, R32 ;  /* 0x0000002021207221 */ /* 0x000fc80000010000 */
[----:B------:R-:W-:Y:S02]  /*0bc0*/  @P0 FADD.FTZ R32, R24, R32 ;  /* 0x0000002018200221 */ /* 0x000fe40000010000 */
.L_x_16021:
[----:B------:R-:W-:Y:S01]  /*0bd0*/  HADD2.F32 R33, -RZ, R36.H1_H1 ;  /* 0x30000024ff217230 */ /* 0x000fe20000004100 */
[----:B------:R-:W-:Y:S05]  /*0be0*/  @P5 BRA `(.L_x_16022) ;  /* 0x0000003000005947 */ /* 0x000fea0003800000 */
[----:B------:R-:W-:Y:S05]  /*0bf0*/  @!P0 BRA `(.L_x_16023) ;  /* 0x0000005000008947 */ /* 0x000fea0003800000 */
[----:B-----5:R-:W-:Y:S01]  /*0c00*/  FADD.FTZ R33, R25, R33 ;  /* 0x0000002119217221 */ /* 0x020fe20000010000 */
[----:B------:R-:W-:Y:S05]  /*0c10*/  BRA `(.L_x_16023) ;  /* 0x0000003000007947 */ /* 0x000fea0003800000 */
.L_x_16022:
[----:B-----5:R-:W-:-:S05]  /*0c20*/  HADD2.F32 R34, -RZ, R20.H1_H1 ;  /* 0x30000014ff227230 */ /* 0x020fca0000004100 */
[----:B------:R-:W-:-:S04]  /*0c30*/  FADD.FTZ R33, R34, R33 ;  /* 0x0000002122217221 */ /* 0x000fc80000010000 */
[----:B------:R-:W-:Y:S02]  /*0c40*/  @P0 FADD.FTZ R33, R25, R33 ;  /* 0x0000002119210221 */ /* 0x000fe40000010000 */
.L_x_16023:
[----:B------:R-:W-:Y:S01]  /*0c50*/  HADD2.F32 R34, -RZ, R37.H0_H0 ;  /* 0x20000025ff227230 */ /* 0x000fe20000004100 */
[----:B------:R-:W-:Y:S05]  /*0c60*/  @P5 BRA `(.L_x_16024) ;  /* 0x0000003000005947 */ /* 0x000fea0003800000 */
[----:B------:R-:W-:Y:S05]  /*0c70*/  @!P0 BRA `(.L_x_16025) ;  /* 0x0000005000008947 */ /* 0x000fea0003800000 */
[----:B-----5:R-:W-:Y:S01]  /*0c80*/  FADD.FTZ R34, R26, R34 ;  /* 0x000000221a227221 */ /* 0x020fe20000010000 */
[----:B------:R-:W-:Y:S05]  /*0c90*/  BRA `(.L_x_16025) ;  /* 0x0000003000007947 */ /* 0x000fea0003800000 */
.L_x_16024:
[----:B-----5:R-:W-:-:S05]  /*0ca0*/  HADD2.F32 R35, -RZ, R21.H0_H0 ;  /* 0x20000015ff237230 */ /* 0x020fca0000004100 */
[----:B------:R-:W-:-:S04]  /*0cb0*/  FADD.FTZ R34, R35, R34 ;  /* 0x0000002223227221 */ /* 0x000fc80000010000 */
[----:B------:R-:W-:Y:S02]  /*0cc0*/  @P0 FADD.FTZ R34, R26, R34 ;  /* 0x000000221a220221 */ /* 0x000fe40000010000 */
.L_x_16025:
[----:B------:R-:W-:Y:S01]  /*0cd0*/  HADD2.F32 R35, -RZ, R37.H1_H1 ;  /* 0x30000025ff237230 */ /* 0x000fe20000004100 */
[----:B------:R-:W-:Y:S05]  /*0ce0*/  @P5 BRA `(.L_x_16026) ;  /* 0x0000003000005947 */ /* 0x000fea0003800000 */
[----:B------:R-:W-:Y:S05]  /*0cf0*/  @!P0 BRA `(.L_x_16027) ;  /* 0x0000005000008947 */ /* 0x000fea0003800000 */
[----:B-----5:R-:W-:Y:S01]  /*0d00*/  FADD.FTZ R35, R27, R35 ;  /* 0x000000231b237221 */ /* 0x020fe20000010000 */
[----:B------:R-:W-:Y:S05]  /*0d10*/  BRA `(.L_x_16027) ;  /* 0x0000003000007947 */ /* 0x000fea0003800000 */
.L_x_16026:
[----:B-----5:R-:W-:-:S05]  /*0d20*/  HADD2.F32 R36, -RZ, R21.H1_H1 ;  /* 0x30000015ff247230 */ /* 0x020fca0000004100 */
[----:B------:R-:W-:-:S04]  /*0d30*/  FADD.FTZ R35, R36, R35 ;  /* 0x0000002324237221 */ /* 0x000fc80000010000 */
[----:B------:R-:W-:Y:S02]  /*0d40*/  @P0 FADD.FTZ R35, R27, R35 ;  /* 0x000000231b230221 */ /* 0x000fe40000010000 */
.L_x_16027:
[----:B------:R-:W-:Y:S01]  /*0d50*/  HADD2.F32 R36, -RZ, R38.H0_H0 ;  /* 0x20000026ff247230 */ /* 0x000fe20000004100 */
[----:B------:R-:W-:Y:S05]  /*0d60*/  @P5 BRA `(.L_x_16028) ;  /* 0x0000003000005947 */ /* 0x000fea0003800000 */
[----:B------:R-:W-:Y:S05]  /*0d70*/  @!P0 BRA `(.L_x_16029) ;  /* 0x0000005000008947 */ /* 0x000fea0003800000 */
[----:B-----5:R-:W-:Y:S01]  /*0d80*/  FADD.FTZ R36, R28, R36 ;  /* 0x000000241c247221 */ /* 0x020fe20000010000 */
[----:B------:R-:W-:Y:S05]  /*0d90*/  BRA `(.L_x_16029) ;  /* 0x0000003000007947 */ /* 0x000fea0003800000 */
.L_x_16028:
[----:B-----5:R-:W-:-:S05]  /*0da0*/  HADD2.F32 R37, -RZ, R22.H0_H0 ;  /* 0x20000016ff257230 */ /* 0x020fca0000004100 */
[----:B------:R-:W-:-:S04]  /*0db0*/  FADD.FTZ R36, R37, R36 ;  /* 0x0000002425247221 */ /* 0x000fc80000010000 */
[----:B------:R-:W-:Y:S02]  /*0dc0*/  @P0 FADD.FTZ R36, R28, R36 ;  /* 0x000000241c240221 */ /* 0x000fe40000010000 */
.L_x_16029:
[----:B------:R-:W-:Y:S01]  /*0dd0*/  HADD2.F32 R37, -RZ, R38.H1_H1 ;  /* 0x30000026ff257230 */ /* 0x000fe20000004100 */
[----:B------:R-:W-:Y:S05]  /*0de0*/  @P5 BRA `(.L_x_16030) ;  /* 0x0000003000005947 */ /* 0x000fea0003800000 */
[----:B------:R-:W-:Y:S05]  /*0df0*/  @!P0 BRA `(.L_x_16031) ;  /* 0x0000005000008947 */ /* 0x000fea0003800000 */
[----:B-----5:R-:W-:Y:S01]  /*0e00*/  FADD.FTZ R37, R29, R37 ;  /* 0x000000251d257221 */ /* 0x020fe20000010000 */
[----:B------:R-:W-:Y:S05]  /*0e10*/  BRA `(.L_x_16031) ;  /* 0x0000003000007947 */ /* 0x000fea0003800000 */
.L_x_16030:
[----:B-----5:R-:W-:-:S05]  /*0e20*/  HADD2.F32 R38, -RZ, R22.H1_H1 ;  /* 0x30000016ff267230 */ /* 0x020fca0000004100 */
[----:B------:R-:W-:-:S04]  /*0e30*/  FADD.FTZ R37, R38, R37 ;  /* 0x0000002526257221 */ /* 0x000fc80000010000 */
[----:B------:R-:W-:Y:S02]  /*0e40*/  @P0 FADD.FTZ R37, R29, R37 ;  /* 0x000000251d250221 */ /* 0x000fe40000010000 */
.L_x_16031:
[----:B------:R-:W-:Y:S01]  /*0e50*/  HADD2.F32 R38, -RZ, R39.H0_H0 ;  /* 0x20000027ff267230 */ /* 0x000fe20000004100 */
[----:B------:R-:W-:Y:S05]  /*0e60*/  @P5 BRA `(.L_x_16032) ;  /* 0x0000003000005947 */ /* 0x000fea0003800000 */
[----:B------:R-:W-:Y:S05]  /*0e70*/  @!P0 BRA `(.L_x_16033) ;  /* 0x0000005000008947 */ /* 0x000fea0003800000 */
[----:B-----5:R-:W-:Y:S01]  /*0e80*/  FADD.FTZ R38, R30, R38 ;  /* 0x000000261e267221 */ /* 0x020fe20000010000 */
[----:B------:R-:W-:Y:S05]  /*0e90*/  BRA `(.L_x_16033) ;  /* 0x0000003000007947 */ /* 0x000fea0003800000 */
.L_x_16032:
[----:B-----5:R-:W-:-:S05]  /*0ea0*/  HADD2.F32 R65, -RZ, R23.H0_H0 ;  /* 0x20000017ff417230 */ /* 0x020fca0000004100 */
[----:B------:R-:W-:-:S04]  /*0eb0*/  FADD.FTZ R38, R65, R38 ;  /* 0x0000002641267221 */ /* 0x000fc80000010000 */
[----:B------:R-:W-:Y:S02]  /*0ec0*/  @P0 FADD.FTZ R38, R30, R38 ;  /* 0x000000261e260221 */ /* 0x000fe40000010000 */
.L_x_16033:
[----:B------:R-:W-:Y:S01]  /*0ed0*/  HADD2.F32 R39, -RZ, R39.H1_H1 ;  /* 0x30000027ff277230 */ /* 0x000fe20000004100 */
[----:B------:R-:W-:Y:S05]  /*0ee0*/  @P5 BRA `(.L_x_16034) ;  /* 0x0000003000005947 */ /* 0x000fea0003800000 */
[----:B------:R-:W-:Y:S05]  /*0ef0*/  @!P0 BRA `(.L_x_16035) ;  /* 0x0000005000008947 */ /* 0x000fea0003800000 */
[----:B-----5:R-:W-:Y:S01]  /*0f00*/  FADD.FTZ R39, R31, R39 ;  /* 0x000000271f277221 */ /* 0x020fe20000010000 */
[----:B------:R-:W-:Y:S05]  /*0f10*/  BRA `(.L_x_16035) ;  /* 0x0000003000007947 */ /* 0x000fea0003800000 */
.L_x_16034:
[----:B-----5:R-:W-:-:S05]  /*0f20*/  HADD2.F32 R64, -RZ, R23.H1_H1 ;  /* 0x30000017ff407230 */ /* 0x020fca0000004100 */
[----:B------:R-:W-:-:S04]  /*0f30*/  FADD.FTZ R39, R64, R39 ;  /* 0x0000002740277221 */ /* 0x000fc80000010000 */
[----:B------:R-:W-:Y:S02]  /*0f40*/  @P0 FADD.FTZ R39, R31, R39 ;  /* 0x000000271f270221 */ /* 0x000fe40000010000 */
.L_x_16035:
[C---:B------:R-:W-:Y:S02]  /*0f50*/  LEA R66, P0, R116.reuse, c[0x0][0x188], 0x5 ;  /* 0x0000620074427a11 */ /* 0x040fe400078028ff */
[C---:B------:R-:W-:Y:S02]  /*0f60*/  IADD3 R64, R116.reuse, 0x100, RZ ;  /* 0x0000010074407810 */ /* 0x040fe40007ffe0ff */
[----:B------:R-:W-:-:S05]  /*0f70*/  LEA.HI.X R67, R116, c[0x0][0x18c], RZ, 0x5, P0 ;  /* 0x0000630074437a11 */ /* 0x000fca00000f2cff */
[----:B------:R0:W-:Y:S04]  /*0f80*/  STG.E.128 [R66.64], R32 ;  /* 0x0000002042007986 */ /* 0x0001e8000c101d04 */
[----:B------:R0:W-:Y:S02]  /*0f90*/  STG.E.128 [R66.64+0x10], R36 ;  /* 0x0000102442007986 */ /* 0x0001e4000c101d04 */
.L_x_16019:
[----:B------:R-:W-:Y:S05]  /*0fa0*/  BSYNC B0 ;  /* 0x0000000000007941 */ /* 0x000fea0003800000 */
.L_x_16018:
        /* <DEDUP_REMOVED lines=8> */
[C---:B0-----:R-:W-:Y:S02]  /*1030*/  @P5 LEA R66, P6, R64.reuse, c[0x0][0x178], 0x4 ;  /* 0x00005e0040425a11 */ /* 0x041fe400078c20ff */
        /* <DEDUP_REMOVED lines=14> */
.L_x_16038:
[----:B0----5:R-:W-:-:S05]  /*1120*/  HADD2.F32 R41, -RZ, R20.H0_H0 ;  /* 0x20000014ff297230 */ /* 0x021fca0000004100 */
[----:B------:R-:W-:-:S04]  /*1130*/  FADD.FTZ R40, R41, R40 ;  /* 0x0000002829287221 */ /* 0x000fc80000010000 */
[----:B------:R-:W-:Y:S02]  /*1140*/  @P0 FADD.FTZ R40, R24, R40 ;  /* 0x0000002818280221 */ /* 0x000fe40000010000 */
.L_x_16039:
[----:B------:R-:W-:Y:S01]  /*1150*/  HADD2.F32 R41, -RZ, R44.H1_H1 ;  /* 0x3000002cff297230 */ /* 0x000fe20000004100 */
[----:B------:R-:W-:Y:S05]  /*1160*/  @P5 BRA `(.L_x_16040) ;  /* 0x0000003000005947 */ /* 0x000fea0003800000 */
[----:B------:R-:W-:Y:S05]  /*1170*/  @!P0 BRA `(.L_x_16041) ;  /* 0x0000005000008947 */ /* 0x000fea0003800000 */
[----:B-----5:R-:W-:Y:S01]  /*1180*/  FADD.FTZ R41, R25, R41 ;  /* 0x0000002919297221 */ /* 0x020fe20000010000 */
[----:B------:R-:W-:Y:S05]  /*1190*/  BRA `(.L_x_16041) ;  /* 0x0000003000007947 */ /* 0x000fea0003800000 */
.L_x_16040:
[----:B-----5:R-:W-:-:S05]  /*11a0*/  HADD2.F32 R42, -RZ, R20.H1_H1 ;  /* 0x30000014ff2a7230 */ /* 0x020fca0000004100 */
[----:B------:R-:W-:-:S04]  /*11b0*/  FADD.FTZ R41, R42, R41 ;  /* 0x000000292a297221 */ /* 0x000fc80000010000 */
[----:B------:R-:W-:Y:S02]  /*11c0*/  @P0 FADD.FTZ R41, R25, R41 ;  /* 0x0000002919290221 */ /* 0x000fe40000010000 */
.L_x_16041:
[----:B------:R-:W-:Y:S01]  /*11d0*/  HADD2.F32 R42, -RZ, R45.H0_H0 ;  /* 0x2000002dff2a7230 */ /* 0x000fe20000004100 */
[----:B------:R-:W-:Y:S05]  /*11e0*/  @P5 BRA `(.L_x_16042) ;  /* 0x0000003000005947 */ /* 0x000fea0003800000 */
[----:B------:R-:W-:Y:S05]  /*11f0*/  @!P0 BRA `(.L_x_16043) ;  /* 0x0000005000008947 */ /* 0x000fea0003800000 */
[----:B-----5:R-:W-:Y:S01]  /*1200*/  FADD.FTZ R42, R26, R42 ;  /* 0x0000002a1a2a7221 */ /* 0x020fe20000010000 */
[----:B------:R-:W-:Y:S05]  /*1210*/  BRA `(.L_x_16043) ;  /* 0x0000003000007947 */ /* 0x000fea0003800000 */
.L_x_16042:
[----:B-----5:R-:W-:-:S05]  /*1220*/  HADD2.F32 R43, -RZ, R21.H0_H0 ;  /* 0x20000015ff2b7230 */ /* 0x020fca0000004100 */
[----:B------:R-:W-:-:S04]  /*1230*/  FADD.FTZ R42, R43, R42 ;  /* 0x0000002a2b2a7221 */ /* 0x000fc80000010000 */
[----:B------:R-:W-:Y:S02]  /*1240*/  @P0 FADD.FTZ R42, R26, R42 ;  /* 0x0000002a1a2a0221 */ /* 0x000fe40000010000 */
.L_x_16043:
[----:B------:R-:W-:Y:S01]  /*1250*/  HADD2.F32 R43, -RZ, R45.H1_H1 ;  /* 0x3000002dff2b7230 */ /* 0x000fe20000004100 */
[----:B------:R-:W-:Y:S05]  /*1260*/  @P5 BRA `(.L_x_16044) ;  /* 0x0000003000005947 */ /* 0x000fea0003800000 */
[----:B------:R-:W-:Y:S05]  /*1270*/  @!P0 BRA `(.L_x_16045) ;  /* 0x0000005000008947 */ /* 0x000fea0003800000 */
[----:B-----5:R-:W-:Y:S01]  /*1280*/  FADD.FTZ R43, R27, R43 ;  /* 0x0000002b1b2b7221 */ /* 0x020fe20000010000 */
[----:B------:R-:W-:Y:S05]  /*1290*/  BRA `(.L_x_16045) ;  /* 0x0000003000007947 */ /* 0x000fea0003800000 */
.L_x_16044:
[----:B-----5:R-:W-:-:S05]  /*12a0*/  HADD2.F32 R44, -RZ, R21.H1_H1 ;  /* 0x30000015ff2c7230 */ /* 0x020fca0000004100 */
[----:B------:R-:W-:-:S04]  /*12b0*/  FADD.FTZ R43, R44, R43 ;  /* 0x0000002b2c2b7221 */ /* 0x000fc80000010000 */
[----:B------:R-:W-:Y:S02]  /*12c0*/  @P0 FADD.FTZ R43, R27, R43 ;  /* 0x0000002b1b2b0221 */ /* 0x000fe40000010000 */
.L_x_16045:
[----:B------:R-:W-:Y:S01]  /*12d0*/  HADD2.F32 R44, -RZ, R46.H0_H0 ;  /* 0x2000002eff2c7230 */ /* 0x000fe20000004100 */
[----:B------:R-:W-:Y:S05]  /*12e0*/  @P5 BRA `(.L_x_16046) ;  /* 0x0000003000005947 */ /* 0x000fea0003800000 */
[----:B------:R-:W-:Y:S05]  /*12f0*/  @!P0 BRA `(.L_x_16047) ;  /* 0x0000005000008947 */ /* 0x000fea0003800000 */
[----:B-----5:R-:W-:Y:S01]  /*1300*/  FADD.FTZ R44, R28, R44 ;  /* 0x0000002c1c2c7221 */ /* 0x020fe20000010000 */
[----:B------:R-:W-:Y:S05]  /*1310*/  BRA `(.L_x_16047) ;  /* 0x0000003000007947 */ /* 0x000fea0003800000 */
.L_x_16046:
[----:B-----5:R-:W-:-:S05]  /*1320*/  HADD2.F32 R45, -RZ, R22.H0_H0 ;  /* 0x20000016ff2d7230 */ /* 0x020fca0000004100 */
[----:B------:R-:W-:-:S04]  /*1330*/  FADD.FTZ R44, R45, R44 ;  /* 0x0000002c2d2c7221 */ /* 0x000fc80000010000 */
[----:B------:R-:W-:Y:S02]  /*1340*/  @P0 FADD.FTZ R44, R28, R44 ;  /* 0x0000002c1c2c0221 */ /* 0x000fe40000010000 */
.L_x_16047:
[----:B------:R-:W-:Y:S01]  /*1350*/  HADD2.F32 R45, -RZ, R46.H1_H1 ;  /* 0x3000002eff2d7230 */ /* 0x000fe20000004100 */
[----:B------:R-:W-:Y:S05]  /*1360*/  @P5 BRA `(.L_x_16048) ;  /* 0x0000003000005947 */ /* 0x000fea0003800000 */
[----:B------:R-:W-:Y:S05]  /*1370*/  @!P0 BRA `(.L_x_16049) ;  /* 0x0000005000008947 */ /* 0x000fea0003800000 */
[----:B-----5:R-:W-:Y:S01]  /*1380*/  FADD.FTZ R45, R29, R45 ;  /* 0x0000002d1d2d7221 */ /* 0x020fe20000010000 */
[----:B------:R-:W-:Y:S05]  /*1390*/  BRA `(.L_x_16049) ;  /* 0x0000003000007947 */ /* 0x000fea0003800000 */
.L_x_16048:
[----:B-----5:R-:W-:-:S05]  /*13a0*/  HADD2.F32 R46, -RZ, R22.H1_H1 ;  /* 0x30000016ff2e7230 */ /* 0x020fca0000004100 */
[----:B------:R-:W-:-:S04]  /*13b0*/  FADD.FTZ R45, R46, R45 ;  /* 0x0000002d2e2d7221 */ /* 0x000fc80000010000 */
[----:B------:R-:W-:Y:S02]  /*13c0*/  @P0 FADD.FTZ R45, R29, R45 ;  /* 0x0000002d1d2d0221 */ /* 0x000fe40000010000 */
.L_x_16049:
[----:B------:R-:W-:Y:S01]  /*13d0*/  HADD2.F32 R46, -RZ, R47.H0_H0 ;  /* 0x2000002fff2e7230 */ /* 0x000fe20000004100 */
[----:B------:R-:W-:Y:S05]  /*13e0*/  @P5 BRA `(.L_x_16050) ;  /* 0x0000003000005947 */ /* 0x000fea0003800000 */
[----:B------:R-:W-:Y:S05]  /*13f0*/  @!P0 BRA `(.L_x_16051) ;  /* 0x0000005000008947 */ /* 0x000fea0003800000 */
[----:B-----5:R-:W-:Y:S01]  /*1400*/  FADD.FTZ R46, R30, R46 ;  /* 0x0000002e1e2e7221 */ /* 0x020fe20000010000 */
[----:B------:R-:W-:Y:S05]  /*1410*/  BRA `(.L_x_16051) ;  /* 0x0000003000007947 */ /* 0x000fea0003800000 */
.L_x_16050:
[----:B-----5:R-:W-:-:S05]  /*1420*/  HADD2.F32 R65, -RZ, R23.H0_H0 ;  /* 0x20000017ff417230 */ /* 0x020fca0000004100 */
[----:B------:R-:W-:-:S04]  /*1430*/  FADD.FTZ R46, R65, R46 ;  /* 0x0000002e412e7221 */ /* 0x000fc80000010000 */
[----:B------:R-:W-:Y:S02]  /*1440*/  @P0 FADD.FTZ R46, R30, R46 ;  /* 0x0000002e1e2e0221 */ /* 0x000fe40000010000 */
.L_x_16051:
[----:B------:R-:W-:Y:S01]  /*1450*/  HADD2.F32 R47, -RZ, R47.H1_H1 ;  /* 0x3000002fff2f7230 */ /* 0x000fe20000004100 */
[----:B------:R-:W-:Y:S05]  /*1460*/  @P5 BRA `(.L_x_16052) ;  /* 0x0000003000005947 */ /* 0x000fea0003800000 */
[----:B------:R-:W-:Y:S05]  /*1470*/  @!P0 BRA `(.L_x_16053) ;  /* 0x0000005000008947 */ /* 0x000fea0003800000 */
[----:B-----5:R-:W-:Y:S01]  /*1480*/  FADD.FTZ R47, R31, R47 ;  /* 0x0000002f1f2f7221 */ /* 0x020fe20000010000 */
[----:B------:R-:W-:Y:S05]  /*1490*/  BRA `(.L_x_16053) ;  /* 0x0000003000007947 */ /* 0x000fea0003800000 */
.L_x_16052:
[----:B-----5:R-:W-:-:S05]  /*14a0*/  HADD2.F32 R66, -RZ, R23.H1_H1 ;  /* 0x30000017ff427230 */ /* 0x020fca0000004100 */
[----:B------:R-:W-:-:S04]  /*14b0*/  FADD.FTZ R47, R66, R47 ;  /* 0x0000002f422f7221 */ /* 0x000fc80000010000 */
[----:B------:R-:W-:Y:S02]  /*14c0*/  @P0 FADD.FTZ R47, R31, R47 ;  /* 0x0000002f1f2f0221 */ /* 0x000fe40000010000 */
.L_x_16053:
[----:B------:R-:W-:-:S04]  /*14d0*/  LEA R66, P0, R64, c[0x0][0x188], 0x5 ;  /* 0x0000620040427a11 */ /* 0x000fc800078028ff */
[C---:B------:R-:W-:Y:S02]  /*14e0*/  LEA.HI.X R67, R64.reuse, c[0x0][0x18c], RZ, 0x5, P0 ;  /* 0x0000630040437a11 */ /* 0x040fe400000f2cff */
[----:B------:R-:W-:-:S03]  /*14f0*/  IADD3 R64, R64, 0x100, RZ ;  /* 0x0000010040407810 */ /* 0x000fc60007ffe0ff */
[----:B------:R0:W-:Y:S04]  /*1500*/  STG.E.128 [R66.64], R40 ;  /* 0x0000002842007986 */ /* 0x0001e8000c101d04 */
[----:B------:R0:W-:Y:S02]  /*1510*/  STG.E.128 [R66.64+0x10], R44 ;  /* 0x0000102c42007986 */ /* 0x0001e4000c101d04 */
.L_x_16037:
[----:B------:R-:W-:Y:S05]  /*1520*/  BSYNC B0 ;  /* 0x0000000000007941 */ /* 0x000fea0003800000 */
.L_x_16036:
        /* <DEDUP_REMOVED lines=8> */
[C---:B0-----:R-:W-:Y:S01]  /*15b0*/  @P5 LEA R66, P6, R64.reuse, c[0x0][0x178], 0x4 ;  /* 0x00005e0040425a11 */ /* 0x041fe200078c20ff */
        /* <DEDUP_REMOVED lines=14> */
.L_x_16056:
[----:B0----5:R-:W-:-:S05]  /*16a0*/  HADD2.F32 R49, -RZ, R20.H0_H0 ;  /* 0x20000014ff317230 */ /* 0x021fca0000004100 */
[----:B------:R-:W-:-:S04]  /*16b0*/  FADD.FTZ R48, R49, R48 ;  /* 0x0000003031307221 */ /* 0x000fc80000010000 */
[----:B------:R-:W-:Y:S02]  /*16c0*/  @P0 FADD.FTZ R48, R24, R48 ;  /* 0x0000003018300221 */ /* 0x000fe40000010000 */
.L_x_16057:
[----:B------:R-:W-:Y:S01]  /*16d0*/  HADD2.F32 R49, -RZ, R52.H1_H1 ;  /* 0x30000034ff317230 */ /* 0x000fe20000004100 */
[----:B------:R-:W-:Y:S05]  /*16e0*/  @P5 BRA `(.L_x_16058) ;  /* 0x0000003000005947 */ /* 0x000fea0003800000 */
[----:B------:R-:W-:Y:S05]  /*16f0*/  @!P0 BRA `(.L_x_16059) ;  /* 0x0000005000008947 */ /* 0x000fea0003800000 */
[----:B-----5:R-:W-:Y:S01]  /*1700*/  FADD.FTZ R49, R25, R49 ;  /* 0x0000003119317221 */ /* 0x020fe20000010000 */
[----:B------:R-:W-:Y:S05]  /*1710*/  BRA `(.L_x_16059) ;  /* 0x0000003000007947 */ /* 0x000fea0003800000 */
.L_x_16058:
[----:B-----5:R-:W-:-:S05]  /*1720*/  HADD2.F32 R50, -RZ, R20.H1_H1 ;  /* 0x30000014ff327230 */ /* 0x020fca0000004100 */
[----:B------:R-:W-:-:S04]  /*1730*/  FADD.FTZ R49, R50, R49 ;  /* 0x0000003132317221 */ /* 0x000fc80000010000 */
[----:B------:R-:W-:Y:S02]  /*1740*/  @P0 FADD.FTZ R49, R25, R49 ;  /* 0x0000003119310221 */ /* 0x000fe40000010000 */
.L_x_16059:
[----:B------:R-:W-:Y:S01]  /*1750*/  HADD2.F32 R50, -RZ, R53.H0_H0 ;  /* 0x20000035ff327230 */ /* 0x000fe20000004100 */
[----:B------:R-:W-:Y:S05]  /*1760*/  @P5 BRA `(.L_x_16060) ;  /* 0x0000003000005947 */ /* 0x000fea0003800000 */
[----:B------:R-:W-:Y:S05]  /*1770*/  @!P0 BRA `(.L_x_16061) ;  /* 0x0000005000008947 */ /* 0x000fea0003800000 */
[----:B-----5:R-:W-:Y:S01]  /*1780*/  FADD.FTZ R50, R26, R50 ;  /* 0x000000321a327221 */ /* 0x020fe20000010000 */
[----:B------:R-:W-:Y:S05]  /*1790*/  BRA `(.L_x_16061) ;  /* 0x0000003000007947 */ /* 0x000fea0003800000 */
.L_x_16060:
[----:B-----5:R-:W-:-:S05]  /*17a0*/  HADD2.F32 R51, -RZ, R21.H0_H0 ;  /* 0x20000015ff337230 */ /* 0x020fca0000004100 */
[----:B------:R-:W-:-:S04]  /*17b0*/  FADD.FTZ R50, R51, R50 ;  /* 0x0000003233327221 */ /* 0x000fc80000010000 */
[----:B------:R-:W-:Y:S02]  /*17c0*/  @P0 FADD.FTZ R50, R26, R50 ;  /* 0x000000321a320221 */ /* 0x000fe40000010000 */
.L_x_16061:
[----:B------:R-:W-:Y:S01]  /*17d0*/  HADD2.F32 R51, -RZ, R53.H1_H1 ;  /* 0x30000035ff337230 */ /* 0x000fe20000004100 */
[----:B------:R-:W-:Y:S05]  /*17e0*/  @P5 BRA `(.L_x_16062) ;  /* 0x0000003000005947 */ /* 0x000fea0003800000 */
[----:B------:R-:W-:Y:S05]  /*17f0*/  @!P0 BRA `(.L_x_16063) ;  /* 0x0000005000008947 */ /* 0x000fea0003800000 */
[----:B-----5:R-:W-:Y:S01]  /*1800*/  FADD.FTZ R51, R27, R51 ;  /* 0x000000331b337221 */ /* 0x020fe20000010000 */
[----:B------:R-:W-:Y:S05]  /*1810*/  BRA `(.L_x_16063) ;  /* 0x0000003000007947 */ /* 0x000fea0003800000 */
.L_x_16062:
[----:B-----5:R-:W-:-:S05]  /*1820*/  HADD2.F32 R52, -RZ, R21.H1_H1 ;  /* 0x30000015ff347230 */ /* 0x020fca0000004100 */
[----:B------:R-:W-:-:S04]  /*1830*/  FADD.FTZ R51, R52, R51 ;  /* 0x0000003334337221 */ /* 0x000fc80000010000 */
[----:B------:R-:W-:Y:S02]  /*1840*/  @P0 FADD.FTZ R51, R27, R51 ;  /* 0x000000331b330221 */ /* 0x000fe40000010000 */
.L_x_16063:
[----:B------:R-:W-:Y:S01]  /*1850*/  HADD2.F32 R52, -RZ, R54.H0_H0 ;  /* 0x20000036ff347230 */ /* 0x000fe20000004100 */
[----:B------:R-:W-:Y:S05]  /*1860*/  @P5 BRA `(.L_x_16064) ;  /* 0x0000003000005947 */ /* 0x000fea0003800000 */
[----:B------:R-:W-:Y:S05]  /*1870*/  @!P0 BRA `(.L_x_16065) ;  /* 0x0000005000008947 */ /* 0x000fea0003800000 */
[----:B-----5:R-:W-:Y:S01]  /*1880*/  FADD.FTZ R52, R28, R52 ;  /* 0x000000341c347221 */ /* 0x020fe20000010000 */
[----:B------:R-:W-:Y:S05]  /*1890*/  BRA `(.L_x_16065) ;  /* 0x0000003000007947 */ /* 0x000fea0003800000 */
.L_x_16064:
[----:B-----5:R-:W-:-:S05]  /*18a0*/  HADD2.F32 R53, -RZ, R22.H0_H0 ;  /* 0x20000016ff357230 */ /* 0x020fca0000004100 */
[----:B------:R-:W-:-:S04]  /*18b0*/  FADD.FTZ R52, R53, R52 ;  /* 0x0000003435347221 */ /* 0x000fc80000010000 */
[----:B------:R-:W-:Y:S02]  /*18c0*/  @P0 FADD.FTZ R52, R28, R52 ;  /* 0x000000341c340221 */ /* 0x000fe40000010000 */
.L_x_16065:
[----:B------:R-:W-:Y:S01]  /*18d0*/  HADD2.F32 R53, -RZ, R54.H1_H1 ;  /* 0x30000036ff357230 */ /* 0x000fe20000004100 */
[----:B------:R-:W-:Y:S05]  /*18e0*/  @P5 BRA `(.L_x_16066) ;  /* 0x0000003000005947 */ /* 0x000fea0003800000 */
[----:B------:R-:W-:Y:S05]  /*18f0*/  @!P0 BRA `(.L_x_16067) ;  /* 0x0000005000008947 */ /* 0x000fea0003800000 */
[----:B-----5:R-:W-:Y:S01]  /*1900*/  FADD.FTZ R53, R29, R53 ;  /* 0x000000351d357221 */ /* 0x020fe20000010000 */
[----:B------:R-:W-:Y:S05]  /*1910*/  BRA `(.L_x_16067) ;  /* 0x0000003000007947 */ /* 0x000fea0003800000 */
.L_x_16066:
[----:B-----5:R-:W-:-:S05]  /*1920*/  HADD2.F32 R54, -RZ, R22.H1_H1 ;  /* 0x30000016ff367230 */ /* 0x020fca0000004100 */
[----:B------:R-:W-:-:S04]  /*1930*/  FADD.FTZ R53, R54, R53 ;  /* 0x0000003536357221 */ /* 0x000fc80000010000 */
[----:B------:R-:W-:Y:S02]  /*1940*/  @P0 FADD.FTZ R53, R29, R53 ;  /* 0x000000351d350221 */ /* 0x000fe40000010000 */
.L_x_16067:
[----:B------:R-:W-:Y:S01]  /*1950*/  HADD2.F32 R54, -RZ, R55.H0_H0 ;  /* 0x20000037ff367230 */ /* 0x000fe20000004100 */
[----:B------:R-:W-:Y:S05]  /*1960*/  @P5 BRA `(.L_x_16068) ;  /* 0x0000003000005947 */ /* 0x000fea0003800000 */
[----:B------:R-:W-:Y:S05]  /*1970*/  @!P0 BRA `(.L_x_16069) ;  /* 0x0000005000008947 */ /* 0x000fea0003800000 */
[----:B-----5:R-:W-:Y:S01]  /*1980*/  FADD.FTZ R54, R30, R54 ;  /* 0x000000361e367221 */ /* 0x020fe20000010000 */
[----:B------:R-:W-:Y:S05]  /*1990*/  BRA `(.L_x_16069) ;  /* 0x0000003000007947 */ /* 0x000fea0003800000 */
.L_x_16068:
[----:B-----5:R-:W-:-:S05]  /*19a0*/  HADD2.F32 R65, -RZ, R23.H0_H0 ;  /* 0x20000017ff417230 */ /* 0x020fca0000004100 */
[----:B------:R-:W-:-:S04]  /*19b0*/  FADD.FTZ R54, R65, R54 ;  /* 0x0000003641367221 */ /* 0x000fc80000010000 */
[----:B------:R-:W-:Y:S02]  /*19c0*/  @P0 FADD.FTZ R54, R30, R54 ;  /* 0x000000361e360221 */ /* 0x000fe40000010000 */
.L_x_16069:
[----:B------:R-:W-:Y:S01]  /*19d0*/  HADD2.F32 R55, -RZ, R55.H1_H1 ;  /* 0x30000037ff377230 */ /* 0x000fe20000004100 */
[----:B------:R-:W-:Y:S05]  /*19e0*/  @P5 BRA `(.L_x_16070) ;  /* 0x0000003000005947 */ /* 0x000fea0003800000 */
[----:B------:R-:W-:Y:S05]  /*19f0*/  @!P0 BRA `(.L_x_16071) ;  /* 0x0000005000008947 */ /* 0x000fea0003800000 */
[----:B-----5:R-:W-:Y:S01]  /*1a00*/  FADD.FTZ R55, R31, R55 ;  /* 0x000000371f377221 */ /* 0x020fe20000010000 */
[----:B------:R-:W-:Y:S05]  /*1a10*/  BRA `(.L_x_16071) ;  /* 0x0000003000007947 */ /* 0x000fea0003800000 */
.L_x_16070:
[----:B-----5:R-:W-:-:S05]  /*1a20*/  HADD2.F32 R66, -RZ, R23.H1_H1 ;  /* 0x30000017ff427230 */ /* 0x020fca0000004100 */
[----:B------:R-:W-:-:S04]  /*1a30*/  FADD.FTZ R55, R66, R55 ;  /* 0x0000003742377221 */ /* 0x000fc80000010000 */
[----:B------:R-:W-:Y:S02]  /*1a40*/  @P0 FADD.FTZ R55, R31, R55 ;  /* 0x000000371f370221 */ /* 0x000fe40000010000 */
.L_x_16071:
[----:B------:R-:W-:-:S04]  /*1a50*/  LEA R66, P0, R64, c[0x0][0x188], 0x5 ;  /* 0x0000620040427a11 */ /* 0x000fc800078028ff */
[C---:B------:R-:W-:Y:S02]  /*1a60*/  LEA.HI.X R67, R64.reuse, c[0x0][0x18c], RZ, 0x5, P0 ;  /* 0x0000630040437a11 */ /* 0x040fe400000f2cff */
[----:B------:R-:W-:-:S03]  /*1a70*/  IADD3 R64, R64, 0x100, RZ ;  /* 0x0000010040407810 */ /* 0x000fc60007ffe0ff */
[----:B------:R0:W-:Y:S04]  /*1a80*/  STG.E.128 [R66.64], R48 ;  /* 0x0000003042007986 */ /* 0x0001e8000c101d04 */
[----:B------:R0:W-:Y:S02]  /*1a90*/  STG.E.128 [R66.64+0x10], R52 ;  /* 0x0000103442007986 */ /* 0x0001e4000c101d04 */
.L_x_16055:
[----:B------:R-:W-:Y:S05]  /*1aa0*/  BSYNC B0 ;  /* 0x0000000000007941 */ /* 0x000fea0003800000 */
.L_x_16054:
        /* <DEDUP_REMOVED lines=23> */
.L_x_16074:
[----:B0----5:R-:W-:-:S05]  /*1c20*/  HADD2.F32 R57, -RZ, R20.H0_H0 ;  /* 0x20000014ff397230 */ /* 0x021fca0000004100 */
[----:B------:R-:W-:-:S04]  /*1c30*/  FADD.FTZ R56, R57, R56 ;  /* 0x0000003839387221 */ /* 0x000fc80000010000 */
[----:B------:R-:W-:Y:S02]  /*1c40*/  @P0 FADD.FTZ R56, R24, R56 ;  /* 0x0000003818380221 */ /* 0x000fe40000010000 */
.L_x_16075:
[----:B------:R-:W-:Y:S01]  /*1c50*/  HADD2.F32 R57, -RZ, R60.H1_H1 ;  /* 0x3000003cff397230 */ /* 0x000fe20000004100 */
[----:B------:R-:W-:Y:S05]  /*1c60*/  @P5 BRA `(.L_x_16076) ;  /* 0x0000003000005947 */ /* 0x000fea0003800000 */
[----:B------:R-:W-:Y:S05]  /*1c70*/  @!P0 BRA `(.L_x_16077) ;  /* 0x0000005000008947 */ /* 0x000fea0003800000 */
[----:B-----5:R-:W-:Y:S01]  /*1c80*/  FADD.FTZ R57, R25, R57 ;  /* 0x0000003919397221 */ /* 0x020fe20000010000 */
[----:B------:R-:W-:Y:S05]  /*1c90*/  BRA `(.L_x_16077) ;  /* 0x0000003000007947 */ /* 0x000fea0003800000 */
.L_x_16076:
[----:B-----5:R-:W-:-:S05]  /*1ca0*/  HADD2.F32 R58, -RZ, R20.H1_H1 ;  /* 0x30000014ff3a7230 */ /* 0x020fca0000004100 */
[----:B------:R-:W-:-:S04]  /*1cb0*/  FADD.FTZ R57, R58, R57 ;  /* 0x000000393a397221 */ /* 0x000fc80000010000 */
[----:B------:R-:W-:Y:S02]  /*1cc0*/  @P0 FADD.FTZ R57, R25, R57 ;  /* 0x0000003919390221 */ /* 0x000fe40000010000 */
.L_x_16077:
[----:B------:R-:W-:Y:S01]  /*1cd0*/  HADD2.F32 R58, -RZ, R61.H0_H0 ;  /* 0x2000003dff3a7230 */ /* 0x000fe20000004100 */
[----:B------:R-:W-:Y:S05]  /*1ce0*/  @P5 BRA `(.L_x_16078) ;  /* 0x0000003000005947 */ /* 0x000fea0003800000 */
[----:B------:R-:W-:Y:S05]  /*1cf0*/  @!P0 BRA `(.L_x_16079) ;  /* 0x0000005000008947 */ /* 0x000fea0003800000 */
[----:B-----5:R-:W-:Y:S01]  /*1d00*/  FADD.FTZ R58, R26, R58 ;  /* 0x0000003a1a3a7221 */ /* 0x020fe20000010000 */
[----:B------:R-:W-:Y:S05]  /*1d10*/  BRA `(.L_x_16079) ;  /* 0x0000003000007947 */ /* 0x000fea0003800000 */
.L_x_16078:
[----:B-----5:R-:W-:-:S05]  /*1d20*/  HADD2.F32 R59, -RZ, R21.H0_H0 ;  /* 0x20000015ff3b7230 */ /* 0x020fca0000004100 */
[----:B------:R-:W-:-:S04]  /*1d30*/  FADD.FTZ R58, R59, R58 ;  /* 0x0000003a3b3a7221 */ /* 0x000fc80000010000 */
[----:B------:R-:W-:Y:S02]  /*1d40*/  @P0 FADD.FTZ R58, R26, R58 ;  /* 0x0000003a1a3a0221 */ /* 0x000fe40000010000 */
.L_x_16079:
[----:B------:R-:W-:Y:S01]  /*1d50*/  HADD2.F32 R59, -RZ, R61.H1_H1 ;  /* 0x3000003dff3b7230 */ /* 0x000fe20000004100 */
[----:B------:R-:W-:Y:S05]  /*1d60*/  @P5 BRA `(.L_x_16080) ;  /* 0x0000003000005947 */ /* 0x000fea0003800000 */
[----:B------:R-:W-:Y:S05]  /*1d70*/  @!P0 BRA `(.L_x_16081) ;  /* 0x0000005000008947 */ /* 0x000fea0003800000 */
[----:B-----5:R-:W-:Y:S01]  /*1d80*/  FADD.FTZ R59, R27, R59 ;  /* 0x0000003b1b3b7221 */ /* 0x020fe20000010000 */
[----:B------:R-:W-:Y:S05]  /*1d90*/  BRA `(.L_x_16081) ;  /* 0x0000003000007947 */ /* 0x000fea0003800000 */
.L_x_16080:
[----:B-----5:R-:W-:-:S05]  /*1da0*/  HADD2.F32 R60, -RZ, R21.H1_H1 ;  /* 0x30000015ff3c7230 */ /* 0x020fca0000004100 */
[----:B------:R-:W-:-:S04]  /*1db0*/  FADD.FTZ R59, R60, R59 ;  /* 0x0000003b3c3b7221 */ /* 0x000fc80000010000 */
[----:B------:R-:W-:Y:S02]  /*1dc0*/  @P0 FADD.FTZ R59, R27, R59 ;  /* 0x0000003b1b3b0221 */ /* 0x000fe40000010000 */
.L_x_16081:
[----:B------:R-:W-:Y:S01]  /*1dd0*/  HADD2.F32 R60, -RZ, R62.H0_H0 ;  /* 0x2000003eff3c7230 */ /* 0x000fe20000004100 */
[----:B------:R-:W-:Y:S05]  /*1de0*/  @P5 BRA `(.L_x_16082) ;  /* 0x0000003000005947 */ /* 0x000fea0003800000 */
[----:B------:R-:W-:Y:S05]  /*1df0*/  @!P0 BRA `(.L_x_16083) ;  /* 0x0000005000008947 */ /* 0x000fea0003800000 */
[----:B-----5:R-:W-:Y:S01]  /*1e00*/  FADD.FTZ R60, R28, R60 ;  /* 0x0000003c1c3c7221 */ /* 0x020fe20000010000 */
[----:B------:R-:W-:Y:S05]  /*1e10*/  BRA `(.L_x_16083) ;  /* 0x0000003000007947 */ /* 0x000fea0003800000 */
.L_x_16082:
[----:B-----5:R-:W-:-:S05]  /*1e20*/  HADD2.F32 R61, -RZ, R22.H0_H0 ;  /* 0x20000016ff3d7230 */ /* 0x020fca0000004100 */
[----:B------:R-:W-:-:S04]  /*1e30*/  FADD.FTZ R60, R61, R60 ;  /* 0x0000003c3d3c7221 */ /* 0x000fc80000010000 */
[----:B------:R-:W-:Y:S02]  /*1e40*/  @P0 FADD.FTZ R60, R28, R60 ;  /* 0x0000003c1c3c0221 */ /* 0x000fe40000010000 */
.L_x_16083:
[----:B------:R-:W-:Y:S01]  /*1e50*/  HADD2.F32 R61, -RZ, R62.H1_H1 ;  /* 0x3000003eff3d7230 */ /* 0x000fe20000004100 */
[----:B------:R-:W-:Y:S05]  /*1e60*/  @P5 BRA `(.L_x_16084) ;  /* 0x0000003000005947 */ /* 0x000fea0003800000 */
[----:B------:R-:W-:Y:S05]  /*1e70*/  @!P0 BRA `(.L_x_16085) ;  /* 0x0000005000008947 */ /* 0x000fea0003800000 */
[----:B-----5:R-:W-:Y:S01]  /*1e80*/  FADD.FTZ R61, R29, R61 ;  /* 0x0000003d1d3d7221 */ /* 0x020fe20000010000 */
[----:B------:R-:W-:Y:S05]  /*1e90*/  BRA `(.L_x_16085) ;  /* 0x0000003000007947 */ /* 0x000fea0003800000 */
.L_x_16084:
[----:B-----5:R-:W-:-:S05]  /*1ea0*/  HADD2.F32 R62, -RZ, R22.H1_H1 ;  /* 0x30000016ff3e7230 */ /* 0x020fca0000004100 */
[----:B------:R-:W-:-:S04]  /*1eb0*/  FADD.FTZ R61, R62, R61 ;  /* 0x0000003d3e3d7221 */ /* 0x000fc80000010000 */
[----:B------:R-:W-:Y:S02]  /*1ec0*/  @P0 FADD.FTZ R61, R29, R61 ;  /* 0x0000003d1d3d0221 */ /* 0x000fe40000010000 */
.L_x_16085:
[----:B------:R-:W-:Y:S01]  /*1ed0*/  HADD2.F32 R62, -RZ, R63.H0_H0 ;  /* 0x2000003fff3e7230 */ /* 0x000fe20000004100 */
[----:B------:R-:W-:Y:S05]  /*1ee0*/  @P5 BRA `(.L_x_16086) ;  /* 0x0000003000005947 */ /* 0x000fea0003800000 */
[----:B------:R-:W-:Y:S05]  /*1ef0*/  @!P0 BRA `(.L_x_16087) ;  /* 0x0000005000008947 */ /* 0x000fea0003800000 */
[----:B-----5:R-:W-:Y:S01]  /*1f00*/  FADD.FTZ R62, R30, R62 ;  /* 0x0000003e1e3e7221 */ /* 0x020fe20000010000 */
[----:B------:R-:W-:Y:S05]  /*1f10*/  BRA `(.L_x_16087) ;  /* 0x0000003000007947 */ /* 0x000fea0003800000 */
.L_x_16086:
[----:B-----5:R-:W-:-:S05]  /*1f20*/  HADD2.F32 R65, -RZ, R23.H0_H0 ;  /* 0x20000017ff417230 */ /* 0x020fca0000004100 */
[----:B------:R-:W-:-:S04]  /*1f30*/  FADD.FTZ R62, R65, R62 ;  /* 0x0000003e413e7221 */ /* 0x000fc80000010000 */
[----:B------:R-:W-:Y:S02]  /*1f40*/  @P0 FADD.FTZ R62, R30, R62 ;  /* 0x0000003e1e3e0221 */ /* 0x000fe40000010000 */
.L_x_16087:
[----:B------:R-:W-:Y:S01]  /*1f50*/  HADD2.F32 R63, -RZ, R63.H1_H1 ;  /* 0x3000003fff3f7230 */ /* 0x000fe20000004100 */
[----:B------:R-:W-:Y:S05]  /*1f60*/  @P5 BRA `(.L_x_16088) ;  /* 0x0000003000005947 */ /* 0x000fea0003800000 */
[----:B------:R-:W-:Y:S05]  /*1f70*/  @!P0 BRA `(.L_x_16089) ;  /* 0x0000005000008947 */ /* 0x000fea0003800000 */
[----:B-----5:R-:W-:Y:S01]  /*1f80*/  FADD.FTZ R63, R31, R63 ;  /* 0x0000003f1f3f7221 */ /* 0x020fe20000010000 */
[----:B------:R-:W-:Y:S05]  /*1f90*/  BRA `(.L_x_16089) ;  /* 0x0000003000007947 */ /* 0x000fea0003800000 */
.L_x_16088:
[----:B-----5:R-:W-:-:S05]  /*1fa0*/  HADD2.F32 R66, -RZ, R23.H1_H1 ;  /* 0x30000017ff427230 */ /* 0x020fca0000004100 */
[----:B------:R-:W-:-:S04]  /*1fb0*/  FADD.FTZ R63, R66, R63 ;  /* 0x0000003f423f7221 */ /* 0x000fc80000010000 */
[----:B------:R-:W-:Y:S02]  /*1fc0*/  @P0 FADD.FTZ R63, R31, R63 ;  /* 0x0000003f1f3f0221 */ /* 0x000fe40000010000 */
.L_x_16089:
[----:B------:R-:W-:-:S04]  /*1fd0*/  LEA R66, P0, R64, c[0x0][0x188], 0x5 ;  /* 0x0000620040427a11 */ /* 0x000fc800078028ff */
[----:B------:R-:W-:-:S05]  /*1fe0*/  LEA.HI.X R67, R64, c[0x0][0x18c], RZ, 0x5, P0 ;  /* 0x0000630040437a11 */ /* 0x000fca00000f2cff */
[----:B------:R0:W-:Y:S04]  /*1ff0*/  STG.E.128 [R66.64], R56 ;  /* 0x0000003842007986 */ /* 0x0001e8000c101d04 */
[----:B------:R0:W-:Y:S02]  /*2000*/  STG.E.128 [R66.64+0x10], R60 ;  /* 0x0000103c42007986 */ /* 0x0001e4000c101d04 */
.L_x_16073:
[----:B------:R-:W-:Y:S05]  /*2010*/  BSYNC B0 ;  /* 0x0000000000007941 */ /* 0x000fea0003800000 */
.L_x_16072:
        /* <DEDUP_REMOVED lines=42> */
.L_x_16102:
        /* <DEDUP_REMOVED lines=85> */
.L_x_16103:
        /* <DEDUP_REMOVED lines=97> */
[--C-:B------:R-:W-:Y:S02]  /*2e20*/  FADD.FTZ R66, R36, -R120.reuse ;  /* 0x8000007824427221 */ /* 0x100fe40000010000 */
[--C-:B------:R-:W-:Y:S01]  /*2e30*/  FADD.FTZ R124, R39, -R120.reuse ;  /* 0x80000078277c7221 */ /* 0x100fe20000010000 */
[----:B------:R-:W-:Y:S01]  /*2e40*/  F2FP.PACK_AB R65, R67, R122 ;  /* 0x0000007a4341723e */ /* 0x000fe200000000ff */
[----:B------:R-:W-:Y:S02]  /*2e50*/  FADD.FTZ R122, R37, -R120 ;  /* 0x80000078257a7221 */ /* 0x000fe40000010000 */
[----:B------:R-:W-:-:S02]  /*2e60*/  FMUL.FTZ R66, R121, R66 ;  /* 0x0000004279427220 */ /* 0x000fc40000410000 */
[----:B------:R-:W-:Y:S02]  /*2e70*/  FMUL.FTZ R122, R121, R122 ;  /* 0x0000007a797a7220 */ /* 0x000fe40000410000 */
[----:B------:R-:W-:Y:S02]  /*2e80*/  FFMA.FTZ R66, R12, R66, R5 ;  /* 0x000000420c427223 */ /* 0x000fe40000010005 */
[----:B------:R-:W-:Y:S02]  /*2e90*/  FFMA.FTZ R67, R13, R122, R4 ;  /* 0x0000007a0d437223 */ /* 0x000fe40000010004 */
[----:B------:R-:W-:Y:S02]  /*2ea0*/  FADD.FTZ R122, R38, -R120 ;  /* 0x80000078267a7221 */ /* 0x000fe40000010000 */
[----:B------:R-:W-:Y:S01]  /*2eb0*/  FMUL.FTZ R124, R121, R124 ;  /* 0x0000007c797c7220 */ /* 0x000fe20000410000 */
[----:B------:R-:W-:Y:S01]  /*2ec0*/  F2FP.PACK_AB R66, R67, R66 ;  /* 0x000000424342723e */ /* 0x000fe200000000ff */
[----:B------:R-:W-:-:S02]  /*2ed0*/  FMUL.FTZ R122, R121, R122 ;  /* 0x0000007a797a7220 */ /* 0x000fc40000410000 */
[----:B------:R-:W-:Y:S02]  /*2ee0*/  FFMA.FTZ R124, R11, R124, R2 ;  /* 0x0000007c0b7c7223 */ /* 0x000fe40000010002 */
[----:B------:R-:W-:Y:S02]  /*2ef0*/  FFMA.FTZ R67, R10, R122, R3 ;  /* 0x0000007a0a437223 */ /* 0x000fe40000010003 */
[C---:B------:R-:W-:Y:S01]  /*2f00*/  IMAD.WIDE.U32 R122, R116.reuse, R123, c[0x0][0x208] ;  /* 0x00008200747a7625 */ /* 0x040fe200078e007b */
[----:B------:R-:W-:Y:S02]  /*2f10*/  IADD3 R116, R116, 0x100, RZ ;  /* 0x0000010074747810 */ /* 0x000fe40007ffe0ff */
[----:B------:R-:W-:-:S05]  /*2f20*/  F2FP.PACK_AB R67, R124, R67 ;  /* 0x000000437c43723e */ /* 0x000fca00000000ff */
[----:B------:R0:W-:Y:S02]  /*2f30*/  STG.E.128 [R122.64], R64 ;  /* 0x000000407a007986 */ /* 0x0001e4000c101d04 */
.L_x_16093:
[----:B------:R-:W-:Y:S05]  /*2f40*/  BSYNC B0 ;  /* 0x0000000000007941 */ /* 0x000fea0003800000 */
.L_x_16092:
[----:B------:R-:W-:Y:S01]  /*2f50*/  BSSY B0, `(.L_x_16094) ;  /* 0x0000022000007945 */ /* 0x000fe20003800000 */
[----:B------:R-:W-:Y:S05]  /*2f60*/  @!P3 BRA `(.L_x_16095) ;  /* 0x000002000000b947 */ /* 0x000fea0003800000 */
[--C-:B01----:R-:W-:Y:S01]  /*2f70*/  FADD.FTZ R64, R40, -R120.reuse ;  /* 0x8000007828407221 */ /* 0x103fe20000010000 */
        /* <DEDUP_REMOVED lines=31> */
.L_x_16095:
[----:B------:R-:W-:Y:S05]  /*3170*/  BSYNC B0 ;  /* 0x0000000000007941 */ /* 0x000fea0003800000 */
.L_x_16094:
[----:B------:R-:W-:Y:S01]  /*3180*/  BSSY B0, `(.L_x_16096) ;  /* 0x0000022000007945 */ /* 0x000fe20003800000 */
[----:B------:R-:W-:Y:S05]  /*3190*/  @!P2 BRA `(.L_x_16097) ;  /* 0x000002000000a947 */ /* 0x000fea0003800000 */
[--C-:B01----:R-:W-:Y:S01]  /*31a0*/  FADD.FTZ R64, R48, -R120.reuse ;  /* 0x8000007830407221 */ /* 0x103fe20000010000 */
        /* <DEDUP_REMOVED lines=31> */
.L_x_16097:
[----:B------:R-:W-:Y:S05]  /*33a0*/  BSYNC B0 ;  /* 0x0000000000007941 */ /* 0x000fea0003800000 */
.L_x_16096:
        /* <DEDUP_REMOVED lines=33> */
.L_x_16099:
[----:B------:R-:W-:Y:S05]  /*35c0*/  BSYNC B0 ;  /* 0x0000000000007941 */ /* 0x000fea0003800000 */
.L_x_16098:
[----:B------:R-:W-:Y:S02]  /*35d0*/  IADD3 R119, R119, c[0x0][0x160], RZ ;  /* 0x0000580077777a10 */ /* 0x000fe40007ffe0ff */
[----:B------:R-:W-:Y:S02]  /*35e0*/  LOP3.LUT P5, RZ, R117, 0xff, RZ, 0xc0, !PT ;  /* 0x000000ff75ff7812 */ /* 0x000fe400078ac0ff */
[----:B------:R-:W-:Y:S02]  /*35f0*/  ISETP.GE.AND P0, PT, R119, c[0x0][0x164], PT ;  /* 0x0000590077007a0c */ /* 0x000fe40003f06270 */
[----:B------:R-:W-:-:S11]  /*3600*/  SEL R117, RZ, 0x1, P5 ;  /* 0x00000001ff757807 */ /* 0x000fd60002800000 */
[----:B01---5:R-:W-:Y:S01]  /*3610*/  @P0 CALL.REL.NOINC `(.L_x_16100) ;  /* 0x0000001000000944 */ /* 0x023fe20003c00000 */
[----:B------:R-:W-:Y:S05]  /*3620*/  BRA `(.L_x_16101) ;  /* 0xffffd3a000007947 */ /* 0x000fea000383ffff */
.L_x_16100:
[----:B------:R-:W-:Y:S05]  /*3630*/  EXIT ;  /* 0x000000000000794d */ /* 0x000fea0003800000 */
.L_x_16090:
[----:B------:R-:W-:Y:S01]  /*3640*/  HFMA2.MMA R121, -RZ, RZ, 0, 5.9604644775390625e-08 ;  /* 0x00000001ff797435 */ /* 0x000fe200000001ff */
[----:B------:R-:W-:Y:S02]  /*3650*/  MOV R122, R123 ;  /* 0x0000007b007a7202 */ /* 0x000fe40000000f00 */
[----:B------:R-:W-:Y:S02]  /*3660*/  MOV R124, 0x1f ;  /* 0x0000001f007c7802 */ /* 0x000fe40000000f00 */
[----:B------:R-:W-:Y:S02]  /*3670*/  MOV R65, 0xffffffff ;  /* 0xffffffff00417802 */ /* 0x000fe40000000f00 */
[----:B0-----:R-:W-:Y:S02]  /*3680*/  MOV R66, 0x36a0 ;  /* 0x000036a000427802 */ /* 0x001fe40000000f00 */
[----:B-----5:R-:W-:Y:S05]  /*3690*/  CALL.REL.NOINC `($__internal_50_$__cuda_sm70_shflsync_bfly_p) ;  /* 0x0000079000007944 */ /* 0x020fea0003c00000 */
[----:B01----:R-:W-:Y:S05]  /*36a0*/  BRA `(.L_x_16102) ;  /* 0xffffec1000007947 */ /* 0x003fea000383ffff */
.L_x_16091:
[----:B------:R-:W-:Y:S01]  /*36b0*/  HFMA2.MMA R121, -RZ, RZ, 0, 1.1920928955078125e-07 ;  /* 0x00000002ff797435 */ /* 0x000fe200000001ff */
[----:B------:R-:W-:Y:S02]  /*36c0*/  MOV R124, 0x1f ;  /* 0x0000001f007c7802 */ /* 0x000fe40000000f00 */
[----:B------:R-:W-:-:S02]  /*36d0*/  MOV R65, 0xffffffff ;  /* 0xffffffff00417802 */ /* 0x000fc40000000f00 */
[----:B0-----:R-:W-:Y:S02]  /*36e0*/  MOV R66, 0x3700 ;  /* 0x0000370000427802 */ /* 0x001fe40000000f00 */
[----:B-1---5:R-:W-:Y:S05]  /*36f0*/  CALL.REL.NOINC `($__internal_50_$__cuda_sm70_shflsync_bfly_p) ;  /* 0x0000073000007944 */ /* 0x022fea0003c00000 */
[----:B0-----:R-:W-:Y:S01]  /*3700*/  HFMA2.MMA R121, -RZ, RZ, 0, 2.384185791015625e-07 ;  /* 0x00000004ff797435 */ /* 0x001fe200000001ff */
[----:B-1----:R-:W-:Y:S01]  /*3710*/  FADD.FTZ R122, R122, R65 ;  /* 0x000000417a7a7221 */ /* 0x002fe20000010000 */
[----:B------:R-:W-:Y:S02]  /*3720*/  MOV R124, 0x1f ;  /* 0x0000001f007c7802 */ /* 0x000fe40000000f00 */
[----:B------:R-:W-:Y:S02]  /*3730*/  MOV R65, 0xffffffff ;  /* 0xffffffff00417802 */ /* 0x000fe40000000f00 */
[----:B------:R-:W-:Y:S02]  /*3740*/  MOV R66, 0x3760 ;  /* 0x0000376000427802 */ /* 0x000fe40000000f00 */
[----:B------:R-:W-:Y:S05]  /*3750*/  CALL.REL.NOINC `($__internal_50_$__cuda_sm70_shflsync_bfly_p) ;  /* 0x000006d000007944 */ /* 0x000fea0003c00000 */
[----:B0-----:R-:W-:Y:S01]  /*3760*/  HFMA2.MMA R121, -RZ, RZ, 0, 4.76837158203125e-07 ;  /* 0x00000008ff797435 */ /* 0x001fe200000001ff */
[----:B-1----:R-:W-:Y:S01]  /*3770*/  FADD.FTZ R122, R122, R65 ;  /* 0x000000417a7a7221 */ /* 0x002fe20000010000 */
[----:B------:R-:W-:Y:S02]  /*3780*/  MOV R124, 0x1f ;  /* 0x0000001f007c7802 */ /* 0x000fe40000000f00 */
[----:B------:R-:W-:-:S02]  /*3790*/  MOV R65, 0xffffffff ;  /* 0xffffffff00417802 */ /* 0x000fc40000000f00 */
[----:B------:R-:W-:Y:S02]  /*37a0*/  MOV R66, 0x37c0 ;  /* 0x000037c000427802 */ /* 0x000fe40000000f00 */
[----:B------:R-:W-:Y:S05]  /*37b0*/  CALL.REL.NOINC `($__internal_50_$__cuda_sm70_shflsync_bfly_p) ;  /* 0x0000067000007944 */ /* 0x000fea0003c00000 */
[----:B0-----:R-:W-:Y:S01]  /*37c0*/  HFMA2.MMA R121, -RZ, RZ, 0, 9.5367431640625e-07 ;  /* 0x00000010ff797435 */ /* 0x001fe200000001ff */
[----:B-1----:R-:W-:Y:S01]  /*37d0*/  FADD.FTZ R122, R122, R65 ;  /* 0x000000417a7a7221 */ /* 0x002fe20000010000 */
[----:B------:R-:W-:Y:S02]  /*37e0*/  MOV R124, 0x1f ;  /* 0x0000001f007c7802 */ /* 0x000fe40000000f00 */
[----:B------:R-:W-:Y:S02]  /*37f0*/  MOV R65, 0xffffffff ;  /* 0xffffffff00417802 */ /* 0x000fe40000000f00 */
[----:B------:R-:W-:Y:S02]  /*3800*/  MOV R66, 0x3820 ;  /* 0x0000382000427802 */ /* 0x000fe40000000f00 */
[----:B------:R-:W-:Y:S05]  /*3810*/  CALL.REL.NOINC `($__internal_50_$__cuda_sm70_shflsync_bfly_p) ;  /* 0x0000061000007944 */ /* 0x000fea0003c00000 */
        /* <DEDUP_REMOVED lines=71> */
[----:B------:R-:W-:Y:S05]  /*3c90*/  CALL.REL.NOINC `($__internal_50_$__cuda_sm70_shflsync_bfly_p) ;  /* 0x0000019000007944 */ /* 0x000fea0003c00000 */
[----:B0-----:R-:W-:Y:S01]  /*3ca0*/  HFMA2.MMA R121, -RZ, RZ, 0, 1.1920928955078125e-07 ;  /* 0x00000002ff797435 */ /* 0x001fe200000001ff */
[----:B-1----:R-:W-:Y:S01]  /*3cb0*/  FADD.FTZ R122, R122, R65 ;  /* 0x000000417a7a7221 */ /* 0x002fe20000010000 */
[----:B------:R-:W-:Y:S02]  /*3cc0*/  MOV R124, 0x1f ;  /* 0x0000001f007c7802 */ /* 0x000fe40000000f00 */
[----:B------:R-:W-:Y:S02]  /*3cd0*/  MOV R65, 0xffffffff ;  /* 0xffffffff00417802 */ /* 0x000fe40000000f00 */
[----:B------:R-:W-:Y:S02]  /*3ce0*/  MOV R66, 0x3d00 ;  /* 0x00003d0000427802 */ /* 0x000fe40000000f00 */
[----:B------:R-:W-:Y:S05]  /*3cf0*/  CALL.REL.NOINC `($__internal_50_$__cuda_sm70_shflsync_bfly_p) ;  /* 0x0000013000007944 */ /* 0x000fea0003c00000 */
[----:B0-----:R-:W-:Y:S01]  /*3d00*/  HFMA2.MMA R121, -RZ, RZ, 0, 2.384185791015625e-07 ;  /* 0x00000004ff797435 */ /* 0x001fe200000001ff */
[----:B-1----:R-:W-:Y:S01]  /*3d10*/  FADD.FTZ R122, R122, R65 ;  /* 0x000000417a7a7221 */ /* 0x002fe20000010000 */
[----:B------:R-:W-:-:S02]  /*3d20*/  MOV R124, 0x1f ;  /* 0x0000001f007c7802 */ /* 0x000fc40000000f00 */
[----:B------:R-:W-:Y:S02]  /*3d30*/  MOV R65, 0xffffffff ;  /* 0xffffffff00417802 */ /* 0x000fe40000000f00 */
[----:B------:R-:W-:Y:S02]  /*3d40*/  MOV R66, 0x3d60 ;  /* 0x00003d6000427802 */ /* 0x000fe40000000f00 */
[----:B------:R-:W-:Y:S05]  /*3d50*/  CALL.REL.NOINC `($__internal_50_$__cuda_sm70_shflsync_bfly_p) ;  /* 0x000000d000007944 */ /* 0x000fea0003c00000 */
[----:B0-----:R-:W-:Y:S01]  /*3d60*/  HFMA2.MMA R121, -RZ, RZ, 0, 4.76837158203125e-07 ;  /* 0x00000008ff797435 */ /* 0x001fe200000001ff */
[----:B-1----:R-:W-:Y:S01]  /*3d70*/  FADD.FTZ R122, R122, R65 ;  /* 0x000000417a7a7221 */ /* 0x002fe20000010000 */
[----:B------:R-:W-:Y:S02]  /*3d80*/  MOV R124, 0x1f ;  /* 0x0000001f007c7802 */ /* 0x000fe40000000f00 */
[----:B------:R-:W-:Y:S02]  /*3d90*/  MOV R65, 0xffffffff ;  /* 0xffffffff00417802 */ /* 0x000fe40000000f00 */
[----:B------:R-:W-:Y:S02]  /*3da0*/  MOV R66, 0x3dc0 ;  /* 0x00003dc000427802 */ /* 0x000fe40000000f00 */
[----:B------:R-:W-:Y:S05]  /*3db0*/  CALL.REL.NOINC `($__internal_50_$__cuda_sm70_shflsync_bfly_p) ;  /* 0x0000007000007944 */ /* 0x000fea0003c00000 */
[----:B0-----:R-:W-:Y:S01]  /*3dc0*/  HFMA2.MMA R121, -RZ, RZ, 0, 9.5367431640625e-07 ;  /* 0x00000010ff797435 */ /* 0x001fe200000001ff */
[----:B-1----:R-:W-:Y:S01]  /*3dd0*/  FADD.FTZ R122, R122, R65 ;  /* 0x000000417a7a7221 */ /* 0x002fe20000010000 */
[----:B------:R-:W-:-:S02]  /*3de0*/  MOV R124, 0x1f ;  /* 0x0000001f007c7802 */ /* 0x000fc40000000f00 */
[----:B------:R-:W-:Y:S02]  /*3df0*/  MOV R65, 0xffffffff ;  /* 0xffffffff00417802 */ /* 0x000fe40000000f00 */
[----:B------:R-:W-:Y:S02]  /*3e00*/  MOV R66, 0x3e20 ;  /* 0x00003e2000427802 */ /* 0x000fe40000000f00 */
[----:B------:R-:W-:Y:S05]  /*3e10*/  CALL.REL.NOINC `($__internal_50_$__cuda_sm70_shflsync_bfly_p) ;  /* 0x0000001000007944 */ /* 0x000fea0003c00000 */
[----:B01----:R-:W-:Y:S05]  /*3e20*/  BRA `(.L_x_16103) ;  /* 0xffffe9e000007947 */ /* 0x003fea000383ffff */
        .weak           $__internal_50_$__cuda_sm70_shflsync_bfly_p
        .type           $__internal_50_$__cuda_sm70_shflsync_bfly_p,@function
        .size           $__internal_50_$__cuda_sm70_shflsync_bfly_p,(.L_x_26510 - $__internal_50_$__cuda_sm70_shflsync_bfly_p)
$__internal_50_$__cuda_sm70_shflsync_bfly_p:
[----:B------:R-:W-:Y:S01]  /*3e30*/  HFMA2.MMA R67, -RZ, RZ, 0, 0 ;  /* 0x00000000ff437435 */ /* 0x000fe200000001ff */
[----:B------:R-:W-:Y:S04]  /*3e40*/  WARPSYNC R65 ;  /* 0x0000004100007348 */ /* 0x000fe80003800000 */
[----:B------:R0:W1:Y:S01]  /*3e50*/  SHFL.BFLY PT, R65, R122, R121, R124 ;  /* 0x0c0000797a417389 */ /* 0x00006200000e007c */
[----:B------:R-:W-:Y:S05]  /*3e60*/  RET.REL.NODEC R66 `(_ZN10layer_norm31ln_parallel_residual_fwd_kernelINS_13Kernel_traitsI6__halfS2_fS2_fjLj8192ELj1ELj1ELj8ELj16ENS_18Kernel_traits_baseILj8192ES2_S2_fS2_fjLj256EEEEELb0ELb1ELb0EEEvNS_9FwdParamsE) ;  /* 0xffffc19042007950 */ /* 0x000fea0003c3ffff */
.L_x_16104:
        /* <DEDUP_REMOVED lines=9> */
.L_x_26510:


//--------------------- .text._ZN10layer_norm31ln_parallel_residual_fwd_kernelINS_13Kernel_traitsI6__halfS2_fS2_fjLj8192ELj1ELj1ELj8ELj16ENS_18Kernel_traits_baseILj8192ES2_S2_fS2_fjLj256EEEEELb0ELb1ELb1EEEvNS_9FwdParamsE --------------------------
	.section	.text._ZN10layer_norm31ln_parallel_residual_fwd_kernelINS_13Kernel_traitsI6__halfS2_fS2_fjLj8192ELj1ELj1ELj8ELj16ENS_18Kernel_traits_baseILj8192ES2_S2_fS2_fjLj256EEEEELb0ELb1ELb1EEEvNS_9FwdParamsE,"ax",@progbits
	.sectioninfo	@"SHI_REGISTERS=127"
	.align	128
        .global         _ZN10layer_norm31ln_parallel_residual_fwd_kernelINS_13Kernel_traitsI6__halfS2_fS2_fjLj8192ELj1ELj1ELj8ELj16ENS_18Kernel_traits_baseILj8192ES2_S2_fS2_fjLj256EEEEELb0ELb1ELb1EEEvNS_9FwdParamsE
        .type           _ZN10layer_norm31ln_parallel_residual_fwd_kernelINS_13Kernel_traitsI6__halfS2_fS2_fjLj8192ELj1ELj1ELj8ELj16ENS_18Kernel_traits_baseILj8192ES2_S2_fS2_fjLj256EEEEELb0ELb1ELb1EEEvNS_9FwdParamsE,@function
        .size           _ZN10layer_norm31ln_parallel_residual_fwd_kernelINS_13Kernel_traitsI6__halfS2_fS2_fjLj8192ELj1ELj1ELj8ELj16ENS_18Kernel_traits_baseILj8192ES2_S2_fS2_fjLj256EEEEELb0ELb1ELb1EEEvNS_9FwdParamsE,(.L_x_26511 - _ZN10layer_norm31ln_parallel_residual_fwd_kernelINS_13Kernel_traitsI6__halfS2_fS2_fjLj8192ELj1ELj1ELj8ELj16ENS_18Kernel_traits_baseILj8192ES2_S2_fS2_fjLj256EEEEELb0ELb1ELb1EEEvNS_9FwdParamsE)
        .other          _ZN10layer_norm31ln_parallel_residual_fwd_kernelINS_13Kernel_traitsI6__halfS2_fS2_fjLj8192ELj1ELj1ELj8ELj16ENS_18Kernel_traits_baseILj8192ES2_S2_fS2_fjLj256EEEEELb0ELb1ELb1EEEvNS_9FwdParamsE,@"STO_CUDA_ENTRY STV_DEFAULT"
_ZN10layer_norm31ln_parallel_residual_fwd_kernelINS_13Kernel_traitsI6__halfS2_fS2_fjLj8192ELj1ELj1ELj8ELj16ENS_18Kernel_traits_baseILj8192ES2_S2_fS2_fjLj256EEEEELb0ELb1ELb1EEEvNS_9FwdParamsE:
.text._ZN10layer_norm31ln_parallel_residual_fwd_kernelINS_13Kernel_traitsI6__halfS2_fS2_fjLj8192ELj1ELj1ELj8ELj16ENS_18Kernel_traits_baseILj8192ES2_S2_fS2_fjLj256EEEEELb0ELb1ELb1EEEvNS_9FwdParamsE:
        /* <DEDUP_REMOVED lines=12> */
[----:B------:R0:W5:Y:S04]  /*00c0*/  @P0 LDG.E.128 R20, [R4.64+0x2000] ;  /* 0x0020000404140981 */ /* 0x000168000c1e1d00 */
[----:B------:R0:W5:Y:S01]  /*00d0*/  @P0 LDG.E.128 R16, [R4.64+0x3000] ;  /* 0x0030000404100981 */ /* 0x000162000c1e1d00 */
[----:B------:R-:W-:-:S04]  /*00e0*/  IADD3 R2, P2, R0, c[0x0][0x1b0], RZ ;  /* 0x00006c0000027a10 */ /* 0x000fc80007f5e0ff */
        /* <DEDUP_REMOVED lines=14> */
[----:B------:R-:W-:-:S02]  /*01d0*/  HADD2.F32 R85, -RZ, R8.H0_H0 ;  /* 0x20000008ff557230 */ /* 0x000fc40000004100 */
[----:B------:R-:W-:Y:S01]  /*01e0*/  HADD2.F32 R84, -RZ, R8.H1_H1 ;  /* 0x30000008ff547230 */ /* 0x000fe20000004100 */
[----:B------:R0:W5:Y:S01]  /*01f0*/  LDG.E.128 R64, [R2.64+0x1000] ;  /* 0x0010000402407981 */ /* 0x000162000c1e1d00 */
[--C-:B------:R-:W-:Y:S02]  /*0200*/  HADD2.F32 R83, -RZ, R9.reuse.H0_H0 ;  /* 0x20000009ff537230 */ /* 0x100fe40000004100 */
[----:B------:R-:W-:Y:S01]  /*0210*/  HADD2.F32 R82, -RZ, R9.H1_H1 ;  /* 0x30000009ff527230 */ /* 0x000fe20000004100 */
[----:B------:R0:W5:Y:S01]  /*0220*/  LDG.E.128 R60, [R2.64+0x2000] ;  /* 0x00200004023c7981 */ /* 0x000162000c1e1d00 */
[--C-:B------:R-:W-:Y:S02]  /*0230*/  HADD2.F32 R81, -RZ, R10.reuse.H0_H0 ;  /* 0x2000000aff517230 */ /* 0x100fe40000004100 */
[----:B------:R-:W-:Y:S01]  /*0240*/  HADD2.F32 R80, -RZ, R10.H1_H1 ;  /* 0x3000000aff507230 */ /* 0x000fe20000004100 */
[----:B------:R0:W5:Y:S01]  /*0250*/  LDG.E.128 R56, [R2.64+0x3000] ;  /* 0x0030000402387981 */ /* 0x000162000c1e1d00 */
[--C-:B------:R-:W-:Y:S01]  /*0260*/  HADD2.F32 R79, -RZ, R11.reuse.H0_H0 ;  /* 0x2000000bff4f7230 */ /* 0x100fe20000004100 */
[----:B------:R-:W-:Y:S01]  /*0270*/  ULDC.U8 UR6, c[0x0][0x1f0] ;  /* 0x00007c0000067ab9 */ /* 0x000fe20000000000 */
        /* <DEDUP_REMOVED lines=15> */
[--C-:B0-----:R-:W-:Y:S02]  /*0370*/  HADD2.F32 R3, -RZ, R23.reuse.H0_H0 ;  /* 0x20000017ff037230 */ /* 0x101fe40000004100 */
        /* <DEDUP_REMOVED lines=9> */
.L_x_16172:
        /* <DEDUP_REMOVED lines=25> */
.L_x_16105:
[----:B0----5:R-:W-:-:S05]  /*05a0*/  HADD2.F32 R17, -RZ, R52.H0_H0 ;  /* 0x20000034ff117230 */ /* 0x021fca0000004100 */
[----:B------:R-:W-:-:S04]  /*05b0*/  FADD.FTZ R40, R40, R17 ;  /* 0x0000001128287221 */ /* 0x000fc80000010000 */
[----:B------:R-:W-:Y:S02]  /*05c0*/  @P0 FADD.FTZ R40, R48, R40 ;  /* 0x0000002830280221 */ /* 0x000fe40000010000 */
.L_x_16106:
[----:B------:R-:W-:Y:S01]  /*05d0*/  HADD2.F32 R41, -RZ, R36.H1_H1 ;  /* 0x30000024ff297230 */ /* 0x000fe20000004100 */
[----:B------:R-:W-:Y:S05]  /*05e0*/  @P2 BRA `(.L_x_16107) ;  /* 0x0000003000002947 */ /* 0x000fea0003800000 */
[----:B------:R-:W-:Y:S05]  /*05f0*/  @!P0 BRA `(.L_x_16108) ;  /* 0x0000005000008947 */ /* 0x000fea0003800000 */
[----:B-----5:R-:W-:Y:S01]  /*0600*/  FADD.FTZ R41, R49, R41 ;  /* 0x0000002931297221 */ /* 0x020fe20000010000 */
[----:B------:R-:W-:Y:S05]  /*0610*/  BRA `(.L_x_16108) ;  /* 0x0000003000007947 */ /* 0x000fea0003800000 */
.L_x_16107:
[----:B-----5:R-:W-:-:S05]  /*0620*/  HADD2.F32 R16, -RZ, R52.H1_H1 ;  /* 0x30000034ff107230 */ /* 0x020fca0000004100 */
[----:B------:R-:W-:-:S04]  /*0630*/  FADD.FTZ R41, R41, R16 ;  /* 0x0000001029297221 */ /* 0x000fc80000010000 */
[----:B------:R-:W-:Y:S02]  /*0640*/  @P0 FADD.FTZ R41, R49, R41 ;  /* 0x0000002931290221 */ /* 0x000fe40000010000 */
.L_x_16108:
[----:B------:R-:W-:Y:S01]  /*0650*/  HADD2.F32 R42, -RZ, R37.H0_H0 ;  /* 0x20000025ff2a7230 */ /* 0x000fe20000004100 */
[----:B------:R-:W-:Y:S05]  /*0660*/  @P2 BRA `(.L_x_16109) ;  /* 0x0000003000002947 */ /* 0x000fea0003800000 */
[----:B------:R-:W-:Y:S05]  /*0670*/  @!P0 BRA `(.L_x_16110) ;  /* 0x0000005000008947 */ /* 0x000fea0003800000 */
[----:B-----5:R-:W-:Y:S01]  /*0680*/  FADD.FTZ R42, R50, R42 ;  /* 0x0000002a322a7221 */ /* 0x020fe20000010000 */
[----:B------:R-:W-:Y:S05]  /*0690*/  BRA `(.L_x_16110) ;  /* 0x0000003000007947 */ /* 0x000fea0003800000 */
.L_x_16109:
[----:B-----5:R-:W-:-:S05]  /*06a0*/  HADD2.F32 R17, -RZ, R53.H0_H0 ;  /* 0x20000035ff117230 */ /* 0x020fca0000004100 */
[----:B------:R-:W-:-:S04]  /*06b0*/  FADD.FTZ R42, R42, R17 ;  /* 0x000000112a2a7221 */ /* 0x000fc80000010000 */
[----:B------:R-:W-:Y:S02]  /*06c0*/  @P0 FADD.FTZ R42, R50, R42 ;  /* 0x0000002a322a0221 */ /* 0x000fe40000010000 */
.L_x_16110:
[----:B------:R-:W-:Y:S01]  /*06d0*/  HADD2.F32 R43, -RZ, R37.H1_H1 ;  /* 0x30000025ff2b7230 */ /* 0x000fe20000004100 */
[----:B------:R-:W-:Y:S05]  /*06e0*/  @P2 BRA `(.L_x_16111) ;  /* 0x0000003000002947 */ /* 0x000fea0003800000 */
[----:B------:R-:W-:Y:S05]  /*06f0*/  @!P0 BRA `(.L_x_16112) ;  /* 0x0000005000008947 */ /* 0x000fea0003800000 */
[----:B-----5:R-:W-:Y:S01]  /*0700*/  FADD.FTZ R43, R51, R43 ;  /* 0x0000002b332b7221 */ /* 0x020fe20000010000 */
[----:B------:R-:W-:Y:S05]  /*0710*/  BRA `(.L_x_16112) ;  /* 0x0000003000007947 */ /* 0x000fea0003800000 */
.L_x_16111:
[----:B-----5:R-:W-:-:S05]  /*0720*/  HADD2.F32 R16, -RZ, R53.H1_H1 ;  /* 0x30000035ff107230 */ /* 0x020fca0000004100 */
[----:B------:R-:W-:-:S04]  /*0730*/  FADD.FTZ R43, R43, R16 ;  /* 0x000000102b2b7221 */ /* 0x000fc80000010000 */
[----:B------:R-:W-:Y:S02]  /*0740*/  @P0 FADD.FTZ R43, R51, R43 ;  /* 0x0000002b332b0221 */ /* 0x000fe40000010000 */
.L_x_16112:
[----:B------:R-:W-:Y:S01]  /*0750*/  HADD2.F32 R36, -RZ, R38.H0_H0 ;  /* 0x20000026ff247230 */ /* 0x000fe20000004100 */
[----:B------:R-:W-:Y:S05]  /*0760*/  @P2 BRA `(.L_x_16113) ;  /* 0x0000003000002947 */ /* 0x000fea0003800000 */
[----:B------:R-:W-:Y:S05]  /*0770*/  @!P0 BRA `(.L_x_16114) ;  /* 0x0000005000008947 */ /* 0x000fea0003800000 */
[----:B-----5:R-:W-:Y:S01]  /*0780*/  FADD.FTZ R36, R44, R36 ;  /* 0x000000242c247221 */ /* 0x020fe20000010000 */
[----:B------:R-:W-:Y:S05]  /*0790*/  BRA `(.L_x_16114) ;  /* 0x0000003000007947 */ /* 0x000fea0003800000 */
.L_x_16113:
[----:B-----5:R-:W-:-:S05]  /*07a0*/  HADD2.F32 R17, -RZ, R54.H0_H0 ;  /* 0x20000036ff117230 */ /* 0x020fca0000004100 */
[----:B------:R-:W-:-:S04]  /*07b0*/  FADD.FTZ R36, R36, R17 ;  /* 0x0000001124247221 */ /* 0x000fc80000010000 */
[----:B------:R-:W-:Y:S02]  /*07c0*/  @P0 FADD.FTZ R36, R44, R36 ;  /* 0x000000242c240221 */ /* 0x000fe40000010000 */
.L_x_16114:
[----:B------:R-:W-:Y:S01]  /*07d0*/  HADD2.F32 R37, -RZ, R38.H1_H1 ;  /* 0x30000026ff257230 */ /* 0x000fe20000004100 */
[----:B------:R-:W-:Y:S05]  /*07e0*/  @P2 BRA `(.L_x_16115) ;  /* 0x0000003000002947 */ /* 0x000fea0003800000 */
[----:B------:R-:W-:Y:S05]  /*07f0*/  @!P0 BRA `(.L_x_16116) ;  /* 0x0000005000008947 */ /* 0x000fea0003800000 */
[----:B-----5:R-:W-:Y:S01]  /*0800*/  FADD.FTZ R37, R45, R37 ;  /* 0x000000252d257221 */ /* 0x020fe20000010000 */
[----:B------:R-:W-:Y:S05]  /*0810*/  BRA `(.L_x_16116) ;  /* 0x0000003000007947 */ /* 0x000fea0003800000 */
.L_x_16115:
[----:B-----5:R-:W-:-:S05]  /*0820*/  HADD2.F32 R16, -RZ, R54.H1_H1 ;  /* 0x30000036ff107230 */ /* 0x020fca0000004100 */
[----:B------:R-:W-:-:S04]  /*0830*/  FADD.FTZ R37, R37, R16 ;  /* 0x0000001025257221 */ /* 0x000fc80000010000 */
[----:B------:R-:W-:Y:S02]  /*0840*/  @P0 FADD.FTZ R37, R45, R37 ;  /* 0x000000252d250221 */ /* 0x000fe40000010000 */
.L_x_16116:
[----:B------:R-:W-:Y:S01]  /*0850*/  HADD2.F32 R38, -RZ, R39.H0_H0 ;  /* 0x20000027ff267230 */ /* 0x000fe20000004100 */
[----:B------:R-:W-:Y:S05]  /*0860*/  @P2 BRA `(.L_x_16117) ;  /* 0x0000003000002947 */ /* 0x000fea0003800000 */
[----:B------:R-:W-:Y:S05]  /*0870*/  @!P0 BRA `(.L_x_16118) ;  /* 0x0000005000008947 */ /* 0x000fea0003800000 */
[----:B-----5:R-:W-:Y:S01]  /*0880*/  FADD.FTZ R38, R46, R38 ;  /* 0x000000262e267221 */ /* 0x020fe20000010000 */
[----:B------:R-:W-:Y:S05]  /*0890*/  BRA `(.L_x_16118) ;  /* 0x0000003000007947 */ /* 0x000fea0003800000 */
.L_x_16117:
[----:B-----5:R-:W-:-:S05]  /*08a0*/  HADD2.F32 R17, -RZ, R55.H0_H0 ;  /* 0x20000037ff117230 */ /* 0x020fca0000004100 */
[----:B------:R-:W-:-:S04]  /*08b0*/  FADD.FTZ R38, R38, R17 ;  /* 0x0000001126267221 */ /* 0x000fc80000010000 */
[----:B------:R-:W-:Y:S02]  /*08c0*/  @P0 FADD.FTZ R38, R46, R38 ;  /* 0x000000262e260221 */ /* 0x000fe40000010000 */
.L_x_16118:
[----:B------:R-:W-:Y:S01]  /*08d0*/  HADD2.F32 R39, -RZ, R39.H1_H1 ;  /* 0x30000027ff277230 */ /* 0x000fe20000004100 */
[----:B------:R-:W-:Y:S05]  /*08e0*/  @P2 BRA `(.L_x_16119) ;  /* 0x0000003000002947 */ /* 0x000fea0003800000 */
[----:B------:R-:W-:Y:S05]  /*08f0*/  @!P0 BRA `(.L_x_16120) ;  /* 0x0000005000008947 */ /* 0x000fea0003800000 */
[----:B-----5:R-:W-:Y:S01]  /*0900*/  FADD.FTZ R39, R47, R39 ;  /* 0x000000272f277221 */ /* 0x020fe20000010000 */
[----:B------:R-:W-:Y:S05]  /*0910*/  BRA `(.L_x_16120) ;  /* 0x0000003000007947 */ /* 0x000fea0003800000 */
.L_x_16119:
[----:B-----5:R-:W-:-:S05]  /*0920*/  HADD2.F32 R16, -RZ, R55.H1_H1 ;  /* 0x30000037ff107230 */ /* 0x020fca0000004100 */
[----:B------:R-:W-:-:S04]  /*0930*/  FADD.FTZ R39, R39, R16 ;  /* 0x0000001027277221 */ /* 0x000fc80000010000 */
[----:B------:R-:W-:Y:S02]  /*0940*/  @P0 FADD.FTZ R39, R47, R39 ;  /* 0x000000272f270221 */ /* 0x000fe40000010000 */
.L_x_16120:
        /* <DEDUP_REMOVED lines=17> */
.L_x_16121:
[----:B0----5:R-:W-:-:S05]  /*0a60*/  HADD2.F32 R17, -RZ, R52.H0_H0 ;  /* 0x20000034ff117230 */ /* 0x021fca0000004100 */
[----:B------:R-:W-:-:S04]  /*0a70*/  FADD.FTZ R32, R17, R32 ;  /* 0x0000002011207221 */ /* 0x000fc80000010000 */
[----:B------:R-:W-:Y:S02]  /*0a80*/  @P0 FADD.FTZ R32, R48, R32 ;  /* 0x0000002030200221 */ /* 0x000fe40000010000 */
.L_x_16122:
[----:B------:R-:W-:Y:S01]  /*0a90*/  HADD2.F32 R33, -RZ, R28.H1_H1 ;  /* 0x3000001cff217230 */ /* 0x000fe20000004100 */
[----:B------:R-:W-:Y:S05]  /*0aa0*/  @P2 BRA `(.L_x_16123) ;  /* 0x0000003000002947 */ /* 0x000fea0003800000 */
[----:B------:R-:W-:Y:S05]  /*0ab0*/  @!P0 BRA `(.L_x_16124) ;  /* 0x0000005000008947 */ /* 0x000fea0003800000 */
[----:B-----5:R-:W-:Y:S01]  /*0ac0*/  FADD.FTZ R33, R49, R33 ;  /* 0x0000002131217221 */ /* 0x020fe20000010000 */
[----:B------:R-:W-:Y:S05]  /*0ad0*/  BRA `(.L_x_16124) ;  /* 0x0000003000007947 */ /* 0x000fea0003800000 */
.L_x_16123:
[----:B-----5:R-:W-:-:S05]  /*0ae0*/  HADD2.F32 R16, -RZ, R52.H1_H1 ;  /* 0x30000034ff107230 */ /* 0x020fca0000004100 */
[----:B------:R-:W-:-:S04]  /*0af0*/  FADD.FTZ R33, R16, R33 ;  /* 0x0000002110217221 */ /* 0x000fc80000010000 */
[----:B------:R-:W-:Y:S02]  /*0b00*/  @P0 FADD.FTZ R33, R49, R33 ;  /* 0x0000002131210221 */ /* 0x000fe40000010000 */
.L_x_16124:
[----:B------:R-:W-:Y:S01]  /*0b10*/  HADD2.F32 R34, -RZ, R29.H0_H0 ;  /* 0x2000001dff227230 */ /* 0x000fe20000004100 */
[----:B------:R-:W-:Y:S05]  /*0b20*/  @P2 BRA `(.L_x_16125) ;  /* 0x0000003000002947 */ /* 0x000fea0003800000 */
[----:B------:R-:W-:Y:S05]  /*0b30*/  @!P0 BRA `(.L_x_16126) ;  /* 0x0000005000008947 */ /* 0x000fea0003800000 */
[----:B-----5:R-:W-:Y:S01]  /*0b40*/  FADD.FTZ R34, R50, R34 ;  /* 0x0000002232227221 */ /* 0x020fe20000010000 */
[----:B------:R-:W-:Y:S05]  /*0b50*/  BRA `(.L_x_16126) ;  /* 0x0000003000007947 */ /* 0x000fea0003800000 */
.L_x_16125:
[----:B-----5:R-:W-:-:S05]  /*0b60*/  HADD2.F32 R17, -RZ, R53.H0_H0 ;  /* 0x20000035ff117230 */ /* 0x020fca0000004100 */
[----:B------:R-:W-:-:S04]  /*0b70*/  FADD.FTZ R34, R17, R34 ;  /* 0x0000002211227221 */ /* 0x000fc80000010000 */
[----:B------:R-:W-:Y:S02]  /*0b80*/  @P0 FADD.FTZ R34, R50, R34 ;  /* 0x0000002232220221 */ /* 0x000fe40000010000 */
.L_x_16126:
[----:B------:R-:W-:Y:S01]  /*0b90*/  HADD2.F32 R35, -RZ, R29.H1_H1 ;  /* 0x3000001dff237230 */ /* 0x000fe20000004100 */
[----:B------:R-:W-:Y:S05]  /*0ba0*/  @P2 BRA `(.L_x_16127) ;  /* 0x0000003000002947 */ /* 0x000fea0003800000 */
[----:B------:R-:W-:Y:S05]  /*0bb0*/  @!P0 BRA `(.L_x_16128) ;  /* 0x0000005000008947 */ /* 0x000fea0003800000 */
[----:B-----5:R-:W-:Y:S01]  /*0bc0*/  FADD.FTZ R35, R51, R35 ;  /* 0x0000002333237221 */ /* 0x020fe20000010000 */
[----:B------:R-:W-:Y:S05]  /*0bd0*/  BRA `(.L_x_16128) ;  /* 0x0000003000007947 */ /* 0x000fea0003800000 */
.L_x_16127:
[----:B-----5:R-:W-:-:S05]  /*0be0*/  HADD2.F32 R16, -RZ, R53.H1_H1 ;  /* 0x30000035ff107230 */ /* 0x020fca0000004100 */
[----:B------:R-:W-:-:S04]  /*0bf0*/  FADD.FTZ R35, R16, R35 ;  /* 0x0000002310237221 */ /* 0x000fc80000010000 */
[----:B------:R-:W-:Y:S02]  /*0c00*/  @P0 FADD.FTZ R35, R51, R35 ;  /* 0x0000002333230221 */ /* 0x000fe40000010000 */
.L_x_16128:
[----:B------:R-:W-:Y:S01]  /*0c10*/  HADD2.F32 R28, -RZ, R30.H0_H0 ;  /* 0x2000001eff1c7230 */ /* 0x000fe20000004100 */
[----:B------:R-:W-:Y:S05]  /*0c20*/  @P2 BRA `(.L_x_16129) ;  /* 0x0000003000002947 */ /* 0x000fea0003800000 */
[----:B------:R-:W-:Y:S05]  /*0c30*/  @!P0 BRA `(.L_x_16130) ;  /* 0x0000005000008947 */ /* 0x000fea0003800000 */
[----:B-----5:R-:W-:Y:S01]  /*0c40*/  FADD.FTZ R28, R44, R28 ;  /* 0x0000001c2c1c7221 */ /* 0x020fe20000010000 */
[----:B------:R-:W-:Y:S05]  /*0c50*/  BRA `(.L_x_16130) ;  /* 0x0000003000007947 */ /* 0x000fea0003800000 */
.L_x_16129:
[----:B-----5:R-:W-:-:S05]  /*0c60*/  HADD2.F32 R17, -RZ, R54.H0_H0 ;  /* 0x20000036ff117230 */ /* 0x020fca0000004100 */
[----:B------:R-:W-:-:S04]  /*0c70*/  FADD.FTZ R28, R17, R28 ;  /* 0x0000001c111c7221 */ /* 0x000fc80000010000 */
[----:B------:R-:W-:Y:S02]  /*0c80*/  @P0 FADD.FTZ R28, R44, R28 ;  /* 0x0000001c2c1c0221 */ /* 0x000fe40000010000 */
.L_x_16130:
[----:B------:R-:W-:Y:S01]  /*0c90*/  HADD2.F32 R29, -RZ, R30.H1_H1 ;  /* 0x3000001eff1d7230 */ /* 0x000fe20000004100 */
[----:B------:R-:W-:Y:S05]  /*0ca0*/  @P2 BRA `(.L_x_16131) ;  /* 0x0000003000002947 */ /* 0x000fea0003800000 */
[----:B------:R-:W-:Y:S05]  /*0cb0*/  @!P0 BRA `(.L_x_16132) ;  /* 0x0000005000008947 */ /* 0x000fea0003800000 */
[----:B-----5:R-:W-:Y:S01]  /*0cc0*/  FADD.FTZ R29, R45, R29 ;  /* 0x0000001d2d1d7221 */ /* 0x020fe20000010000 */
[----:B------:R-:W-:Y:S05]  /*0cd0*/  BRA `(.L_x_16132) ;  /* 0x0000003000007947 */ /* 0x000fea0003800000 */
.L_x_16131:
[----:B-----5:R-:W-:-:S05]  /*0ce0*/  HADD2.F32 R16, -RZ, R54.H1_H1 ;  /* 0x30000036ff107230 */ /* 0x020fca0000004100 */
[----:B------:R-:W-:-:S04]  /*0cf0*/  FADD.FTZ R29, R16, R29 ;  /* 0x0000001d101d7221 */ /* 0x000fc80000010000 */
[----:B------:R-:W-:Y:S02]  /*0d00*/  @P0 FADD.FTZ R29, R45, R29 ;  /* 0x0000001d2d1d0221 */ /* 0x000fe40000010000 */
.L_x_16132:
[----:B------:R-:W-:Y:S01]  /*0d10*/  HADD2.F32 R30, -RZ, R31.H0_H0 ;  /* 0x2000001fff1e7230 */ /* 0x000fe20000004100 */
[----:B------:R-:W-:Y:S05]  /*0d20*/  @P2 BRA `(.L_x_16133) ;  /* 0x0000003000002947 */ /* 0x000fea0003800000 */
[----:B------:R-:W-:Y:S05]  /*0d30*/  @!P0 BRA `(.L_x_16134) ;  /* 0x0000005000008947 */ /* 0x000fea0003800000 */
[----:B-----5:R-:W-:Y:S01]  /*0d40*/  FADD.FTZ R30, R46, R30 ;  /* 0x0000001e2e1e7221 */ /* 0x020fe20000010000 */
[----:B------:R-:W-:Y:S05]  /*0d50*/  BRA `(.L_x_16134) ;  /* 0x0000003000007947 */ /* 0x000fea0003800000 */
.L_x_16133:
[----:B-----5:R-:W-:-:S05]  /*0d60*/  HADD2.F32 R17, -RZ, R55.H0_H0 ;  /* 0x20000037ff117230 */ /* 0x020fca0000004100 */
[----:B------:R-:W-:-:S04]  /*0d70*/  FADD.FTZ R30, R17, R30 ;  /* 0x0000001e111e7221 */ /* 0x000fc80000010000 */
[----:B------:R-:W-:Y:S02]  /*0d80*/  @P0 FADD.FTZ R30, R46, R30 ;  /* 0x0000001e2e1e0221 */ /* 0x000fe40000010000 */
.L_x_16134:
[----:B------:R-:W-:Y:S01]  /*0d90*/  HADD2.F32 R31, -RZ, R31.H1_H1 ;  /* 0x3000001fff1f7230 */ /* 0x000fe20000004100 */
[----:B------:R-:W-:Y:S05]  /*0da0*/  @P2 BRA `(.L_x_16135) ;  /* 0x0000003000002947 */ /* 0x000fea0003800000 */
[----:B------:R-:W-:Y:S05]  /*0db0*/  @!P0 BRA `(.L_x_16136) ;  /* 0x0000005000008947 */ /* 0x000fea0003800000 */
[----:B-----5:R-:W-:Y:S01]  /*0dc0*/  FADD.FTZ R31, R47, R31 ;  /* 0x0000001f2f1f7221 */ /* 0x020fe20000010000 */
[----:B------:R-:W-:Y:S05]  /*0dd0*/  BRA `(.L_x_16136) ;  /* 0x0000003000007947 */ /* 0x000fea0003800000 */
.L_x_16135:
[----:B-----5:R-:W-:-:S05]  /*0de0*/  HADD2.F32 R16, -RZ, R55.H1_H1 ;  /* 0x30000037ff107230 */ /* 0x020fca0000004100 */
[----:B------:R-:W-:-:S04]  /*0df0*/  FADD.FTZ R31, R16, R31 ;  /* 0x0000001f101f7221 */ /* 0x000fc80000010000 */
[----:B------:R-:W-:Y:S02]  /*0e00*/  @P0 FADD.FTZ R31, R47, R31 ;  /* 0x0000001f2f1f0221 */ /* 0x000fe40000010000 */
.L_x_16136:
        /* <DEDUP_REMOVED lines=16> */
.L_x_16137:
[----:B0----5:R-:W-:-:S05]  /*0f10*/  HADD2.F32 R17, -RZ, R52.H0_H0 ;  /* 0x20000034ff117230 */ /* 0x021fca0000004100 */
[----:B------:R-:W-:-:S04]  /*0f20*/  FADD.FTZ R24, R17, R24 ;  /* 0x0000001811187221 */ /* 0x000fc80000010000 */
[----:B------:R-:W-:Y:S02]  /*0f30*/  @P0 FADD.FTZ R24, R48, R24 ;  /* 0x0000001830180221 */ /* 0x000fe40000010000 */
.L_x_16138:
[----:B------:R-:W-:Y:S01]  /*0f40*/  HADD2.F32 R25, -RZ, R20.H1_H1 ;  /* 0x30000014ff197230 */ /* 0x000fe20000004100 */
[----:B------:R-:W-:Y:S05]  /*0f50*/  @P2 BRA `(.L_x_16139) ;  /* 0x0000003000002947 */ /* 0x000fea0003800000 */
[----:B------:R-:W-:Y:S05]  /*0f60*/  @!P0 BRA `(.L_x_16140) ;  /* 0x0000005000008947 */ /* 0x000fea0003800000 */
[----:B-----5:R-:W-:Y:S01]  /*0f70*/  FADD.FTZ R25, R49, R25 ;  /* 0x0000001931197221 */ /* 0x020fe20000010000 */
[----:B------:R-:W-:Y:S05]  /*0f80*/  BRA `(.L_x_16140) ;  /* 0x0000003000007947 */ /* 0x000fea0003800000 */
.L_x_16139:
[----:B-----5:R-:W-:-:S05]  /*0f90*/  HADD2.F32 R16, -RZ, R52.H1_H1 ;  /* 0x30000034ff107230 */ /* 0x020fca0000004100 */
[----:B------:R-:W-:-:S04]  /*0fa0*/  FADD.FTZ R25, R16, R25 ;  /* 0x0000001910197221 */ /* 0x000fc80000010000 */
[----:B------:R-:W-:Y:S02]  /*0fb0*/  @P0 FADD.FTZ R25, R49, R25 ;  /* 0x0000001931190221 */ /* 0x000fe40000010000 */
.L_x_16140:
[----:B------:R-:W-:Y:S01]  /*0fc0*/  HADD2.F32 R26, -RZ, R21.H0_H0 ;  /* 0x20000015ff1a7230 */ /* 0x000fe20000004100 */
[----:B------:R-:W-:Y:S05]  /*0fd0*/  @P2 BRA `(.L_x_16141) ;  /* 0x0000003000002947 */ /* 0x000fea0003800000 */
[----:B------:R-:W-:Y:S05]  /*0fe0*/  @!P0 BRA `(.L_x_16142) ;  /* 0x0000005000008947 */ /* 0x000fea0003800000 */
[----:B-----5:R-:W-:Y:S01]  /*0ff0*/  FADD.FTZ R26, R50, R26 ;  /* 0x0000001a321a7221 */ /* 0x020fe20000010000 */
[----:B------:R-:W-:Y:S05]  /*1000*/  BRA `(.L_x_16142) ;  /* 0x0000003000007947 */ /* 0x000fea0003800000 */
.L_x_16141:
[----:B-----5:R-:W-:-:S05]  /*1010*/  HADD2.F32 R17, -RZ, R53.H0_H0 ;  /* 0x20000035ff117230 */ /* 0x020fca0000004100 */
[----:B------:R-:W-:-:S04]  /*1020*/  FADD.FTZ R26, R17, R26 ;  /* 0x0000001a111a7221 */ /* 0x000fc80000010000 */
[----:B------:R-:W-:Y:S02]  /*1030*/  @P0 FADD.FTZ R26, R50, R26 ;  /* 0x0000001a321a0221 */ /* 0x000fe40000010000 */
.L_x_16142:
[----:B------:R-:W-:Y:S01]  /*1040*/  HADD2.F32 R27, -RZ, R21.H1_H1 ;  /* 0x30000015ff1b7230 */ /* 0x000fe20000004100 */
[----:B------:R-:W-:Y:S05]  /*1050*/  @P2 BRA `(.L_x_16143) ;  /* 0x0000003000002947 */ /* 0x000fea0003800000 */
[----:B------:R-:W-:Y:S05]  /*1060*/  @!P0 BRA `(.L_x_16144) ;  /* 0x0000005000008947 */ /* 0x000fea0003800000 */
[----:B-----5:R-:W-:Y:S01]  /*1070*/  FADD.FTZ R27, R51, R27 ;  /* 0x0000001b331b7221 */ /* 0x020fe20000010000 */
[----:B------:R-:W-:Y:S05]  /*1080*/  BRA `(.L_x_16144) ;  /* 0x0000003000007947 */ /* 0x000fea0003800000 */
.L_x_16143:
[----:B-----5:R-:W-:-:S05]  /*1090*/  HADD2.F32 R16, -RZ, R53.H1_H1 ;  /* 0x30000035ff107230 */ /* 0x020fca0000004100 */
[----:B------:R-:W-:-:S04]  /*10a0*/  FADD.FTZ R27, R16, R27 ;  /* 0x0000001b101b7221 */ /* 0x000fc80000010000 */
[----:B------:R-:W-:Y:S02]  /*10b0*/  @P0 FADD.FTZ R27, R51, R27 ;  /* 0x0000001b331b0221 */ /* 0x000fe40000010000 */
.L_x_16144:
[----:B------:R-:W-:Y:S01]  /*10c0*/  HADD2.F32 R20, -RZ, R22.H0_H0 ;  /* 0x20000016ff147230 */ /* 0x000fe20000004100 */
[----:B------:R-:W-:Y:S05]  /*10d0*/  @P2 BRA `(.L_x_16145) ;  /* 0x0000003000002947 */ /* 0x000fea0003800000 */
[----:B------:R-:W-:Y:S05]  /*10e0*/  @!P0 BRA `(.L_x_16146) ;  /* 0x0000005000008947 */ /* 0x000fea0003800000 */
[----:B-----5:R-:W-:Y:S01]  /*10f0*/  FADD.FTZ R20, R44, R20 ;  /* 0x000000142c147221 */ /* 0x020fe20000010000 */
[----:B------:R-:W-:Y:S05]  /*1100*/  BRA `(.L_x_16146) ;  /* 0x0000003000007947 */ /* 0x000fea0003800000 */
.L_x_16145:
[----:B-----5:R-:W-:-:S05]  /*1110*/  HADD2.F32 R17, -RZ, R54.H0_H0 ;  /* 0x20000036ff117230 */ /* 0x020fca0000004100 */
[----:B------:R-:W-:-:S04]  /*1120*/  FADD.FTZ R20, R17, R20 ;  /* 0x0000001411147221 */ /* 0x000fc80000010000 */
[----:B------:R-:W-:Y:S02]  /*1130*/  @P0 FADD.FTZ R20, R44, R20 ;  /* 0x000000142c140221 */ /* 0x000fe40000010000 */
.L_x_16146:
[----:B------:R-:W-:Y:S01]  /*1140*/  HADD2.F32 R21, -RZ, R22.H1_H1 ;  /* 0x30000016ff157230 */ /* 0x000fe20000004100 */
[----:B------:R-:W-:Y:S05]  /*1150*/  @P2 BRA `(.L_x_16147) ;  /* 0x0000003000002947 */ /* 0x000fea0003800000 */
[----:B------:R-:W-:Y:S05]  /*1160*/  @!P0 BRA `(.L_x_16148) ;  /* 0x0000005000008947 */ /* 0x000fea0003800000 */
[----:B-----5:R-:W-:Y:S01]  /*1170*/  FADD.FTZ R21, R45, R21 ;  /* 0x000000152d157221 */ /* 0x020fe20000010000 */
[----:B------:R-:W-:Y:S05]  /*1180*/  BRA `(.L_x_16148) ;  /* 0x0000003000007947 */ /* 0x000fea0003800000 */
.L_x_16147:
[----:B-----5:R-:W-:-:S05]  /*1190*/  HADD2.F32 R16, -RZ, R54.H1_H1 ;  /* 0x30000036ff107230 */ /* 0x020fca0000004100 */
[----:B------:R-:W-:-:S04]  /*11a0*/  FADD.FTZ R21, R16, R21 ;  /* 0x0000001510157221 */ /* 0x000fc80000010000 */
[----:B------:R-:W-:Y:S02]  /*11b0*/  @P0 FADD.FTZ R21, R45, R21 ;  /* 0x000000152d150221 */ /* 0x000fe40000010000 */
.L_x_16148:
[----:B------:R-:W-:Y:S01]  /*11c0*/  HADD2.F32 R22, -RZ, R23.H0_H0 ;  /* 0x20000017ff167230 */ /* 0x000fe20000004100 */
[----:B------:R-:W-:Y:S05]  /*11d0*/  @P2 BRA `(.L_x_16149) ;  /* 0x0000003000002947 */ /* 0x000fea0003800000 */
[----:B------:R-:W-:Y:S05]  /*11e0*/  @!P0 BRA `(.L_x_16150) ;  /* 0x0000005000008947 */ /* 0x000fea0003800000 */
[----:B-----5:R-:W-:Y:S01]  /*11f0*/  FADD.FTZ R22, R46, R22 ;  /* 0x000000162e167221 */ /* 0x020fe20000010000 */
[----:B------:R-:W-:Y:S05]  /*1200*/  BRA `(.L_x_16150) ;  /* 0x0000003000007947 */ /* 0x000fea0003800000 */
.L_x_16149:
[----:B-----5:R-:W-:-:S05]  /*1210*/  HADD2.F32 R17, -RZ, R55.H0_H0 ;  /* 0x20000037ff117230 */ /* 0x020fca0000004100 */
[----:B------:R-:W-:-:S04]  /*1220*/  FADD.FTZ R22, R17, R22 ;  /* 0x0000001611167221 */ /* 0x000fc80000010000 */
[----:B------:R-:W-:Y:S02]  /*1230*/  @P0 FADD.FTZ R22, R46, R22 ;  /* 0x000000162e160221 */ /* 0x000fe40000010000 */
.L_x_16150:
[----:B------:R-:W-:Y:S01]  /*1240*/  HADD2.F32 R23, -RZ, R23.H1_H1 ;  /* 0x30000017ff177230 */ /* 0x000fe20000004100 */
[----:B------:R-:W-:Y:S05]  /*1250*/  @P2 BRA `(.L_x_16151) ;  /* 0x0000003000002947 */ /* 0x000fea0003800000 */
[----:B------:R-:W-:Y:S05]  /*1260*/  @!P0 BRA `(.L_x_16152) ;  /* 0x0000005000008947 */ /* 0x000fea0003800000 */
[----:B-----5:R-:W-:Y:S01]  /*1270*/  FADD.FTZ R23, R47, R23 ;  /* 0x000000172f177221 */ /* 0x020fe20000010000 */
[----:B------:R-:W-:Y:S05]  /*1280*/  BRA `(.L_x_16152) ;  /* 0x0000003000007947 */ /* 0x000fea0003800000 */
.L_x_16151:
[----:B-----5:R-:W-:-:S05]  /*1290*/  HADD2.F32 R16, -RZ, R55.H1_H1 ;  /* 0x30000037ff107230 */ /* 0x020fca0000004100 */
[----:B------:R-:W-:-:S04]  /*12a0*/  FADD.FTZ R23, R16, R23 ;  /* 0x0000001710177221 */ /* 0x000fc80000010000 */
[----:B------:R-:W-:Y:S02]  /*12b0*/  @P0 FADD.FTZ R23, R47, R23 ;  /* 0x000000172f170221 */ /* 0x000fe40000010000 */
.L_x_16152:
        /* <DEDUP_REMOVED lines=16> */
.L_x_16153:
[----:B0----5:R-:W-:-:S05]  /*13c0*/  HADD2.F32 R17, -RZ, R52.H0_H0 ;  /* 0x20000034ff117230 */ /* 0x021fca0000004100 */
[----:B------:R-:W-:-:S04]  /*13d0*/  FADD.FTZ R16, R17, R16 ;  /* 0x0000001011107221 */ /* 0x000fc80000010000 */
[----:B------:R-:W-:Y:S02]  /*13e0*/  @P0 FADD.FTZ R16, R48, R16 ;  /* 0x0000001030100221 */ /* 0x000fe40000010000 */
.L_x_16154:
[----:B------:R-:W-:Y:S01]  /*13f0*/  HADD2.F32 R17, -RZ, R72.H1_H1 ;  /* 0x30000048ff117230 */ /* 0x000fe20000004100 */
[----:B------:R-:W-:Y:S05]  /*1400*/  @P2 BRA `(.L_x_16155) ;  /* 0x0000003000002947 */ /* 0x000fea0003800000 */
[----:B------:R-:W-:Y:S05]  /*1410*/  @!P0 BRA `(.L_x_16156) ;  /* 0x0000005000008947 */ /* 0x000fea0003800000 */
[----:B-----5:R-:W-:Y:S01]  /*1420*/  FADD.FTZ R17, R49, R17 ;  /* 0x0000001131117221 */ /* 0x020fe20000010000 */
[----:B------:R-:W-:Y:S05]  /*1430*/  BRA `(.L_x_16156) ;  /* 0x0000003000007947 */ /* 0x000fea0003800000 */
.L_x_16155:
[----:B-----5:R-:W-:-:S05]  /*1440*/  HADD2.F32 R18, -RZ, R52.H1_H1 ;  /* 0x30000034ff127230 */ /* 0x020fca0000004100 */
[----:B------:R-:W-:-:S04]  /*1450*/  FADD.FTZ R17, R18, R17 ;  /* 0x0000001112117221 */ /* 0x000fc80000010000 */
[----:B------:R-:W-:Y:S02]  /*1460*/  @P0 FADD.FTZ R17, R49, R17 ;  /* 0x0000001131110221 */ /* 0x000fe40000010000 */
.L_x_16156:
[----:B------:R-:W-:Y:S01]  /*1470*/  HADD2.F32 R18, -RZ, R73.H0_H0 ;  /* 0x20000049ff127230 */ /* 0x000fe20000004100 */
[----:B------:R-:W-:Y:S05]  /*1480*/  @P2 BRA `(.L_x_16157) ;  /* 0x0000003000002947 */ /* 0x000fea0003800000 */
[----:B------:R-:W-:Y:S05]  /*1490*/  @!P0 BRA `(.L_x_16158) ;  /* 0x0000005000008947 */ /* 0x000fea0003800000 */
[----:B-----5:R-:W-:Y:S01]  /*14a0*/  FADD.FTZ R18, R50, R18 ;  /* 0x0000001232127221 */ /* 0x020fe20000010000 */
[----:B------:R-:W-:Y:S05]  /*14b0*/  BRA `(.L_x_16158) ;  /* 0x0000003000007947 */ /* 0x000fea0003800000 */
.L_x_16157:
[----:B-----5:R-:W-:-:S05]  /*14c0*/  HADD2.F32 R19, -RZ, R53.H0_H0 ;  /* 0x20000035ff137230 */ /* 0x020fca0000004100 */
[----:B------:R-:W-:-:S04]  /*14d0*/  FADD.FTZ R18, R19, R18 ;  /* 0x0000001213127221 */ /* 0x000fc80000010000 */
[----:B------:R-:W-:Y:S02]  /*14e0*/  @P0 FADD.FTZ R18, R50, R18 ;  /* 0x0000001232120221 */ /* 0x000fe40000010000 */
.L_x_16158:
[----:B------:R-:W-:Y:S01]  /*14f0*/  HADD2.F32 R19, -RZ, R73.H1_H1 ;  /* 0x30000049ff137230 */ /* 0x000fe20000004100 */
[----:B------:R-:W-:Y:S05]  /*1500*/  @P2 BRA `(.L_x_16159) ;  /* 0x0000003000002947 */ /* 0x000fea0003800000 */
[----:B------:R-:W-:Y:S05]  /*1510*/  @!P0 BRA `(.L_x_16160) ;  /* 0x0000005000008947 */ /* 0x000fea0003800000 */
[----:B-----5:R-:W-:Y:S01]  /*1520*/  FADD.FTZ R19, R51, R19 ;  /* 0x0000001333137221 */ /* 0x020fe20000010000 */
[----:B------:R-:W-:Y:S05]  /*1530*/  BRA `(.L_x_16160) ;  /* 0x0000003000007947 */ /* 0x000fea0003800000 */
.L_x_16159:
[----:B-----5:R-:W-:-:S05]  /*1540*/  HADD2.F32 R72, -RZ, R53.H1_H1 ;  /* 0x30000035ff487230 */ /* 0x020fca0000004100 */
[----:B------:R-:W-:-:S04]  /*1550*/  FADD.FTZ R19, R72, R19 ;  /* 0x0000001348137221 */ /* 0x000fc80000010000 */
[----:B------:R-:W-:Y:S02]  /*1560*/  @P0 FADD.FTZ R19, R51, R19 ;  /* 0x0000001333130221 */ /* 0x000fe40000010000 */
.L_x_16160:
[----:B------:R-:W-:Y:S01]  /*1570*/  HADD2.F32 R72, -RZ, R74.H0_H0 ;  /* 0x2000004aff487230 */ /* 0x000fe20000004100 */
[----:B------:R-:W-:Y:S05]  /*1580*/  @P2 BRA `(.L_x_16161) ;  /* 0x0000003000002947 */ /* 0x000fea0003800000 */
[----:B------:R-:W-:Y:S05]  /*1590*/  @!P0 BRA `(.L_x_16162) ;  /* 0x0000005000008947 */ /* 0x000fea0003800000 */
[----:B-----5:R-:W-:Y:S01]  /*15a0*/  FADD.FTZ R72, R44, R72 ;  /* 0x000000482c487221 */ /* 0x020fe20000010000 */
[----:B------:R-:W-:Y:S05]  /*15b0*/  BRA `(.L_x_16162) ;  /* 0x0000003000007947 */ /* 0x000fea0003800000 */
.L_x_16161:
[----:B-----5:R-:W-:-:S05]  /*15c0*/  HADD2.F32 R73, -RZ, R54.H0_H0 ;  /* 0x20000036ff497230 */ /* 0x020fca0000004100 */
[----:B------:R-:W-:-:S04]  /*15d0*/  FADD.FTZ R72, R73, R72 ;  /* 0x0000004849487221 */ /* 0x000fc80000010000 */
[----:B------:R-:W-:Y:S02]  /*15e0*/  @P0 FADD.FTZ R72, R44, R72 ;  /* 0x000000482c480221 */ /* 0x000fe40000010000 */
.L_x_16162:
[----:B------:R-:W-:Y:S01]  /*15f0*/  HADD2.F32 R73, -RZ, R74.H1_H1 ;  /* 0x3000004aff497230 */ /* 0x000fe20000004100 */
[----:B------:R-:W-:Y:S05]  /*1600*/  @P2 BRA `(.L_x_16163) ;  /* 0x0000003000002947 */ /* 0x000fea0003800000 */
[----:B------:R-:W-:Y:S05]  /*1610*/  @!P0 BRA `(.L_x_16164) ;  /* 0x0000005000008947 */ /* 0x000fea0003800000 */
[----:B-----5:R-:W-:Y:S01]  /*1620*/  FADD.FTZ R73, R45, R73 ;  /* 0x000000492d497221 */ /* 0x020fe20000010000 */
[----:B------:R-:W-:Y:S05]  /*1630*/  BRA `(.L_x_16164) ;  /* 0x0000003000007947 */ /* 0x000fea0003800000 */
.L_x_16163:
[----:B-----5:R-:W-:-:S05]  /*1640*/  HADD2.F32 R74, -RZ, R54.H1_H1 ;  /* 0x30000036ff4a7230 */ /* 0x020fca0000004100 */
[----:B------:R-:W-:-:S04]  /*1650*/  FADD.FTZ R73, R74, R73 ;  /* 0x000000494a497221 */ /* 0x000fc80000010000 */
[----:B------:R-:W-:Y:S02]  /*1660*/  @P0 FADD.FTZ R73, R45, R73 ;  /* 0x000000492d490221 */ /* 0x000fe40000010000 */
.L_x_16164:
[----:B------:R-:W-:Y:S01]  /*1670*/  HADD2.F32 R74, -RZ, R75.H0_H0 ;  /* 0x2000004bff4a7230 */ /* 0x000fe20000004100 */
[----:B------:R-:W-:Y:S05]  /*1680*/  @P2 BRA `(.L_x_16165) ;  /* 0x0000003000002947 */ /* 0x000fea0003800000 */
[----:B------:R-:W-:Y:S05]  /*1690*/  @!P0 BRA `(.L_x_16166) ;  /* 0x0000005000008947 */ /* 0x000fea0003800000 */
[----:B-----5:R-:W-:Y:S01]  /*16a0*/  FADD.FTZ R74, R46, R74 ;  /* 0x0000004a2e4a7221 */ /* 0x020fe20000010000 */
[----:B------:R-:W-:Y:S05]  /*16b0*/  BRA `(.L_x_16166) ;  /* 0x0000003000007947 */ /* 0x000fea0003800000 */
.L_x_16165:
[----:B-----5:R-:W-:-:S05]  /*16c0*/  HADD2.F32 R93, -RZ, R55.H0_H0 ;  /* 0x20000037ff5d7230 */ /* 0x020fca0000004100 */
[----:B------:R-:W-:-:S04]  /*16d0*/  FADD.FTZ R74, R93, R74 ;  /* 0x0000004a5d4a7221 */ /* 0x000fc80000010000 */
[----:B------:R-:W-:Y:S02]  /*16e0*/  @P0 FADD.FTZ R74, R46, R74 ;  /* 0x0000004a2e4a0221 */ /* 0x000fe40000010000 */
.L_x_16166:
[----:B------:R-:W-:Y:S01]  /*16f0*/  HADD2.F32 R75, -RZ, R75.H1_H1 ;  /* 0x3000004bff4b7230 */ /* 0x000fe20000004100 */
[----:B------:R-:W-:Y:S05]  /*1700*/  @P2 BRA `(.L_x_16167) ;  /* 0x0000003000002947 */ /* 0x000fea0003800000 */
[----:B------:R-:W-:Y:S05]  /*1710*/  @!P0 BRA `(.L_x_16168) ;  /* 0x0000005000008947 */ /* 0x000fea0003800000 */
[----:B-----5:R-:W-:Y:S01]  /*1720*/  FADD.FTZ R75, R47, R75 ;  /* 0x0000004b2f4b7221 */ /* 0x020fe20000010000 */
[----:B------:R-:W-:Y:S05]  /*1730*/  BRA `(.L_x_16168) ;  /* 0x0000003000007947 */ /* 0x000fea0003800000 */
.L_x_16167:
[----:B-----5:R-:W-:-:S05]  /*1740*/  HADD2.F32 R92, -RZ, R55.H1_H1 ;  /* 0x30000037ff5c7230 */ /* 0x020fca0000004100 */
[----:B------:R-:W-:-:S04]  /*1750*/  FADD.FTZ R75, R92, R75 ;  /* 0x0000004b5c4b7221 */ /* 0x000fc80000010000 */
[----:B------:R-:W-:Y:S02]  /*1760*/  @P0 FADD.FTZ R75, R47, R75 ;  /* 0x0000004b2f4b0221 */ /* 0x000fe40000010000 */
.L_x_16168:
[----:B------:R-:W-:Y:S01]  /*1770*/  FADD.FTZ R92, RZ, R40 ;  /* 0x00000028ff5c7221 */ /* 0x000fe20000010000 */
[----:B------:R-:W-:Y:S02]  /*1780*/  LOP3.LUT P1, RZ, R99, 0xff, RZ, 0xc0, !PT ;  /* 0x000000ff63ff7812 */ /* 0x000fe4000782c0ff */
[----:B------:R-:W-:Y:S01]  /*1790*/  LOP3.LUT P0, RZ, R86, 0x1f, RZ, 0xc0, !PT ;  /* 0x0000001f56ff7812 */ /* 0x000fe2000780c0ff */
        /* <DEDUP_REMOVED lines=25> */
[----:B------:R-:W-:Y:S01]  /*1930*/  IMAD.WIDE.U32 R92, R103, R104, c[0x0][0x188] ;  /* 0x00006200675c7625 */ /* 0x000fe200078e0068 */
[----:B------:R-:W-:-:S03]  /*1940*/  SHF.R.U32.HI R104, RZ, 0x5, R86 ;  /* 0x00000005ff687819 */ /* 0x000fc60000011656 */
[----:B------:R-:W-:Y:S01]  /*1950*/  FADD.FTZ R94, R95, R18 ;  /* 0x000000125f5e7221 */ /* 0x000fe20000010000 */
[----:B------:R0:W-:Y:S01]  /*1960*/  STG.E.128 [R92.64], R16 ;  /* 0x000000105c007986 */ /* 0x0001e2000c101d04 */
[----:B------:R-:W-:Y:S02]  /*1970*/  LOP3.LUT R104, R104, 0x7fffff8, RZ, 0xc0, !PT ;  /* 0x07fffff868687812 */ /* 0x000fe400078ec0ff */
[----:B------:R-:W-:Y:S01]  /*1980*/  FADD.FTZ R95, R94, R19 ;  /* 0x000000135e5f7221 */ /* 0x000fe20000010000 */
[----:B------:R0:W-:Y:S01]  /*1990*/  STG.E.128 [R92.64+0x10], R72 ;  /* 0x000010485c007986 */ /* 0x0001e2000c101d04 */
[----:B------:R-:W-:Y:S02]  /*19a0*/  @!P1 IADD3 R104, R104, 0x8, RZ ;  /* 0x0000000868689810 */ /* 0x000fe40007ffe0ff */
[----:B------:R-:W-:-:S04]  /*19b0*/  FADD.FTZ R94, R95, R72 ;  /* 0x000000485f5e7221 */ /* 0x000fc80000010000 */
[----:B------:R-:W-:-:S04]  /*19c0*/  FADD.FTZ R95, R94, R73 ;  /* 0x000000495e5f7221 */ /* 0x000fc80000010000 */
[----:B------:R-:W-:-:S04]  /*19d0*/  FADD.FTZ R94, R95, R74 ;  /* 0x0000004a5f5e7221 */ /* 0x000fc80000010000 */
[----:B------:R-:W-:Y:S01]  /*19e0*/  FADD.FTZ R107, R94, R75 ;  /* 0x0000004b5e6b7221 */ /* 0x000fe20000010000 */
[----:B------:R-:W-:Y:S05]  /*19f0*/  BRA.DIV ~URZ, `(.L_x_16169) ;  /* 0x000014527f007947 */ /* 0x000fea000b800000 */
[----:B0-----:R0:W1:Y:S02]  /*1a00*/  SHFL.BFLY PT, R92, R107, 0x1, 0x1f ;  /* 0x0c201f006b5c7f89 */ /* 0x00106400000e0000 */
.L_x_16173:
        /* <DEDUP_REMOVED lines=84> */
.L_x_16174:
        /* <DEDUP_REMOVED lines=10> */
[----:B------:R-:W-:Y:S01]  /*1ff0*/  LOP3.LUT P0, RZ, R105, 0x1f, R86, 0xf8, !PT ;  /* 0x0000001f69ff7812 */ /* 0x000fe2000780f856 */
[----:B------:R-:W-:Y:S01]  /*2000*/  HADD2.F32 R105, -RZ, R57.H1_H1 ;  /* 0x30000039ff697230 */ /* 0x000fe20000004100 */
        /* <DEDUP_REMOVED lines=12> */
[----:B-1----:R-:W1:Y:S04]  /*20d0*/  SHFL.DOWN PT, R111, R94, 0x4, 0x1f ;  /* 0x08801f005e6f7f89 */ /* 0x002e6800000e0000 */
[----:B------:R-:W3:Y:S03]  /*20e0*/  SHFL.DOWN PT, R108, R95, 0x4, 0x1f ;  /* 0x08801f005f6c7f89 */ /* 0x000ee600000e0000 */
[----:B0-----:R-:W-:Y:S01]  /*20f0*/  I2F R107, R115 ;  /* 0x00000073006b7306 */ /* 0x001fe20000201400 */
[----:B-1----:R-:W-:-:S02]  /*2100*/  FMUL.FTZ R93, R111, R110 ;  /* 0x0000006e6f5d7220 */ /* 0x002fc40000410000 */
[----:B------:R-:W-:Y:S02]  /*2110*/  FADD.FTZ R111, -R111, R94 ;  /* 0x0000005e6f6f7221 */ /* 0x000fe40000010100 */
[----:B------:R-:W-:Y:S01]  /*2120*/  FFMA.FTZ R92, R114, R94, R93 ;  /* 0x0000005e725c7223 */ /* 0x000fe2000001005d */
[----:B------:R-:W-:Y:S01]  /*2130*/  IADD3 R93, R112, R115, RZ ;  /* 0x00000073705d7210 */ /* 0x000fe20007ffe0ff */
[----:B------:R-:W-:Y:S02]  /*2140*/  FMUL.FTZ R111, R111, R111 ;  /* 0x0000006f6f6f7220 */ /* 0x000fe40000410000 */
[----:B--2---:R-:W-:Y:S02]  /*2150*/  FMUL.FTZ R109, R113, R92 ;  /* 0x0000005c716d7220 */ /* 0x004fe40000410000 */
[----:B------:R-:W0:Y:S01]  /*2160*/  I2F R92, R93 ;  /* 0x0000005d005c7306 */ /* 0x000e220000201400 */
[----:B------:R-:W1:Y:S01]  /*2170*/  SHFL.DOWN PT, R94, R93, 0x1, 0x1f ;  /* 0x08201f005d5e7f89 */ /* 0x000e6200000e0000 */
[----:B------:R-:W-:-:S02]  /*2180*/  FMUL.FTZ R111, R111, R114 ;  /* 0x000000726f6f7220 */ /* 0x000fc40000410000 */
[----:B---3--:R-:W-:Y:S01]  /*2190*/  FADD.FTZ R108, R108, R95 ;  /* 0x0000005f6c6c7221 */ /* 0x008fe20000010000 */
[----:B------:R-:W2:Y:S01]  /*21a0*/  SHFL.DOWN PT, R106, R109, 0x2, 0x1f ;  /* 0x08401f006d6a7f89 */ /* 0x000ea200000e0000 */
[----:B------:R-:W-:-:S04]  /*21b0*/  FMUL.FTZ R111, R111, R110 ;  /* 0x0000006e6f6f7220 */ /* 0x000fc80000410000 */
[----:B------:R-:W-:-:S05]  /*21c0*/  FFMA.FTZ R108, R113, R111, R108 ;  /* 0x0000006f716c7223 */ /* 0x000fca000001006c */
[----:B------:R-:W3:Y:S01]  /*21d0*/  SHFL.DOWN PT, R111, R108, 0x2, 0x1f ;  /* 0x08401f006c6f7f89 */ /* 0x000ee200000e0000 */
[----:B0-----:R-:W0:Y:S01]  /*21e0*/  MUFU.RCP R95, R92 ;  /* 0x0000005c005f7308 */ /* 0x001e220000001000 */
[----:B-1----:R-:W-:-:S07]  /*21f0*/  IADD3 R112, R93, R94, RZ ;  /* 0x0000005e5d707210 */ /* 0x002fce0007ffe0ff */
[----:B------:R-:W-:Y:S01]  /*2200*/  I2F R94, R94 ;  /* 0x0000005e005e7306 */ /* 0x000fe20000201400 */
[----:B--2---:R-:W-:Y:S02]  /*2210*/  FMUL.FTZ R110, R106, R107 ;  /* 0x0000006b6a6e7220 */ /* 0x004fe40000410000 */
[----:B------:R-:W-:Y:S02]  /*2220*/  FADD.FTZ R106, R109, -R106 ;  /* 0x8000006a6d6a7221 */ /* 0x000fe40000010000 */
[----:B------:R-:W-:-:S03]  /*2230*/  FFMA.FTZ R110, R104, R109, R110 ;  /* 0x0000006d686e7223 */ /* 0x000fc6000001006e */
[----:B------:R-:W1:Y:S01]  /*2240*/  I2F R112, R112 ;  /* 0x0000007000707306 */ /* 0x000e620000201400 */
[----:B------:R-:W-:Y:S02]  /*2250*/  FMUL.FTZ R93, R106, R106 ;  /* 0x0000006a6a5d7220 */ /* 0x000fe40000410000 */
[----:B0-----:R-:W-:Y:S02]  /*2260*/  FMUL.FTZ R113, R95, R110 ;  /* 0x0000006e5f717220 */ /* 0x001fe40000410000 */
[----:B------:R-:W-:Y:S02]  /*2270*/  FMUL.FTZ R106, R104, R93 ;  /* 0x0000005d686a7220 */ /* 0x000fe40000410000 */
[----:B---3--:R-:W-:Y:S01]  /*2280*/  FADD.FTZ R104, R108, R111 ;  /* 0x0000006f6c687221 */ /* 0x008fe20000010000 */
[----:B------:R-:W0:Y:S01]  /*2290*/  SHFL.DOWN PT, R110, R113, 0x1, 0x1f ;  /* 0x08201f00716e7f89 */ /* 0x000e2200000e0000 */
[----:B------:R-:W-:-:S04]  /*22a0*/  FMUL.FTZ R106, R106, R107 ;  /* 0x0000006b6a6a7220 */ /* 0x000fc80000410000 */
[----:B------:R-:W-:Y:S01]  /*22b0*/  FFMA.FTZ R104, R95, R106, R104 ;  /* 0x0000006a5f687223 */ /* 0x000fe20000010068 */
[----:B-1----:R-:W1:Y:S04]  /*22c0*/  MUFU.RCP R107, R112 ;  /* 0x00000070006b7308 */ /* 0x002e680000001000 */
[----:B------:R-:W2:Y:S01]  /*22d0*/  SHFL.DOWN PT, R93, R104, 0x1, 0x1f ;  /* 0x08201f00685d7f89 */ /* 0x000ea200000e0000 */
[----:B0-----:R-:W-:Y:S02]  /*22e0*/  FMUL.FTZ R95, R110, R94 ;  /* 0x0000005e6e5f7220 */ /* 0x001fe40000410000 */
[----:B------:R-:W-:Y:S02]  /*22f0*/  FADD.FTZ R110, R113, -R110 ;  /* 0x8000006e716e7221 */ /* 0x000fe40000010000 */
[----:B------:R-:W-:-:S02]  /*2300*/  FFMA.FTZ R106, R92, R113, R95 ;  /* 0x000000715c6a7223 */ /* 0x000fc4000001005f */
[----:B------:R-:W-:Y:S02]  /*2310*/  FMUL.FTZ R109, R110, R110 ;  /* 0x0000006e6e6d7220 */ /* 0x000fe40000410000 */
[----:B-1----:R-:W-:Y:S02]  /*2320*/  FMUL.FTZ R95, R107, R106 ;  /* 0x0000006a6b5f7220 */ /* 0x002fe40000410000 */
[----:B------:R-:W-:Y:S02]  /*2330*/  FMUL.FTZ R109, R92, R109 ;  /* 0x0000006d5c6d7220 */ /* 0x000fe40000410000 */
[----:B--2---:R-:W-:Y:S01]  /*2340*/  FADD.FTZ R92, R104, R93 ;  /* 0x0000005d685c7221 */ /* 0x004fe20000010000 */
[----:B------:R-:W-:Y:S01]  /*2350*/  @!P0 MOV R93, 0x4 ;  /* 0x00000004005d8802 */ /* 0x000fe20000000f00 */
[----:B------:R-:W0:Y:S01]  /*2360*/  SHFL.IDX PT, R95, R95, RZ, 0x1f ;  /* 0x00001fff5f5f7589 */ /* 0x000e2200000e0000 */
[----:B------:R-:W-:-:S04]  /*2370*/  FMUL.FTZ R109, R109, R94 ;  /* 0x0000005e6d6d7220 */ /* 0x000fc80000410000 */
[----:B------:R-:W-:Y:S02]  /*2380*/  FFMA.FTZ R109, R107, R109, R92 ;  /* 0x0000006d6b6d7223 */ /* 0x000fe4000001005c */
[----:B------:R-:W-:-:S03]  /*2390*/  @!P0 IMAD.WIDE R92, R100, R93, c[0x0][0x1a0] ;  /* 0x00006800645c8625 */ /* 0x000fc600078e025d */
[----:B------:R-:W1:Y:S01]  /*23a0*/  SHFL.IDX PT, R112, R109, RZ, 0x1f ;  /* 0x00001fff6d707589 */ /* 0x000e6200000e0000 */
[----:B0-----:R-:W-:-:S03]  /*23b0*/  FSEL R94, R95, RZ, !P1 ;  /* 0x000000ff5f5e7208 */ /* 0x001fc60004800000 */
[----:B------:R0:W-:Y:S02]  /*23c0*/  @!P0 STG.E [R92.64], R95 ;  /* 0x0000005f5c008986 */ /* 0x0001e4000c101904 */
[C---:B------:R-:W-:Y:S02]  /*23d0*/  FADD.FTZ R108, -R94.reuse, R37 ;  /* 0x000000255e6c7221 */ /* 0x040fe40000010100 */
[C---:B------:R-:W-:Y:S01]  /*23e0*/  FADD.FTZ R104, -R94.reuse, R41 ;  /* 0x000000295e687221 */ /* 0x040fe20000010100 */
[----:B------:R-:W-:Y:S01]  /*23f0*/  MOV R41, c[0x0][0x1e0] ;  /* 0x0000780000297a02 */ /* 0x000fe20000000f00 */
[----:B------:R-:W-:Y:S02]  /*2400*/  FMUL.FTZ R37, R95, R95 ;  /* 0x0000005f5f257220 */ /* 0x000fe40000410000 */
[C---:B------:R-:W-:Y:S02]  /*2410*/  FADD.FTZ R110, -R94.reuse, R38 ;  /* 0x000000265e6e7221 */ /* 0x040fe40000010100 */
[----:B------:R-:W-:Y:S01]  /*2420*/  FADD.FTZ R38, -R94, R33 ;  /* 0x000000215e267221 */ /* 0x000fe20000010100 */
[----:B------:R-:W-:Y:S01]  /*2430*/  FSEL R114, R37, RZ, P1 ;  /* 0x000000ff25727208 */ /* 0x000fe20000800000 */
[----:B-1----:R-:W-:Y:S01]  /*2440*/  FFMA.FTZ R33, R112, R41, c[0x0][0x228] ;  /* 0x00008a0070217623 */ /* 0x002fe20000010029 */
[----:B------:R-:W-:Y:S01]  /*2450*/  HADD2.F32 R37, -RZ, R67.H1_H1 ;  /* 0x30000043ff257230 */ /* 0x000fe20000004100 */
[C---:B------:R-:W-:Y:S01]  /*2460*/  FADD.FTZ R106, -R94.reuse, R43 ;  /* 0x0000002b5e6a7221 */ /* 0x040fe20000010100 */
[----:B------:R-:W-:Y:S01]  /*2470*/  HADD2.F32 R41, -RZ, R65.H1_H1 ;  /* 0x30000041ff297230 */ /* 0x000fe20000004100 */
[----:B------:R-:W-:Y:S01]  /*2480*/  FADD.FTZ R33, R33, R114 ;  /* 0x0000007221217221 */ /* 0x000fe20000010000 */
[----:B0-----:R-:W-:Y:S01]  /*2490*/  HADD2.F32 R93, -RZ, R59.H1_H1 ;  /* 0x3000003bff5d7230 */ /* 0x001fe20000004100 */
[C---:B------:R-:W-:Y:S01]  /*24a0*/  FADD.FTZ R36, -R94.reuse, R36 ;  /* 0x000000245e247221 */ /* 0x040fe20000010100 */
[----:B------:R-:W-:Y:S01]  /*24b0*/  LOP3.LUT P1, RZ, R99, 0xff, RZ, 0xc0, !PT ;  /* 0x000000ff63ff7812 */ /* 0x000fe2000782c0ff */
[----:B------:R-:W0:Y:S01]  /*24c0*/  MUFU.RSQ R43, R33 ;  /* 0x00000021002b7308 */ /* 0x000e220000001400 */
[C---:B------:R-:W-:Y:S01]  /*24d0*/  FADD.FTZ R120, -R94.reuse, R17 ;  /* 0x000000115e787221 */ /* 0x040fe20000010100 */
[--C-:B------:R-:W-:Y:S01]  /*24e0*/  HADD2.F32 R17, -RZ, R70.reuse.H0_H0 ;  /* 0x20000046ff117230 */ /* 0x100fe20000004100 */
[C---:B------:R-:W-:Y:S01]  /*24f0*/  FADD.FTZ R39, -R94.reuse, R39 ;  /* 0x000000275e277221 */ /* 0x040fe20000010100 */
[----:B------:R-:W-:Y:S01]  /*2500*/  SEL R99, RZ, 0x1, P1 ;  /* 0x00000001ff637807 */ /* 0x000fe20000800000 */
[C---:B------:R-:W-:Y:S01]  /*2510*/  FADD.FTZ R114, -R94.reuse, R25 ;  /* 0x000000195e727221 */ /* 0x040fe20000010100 */
[----:B------:R-:W-:Y:S01]  /*2520*/  HADD2.F32 R25, -RZ, R70.H1_H1 ;  /* 0x30000046ff197230 */ /* 0x000fe20000004100 */
[C---:B------:R-:W-:Y:S01]  /*2530*/  FADD.FTZ R122, -R94.reuse, R19 ;  /* 0x000000135e7a7221 */ /* 0x040fe20000010100 */
[----:B------:R-:W-:Y:S01]  /*2540*/  HADD2.F32 R19, -RZ, R71.H0_H0 ;  /* 0x20000047ff137230 */ /* 0x000fe20000004100 */
[----:B------:R-:W-:-:S02]  /*2550*/  FADD.FTZ R118, -R94, R21 ;  /* 0x000000155e767221 */ /* 0x000fc40000010100 */
[C---:B------:R-:W-:Y:S01]  /*2560*/  FADD.FTZ R116, -R94.reuse, R27 ;  /* 0x0000001b5e747221 */ /* 0x040fe20000010100 */
[----:B------:R-:W-:Y:S01]  /*2570*/  HADD2.F32 R27, -RZ, R71.H1_H1 ;  /* 0x30000047ff1b7230 */ /* 0x000fe20000004100 */
[C---:B------:R-:W-:Y:S02]  /*2580*/  FADD.FTZ R42, -R94.reuse, R42 ;  /* 0x0000002a5e2a7221 */ /* 0x040fe40000010100 */
[----:B------:R-:W-:Y:S02]  /*2590*/  FADD.FTZ R40, -R94, R40 ;  /* 0x000000285e287221 */ /* 0x000fe40000010100 */
[C---:B0-----:R-:W-:Y:S02]  /*25a0*/  FMUL.FTZ R36, R43.reuse, R36 ;  /* 0x000000242b247220 */ /* 0x041fe40000410000 */
[C---:B------:R-:W-:Y:S02]  /*25b0*/  FMUL.FTZ R110, R43.reuse, R110 ;  /* 0x0000006e2b6e7220 */ /* 0x040fe40000410000 */
[----:B------:R-:W-:-:S02]  /*25c0*/  FMUL.FTZ R21, R43, R108 ;  /* 0x0000006c2b157220 */ /* 0x000fc40000410000 */
[----:B------:R-:W-:Y:S02]  /*25d0*/  FMUL.FTZ R39, R43, R39 ;  /* 0x000000272b277220 */ /* 0x000fe40000410000 */
[----:B------:R-:W-:Y:S02]  /*25e0*/  FFMA.FTZ R36, R36, R17, R81 ;  /* 0x0000001124247223 */ /* 0x000fe40000010051 */
[----:B------:R-:W-:Y:S02]  /*25f0*/  FFMA.FTZ R108, R110, R19, R79 ;  /* 0x000000136e6c7223 */ /* 0x000fe4000001004f */
[----:B------:R-:W-:Y:S01]  /*2600*/  FFMA.FTZ R17, R21, R25, R80 ;  /* 0x0000001915117223 */ /* 0x000fe20000010050 */
[--C-:B------:R-:W-:Y:S01]  /*2610*/  HADD2.F32 R25, -RZ, R68.reuse.H0_H0 ;  /* 0x20000044ff197230 */ /* 0x100fe20000004100 */
[C---:B------:R-:W-:Y:S01]  /*2620*/  FADD.FTZ R112, -R94.reuse, R29 ;  /* 0x0000001d5e707221 */ /* 0x040fe20000010100 */
[----:B------:R-:W-:Y:S01]  /*2630*/  HADD2.F32 R29, -RZ, R68.H1_H1 ;  /* 0x30000044ff1d7230 */ /* 0x000fe20000004100 */
[----:B------:R-:W-:Y:S01]  /*2640*/  FMUL.FTZ R110, R43, R42 ;  /* 0x0000002a2b6e7220 */ /* 0x000fe20000410000 */
[--C-:B------:R-:W-:Y:S01]  /*2650*/  HADD2.F32 R21, -RZ, R69.reuse.H0_H0 ;  /* 0x20000045ff157230 */ /* 0x100fe20000004100 */
[----:B------:R-:W-:Y:S01]  /*2660*/  FADD.FTZ R92, -R94, R35 ;  /* 0x000000235e5c7221 */ /* 0x000fe20000010100 */
[----:B------:R-:W-:Y:S01]  /*2670*/  HADD2.F32 R35, -RZ, R69.H1_H1 ;  /* 0x30000045ff237230 */ /* 0x000fe20000004100 */
[----:B------:R-:W-:-:S02]  /*2680*/  FFMA.FTZ R19, R39, R27, R78 ;  /* 0x0000001b27137223 */ /* 0x000fc4000001004e */
[C---:B------:R-:W-:Y:S02]  /*2690*/  FMUL.FTZ R42, R43.reuse, R40 ;  /* 0x000000282b2a7220 */ /* 0x040fe40000410000 */
[----:B------:R-:W-:Y:S01]  /*26a0*/  FMUL.FTZ R27, R43, R104 ;  /* 0x000000682b1b7220 */ /* 0x000fe20000410000 */
[----:B------:R-:W-:Y:S01]  /*26b0*/  F2FP.PACK_AB R19, R19, R108 ;  /* 0x0000006c1313723e */ /* 0x000fe200000000ff */
[----:B------:R-:W-:Y:S02]  /*26c0*/  FMUL.FTZ R33, R43, R106 ;  /* 0x0000006a2b217220 */ /* 0x000fe40000410000 */
[C---:B------:R-:W-:Y:S02]  /*26d0*/  FADD.FTZ R28, -R94.reuse, R28 ;  /* 0x0000001c5e1c7221 */ /* 0x040fe40000010100 */
[C---:B------:R-:W-:Y:S02]  /*26e0*/  FADD.FTZ R31, -R94.reuse, R31 ;  /* 0x0000001f5e1f7221 */ /* 0x040fe40000010100 */
[----:B------:R-:W-:-:S02]  /*26f0*/  FADD.FTZ R30, -R94, R30 ;  /* 0x0000001e5e1e7221 */ /* 0x000fc40000010100 */
[----:B------:R-:W-:Y:S02]  /*2700*/  FFMA.FTZ R25, R42, R25, R85 ;  /* 0x000000192a197223 */ /* 0x000fe40000010055 */
[----:B------:R-:W-:Y:S01]  /*2710*/  FFMA.FTZ R42, R27, R29, R84 ;  /* 0x0000001d1b2a7223 */ /* 0x000fe20000010054 */
[--C-:B------:R-:W-:Y:S01]  /*2720*/  HADD2.F32 R27, -RZ, R66.reuse.H0_H0 ;  /* 0x20000042ff1b7230 */ /* 0x100fe20000004100 */
[----:B------:R-:W-:Y:S01]  /*2730*/  FFMA.FTZ R40, R33, R35, R82 ;  /* 0x0000002321287223 */ /* 0x000fe20000010052 */
[----:B------:R-:W-:Y:S01]  /*2740*/  HADD2.F32 R29, -RZ, R67.H0_H0 ;  /* 0x20000043ff1d7230 */ /* 0x000fe20000004100 */
[C---:B------:R-:W-:Y:S01]  /*2750*/  FMUL.FTZ R35, R43.reuse, R31 ;  /* 0x0000001f2b237220 */ /* 0x040fe20000410000 */
[----:B------:R-:W-:Y:S01]  /*2760*/  HADD2.F32 R33, -RZ, R66.H1_H1 ;  /* 0x30000042ff217230 */ /* 0x000fe20000004100 */
[C---:B------:R-:W-:Y:S02]  /*2770*/  FMUL.FTZ R28, R43.reuse, R28 ;  /* 0x0000001c2b1c7220 */ /* 0x040fe40000410000 */
[----:B------:R-:W-:-:S02]  /*2780*/  FMUL.FTZ R30, R43, R30 ;  /* 0x0000001e2b1e7220 */ /* 0x000fc40000410000 */
[----:B------:R-:W-:Y:S02]  /*2790*/  FMUL.FTZ R31, R43, R112 ;  /* 0x000000702b1f7220 */ /* 0x000fe40000410000 */
[C---:B------:R-:W-:Y:S02]  /*27a0*/  FADD.FTZ R34, -R94.reuse, R34 ;  /* 0x000000225e227221 */ /* 0x040fe40000010100 */
[----:B------:R-:W-:Y:S02]  /*27b0*/  FADD.FTZ R32, -R94, R32 ;  /* 0x000000205e207221 */ /* 0x000fe40000010100 */
[----:B------:R-:W-:Y:S02]  /*27c0*/  FFMA.FTZ R28, R28, R27, R13 ;  /* 0x0000001b1c1c7223 */ /* 0x000fe4000001000d */
[----:B------:R-:W-:Y:S02]  /*27d0*/  FFMA.FTZ R30, R30, R29, R11 ;  /* 0x0000001d1e1e7223 */ /* 0x000fe4000001000b */
[----:B------:R-:W-:Y:S01]  /*27e0*/  FFMA.FTZ R27, R31, R33, R12 ;  /* 0x000000211f1b7223 */ /* 0x000fe2000001000c */
[--C-:B------:R-:W-:Y:S01]  /*27f0*/  HADD2.F32 R33, -RZ, R64.reuse.H0_H0 ;  /* 0x20000040ff217230 */ /* 0x100fe20000004100 */
[----:B------:R-:W-:Y:S01]  /*2800*/  FFMA.FTZ R29, R35, R37, R10 ;  /* 0x00000025231d7223 */ /* 0x000fe2000001000a */
[----:B------:R-:W-:Y:S01]  /*2810*/  HADD2.F32 R37, -RZ, R64.H1_H1 ;  /* 0x30000040ff257230 */ /* 0x000fe20000004100 */
[C---:B------:R-:W-:Y:S01]  /*2820*/  FMUL.FTZ R104, R43.reuse, R34 ;  /* 0x000000222b687220 */ /* 0x040fe20000410000 */
[----:B------:R-:W-:Y:S01]  /*2830*/  HADD2.F32 R31, -RZ, R65.H0_H0 ;  /* 0x20000041ff1f7230 */ /* 0x000fe20000004100 */
[----:B------:R-:W-:-:S02]  /*2840*/  FMUL.FTZ R34, R43, R32 ;  /* 0x000000202b227220 */ /* 0x000fc40000410000 */
[C---:B------:R-:W-:Y:S01]  /*2850*/  FMUL.FTZ R39, R43.reuse, R92 ;  /* 0x0000005c2b277220 */ /* 0x040fe20000410000 */
[----:B------:R-:W-:Y:S01]  /*2860*/  HADD2.F32 R92, -RZ, R62.H1_H1 ;  /* 0x3000003eff5c7230 */ /* 0x000fe20000004100 */
[----:B------:R-:W-:Y:S01]  /*2870*/  FMUL.FTZ R35, R43, R38 ;  /* 0x000000262b237220 */ /* 0x000fe20000410000 */
[----:B------:R-:W-:Y:S01]  /*2880*/  HADD2.F32 R38, -RZ, R63.H1_H1 ;  /* 0x3000003fff267230 */ /* 0x000fe20000004100 */
[C---:B------:R-:W-:Y:S02]  /*2890*/  FADD.FTZ R23, -R94.reuse, R23 ;  /* 0x000000175e177221 */ /* 0x040fe40000010100 */
[C---:B------:R-:W-:Y:S02]  /*28a0*/  FADD.FTZ R22, -R94.reuse, R22 ;  /* 0x000000165e167221 */ /* 0x040fe40000010100 */
[----:B------:R-:W-:Y:S02]  /*28b0*/  FADD.FTZ R20, -R94, R20 ;  /* 0x000000145e147221 */ /* 0x000fe40000010100 */
[----:B------:R-:W-:-:S02]  /*28c0*/  FFMA.FTZ R33, R34, R33, R77 ;  /* 0x0000002122217223 */ /* 0x000fc4000001004d */
[----:B------:R-:W-:Y:S01]  /*28d0*/  FFMA.FTZ R32, R39, R41, R14 ;  /* 0x0000002927207223 */ /* 0x000fe2000001000e */
[----:B------:R-:W-:Y:S01]  /*28e0*/  HADD2.F32 R41, -RZ, R60.H0_H0 ;  /* 0x2000003cff297230 */ /* 0x000fe20000004100 */
[----:B------:R-:W-:Y:S01]  /*28f0*/  FFMA.FTZ R34, R35, R37, R76 ;  /* 0x0000002523227223 */ /* 0x000fe2000001004c */
[----:B------:R-:W-:Y:S01]  /*2900*/  HADD2.F32 R35, -RZ, R63.H0_H0 ;  /* 0x2000003fff237230 */ /* 0x000fe20000004100 */
[C---:B------:R-:W-:Y:S01]  /*2910*/  FMUL.FTZ R39, R43.reuse, R23 ;  /* 0x000000172b277220 */ /* 0x040fe20000410000 */
[----:B------:R-:W-:Y:S01]  /*2920*/  HADD2.F32 R37, -RZ, R62.H0_H0 ;  /* 0x2000003eff257230 */ /* 0x000fe20000004100 */
[C---:B------:R-:W-:Y:S02]  /*2930*/  FMUL.FTZ R22, R43.reuse, R22 ;  /* 0x000000162b167220 */ /* 0x040fe40000410000 */
[C---:B------:R-:W-:Y:S02]  /*2940*/  FMUL.FTZ R23, R43.reuse, R118 ;  /* 0x000000762b177220 */ /* 0x040fe40000410000 */
[----:B------:R-:W-:-:S02]  /*2950*/  FMUL.FTZ R20, R43, R20 ;  /* 0x000000142b147220 */ /* 0x000fc40000410000 */
[C---:B------:R-:W-:Y:S02]  /*2960*/  FADD.FTZ R24, -R94.reuse, R24 ;  /* 0x000000185e187221 */ /* 0x040fe40000010100 */
[----:B------:R-:W-:Y:S02]  /*2970*/  FADD.FTZ R26, -R94, R26 ;  /* 0x0000001a5e1a7221 */ /* 0x000fe40000010100 */
[----:B------:R-:W-:Y:S01]  /*2980*/  FFMA.FTZ R31, R104, R31, R15 ;  /* 0x0000001f681f7223 */ /* 0x000fe2000001000f */
[----:B------:R-:W-:Y:S01]  /*2990*/  HADD2.F32 R104, -RZ, R60.H1_H1 ;  /* 0x3000003cff687230 */ /* 0x000fe20000004100 */
[----:B------:R-:W-:Y:S01]  /*29a0*/  FFMA.FTZ R35, R22, R35, R3 ;  /* 0x0000002316237223 */ /* 0x000fe20000010003 */
[--C-:B------:R-:W-:Y:S01]  /*29b0*/  HADD2.F32 R22, -RZ, R61.reuse.H0_H0 ;  /* 0x2000003dff167230 */ /* 0x100fe20000004100 */
[----:B------:R-:W-:Y:S02]  /*29c0*/  FFMA.FTZ R92, R23, R92, R4 ;  /* 0x0000005c175c7223 */ /* 0x000fe40000010004 */
[----:B------:R-:W-:Y:S01]  /*29d0*/  FADD.FTZ R124, -R94, R73 ;  /* 0x000000495e7c7221 */ /* 0x000fe20000010100 */
[----:B------:R-:W-:Y:S01]  /*29e0*/  HADD2.F32 R73, -RZ, R61.H1_H1 ;  /* 0x3000003dff497230 */ /* 0x000fe20000004100 */
[----:B------:R-:W-:-:S02]  /*29f0*/  FFMA.FTZ R37, R20, R37, R5 ;  /* 0x0000002514257223 */ /* 0x000fc40000010005 */
[----:B------:R-:W-:Y:S02]  /*2a00*/  FMUL.FTZ R23, R43, R114 ;  /* 0x000000722b177220 */ /* 0x000fe40000410000 */
[----:B------:R-:W-:Y:S02]  /*2a10*/  FFMA.FTZ R38, R39, R38, R2 ;  /* 0x0000002627267223 */ /* 0x000fe40000010002 */
[C---:B------:R-:W-:Y:S02]  /*2a20*/  FMUL.FTZ R26, R43.reuse, R26 ;  /* 0x0000001a2b1a7220 */ /* 0x040fe40000410000 */
[----:B------:R-:W-:Y:S02]  /*2a30*/  FMUL.FTZ R20, R43, R24 ;  /* 0x000000182b147220 */ /* 0x000fe40000410000 */
[C---:B------:R-:W-:Y:S02]  /*2a40*/  FADD.FTZ R16, -R94.reuse, R16 ;  /* 0x000000105e107221 */ /* 0x040fe40000010100 */
[----:B------:R-:W-:-:S02]  /*2a50*/  FADD.FTZ R18, -R94, R18 ;  /* 0x000000125e127221 */ /* 0x000fc40000010100 */
[C---:B------:R-:W-:Y:S02]  /*2a60*/  FADD.FTZ R72, -R94.reuse, R72 ;  /* 0x000000485e487221 */ /* 0x040fe40000010100 */
[C---:B------:R-:W-:Y:S02]  /*2a70*/  FADD.FTZ R74, -R94.reuse, R74 ;  /* 0x0000004a5e4a7221 */ /* 0x040fe40000010100 */
[----:B------:R-:W-:Y:S02]  /*2a80*/  FMUL.FTZ R39, R43, R116 ;  /* 0x000000742b277220 */ /* 0x000fe40000410000 */
[----:B------:R-:W-:Y:S02]  /*2a90*/  FADD.FTZ R94, -R94, R75 ;  /* 0x0000004b5e5e7221 */ /* 0x000fe40000010100 */
[----:B------:R-:W-:Y:S01]  /*2aa0*/  FFMA.FTZ R104, R23, R104, R8 ;  /* 0x0000006817687223 */ /* 0x000fe20000010008 */
[----:B------:R-:W-:Y:S01]  /*2ab0*/  HADD2.F32 R23, -RZ, R59.H0_H0 ;  /* 0x2000003bff177230 */ /* 0x000fe20000004100 */
[----:B------:R-:W-:Y:S01]  /*2ac0*/  FFMA.FTZ R24, R26, R22, R7 ;  /* 0x000000161a187223 */ /* 0x000fe20000010007 */
[--C-:B------:R-:W-:Y:S01]  /*2ad0*/  HADD2.F32 R22, -RZ, R58.reuse.H1_H1 ;  /* 0x3000003aff167230 */ /* 0x100fe20000004100 */
[----:B------:R-:W-:Y:S01]  /*2ae0*/  FFMA.FTZ R41, R20, R41, R9 ;  /* 0x0000002914297223 */ /* 0x000fe20000010009 */
[----:B------:R-:W-:Y:S01]  /*2af0*/  HADD2.F32 R20, -RZ, R58.H0_H0 ;  /* 0x2000003aff147230 */ /* 0x000fe20000004100 */
[----:B------:R-:W-:-:S02]  /*2b00*/  FFMA.FTZ R39, R39, R73, R6 ;  /* 0x0000004927277223 */ /* 0x000fc40000010006 */
[C---:B------:R-:W-:Y:S02]  /*2b10*/  FMUL.FTZ R26, R43.reuse, R74 ;  /* 0x0000004a2b1a7220 */ /* 0x040fe40000410000 */
[C---:B------:R-:W-:Y:S02]  /*2b20*/  FMUL.FTZ R73, R43.reuse, R94 ;  /* 0x0000005e2b497220 */ /* 0x040fe40000410000 */
[----:B------:R-:W-:Y:S02]  /*2b30*/  FMUL.FTZ R74, R43, R72 ;  /* 0x000000482b4a7220 */ /* 0x000fe40000410000 */
[----:B------:R-:W-:Y:S02]  /*2b40*/  FFMA.FTZ R21, R110, R21, R83 ;  /* 0x000000156e157223 */ /* 0x000fe40000010053 */
[----:B------:R-:W-:Y:S01]  /*2b50*/  FFMA.FTZ R72, R26, R23, R91 ;  /* 0x000000171a487223 */ /* 0x000fe2000001005b */
[----:B------:R-:W-:Y:S01]  /*2b60*/  HADD2.F32 R26, -RZ, R57.H0_H0 ;  /* 0x20000039ff1a7230 */ /* 0x000fe20000004100 */
[----:B------:R-:W-:-:S02]  /*2b70*/  FFMA.FTZ R73, R73, R93, R98 ;  /* 0x0000005d49497223 */ /* 0x000fc40000010062 */
[----:B------:R-:W-:Y:S01]  /*2b80*/  FFMA.FTZ R74, R74, R20, R89 ;  /* 0x000000144a4a7223 */ /* 0x000fe20000010059 */
[--C-:B------:R-:W-:Y:S01]  /*2b90*/  HADD2.F32 R20, -RZ, R56.reuse.H0_H0 ;  /* 0x20000038ff147230 */ /* 0x100fe20000004100 */
[C---:B------:R-:W-:Y:S02]  /*2ba0*/  FMUL.FTZ R75, R43.reuse, R124 ;  /* 0x0000007c2b4b7220 */ /* 0x040fe40000410000 */
[----:B------:R-:W-:Y:S01]  /*2bb0*/  FMUL.FTZ R93, R43, R18 ;  /* 0x000000122b5d7220 */ /* 0x000fe20000410000 */
[----:B------:R-:W-:Y:S01]  /*2bc0*/  F2FP.PACK_AB R18, R17, R36 ;  /* 0x000000241112723e */ /* 0x000fe200000000ff */
[----:B------:R-:W-:Y:S01]  /*2bd0*/  FMUL.FTZ R23, R43, R16 ;  /* 0x000000102b177220 */ /* 0x000fe20000410000 */
[----:B------:R-:W-:Y:S01]  /*2be0*/  F2FP.PACK_AB R17, R40, R21 ;  /* 0x000000152811723e */ /* 0x000fe200000000ff */
[----:B------:R-:W-:Y:S01]  /*2bf0*/  HFMA2.MMA R40, -RZ, RZ, 0, 9.5367431640625e-07 ;  /* 0x00000010ff287435 */ /* 0x000fe200000001ff */
[----:B------:R-:W-:Y:S01]  /*2c00*/  FFMA.FTZ R75, R75, R22, R96 ;  /* 0x000000164b4b7223 */ /* 0x000fe20000010060 */
[----:B------:R-:W-:Y:S01]  /*2c10*/  HADD2.F32 R22, -RZ, R56.H1_H1 ;  /* 0x30000038ff167230 */ /* 0x000fe20000004100 */
[----:B------:R-:W-:Y:S01]  /*2c20*/  FFMA.FTZ R94, R93, R26, R88 ;  /* 0x0000001a5d5e7223 */ /* 0x000fe20000010058 */
[----:B------:R-:W-:Y:S01]  /*2c30*/  F2FP.PACK_AB R21, R32, R31 ;  /* 0x0000001f2015723e */ /* 0x000fe200000000ff */
[----:B------:R-:W-:Y:S01]  /*2c40*/  FFMA.FTZ R93, R23, R20, R0 ;  /* 0x00000014175d7223 */ /* 0x000fe20000010000 */
[----:B------:R-:W-:Y:S01]  /*2c50*/  F2FP.PACK_AB R20, R34, R33 ;  /* 0x000000212214723e */ /* 0x000fe200000000ff */
[C---:B------:R-:W-:Y:S01]  /*2c60*/  FMUL.FTZ R120, R43.reuse, R120 ;  /* 0x000000782b787220 */ /* 0x040fe20000410000 */
[----:B------:R-:W-:Y:S01]  /*2c70*/  @!P0 MOV R33, 0x4 ;  /* 0x0000000400218802 */ /* 0x000fe20000000f00 */
[----:B------:R-:W-:Y:S01]  /*2c80*/  FMUL.FTZ R95, R43, R122 ;  /* 0x0000007a2b5f7220 */ /* 0x000fe20000410000 */
[----:B------:R-:W-:Y:S01]  /*2c90*/  F2FP.PACK_AB R16, R42, R25 ;  /* 0x000000192a10723e */ /* 0x000fe200000000ff */
[----:B------:R-:W-:Y:S01]  /*2ca0*/  FFMA.FTZ R120, R120, R22, R87 ;  /* 0x0000001678787223 */ /* 0x000fe20000010057 */
[----:B------:R-:W-:Y:S01]  /*2cb0*/  F2FP.PACK_AB R22, R27, R28 ;  /* 0x0000001c1b16723e */ /* 0x000fe200000000ff */
[----:B------:R-:W-:Y:S01]  /*2cc0*/  FFMA.FTZ R95, R95, R105, R90 ;  /* 0x000000695f5f7223 */ /* 0x000fe2000001005a */
[----:B------:R-:W-:Y:S01]  /*2cd0*/  F2FP.PACK_AB R27, R38, R35 ;  /* 0x00000023261b723e */ /* 0x000fe200000000ff */
[----:B------:R-:W-:Y:S01]  /*2ce0*/  @!P0 IMAD.WIDE R32, R100, R33, c[0x0][0x1a8] ;  /* 0x00006a0064208625 */ /* 0x000fe200078e0221 */
[----:B------:R-:W-:-:S02]  /*2cf0*/  F2FP.PACK_AB R26, R92, R37 ;  /* 0x000000255c1a723e */ /* 0x000fc400000000ff */
[----:B------:R-:W-:Y:S01]  /*2d00*/  F2FP.PACK_AB R23, R29, R30 ;  /* 0x0000001e1d17723e */ /* 0x000fe200000000ff */
[----:B------:R-:W-:Y:S01]  /*2d10*/  IMAD.WIDE.U32 R34, R97, R40, c[0x0][0x208] ;  /* 0x0000820061227625 */ /* 0x000fe200078e0028 */
[----:B------:R-:W-:Y:S01]  /*2d20*/  F2FP.PACK_AB R25, R39, R24 ;  /* 0x000000182719723e */ /* 0x000fe200000000ff */
[----:B------:R0:W-:Y:S01]  /*2d30*/  @!P0 STG.E [R32.64], R43 ;  /* 0x0000002b20008986 */ /* 0x0001e2000c101904 */
[----:B------:R-:W-:Y:S01]  /*2d40*/  F2FP.PACK_AB R24, R104, R41 ;  /* 0x000000296818723e */ /* 0x000fe200000000ff */
[----:B------:R-:W-:Y:S01]  /*2d50*/  IMAD.WIDE.U32 R36, R101, R40, c[0x0][0x208] ;  /* 0x0000820065247625 */ /* 0x000fe200078e0028 */
[----:B------:R-:W-:Y:S01]  /*2d60*/  F2FP.PACK_AB R31, R73, R72 ;  /* 0x00000048491f723e */ /* 0x000fe200000000ff */
[----:B------:R0:W-:Y:S01]  /*2d70*/  STG.E.128 [R34.64], R16 ;  /* 0x0000001022007986 */ /* 0x0001e2000c101d04 */
[----:B------:R-:W-:Y:S01]  /*2d80*/  F2FP.PACK_AB R30, R75, R74 ;  /* 0x0000004a4b1e723e */ /* 0x000fe200000000ff */
[----:B------:R-:W-:Y:S01]  /*2d90*/  IMAD.WIDE.U32 R38, R102, R40, c[0x0][0x208] ;  /* 0x0000820066267625 */ /* 0x000fe200078e0028 */
[----:B------:R-:W-:Y:S01]  /*2da0*/  F2FP.PACK_AB R29, R95, R94 ;  /* 0x0000005e5f1d723e */ /* 0x000fe200000000ff */
[----:B------:R0:W-:Y:S01]  /*2db0*/  STG.E.128 [R36.64], R20 ;  /* 0x0000001424007986 */ /* 0x0001e2000c101d04 */
[----:B------:R-:W-:Y:S01]  /*2dc0*/  F2FP.PACK_AB R28, R120, R93 ;  /* 0x0000005d781c723e */ /* 0x000fe200000000ff */
[----:B------:R-:W-:Y:S01]  /*2dd0*/  IMAD.WIDE.U32 R40, R103, R40, c[0x0][0x208] ;  /* 0x0000820067287625 */ /* 0x000fe200078e0028 */
[----:B------:R-:W-:Y:S01]  /*2de0*/  IADD3 R100, R100, c[0x0][0x160], RZ ;  /* 0x0000580064647a10 */ /* 0x000fe20007ffe0ff */
[----:B------:R0:W-:Y:S03]  /*2df0*/  STG.E.128 [R38.64], R24 ;  /* 0x0000001826007986 */ /* 0x0001e6000c101d04 */
[----:B------:R-:W-:Y:S01]  /*2e00*/  ISETP.GE.AND P0, PT, R100, c[0x0][0x164], PT ;  /* 0x0000590064007a0c */ /* 0x000fe20003f06270 */
[----:B------:R0:W-:-:S12]  /*2e10*/  STG.E.128 [R40.64], R28 ;  /* 0x0000001c28007986 */ /* 0x0001d8000c101d04 */
[----:B0----5:R-:W-:Y:S01]  /*2e20*/  @P0 CALL.REL.NOINC `(.L_x_16171) ;  /* 0x0000001000000944 */ /* 0x021fe20003c00000 */
[----:B------:R-:W-:Y:S05]  /*2e30*/  BRA `(.L_x_16172) ;  /* 0xffffd5d000007947 */ /* 0x000fea000383ffff */
.L_x_16171:
[----:B------:R-:W-:Y:S05]  /*2e40*/  EXIT ;  /* 0x000000000000794d */ /* 0x000fea0003800000 */
.L_x_16169:
[----:B0-----:R-:W-:Y:S01]  /*2e50*/  HFMA2.MMA R93, -RZ, RZ, 0, 1.847743988037109375e-06 ;  /* 0x0000001fff5d7435 */ /* 0x001fe200000001ff */
[----:B------:R-:W-:Y:S02]  /*2e60*/  MOV R108, 0x1 ;  /* 0x00000001006c7802 */ /* 0x000fe40000000f00 */
[----:B------:R-:W-:Y:S02]  /*2e70*/  MOV R106, 0xffffffff ;  /* 0xffffffff006a7802 */ /* 0x000fe40000000f00 */
[----:B------:R-:W-:Y:S02]  /*2e80*/  MOV R94, 0x2ea0 ;  /* 0x00002ea0005e7802 */ /* 0x000fe40000000f00 */
[----:B-----5:R-:W-:Y:S05]  /*2e90*/  CALL.REL.NOINC `($__internal_51_$__cuda_sm70_shflsync_bfly_p) ;  /* 0x0000079000007944 */ /* 0x020fea0003c00000 */
[----:B-1----:R-:W-:Y:S01]  /*2ea0*/  MOV R92, R108 ;  /* 0x0000006c005c7202 */ /* 0x002fe20000000f00 */
[----:B0-----:R-:W-:Y:S05]  /*2eb0*/  BRA `(.L_x_16173) ;  /* 0xffffeb5000007947 */ /* 0x001fea000383ffff */
.L_x_16170:
[----:B------:R-:W-:Y:S01]  /*2ec0*/  HFMA2.MMA R108, -RZ, RZ, 0, 1.1920928955078125e-07 ;  /* 0x00000002ff6c7435 */ /* 0x000fe200000001ff */
[----:B------:R-:W-:Y:S02]  /*2ed0*/  MOV R93, 0x1f ;  /* 0x0000001f005d7802 */ /* 0x000fe40000000f00 */
[----:B------:R-:W-:Y:S02]  /*2ee0*/  MOV R106, 0xffffffff ;  /* 0xffffffff006a7802 */ /* 0x000fe40000000f00 */
[----:B------:R-:W-:-:S02]  /*2ef0*/  MOV R94, 0x2f10 ;  /* 0x00002f10005e7802 */ /* 0x000fc40000000f00 */
[----:B-----5:R-:W-:Y:S05]  /*2f00*/  CALL.REL.NOINC `($__internal_51_$__cuda_sm70_shflsync_bfly_p) ;  /* 0x0000072000007944 */ /* 0x020fea0003c00000 */
[----:B01----:R-:W-:Y:S01]  /*2f10*/  FADD.FTZ R107, R107, R108 ;  /* 0x0000006c6b6b7221 */ /* 0x003fe20000010000 */
[----:B------:R-:W-:Y:S01]  /*2f20*/  HFMA2.MMA R108, -RZ, RZ, 0, 2.384185791015625e-07 ;  /* 0x00000004ff6c7435 */ /* 0x000fe200000001ff */
[----:B------:R-:W-:-:S02]  /*2f30*/  MOV R93, 0x1f ;  /* 0x0000001f005d7802 */ /* 0x000fc40000000f00 */
[----:B------:R-:W-:Y:S02]  /*2f40*/  MOV R106, 0xffffffff ;  /* 0xffffffff006a7802 */ /* 0x000fe40000000f00 */
[----:B------:R-:W-:Y:S02]  /*2f50*/  MOV R94, 0x2f70 ;  /* 0x00002f70005e7802 */ /* 0x000fe40000000f00 */
[----:B------:R-:W-:Y:S05]  /*2f60*/  CALL.REL.NOINC `($__internal_51_$__cuda_sm70_shflsync_bfly_p) ;  /* 0x000006c000007944 */ /* 0x000fea0003c00000 */
[----:B01----:R-:W-:Y:S01]  /*2f70*/  FADD.FTZ R107, R107, R108 ;  /* 0x0000006c6b6b7221 */ /* 0x003fe20000010000 */
[----:B------:R-:W-:Y:S01]  /*2f80*/  HFMA2.MMA R108, -RZ, RZ, 0, 4.76837158203125e-07 ;  /* 0x00000008ff6c7435 */ /* 0x000fe200000001ff */
[----:B------:R-:W-:Y:S02]  /*2f90*/  MOV R93, 0x1f ;  /* 0x0000001f005d7802 */ /* 0x000fe40000000f00 */
[----:B------:R-:W-:Y:S02]  /*2fa0*/  MOV R106, 0xffffffff ;  /* 0xffffffff006a7802 */ /* 0x000fe40000000f00 */
[----:B------:R-:W-:Y:S02]  /*2fb0*/  MOV R94, 0x2fd0 ;  /* 0x00002fd0005e7802 */ /* 0x000fe40000000f00 */
[----:B------:R-:W-:Y:S05]  /*2fc0*/  CALL.REL.NOINC `($__internal_51_$__cuda_sm70_shflsync_bfly_p) ;  /* 0x0000066000007944 */ /* 0x000fea0003c00000 */
[----:B01----:R-:W-:Y:S01]  /*2fd0*/  FADD.FTZ R107, R107, R108 ;  /* 0x0000006c6b6b7221 */ /* 0x003fe20000010000 */
[----:B------:R-:W-:Y:S01]  /*2fe0*/  HFMA2.MMA R108, -RZ, RZ, 0, 9.5367431640625e-07 ;  /* 0x00000010ff6c7435 */ /* 0x000fe200000001ff */
[----:B------:R-:W-:-:S02]  /*2ff0*/  MOV R93, 0x1f ;  /* 0x0000001f005d7802 */ /* 0x000fc40000000f00 */
[----:B------:R-:W-:Y:S02]  /*3000*/  MOV R106, 0xffffffff ;  /* 0xffffffff006a7802 */ /* 0x000fe40000000f00 */
[----:B------:R-:W-:Y:S02]  /*3010*/  MOV R94, 0x3030 ;  /* 0x00003030005e7802 */ /* 0x000fe40000000f00 */
[----:B------:R-:W-:Y:S05]  /*3020*/  CALL.REL.NOINC `($__internal_51_$__cuda_sm70_shflsync_bfly_p) ;  /* 0x0000060000007944 */ /* 0x000fea0003c00000 */
        /* <DEDUP_REMOVED lines=70> */
[----:B------:R-:W-:Y:S05]  /*3490*/  CALL.REL.NOINC `($__internal_51_$__cuda_sm70_shflsync_bfly_p) ;  /* 0x0000019000007944 */ /* 0x000fea0003c00000 */
[----:B01----:R-:W-:Y:S01]  /*34a0*/  FADD.FTZ R107, R107, R108 ;  /* 0x0000006c6b6b7221 */ /* 0x003fe20000010000 */
[----:B------:R-:W-:Y:S01]  /*34b0*/  HFMA2.MMA R108, -RZ, RZ, 0, 1.1920928955078125e-07 ;  /* 0x00000002ff6c7435 */ /* 0x000fe200000001ff */
[----:B------:R-:W-:Y:S02]  /*34c0*/  MOV R93, 0x1f ;  /* 0x0000001f005d7802 */ /* 0x000fe40000000f00 */
[----:B------:R-:W-:Y:S02]  /*34d0*/  MOV R106, 0xffffffff ;  /* 0xffffffff006a7802 */ /* 0x000fe40000000f00 */
[----:B------:R-:W-:Y:S02]  /*34e0*/  MOV R94, 0x3500 ;  /* 0x00003500005e7802 */ /* 0x000fe40000000f00 */
[----:B------:R-:W-:Y:S05]  /*34f0*/  CALL.REL.NOINC `($__internal_51_$__cuda_sm70_shflsync_bfly_p) ;  /* 0x0000013000007944 */ /* 0x000fea0003c00000 */
        /* <DEDUP_REMOVED lines=18> */
[----:B01----:R-:W-:Y:S05]  /*3620*/  BRA `(.L_x_16174) ;  /* 0xffffe92000007947 */ /* 0x003fea000383ffff */
        .weak           $__internal_51_$__cuda_sm70_shflsync_bfly_p
        .type           $__internal_51_$__cuda_sm70_shflsync_bfly_p,@function
        .size           $__internal_51_$__cuda_sm70_shflsync_bfly_p,(.L_x_26511 - $__internal_51_$__cuda_sm70_shflsync_bfly_p)
$__internal_51_$__cuda_sm70_shflsync_bfly_p:
[----:B------:R-:W-:Y:S01]  /*3630*/  HFMA2.MMA R95, -RZ, RZ, 0, 0 ;  /* 0x00000000ff5f7435 */ /* 0x000fe200000001ff */
[----:B------:R-:W-:Y:S04]  /*3640*/  WARPSYNC R106 ;  /* 0x0000006a00007348 */ /* 0x000fe80003800000 */
[----:B------:R0:W1:Y:S01]  /*3650*/  SHFL.BFLY PT, R108, R107, R108, R93 ;  /* 0x0c00006c6b6c7389 */ /* 0x00006200000e005d */
[----:B------:R-:W-:Y:S05]  /*3660*/  RET.REL.NODEC R94 `(_ZN10layer_norm31ln_parallel_residual_fwd_kernelINS_13Kernel_traitsI6__halfS2_fS2_fjLj8192ELj1ELj1ELj8ELj16ENS_18Kernel_traits_baseILj8192ES2_S2_fS2_fjLj256EEEEELb0ELb1ELb1EEEvNS_9FwdParamsE) ;  /* 0xffffc9905e007950 */ /* 0x000fea0003c3ffff */
.L_x_16175:
        /* <DEDUP_REMOVED lines=9> */
.L_x_26511:


//--------------------- .text._ZN10layer_norm31ln_parallel_residual_fwd_kernelINS_13Kernel_traitsI6__halfS2_fS2_fjLj8192ELj1ELj1ELj8ELj16ENS_18Kernel_traits_baseILj8192ES2_S2_fS2_fjLj256EEEEELb1ELb0ELb0EEEvNS_9FwdParamsE --------------------------
	.section	.text._ZN10layer_norm31ln_parallel_residual_fwd_kernelINS_13Kernel_traitsI6__halfS2_fS2_fjLj8192ELj1ELj1ELj8ELj16ENS_18Kernel_traits_baseILj8192ES2_S2_fS2_fjLj256EEEEELb1ELb0ELb0EEEvNS_9FwdParamsE,"ax",@progbits
	.sectioninfo	@"SHI_REGISTERS=221"
	.align	128
        .global         _ZN10layer_norm31ln_parallel_residual_fwd_kernelINS_13Kernel_traitsI6__halfS2_fS2_fjLj8192ELj1ELj1ELj8ELj16ENS_18Kernel_traits_baseILj8192ES2_S2_fS2_fjLj256EEEEELb1ELb0ELb0EEEvNS_9FwdParamsE
        .type           _ZN10layer_norm31ln_parallel_residual_fwd_kernelINS_13Kernel_traitsI6__halfS2_fS2_fjLj8192ELj1ELj1ELj8ELj16ENS_18Kernel_traits_baseILj8192ES2_S2_fS2_fjLj256EEEEELb1ELb0ELb0EEEvNS_9FwdParamsE,@function
        .size           _ZN10layer_norm31ln_parallel_residual_fwd_kernelINS_13Kernel_traitsI6__halfS2_fS2_fjLj8192ELj1ELj1ELj8ELj16ENS_18Kernel_traits_baseILj8192ES2_S2_fS2_fjLj256EEEEELb1ELb0ELb0EEEvNS_9FwdParamsE,(.L_x_26512 - _ZN10layer_norm31ln_parallel_residual_fwd_kernelINS_13Kernel_traitsI6__halfS2_fS2_fjLj8192ELj1ELj1ELj8ELj16ENS_18Kernel_traits_baseILj8192ES2_S2_fS2_fjLj256EEEEELb1ELb0ELb0EEEvNS_9FwdParamsE)
        .other          _ZN10layer_norm31ln_parallel_residual_fwd_kernelINS_13Kernel_traitsI6__halfS2_fS2_fjLj8192ELj1ELj1ELj8ELj16ENS_18Kernel_traits_baseILj8192ES2_S2_fS2_fjLj256EEEEELb1ELb0ELb0EEEvNS_9FwdParamsE,@"STO_CUDA_ENTRY STV_DEFAULT"
_ZN10layer_norm31ln_parallel_residual_fwd_kernelINS_13Kernel_traitsI6__halfS2_fS2_fjLj8192ELj1ELj1ELj8ELj16ENS_18Kernel_traits_baseILj8192ES2_S2_fS2_fjLj256EEEEELb1ELb0ELb0EEEvNS_9FwdParamsE:
.text._ZN10layer_norm31ln_parallel_residual_fwd_kernelINS_13Kernel_traitsI6__halfS2_fS2_fjLj8192ELj1ELj1ELj8ELj16ENS_18Kernel_traits_baseILj8192ES2_S2_fS2_fjLj256EEEEELb1ELb0ELb0EEEvNS_9FwdParamsE:
        /* <DEDUP_REMOVED lines=24> */
[----:B---3--:R-:W-:-:S04]  /*0180*/  @P0 IADD3 R100, P1, R4, c[0x0][0x240], RZ ;  /* 0x0000900004640a10 */ /* 0x008fc80007f3e0ff */
[----:B------:R-:W-:-:S04]  /*0190*/  @P0 IADD3.X R101, RZ, R5, RZ, P1, !PT ;  /* 0x00000005ff650210 */ /* 0x000fc80000ffe4ff */
        /* <DEDUP_REMOVED lines=92> */
.L_x_16177:
[----:B------:R-:W-:Y:S05]  /*0760*/  BSYNC B0 ;  /* 0x0000000000007941 */ /* 0x000fea0003800000 */
.L_x_16176:
        /* <DEDUP_REMOVED lines=25> */
.L_x_16179:
[----:B------:R-:W-:Y:S05]  /*0900*/  BSYNC B0 ;  /* 0x0000000000007941 */ /* 0x000fea0003800000 */
.L_x_16178:
        /* <DEDUP_REMOVED lines=25> */
.L_x_16181:
[----:B------:R-:W-:Y:S05]  /*0aa0*/  BSYNC B0 ;  /* 0x0000000000007941 */ /* 0x000fea0003800000 */
.L_x_16180:
        /* <DEDUP_REMOVED lines=24> */
.L_x_16183:
[----:B0-----:R-:W-:Y:S05]  /*0c30*/  BSYNC B0 ;  /* 0x0000000000007941 */ /* 0x001fea0003800000 */
.L_x_16182:
[----:B------:R-:W-:Y:S02]  /*0c40*/  ISETP.GE.AND P0, PT, R42, c[0x0][0x164], PT ;  /* 0x000059002a007a0c */ /* 0x000fe40003f06270 */
[----:B------:R-:W-:-:S02]  /*0c50*/  LOP3.LUT R196, R23, UR23, R12, 0x96, !PT ;  /* 0x0000001717c47c12 */ /* 0x000fc4000f8e960c */
[----:B------:R-:W-:-:S09]  /*0c60*/  LOP3.LUT R194, R21, UR24, R2, 0x96, !PT ;  /* 0x0000001815c27c12 */ /* 0x000fd2000f8e9602 */
[----:B------:R-:W-:Y:S05]  /*0c70*/  @P0 EXIT ;  /* 0x000000000000094d */ /* 0x000fea0003800000 */
[----:B------:R-:W-:Y:S01]  /*0c80*/  SHF.R.S32.HI R152, RZ, 0x3, R152 ;  /* 0x00000003ff987819 */ /* 0x000fe20000011498 */
[--C-:B-----5:R-:W-:Y:S01]  /*0c90*/  HADD2.F32 R156, -RZ, R56.reuse.H0_H0 ;  /* 0x20000038ff9c7230 */ /* 0x120fe20000004100 */
[----:B------:R-:W-:Y:S01]  /*0ca0*/  IMAD R102, R102, -0x2daee0ad, RZ ;  /* 0xd2511f5366667824 */ /* 0x000fe200078e02ff */
[----:B------:R-:W-:Y:S01]  /*0cb0*/  HADD2.F32 R160, -RZ, R56.H1_H1 ;  /* 0x30000038ffa07230 */ /* 0x000fe20000004100 */
[----:B------:R-:W-:Y:S01]  /*0cc0*/  LOP3.LUT R56, R152, 0xff, RZ, 0xc0, !PT ;  /* 0x000000ff98387812 */ /* 0x000fe200078ec0ff */
[--C-:B------:R-:W-:Y:S01]  /*0cd0*/  HADD2.F32 R159, -RZ, R57.reuse.H0_H0 ;  /* 0x20000039ff9f7230 */ /* 0x100fe20000004100 */
[----:B------:R-:W-:Y:S01]  /*0ce0*/  SHF.R.U32.HI R152, RZ, 0x3, R152 ;  /* 0x00000003ff987819 */ /* 0x000fe20000011698 */
[----:B------:R-:W-:Y:S01]  /*0cf0*/  HADD2.F32 R162, -RZ, R57.H1_H1 ;  /* 0x30000039ffa27230 */ /* 0x000fe20000004100 */
[C---:B------:R-:W-:Y:S01]  /*0d00*/  LOP3.LUT R57, R47.reuse, 0xe0, RZ, 0xc0, !PT ;  /* 0x000000e02f397812 */ /* 0x040fe200078ec0ff */
[--C-:B------:R-:W-:Y:S01]  /*0d10*/  HADD2.F32 R174, -RZ, R52.reuse.H0_H0 ;  /* 0x20000034ffae7230 */ /* 0x100fe20000004100 */
[----:B------:R-:W-:Y:S01]  /*0d20*/  LOP3.LUT R152, R152, 0x1fffffe0, RZ, 0xc0, !PT ;  /* 0x1fffffe098987812 */ /* 0x000fe200078ec0ff */
[----:B------:R-:W-:Y:S01]  /*0d30*/  HADD2.F32 R175, -RZ, R52.H1_H1 ;  /* 0x30000034ffaf7230 */ /* 0x000fe20000004100 */
[----:B------:R-:W-:Y:S01]  /*0d40*/  IMAD.SHL.U32 R52, R47, 0x20, RZ ;  /* 0x000000202f347824 */ /* 0x000fe200078e00ff */
[--C-:B------:R-:W-:Y:S01]  /*0d50*/  HADD2.F32 R176, -RZ, R53.reuse.H0_H0 ;  /* 0x20000035ffb07230 */ /* 0x100fe20000004100 */
[----:B------:R-:W-:Y:S01]  /*0d60*/  IMAD.IADD R57, R56, 0x1, -R57 ;  /* 0x0000000138397824 */ /* 0x000fe200078e0a39 */
[----:B------:R-:W-:Y:S01]  /*0d70*/  HADD2.F32 R177, -RZ, R53.H1_H1 ;  /* 0x30000035ffb17230 */ /* 0x000fe20000004100 */
[----:B------:R-:W-:Y:S01]  /*0d80*/  IMAD R101, R101, -0x326172a9, RZ ;  /* 0xcd9e8d5765657824 */ /* 0x000fe200078e02ff */
[----:B------:R-:W-:Y:S01]  /*0d90*/  LOP3.LUT R53, R52, 0x3e0, RZ, 0xc0, !PT ;  /* 0x000003e034357812 */ /* 0x000fe200078ec0ff */
[--C-:B------:R-:W-:Y:S01]  /*0da0*/  HADD2.F32 R180, -RZ, R55.reuse.H0_H0 ;  /* 0x20000037ffb47230 */ /* 0x100fe20000004100 */
[----:B------:R-:W-:Y:S01]  /*0db0*/  IMNMX R57, RZ, R57, !PT ;  /* 0x00000039ff397217 */ /* 0x000fe20007800200 */
[----:B------:R-:W-:Y:S01]  /*0dc0*/  HADD2.F32 R181, -RZ, R55.H1_H1 ;  /* 0x30000037ffb57230 */ /* 0x000fe20000004100 */
[----:B------:R-:W-:Y:S01]  /*0dd0*/  IMAD.HI.U32 R190, R194, -0x326172a9, RZ ;  /* 0xcd9e8d57c2be7827 */ /* 0x000fe200078e00ff */
[--C-:B------:R-:W-:Y:S01]  /*0de0*/  HADD2.F32 R40, -RZ, R32.reuse.H0_H0 ;  /* 0x20000020ff287230 */ /* 0x100fe20000004100 */
[----:B------:R-:W-:Y:S01]  /*0df0*/  IMNMX R57, R57, 0x20, PT ;  /* 0x0000002039397817 */ /* 0x000fe20003800200 */
[----:B------:R-:W-:Y:S01]  /*0e00*/  HADD2.F32 R41, -RZ, R32.H1_H1 ;  /* 0x30000020ff297230 */ /* 0x000fe20000004100 */
[----:B------:R-:W-:Y:S01]  /*0e10*/  IMAD.IADD R53, R56, 0x1, -R53 ;  /* 0x0000000138357824 */ /* 0x000fe200078e0a35 */
[--C-:B------:R-:W-:Y:S01]  /*0e20*/  HADD2.F32 R38, -RZ, R33.reuse.H0_H0 ;  /* 0x20000021ff267230 */ /* 0x100fe20000004100 */
[----:B------:R-:W-:Y:S01]  /*0e30*/  IMAD.HI.U32 R55, R196, -0x2daee0ad, RZ ;  /* 0xd2511f53c4377827 */ /* 0x000fe200078e00ff */
[----:B------:R-:W-:Y:S01]  /*0e40*/  HADD2.F32 R39, -RZ, R33.H1_H1 ;  /* 0x30000021ff277230 */ /* 0x000fe20000004100 */
[----:B------:R-:W-:Y:S01]  /*0e50*/  HFMA2.MMA R197, -RZ, RZ, 0, 5.9604644775390625e-08 ;  /* 0x00000001ffc57435 */ /* 0x000fe200000001ff */
[----:B------:R-:W-:Y:S01]  /*0e60*/  IMNMX R53, RZ, R53, !PT ;  /* 0x00000035ff357217 */ /* 0x000fe20007800200 */
[----:B------:R-:W-:Y:S01]  /*0e70*/  IMAD.IADD R57, R57, 0x1, R152 ;  /* 0x0000000139397824 */ /* 0x000fe200078e0298 */
[--C-:B------:R-:W-:Y:S01]  /*0e80*/  HADD2.F32 R36, -RZ, R34.reuse.H0_H0 ;  /* 0x20000022ff247230 */ /* 0x100fe20000004100 */
[----:B------:R-:W-:Y:S01]  /*0e90*/  LOP3.LUT R190, R190, UR25, R101, 0x96, !PT ;  /* 0x00000019bebe7c12 */ /* 0x000fe2000f8e9665 */
[----:B------:R-:W-:Y:S01]  /*0ea0*/  HADD2.F32 R37, -RZ, R34.H1_H1 ;  /* 0x30000022ff257230 */ /* 0x000fe20000004100 */
[----:B------:R-:W-:Y:S01]  /*0eb0*/  IMAD.SHL.U32 R57, R57, 0x8, RZ ;  /* 0x0000000839397824 */ /* 0x000fe200078e00ff */
[----:B------:R-:W-:Y:S01]  /*0ec0*/  IMNMX R53, R53, 0x20, PT ;  /* 0x0000002035357817 */ /* 0x000fe20003800200 */
[--C-:B------:R-:W-:Y:S01]  /*0ed0*/  HADD2.F32 R29, -RZ, R10.reuse.H0_H0 ;  /* 0x2000000aff1d7230 */ /* 0x100fe20000004100 */
[----:B------:R-:W-:Y:S01]  /*0ee0*/  LOP3.LUT R192, R55, UR26, R102, 0x96, !PT ;  /* 0x0000001a37c07c12 */ /* 0x000fe2000f8e9666 */
[----:B------:R-:W-:Y:S01]  /*0ef0*/  HADD2.F32 R28, -RZ, R10.H1_H1 ;  /* 0x3000000aff1c7230 */ /* 0x000fe20000004100 */
[----:B------:R-:W-:Y:S01]  /*0f00*/  LOP3.LUT R193, R100, 0x3, RZ, 0xc0, !PT ;  /* 0x0000000364c17812 */ /* 0x000fe200078ec0ff */
[----:B------:R-:W0:Y:S01]  /*0f10*/  I2F.U32 R57, R57 ;  /* 0x0000003900397306 */ /* 0x000e220000201000 */
[----:B------:R-:W-:Y:S01]  /*0f20*/  IMAD.IADD R53, R152, 0x1, R53 ;  /* 0x0000000198357824 */ /* 0x000fe200078e0235 */
[--C-:B------:R-:W-:Y:S01]  /*0f30*/  HADD2.F32 R27, -RZ, R11.reuse.H0_H0 ;  /* 0x2000000bff1b7230 */ /* 0x100fe20000004100 */
[----:B------:R-:W-:Y:S01]  /*0f40*/  IMAD R194, R194, -0x326172a9, RZ ;  /* 0xcd9e8d57c2c27824 */ /* 0x000fe200078e02ff */
[----:B------:R-:W-:Y:S01]  /*0f50*/  HADD2.F32 R26, -RZ, R11.H1_H1 ;  /* 0x3000000bff1a7230 */ /* 0x000fe20000004100 */
[----:B------:R-:W-:Y:S01]  /*0f60*/  IMAD R196, R196, -0x2daee0ad, RZ ;  /* 0xd2511f53c4c47824 */ /* 0x000fe200078e02ff */
[--C-:B------:R-:W-:Y:S01]  /*0f70*/  HADD2.F32 R24, -RZ, R16.reuse.H0_H0 ;  /* 0x20000010ff187230 */ /* 0x100fe20000004100 */
[----:B------:R-:W-:Y:S01]  /*0f80*/  IMAD.MOV.U32 R195, RZ, RZ, RZ ;  /* 0x000000ffffc37224 */ /* 0x000fe200078e00ff */
[----:B------:R-:W-:Y:S01]  /*0f90*/  HADD2.F32 R25, -RZ, R16.H1_H1 ;  /* 0x30000010ff197230 */ /* 0x000fe20000004100 */
[----:B------:R-:W-:Y:S01]  /*0fa0*/  IMAD.SHL.U32 R198, R53, 0x8, RZ ;  /* 0x0000000835c67824 */ /* 0x000fe200078e00ff */
[--C-:B------:R-:W-:Y:S01]  /*0fb0*/  HADD2.F32 R22, -RZ, R17.reuse.H0_H0 ;  /* 0x20000011ff167230 */ /* 0x100fe20000004100 */
[----:B------:R-:W-:Y:S01]  /*0fc0*/  ULDC.U8 UR8, c[0x0][0x1f0] ;  /* 0x00007c0000087ab9 */ /* 0x000fe20000000000 */
[----:B------:R-:W-:-:S02]  /*0fd0*/  HADD2.F32 R23, -RZ, R17.H1_H1 ;  /* 0x30000011ff177230 */ /* 0x000fc40000004100 */
[--C-:B------:R-:W-:Y:S01]  /*0fe0*/  HADD2.F32 R20, -RZ, R18.reuse.H0_H0 ;  /* 0x20000012ff147230 */ /* 0x100fe20000004100 */
[----:B0-----:R0:W1:Y:S01]  /*0ff0*/  MUFU.RCP R191, R57 ;  /* 0x0000003900bf7308 */ /* 0x0010620000001000 */
[----:B------:R-:W-:Y:S02]  /*1000*/  HADD2.F32 R21, -RZ, R18.H1_H1 ;  /* 0x30000012ff157230 */ /* 0x000fe40000004100 */
[----:B------:R-:W-:Y:S02]  /*1010*/  HADD2.F32 R34, -RZ, R35.H0_H0 ;  /* 0x20000023ff227230 */ /* 0x000fe40000004100 */
[--C-:B------:R-:W-:Y:S02]  /*1020*/  HADD2.F32 R33, -RZ, R8.reuse.H0_H0 ;  /* 0x20000008ff217230 */ /* 0x100fe40000004100 */
[----:B------:R-:W-:Y:S02]  /*1030*/  HADD2.F32 R32, -RZ, R8.H1_H1 ;  /* 0x30000008ff207230 */ /* 0x000fe40000004100 */
[----:B------:R-:W-:-:S02]  /*1040*/  HADD2.F32 R31, -RZ, R9.H0_H0 ;  /* 0x20000009ff1f7230 */ /* 0x000fc40000004100 */
[----:B------:R-:W-:Y:S02]  /*1050*/  HADD2.F32 R30, -RZ, R9.H1_H1 ;  /* 0x30000009ff1e7230 */ /* 0x000fe40000004100 */
[----:B------:R-:W-:Y:S02]  /*1060*/  HADD2.F32 R18, -RZ, R19.H0_H0 ;  /* 0x20000013ff127230 */ /* 0x000fe40000004100 */
        /* <DEDUP_REMOVED lines=8> */
[----:B------:R-:W-:Y:S02]  /*10f0*/  HADD2.F32 R35, -RZ, R35.H1_H1 ;  /* 0x30000023ff237230 */ /* 0x000fe40000004100 */
        /* <DEDUP_REMOVED lines=86> */
[----:B01----:R-:W-:Y:S02]  /*1660*/  HADD2.F32 R188, -RZ, R63.H1_H1 ;  /* 0x3000003fffbc7230 */ /* 0x003fe40000004100 */
.L_x_16718:
        /* <DEDUP_REMOVED lines=37> */
.L_x_16187:
[----:B0-----:R-:W-:Y:S02]  /*18c0*/  MOV R100, R194 ;  /* 0x000000c200647202 */ /* 0x001fe40000000f00 */
.L_x_16188:
[----:B------:R-:W-:Y:S05]  /*18d0*/  BSYNC B1 ;  /* 0x0000000000017941 */ /* 0x000fea0003800000 */
.L_x_16186:
        /* <DEDUP_REMOVED lines=16> */
.L_x_16192:
[----:B------:R-:W-:Y:S05]  /*19e0*/  BSYNC B2 ;  /* 0x0000000000027941 */ /* 0x000fea0003800000 */
.L_x_16191:
        /* <DEDUP_REMOVED lines=44> */
.L_x_16190:
[----:B------:R-:W-:Y:S05]  /*1cb0*/  BSYNC B1 ;  /* 0x0000000000017941 */ /* 0x000fea0003800000 */
.L_x_16189:
        /* <DEDUP_REMOVED lines=17> */
.L_x_16193:
        /* <DEDUP_REMOVED lines=12> */
.L_x_16196:
[----:B------:R-:W-:Y:S02]  /*1e90*/  IMAD.MOV.U32 R65, RZ, RZ, R194 ;  /* 0x000000ffff417224 */ /* 0x000fe400078e00c2 */
.L_x_16197:
[----:B------:R-:W-:Y:S05]  /*1ea0*/  BSYNC B1 ;  /* 0x0000000000017941 */ /* 0x000fea0003800000 */
.L_x_16195:
        /* <DEDUP_REMOVED lines=16> */
.L_x_16201:
[----:B------:R-:W-:Y:S05]  /*1fb0*/  BSYNC B2 ;  /* 0x0000000000027941 */ /* 0x000fea0003800000 */
.L_x_16200:
        /* <DEDUP_REMOVED lines=44> */
.L_x_16199:
[----:B------:R-:W-:Y:S05]  /*2280*/  BSYNC B1 ;  /* 0x0000000000017941 */ /* 0x000fea0003800000 */
.L_x_16198:
[----:B------:R-:W0:Y:S01]  /*2290*/  I2F.U32 R65, R65 ;  /* 0x0000004100417306 */ /* 0x000e220000201000 */
[----:B------:R-:W-:-:S05]  /*22a0*/  HADD2.F32 R96, -RZ, R52.H0_H0 ;  /* 0x20000034ff607230 */ /* 0x000fca0000004100 */
[----:B------:R-:W-:Y:S02]  /*22b0*/  FMUL.FTZ R96, R96, c[0x0][0x1e8] ;  /* 0x00007a0060607a20 */ /* 0x000fe40000410000 */
[----:B0-----:R-:W-:-:S05]  /*22c0*/  FFMA.FTZ R67, R65, R152, 1.1641532182693481445e-10 ;  /* 0x2f00000041437423 */ /* 0x001fca0000010098 */
[----:B------:R-:W-:-:S04]  /*22d0*/  FSETP.GTU.FTZ.AND P2, PT, R67, c[0x0][0x1e4], PT ;  /* 0x0000790043007a0b */ /* 0x000fc80003f5c000 */
[----:B------:R-:W-:Y:S02]  /*22e0*/  FSEL R67, R96, RZ, !P2 ;  /* 0x000000ff60437208 */ /* 0x000fe40005000000 */
[----:B------:R-:W-:-:S03]  /*22f0*/  SEL R199, RZ, 0x1, P2 ;  /* 0x00000001ffc77807 */ /* 0x000fc60001000000 */
[----:B------:R-:W-:-:S04]  /*2300*/  FADD.FTZ R64, R67, R64 ;  /* 0x0000004043407221 */ /* 0x000fc80000010000 */
[----:B------:R-:W-:Y:S02]  /*2310*/  @P0 FADD.FTZ R64, R56, R64 ;  /* 0x0000004038400221 */ /* 0x000fe40000010000 */
.L_x_16194:
        /* <DEDUP_REMOVED lines=12> */
.L_x_16203:
[----:B------:R-:W-:Y:S02]  /*23e0*/  IMAD.MOV.U32 R102, RZ, RZ, R194 ;  /* 0x000000ffff667224 */ /* 0x000fe400078e00c2 */
.L_x_16204:
[----:B------:R-:W-:Y:S05]  /*23f0*/  BSYNC B1 ;  /* 0x0000000000017941 */ /* 0x000fea0003800000 */
.L_x_16202:
        /* <DEDUP_REMOVED lines=16> */
.L_x_16208:
[----:B------:R-:W-:Y:S05]  /*2500*/  BSYNC B2 ;  /* 0x0000000000027941 */ /* 0x000fea0003800000 */
.L_x_16207:
        /* <DEDUP_REMOVED lines=44> */
.L_x_16206:
[----:B------:R-:W-:Y:S05]  /*27d0*/  BSYNC B1 ;  /* 0x0000000000017941 */ /* 0x000fea0003800000 */
.L_x_16205:
        /* <DEDUP_REMOVED lines=14> */
.L_x_16209:
        /* <DEDUP_REMOVED lines=12> */
.L_x_16212:
[----:B------:R-:W-:Y:S02]  /*2980*/  IMAD.MOV.U32 R68, RZ, RZ, R194 ;  /* 0x000000ffff447224 */ /* 0x000fe400078e00c2 */
.L_x_16213:
[----:B------:R-:W-:Y:S05]  /*2990*/  BSYNC B1 ;  /* 0x0000000000017941 */ /* 0x000fea0003800000 */
.L_x_16211:
        /* <DEDUP_REMOVED lines=16> */
.L_x_16217:
[----:B------:R-:W-:Y:S05]  /*2aa0*/  BSYNC B2 ;  /* 0x0000000000027941 */ /* 0x000fea0003800000 */
.L_x_16216:
        /* <DEDUP_REMOVED lines=44> */
.L_x_16215:
[----:B------:R-:W-:Y:S05]  /*2d70*/  BSYNC B1 ;  /* 0x0000000000017941 */ /* 0x000fea0003800000 */
.L_x_16214:
[----:B------:R-:W0:Y:S01]  /*2d80*/  I2F.U32 R67, R68 ;  /* 0x0000004400437306 */ /* 0x000e220000201000 */
[----:B------:R-:W-:-:S05]  /*2d90*/  HADD2.F32 R96, -RZ, R52.H1_H1 ;  /* 0x30000034ff607230 */ /* 0x000fca0000004100 */
[----:B------:R-:W-:Y:S02]  /*2da0*/  FMUL.FTZ R96, R96, c[0x0][0x1e8] ;  /* 0x00007a0060607a20 */ /* 0x000fe40000410000 */
[----:B0-----:R-:W-:-:S05]  /*2db0*/  FFMA.FTZ R67, R67, R152, 1.1641532182693481445e-10 ;  /* 0x2f00000043437423 */ /* 0x001fca0000010098 */
[----:B------:R-:W-:-:S04]  /*2dc0*/  FSETP.GTU.FTZ.AND P2, PT, R67, c[0x0][0x1e4], PT ;  /* 0x0000790043007a0b */ /* 0x000fc80003f5c000 */
[----:B------:R-:W-:Y:S02]  /*2dd0*/  FSEL R96, R96, RZ, !P2 ;  /* 0x000000ff60607208 */ /* 0x000fe40005000000 */
[----:B------:R-:W-:-:S03]  /*2de0*/  SEL R200, RZ, 0x1, P2 ;  /* 0x00000001ffc87807 */ /* 0x000fc60001000000 */
[----:B------:R-:W-:-:S04]  /*2df0*/  FADD.FTZ R65, R96, R65 ;  /* 0x0000004160417221 */ /* 0x000fc80000010000 */
[----:B------:R-:W-:Y:S02]  /*2e00*/  @P0 FADD.FTZ R65, R57, R65 ;  /* 0x0000004139410221 */ /* 0x000fe40000010000 */
.L_x_16210:
        /* <DEDUP_REMOVED lines=12> */
.L_x_16219:
[----:B------:R-:W-:Y:S02]  /*2ed0*/  IMAD.MOV.U32 R68, RZ, RZ, R194 ;  /* 0x000000ffff447224 */ /* 0x000fe400078e00c2 */
.L_x_16220:
[----:B------:R-:W-:Y:S05]  /*2ee0*/  BSYNC B1 ;  /* 0x0000000000017941 */ /* 0x000fea0003800000 */
.L_x_16218:
        /* <DEDUP_REMOVED lines=16> */
.L_x_16224:
[----:B------:R-:W-:Y:S05]  /*2ff0*/  BSYNC B2 ;  /* 0x0000000000027941 */ /* 0x000fea0003800000 */
.L_x_16223:
        /* <DEDUP_REMOVED lines=44> */
.L_x_16222:
[----:B------:R-:W-:Y:S05]  /*32c0*/  BSYNC B1 ;  /* 0x0000000000017941 */ /* 0x000fea0003800000 */
.L_x_16221:
        /* <DEDUP_REMOVED lines=14> */
.L_x_16225:
        /* <DEDUP_REMOVED lines=12> */
.L_x_16228:
[----:B------:R-:W-:Y:S02]  /*3470*/  IMAD.MOV.U32 R67, RZ, RZ, R194 ;  /* 0x000000ffff437224 */ /* 0x000fe400078e00c2 */
.L_x_16229:
[----:B------:R-:W-:Y:S05]  /*3480*/  BSYNC B1 ;  /* 0x0000000000017941 */ /* 0x000fea0003800000 */
.L_x_16227:
        /* <DEDUP_REMOVED lines=16> */
.L_x_16233:
[----:B------:R-:W-:Y:S05]  /*3590*/  BSYNC B2 ;  /* 0x0000000000027941 */ /* 0x000fea0003800000 */
.L_x_16232:
        /* <DEDUP_REMOVED lines=44> */
.L_x_16231:
[----:B------:R-:W-:Y:S05]  /*3860*/  BSYNC B1 ;  /* 0x0000000000017941 */ /* 0x000fea0003800000 */
.L_x_16230:
        /* <DEDUP_REMOVED lines=9> */
.L_x_16226:
        /* <DEDUP_REMOVED lines=12> */
.L_x_16235:
[----:B------:R-:W-:Y:S02]  /*39c0*/  IMAD.MOV.U32 R68, RZ, RZ, R194 ;  /* 0x000000ffff447224 */ /* 0x000fe400078e00c2 */
.L_x_16236:
[----:B------:R-:W-:Y:S05]  /*39d0*/  BSYNC B1 ;  /* 0x0000000000017941 */ /* 0x000fea0003800000 */
.L_x_16234:
        /* <DEDUP_REMOVED lines=16> */
.L_x_16240:
[----:B------:R-:W-:Y:S05]  /*3ae0*/  BSYNC B2 ;  /* 0x0000000000027941 */ /* 0x000fea0003800000 */
.L_x_16239:
        /* <DEDUP_REMOVED lines=44> */
.L_x_16238:
[----:B------:R-:W-:Y:S05]  /*3db0*/  BSYNC B1 ;  /* 0x0000000000017941 */ /* 0x000fea0003800000 */
.L_x_16237:
        /* <DEDUP_REMOVED lines=14> */
.L_x_16241:
        /* <DEDUP_REMOVED lines=12> */
.L_x_16244:
[----:B------:R-:W-:Y:S02]  /*3f60*/  IMAD.MOV.U32 R102, RZ, RZ, R194 ;  /* 0x000000ffff667224 */ /* 0x000fe400078e00c2 */
.L_x_16245:
[----:B------:R-:W-:Y:S05]  /*3f70*/  BSYNC B1 ;  /* 0x0000000000017941 */ /* 0x000fea0003800000 */
.L_x_16243:
        /* <DEDUP_REMOVED lines=16> */
.L_x_16249:
[----:B------:R-:W-:Y:S05]  /*4080*/  BSYNC B2 ;  /* 0x0000000000027941 */ /* 0x000fea0003800000 */
.L_x_16248:
        /* <DEDUP_REMOVED lines=44> */
.L_x_16247:
[----:B------:R-:W-:Y:S05]  /*4350*/  BSYNC B1 ;  /* 0x0000000000017941 */ /* 0x000fea0003800000 */
.L_x_16246:
        /* <DEDUP_REMOVED lines=9> */
.L_x_16242:
        /* <DEDUP_REMOVED lines=12> */
.L_x_16251:
[----:B------:R-:W-:Y:S02]  /*44b0*/  IMAD.MOV.U32 R102, RZ, RZ, R194 ;  /* 0x000000ffff667224 */ /* 0x000fe400078e00c2 */
.L_x_16252:
[----:B------:R-:W-:Y:S05]  /*44c0*/  BSYNC B1 ;  /* 0x0000000000017941 */ /* 0x000fea0003800000 */
.L_x_16250:
        /* <DEDUP_REMOVED lines=16> */
.L_x_16256:
[----:B------:R-:W-:Y:S05]  /*45d0*/  BSYNC B2 ;  /* 0x0000000000027941 */ /* 0x000fea0003800000 */
.L_x_16255:
        /* <DEDUP_REMOVED lines=44> */
.L_x_16254:
[----:B------:R-:W-:Y:S05]  /*48a0*/  BSYNC B1 ;  /* 0x0000000000017941 */ /* 0x000fea0003800000 */
.L_x_16253:
        /* <DEDUP_REMOVED lines=12> */
.L_x_16257:
        /* <DEDUP_REMOVED lines=12> */
.L_x_16260:
[----:B------:R-:W-:Y:S02]  /*4a30*/  IMAD.MOV.U32 R69, RZ, RZ, R194 ;  /* 0x000000ffff457224 */ /* 0x000fe400078e00c2 */
.L_x_16261:
[----:B------:R-:W-:Y:S05]  /*4a40*/  BSYNC B1 ;  /* 0x0000000000017941 */ /* 0x000fea0003800000 */
.L_x_16259:
        /* <DEDUP_REMOVED lines=16> */
.L_x_16265:
[----:B------:R-:W-:Y:S05]  /*4b50*/  BSYNC B2 ;  /* 0x0000000000027941 */ /* 0x000fea0003800000 */
.L_x_16264:
        /* <DEDUP_REMOVED lines=44> */
.L_x_16263:
[----:B------:R-:W-:Y:S05]  /*4e20*/  BSYNC B1 ;  /* 0x0000000000017941 */ /* 0x000fea0003800000 */
.L_x_16262:
        /* <DEDUP_REMOVED lines=9> */
.L_x_16258:
        /* <DEDUP_REMOVED lines=12> */
.L_x_16267:
[----:B------:R-:W-:Y:S02]  /*4f80*/  IMAD.MOV.U32 R153, RZ, RZ, R194 ;  /* 0x000000ffff997224 */ /* 0x000fe400078e00c2 */
.L_x_16268:
[----:B------:R-:W-:Y:S05]  /*4f90*/  BSYNC B1 ;  /* 0x0000000000017941 */ /* 0x000fea0003800000 */
.L_x_16266:
        /* <DEDUP_REMOVED lines=16> */
.L_x_16272:
[----:B------:R-:W-:Y:S05]  /*50a0*/  BSYNC B2 ;  /* 0x0000000000027941 */ /* 0x000fea0003800000 */
.L_x_16271:
        /* <DEDUP_REMOVED lines=44> */
.L_x_16270:
[----:B------:R-:W-:Y:S05]  /*5370*/  BSYNC B1 ;  /* 0x0000000000017941 */ /* 0x000fea0003800000 */
.L_x_16269:
        /* <DEDUP_REMOVED lines=12> */
.L_x_16273:
        /* <DEDUP_REMOVED lines=12> */
.L_x_16276:
[----:B------:R-:W-:Y:S02]  /*5500*/  IMAD.MOV.U32 R70, RZ, RZ, R194 ;  /* 0x000000ffff467224 */ /* 0x000fe400078e00c2 */
.L_x_16277:
[----:B------:R-:W-:Y:S05]  /*5510*/  BSYNC B1 ;  /* 0x0000000000017941 */ /* 0x000fea0003800000 */
.L_x_16275:
        /* <DEDUP_REMOVED lines=16> */
.L_x_16281:
[----:B------:R-:W-:Y:S05]  /*5620*/  BSYNC B2 ;  /* 0x0000000000027941 */ /* 0x000fea0003800000 */
.L_x_16280:
        /* <DEDUP_REMOVED lines=44> */
.L_x_16279:
[----:B------:R-:W-:Y:S05]  /*58f0*/  BSYNC B1 ;  /* 0x0000000000017941 */ /* 0x000fea0003800000 */
.L_x_16278:
        /* <DEDUP_REMOVED lines=9> */
.L_x_16274:
        /* <DEDUP_REMOVED lines=12> */
.L_x_16283:
[----:B------:R-:W-:Y:S02]  /*5a50*/  IMAD.MOV.U32 R153, RZ, RZ, R194 ;  /* 0x000000ffff997224 */ /* 0x000fe400078e00c2 */
.L_x_16284:
[----:B------:R-:W-:Y:S05]  /*5a60*/  BSYNC B1 ;  /* 0x0000000000017941 */ /* 0x000fea0003800000 */
.L_x_16282:
        /* <DEDUP_REMOVED lines=16> */
.L_x_16288:
[----:B------:R-:W-:Y:S05]  /*5b70*/  BSYNC B2 ;  /* 0x0000000000027941 */ /* 0x000fea0003800000 */
.L_x_16287:
        /* <DEDUP_REMOVED lines=44> */
.L_x_16286:
[----:B------:R-:W-:Y:S05]  /*5e40*/  BSYNC B1 ;  /* 0x0000000000017941 */ /* 0x000fea0003800000 */
.L_x_16285:
        /* <DEDUP_REMOVED lines=12> */
.L_x_16289:
        /* <DEDUP_REMOVED lines=12> */
.L_x_16292:
[----:B------:R-:W-:Y:S02]  /*5fd0*/  IMAD.MOV.U32 R153, RZ, RZ, R194 ;  /* 0x000000ffff997224 */ /* 0x000fe400078e00c2 */
.L_x_16293:
[----:B------:R-:W-:Y:S05]  /*5fe0*/  BSYNC B1 ;  /* 0x0000000000017941 */ /* 0x000fea0003800000 */
.L_x_16291:
        /* <DEDUP_REMOVED lines=16> */
.L_x_16297:
[----:B------:R-:W-:Y:S05]  /*60f0*/  BSYNC B2 ;  /* 0x0000000000027941 */ /* 0x000fea0003800000 */
.L_x_16296:
        /* <DEDUP_REMOVED lines=44> */
.L_x_16295:
[----:B------:R-:W-:Y:S05]  /*63c0*/  BSYNC B1 ;  /* 0x0000000000017941 */ /* 0x000fea0003800000 */
.L_x_16294:
        /* <DEDUP_REMOVED lines=9> */
.L_x_16290:
        /* <DEDUP_REMOVED lines=12> */
.L_x_16299:
[----:B------:R-:W-:Y:S02]  /*6520*/  IMAD.MOV.U32 R153, RZ, RZ, R194 ;  /* 0x000000ffff997224 */ /* 0x000fe400078e00c2 */
.L_x_16300:
[----:B------:R-:W-:Y:S05]  /*6530*/  BSYNC B1 ;  /* 0x0000000000017941 */ /* 0x000fea0003800000 */
.L_x_16298:
        /* <DEDUP_REMOVED lines=16> */
.L_x_16304:
[----:B------:R-:W-:Y:S05]  /*6640*/  BSYNC B2 ;  /* 0x0000000000027941 */ /* 0x000fea0003800000 */
.L_x_16303:
        /* <DEDUP_REMOVED lines=44> */
.L_x_16302:
[----:B------:R-:W-:Y:S05]  /*6910*/  BSYNC B1 ;  /* 0x0000000000017941 */ /* 0x000fea0003800000 */
.L_x_16301:
        /* <DEDUP_REMOVED lines=12> */
.L_x_16305:
        /* <DEDUP_REMOVED lines=12> */
.L_x_16308:
[----:B------:R-:W-:Y:S02]  /*6aa0*/  IMAD.MOV.U32 R153, RZ, RZ, R194 ;  /* 0x000000ffff997224 */ /* 0x000fe400078e00c2 */
.L_x_16309:
[----:B------:R-:W-:Y:S05]  /*6ab0*/  BSYNC B1 ;  /* 0x0000000000017941 */ /* 0x000fea0003800000 */
.L_x_16307:
        /* <DEDUP_REMOVED lines=16> */
.L_x_16313:
[----:B------:R-:W-:Y:S05]  /*6bc0*/  BSYNC B2 ;  /* 0x0000000000027941 */ /* 0x000fea0003800000 */
.L_x_16312:
        /* <DEDUP_REMOVED lines=44> */
.L_x_16311:
[----:B------:R-:W-:Y:S05]  /*6e90*/  BSYNC B1 ;  /* 0x0000000000017941 */ /* 0x000fea0003800000 */
.L_x_16310:
        /* <DEDUP_REMOVED lines=9> */
.L_x_16306:
        /* <DEDUP_REMOVED lines=51> */
.L_x_16314:
[----:B------:R-:W-:Y:S02]  /*7260*/  IADD3 R152, R207, 0x100, RZ ;  /* 0x00000100cf987810 */ /* 0x000fe40007ffe0ff */
.L_x_16185:
[----:B------:R-:W-:Y:S05]  /*7270*/  BSYNC B0 ;  /* 0x0000000000007941 */ /* 0x000fea0003800000 */
.L_x_16184:
[----:B------:R-:W-:Y:S01]  /*7280*/  LOP3.LUT P0, RZ, R48, 0x100, RZ, 0xc0, !PT ;  /* 0x0000010030ff7812 */ /* 0x000fe2000780c0ff */
[----:B------:R-:W-:-:S12]  /*7290*/  BSSY B0, `(.L_x_16315) ;  /* 0x00005b9000007945 */ /* 0x000fd80003800000 */
[----:B------:R-:W-:Y:S05]  /*72a0*/  @!P0 BRA `(.L_x_16316) ;  /* 0x00005b7000008947 */ /* 0x000fea0003800000 */
[----:B------:R-:W-:Y:S01]  /*72b0*/  ISETP.NE.U32.AND P0, PT, RZ, c[0x0][0x178], PT ;  /* 0x00005e00ff007a0c */ /* 0x000fe20003f05070 */
[----:B------:R-:W-:Y:S01]  /*72c0*/  HFMA2.MMA R77, -RZ, RZ, 0, 9.5367431640625e-07 ;  /* 0x00000010ff4d7435 */ /* 0x000fe200000001ff */
        /* <DEDUP_REMOVED lines=26> */
.L_x_16318:
[----:B-1----:R-:W-:Y:S02]  /*7470*/  IMAD.MOV.U32 R100, RZ, RZ, R194 ;  /* 0x000000ffff647224 */ /* 0x002fe400078e00c2 */
.L_x_16319:
[----:B------:R-:W-:Y:S05]  /*7480*/  BSYNC B1 ;  /* 0x0000000000017941 */ /* 0x000fea0003800000 */
.L_x_16317:
        /* <DEDUP_REMOVED lines=16> */
.L_x_16323:
[----:B------:R-:W-:Y:S05]  /*7590*/  BSYNC B2 ;  /* 0x0000000000027941 */ /* 0x000fea0003800000 */
.L_x_16322:
        /* <DEDUP_REMOVED lines=44> */
.L_x_16321:
[----:B------:R-:W-:Y:S05]  /*7860*/  BSYNC B1 ;  /* 0x0000000000017941 */ /* 0x000fea0003800000 */
.L_x_16320:
[----:B------:R-:W0:Y:S01]  /*7870*/  I2F.U32 R72, R100 ;  /* 0x0000006400487306 */ /* 0x000e220000201000 */
[----:B------:R-:W-:Y:S01]  /*7880*/  IMAD.MOV.U32 R153, RZ, RZ, 0x2f800000 ;  /* 0x2f800000ff997424 */ /* 0x000fe200078e00ff */
[----:B------:R-:W-:Y:S01]  /*7890*/  ISETP.NE.U32.AND P1, PT, RZ, c[0x0][0x178], PT ;  /* 0x00005e00ff007a0c */ /* 0x000fe20003f25070 */
[----:B-----5:R-:W-:Y:S01]  /*78a0*/  HADD2.F32 R73, -RZ, R76.H0_H0 ;  /* 0x2000004cff497230 */ /* 0x020fe20000004100 */
[----:B------:R-:W-:-:S02]  /*78b0*/  LOP3.LUT R48, R48, 0xfffffff7, RZ, 0xc0, !PT ;  /* 0xfffffff730307812 */ /* 0x000fc400078ec0ff */
        /* <DEDUP_REMOVED lines=12> */
.L_x_16324:
        /* <DEDUP_REMOVED lines=12> */
.L_x_16327:
[----:B------:R-:W-:Y:S02]  /*7a40*/  IMAD.MOV.U32 R73, RZ, RZ, R194 ;  /* 0x000000ffff497224 */ /* 0x000fe400078e00c2 */
.L_x_16328:
[----:B------:R-:W-:Y:S05]  /*7a50*/  BSYNC B1 ;  /* 0x0000000000017941 */ /* 0x000fea0003800000 */
.L_x_16326:
        /* <DEDUP_REMOVED lines=16> */
.L_x_16332:
[----:B------:R-:W-:Y:S05]  /*7b60*/  BSYNC B2 ;  /* 0x0000000000027941 */ /* 0x000fea0003800000 */
.L_x_16331:
        /* <DEDUP_REMOVED lines=44> */
.L_x_16330:
[----:B------:R-:W-:Y:S05]  /*7e30*/  BSYNC B1 ;  /* 0x0000000000017941 */ /* 0x000fea0003800000 */
.L_x_16329:
        /* <DEDUP_REMOVED lines=9> */
.L_x_16325:
        /* <DEDUP_REMOVED lines=12> */
.L_x_16334:
[----:B------:R-:W-:Y:S02]  /*7f90*/  IMAD.MOV.U32 R102, RZ, RZ, R194 ;  /* 0x000000ffff667224 */ /* 0x000fe400078e00c2 */
.L_x_16335:
[----:B------:R-:W-:Y:S05]  /*7fa0*/  BSYNC B1 ;  /* 0x0000000000017941 */ /* 0x000fea0003800000 */
.L_x_16333:
        /* <DEDUP_REMOVED lines=16> */
.L_x_16339:
[----:B------:R-:W-:Y:S05]  /*80b0*/  BSYNC B2 ;  /* 0x0000000000027941 */ /* 0x000fea0003800000 */
.L_x_16338:
        /* <DEDUP_REMOVED lines=44> */
.L_x_16337:
[----:B------:R-:W-:Y:S05]  /*8380*/  BSYNC B1 ;  /* 0x0000000000017941 */ /* 0x000fea0003800000 */
.L_x_16336:
        /* <DEDUP_REMOVED lines=14> */
.L_x_16340:
        /* <DEDUP_REMOVED lines=12> */
.L_x_16343:
[----:B------:R-:W-:Y:S02]  /*8530*/  IMAD.MOV.U32 R76, RZ, RZ, R194 ;  /* 0x000000ffff4c7224 */ /* 0x000fe400078e00c2 */
.L_x_16344:
[----:B------:R-:W-:Y:S05]  /*8540*/  BSYNC B1 ;  /* 0x0000000000017941 */ /* 0x000fea0003800000 */
.L_x_16342:
        /* <DEDUP_REMOVED lines=16> */
.L_x_16348:
[----:B------:R-:W-:Y:S05]  /*8650*/  BSYNC B2 ;  /* 0x0000000000027941 */ /* 0x000fea0003800000 */
.L_x_16347:
        /* <DEDUP_REMOVED lines=44> */
.L_x_16346:
[----:B------:R-:W-:Y:S05]  /*8920*/  BSYNC B1 ;  /* 0x0000000000017941 */ /* 0x000fea0003800000 */
.L_x_16345:
        /* <DEDUP_REMOVED lines=9> */
.L_x_16341:
        /* <DEDUP_REMOVED lines=12> */
.L_x_16350:
[----:B------:R-:W-:Y:S02]  /*8a80*/  IMAD.MOV.U32 R76, RZ, RZ, R194 ;  /* 0x000000ffff4c7224 */ /* 0x000fe400078e00c2 */
.L_x_16351:
[----:B------:R-:W-:Y:S05]  /*8a90*/  BSYNC B1 ;  /* 0x0000000000017941 */ /* 0x000fea0003800000 */
.L_x_16349:
        /* <DEDUP_REMOVED lines=16> */
.L_x_16355:
[----:B------:R-:W-:Y:S05]  /*8ba0*/  BSYNC B2 ;  /* 0x0000000000027941 */ /* 0x000fea0003800000 */
.L_x_16354:
        /* <DEDUP_REMOVED lines=44> */
.L_x_16353:
[----:B------:R-:W-:Y:S05]  /*8e70*/  BSYNC B1 ;  /* 0x0000000000017941 */ /* 0x000fea0003800000 */
.L_x_16352:
        /* <DEDUP_REMOVED lines=14> */
.L_x_16356:
        /* <DEDUP_REMOVED lines=12> */
.L_x_16359:
[----:B------:R-:W-:Y:S02]  /*9020*/  IMAD.MOV.U32 R75, RZ, RZ, R194 ;  /* 0x000000ffff4b7224 */ /* 0x000fe400078e00c2 */
.L_x_16360:
[----:B------:R-:W-:Y:S05]  /*9030*/  BSYNC B1 ;  /* 0x0000000000017941 */ /* 0x000fea0003800000 */
.L_x_16358:
        /* <DEDUP_REMOVED lines=16> */
.L_x_16364:
[----:B------:R-:W-:Y:S05]  /*9140*/  BSYNC B2 ;  /* 0x0000000000027941 */ /* 0x000fea0003800000 */
.L_x_16363:
        /* <DEDUP_REMOVED lines=44> */
.L_x_16362:
[----:B------:R-:W-:Y:S05]  /*9410*/  BSYNC B1 ;  /* 0x0000000000017941 */ /* 0x000fea0003800000 */
.L_x_16361:
        /* <DEDUP_REMOVED lines=9> */
.L_x_16357:
        /* <DEDUP_REMOVED lines=12> */
.L_x_16366:
[----:B------:R-:W-:Y:S02]  /*9570*/  IMAD.MOV.U32 R76, RZ, RZ, R194 ;  /* 0x000000ffff4c7224 */ /* 0x000fe400078e00c2 */
.L_x_16367:
[----:B------:R-:W-:Y:S05]  /*9580*/  BSYNC B1 ;  /* 0x0000000000017941 */ /* 0x000fea0003800000 */
.L_x_16365:
        /* <DEDUP_REMOVED lines=16> */
.L_x_16371:
[----:B------:R-:W-:Y:S05]  /*9690*/  BSYNC B2 ;  /* 0x0000000000027941 */ /* 0x000fea0003800000 */
.L_x_16370:
        /* <DEDUP_REMOVED lines=44> */
.L_x_16369:
[----:B------:R-:W-:Y:S05]  /*9960*/  BSYNC B1 ;  /* 0x0000000000017941 */ /* 0x000fea0003800000 */
.L_x_16368:
        /* <DEDUP_REMOVED lines=14> */
.L_x_16372:
        /* <DEDUP_REMOVED lines=12> */
.L_x_16375:
[----:B------:R-:W-:Y:S02]  /*9b10*/  IMAD.MOV.U32 R102, RZ, RZ, R194 ;  /* 0x000000ffff667224 */ /* 0x000fe400078e00c2 */
.L_x_16376:
[----:B------:R-:W-:Y:S05]  /*9b20*/  BSYNC B1 ;  /* 0x0000000000017941 */ /* 0x000fea0003800000 */
.L_x_16374:
        /* <DEDUP_REMOVED lines=16> */
.L_x_16380:
[----:B------:R-:W-:Y:S05]  /*9c30*/  BSYNC B2 ;  /* 0x0000000000027941 */ /* 0x000fea0003800000 */
.L_x_16379:
        /* <DEDUP_REMOVED lines=44> */
.L_x_16378:
[----:B------:R-:W-:Y:S05]  /*9f00*/  BSYNC B1 ;  /* 0x0000000000017941 */ /* 0x000fea0003800000 */
.L_x_16377:
        /* <DEDUP_REMOVED lines=9> */
.L_x_16373:
        /* <DEDUP_REMOVED lines=12> */
.L_x_16382:
[----:B------:R-:W-:Y:S02]  /*a060*/  IMAD.MOV.U32 R102, RZ, RZ, R194 ;  /* 0x000000ffff667224 */ /* 0x000fe400078e00c2 */
.L_x_16383:
[----:B------:R-:W-:Y:S05]  /*a070*/  BSYNC B1 ;  /* 0x0000000000017941 */ /* 0x000fea0003800000 */
.L_x_16381:
        /* <DEDUP_REMOVED lines=16> */
.L_x_16387:
[----:B------:R-:W-:Y:S05]  /*a180*/  BSYNC B2 ;  /* 0x0000000000027941 */ /* 0x000fea0003800000 */
.L_x_16386:
        /* <DEDUP_REMOVED lines=44> */
.L_x_16385:
[----:B------:R-:W-:Y:S05]  /*a450*/  BSYNC B1 ;  /* 0x0000000000017941 */ /* 0x000fea0003800000 */
.L_x_16384:
        /* <DEDUP_REMOVED lines=12> */
.L_x_16388:
        /* <DEDUP_REMOVED lines=12> */
.L_x_16391:
[----:B------:R-:W-:Y:S02]  /*a5e0*/  IMAD.MOV.U32 R77, RZ, RZ, R194 ;  /* 0x000000ffff4d7224 */ /* 0x000fe400078e00c2 */
.L_x_16392:
[----:B------:R-:W-:Y:S05]  /*a5f0*/  BSYNC B1 ;  /* 0x0000000000017941 */ /* 0x000fea0003800000 */
.L_x_16390:
        /* <DEDUP_REMOVED lines=16> */
.L_x_16396:
[----:B------:R-:W-:Y:S05]  /*a700*/  BSYNC B2 ;  /* 0x0000000000027941 */ /* 0x000fea0003800000 */
.L_x_16395:
        /* <DEDUP_REMOVED lines=44> */
.L_x_16394:
[----:B------:R-:W-:Y:S05]  /*a9d0*/  BSYNC B1 ;  /* 0x0000000000017941 */ /* 0x000fea0003800000 */
.L_x_16393:
        /* <DEDUP_REMOVED lines=9> */
.L_x_16389:
        /* <DEDUP_REMOVED lines=12> */
.L_x_16398:
[----:B------:R-:W-:Y:S02]  /*ab30*/  IMAD.MOV.U32 R208, RZ, RZ, R194 ;  /* 0x000000ffffd07224 */ /* 0x000fe400078e00c2 */
.L_x_16399:
[----:B------:R-:W-:Y:S05]  /*ab40*/  BSYNC B1 ;  /* 0x0000000000017941 */ /* 0x000fea0003800000 */
.L_x_16397:
        /* <DEDUP_REMOVED lines=16> */
.L_x_16403:
[----:B------:R-:W-:Y:S05]  /*ac50*/  BSYNC B2 ;  /* 0x0000000000027941 */ /* 0x000fea0003800000 */
.L_x_16402:
        /* <DEDUP_REMOVED lines=44> */
.L_x_16401:
[----:B------:R-:W-:Y:S05]  /*af20*/  BSYNC B1 ;  /* 0x0000000000017941 */ /* 0x000fea0003800000 */
.L_x_16400:
        /* <DEDUP_REMOVED lines=12> */
.L_x_16404:
        /* <DEDUP_REMOVED lines=12> */
.L_x_16407:
[----:B------:R-:W-:Y:S02]  /*b0b0*/  IMAD.MOV.U32 R78, RZ, RZ, R194 ;  /* 0x000000ffff4e7224 */ /* 0x000fe400078e00c2 */
.L_x_16408:
[----:B------:R-:W-:Y:S05]  /*b0c0*/  BSYNC B1 ;  /* 0x0000000000017941 */ /* 0x000fea0003800000 */
.L_x_16406:
        /* <DEDUP_REMOVED lines=16> */
.L_x_16412:
[----:B------:R-:W-:Y:S05]  /*b1d0*/  BSYNC B2 ;  /* 0x0000000000027941 */ /* 0x000fea0003800000 */
.L_x_16411:
        /* <DEDUP_REMOVED lines=44> */
.L_x_16410:
[----:B------:R-:W-:Y:S05]  /*b4a0*/  BSYNC B1 ;  /* 0x0000000000017941 */ /* 0x000fea0003800000 */
.L_x_16409:
        /* <DEDUP_REMOVED lines=9> */
.L_x_16405:
        /* <DEDUP_REMOVED lines=12> */
.L_x_16414:
[----:B------:R-:W-:Y:S02]  /*b600*/  IMAD.MOV.U32 R208, RZ, RZ, R194 ;  /* 0x000000ffffd07224 */ /* 0x000fe400078e00c2 */
.L_x_16415:
[----:B------:R-:W-:Y:S05]  /*b610*/  BSYNC B1 ;  /* 0x0000000000017941 */ /* 0x000fea0003800000 */
.L_x_16413:
        /* <DEDUP_REMOVED lines=16> */
.L_x_16419:
[----:B------:R-:W-:Y:S05]  /*b720*/  BSYNC B2 ;  /* 0x0000000000027941 */ /* 0x000fea0003800000 */
.L_x_16418:
        /* <DEDUP_REMOVED lines=44> */
.L_x_16417:
[----:B------:R-:W-:Y:S05]  /*b9f0*/  BSYNC B1 ;  /* 0x0000000000017941 */ /* 0x000fea0003800000 */
.L_x_16416:
        /* <DEDUP_REMOVED lines=12> */
.L_x_16420:
        /* <DEDUP_REMOVED lines=12> */
.L_x_16423:
[----:B------:R-:W-:Y:S02]  /*bb80*/  IMAD.MOV.U32 R208, RZ, RZ, R194 ;  /* 0x000000ffffd07224 */ /* 0x000fe400078e00c2 */
.L_x_16424:
[----:B------:R-:W-:Y:S05]  /*bb90*/  BSYNC B1 ;  /* 0x0000000000017941 */ /* 0x000fea0003800000 */
.L_x_16422:
        /* <DEDUP_REMOVED lines=16> */
.L_x_16428:
[----:B------:R-:W-:Y:S05]  /*bca0*/  BSYNC B2 ;  /* 0x0000000000027941 */ /* 0x000fea0003800000 */
.L_x_16427:
        /* <DEDUP_REMOVED lines=44> */
.L_x_16426:
[----:B------:R-:W-:Y:S05]  /*bf70*/  BSYNC B1 ;  /* 0x0000000000017941 */ /* 0x000fea0003800000 */
.L_x_16425:
        /* <DEDUP_REMOVED lines=9> */
.L_x_16421:
        /* <DEDUP_REMOVED lines=12> */
.L_x_16430:
[----:B------:R-:W-:Y:S02]  /*c0d0*/  IMAD.MOV.U32 R208, RZ, RZ, R194 ;  /* 0x000000ffffd07224 */ /* 0x000fe400078e00c2 */
.L_x_16431:
[----:B------:R-:W-:Y:S05]  /*c0e0*/  BSYNC B1 ;  /* 0x0000000000017941 */ /* 0x000fea0003800000 */
.L_x_16429:
        /* <DEDUP_REMOVED lines=16> */
.L_x_16435:
[----:B------:R-:W-:Y:S05]  /*c1f0*/  BSYNC B2 ;  /* 0x0000000000027941 */ /* 0x000fea0003800000 */
.L_x_16434:
        /* <DEDUP_REMOVED lines=44> */
.L_x_16433:
[----:B------:R-:W-:Y:S05]  /*c4c0*/  BSYNC B1 ;  /* 0x0000000000017941 */ /* 0x000fea0003800000 */
.L_x_16432:
        /* <DEDUP_REMOVED lines=12> */
.L_x_16436:
        /* <DEDUP_REMOVED lines=12> */
.L_x_16439:
[----:B------:R-:W-:Y:S02]  /*c650*/  IMAD.MOV.U32 R208, RZ, RZ, R194 ;  /* 0x000000ffffd07224 */ /* 0x000fe400078e00c2 */
.L_x_16440:
[----:B------:R-:W-:Y:S05]  /*c660*/  BSYNC B1 ;  /* 0x0000000000017941 */ /* 0x000fea0003800000 */
.L_x_16438:
        /* <DEDUP_REMOVED lines=16> */
.L_x_16444:
[----:B------:R-:W-:Y:S05]  /*c770*/  BSYNC B2 ;  /* 0x0000000000027941 */ /* 0x000fea0003800000 */
.L_x_16443:
        /* <DEDUP_REMOVED lines=44> */
.L_x_16442:
[----:B------:R-:W-:Y:S05]  /*ca40*/  BSYNC B1 ;  /* 0x0000000000017941 */ /* 0x000fea0003800000 */
.L_x_16441:
        /* <DEDUP_REMOVED lines=9> */
.L_x_16437:
        /* <DEDUP_REMOVED lines=51> */
.L_x_16445:
[----:B------:R-:W-:Y:S02]  /*ce10*/  IADD3 R152, R152, 0x100, RZ ;  /* 0x0000010098987810 */ /* 0x000fe40007ffe0ff */
.L_x_16316:
[----:B------:R-:W-:Y:S05]  /*ce20*/  BSYNC B0 ;  /* 0x0000000000007941 */ /* 0x000fea0003800000 */
.L_x_16315:
        /* <DEDUP_REMOVED lines=31> */
.L_x_16449:
[----:B-1----:R-:W-:Y:S02]  /*d020*/  MOV R100, R194 ;  /* 0x000000c200647202 */ /* 0x002fe40000000f00 */
.L_x_16450:
[----:B------:R-:W-:Y:S05]  /*d030*/  BSYNC B1 ;  /* 0x0000000000017941 */ /* 0x000fea0003800000 */
.L_x_16448:
        /* <DEDUP_REMOVED lines=16> */
.L_x_16454:
[----:B------:R-:W-:Y:S05]  /*d140*/  BSYNC B2 ;  /* 0x0000000000027941 */ /* 0x000fea0003800000 */
.L_x_16453:
        /* <DEDUP_REMOVED lines=44> */
.L_x_16452:
[----:B------:R-:W-:Y:S05]  /*d410*/  BSYNC B1 ;  /* 0x0000000000017941 */ /* 0x000fea0003800000 */
.L_x_16451:
        /* <DEDUP_REMOVED lines=17> */
.L_x_16455:
        /* <DEDUP_REMOVED lines=12> */
.L_x_16458:
[----:B------:R-:W-:Y:S02]  /*d5f0*/  IMAD.MOV.U32 R81, RZ, RZ, R194 ;  /* 0x000000ffff517224 */ /* 0x000fe400078e00c2 */
.L_x_16459:
[----:B------:R-:W-:Y:S05]  /*d600*/  BSYNC B1 ;  /* 0x0000000000017941 */ /* 0x000fea0003800000 */
.L_x_16457:
        /* <DEDUP_REMOVED lines=16> */
.L_x_16463:
[----:B------:R-:W-:Y:S05]  /*d710*/  BSYNC B2 ;  /* 0x0000000000027941 */ /* 0x000fea0003800000 */
.L_x_16462:
        /* <DEDUP_REMOVED lines=44> */
.L_x_16461:
[----:B------:R-:W-:Y:S05]  /*d9e0*/  BSYNC B1 ;  /* 0x0000000000017941 */ /* 0x000fea0003800000 */
.L_x_16460:
        /* <DEDUP_REMOVED lines=9> */
.L_x_16456:
        /* <DEDUP_REMOVED lines=12> */
.L_x_16465:
[----:B------:R-:W-:Y:S02]  /*db40*/  IMAD.MOV.U32 R102, RZ, RZ, R194 ;  /* 0x000000ffff667224 */ /* 0x000fe400078e00c2 */
.L_x_16466:
[----:B------:R-:W-:Y:S05]  /*db50*/  BSYNC B1 ;  /* 0x0000000000017941 */ /* 0x000fea0003800000 */
.L_x_16464:
        /* <DEDUP_REMOVED lines=16> */
.L_x_16470:
[----:B------:R-:W-:Y:S05]  /*dc60*/  BSYNC B2 ;  /* 0x0000000000027941 */ /* 0x000fea0003800000 */
.L_x_16469:
        /* <DEDUP_REMOVED lines=44> */
.L_x_16468:
[----:B------:R-:W-:Y:S05]  /*df30*/  BSYNC B1 ;  /* 0x0000000000017941 */ /* 0x000fea0003800000 */
.L_x_16467:
        /* <DEDUP_REMOVED lines=14> */
.L_x_16471:
        /* <DEDUP_REMOVED lines=12> */
.L_x_16474:
[----:B------:R-:W-:Y:S02]  /*e0e0*/  IMAD.MOV.U32 R84, RZ, RZ, R194 ;  /* 0x000000ffff547224 */ /* 0x000fe400078e00c2 */
.L_x_16475:
[----:B------:R-:W-:Y:S05]  /*e0f0*/  BSYNC B1 ;  /* 0x0000000000017941 */ /* 0x000fea0003800000 */
.L_x_16473:
        /* <DEDUP_REMOVED lines=16> */
.L_x_16479:
[----:B------:R-:W-:Y:S05]  /*e200*/  BSYNC B2 ;  /* 0x0000000000027941 */ /* 0x000fea0003800000 */
.L_x_16478:
        /* <DEDUP_REMOVED lines=44> */
.L_x_16477:
[----:B------:R-:W-:Y:S05]  /*e4d0*/  BSYNC B1 ;  /* 0x0000000000017941 */ /* 0x000fea0003800000 */
.L_x_16476:
        /* <DEDUP_REMOVED lines=9> */
.L_x_16472:
        /* <DEDUP_REMOVED lines=12> */
.L_x_16481:
[----:B------:R-:W-:Y:S02]  /*e630*/  IMAD.MOV.U32 R84, RZ, RZ, R194 ;  /* 0x000000ffff547224 */ /* 0x000fe400078e00c2 */
.L_x_16482:
[----:B------:R-:W-:Y:S05]  /*e640*/  BSYNC B1 ;  /* 0x0000000000017941 */ /* 0x000fea0003800000 */
.L_x_16480:
        /* <DEDUP_REMOVED lines=16> */
.L_x_16486:
[----:B------:R-:W-:Y:S05]  /*e750*/  BSYNC B2 ;  /* 0x0000000000027941 */ /* 0x000fea0003800000 */
.L_x_16485:
        /* <DEDUP_REMOVED lines=44> */
.L_x_16484:
[----:B------:R-:W-:Y:S05]  /*ea20*/  BSYNC B1 ;  /* 0x0000000000017941 */ /* 0x000fea0003800000 */
.L_x_16483:
        /* <DEDUP_REMOVED lines=14> */
.L_x_16487:
        /* <DEDUP_REMOVED lines=12> */
.L_x_16490:
[----:B------:R-:W-:Y:S02]  /*ebd0*/  IMAD.MOV.U32 R83, RZ, RZ, R194 ;  /* 0x000000ffff537224 */ /* 0x000fe400078e00c2 */
.L_x_16491:
[----:B------:R-:W-:Y:S05]  /*ebe0*/  BSYNC B1 ;  /* 0x0000000000017941 */ /* 0x000fea0003800000 */
.L_x_16489:
        /* <DEDUP_REMOVED lines=16> */
.L_x_16495:
[----:B------:R-:W-:Y:S05]  /*ecf0*/  BSYNC B2 ;  /* 0x0000000000027941 */ /* 0x000fea0003800000 */
.L_x_16494:
        /* <DEDUP_REMOVED lines=44> */
.L_x_16493:
[----:B------:R-:W-:Y:S05]  /*efc0*/  BSYNC B1 ;  /* 0x0000000000017941 */ /* 0x000fea0003800000 */
.L_x_16492:
        /* <DEDUP_REMOVED lines=9> */
.L_x_16488:
        /* <DEDUP_REMOVED lines=12> */
.L_x_16497:
[----:B------:R-:W-:Y:S02]  /*f120*/  IMAD.MOV.U32 R84, RZ, RZ, R194 ;  /* 0x000000ffff547224 */ /* 0x000fe400078e00c2 */
.L_x_16498:
[----:B------:R-:W-:Y:S05]  /*f130*/  BSYNC B1 ;  /* 0x0000000000017941 */ /* 0x000fea0003800000 */
.L_x_16496:
        /* <DEDUP_REMOVED lines=16> */
.L_x_16502:
[----:B------:R-:W-:Y:S05]  /*f240*/  BSYNC B2 ;  /* 0x0000000000027941 */ /* 0x000fea0003800000 */
.L_x_16501:
        /* <DEDUP_REMOVED lines=44> */
.L_x_16500:
[----:B------:R-:W-:Y:S05]  /*f510*/  BSYNC B1 ;  /* 0x0000000000017941 */ /* 0x000fea0003800000 */
.L_x_16499:
        /* <DEDUP_REMOVED lines=14> */
.L_x_16503:
        /* <DEDUP_REMOVED lines=12> */
.L_x_16506:
[----:B------:R-:W-:Y:S02]  /*f6c0*/  IMAD.MOV.U32 R102, RZ, RZ, R194 ;  /* 0x000000ffff667224 */ /* 0x000fe400078e00c2 */
.L_x_16507:
[----:B------:R-:W-:Y:S05]  /*f6d0*/  BSYNC B1 ;  /* 0x0000000000017941 */ /* 0x000fea0003800000 */
.L_x_16505:
        /* <DEDUP_REMOVED lines=16> */
.L_x_16511:
[----:B------:R-:W-:Y:S05]  /*f7e0*/  BSYNC B2 ;  /* 0x0000000000027941 */ /* 0x000fea0003800000 */
.L_x_16510:
        /* <DEDUP_REMOVED lines=44> */
.L_x_16509:
[----:B------:R-:W-:Y:S05]  /*fab0*/  BSYNC B1 ;  /* 0x0000000000017941 */ /* 0x000fea0003800000 */
.L_x_16508:
        /* <DEDUP_REMOVED lines=9> */
.L_x_16504:
        /* <DEDUP_REMOVED lines=12> */
.L_x_16513:
[----:B------:R-:W-:Y:S02]  /*fc10*/  IMAD.MOV.U32 R102, RZ, RZ, R194 ;  /* 0x000000ffff667224 */ /* 0x000fe400078e00c2 */
.L_x_16514:
[----:B------:R-:W-:Y:S05]  /*fc20*/  BSYNC B1 ;  /* 0x0000000000017941 */ /* 0x000fea0003800000 */
.L_x_16512:
        /* <DEDUP_REMOVED lines=16> */
.L_x_16518:
[----:B------:R-:W-:Y:S05]  /*fd30*/  BSYNC B2 ;  /* 0x0000000000027941 */ /* 0x000fea0003800000 */
.L_x_16517:
        /* <DEDUP_REMOVED lines=44> */
.L_x_16516:
[----:B------:R-:W-:Y:S05]  /*10000*/  BSYNC B1 ;  /* 0x0000000000017941 */ /* 0x000fea0003800000 */
.L_x_16515:
        /* <DEDUP_REMOVED lines=12> */
.L_x_16519:
        /* <DEDUP_REMOVED lines=12> */
.L_x_16522:
[----:B------:R-:W-:Y:S02]  /*10190*/  IMAD.MOV.U32 R85, RZ, RZ, R194 ;  /* 0x000000ffff557224 */ /* 0x000fe400078e00c2 */
.L_x_16523:
[----:B------:R-:W-:Y:S05]  /*101a0*/  BSYNC B1 ;  /* 0x0000000000017941 */ /* 0x000fea0003800000 */
.L_x_16521:
        /* <DEDUP_REMOVED lines=16> */
.L_x_16527:
[----:B------:R-:W-:Y:S05]  /*102b0*/  BSYNC B2 ;  /* 0x0000000000027941 */ /* 0x000fea0003800000 */
.L_x_16526:
        /* <DEDUP_REMOVED lines=44> */
.L_x_16525:
[----:B------:R-:W-:Y:S05]  /*10580*/  BSYNC B1 ;  /* 0x0000000000017941 */ /* 0x000fea0003800000 */
.L_x_16524:
        /* <DEDUP_REMOVED lines=9> */
.L_x_16520:
        /* <DEDUP_REMOVED lines=12> */
.L_x_16529:
[----:B------:R-:W-:Y:S02]  /*106e0*/  IMAD.MOV.U32 R208, RZ, RZ, R194 ;  /* 0x000000ffffd07224 */ /* 0x000fe400078e00c2 */
.L_x_16530:
[----:B------:R-:W-:Y:S05]  /*106f0*/  BSYNC B1 ;  /* 0x0000000000017941 */ /* 0x000fea0003800000 */
.L_x_16528:
        /* <DEDUP_REMOVED lines=16> */
.L_x_16534:
[----:B------:R-:W-:Y:S05]  /*10800*/  BSYNC B2 ;  /* 0x0000000000027941 */ /* 0x000fea0003800000 */
.L_x_16533:
        /* <DEDUP_REMOVED lines=44> */
.L_x_16532:
[----:B------:R-:W-:Y:S05]  /*10ad0*/  BSYNC B1 ;  /* 0x0000000000017941 */ /* 0x000fea0003800000 */
.L_x_16531:
        /* <DEDUP_REMOVED lines=12> */
.L_x_16535:
        /* <DEDUP_REMOVED lines=12> */
.L_x_16538:
[----:B------:R-:W-:Y:S02]  /*10c60*/  IMAD.MOV.U32 R86, RZ, RZ, R194 ;  /* 0x000000ffff567224 */ /* 0x000fe400078e00c2 */
.L_x_16539:
[----:B------:R-:W-:Y:S05]  /*10c70*/  BSYNC B1 ;  /* 0x0000000000017941 */ /* 0x000fea0003800000 */
.L_x_16537:
        /* <DEDUP_REMOVED lines=16> */
.L_x_16543:
[----:B------:R-:W-:Y:S05]  /*10d80*/  BSYNC B2 ;  /* 0x0000000000027941 */ /* 0x000fea0003800000 */
.L_x_16542:
        /* <DEDUP_REMOVED lines=44> */
.L_x_16541:
[----:B------:R-:W-:Y:S05]  /*11050*/  BSYNC B1 ;  /* 0x0000000000017941 */ /* 0x000fea0003800000 */
.L_x_16540:
        /* <DEDUP_REMOVED lines=9> */
.L_x_16536:
        /* <DEDUP_REMOVED lines=12> */
.L_x_16545:
[----:B------:R-:W-:Y:S02]  /*111b0*/  IMAD.MOV.U32 R208, RZ, RZ, R194 ;  /* 0x000000ffffd07224 */ /* 0x000fe400078e00c2 */
.L_x_16546:
[----:B------:R-:W-:Y:S05]  /*111c0*/  BSYNC B1 ;  /* 0x0000000000017941 */ /* 0x000fea0003800000 */
.L_x_16544:
        /* <DEDUP_REMOVED lines=16> */
.L_x_16550:
[----:B------:R-:W-:Y:S05]  /*112d0*/  BSYNC B2 ;  /* 0x0000000000027941 */ /* 0x000fea0003800000 */
.L_x_16549:
        /* <DEDUP_REMOVED lines=44> */
.L_x_16548:
[----:B------:R-:W-:Y:S05]  /*115a0*/  BSYNC B1 ;  /* 0x0000000000017941 */ /* 0x000fea0003800000 */
.L_x_16547:
        /* <DEDUP_REMOVED lines=12> */
.L_x_16551:
        /* <DEDUP_REMOVED lines=12> */
.L_x_16554:
[----:B------:R-:W-:Y:S02]  /*11730*/  MOV R208, R194 ;  /* 0x000000c200d07202 */ /* 0x000fe40000000f00 */
.L_x_16555:
[----:B------:R-:W-:Y:S05]  /*11740*/  BSYNC B1 ;  /* 0x0000000000017941 */ /* 0x000fea0003800000 */
.L_x_16553:
        /* <DEDUP_REMOVED lines=16> */
.L_x_16559:
[----:B------:R-:W-:Y:S05]  /*11850*/  BSYNC B2 ;  /* 0x0000000000027941 */ /* 0x000fea0003800000 */
.L_x_16558:
        /* <DEDUP_REMOVED lines=44> */
.L_x_16557:
[----:B------:R-:W-:Y:S05]  /*11b20*/  BSYNC B1 ;  /* 0x0000000000017941 */ /* 0x000fea0003800000 */
.L_x_16556:
        /* <DEDUP_REMOVED lines=9> */
.L_x_16552:
        /* <DEDUP_REMOVED lines=12> */
.L_x_16561:
[----:B------:R-:W-:Y:S02]  /*11c80*/  IMAD.MOV.U32 R208, RZ, RZ, R194 ;  /* 0x000000ffffd07224 */ /* 0x000fe400078e00c2 */
.L_x_16562:
[----:B------:R-:W-:Y:S05]  /*11c90*/  BSYNC B1 ;  /* 0x0000000000017941 */ /* 0x000fea0003800000 */
.L_x_16560:
        /* <DEDUP_REMOVED lines=16> */
.L_x_16566:
[----:B------:R-:W-:Y:S05]  /*11da0*/  BSYNC B2 ;  /* 0x0000000000027941 */ /* 0x000fea0003800000 */
.L_x_16565:
        /* <DEDUP_REMOVED lines=44> */
.L_x_16564:
[----:B------:R-:W-:Y:S05]  /*12070*/  BSYNC B1 ;  /* 0x0000000000017941 */ /* 0x000fea0003800000 */
.L_x_16563:
        /* <DEDUP_REMOVED lines=12> */
.L_x_16567:
        /* <DEDUP_REMOVED lines=12> */
.L_x_16570:
[----:B------:R-:W-:Y:S02]  /*12200*/  IMAD.MOV.U32 R208, RZ, RZ, R194 ;  /* 0x000000ffffd07224 */ /* 0x000fe400078e00c2 */
.L_x_16571:
[----:B------:R-:W-:Y:S05]  /*12210*/  BSYNC B1 ;  /* 0x0000000000017941 */ /* 0x000fea0003800000 */
.L_x_16569:
        /* <DEDUP_REMOVED lines=16> */
.L_x_16575:
[----:B------:R-:W-:Y:S05]  /*12320*/  BSYNC B2 ;  /* 0x0000000000027941 */ /* 0x000fea0003800000 */
.L_x_16574:
        /* <DEDUP_REMOVED lines=44> */
.L_x_16573:
[----:B------:R-:W-:Y:S05]  /*125f0*/  BSYNC B1 ;  /* 0x0000000000017941 */ /* 0x000fea0003800000 */
.L_x_16572:
        /* <DEDUP_REMOVED lines=9> */
.L_x_16568:
        /* <DEDUP_REMOVED lines=51> */
.L_x_16576:
[----:B------:R-:W-:Y:S02]  /*129c0*/  IADD3 R152, R152, 0x100, RZ ;  /* 0x0000010098987810 */ /* 0x000fe40007ffe0ff */
.L_x_16447:
[----:B------:R-:W-:Y:S05]  /*129d0*/  BSYNC B0 ;  /* 0x0000000000007941 */ /* 0x000fea0003800000 */
.L_x_16446:
        /* <DEDUP_REMOVED lines=31> */
.L_x_16580:
[----:B-1----:R-:W-:Y:S02]  /*12bd0*/  MOV R100, R194 ;  /* 0x000000c200647202 */ /* 0x002fe40000000f00 */
.L_x_16581:
[----:B------:R-:W-:Y:S05]  /*12be0*/  BSYNC B1 ;  /* 0x0000000000017941 */ /* 0x000fea0003800000 */
.L_x_16579:
        /* <DEDUP_REMOVED lines=16> */
.L_x_16585:
[----:B------:R-:W-:Y:S05]  /*12cf0*/  BSYNC B2 ;  /* 0x0000000000027941 */ /* 0x000fea0003800000 */
.L_x_16584:
        /* <DEDUP_REMOVED lines=44> */
.L_x_16583:
[----:B------:R-:W-:Y:S05]  /*12fc0*/  BSYNC B1 ;  /* 0x0000000000017941 */ /* 0x000fea0003800000 */
.L_x_16582:
[----:B------:R-:W0:Y:S01]  /*12fd0*/  I2F.U32 R88, R100 ;  /* 0x0000006400587306 */ /* 0x000e220000201000 */
[----:B------:R-:W-:Y:S01]  /*12fe0*/  HFMA2.MMA R153, -RZ, RZ, 0.1171875, 0 ;  /* 0x2f800000ff997435 */ /* 0x000fe200000001ff */
[----:B------:R-:W-:Y:S01]  /*12ff0*/  ISETP.NE.U32.AND P1, PT, RZ, c[0x0][0x178], PT ;  /* 0x00005e00ff007a0c */ /* 0x000fe20003f25070 */
[----:B-----5:R-:W-:Y:S01]  /*13000*/  HADD2.F32 R89, -RZ, R92.H0_H0 ;  /* 0x2000005cff597230 */ /* 0x020fe20000004100 */
[----:B------:R-:W-:Y:S02]  /*13010*/  LOP3.LUT R48, R48, 0xfffffff7, RZ, 0xc0, !PT ;  /* 0xfffffff730307812 */ /* 0x000fe400078ec0ff */
[----:B------:R-:W-:-:S02]  /*13020*/  ISETP.NE.AND.EX P1, PT, RZ, c[0x0][0x17c], PT, P1 ;  /* 0x00005f00ff007a0c */ /* 0x000fc40003f25310 */
        /* <DEDUP_REMOVED lines=11> */
.L_x_16586:
        /* <DEDUP_REMOVED lines=12> */
.L_x_16589:
[----:B------:R-:W-:Y:S02]  /*131a0*/  IMAD.MOV.U32 R89, RZ, RZ, R194 ;  /* 0x000000ffff597224 */ /* 0x000fe400078e00c2 */
.L_x_16590:
[----:B------:R-:W-:Y:S05]  /*131b0*/  BSYNC B1 ;  /* 0x0000000000017941 */ /* 0x000fea0003800000 */
.L_x_16588:
        /* <DEDUP_REMOVED lines=16> */
.L_x_16594:
[----:B------:R-:W-:Y:S05]  /*132c0*/  BSYNC B2 ;  /* 0x0000000000027941 */ /* 0x000fea0003800000 */
.L_x_16593:
        /* <DEDUP_REMOVED lines=44> */
.L_x_16592:
[----:B------:R-:W-:Y:S05]  /*13590*/  BSYNC B1 ;  /* 0x0000000000017941 */ /* 0x000fea0003800000 */
.L_x_16591:
        /* <DEDUP_REMOVED lines=9> */
.L_x_16587:
        /* <DEDUP_REMOVED lines=12> */
.L_x_16596:
[----:B------:R-:W-:Y:S02]  /*136f0*/  IMAD.MOV.U32 R102, RZ, RZ, R194 ;  /* 0x000000ffff667224 */ /* 0x000fe400078e00c2 */
.L_x_16597:
[----:B------:R-:W-:Y:S05]  /*13700*/  BSYNC B1 ;  /* 0x0000000000017941 */ /* 0x000fea0003800000 */
.L_x_16595:
        /* <DEDUP_REMOVED lines=16> */
.L_x_16601:
[----:B------:R-:W-:Y:S05]  /*13810*/  BSYNC B2 ;  /* 0x0000000000027941 */ /* 0x000fea0003800000 */
.L_x_16600:
        /* <DEDUP_REMOVED lines=44> */
.L_x_16599:
[----:B------:R-:W-:Y:S05]  /*13ae0*/  BSYNC B1 ;  /* 0x0000000000017941 */ /* 0x000fea0003800000 */
.L_x_16598:
        /* <DEDUP_REMOVED lines=14> */
.L_x_16602:
        /* <DEDUP_REMOVED lines=12> */
.L_x_16605:
[----:B------:R-:W-:Y:S02]  /*13c90*/  MOV R92, R194 ;  /* 0x000000c2005c7202 */ /* 0x000fe40000000f00 */
.L_x_16606:
[----:B------:R-:W-:Y:S05]  /*13ca0*/  BSYNC B1 ;  /* 0x0000000000017941 */ /* 0x000fea0003800000 */
.L_x_16604:
        /* <DEDUP_REMOVED lines=16> */
.L_x_16610:
[----:B------:R-:W-:Y:S05]  /*13db0*/  BSYNC B2 ;  /* 0x0000000000027941 */ /* 0x000fea0003800000 */
.L_x_16609:
        /* <DEDUP_REMOVED lines=44> */
.L_x_16608:
[----:B------:R-:W-:Y:S05]  /*14080*/  BSYNC B1 ;  /* 0x0000000000017941 */ /* 0x000fea0003800000 */
.L_x_16607:
        /* <DEDUP_REMOVED lines=9> */
.L_x_16603:
        /* <DEDUP_REMOVED lines=12> */
.L_x_16612:
[----:B------:R-:W-:Y:S02]  /*141e0*/  IMAD.MOV.U32 R92, RZ, RZ, R194 ;  /* 0x000000ffff5c7224 */ /* 0x000fe400078e00c2 */
.L_x_16613:
[----:B------:R-:W-:Y:S05]  /*141f0*/  BSYNC B1 ;  /* 0x0000000000017941 */ /* 0x000fea0003800000 */
.L_x_16611:
        /* <DEDUP_REMOVED lines=16> */
.L_x_16617:
[----:B------:R-:W-:Y:S05]  /*14300*/  BSYNC B2 ;  /* 0x0000000000027941 */ /* 0x000fea0003800000 */
.L_x_16616:
        /* <DEDUP_REMOVED lines=42> */
[----:B------:R-:W-:Y:S01]  /*145b0*/  LOP3.LUT R192, R91, UR26, R192, 0x96, !PT ;  /* 0x0000001a5bc07c12 */ /* 0x000fe2000f8e96c0 */
[----:B------:R-:W-:Y:S02]  /*145c0*/  IMAD.MOV.U32 R96, RZ, RZ, RZ ;  /* 0x000000ffff607224 */ /* 0x000fe400078e00ff */
.L_x_16615:
[----:B------:R-:W-:Y:S05]  /*145d0*/  BSYNC B1 ;  /* 0x0000000000017941 */ /* 0x000fea0003800000 */
.L_x_16614:
        /* <DEDUP_REMOVED lines=14> */
.L_x_16618:
        /* <DEDUP_REMOVED lines=12> */
.L_x_16621:
[----:B------:R-:W-:Y:S02]  /*14780*/  IMAD.MOV.U32 R91, RZ, RZ, R194 ;  /* 0x000000ffff5b7224 */ /* 0x000fe400078e00c2 */
.L_x_16622:
[----:B------:R-:W-:Y:S05]  /*14790*/  BSYNC B1 ;  /* 0x0000000000017941 */ /* 0x000fea0003800000 */
.L_x_16620:
        /* <DEDUP_REMOVED lines=16> */
.L_x_16626:
[----:B------:R-:W-:Y:S05]  /*148a0*/  BSYNC B2 ;  /* 0x0000000000027941 */ /* 0x000fea0003800000 */
.L_x_16625:
        /* <DEDUP_REMOVED lines=44> */
.L_x_16624:
[----:B------:R-:W-:Y:S05]  /*14b70*/  BSYNC B1 ;  /* 0x0000000000017941 */ /* 0x000fea0003800000 */
.L_x_16623:
        /* <DEDUP_REMOVED lines=9> */
.L_x_16619:
        /* <DEDUP_REMOVED lines=12> */
.L_x_16628:
[----:B------:R-:W-:Y:S02]  /*14cd0*/  IMAD.MOV.U32 R92, RZ, RZ, R194 ;  /* 0x000000ffff5c7224 */ /* 0x000fe400078e00c2 */
.L_x_16629:
[----:B------:R-:W-:Y:S05]  /*14ce0*/  BSYNC B1 ;  /* 0x0000000000017941 */ /* 0x000fea0003800000 */
.L_x_16627:
        /* <DEDUP_REMOVED lines=16> */
.L_x_16633:
[----:B------:R-:W-:Y:S05]  /*14df0*/  BSYNC B2 ;  /* 0x0000000000027941 */ /* 0x000fea0003800000 */
.L_x_16632:
        /* <DEDUP_REMOVED lines=44> */
.L_x_16631:
[----:B------:R-:W-:Y:S05]  /*150c0*/  BSYNC B1 ;  /* 0x0000000000017941 */ /* 0x000fea0003800000 */
.L_x_16630:
        /* <DEDUP_REMOVED lines=14> */
.L_x_16634:
        /* <DEDUP_REMOVED lines=12> */
.L_x_16637:
[----:B------:R-:W-:Y:S02]  /*15270*/  IMAD.MOV.U32 R102, RZ, RZ, R194 ;  /* 0x000000ffff667224 */ /* 0x000fe400078e00c2 */
.L_x_16638:
[----:B------:R-:W-:Y:S05]  /*15280*/  BSYNC B1 ;  /* 0x0000000000017941 */ /* 0x000fea0003800000 */
.L_x_16636:
        /* <DEDUP_REMOVED lines=16> */
.L_x_16642:
[----:B------:R-:W-:Y:S05]  /*15390*/  BSYNC B2 ;  /* 0x0000000000027941 */ /* 0x000fea0003800000 */
.L_x_16641:
        /* <DEDUP_REMOVED lines=44> */
.L_x_16640:
[----:B------:R-:W-:Y:S05]  /*15660*/  BSYNC B1 ;  /* 0x0000000000017941 */ /* 0x000fea0003800000 */
.L_x_16639:
        /* <DEDUP_REMOVED lines=9> */
.L_x_16635:
        /* <DEDUP_REMOVED lines=12> */
.L_x_16644:
[----:B------:R-:W-:Y:S02]  /*157c0*/  IMAD.MOV.U32 R102, RZ, RZ, R194 ;  /* 0x000000ffff667224 */ /* 0x000fe400078e00c2 */
.L_x_16645:
[----:B------:R-:W-:Y:S05]  /*157d0*/  BSYNC B1 ;  /* 0x0000000000017941 */ /* 0x000fea0003800000 */
.L_x_16643:
        /* <DEDUP_REMOVED lines=16> */
.L_x_16649:
[----:B------:R-:W-:Y:S05]  /*158e0*/  BSYNC B2 ;  /* 0x0000000000027941 */ /* 0x000fea0003800000 */
.L_x_16648:
        /* <DEDUP_REMOVED lines=44> */
.L_x_16647:
[----:B------:R-:W-:Y:S05]  /*15bb0*/  BSYNC B1 ;  /* 0x0000000000017941 */ /* 0x000fea0003800000 */
.L_x_16646:
        /* <DEDUP_REMOVED lines=12> */
.L_x_16650:
        /* <DEDUP_REMOVED lines=12> */
.L_x_16653:
[----:B------:R-:W-:Y:S02]  /*15d40*/  IMAD.MOV.U32 R93, RZ, RZ, R194 ;  /* 0x000000ffff5d7224 */ /* 0x000fe400078e00c2 */
.L_x_16654:
[----:B------:R-:W-:Y:S05]  /*15d50*/  BSYNC B1 ;  /* 0x0000000000017941 */ /* 0x000fea0003800000 */
.L_x_16652:
        /* <DEDUP_REMOVED lines=16> */
.L_x_16658:
[----:B------:R-:W-:Y:S05]  /*15e60*/  BSYNC B2 ;  /* 0x0000000000027941 */ /* 0x000fea0003800000 */
.L_x_16657:
        /* <DEDUP_REMOVED lines=44> */
.L_x_16656:
[----:B------:R-:W-:Y:S05]  /*16130*/  BSYNC B1 ;  /* 0x0000000000017941 */ /* 0x000fea0003800000 */
.L_x_16655:
        /* <DEDUP_REMOVED lines=9> */
.L_x_16651:
        /* <DEDUP_REMOVED lines=12> */
.L_x_16660:
[----:B------:R-:W-:Y:S02]  /*16290*/  IMAD.MOV.U32 R208, RZ, RZ, R194 ;  /* 0x000000ffffd07224 */ /* 0x000fe400078e00c2 */
.L_x_16661:
[----:B------:R-:W-:Y:S05]  /*162a0*/  BSYNC B1 ;  /* 0x0000000000017941 */ /* 0x000fea0003800000 */
.L_x_16659:
        /* <DEDUP_REMOVED lines=16> */
.L_x_16665:
[----:B------:R-:W-:Y:S05]  /*163b0*/  BSYNC B2 ;  /* 0x0000000000027941 */ /* 0x000fea0003800000 */
.L_x_16664:
        /* <DEDUP_REMOVED lines=44> */
.L_x_16663:
[----:B------:R-:W-:Y:S05]  /*16680*/  BSYNC B1 ;  /* 0x0000000000017941 */ /* 0x000fea0003800000 */
.L_x_16662:
        /* <DEDUP_REMOVED lines=12> */
.L_x_16666:
        /* <DEDUP_REMOVED lines=12> */
.L_x_16669:
[----:B------:R-:W-:Y:S02]  /*16810*/  IMAD.MOV.U32 R94, RZ, RZ, R194 ;  /* 0x000000ffff5e7224 */ /* 0x000fe400078e00c2 */
.L_x_16670:
[----:B------:R-:W-:Y:S05]  /*16820*/  BSYNC B1 ;  /* 0x0000000000017941 */ /* 0x000fea0003800000 */
.L_x_16668:
        /* <DEDUP_REMOVED lines=16> */
.L_x_16674:
[----:B------:R-:W-:Y:S05]  /*16930*/  BSYNC B2 ;  /* 0x0000000000027941 */ /* 0x000fea0003800000 */
.L_x_16673:
        /* <DEDUP_REMOVED lines=44> */
.L_x_16672:
[----:B------:R-:W-:Y:S05]  /*16c00*/  BSYNC B1 ;  /* 0x0000000000017941 */ /* 0x000fea0003800000 */
.L_x_16671:
        /* <DEDUP_REMOVED lines=9> */
.L_x_16667:
        /* <DEDUP_REMOVED lines=12> */
.L_x_16676:
[----:B------:R-:W-:Y:S02]  /*16d60*/  MOV R208, R194 ;  /* 0x000000c200d07202 */ /* 0x000fe40000000f00 */
.L_x_16677:
[----:B------:R-:W-:Y:S05]  /*16d70*/  BSYNC B1 ;  /* 0x0000000000017941 */ /* 0x000fea0003800000 */
.L_x_16675:
        /* <DEDUP_REMOVED lines=16> */
.L_x_16681:
[----:B------:R-:W-:Y:S05]  /*16e80*/  BSYNC B2 ;  /* 0x0000000000027941 */ /* 0x000fea0003800000 */
.L_x_16680:
        /* <DEDUP_REMOVED lines=44> */
.L_x_16679:
[----:B------:R-:W-:Y:S05]  /*17150*/  BSYNC B1 ;  /* 0x0000000000017941 */ /* 0x000fea0003800000 */
.L_x_16678:
        /* <DEDUP_REMOVED lines=12> */
.L_x_16682:
        /* <DEDUP_REMOVED lines=12> */
.L_x_16685:
[----:B------:R-:W-:Y:S02]  /*172e0*/  IMAD.MOV.U32 R208, RZ, RZ, R194 ;  /* 0x000000ffffd07224 */ /* 0x000fe400078e00c2 */
.L_x_16686:
[----:B------:R-:W-:Y:S05]  /*172f0*/  BSYNC B1 ;  /* 0x0000000000017941 */ /* 0x000fea0003800000 */
.L_x_16684:
        /* <DEDUP_REMOVED lines=16> */
.L_x_16690:
[----:B------:R-:W-:Y:S05]  /*17400*/  BSYNC B2 ;  /* 0x0000000000027941 */ /* 0x000fea0003800000 */
.L_x_16689:
        /* <DEDUP_REMOVED lines=44> */
.L_x_16688:
[----:B------:R-:W-:Y:S05]  /*176d0*/  BSYNC B1 ;  /* 0x0000000000017941 */ /* 0x000fea0003800000 */
.L_x_16687:
        /* <DEDUP_REMOVED lines=9> */
.L_x_16683:
        /* <DEDUP_REMOVED lines=12> */
.L_x_16692:
[----:B------:R-:W-:Y:S02]  /*17830*/  IMAD.MOV.U32 R208, RZ, RZ, R194 ;  /* 0x000000ffffd07224 */ /* 0x000fe400078e00c2 */
.L_x_16693:
[----:B------:R-:W-:Y:S05]  /*17840*/  BSYNC B1 ;  /* 0x0000000000017941 */ /* 0x000fea0003800000 */
.L_x_16691:
        /* <DEDUP_REMOVED lines=16> */
.L_x_16697:
[----:B------:R-:W-:Y:S05]  /*17950*/  BSYNC B2 ;  /* 0x0000000000027941 */ /* 0x000fea0003800000 */
.L_x_16696:
        /* <DEDUP_REMOVED lines=44> */
.L_x_16695:
[----:B------:R-:W-:Y:S05]  /*17c20*/  BSYNC B1 ;  /* 0x0000000000017941 */ /* 0x000fea0003800000 */
.L_x_16694:
        /* <DEDUP_REMOVED lines=12> */
.L_x_16698:
        /* <DEDUP_REMOVED lines=12> */
.L_x_16701:
[----:B------:R-:W-:Y:S02]  /*17db0*/  IMAD.MOV.U32 R208, RZ, RZ, R194 ;  /* 0x000000ffffd07224 */ /* 0x000fe400078e00c2 */
.L_x_16702:
[----:B------:R-:W-:Y:S05]  /*17dc0*/  BSYNC B1 ;  /* 0x0000000000017941 */ /* 0x000fea0003800000 */
.L_x_16700:
        /* <DEDUP_REMOVED lines=16> */
.L_x_16706:
[----:B------:R-:W-:Y:S05]  /*17ed0*/  BSYNC B2 ;  /* 0x0000000000027941 */ /* 0x000fea0003800000 */
.L_x_16705:
        /* <DEDUP_REMOVED lines=44> */
.L_x_16704:
[----:B------:R-:W-:Y:S05]  /*181a0*/  BSYNC B1 ;  /* 0x0000000000017941 */ /* 0x000fea0003800000 */
.L_x_16703:
        /* <DEDUP_REMOVED lines=9> */
.L_x_16699:
        /* <DEDUP_REMOVED lines=42> */
[----:B------:R-:W-:Y:S02]  /*184e0*/  LOP3.LUT R103, R102, 0xff, R203, 0xf8, !PT ;  /* 0x000000ff66677812 */ /* 0x000fe400078ef8cb */
[----:B------:R-:W-:Y:S01]  /*184f0*/  IADD3 R102, P0, R208, c[0x0][0x198], RZ ;  /* 0x00006600d0667a10 */ /* 0x000fe20007f1e0ff */
[----:B------:R-:W-:Y:S01]  /*18500*/  IMAD.WIDE.U32 R96, R97, 0x100, RZ ;  /* 0x0000010061607825 */ /* 0x000fe200078e00ff */
[----:B------:R-:W-:Y:S02]  /*18510*/  LOP3.LUT R99, R99, R103, R101, 0xfe, !PT ;  /* 0x0000006763637212 */ /* 0x000fe400078efe65 */
[----:B------:R-:W-:Y:S02]  /*18520*/  IADD3.X R103, R209, c[0x0][0x19c], RZ, P0, !PT ;  /* 0x00006700d1677a10 */ /* 0x000fe400007fe4ff */
[----:B------:R-:W-:Y:S02]  /*18530*/  LOP3.LUT R96, R96, R100, R98, 0xfe, !PT ;  /* 0x0000006460607212 */ /* 0x000fe400078efe62 */
[----:B------:R-:W-:-:S02]  /*18540*/  LOP3.LUT R97, R99, R97, RZ, 0xfc, !PT ;  /* 0x0000006163617212 */ /* 0x000fc400078efcff */
[----:B------:R-:W-:-:S05]  /*18550*/  LOP3.LUT R96, R96, 0xff, R199, 0xf8, !PT ;  /* 0x000000ff60607812 */ /* 0x000fca00078ef8c7 */
[----:B------:R0:W-:Y:S02]  /*18560*/  STG.E.64 [R102.64], R96 ;  /* 0x0000006066007986 */ /* 0x0001e4000c101b06 */
.L_x_16578:
[----:B------:R-:W-:Y:S05]  /*18570*/  BSYNC B0 ;  /* 0x0000000000007941 */ /* 0x000fea0003800000 */
.L_x_16577:
        /* <DEDUP_REMOVED lines=43> */
.L_x_16719:
        /* <DEDUP_REMOVED lines=86> */
.L_x_16720:
        /* <DEDUP_REMOVED lines=49> */
[----:B------:R-:W-:Y:S01]  /*190a0*/  FMUL.FTZ R96, R153, R96 ;  /* 0x0000006099607220 */ /* 0x000fe20000410000 */
[----:B0-----:R-:W-:Y:S01]  /*190b0*/  IADD3 R153, R211, R152, RZ ;  /* 0x00000098d3997210 */ /* 0x001fe20007ffe0ff */
        /* <DEDUP_REMOVED lines=8> */
[----:B-1----:R0:W1:Y:S01]  /*19140*/  MUFU.RCP R100, R153 ;  /* 0x0000009900647308 */ /* 0x0020620000001000 */
[----:B------:R-:W-:Y:S02]  /*19150*/  FMUL.FTZ R99, R99, R152 ;  /* 0x0000009863637220 */ /* 0x000fe40000410000 */
[----:B------:R-:W-:Y:S02]  /*19160*/  FMUL.FTZ R208, R101, R101 ;  /* 0x0000006565d07220 */ /* 0x000fe40000410000 */
[C---:B------:R-:W-:Y:S02]  /*19170*/  FFMA.FTZ R99, R103.reuse, R102, R99 ;  /* 0x0000006667637223 */ /* 0x040fe40000010063 */
[----:B------:R-:W-:Y:S02]  /*19180*/  FMUL.FTZ R208, R103, R208 ;  /* 0x000000d067d07220 */ /* 0x000fe40000410000 */
[----:B--2---:R-:W-:Y:S02]  /*19190*/  FADD.FTZ R97, R96, R97 ;  /* 0x0000006160617221 */ /* 0x004fe40000010000 */
[----:B------:R-:W-:-:S02]  /*191a0*/  FMUL.FTZ R208, R208, R152 ;  /* 0x00000098d0d07220 */ /* 0x000fc40000410000 */
[----:B0-----:R-:W-:Y:S02]  /*191b0*/  @!P0 IMAD.MOV.U32 R153, RZ, RZ, 0x4 ;  /* 0x00000004ff998424 */ /* 0x001fe400078e00ff */
        /* <DEDUP_REMOVED lines=56> */
[----:B------:R-:W-:-:S03]  /*19540*/  IMAD.MOV.U32 R212, RZ, RZ, 0x10 ;  /* 0x00000010ffd47424 */ /* 0x000fc600078e00ff */
[----:B------:R-:W-:Y:S01]  /*19550*/  F2FP.PACK_AB R103, R215, R214 ;  /* 0x000000d6d767723e */ /* 0x000fe200000000ff */
[----:B------:R-:W-:-:S04]  /*19560*/  IMAD.WIDE.U32 R208, R207, R212, c[0x0][0x208] ;  /* 0x00008200cfd07625 */ /* 0x000fc800078e00d4 */
[C---:B------:R-:W-:Y:S01]  /*19570*/  IMAD.WIDE.U32 R152, R207.reuse, R212, c[0x0][0x210] ;  /* 0x00008400cf987625 */ /* 0x040fe200078e00d4 */
[----:B------:R0:W-:Y:S01]  /*19580*/  STG.E.128 [R208.64], R96 ;  /* 0x00000060d0007986 */ /* 0x0001e2000c101d06 */
[----:B------:R-:W-:-:S03]  /*19590*/  IADD3 R207, R207, 0x100, RZ ;  /* 0x00000100cfcf7810 */ /* 0x000fc60007ffe0ff */
[----:B------:R0:W-:Y:S04]  /*195a0*/  STG.E.128 [R152.64], R100 ;  /* 0x0000006498007986 */ /* 0x0001e8000c101d06 */
.L_x_16710:
[----:B------:R-:W-:Y:S05]  /*195b0*/  BSYNC B0 ;  /* 0x0000000000007941 */ /* 0x000fea0003800000 */
.L_x_16709:
        /* <DEDUP_REMOVED lines=49> */
.L_x_16712:
[----:B------:R-:W-:Y:S05]  /*198d0*/  BSYNC B0 ;  /* 0x0000000000007941 */ /* 0x000fea0003800000 */
.L_x_16711:
        /* <DEDUP_REMOVED lines=49> */
.L_x_16714:
[----:B------:R-:W-:Y:S05]  /*19bf0*/  BSYNC B0 ;  /* 0x0000000000007941 */ /* 0x000fea0003800000 */
.L_x_16713:
        /* <DEDUP_REMOVED lines=48> */
.L_x_16716:
[----:B------:R-:W-:Y:S05]  /*19f00*/  BSYNC B0 ;  /* 0x0000000000007941 */ /* 0x000fea0003800000 */
.L_x_16715:
[----:B------:R-:W-:Y:S02]  /*19f10*/  IADD3 R42, R42, c[0x0][0x160], RZ ;  /* 0x000058002a2a7a10 */ /* 0x000fe40007ffe0ff */
[----:B------:R-:W-:-:S02]  /*19f20*/  LOP3.LUT P1, RZ, R197, 0xff, RZ, 0xc0, !PT ;  /* 0x000000ffc5ff7812 */ /* 0x000fc4000782c0ff */
[----:B------:R-:W-:Y:S02]  /*19f30*/  ISETP.GE.AND P0, PT, R42, c[0x0][0x164], PT ;  /* 0x000059002a007a0c */ /* 0x000fe40003f06270 */
[----:B------:R-:W-:-:S11]  /*19f40*/  SEL R197, RZ, 0x1, P1 ;  /* 0x00000001ffc57807 */ /* 0x000fd60000800000 */
[----:B0-----:R-:W-:Y:S01]  /*19f50*/  @P0 CALL.REL.NOINC `(.L_x_16717) ;  /* 0x0000001000000944 */ /* 0x001fe20003c00000 */
[----:B------:R-:W-:Y:S05]  /*19f60*/  BRA `(.L_x_16718) ;  /* 0xfffe770000007947 */ /* 0x000fea000383ffff */
.L_x_16717:
[----:B------:R-:W-:Y:S05]  /*19f70*/  EXIT ;  /* 0x000000000000794d */ /* 0x000fea0003800000 */
.L_x_16707:
[----:B------:R-:W-:Y:S01]  /*19f80*/  IMAD.MOV.U32 R152, RZ, RZ, 0x1 ;  /* 0x00000001ff987424 */ /* 0x000fe200078e00ff */
[----:B------:R-:W-:Y:S01]  /*19f90*/  MOV R98, 0x19fd0 ;  /* 0x00019fd000627802 */ /* 0x000fe20000000f00 */
[----:B------:R-:W-:Y:S02]  /*19fa0*/  IMAD.MOV.U32 R101, RZ, RZ, 0x1f ;  /* 0x0000001fff657424 */ /* 0x000fe400078e00ff */
[----:B------:R-:W-:Y:S02]  /*19fb0*/  IMAD.MOV.U32 R102, RZ, RZ, -0x1 ;  /* 0xffffffffff667424 */ /* 0x000fe400078e00ff */
[----:B------:R-:W-:Y:S05]  /*19fc0*/  CALL.REL.NOINC `($__internal_52_$__cuda_sm70_shflsync_bfly_p) ;  /* 0x000007c000007944 */ /* 0x000fea0003c00000 */
[----:B-1----:R-:W-:Y:S01]  /*19fd0*/  IMAD.MOV.U32 R96, RZ, RZ, R152 ;  /* 0x000000ffff607224 */ /* 0x002fe200078e0098 */
[----:B0-----:R-:W-:Y:S05]  /*19fe0*/  BRA `(.L_x_16719) ;  /* 0xffffe84000007947 */ /* 0x001fea000383ffff */
.L_x_16708:
[----:B------:R-:W-:Y:S01]  /*19ff0*/  IMAD.MOV.U32 R152, RZ, RZ, 0x2 ;  /* 0x00000002ff987424 */ /* 0x000fe200078e00ff */
[----:B------:R-:W-:Y:S01]  /*1a000*/  MOV R102, 0xffffffff ;  /* 0xffffffff00667802 */ /* 0x000fe20000000f00 */
[----:B------:R-:W-:Y:S01]  /*1a010*/  IMAD.MOV.U32 R101, RZ, RZ, 0x1f ;  /* 0x0000001fff657424 */ /* 0x000fe200078e00ff */
[----:B------:R-:W-:Y:S02]  /*1a020*/  MOV R98, 0x1a040 ;  /* 0x0001a04000627802 */ /* 0x000fe40000000f00 */
[----:B------:R-:W-:Y:S05]  /*1a030*/  CALL.REL.NOINC `($__internal_52_$__cuda_sm70_shflsync_bfly_p) ;  /* 0x0000075000007944 */ /* 0x000fea0003c00000 */
[----:B01----:R-:W-:Y:S01]  /*1a040*/  FADD.FTZ R97, R97, R152 ;  /* 0x0000009861617221 */ /* 0x003fe20000010000 */
[----:B------:R-:W-:Y:S01]  /*1a050*/  MOV R98, 0x1a0a0 ;  /* 0x0001a0a000627802 */ /* 0x000fe20000000f00 */
[----:B------:R-:W-:-:S02]  /*1a060*/  IMAD.MOV.U32 R152, RZ, RZ, 0x4 ;  /* 0x00000004ff987424 */ /* 0x000fc400078e00ff */
[----:B------:R-:W-:Y:S02]  /*1a070*/  IMAD.MOV.U32 R101, RZ, RZ, 0x1f ;  /* 0x0000001fff657424 */ /* 0x000fe400078e00ff */
[----:B------:R-:W-:Y:S02]  /*1a080*/  IMAD.MOV.U32 R102, RZ, RZ, -0x1 ;  /* 0xffffffffff667424 */ /* 0x000fe400078e00ff */
[----:B------:R-:W-:Y:S05]  /*1a090*/  CALL.REL.NOINC `($__internal_52_$__cuda_sm70_shflsync_bfly_p) ;  /* 0x000006f000007944 */ /* 0x000fea0003c00000 */
[----:B01----:R-:W-:Y:S01]  /*1a0a0*/  FADD.FTZ R97, R97, R152 ;  /* 0x0000009861617221 */ /* 0x003fe20000010000 */
[----:B------:R-:W-:Y:S01]  /*1a0b0*/  MOV R98, 0x1a100 ;  /* 0x0001a10000627802 */ /* 0x000fe20000000f00 */
[----:B------:R-:W-:Y:S02]  /*1a0c0*/  IMAD.MOV.U32 R152, RZ, RZ, 0x8 ;  /* 0x00000008ff987424 */ /* 0x000fe400078e00ff */
[----:B------:R-:W-:Y:S02]  /*1a0d0*/  IMAD.MOV.U32 R101, RZ, RZ, 0x1f ;  /* 0x0000001fff657424 */ /* 0x000fe400078e00ff */
[----:B------:R-:W-:Y:S02]  /*1a0e0*/  IMAD.MOV.U32 R102, RZ, RZ, -0x1 ;  /* 0xffffffffff667424 */ /* 0x000fe400078e00ff */
[----:B------:R-:W-:Y:S05]  /*1a0f0*/  CALL.REL.NOINC `($__internal_52_$__cuda_sm70_shflsync_bfly_p) ;  /* 0x0000069000007944 */ /* 0x000fea0003c00000 */
[----:B01----:R-:W-:Y:S01]  /*1a100*/  FADD.FTZ R97, R97, R152 ;  /* 0x0000009861617221 */ /* 0x003fe20000010000 */
[----:B------:R-:W-:Y:S01]  /*1a110*/  HFMA2.MMA R152, -RZ, RZ, 0, 9.5367431640625e-07 ;  /* 0x00000010ff987435 */ /* 0x000fe200000001ff */
[----:B------:R-:W-:Y:S01]  /*1a120*/  IMAD.MOV.U32 R101, RZ, RZ, 0x1f ;  /* 0x0000001fff657424 */ /* 0x000fe200078e00ff */
[----:B------:R-:W-:Y:S01]  /*1a130*/  MOV R98, 0x1a160 ;  /* 0x0001a16000627802 */ /* 0x000fe20000000f00 */
[----:B------:R-:W-:-:S03]  /*1a140*/  IMAD.MOV.U32 R102, RZ, RZ, -0x1 ;  /* 0xffffffffff667424 */ /* 0x000fc600078e00ff */
[----:B------:R-:W-:Y:S05]  /*1a150*/  CALL.REL.NOINC `($__internal_52_$__cuda_sm70_shflsync_bfly_p) ;  /* 0x0000063000007944 */ /* 0x000fea0003c00000 */
[----:B-1----:R-:W-:Y:S01]  /*1a160*/  FADD.FTZ R96, R97, R152 ;  /* 0x0000009861607221 */ /* 0x002fe20000010000 */
[----:B------:R-:W-:Y:S01]  /*1a170*/  LOP3.LUT P3, RZ, R48, 0x20, RZ, 0xc0, !PT ;  /* 0x0000002030ff7812 */ /* 0x000fe2000786c0ff */
[----:B------:R-:W-:-:S02]  /*1a180*/  IMAD.MOV.U32 R152, RZ, RZ, 0x1 ;  /* 0x00000001ff987424 */ /* 0x000fc400078e00ff */
        /* <DEDUP_REMOVED lines=69> */
[----:B------:R-:W-:Y:S05]  /*1a5e0*/  CALL.REL.NOINC `($__internal_52_$__cuda_sm70_shflsync_bfly_p) ;  /* 0x000001a000007944 */ /* 0x000fea0003c00000 */
[----:B01----:R-:W-:Y:S01]  /*1a5f0*/  FADD.FTZ R97, R97, R152 ;  /* 0x0000009861617221 */ /* 0x003fe20000010000 */
[----:B------:R-:W-:Y:S01]  /*1a600*/  MOV R101, 0x1f ;  /* 0x0000001f00657802 */ /* 0x000fe20000000f00 */
[----:B------:R-:W-:Y:S01]  /*1a610*/  IMAD.MOV.U32 R152, RZ, RZ, 0x2 ;  /* 0x00000002ff987424 */ /* 0x000fe200078e00ff */
[----:B------:R-:W-:Y:S01]  /*1a620*/  MOV R98, 0x1a650 ;  /* 0x0001a65000627802 */ /* 0x000fe20000000f00 */
[----:B------:R-:W-:Y:S02]  /*1a630*/  IMAD.MOV.U32 R102, RZ, RZ, -0x1 ;  /* 0xffffffffff667424 */ /* 0x000fe400078e00ff */
        /* <DEDUP_REMOVED lines=9> */
[----:B------:R-:W-:Y:S01]  /*1a6d0*/  IMAD.MOV.U32 R152, RZ, RZ, 0x8 ;  /* 0x00000008ff987424 */ /* 0x000fe200078e00ff */
[----:B------:R-:W-:Y:S01]  /*1a6e0*/  MOV R98, 0x1a710 ;  /* 0x0001a71000627802 */ /* 0x000fe20000000f00 */
[----:B------:R-:W-:Y:S02]  /*1a6f0*/  IMAD.MOV.U32 R101, RZ, RZ, 0x1f ;  /* 0x0000001fff657424 */ /* 0x000fe400078e00ff */
[----:B------:R-:W-:Y:S05]  /*1a700*/  CALL.REL.NOINC `($__internal_52_$__cuda_sm70_shflsync_bfly_p) ;  /* 0x0000008000007944 */ /* 0x000fea0003c00000 */
[----:B-1----:R-:W-:Y:S01]  /*1a710*/  FADD.FTZ R103, R97, R152 ;  /* 0x0000009861677221 */ /* 0x002fe20000010000 */
[----:B------:R-:W-:Y:S01]  /*1a720*/  MOV R98, 0x1a780 ;  /* 0x0001a78000627802 */ /* 0x000fe20000000f00 */
[----:B------:R-:W-:Y:S02]  /*1a730*/  IMAD.MOV.U32 R152, RZ, RZ, 0x10 ;  /* 0x00000010ff987424 */ /* 0x000fe400078e00ff */
[----:B0-----:R-:W-:-:S02]  /*1a740*/  IMAD.MOV.U32 R101, RZ, RZ, 0x1f ;  /* 0x0000001fff657424 */ /* 0x001fc400078e00ff */
[----:B------:R-:W-:Y:S02]  /*1a750*/  IMAD.MOV.U32 R102, RZ, RZ, -0x1 ;  /* 0xffffffffff667424 */ /* 0x000fe400078e00ff */
[----:B------:R-:W-:Y:S02]  /*1a760*/  IMAD.MOV.U32 R97, RZ, RZ, R103 ;  /* 0x000000ffff617224 */ /* 0x000fe400078e0067 */
[----:B------:R-:W-:Y:S05]  /*1a770*/  CALL.REL.NOINC `($__internal_52_$__cuda_sm70_shflsync_bfly_p) ;  /* 0x0000001000007944 */ /* 0x000fea0003c00000 */
[----:B01----:R-:W-:Y:S05]  /*1a780*/  BRA `(.L_x_16720) ;  /* 0xffffe60000007947 */ /* 0x003fea000383ffff */
        .weak           $__internal_52_$__cuda_sm70_shflsync_bfly_p
        .type           $__internal_52_$__cuda_sm70_shflsync_bfly_p,@function
        .size           $__internal_52_$__cuda_sm70_shflsync_bfly_p,(.L_x_26512 - $__internal_52_$__cuda_sm70_shflsync_bfly_p)
$__internal_52_$__cuda_sm70_shflsync_bfly_p:
[----:B------:R-:W-:Y:S01]  /*1a790*/  IMAD.MOV.U32 R99, RZ, RZ, 0x0 ;  /* 0x00000000ff637424 */ /* 0x000fe200078e00ff */
[----:B------:R-:W-:Y:S04]  /*1a7a0*/  WARPSYNC R102 ;  /* 0x0000006600007348 */ /* 0x000fe80003800000 */
[----:B------:R0:W1:Y:S01]  /*1a7b0*/  SHFL.BFLY PT, R152, R97, R152, R101 ;  /* 0x0c00009861987389 */ /* 0x00006200000e0065 */
[----:B------:R-:W-:Y:S05]  /*1a7c0*/  RET.REL.NODEC R98 `(_ZN10layer_norm31ln_parallel_residual_fwd_kernelINS_13Kernel_traitsI6__halfS2_fS2_fjLj8192ELj1ELj1ELj8ELj16ENS_18Kernel_traits_baseILj8192ES2_S2_fS2_fjLj256EEEEELb1ELb0ELb0EEEvNS_9FwdParamsE) ;  /* 0xfffe583062007950 */ /* 0x000fea0003c3ffff */
.L_x_16721:
        /* <DEDUP_REMOVED lines=11> */
.L_x_26512:


//--------------------- .text._ZN10layer_norm31ln_parallel_residual_fwd_kernelINS_13Kernel_traitsI6__halfS2_fS2_fjLj8192ELj1ELj1ELj8ELj16ENS_18Kernel_traits_baseILj8192ES2_S2_fS2_fjLj256EEEEELb1ELb0ELb1EEEvNS_9FwdParamsE --------------------------
	.section	.text._ZN10layer_norm31ln_parallel_residual_fwd_kernelINS_13Kernel_traitsI6__halfS2_fS2_fjLj8192ELj1ELj1ELj8ELj16ENS_18Kernel_traits_baseILj8192ES2_S2_fS2_fjLj256EEEEELb1ELb0ELb1EEEvNS_9FwdParamsE,"ax",@progbits
	.sectioninfo	@"SHI_REGISTERS=222"
	.align	128
        .global         _ZN10layer_norm31ln_parallel_residual_fwd_kernelINS_13Kernel_traitsI6__halfS2_fS2_fjLj8192ELj1ELj1ELj8ELj16ENS_18Kernel_traits_baseILj8192ES2_S2_fS2_fjLj256EEEEELb1ELb0ELb1EEEvNS_9FwdParamsE
        .type           _ZN10layer_norm31ln_parallel_residual_fwd_kernelINS_13Kernel_traitsI6__halfS2_fS2_fjLj8192ELj1ELj1ELj8ELj16ENS_18Kernel_traits_baseILj8192ES2_S2_fS2_fjLj256EEEEELb1ELb0ELb1EEEvNS_9FwdParamsE,@function
        .size           _ZN10layer_norm31ln_parallel_residual_fwd_kernelINS_13Kernel_traitsI6__halfS2_fS2_fjLj8192ELj1ELj1ELj8ELj16ENS_18Kernel_traits_baseILj8192ES2_S2_fS2_fjLj256EEEEELb1ELb0ELb1EEEvNS_9FwdParamsE,(.L_x_26513 - _ZN10layer_norm31ln_parallel_residual_fwd_kernelINS_13Kernel_traitsI6__halfS2_fS2_fjLj8192ELj1ELj1ELj8ELj16ENS_18Kernel_traits_baseILj8192ES2_S2_fS2_fjLj256EEEEELb1ELb0ELb1EEEvNS_9FwdParamsE)
        .other          _ZN10layer_norm31ln_parallel_residual_fwd_kernelINS_13Kernel_traitsI6__halfS2_fS2_fjLj8192ELj1ELj1ELj8ELj16ENS_18Kernel_traits_baseILj8192ES2_S2_fS2_fjLj256EEEEELb1ELb0ELb1EEEvNS_9FwdParamsE,@"STO_CUDA_ENTRY STV_DEFAULT"
_ZN10layer_norm31ln_parallel_residual_fwd_kernelINS_13Kernel_traitsI6__halfS2_fS2_fjLj8192ELj1ELj1ELj8ELj16ENS_18Kernel_traits_baseILj8192ES2_S2_fS2_fjLj256EEEEELb1ELb0ELb1EEEvNS_9FwdParamsE:
.text._ZN10layer_norm31ln_parallel_residual_fwd_kernelINS_13Kernel_traitsI6__halfS2_fS2_fjLj8192ELj1ELj1ELj8ELj16ENS_18Kernel_traits_baseILj8192ES2_S2_fS2_fjLj256EEEEELb1ELb0ELb1EEEvNS_9FwdParamsE:
        /* <DEDUP_REMOVED lines=14> */
[----:B------:R-:W-:Y:S01]  /*00e0*/  @P2 IMAD.MOV.U32 R4, RZ, RZ, R192 ;  /* 0x000000ffff042224 */ /* 0x000fe200078e00c0 */
[----:B------:R-:W-:-:S03]  /*00f0*/  @P2 MOV R5, R193 ;  /* 0x000000c100052202 */ /* 0x000fc60000000f00 */
[----:B------:R-:W5:Y:S01]  /*0100*/  @P2 LDG.E.64 R132, [R132.64] ;  /* 0x0000000484842981 */ /* 0x000f62000c1e1b00 */
[----:B0-----:R-:W-:-:S03]  /*0110*/  LOP3.LUT R126, R170, 0xff, RZ, 0xc0, !PT ;  /* 0x000000ffaa7e7812 */ /* 0x001fc600078ec0ff */
[----:B------:R0:W5:Y:S02]  /*0120*/  @P2 LDG.E.64 R24, [R4.64] ;  /* 0x0000000404182981 */ /* 0x000164000c1e1b00 */
[C---:B------:R-:W-:Y:S02]  /*0130*/  IMAD.SHL.U32 R16, R126.reuse, 0x10, RZ ;  /* 0x000000107e107824 */ /* 0x040fe400078e00ff */
[----:B------:R-:W-:-:S03]  /*0140*/  @P1 IMAD.WIDE.U32 R44, R126, R23, c[0x0][0x220] ;  /* 0x000088007e2c1625 */ /* 0x000fc600078e0017 */
[----:B------:R-:W-:Y:S01]  /*0150*/  IADD3 R18, P3, R16, c[0x0][0x220], RZ ;  /* 0x0000880010127a10 */ /* 0x000fe20007f7e0ff */
[----:B------:R-:W-:Y:S02]  /*0160*/  IMAD.WIDE.U32 R2, R126, R23, c[0x0][0x218] ;  /* 0x000086007e027625 */ /* 0x000fe400078e0017 */
[----:B------:R-:W5:Y:S01]  /*0170*/  @P1 LDG.E.128 R44, [R44.64+0x3000] ;  /* 0x003000042c2c1981 */ /* 0x000f62000c1e1d00 */
[----:B------:R-:W-:-:S03]  /*0180*/  IADD3.X R19, RZ, c[0x0][0x224], RZ, P3, !PT ;  /* 0x00008900ff137a10 */ /* 0x000fc60001ffe4ff */
        /* <DEDUP_REMOVED lines=31> */
[----:B------:R-:W-:Y:S02]  /*0380*/  IADD3 R125, R133, -0x4498517b, RZ ;  /* 0xbb67ae85857d7810 */ /* 0x000fe40007ffe0ff */
[----:B------:R-:W-:Y:S01]  /*0390*/  IADD3 R124, R132, -0x61c88647, RZ ;  /* 0x9e3779b9847c7810 */ /* 0x000fe20007ffe0ff */
[----:B------:R-:W-:-:S04]  /*03a0*/  IMAD.WIDE.U32 R20, R20, -0x326172a9, RZ ;  /* 0xcd9e8d5714147825 */ /* 0x000fc800078e00ff */
[----:B-1----:R-:W-:-:S05]  /*03b0*/  IMAD.WIDE.U32 R2, R0, -0x2daee0ad, RZ ;  /* 0xd2511f5300027825 */ /* 0x002fca00078e00ff */
        /* <DEDUP_REMOVED lines=60> */
[--C-:B------:R-:W-:Y:S01]  /*0780*/  HADD2.F32 R152, -RZ, R44.reuse.H0_H0 ;  /* 0x2000002cff987230 */ /* 0x100fe20000004100 */
[----:B------:R-:W-:Y:S01]  /*0790*/  IMAD.HI.U32 R168, R176, -0x2daee0ad, RZ ;  /* 0xd2511f53b0a87827 */ /* 0x000fe200078e00ff */
[----:B------:R-:W-:-:S02]  /*07a0*/  HADD2.F32 R153, -RZ, R44.H1_H1 ;  /* 0x3000002cff997230 */ /* 0x000fc40000004100 */
[--C-:B------:R-:W-:Y:S01]  /*07b0*/  HADD2.F32 R154, -RZ, R45.reuse.H0_H0 ;  /* 0x2000002dff9a7230 */ /* 0x100fe20000004100 */
[----:B------:R-:W-:Y:S01]  /*07c0*/  IMAD R44, R65, -0x326172a9, RZ ;  /* 0xcd9e8d57412c7824 */ /* 0x000fe200078e02ff */
[----:B------:R-:W-:Y:S01]  /*07d0*/  HADD2.F32 R155, -RZ, R45.H1_H1 ;  /* 0x3000002dff9b7230 */ /* 0x000fe20000004100 */
[----:B------:R-:W-:Y:S01]  /*07e0*/  IMAD R45, R64, -0x2daee0ad, RZ ;  /* 0xd2511f53402d7824 */ /* 0x000fe200078e02ff */
[----:B------:R-:W-:Y:S01]  /*07f0*/  IADD3 R158, R133, -0x695add53, RZ ;  /* 0x96a522ad859e7810 */ /* 0x000fe20007ffe0ff */
[----:B------:R-:W-:Y:S01]  /*0800*/  IMAD.HI.U32 R169, R178, -0x326172a9, RZ ;  /* 0xcd9e8d57b2a97827 */ /* 0x000fe200078e00ff */
[----:B------:R-:W-:Y:S01]  /*0810*/  IADD3 R159, R132, -0x700cb87f, RZ ;  /* 0x8ff34781849f7810 */ /* 0x000fe20007ffe0ff */
        /* <DEDUP_REMOVED lines=14> */
[----:B------:R-:W-:Y:S01]  /*0900*/  LOP3.LUT R169, R169, R44, R159, 0x96, !PT ;  /* 0x0000002ca9a97212 */ /* 0x000fe200078e969f */
[----:B------:R-:W-:Y:S01]  /*0910*/  HADD2.F32 R24, -RZ, R8.H1_H1 ;  /* 0x30000008ff187230 */ /* 0x000fe20000004100 */
[----:B------:R-:W-:Y:S01]  /*0920*/  IMAD.MOV.U32 R174, RZ, RZ, 0x1 ;  /* 0x00000001ffae7424 */ /* 0x000fe200078e00ff */
[--C-:B------:R-:W-:Y:S01]  /*0930*/  HADD2.F32 R23, -RZ, R9.reuse.H0_H0 ;  /* 0x20000009ff177230 */ /* 0x100fe20000004100 */
[----:B------:R-:W-:Y:S01]  /*0940*/  LOP3.LUT R192, R192, 0x3, RZ, 0xc0, !PT ;  /* 0x00000003c0c07812 */ /* 0x000fe200078ec0ff */
        /* <DEDUP_REMOVED lines=48> */
.L_x_17241:
[----:B------:R-:W-:Y:S01]  /*0c50*/  ISETP.NE.U32.AND P0, PT, RZ, c[0x0][0x180], PT ;  /* 0x00006000ff007a0c */ /* 0x000fe20003f05070 */
[----:B------:R-:W-:Y:S01]  /*0c60*/  IMAD R44, R172, c[0x0][0x168], RZ ;  /* 0x00005a00ac2c7a24 */ /* 0x000fe200078e02ff */
[----:B------:R-:W-:Y:S01]  /*0c70*/  ISETP.NE.U32.AND P1, PT, RZ, c[0x0][0x178], PT ;  /* 0x00005e00ff007a0c */ /* 0x000fe20003f25070 */
[----:B------:R-:W-:Y:S01]  /*0c80*/  HFMA2.MMA R167, -RZ, RZ, 0, 9.5367431640625e-07 ;  /* 0x00000010ffa77435 */ /* 0x000fe200000001ff */
[----:B------:R-:W-:-:S02]  /*0c90*/  ISETP.NE.AND.EX P0, PT, RZ, c[0x0][0x184], PT, P0 ;  /* 0x00006100ff007a0c */ /* 0x000fc40003f05300 */
[----:B------:R-:W-:Y:S02]  /*0ca0*/  SHF.R.S32.HI R45, RZ, 0x1f, R44 ;  /* 0x0000001fff2d7819 */ /* 0x000fe4000001142c */
[----:B------:R-:W-:Y:S02]  /*0cb0*/  ISETP.NE.AND.EX P2, PT, RZ, c[0x0][0x17c], PT, P1 ;  /* 0x00005f00ff007a0c */ /* 0x000fe40003f45310 */
[----:B------:R-:W-:Y:S02]  /*0cc0*/  LEA.HI R45, R45, R44, RZ, 0x3 ;  /* 0x0000002c2d2d7211 */ /* 0x000fe400078f18ff */
[----:B------:R-:W-:Y:S02]  /*0cd0*/  LOP3.LUT R177, R177, 0xffffffdf, RZ, 0xc0, !PT ;  /* 0xffffffdfb1b17812 */ /* 0x000fe400078ec0ff */
[----:B------:R-:W-:-:S03]  /*0ce0*/  LEA.HI.SX32 R187, R45, R126, 0x1d ;  /* 0x0000007e2dbb7211 */ /* 0x000fc600078feaff */
[----:B------:R-:W-:Y:S02]  /*0cf0*/  @P0 IMAD.MOV.U32 R48, RZ, RZ, 0x20 ;  /* 0x00000020ff300424 */ /* 0x000fe400078e00ff */
        /* <DEDUP_REMOVED lines=20> */
.L_x_16723:
[----:B------:R-:W-:Y:S02]  /*0e40*/  MOV R56, R178 ;  /* 0x000000b200387202 */ /* 0x000fe40000000f00 */
.L_x_16724:
[----:B------:R-:W-:Y:S05]  /*0e50*/  BSYNC B0 ;  /* 0x0000000000007941 */ /* 0x000fea0003800000 */
.L_x_16722:
        /* <DEDUP_REMOVED lines=16> */
.L_x_16728:
[----:B------:R-:W-:Y:S05]  /*0f60*/  BSYNC B1 ;  /* 0x0000000000017941 */ /* 0x000fea0003800000 */
.L_x_16727:
        /* <DEDUP_REMOVED lines=44> */
.L_x_16726:
[----:B------:R-:W-:Y:S05]  /*1230*/  BSYNC B0 ;  /* 0x0000000000007941 */ /* 0x000fea0003800000 */
.L_x_16725:
        /* <DEDUP_REMOVED lines=17> */
.L_x_16729:
        /* <DEDUP_REMOVED lines=12> */
.L_x_16732:
[----:B------:R-:W-:Y:S02]  /*1410*/  IMAD.MOV.U32 R56, RZ, RZ, R178 ;  /* 0x000000ffff387224 */ /* 0x000fe400078e00b2 */
.L_x_16733:
[----:B------:R-:W-:Y:S05]  /*1420*/  BSYNC B0 ;  /* 0x0000000000007941 */ /* 0x000fea0003800000 */
.L_x_16731:
        /* <DEDUP_REMOVED lines=16> */
.L_x_16737:
[----:B------:R-:W-:Y:S05]  /*1530*/  BSYNC B1 ;  /* 0x0000000000017941 */ /* 0x000fea0003800000 */
.L_x_16736:
        /* <DEDUP_REMOVED lines=43> */
.L_x_16735:
[----:B------:R-:W-:Y:S05]  /*17f0*/  BSYNC B0 ;  /* 0x0000000000007941 */ /* 0x000fea0003800000 */
.L_x_16734:
        /* <DEDUP_REMOVED lines=9> */
.L_x_16730:
        /* <DEDUP_REMOVED lines=12> */
.L_x_16739:
[----:B------:R-:W-:Y:S02]  /*1950*/  IMAD.MOV.U32 R56, RZ, RZ, R178 ;  /* 0x000000ffff387224 */ /* 0x000fe400078e00b2 */
.L_x_16740:
[----:B------:R-:W-:Y:S05]  /*1960*/  BSYNC B0 ;  /* 0x0000000000007941 */ /* 0x000fea0003800000 */
.L_x_16738:
        /* <DEDUP_REMOVED lines=16> */
.L_x_16744:
[----:B------:R-:W-:Y:S05]  /*1a70*/  BSYNC B1 ;  /* 0x0000000000017941 */ /* 0x000fea0003800000 */
.L_x_16743:
        /* <DEDUP_REMOVED lines=44> */
.L_x_16742:
[----:B------:R-:W-:Y:S05]  /*1d40*/  BSYNC B0 ;  /* 0x0000000000007941 */ /* 0x000fea0003800000 */
.L_x_16741:
        /* <DEDUP_REMOVED lines=14> */
.L_x_16745:
        /* <DEDUP_REMOVED lines=12> */
.L_x_16748:
[----:B------:R-:W-:Y:S02]  /*1ef0*/  IMAD.MOV.U32 R56, RZ, RZ, R178 ;  /* 0x000000ffff387224 */ /* 0x000fe400078e00b2 */
.L_x_16749:
[----:B------:R-:W-:Y:S05]  /*1f00*/  BSYNC B0 ;  /* 0x0000000000007941 */ /* 0x000fea0003800000 */
.L_x_16747:
        /* <DEDUP_REMOVED lines=16> */
.L_x_16753:
[----:B------:R-:W-:Y:S05]  /*2010*/  BSYNC B1 ;  /* 0x0000000000017941 */ /* 0x000fea0003800000 */
.L_x_16752:
        /* <DEDUP_REMOVED lines=44> */
.L_x_16751:
[----:B------:R-:W-:Y:S05]  /*22e0*/  BSYNC B0 ;  /* 0x0000000000007941 */ /* 0x000fea0003800000 */
.L_x_16750:
        /* <DEDUP_REMOVED lines=9> */
.L_x_16746:
        /* <DEDUP_REMOVED lines=12> */
.L_x_16755:
[----:B------:R-:W-:Y:S02]  /*2440*/  IMAD.MOV.U32 R56, RZ, RZ, R178 ;  /* 0x000000ffff387224 */ /* 0x000fe400078e00b2 */
.L_x_16756:
[----:B------:R-:W-:Y:S05]  /*2450*/  BSYNC B0 ;  /* 0x0000000000007941 */ /* 0x000fea0003800000 */
.L_x_16754:
        /* <DEDUP_REMOVED lines=16> */
.L_x_16760:
[----:B------:R-:W-:Y:S05]  /*2560*/  BSYNC B1 ;  /* 0x0000000000017941 */ /* 0x000fea0003800000 */
.L_x_16759:
        /* <DEDUP_REMOVED lines=44> */
.L_x_16758:
[----:B------:R-:W-:Y:S05]  /*2830*/  BSYNC B0 ;  /* 0x0000000000007941 */ /* 0x000fea0003800000 */
.L_x_16757:
        /* <DEDUP_REMOVED lines=14> */
.L_x_16761:
        /* <DEDUP_REMOVED lines=12> */
.L_x_16764:
[----:B------:R-:W-:Y:S02]  /*29e0*/  IMAD.MOV.U32 R56, RZ, RZ, R178 ;  /* 0x000000ffff387224 */ /* 0x000fe400078e00b2 */
.L_x_16765:
[----:B------:R-:W-:Y:S05]  /*29f0*/  BSYNC B0 ;  /* 0x0000000000007941 */ /* 0x000fea0003800000 */
.L_x_16763:
        /* <DEDUP_REMOVED lines=16> */
.L_x_16769:
[----:B------:R-:W-:Y:S05]  /*2b00*/  BSYNC B1 ;  /* 0x0000000000017941 */ /* 0x000fea0003800000 */
.L_x_16768:
        /* <DEDUP_REMOVED lines=44> */
.L_x_16767:
[----:B------:R-:W-:Y:S05]  /*2dd0*/  BSYNC B0 ;  /* 0x0000000000007941 */ /* 0x000fea0003800000 */
.L_x_16766:
        /* <DEDUP_REMOVED lines=9> */
.L_x_16762:
        /* <DEDUP_REMOVED lines=12> */
.L_x_16771:
[----:B------:R-:W-:Y:S02]  /*2f30*/  IMAD.MOV.U32 R56, RZ, RZ, R178 ;  /* 0x000000ffff387224 */ /* 0x000fe400078e00b2 */
.L_x_16772:
[----:B------:R-:W-:Y:S05]  /*2f40*/  BSYNC B0 ;  /* 0x0000000000007941 */ /* 0x000fea0003800000 */
.L_x_16770:
        /* <DEDUP_REMOVED lines=16> */
.L_x_16776:
[----:B------:R-:W-:Y:S05]  /*3050*/  BSYNC B1 ;  /* 0x0000000000017941 */ /* 0x000fea0003800000 */
.L_x_16775:
        /* <DEDUP_REMOVED lines=44> */
.L_x_16774:
[----:B------:R-:W-:Y:S05]  /*3320*/  BSYNC B0 ;  /* 0x0000000000007941 */ /* 0x000fea0003800000 */
.L_x_16773:
        /* <DEDUP_REMOVED lines=14> */
.L_x_16777:
        /* <DEDUP_REMOVED lines=12> */
.L_x_16780:
[----:B------:R-:W-:Y:S02]  /*34d0*/  IMAD.MOV.U32 R54, RZ, RZ, R178 ;  /* 0x000000ffff367224 */ /* 0x000fe400078e00b2 */
.L_x_16781:
[----:B------:R-:W-:Y:S05]  /*34e0*/  BSYNC B0 ;  /* 0x0000000000007941 */ /* 0x000fea0003800000 */
.L_x_16779:
        /* <DEDUP_REMOVED lines=16> */
.L_x_16785:
[----:B------:R-:W-:Y:S05]  /*35f0*/  BSYNC B1 ;  /* 0x0000000000017941 */ /* 0x000fea0003800000 */
.L_x_16784:
        /* <DEDUP_REMOVED lines=44> */
.L_x_16783:
[----:B------:R-:W-:Y:S05]  /*38c0*/  BSYNC B0 ;  /* 0x0000000000007941 */ /* 0x000fea0003800000 */
.L_x_16782:
        /* <DEDUP_REMOVED lines=9> */
.L_x_16778:
        /* <DEDUP_REMOVED lines=12> */
.L_x_16787:
[----:B------:R-:W-:Y:S02]  /*3a20*/  IMAD.MOV.U32 R54, RZ, RZ, R178 ;  /* 0x000000ffff367224 */ /* 0x000fe400078e00b2 */
.L_x_16788:
[----:B------:R-:W-:Y:S05]  /*3a30*/  BSYNC B0 ;  /* 0x0000000000007941 */ /* 0x000fea0003800000 */
.L_x_16786:
        /* <DEDUP_REMOVED lines=16> */
.L_x_16792:
[----:B------:R-:W-:Y:S05]  /*3b40*/  BSYNC B1 ;  /* 0x0000000000017941 */ /* 0x000fea0003800000 */
.L_x_16791:
        /* <DEDUP_REMOVED lines=44> */
.L_x_16790:
[----:B------:R-:W-:Y:S05]  /*3e10*/  BSYNC B0 ;  /* 0x0000000000007941 */ /* 0x000fea0003800000 */
.L_x_16789:
        /* <DEDUP_REMOVED lines=12> */
.L_x_16793:
        /* <DEDUP_REMOVED lines=12> */
.L_x_16796:
[----:B------:R-:W-:Y:S02]  /*3fa0*/  MOV R54, R178 ;  /* 0x000000b200367202 */ /* 0x000fe40000000f00 */
.L_x_16797:
[----:B------:R-:W-:Y:S05]  /*3fb0*/  BSYNC B0 ;  /* 0x0000000000007941 */ /* 0x000fea0003800000 */
.L_x_16795:
        /* <DEDUP_REMOVED lines=16> */
.L_x_16801:
[----:B------:R-:W-:Y:S05]  /*40c0*/  BSYNC B1 ;  /* 0x0000000000017941 */ /* 0x000fea0003800000 */
.L_x_16800:
        /* <DEDUP_REMOVED lines=44> */
.L_x_16799:
[----:B------:R-:W-:Y:S05]  /*4390*/  BSYNC B0 ;  /* 0x0000000000007941 */ /* 0x000fea0003800000 */
.L_x_16798:
        /* <DEDUP_REMOVED lines=9> */
.L_x_16794:
        /* <DEDUP_REMOVED lines=12> */
.L_x_16803:
[----:B------:R-:W-:Y:S02]  /*44f0*/  MOV R54, R178 ;  /* 0x000000b200367202 */ /* 0x000fe40000000f00 */
.L_x_16804:
[----:B------:R-:W-:Y:S05]  /*4500*/  BSYNC B0 ;  /* 0x0000000000007941 */ /* 0x000fea0003800000 */
.L_x_16802:
        /* <DEDUP_REMOVED lines=16> */
.L_x_16808:
[----:B------:R-:W-:Y:S05]  /*4610*/  BSYNC B1 ;  /* 0x0000000000017941 */ /* 0x000fea0003800000 */
.L_x_16807:
        /* <DEDUP_REMOVED lines=44> */
.L_x_16806:
[----:B------:R-:W-:Y:S05]  /*48e0*/  BSYNC B0 ;  /* 0x0000000000007941 */ /* 0x000fea0003800000 */
.L_x_16805:
        /* <DEDUP_REMOVED lines=12> */
.L_x_16809:
        /* <DEDUP_REMOVED lines=12> */
.L_x_16812:
[----:B------:R-:W-:Y:S02]  /*4a70*/  IMAD.MOV.U32 R46, RZ, RZ, R178 ;  /* 0x000000ffff2e7224 */ /* 0x000fe400078e00b2 */
.L_x_16813:
[----:B------:R-:W-:Y:S05]  /*4a80*/  BSYNC B0 ;  /* 0x0000000000007941 */ /* 0x000fea0003800000 */
.L_x_16811:
        /* <DEDUP_REMOVED lines=16> */
.L_x_16817:
[----:B------:R-:W-:Y:S05]  /*4b90*/  BSYNC B1 ;  /* 0x0000000000017941 */ /* 0x000fea0003800000 */
.L_x_16816:
        /* <DEDUP_REMOVED lines=44> */
.L_x_16815:
[----:B------:R-:W-:Y:S05]  /*4e60*/  BSYNC B0 ;  /* 0x0000000000007941 */ /* 0x000fea0003800000 */
.L_x_16814:
        /* <DEDUP_REMOVED lines=9> */
.L_x_16810:
        /* <DEDUP_REMOVED lines=12> */
.L_x_16819:
[----:B------:R-:W-:Y:S02]  /*4fc0*/  IMAD.MOV.U32 R46, RZ, RZ, R178 ;  /* 0x000000ffff2e7224 */ /* 0x000fe400078e00b2 */
.L_x_16820:
[----:B------:R-:W-:Y:S05]  /*4fd0*/  BSYNC B0 ;  /* 0x0000000000007941 */ /* 0x000fea0003800000 */
.L_x_16818:
        /* <DEDUP_REMOVED lines=16> */
.L_x_16824:
[----:B------:R-:W-:Y:S05]  /*50e0*/  BSYNC B1 ;  /* 0x0000000000017941 */ /* 0x000fea0003800000 */
.L_x_16823:
        /* <DEDUP_REMOVED lines=44> */
.L_x_16822:
[----:B------:R-:W-:Y:S05]  /*53b0*/  BSYNC B0 ;  /* 0x0000000000007941 */ /* 0x000fea0003800000 */
.L_x_16821:
        /* <DEDUP_REMOVED lines=12> */
.L_x_16825:
        /* <DEDUP_REMOVED lines=12> */
.L_x_16828:
[----:B------:R-:W-:Y:S02]  /*5540*/  IMAD.MOV.U32 R46, RZ, RZ, R178 ;  /* 0x000000ffff2e7224 */ /* 0x000fe400078e00b2 */
.L_x_16829:
[----:B------:R-:W-:Y:S05]  /*5550*/  BSYNC B0 ;  /* 0x0000000000007941 */ /* 0x000fea0003800000 */
.L_x_16827:
        /* <DEDUP_REMOVED lines=16> */
.L_x_16833:
[----:B------:R-:W-:Y:S05]  /*5660*/  BSYNC B1 ;  /* 0x0000000000017941 */ /* 0x000fea0003800000 */
.L_x_16832:
        /* <DEDUP_REMOVED lines=44> */
.L_x_16831:
[----:B------:R-:W-:Y:S05]  /*5930*/  BSYNC B0 ;  /* 0x0000000000007941 */ /* 0x000fea0003800000 */
.L_x_16830:
        /* <DEDUP_REMOVED lines=9> */
.L_x_16826:
        /* <DEDUP_REMOVED lines=12> */
.L_x_16835:
[----:B------:R-:W-:Y:S02]  /*5a90*/  IMAD.MOV.U32 R46, RZ, RZ, R178 ;  /* 0x000000ffff2e7224 */ /* 0x000fe400078e00b2 */
.L_x_16836:
[----:B------:R-:W-:Y:S05]  /*5aa0*/  BSYNC B0 ;  /* 0x0000000000007941 */ /* 0x000fea0003800000 */
.L_x_16834:
        /* <DEDUP_REMOVED lines=16> */
.L_x_16840:
[----:B------:R-:W-:Y:S05]  /*5bb0*/  BSYNC B1 ;  /* 0x0000000000017941 */ /* 0x000fea0003800000 */
.L_x_16839:
        /* <DEDUP_REMOVED lines=44> */
.L_x_16838:
[----:B------:R-:W-:Y:S05]  /*5e80*/  BSYNC B0 ;  /* 0x0000000000007941 */ /* 0x000fea0003800000 */
.L_x_16837:
        /* <DEDUP_REMOVED lines=12> */
.L_x_16841:
        /* <DEDUP_REMOVED lines=12> */
.L_x_16844:
[----:B------:R-:W-:Y:S02]  /*6010*/  IMAD.MOV.U32 R52, RZ, RZ, R178 ;  /* 0x000000ffff347224 */ /* 0x000fe400078e00b2 */
.L_x_16845:
[----:B------:R-:W-:Y:S05]  /*6020*/  BSYNC B0 ;  /* 0x0000000000007941 */ /* 0x000fea0003800000 */
.L_x_16843:
        /* <DEDUP_REMOVED lines=18> */
.L_x_16849:
[----:B------:R-:W-:Y:S05]  /*6150*/  BSYNC B1 ;  /* 0x0000000000017941 */ /* 0x000fea0003800000 */
.L_x_16848:
        /* <DEDUP_REMOVED lines=44> */
.L_x_16847:
[----:B------:R-:W-:Y:S05]  /*6420*/  BSYNC B0 ;  /* 0x0000000000007941 */ /* 0x000fea0003800000 */
.L_x_16846:
        /* <DEDUP_REMOVED lines=9> */
.L_x_16842:
[----:B------:R-:W-:Y:S01]  /*64c0*/  P2R R44, PR, RZ, 0x2 ;  /* 0x00000002ff2c7803 */ /* 0x000fe20000000000 */
[----:B------:R-:W-:Y:S01]  /*64d0*/  IMAD.MOV.U32 R191, RZ, RZ, 0x20 ;  /* 0x00000020ffbf7424 */ /* 0x000fe200078e00ff */
[----:B------:R-:W-:Y:S01]  /*64e0*/  LOP3.LUT P1, RZ, R177, 0x2, RZ, 0xc0, !PT ;  /* 0x00000002b1ff7812 */ /* 0x000fe2000782c0ff */
[----:B------:R-:W-:Y:S01]  /*64f0*/  IMAD.MOV.U32 R189, RZ, RZ, 0x8 ;  /* 0x00000008ffbd7424 */ /* 0x000fe200078e00ff */
[----:B------:R-:W-:Y:S01]  /*6500*/  SEL R46, RZ, 0x1000000, P5 ;  /* 0x01000000ff2e7807 */ /* 0x000fe20002800000 */
[C---:B------:R-:W-:Y:S01]  /*6510*/  IMAD.WIDE.U32 R54, R187.reuse, R191, c[0x0][0x188] ;  /* 0x00006200bb367625 */ /* 0x040fe200078e00bf */
[----:B------:R-:W-:Y:S02]  /*6520*/  SEL R45, RZ, 0x10000, P4 ;  /* 0x00010000ff2d7807 */ /* 0x000fe40002000000 */
[----:B------:R-:W-:Y:S01]  /*6530*/  SEL R50, RZ, 0x100, P3 ;  /* 0x00000100ff327807 */ /* 0x000fe20001800000 */
[----:B------:R-:W-:Y:S01]  /*6540*/  IMAD.WIDE.U32 R52, R187, R189, c[0x0][0x190] ;  /* 0x00006400bb347625 */ /* 0x000fe200078e00bd */
[C---:B------:R-:W-:Y:S01]  /*6550*/  LOP3.LUT P4, RZ, R177.reuse, 0x8, RZ, 0xc0, !PT ;  /* 0x00000008b1ff7812 */ /* 0x040fe2000788c0ff */
[----:B------:R0:W-:Y:S01]  /*6560*/  STG.E.128 [R54.64], R68 ;  /* 0x0000004436007986 */ /* 0x0001e2000c101d04 */
[----:B------:R-:W-:-:S02]  /*6570*/  LOP3.LUT P3, RZ, R177, 0x4, RZ, 0xc0, !PT ;  /* 0x00000004b1ff7812 */ /* 0x000fc4000786c0ff */
[----:B------:R-:W-:Y:S01]  /*6580*/  SEL R48, RZ, 0x1, P1 ;  /* 0x00000001ff307807 */ /* 0x000fe20000800000 */
[----:B------:R0:W-:Y:S01]  /*6590*/  STG.E.128 [R54.64+0x10], R64 ;  /* 0x0000104036007986 */ /* 0x0001e2000c101d04 */
[----:B------:R-:W-:Y:S02]  /*65a0*/  ISETP.NE.AND P1, PT, R44, RZ, PT ;  /* 0x000000ff2c00720c */ /* 0x000fe40003f25270 */
        /* <DEDUP_REMOVED lines=39> */
.L_x_16850:
        /* <DEDUP_REMOVED lines=16> */
.L_x_16852:
[----:B-1----:R-:W-:Y:S02]  /*6920*/  IMAD.MOV.U32 R57, RZ, RZ, R178 ;  /* 0x000000ffff397224 */ /* 0x002fe400078e00b2 */
.L_x_16853:
[----:B------:R-:W-:Y:S05]  /*6930*/  BSYNC B0 ;  /* 0x0000000000007941 */ /* 0x000fea0003800000 */
.L_x_16851:
        /* <DEDUP_REMOVED lines=16> */
.L_x_16857:
[----:B------:R-:W-:Y:S05]  /*6a40*/  BSYNC B1 ;  /* 0x0000000000017941 */ /* 0x000fea0003800000 */
.L_x_16856:
        /* <DEDUP_REMOVED lines=40> */
[----:B------:R-:W-:Y:S02]  /*6cd0*/  HFMA2.MMA R52, -RZ, RZ, 0, 0 ;  /* 0x00000000ff347435 */ /* 0x000fe400000001ff */
[----:B------:R-:W-:Y:S01]  /*6ce0*/  IMAD.MOV.U32 R178, RZ, RZ, R50 ;  /* 0x000000ffffb27224 */ /* 0x000fe200078e0032 */
[----:B------:R-:W-:Y:S01]  /*6cf0*/  LOP3.LUT R168, R49, R168, R158, 0x96, !PT ;  /* 0x000000a831a87212 */ /* 0x000fe200078e969e */
[----:B------:R-:W-:Y:S02]  /*6d00*/  IMAD.MOV.U32 R176, RZ, RZ, R48 ;  /* 0x000000ffffb07224 */ /* 0x000fe400078e0030 */
.L_x_16855:
[----:B------:R-:W-:Y:S05]  /*6d10*/  BSYNC B0 ;  /* 0x0000000000007941 */ /* 0x000fea0003800000 */
.L_x_16854:
        /* <DEDUP_REMOVED lines=14> */
.L_x_16858:
        /* <DEDUP_REMOVED lines=12> */
.L_x_16861:
[----:B------:R-:W-:Y:S02]  /*6ec0*/  IMAD.MOV.U32 R56, RZ, RZ, R178 ;  /* 0x000000ffff387224 */ /* 0x000fe400078e00b2 */
.L_x_16862:
[----:B------:R-:W-:Y:S05]  /*6ed0*/  BSYNC B0 ;  /* 0x0000000000007941 */ /* 0x000fea0003800000 */
.L_x_16860:
        /* <DEDUP_REMOVED lines=16> */
.L_x_16866:
[----:B------:R-:W-:Y:S05]  /*6fe0*/  BSYNC B1 ;  /* 0x0000000000017941 */ /* 0x000fea0003800000 */
.L_x_16865:
        /* <DEDUP_REMOVED lines=40> */
[----:B------:R-:W-:Y:S01]  /*7270*/  MOV R176, R48 ;  /* 0x0000003000b07202 */ /* 0x000fe20000000f00 */
[----:B------:R-:W-:Y:S01]  /*7280*/  IMAD.MOV.U32 R48, RZ, RZ, RZ ;  /* 0x000000ffff307224 */ /* 0x000fe200078e00ff */
[----:B------:R-:W-:Y:S02]  /*7290*/  LOP3.LUT R168, R49, R168, R158, 0x96, !PT ;  /* 0x000000a831a87212 */ /* 0x000fe400078e969e */
.L_x_16864:
[----:B------:R-:W-:Y:S05]  /*72a0*/  BSYNC B0 ;  /* 0x0000000000007941 */ /* 0x000fea0003800000 */
.L_x_16863:
        /* <DEDUP_REMOVED lines=9> */
.L_x_16859:
        /* <DEDUP_REMOVED lines=12> */
.L_x_16868:
[----:B------:R-:W-:Y:S02]  /*7400*/  MOV R56, R178 ;  /* 0x000000b200387202 */ /* 0x000fe40000000f00 */
.L_x_16869:
[----:B------:R-:W-:Y:S05]  /*7410*/  BSYNC B0 ;  /* 0x0000000000007941 */ /* 0x000fea0003800000 */
.L_x_16867:
        /* <DEDUP_REMOVED lines=16> */
.L_x_16873:
[----:B------:R-:W-:Y:S05]  /*7520*/  BSYNC B1 ;  /* 0x0000000000017941 */ /* 0x000fea0003800000 */
.L_x_16872:
        /* <DEDUP_REMOVED lines=44> */
.L_x_16871:
[----:B------:R-:W-:Y:S05]  /*77f0*/  BSYNC B0 ;  /* 0x0000000000007941 */ /* 0x000fea0003800000 */
.L_x_16870:
        /* <DEDUP_REMOVED lines=14> */
.L_x_16874:
        /* <DEDUP_REMOVED lines=12> */
.L_x_16877:
[----:B------:R-:W-:Y:S02]  /*79a0*/  IMAD.MOV.U32 R56, RZ, RZ, R178 ;  /* 0x000000ffff387224 */ /* 0x000fe400078e00b2 */
.L_x_16878:
[----:B------:R-:W-:Y:S05]  /*79b0*/  BSYNC B0 ;  /* 0x0000000000007941 */ /* 0x000fea0003800000 */
.L_x_16876:
        /* <DEDUP_REMOVED lines=16> */
.L_x_16882:
[----:B------:R-:W-:Y:S05]  /*7ac0*/  BSYNC B1 ;  /* 0x0000000000017941 */ /* 0x000fea0003800000 */
.L_x_16881:
        /* <DEDUP_REMOVED lines=44> */
.L_x_16880:
[----:B------:R-:W-:Y:S05]  /*7d90*/  BSYNC B0 ;  /* 0x0000000000007941 */ /* 0x000fea0003800000 */
.L_x_16879:
        /* <DEDUP_REMOVED lines=9> */
.L_x_16875:
        /* <DEDUP_REMOVED lines=12> */
.L_x_16884:
[----:B------:R-:W-:Y:S02]  /*7ef0*/  IMAD.MOV.U32 R56, RZ, RZ, R178 ;  /* 0x000000ffff387224 */ /* 0x000fe400078e00b2 */
.L_x_16885:
[----:B------:R-:W-:Y:S05]  /*7f00*/  BSYNC B0 ;  /* 0x0000000000007941 */ /* 0x000fea0003800000 */
.L_x_16883:
        /* <DEDUP_REMOVED lines=16> */
.L_x_16889:
[----:B------:R-:W-:Y:S05]  /*8010*/  BSYNC B1 ;  /* 0x0000000000017941 */ /* 0x000fea0003800000 */
.L_x_16888:
        /* <DEDUP_REMOVED lines=44> */
.L_x_16887:
[----:B------:R-:W-:Y:S05]  /*82e0*/  BSYNC B0 ;  /* 0x0000000000007941 */ /* 0x000fea0003800000 */
.L_x_16886:
        /* <DEDUP_REMOVED lines=14> */
.L_x_16890:
        /* <DEDUP_REMOVED lines=12> */
.L_x_16893:
[----:B------:R-:W-:Y:S02]  /*8490*/  IMAD.MOV.U32 R56, RZ, RZ, R178 ;  /* 0x000000ffff387224 */ /* 0x000fe400078e00b2 */
.L_x_16894:
[----:B------:R-:W-:Y:S05]  /*84a0*/  BSYNC B0 ;  /* 0x0000000000007941 */ /* 0x000fea0003800000 */
.L_x_16892:
        /* <DEDUP_REMOVED lines=16> */
.L_x_16898:
[----:B------:R-:W-:Y:S05]  /*85b0*/  BSYNC B1 ;  /* 0x0000000000017941 */ /* 0x000fea0003800000 */
.L_x_16897:
        /* <DEDUP_REMOVED lines=44> */
.L_x_16896:
[----:B------:R-:W-:Y:S05]  /*8880*/  BSYNC B0 ;  /* 0x0000000000007941 */ /* 0x000fea0003800000 */
.L_x_16895:
        /* <DEDUP_REMOVED lines=9> */
.L_x_16891:
        /* <DEDUP_REMOVED lines=12> */
.L_x_16900:
[----:B------:R-:W-:Y:S02]  /*89e0*/  IMAD.MOV.U32 R56, RZ, RZ, R178 ;  /* 0x000000ffff387224 */ /* 0x000fe400078e00b2 */
.L_x_16901:
[----:B------:R-:W-:Y:S05]  /*89f0*/  BSYNC B0 ;  /* 0x0000000000007941 */ /* 0x000fea0003800000 */
.L_x_16899:
        /* <DEDUP_REMOVED lines=16> */
.L_x_16905:
[----:B------:R-:W-:Y:S05]  /*8b00*/  BSYNC B1 ;  /* 0x0000000000017941 */ /* 0x000fea0003800000 */
.L_x_16904:
        /* <DEDUP_REMOVED lines=44> */
.L_x_16903:
[----:B------:R-:W-:Y:S05]  /*8dd0*/  BSYNC B0 ;  /* 0x0000000000007941 */ /* 0x000fea0003800000 */
.L_x_16902:
        /* <DEDUP_REMOVED lines=14> */
.L_x_16906:
        /* <DEDUP_REMOVED lines=12> */
.L_x_16909:
[----:B------:R-:W-:Y:S02]  /*8f80*/  IMAD.MOV.U32 R54, RZ, RZ, R178 ;  /* 0x000000ffff367224 */ /* 0x000fe400078e00b2 */
.L_x_16910:
[----:B------:R-:W-:Y:S05]  /*8f90*/  BSYNC B0 ;  /* 0x0000000000007941 */ /* 0x000fea0003800000 */
.L_x_16908:
        /* <DEDUP_REMOVED lines=16> */
.L_x_16914:
[----:B------:R-:W-:Y:S05]  /*90a0*/  BSYNC B1 ;  /* 0x0000000000017941 */ /* 0x000fea0003800000 */
.L_x_16913:
        /* <DEDUP_REMOVED lines=44> */
.L_x_16912:
[----:B------:R-:W-:Y:S05]  /*9370*/  BSYNC B0 ;  /* 0x0000000000007941 */ /* 0x000fea0003800000 */
.L_x_16911:
        /* <DEDUP_REMOVED lines=9> */
.L_x_16907:
        /* <DEDUP_REMOVED lines=12> */
.L_x_16916:
[----:B------:R-:W-:Y:S02]  /*94d0*/  IMAD.MOV.U32 R54, RZ, RZ, R178 ;  /* 0x000000ffff367224 */ /* 0x000fe400078e00b2 */
.L_x_16917:
[----:B------:R-:W-:Y:S05]  /*94e0*/  BSYNC B0 ;  /* 0x0000000000007941 */ /* 0x000fea0003800000 */
.L_x_16915:
        /* <DEDUP_REMOVED lines=16> */
.L_x_16921:
[----:B------:R-:W-:Y:S05]  /*95f0*/  BSYNC B1 ;  /* 0x0000000000017941 */ /* 0x000fea0003800000 */
.L_x_16920:
        /* <DEDUP_REMOVED lines=44> */
.L_x_16919:
[----:B------:R-:W-:Y:S05]  /*98c0*/  BSYNC B0 ;  /* 0x0000000000007941 */ /* 0x000fea0003800000 */
.L_x_16918:
        /* <DEDUP_REMOVED lines=12> */
.L_x_16922:
        /* <DEDUP_REMOVED lines=12> */
.L_x_16925:
[----:B------:R-:W-:Y:S02]  /*9a50*/  IMAD.MOV.U32 R54, RZ, RZ, R178 ;  /* 0x000000ffff367224 */ /* 0x000fe400078e00b2 */
.L_x_16926:
[----:B------:R-:W-:Y:S05]  /*9a60*/  BSYNC B0 ;  /* 0x0000000000007941 */ /* 0x000fea0003800000 */
.L_x_16924:
        /* <DEDUP_REMOVED lines=16> */
.L_x_16930:
[----:B------:R-:W-:Y:S05]  /*9b70*/  BSYNC B1 ;  /* 0x0000000000017941 */ /* 0x000fea0003800000 */
.L_x_16929:
        /* <DEDUP_REMOVED lines=44> */
.L_x_16928:
[----:B------:R-:W-:Y:S05]  /*9e40*/  BSYNC B0 ;  /* 0x0000000000007941 */ /* 0x000fea0003800000 */
.L_x_16927:
        /* <DEDUP_REMOVED lines=9> */
.L_x_16923:
        /* <DEDUP_REMOVED lines=12> */
.L_x_16932:
[----:B------:R-:W-:Y:S02]  /*9fa0*/  IMAD.MOV.U32 R54, RZ, RZ, R178 ;  /* 0x000000ffff367224 */ /* 0x000fe400078e00b2 */
.L_x_16933:
[----:B------:R-:W-:Y:S05]  /*9fb0*/  BSYNC B0 ;  /* 0x0000000000007941 */ /* 0x000fea0003800000 */
.L_x_16931:
        /* <DEDUP_REMOVED lines=16> */
.L_x_16937:
[----:B------:R-:W-:Y:S05]  /*a0c0*/  BSYNC B1 ;  /* 0x0000000000017941 */ /* 0x000fea0003800000 */
.L_x_16936:
        /* <DEDUP_REMOVED lines=44> */
.L_x_16935:
[----:B------:R-:W-:Y:S05]  /*a390*/  BSYNC B0 ;  /* 0x0000000000007941 */ /* 0x000fea0003800000 */
.L_x_16934:
        /* <DEDUP_REMOVED lines=12> */
.L_x_16938:
        /* <DEDUP_REMOVED lines=12> */
.L_x_16941:
[----:B------:R-:W-:Y:S02]  /*a520*/  MOV R46, R178 ;  /* 0x000000b2002e7202 */ /* 0x000fe40000000f00 */
.L_x_16942:
[----:B------:R-:W-:Y:S05]  /*a530*/  BSYNC B0 ;  /* 0x0000000000007941 */ /* 0x000fea0003800000 */
.L_x_16940:
        /* <DEDUP_REMOVED lines=16> */
.L_x_16946:
[----:B------:R-:W-:Y:S05]  /*a640*/  BSYNC B1 ;  /* 0x0000000000017941 */ /* 0x000fea0003800000 */
.L_x_16945:
        /* <DEDUP_REMOVED lines=44> */
.L_x_16944:
[----:B------:R-:W-:Y:S05]  /*a910*/  BSYNC B0 ;  /* 0x0000000000007941 */ /* 0x000fea0003800000 */
.L_x_16943:
        /* <DEDUP_REMOVED lines=9> */
.L_x_16939:
        /* <DEDUP_REMOVED lines=12> */
.L_x_16948:
[----:B------:R-:W-:Y:S02]  /*aa70*/  MOV R46, R178 ;  /* 0x000000b2002e7202 */ /* 0x000fe40000000f00 */
.L_x_16949:
[----:B------:R-:W-:Y:S05]  /*aa80*/  BSYNC B0 ;  /* 0x0000000000007941 */ /* 0x000fea0003800000 */
.L_x_16947:
        /* <DEDUP_REMOVED lines=16> */
.L_x_16953:
[----:B------:R-:W-:Y:S05]  /*ab90*/  BSYNC B1 ;  /* 0x0000000000017941 */ /* 0x000fea0003800000 */
.L_x_16952:
        /* <DEDUP_REMOVED lines=44> */
.L_x_16951:
[----:B------:R-:W-:Y:S05]  /*ae60*/  BSYNC B0 ;  /* 0x0000000000007941 */ /* 0x000fea0003800000 */
.L_x_16950:
        /* <DEDUP_REMOVED lines=12> */
.L_x_16954:
        /* <DEDUP_REMOVED lines=12> */
.L_x_16957:
[----:B------:R-:W-:Y:S02]  /*aff0*/  IMAD.MOV.U32 R46, RZ, RZ, R178 ;  /* 0x000000ffff2e7224 */ /* 0x000fe400078e00b2 */
.L_x_16958:
[----:B------:R-:W-:Y:S05]  /*b000*/  BSYNC B0 ;  /* 0x0000000000007941 */ /* 0x000fea0003800000 */
.L_x_16956:
        /* <DEDUP_REMOVED lines=16> */
.L_x_16962:
[----:B------:R-:W-:Y:S05]  /*b110*/  BSYNC B1 ;  /* 0x0000000000017941 */ /* 0x000fea0003800000 */
.L_x_16961:
        /* <DEDUP_REMOVED lines=44> */
.L_x_16960:
[----:B------:R-:W-:Y:S05]  /*b3e0*/  BSYNC B0 ;  /* 0x0000000000007941 */ /* 0x000fea0003800000 */
.L_x_16959:
        /* <DEDUP_REMOVED lines=9> */
.L_x_16955:
        /* <DEDUP_REMOVED lines=12> */
.L_x_16964:
[----:B------:R-:W-:Y:S02]  /*b540*/  IMAD.MOV.U32 R46, RZ, RZ, R178 ;  /* 0x000000ffff2e7224 */ /* 0x000fe400078e00b2 */
.L_x_16965:
[----:B------:R-:W-:Y:S05]  /*b550*/  BSYNC B0 ;  /* 0x0000000000007941 */ /* 0x000fea0003800000 */
.L_x_16963:
        /* <DEDUP_REMOVED lines=16> */
.L_x_16969:
[----:B------:R-:W-:Y:S05]  /*b660*/  BSYNC B1 ;  /* 0x0000000000017941 */ /* 0x000fea0003800000 */
.L_x_16968:
        /* <DEDUP_REMOVED lines=44> */
.L_x_16967:
[----:B------:R-:W-:Y:S05]  /*b930*/  BSYNC B0 ;  /* 0x0000000000007941 */ /* 0x000fea0003800000 */
.L_x_16966:
        /* <DEDUP_REMOVED lines=12> */
.L_x_16970:
        /* <DEDUP_REMOVED lines=12> */
.L_x_16973:
[----:B------:R-:W-:Y:S02]  /*bac0*/  IMAD.MOV.U32 R52, RZ, RZ, R178 ;  /* 0x000000ffff347224 */ /* 0x000fe400078e00b2 */
.L_x_16974:
[----:B------:R-:W-:Y:S05]  /*bad0*/  BSYNC B0 ;  /* 0x0000000000007941 */ /* 0x000fea0003800000 */
.L_x_16972:
        /* <DEDUP_REMOVED lines=18> */
.L_x_16978:
[----:B------:R-:W-:Y:S05]  /*bc00*/  BSYNC B1 ;  /* 0x0000000000017941 */ /* 0x000fea0003800000 */
.L_x_16977:
        /* <DEDUP_REMOVED lines=44> */
.L_x_16976:
[----:B------:R-:W-:Y:S05]  /*bed0*/  BSYNC B0 ;  /* 0x0000000000007941 */ /* 0x000fea0003800000 */
.L_x_16975:
        /* <DEDUP_REMOVED lines=9> */
.L_x_16971:
        /* <DEDUP_REMOVED lines=52> */
.L_x_16979:
        /* <DEDUP_REMOVED lines=16> */
.L_x_16981:
[----:B-1----:R-:W-:Y:S02]  /*c3b0*/  MOV R116, R178 ;  /* 0x000000b200747202 */ /* 0x002fe40000000f00 */
.L_x_16982:
[----:B------:R-:W-:Y:S05]  /*c3c0*/  BSYNC B0 ;  /* 0x0000000000007941 */ /* 0x000fea0003800000 */
.L_x_16980:
        /* <DEDUP_REMOVED lines=16> */
.L_x_16986:
[----:B------:R-:W-:Y:S05]  /*c4d0*/  BSYNC B1 ;  /* 0x0000000000017941 */ /* 0x000fea0003800000 */
.L_x_16985:
        /* <DEDUP_REMOVED lines=44> */
.L_x_16984:
[----:B------:R-:W-:Y:S05]  /*c7a0*/  BSYNC B0 ;  /* 0x0000000000007941 */ /* 0x000fea0003800000 */
.L_x_16983:
        /* <DEDUP_REMOVED lines=14> */
.L_x_16987:
        /* <DEDUP_REMOVED lines=12> */
.L_x_16990:
[----:B------:R-:W-:Y:S02]  /*c950*/  IMAD.MOV.U32 R53, RZ, RZ, R178 ;  /* 0x000000ffff357224 */ /* 0x000fe400078e00b2 */
.L_x_16991:
[----:B------:R-:W-:Y:S05]  /*c960*/  BSYNC B0 ;  /* 0x0000000000007941 */ /* 0x000fea0003800000 */
.L_x_16989:
        /* <DEDUP_REMOVED lines=16> */
.L_x_16995:
[----:B------:R-:W-:Y:S05]  /*ca70*/  BSYNC B1 ;  /* 0x0000000000017941 */ /* 0x000fea0003800000 */
.L_x_16994:
        /* <DEDUP_REMOVED lines=43> */
.L_x_16993:
[----:B------:R-:W-:Y:S05]  /*cd30*/  BSYNC B0 ;  /* 0x0000000000007941 */ /* 0x000fea0003800000 */
.L_x_16992:
        /* <DEDUP_REMOVED lines=9> */
.L_x_16988:
        /* <DEDUP_REMOVED lines=12> */
.L_x_16997:
[----:B------:R-:W-:Y:S02]  /*ce90*/  IMAD.MOV.U32 R118, RZ, RZ, R178 ;  /* 0x000000ffff767224 */ /* 0x000fe400078e00b2 */
.L_x_16998:
[----:B------:R-:W-:Y:S05]  /*cea0*/  BSYNC B0 ;  /* 0x0000000000007941 */ /* 0x000fea0003800000 */
.L_x_16996:
        /* <DEDUP_REMOVED lines=16> */
.L_x_17002:
[----:B------:R-:W-:Y:S05]  /*cfb0*/  BSYNC B1 ;  /* 0x0000000000017941 */ /* 0x000fea0003800000 */
.L_x_17001:
        /* <DEDUP_REMOVED lines=44> */
.L_x_17000:
[----:B------:R-:W-:Y:S05]  /*d280*/  BSYNC B0 ;  /* 0x0000000000007941 */ /* 0x000fea0003800000 */
.L_x_16999:
        /* <DEDUP_REMOVED lines=14> */
.L_x_17003:
        /* <DEDUP_REMOVED lines=12> */
.L_x_17006:
[----:B------:R-:W-:Y:S02]  /*d430*/  IMAD.MOV.U32 R118, RZ, RZ, R178 ;  /* 0x000000ffff767224 */ /* 0x000fe400078e00b2 */
.L_x_17007:
[----:B------:R-:W-:Y:S05]  /*d440*/  BSYNC B0 ;  /* 0x0000000000007941 */ /* 0x000fea0003800000 */
.L_x_17005:
        /* <DEDUP_REMOVED lines=16> */
.L_x_17011:
[----:B------:R-:W-:Y:S05]  /*d550*/  BSYNC B1 ;  /* 0x0000000000017941 */ /* 0x000fea0003800000 */
.L_x_17010:
        /* <DEDUP_REMOVED lines=44> */
.L_x_17009:
[----:B------:R-:W-:Y:S05]  /*d820*/  BSYNC B0 ;  /* 0x0000000000007941 */ /* 0x000fea0003800000 */
.L_x_17008:
        /* <DEDUP_REMOVED lines=9> */
.L_x_17004:
        /* <DEDUP_REMOVED lines=12> */
.L_x_17013:
[----:B------:R-:W-:Y:S02]  /*d980*/  IMAD.MOV.U32 R118, RZ, RZ, R178 ;  /* 0x000000ffff767224 */ /* 0x000fe400078e00b2 */
.L_x_17014:
[----:B------:R-:W-:Y:S05]  /*d990*/  BSYNC B0 ;  /* 0x0000000000007941 */ /* 0x000fea0003800000 */
.L_x_17012:
        /* <DEDUP_REMOVED lines=16> */
.L_x_17018:
[----:B------:R-:W-:Y:S05]  /*daa0*/  BSYNC B1 ;  /* 0x0000000000017941 */ /* 0x000fea0003800000 */
.L_x_17017:
        /* <DEDUP_REMOVED lines=44> */
.L_x_17016:
[----:B------:R-:W-:Y:S05]  /*dd70*/  BSYNC B0 ;  /* 0x0000000000007941 */ /* 0x000fea0003800000 */
.L_x_17015:
        /* <DEDUP_REMOVED lines=14> */
.L_x_17019:
        /* <DEDUP_REMOVED lines=12> */
.L_x_17022:
[----:B------:R-:W-:Y:S02]  /*df20*/  MOV R55, R178 ;  /* 0x000000b200377202 */ /* 0x000fe40000000f00 */
.L_x_17023:
[----:B------:R-:W-:Y:S05]  /*df30*/  BSYNC B0 ;  /* 0x0000000000007941 */ /* 0x000fea0003800000 */
.L_x_17021:
        /* <DEDUP_REMOVED lines=16> */
.L_x_17027:
[----:B------:R-:W-:Y:S05]  /*e040*/  BSYNC B1 ;  /* 0x0000000000017941 */ /* 0x000fea0003800000 */
.L_x_17026:
        /* <DEDUP_REMOVED lines=44> */
.L_x_17025:
[----:B------:R-:W-:Y:S05]  /*e310*/  BSYNC B0 ;  /* 0x0000000000007941 */ /* 0x000fea0003800000 */
.L_x_17024:
        /* <DEDUP_REMOVED lines=9> */
.L_x_17020:
        /* <DEDUP_REMOVED lines=12> */
.L_x_17029:
[----:B------:R-:W-:Y:S02]  /*e470*/  MOV R162, R178 ;  /* 0x000000b200a27202 */ /* 0x000fe40000000f00 */
.L_x_17030:
[----:B------:R-:W-:Y:S05]  /*e480*/  BSYNC B0 ;  /* 0x0000000000007941 */ /* 0x000fea0003800000 */
.L_x_17028:
        /* <DEDUP_REMOVED lines=16> */
.L_x_17034:
[----:B------:R-:W-:Y:S05]  /*e590*/  BSYNC B1 ;  /* 0x0000000000017941 */ /* 0x000fea0003800000 */
.L_x_17033:
        /* <DEDUP_REMOVED lines=44> */
.L_x_17032:
[----:B------:R-:W-:Y:S05]  /*e860*/  BSYNC B0 ;  /* 0x0000000000007941 */ /* 0x000fea0003800000 */
.L_x_17031:
        /* <DEDUP_REMOVED lines=14> */
.L_x_17035:
        /* <DEDUP_REMOVED lines=12> */
.L_x_17038:
[----:B------:R-:W-:Y:S02]  /*ea10*/  IMAD.MOV.U32 R118, RZ, RZ, R178 ;  /* 0x000000ffff767224 */ /* 0x000fe400078e00b2 */
.L_x_17039:
[----:B------:R-:W-:Y:S05]  /*ea20*/  BSYNC B0 ;  /* 0x0000000000007941 */ /* 0x000fea0003800000 */
.L_x_17037:
        /* <DEDUP_REMOVED lines=16> */
.L_x_17043:
[----:B------:R-:W-:Y:S05]  /*eb30*/  BSYNC B1 ;  /* 0x0000000000017941 */ /* 0x000fea0003800000 */
.L_x_17042:
        /* <DEDUP_REMOVED lines=44> */
.L_x_17041:
[----:B------:R-:W-:Y:S05]  /*ee00*/  BSYNC B0 ;  /* 0x0000000000007941 */ /* 0x000fea0003800000 */
.L_x_17040:
        /* <DEDUP_REMOVED lines=9> */
.L_x_17036:
        /* <DEDUP_REMOVED lines=12> */
.L_x_17045:
[----:B------:R-:W-:Y:S02]  /*ef60*/  IMAD.MOV.U32 R118, RZ, RZ, R178 ;  /* 0x000000ffff767224 */ /* 0x000fe400078e00b2 */
.L_x_17046:
[----:B------:R-:W-:Y:S05]  /*ef70*/  BSYNC B0 ;  /* 0x0000000000007941 */ /* 0x000fea0003800000 */
.L_x_17044:
        /* <DEDUP_REMOVED lines=16> */
.L_x_17050:
[----:B------:R-:W-:Y:S05]  /*f080*/  BSYNC B1 ;  /* 0x0000000000017941 */ /* 0x000fea0003800000 */
.L_x_17049:
        /* <DEDUP_REMOVED lines=44> */
.L_x_17048:
[----:B------:R-:W-:Y:S05]  /*f350*/  BSYNC B0 ;  /* 0x0000000000007941 */ /* 0x000fea0003800000 */
.L_x_17047:
        /* <DEDUP_REMOVED lines=12> */
.L_x_17051:
        /* <DEDUP_REMOVED lines=12> */
.L_x_17054:
[----:B------:R-:W-:Y:S02]  /*f4e0*/  IMAD.MOV.U32 R49, RZ, RZ, R178 ;  /* 0x000000ffff317224 */ /* 0x000fe400078e00b2 */
.L_x_17055:
[----:B------:R-:W-:Y:S05]  /*f4f0*/  BSYNC B0 ;  /* 0x0000000000007941 */ /* 0x000fea0003800000 */
.L_x_17053:
        /* <DEDUP_REMOVED lines=16> */
.L_x_17059:
[----:B------:R-:W-:Y:S05]  /*f600*/  BSYNC B1 ;  /* 0x0000000000017941 */ /* 0x000fea0003800000 */
.L_x_17058:
        /* <DEDUP_REMOVED lines=44> */
.L_x_17057:
[----:B------:R-:W-:Y:S05]  /*f8d0*/  BSYNC B0 ;  /* 0x0000000000007941 */ /* 0x000fea0003800000 */
.L_x_17056:
        /* <DEDUP_REMOVED lines=9> */
.L_x_17052:
        /* <DEDUP_REMOVED lines=12> */
.L_x_17061:
[----:B------:R-:W-:Y:S02]  /*fa30*/  IMAD.MOV.U32 R162, RZ, RZ, R178 ;  /* 0x000000ffffa27224 */ /* 0x000fe400078e00b2 */
.L_x_17062:
[----:B------:R-:W-:Y:S05]  /*fa40*/  BSYNC B0 ;  /* 0x0000000000007941 */ /* 0x000fea0003800000 */
.L_x_17060:
        /* <DEDUP_REMOVED lines=16> */
.L_x_17066:
[----:B------:R-:W-:Y:S05]  /*fb50*/  BSYNC B1 ;  /* 0x0000000000017941 */ /* 0x000fea0003800000 */
.L_x_17065:
        /* <DEDUP_REMOVED lines=44> */
.L_x_17064:
[----:B------:R-:W-:Y:S05]  /*fe20*/  BSYNC B0 ;  /* 0x0000000000007941 */ /* 0x000fea0003800000 */
.L_x_17063:
        /* <DEDUP_REMOVED lines=12> */
.L_x_17067:
        /* <DEDUP_REMOVED lines=12> */
.L_x_17070:
[----:B------:R-:W-:Y:S02]  /*ffb0*/  IMAD.MOV.U32 R46, RZ, RZ, R178 ;  /* 0x000000ffff2e7224 */ /* 0x000fe400078e00b2 */
.L_x_17071:
[----:B------:R-:W-:Y:S05]  /*ffc0*/  BSYNC B0 ;  /* 0x0000000000007941 */ /* 0x000fea0003800000 */
.L_x_17069:
        /* <DEDUP_REMOVED lines=16> */
.L_x_17075:
[----:B------:R-:W-:Y:S05]  /*100d0*/  BSYNC B1 ;  /* 0x0000000000017941 */ /* 0x000fea0003800000 */
.L_x_17074:
        /* <DEDUP_REMOVED lines=44> */
.L_x_17073:
[----:B------:R-:W-:Y:S05]  /*103a0*/  BSYNC B0 ;  /* 0x0000000000007941 */ /* 0x000fea0003800000 */
.L_x_17072:
        /* <DEDUP_REMOVED lines=9> */
.L_x_17068:
        /* <DEDUP_REMOVED lines=12> */
.L_x_17077:
[----:B------:R-:W-:Y:S02]  /*10500*/  IMAD.MOV.U32 R46, RZ, RZ, R178 ;  /* 0x000000ffff2e7224 */ /* 0x000fe400078e00b2 */
.L_x_17078:
[----:B------:R-:W-:Y:S05]  /*10510*/  BSYNC B0 ;  /* 0x0000000000007941 */ /* 0x000fea0003800000 */
.L_x_17076:
        /* <DEDUP_REMOVED lines=16> */
.L_x_17082:
[----:B------:R-:W-:Y:S05]  /*10620*/  BSYNC B1 ;  /* 0x0000000000017941 */ /* 0x000fea0003800000 */
.L_x_17081:
        /* <DEDUP_REMOVED lines=44> */
.L_x_17080:
[----:B------:R-:W-:Y:S05]  /*108f0*/  BSYNC B0 ;  /* 0x0000000000007941 */ /* 0x000fea0003800000 */
.L_x_17079:
        /* <DEDUP_REMOVED lines=12> */
.L_x_17083:
        /* <DEDUP_REMOVED lines=12> */
.L_x_17086:
[----:B------:R-:W-:Y:S02]  /*10a80*/  IMAD.MOV.U32 R46, RZ, RZ, R178 ;  /* 0x000000ffff2e7224 */ /* 0x000fe400078e00b2 */
.L_x_17087:
[----:B------:R-:W-:Y:S05]  /*10a90*/  BSYNC B0 ;  /* 0x0000000000007941 */ /* 0x000fea0003800000 */
.L_x_17085:
        /* <DEDUP_REMOVED lines=16> */
.L_x_17091:
[----:B------:R-:W-:Y:S05]  /*10ba0*/  BSYNC B1 ;  /* 0x0000000000017941 */ /* 0x000fea0003800000 */
.L_x_17090:
        /* <DEDUP_REMOVED lines=44> */
.L_x_17089:
[----:B------:R-:W-:Y:S05]  /*10e70*/  BSYNC B0 ;  /* 0x0000000000007941 */ /* 0x000fea0003800000 */
.L_x_17088:
        /* <DEDUP_REMOVED lines=9> */
.L_x_17084:
        /* <DEDUP_REMOVED lines=12> */
.L_x_17093:
[----:B------:R-:W-:Y:S02]  /*10fd0*/  IMAD.MOV.U32 R46, RZ, RZ, R178 ;  /* 0x000000ffff2e7224 */ /* 0x000fe400078e00b2 */
.L_x_17094:
[----:B------:R-:W-:Y:S05]  /*10fe0*/  BSYNC B0 ;  /* 0x0000000000007941 */ /* 0x000fea0003800000 */
.L_x_17092:
        /* <DEDUP_REMOVED lines=16> */
.L_x_17098:
[----:B------:R-:W-:Y:S05]  /*110f0*/  BSYNC B1 ;  /* 0x0000000000017941 */ /* 0x000fea0003800000 */
.L_x_17097:
        /* <DEDUP_REMOVED lines=44> */
.L_x_17096:
[----:B------:R-:W-:Y:S05]  /*113c0*/  BSYNC B0 ;  /* 0x0000000000007941 */ /* 0x000fea0003800000 */
.L_x_17095:
        /* <DEDUP_REMOVED lines=12> */
.L_x_17099:
        /* <DEDUP_REMOVED lines=12> */
.L_x_17102:
[----:B------:R-:W-:Y:S02]  /*11550*/  MOV R162, R178 ;  /* 0x000000b200a27202 */ /* 0x000fe40000000f00 */
.L_x_17103:
[----:B------:R-:W-:Y:S05]  /*11560*/  BSYNC B0 ;  /* 0x0000000000007941 */ /* 0x000fea0003800000 */
.L_x_17101:
        /* <DEDUP_REMOVED lines=18> */
.L_x_17107:
[----:B------:R-:W-:Y:S05]  /*11690*/  BSYNC B1 ;  /* 0x0000000000017941 */ /* 0x000fea0003800000 */
.L_x_17106:
        /* <DEDUP_REMOVED lines=44> */
.L_x_17105:
[----:B------:R-:W-:Y:S05]  /*11960*/  BSYNC B0 ;  /* 0x0000000000007941 */ /* 0x000fea0003800000 */
.L_x_17104:
        /* <DEDUP_REMOVED lines=9> */
.L_x_17100:
        /* <DEDUP_REMOVED lines=52> */
.L_x_17108:
        /* <DEDUP_REMOVED lines=16> */
.L_x_17110:
[----:B-1----:R-:W-:Y:S02]  /*11e40*/  IMAD.MOV.U32 R166, RZ, RZ, R178 ;  /* 0x000000ffffa67224 */ /* 0x002fe400078e00b2 */
.L_x_17111:
[----:B------:R-:W-:Y:S05]  /*11e50*/  BSYNC B0 ;  /* 0x0000000000007941 */ /* 0x000fea0003800000 */
.L_x_17109:
        /* <DEDUP_REMOVED lines=16> */
.L_x_17115:
[----:B------:R-:W-:Y:S05]  /*11f60*/  BSYNC B1 ;  /* 0x0000000000017941 */ /* 0x000fea0003800000 */
.L_x_17114:
        /* <DEDUP_REMOVED lines=44> */
.L_x_17113:
[----:B------:R-:W-:Y:S05]  /*12230*/  BSYNC B0 ;  /* 0x0000000000007941 */ /* 0x000fea0003800000 */
.L_x_17112:
        /* <DEDUP_REMOVED lines=14> */
.L_x_17116:
        /* <DEDUP_REMOVED lines=12> */
.L_x_17119:
[----:B------:R-:W-:Y:S02]  /*123e0*/  IMAD.MOV.U32 R192, RZ, RZ, R178 ;  /* 0x000000ffffc07224 */ /* 0x000fe400078e00b2 */
.L_x_17120:
[----:B------:R-:W-:Y:S05]  /*123f0*/  BSYNC B0 ;  /* 0x0000000000007941 */ /* 0x000fea0003800000 */
.L_x_17118:
        /* <DEDUP_REMOVED lines=16> */
.L_x_17124:
[----:B------:R-:W-:Y:S05]  /*12500*/  BSYNC B1 ;  /* 0x0000000000017941 */ /* 0x000fea0003800000 */
.L_x_17123:
        /* <DEDUP_REMOVED lines=43> */
.L_x_17122:
[----:B------:R-:W-:Y:S05]  /*127c0*/  BSYNC B0 ;  /* 0x0000000000007941 */ /* 0x000fea0003800000 */
.L_x_17121:
        /* <DEDUP_REMOVED lines=9> */
.L_x_17117:
        /* <DEDUP_REMOVED lines=12> */
.L_x_17126:
[----:B------:R-:W-:Y:S02]  /*12920*/  IMAD.MOV.U32 R192, RZ, RZ, R178 ;  /* 0x000000ffffc07224 */ /* 0x000fe400078e00b2 */
.L_x_17127:
[----:B------:R-:W-:Y:S05]  /*12930*/  BSYNC B0 ;  /* 0x0000000000007941 */ /* 0x000fea0003800000 */
.L_x_17125:
        /* <DEDUP_REMOVED lines=16> */
.L_x_17131:
[----:B------:R-:W-:Y:S05]  /*12a40*/  BSYNC B1 ;  /* 0x0000000000017941 */ /* 0x000fea0003800000 */
.L_x_17130:
        /* <DEDUP_REMOVED lines=44> */
.L_x_17129:
[----:B------:R-:W-:Y:S05]  /*12d10*/  BSYNC B0 ;  /* 0x0000000000007941 */ /* 0x000fea0003800000 */
.L_x_17128:
        /* <DEDUP_REMOVED lines=14> */
.L_x_17132:
        /* <DEDUP_REMOVED lines=12> */
.L_x_17135:
[----:B------:R-:W-:Y:S02]  /*12ec0*/  IMAD.MOV.U32 R116, RZ, RZ, R178 ;  /* 0x000000ffff747224 */ /* 0x000fe400078e00b2 */
.L_x_17136:
[----:B------:R-:W-:Y:S05]  /*12ed0*/  BSYNC B0 ;  /* 0x0000000000007941 */ /* 0x000fea0003800000 */
.L_x_17134:
        /* <DEDUP_REMOVED lines=16> */
.L_x_17140:
[----:B------:R-:W-:Y:S05]  /*12fe0*/  BSYNC B1 ;  /* 0x0000000000017941 */ /* 0x000fea0003800000 */
.L_x_17139:
        /* <DEDUP_REMOVED lines=44> */
.L_x_17138:
[----:B------:R-:W-:Y:S05]  /*132b0*/  BSYNC B0 ;  /* 0x0000000000007941 */ /* 0x000fea0003800000 */
.L_x_17137:
        /* <DEDUP_REMOVED lines=9> */
.L_x_17133:
        /* <DEDUP_REMOVED lines=12> */
.L_x_17142:
[----:B------:R-:W-:Y:S02]  /*13410*/  IMAD.MOV.U32 R116, RZ, RZ, R178 ;  /* 0x000000ffff747224 */ /* 0x000fe400078e00b2 */
.L_x_17143:
[----:B------:R-:W-:Y:S05]  /*13420*/  BSYNC B0 ;  /* 0x0000000000007941 */ /* 0x000fea0003800000 */
.L_x_17141:
        /* <DEDUP_REMOVED lines=16> */
.L_x_17147:
[----:B------:R-:W-:Y:S05]  /*13530*/  BSYNC B1 ;  /* 0x0000000000017941 */ /* 0x000fea0003800000 */
.L_x_17146:
        /* <DEDUP_REMOVED lines=44> */
.L_x_17145:
[----:B------:R-:W-:Y:S05]  /*13800*/  BSYNC B0 ;  /* 0x0000000000007941 */ /* 0x000fea0003800000 */
.L_x_17144:
        /* <DEDUP_REMOVED lines=14> */
.L_x_17148:
        /* <DEDUP_REMOVED lines=12> */
.L_x_17151:
[----:B------:R-:W-:Y:S02]  /*139b0*/  IMAD.MOV.U32 R192, RZ, RZ, R178 ;  /* 0x000000ffffc07224 */ /* 0x000fe400078e00b2 */
.L_x_17152:
[----:B------:R-:W-:Y:S05]  /*139c0*/  BSYNC B0 ;  /* 0x0000000000007941 */ /* 0x000fea0003800000 */
.L_x_17150:
        /* <DEDUP_REMOVED lines=16> */
.L_x_17156:
[----:B------:R-:W-:Y:S05]  /*13ad0*/  BSYNC B1 ;  /* 0x0000000000017941 */ /* 0x000fea0003800000 */
.L_x_17155:
        /* <DEDUP_REMOVED lines=44> */
.L_x_17154:
[----:B------:R-:W-:Y:S05]  /*13da0*/  BSYNC B0 ;  /* 0x0000000000007941 */ /* 0x000fea0003800000 */
.L_x_17153:
        /* <DEDUP_REMOVED lines=9> */
.L_x_17149:
        /* <DEDUP_REMOVED lines=12> */
.L_x_17158:
[----:B------:R-:W-:Y:S02]  /*13f00*/  IMAD.MOV.U32 R192, RZ, RZ, R178 ;  /* 0x000000ffffc07224 */ /* 0x000fe400078e00b2 */
.L_x_17159:
[----:B------:R-:W-:Y:S05]  /*13f10*/  BSYNC B0 ;  /* 0x0000000000007941 */ /* 0x000fea0003800000 */
.L_x_17157:
        /* <DEDUP_REMOVED lines=16> */
.L_x_17163:
[----:B------:R-:W-:Y:S05]  /*14020*/  BSYNC B1 ;  /* 0x0000000000017941 */ /* 0x000fea0003800000 */
.L_x_17162:
        /* <DEDUP_REMOVED lines=44> */
.L_x_17161:
[----:B------:R-:W-:Y:S05]  /*142f0*/  BSYNC B0 ;  /* 0x0000000000007941 */ /* 0x000fea0003800000 */
.L_x_17160:
        /* <DEDUP_REMOVED lines=14> */
.L_x_17164:
        /* <DEDUP_REMOVED lines=12> */
.L_x_17167:
[----:B------:R-:W-:Y:S02]  /*144a0*/  IMAD.MOV.U32 R192, RZ, RZ, R178 ;  /* 0x000000ffffc07224 */ /* 0x000fe400078e00b2 */
.L_x_17168:
[----:B------:R-:W-:Y:S05]  /*144b0*/  BSYNC B0 ;  /* 0x0000000000007941 */ /* 0x000fea0003800000 */
.L_x_17166:
        /* <DEDUP_REMOVED lines=16> */
.L_x_17172:
[----:B------:R-:W-:Y:S05]  /*145c0*/  BSYNC B1 ;  /* 0x0000000000017941 */ /* 0x000fea0003800000 */
.L_x_17171:
        /* <DEDUP_REMOVED lines=44> */
.L_x_17170:
[----:B------:R-:W-:Y:S05]  /*14890*/  BSYNC B0 ;  /* 0x0000000000007941 */ /* 0x000fea0003800000 */
.L_x_17169:
        /* <DEDUP_REMOVED lines=9> */
.L_x_17165:
        /* <DEDUP_REMOVED lines=12> */
.L_x_17174:
[----:B------:R-:W-:Y:S02]  /*149f0*/  IMAD.MOV.U32 R192, RZ, RZ, R178 ;  /* 0x000000ffffc07224 */ /* 0x000fe400078e00b2 */
.L_x_17175:
[----:B------:R-:W-:Y:S05]  /*14a00*/  BSYNC B0 ;  /* 0x0000000000007941 */ /* 0x000fea0003800000 */
.L_x_17173:
        /* <DEDUP_REMOVED lines=16> */
.L_x_17179:
[----:B------:R-:W-:Y:S05]  /*14b10*/  BSYNC B1 ;  /* 0x0000000000017941 */ /* 0x000fea0003800000 */
.L_x_17178:
        /* <DEDUP_REMOVED lines=44> */
.L_x_17177:
[----:B------:R-:W-:Y:S05]  /*14de0*/  BSYNC B0 ;  /* 0x0000000000007941 */ /* 0x000fea0003800000 */
.L_x_17176:
        /* <DEDUP_REMOVED lines=12> */
.L_x_17180:
        /* <DEDUP_REMOVED lines=12> */
.L_x_17183:
[----:B------:R-:W-:Y:S02]  /*14f70*/  MOV R192, R178 ;  /* 0x000000b200c07202 */ /* 0x000fe40000000f00 */
.L_x_17184:
[----:B------:R-:W-:Y:S05]  /*14f80*/  BSYNC B0 ;  /* 0x0000000000007941 */ /* 0x000fea0003800000 */
.L_x_17182:
        /* <DEDUP_REMOVED lines=16> */
.L_x_17188:
[----:B------:R-:W-:Y:S05]  /*15090*/  BSYNC B1 ;  /* 0x0000000000017941 */ /* 0x000fea0003800000 */
.L_x_17187:
        /* <DEDUP_REMOVED lines=44> */
.L_x_17186:
[----:B------:R-:W-:Y:S05]  /*15360*/  BSYNC B0 ;  /* 0x0000000000007941 */ /* 0x000fea0003800000 */
.L_x_17185:
        /* <DEDUP_REMOVED lines=9> */
.L_x_17181:
        /* <DEDUP_REMOVED lines=12> */
.L_x_17190:
[----:B------:R-:W-:Y:S02]  /*154c0*/  MOV R192, R178 ;  /* 0x000000b200c07202 */ /* 0x000fe40000000f00 */
.L_x_17191:
[----:B------:R-:W-:Y:S05]  /*154d0*/  BSYNC B0 ;  /* 0x0000000000007941 */ /* 0x000fea0003800000 */
.L_x_17189:
        /* <DEDUP_REMOVED lines=16> */
.L_x_17195:
[----:B------:R-:W-:Y:S05]  /*155e0*/  BSYNC B1 ;  /* 0x0000000000017941 */ /* 0x000fea0003800000 */
.L_x_17194:
        /* <DEDUP_REMOVED lines=44> */
.L_x_17193:
[----:B------:R-:W-:Y:S05]  /*158b0*/  BSYNC B0 ;  /* 0x0000000000007941 */ /* 0x000fea0003800000 */
.L_x_17192:
        /* <DEDUP_REMOVED lines=12> */
.L_x_17196:
        /* <DEDUP_REMOVED lines=12> */
.L_x_17199:
[----:B------:R-:W-:Y:S02]  /*15a40*/  IMAD.MOV.U32 R192, RZ, RZ, R178 ;  /* 0x000000ffffc07224 */ /* 0x000fe400078e00b2 */
.L_x_17200:
[----:B------:R-:W-:Y:S05]  /*15a50*/  BSYNC B0 ;  /* 0x0000000000007941 */ /* 0x000fea0003800000 */
.L_x_17198:
        /* <DEDUP_REMOVED lines=16> */
.L_x_17204:
[----:B------:R-:W-:Y:S05]  /*15b60*/  BSYNC B1 ;  /* 0x0000000000017941 */ /* 0x000fea0003800000 */
.L_x_17203:
        /* <DEDUP_REMOVED lines=44> */
.L_x_17202:
[----:B------:R-:W-:Y:S05]  /*15e30*/  BSYNC B0 ;  /* 0x0000000000007941 */ /* 0x000fea0003800000 */
.L_x_17201:
        /* <DEDUP_REMOVED lines=9> */
.L_x_17197:
        /* <DEDUP_REMOVED lines=12> */
.L_x_17206:
[----:B------:R-:W-:Y:S02]  /*15f90*/  IMAD.MOV.U32 R192, RZ, RZ, R178 ;  /* 0x000000ffffc07224 */ /* 0x000fe400078e00b2 */
.L_x_17207:
[----:B------:R-:W-:Y:S05]  /*15fa0*/  BSYNC B0 ;  /* 0x0000000000007941 */ /* 0x000fea0003800000 */
.L_x_17205:
        /* <DEDUP_REMOVED lines=16> */
.L_x_17211:
[----:B------:R-:W-:Y:S05]  /*160b0*/  BSYNC B1 ;  /* 0x0000000000017941 */ /* 0x000fea0003800000 */
.L_x_17210:
        /* <DEDUP_REMOVED lines=44> */
.L_x_17209:
[----:B------:R-:W-:Y:S05]  /*16380*/  BSYNC B0 ;  /* 0x0000000000007941 */ /* 0x000fea0003800000 */
.L_x_17208:
        /* <DEDUP_REMOVED lines=12> */
.L_x_17212:
        /* <DEDUP_REMOVED lines=12> */
.L_x_17215:
[----:B------:R-:W-:Y:S02]  /*16510*/  IMAD.MOV.U32 R192, RZ, RZ, R178 ;  /* 0x000000ffffc07224 */ /* 0x000fe400078e00b2 */
.L_x_17216:
[----:B------:R-:W-:Y:S05]  /*16520*/  BSYNC B0 ;  /* 0x0000000000007941 */ /* 0x000fea0003800000 */
.L_x_17214:
        /* <DEDUP_REMOVED lines=16> */
.L_x_17220:
[----:B------:R-:W-:Y:S05]  /*16630*/  BSYNC B1 ;  /* 0x0000000000017941 */ /* 0x000fea0003800000 */
.L_x_17219:
        /* <DEDUP_REMOVED lines=44> */
.L_x_17218:
[----:B------:R-:W-:Y:S05]  /*16900*/  BSYNC B0 ;  /* 0x0000000000007941 */ /* 0x000fea0003800000 */
.L_x_17217:
        /* <DEDUP_REMOVED lines=9> */
.L_x_17213:
        /* <DEDUP_REMOVED lines=12> */
.L_x_17222:
[----:B------:R-:W-:Y:S02]  /*16a60*/  IMAD.MOV.U32 R192, RZ, RZ, R178 ;  /* 0x000000ffffc07224 */ /* 0x000fe400078e00b2 */
.L_x_17223:
[----:B------:R-:W-:Y:S05]  /*16a70*/  BSYNC B0 ;  /* 0x0000000000007941 */ /* 0x000fea0003800000 */
.L_x_17221:
        /* <DEDUP_REMOVED lines=16> */
.L_x_17227:
[----:B------:R-:W-:Y:S05]  /*16b80*/  BSYNC B1 ;  /* 0x0000000000017941 */ /* 0x000fea0003800000 */
.L_x_17226:
        /* <DEDUP_REMOVED lines=44> */
.L_x_17225:
[----:B------:R-:W-:Y:S05]  /*16e50*/  BSYNC B0 ;  /* 0x0000000000007941 */ /* 0x000fea0003800000 */
.L_x_17224:
        /* <DEDUP_REMOVED lines=12> */
.L_x_17228:
        /* <DEDUP_REMOVED lines=12> */
.L_x_17231:
[----:B------:R-:W-:Y:S02]  /*16fe0*/  IMAD.MOV.U32 R193, RZ, RZ, R178 ;  /* 0x000000ffffc17224 */ /* 0x000fe400078e00b2 */
.L_x_17232:
[----:B------:R-:W-:Y:S05]  /*16ff0*/  BSYNC B0 ;  /* 0x0000000000007941 */ /* 0x000fea0003800000 */
.L_x_17230:
        /* <DEDUP_REMOVED lines=16> */
.L_x_17236:
[----:B------:R-:W-:Y:S05]  /*17100*/  BSYNC B1 ;  /* 0x0000000000017941 */ /* 0x000fea0003800000 */
.L_x_17235:
        /* <DEDUP_REMOVED lines=44> */
.L_x_17234:
[----:B------:R-:W-:Y:S05]  /*173d0*/  BSYNC B0 ;  /* 0x0000000000007941 */ /* 0x000fea0003800000 */
.L_x_17233:
        /* <DEDUP_REMOVED lines=9> */
.L_x_17229:
[----:B------:R-:W-:Y:S01]  /*17470*/  FADD.FTZ R162, RZ, R68 ;  /* 0x00000044ffa27221 */ /* 0x000fe20000010000 */
[----:B------:R-:W-:Y:S01]  /*17480*/  SEL R164, RZ, 0x10000, P4 ;  /* 0x00010000ffa47807 */ /* 0x000fe20002000000 */
[----:B------:R-:W0:Y:S01]  /*17490*/  S2R R190, SR_TID.X ;  /* 0x0000000000be7919 */ /* 0x000e220000002100 */
[----:B------:R-:W-:Y:S01]  /*174a0*/  SEL R165, RZ, 0x1000000, P5 ;  /* 0x01000000ffa57807 */ /* 0x000fe20002800000 */
[----:B------:R-:W-:Y:S01]  /*174b0*/  FADD.FTZ R163, R162, R69 ;  /* 0x00000045a2a37221 */ /* 0x000fe20000010000 */
[----:B------:R-:W-:Y:S02]  /*174c0*/  LOP3.LUT P4, RZ, R177, 0x1, RZ, 0xc0, !PT ;  /* 0x00000001b1ff7812 */ /* 0x000fe4000788c0ff */
        /* <DEDUP_REMOVED lines=11> */
[C---:B------:R-:W-:Y:S01]  /*17580*/  LOP3.LUT P0, RZ, R177.reuse, 0x8, RZ, 0xc0, !PT ;  /* 0x00000008b1ff7812 */ /* 0x040fe2000780c0ff */
        /* <DEDUP_REMOVED lines=64> */
.L_x_17237:
[----:B0-----:R-:W-:Y:S01]  /*17990*/  @!P1 IADD3 R191, R191, 0x8, RZ ;  /* 0x00000008bfbf9810 */ /* 0x001fe20007ffe0ff */
[----:B------:R-:W-:Y:S01]  /*179a0*/  FADD.FTZ R194, R194, R119 ;  /* 0x00000077c2c27221 */ /* 0x000fe20000010000 */
[----:B------:R-:W-:Y:S05]  /*179b0*/  BRA.DIV ~URZ, `(.L_x_17238) ;  /* 0x00001ab27f007947 */ /* 0x000fea000b800000 */
[----:B------:R0:W1:Y:S02]  /*179c0*/  SHFL.BFLY PT, R162, R194, 0x1, 0x1f ;  /* 0x0c201f00c2a27f89 */ /* 0x00006400000e0000 */
.L_x_17242:
        /* <DEDUP_REMOVED lines=84> */
.L_x_17243:
[----:B------:R-:W2:Y:S01]  /*17f10*/  S2R R199, SR_TID.X ;  /* 0x0000000000c77919 */ /* 0x000ea20000002100 */
[----:B------:R-:W-:Y:S01]  /*17f20*/  @!P0 SHF.R.U32.HI R164, RZ, 0x5, R190 ;  /* 0x00000005ffa48819 */ /* 0x000fe200000116be */
[----:B-1----:R-:W-:Y:S01]  /*17f30*/  FADD.FTZ R163, R167, R194 ;  /* 0x000000c2a7a37221 */ /* 0x002fe20000010000 */
[----:B------:R-:W-:Y:S01]  /*17f40*/  WARPSYNC 0xffffffff ;  /* 0xffffffff00007948 */ /* 0x000fe20003800000 */
[----:B------:R-:W-:Y:S01]  /*17f50*/  IMAD.MOV.U32 R167, RZ, RZ, RZ ;  /* 0x000000ffffa77224 */ /* 0x000fe200078e00ff */
[----:B------:R-:W-:Y:S01]  /*17f60*/  @!P0 LOP3.LUT R164, R164, 0x7, RZ, 0xc0, !PT ;  /* 0x00000007a4a48812 */ /* 0x000fe200078ec0ff */
[----:B------:R-:W-:Y:S01]  /*17f70*/  ULDC.U8 UR6, c[0x0][0x1f0] ;  /* 0x00007c0000067ab9 */ /* 0x000fe20000000000 */
[--C-:B------:R-:W-:Y:S01]  /*17f80*/  HADD2.F32 R200, -RZ, R93.reuse.H0_H0 ;  /* 0x2000005dffc87230 */ /* 0x100fe20000004100 */
[----:B------:R-:W-:Y:S01]  /*17f90*/  IMAD.SHL.U32 R217, R187, 0x10, RZ ;  /* 0x00000010bbd97824 */ /* 0x000fe200078e00ff */
[--C-:B------:R-:W-:Y:S01]  /*17fa0*/  HADD2.F32 R206, -RZ, R92.reuse.H0_H0 ;  /* 0x2000005cffce7230 */ /* 0x100fe20000004100 */
[----:B------:R-:W-:Y:S01]  /*17fb0*/  @!P0 IMAD.IADD R166, R191, 0x1, R164 ;  /* 0x00000001bfa68824 */ /* 0x000fe200078e02a4 */
[----:B------:R-:W-:Y:S01]  /*17fc0*/  HADD2.F32 R203, -RZ, R93.H1_H1 ;  /* 0x3000005dffcb7230 */ /* 0x000fe20000004100 */
[----:B------:R-:W-:Y:S01]  /*17fd0*/  CS2R R164, SRZ ;  /* 0x0000000000a47805 */ /* 0x000fe2000001ff00 */
[----:B------:R-:W-:Y:S01]  /*17fe0*/  HADD2.F32 R207, -RZ, R92.H1_H1 ;  /* 0x3000005cffcf7230 */ /* 0x000fe20000004100 */
[----:B------:R-:W-:Y:S01]  /*17ff0*/  SHF.R.U32.HI R219, RZ, 0x1c, R187 ;  /* 0x0000001cffdb7819 */ /* 0x000fe200000116bb */
[----:B------:R-:W-:Y:S01]  /*18000*/  @!P0 STS.64 [R166.X8], R162 ;  /* 0x000000a2a6008388 */ /* 0x000fe20000008a00 */
[----:B------:R-:W-:-:S02]  /*18010*/  HADD2.F32 R205, -RZ, R108.H1_H1 ;  /* 0x3000006cffcd7230 */ /* 0x000fc40000004100 */
[----:B------:R-:W-:Y:S02]  /*18020*/  HADD2.F32 R201, -RZ, R91.H1_H1 ;  /* 0x3000005bffc97230 */ /* 0x000fe40000004100 */
[----:B------:R-:W-:Y:S02]  /*18030*/  HADD2.F32 R204, -RZ, R90.H1_H1 ;  /* 0x3000005affcc7230 */ /* 0x000fe40000004100 */
[----:B------:R-:W-:Y:S01]  /*18040*/  HADD2.F32 R214, -RZ, R88.H1_H1 ;  /* 0x30000058ffd67230 */ /* 0x000fe20000004100 */
[----:B--2---:R-:W-:Y:S01]  /*18050*/  LOP3.LUT R196, R199, 0x1f, RZ, 0xc0, !PT ;  /* 0x0000001fc7c47812 */ /* 0x004fe200078ec0ff */
[----:B------:R-:W-:Y:S02]  /*18060*/  HADD2.F32 R211, -RZ, R89.H1_H1 ;  /* 0x30000059ffd37230 */ /* 0x000fe40000004100 */
[----:B------:R-:W-:Y:S01]  /*18070*/  HADD2.F32 R209, -RZ, R102.H0_H0 ;  /* 0x20000066ffd17230 */ /* 0x000fe20000004100 */
[----:B------:R-:W-:Y:S01]  /*18080*/  ISETP.GT.U32.AND P1, PT, R196, 0x7, PT ;  /* 0x00000007c400780c */ /* 0x000fe20003f24070 */
[----:B------:R-:W-:-:S02]  /*18090*/  HADD2.F32 R208, -RZ, R85.H0_H0 ;  /* 0x20000055ffd07230 */ /* 0x000fc40000004100 */
[----:B------:R-:W-:Y:S02]  /*180a0*/  HADD2.F32 R212, -RZ, R85.H1_H1 ;  /* 0x30000055ffd47230 */ /* 0x000fe40000004100 */
[----:B------:R-:W-:Y:S02]  /*180b0*/  HADD2.F32 R218, -RZ, R102.H1_H1 ;  /* 0x30000066ffda7230 */ /* 0x000fe40000004100 */
[----:B------:R-:W-:Y:S02]  /*180c0*/  HADD2.F32 R210, -RZ, R89.H0_H0 ;  /* 0x20000059ffd27230 */ /* 0x000fe40000004100 */
[----:B------:R-:W-:Y:S02]  /*180d0*/  HADD2.F32 R216, -RZ, R101.H1_H1 ;  /* 0x30000065ffd87230 */ /* 0x000fe40000004100 */
[----:B------:R-:W-:Y:S02]  /*180e0*/  HADD2.F32 R213, -RZ, R88.H0_H0 ;  /* 0x20000058ffd57230 */ /* 0x000fe40000004100 */
[----:B------:R-:W-:Y:S01]  /*180f0*/  @!P1 IADD3 R191, R191, R196, RZ ;  /* 0x000000c4bfbf9210 */ /* 0x000fe20007ffe0ff */
[----:B------:R-:W-:Y:S01]  /*18100*/  BAR.SYNC.DEFER_BLOCKING 0x0 ;  /* 0x0000000000007b1d */ /* 0x000fe20000010000 */
[----:B------:R-:W-:Y:S01]  /*18110*/  @!P1 IMAD.MOV.U32 R167, RZ, RZ, 0x400 ;  /* 0x00000400ffa79424 */ /* 0x000fe200078e00ff */
[----:B------:R-:W-:-:S04]  /*18120*/  HADD2.F32 R215, -RZ, R103.H0_H0 ;  /* 0x20000067ffd77230 */ /* 0x000fc80000004100 */
        /* <DEDUP_REMOVED lines=10> */
[----:B------:R-:W1:Y:S06]  /*181d0*/  SHFL.DOWN PT, R189, R164, 0x4, 0x1f ;  /* 0x08801f00a4bd7f89 */ /* 0x000e6c00000e0000 */
[----:B------:R2:W3:Y:S01]  /*181e0*/  I2F R197, R191 ;  /* 0x000000bf00c57306 */ /* 0x0004e20000201400 */
[----:B------:R-:W-:Y:S04]  /*181f0*/  SHFL.DOWN PT, R162, R165, 0x4, 0x1f ;  /* 0x08801f00a5a27f89 */ /* 0x000fe800000e0000 */
[----:B------:R-:W2:Y:S03]  /*18200*/  SHFL.DOWN PT, R198, R191, 0x1, 0x1f ;  /* 0x08201f00bfc67f89 */ /* 0x000ea600000e0000 */
[----:B------:R-:W4:Y:S01]  /*18210*/  I2F R196, R196 ;  /* 0x000000c400c47306 */ /* 0x000f220000201400 */
[----:B-1----:R-:W-:-:S04]  /*18220*/  FMUL.FTZ R166, R189, R190 ;  /* 0x000000bebda67220 */ /* 0x002fc80000410000 */
[----:B------:R-:W-:Y:S02]  /*18230*/  FFMA.FTZ R166, R195, R164, R166 ;  /* 0x000000a4c3a67223 */ /* 0x000fe400000100a6 */
[----:B------:R-:W-:Y:S02]  /*18240*/  FADD.FTZ R164, -R189, R164 ;  /* 0x000000a4bda47221 */ /* 0x000fe40000010100 */
[----:B0-----:R-:W-:Y:S01]  /*18250*/  FMUL.FTZ R167, R163, R166 ;  /* 0x000000a6a3a77220 */ /* 0x001fe20000410000 */
[----:B--2---:R-:W-:Y:S01]  /*18260*/  IADD3 R191, R191, R198, RZ ;  /* 0x000000c6bfbf7210 */ /* 0x004fe20007ffe0ff */
[----:B------:R-:W-:Y:S01]  /*18270*/  FMUL.FTZ R164, R164, R164 ;  /* 0x000000a4a4a47220 */ /* 0x000fe20000410000 */
[----:B------:R-:W-:Y:S01]  /*18280*/  I2F R198, R198 ;  /* 0x000000c600c67306 */ /* 0x000fe20000201400 */
[----:B------:R-:W-:Y:S01]  /*18290*/  FADD.FTZ R162, R162, R165 ;  /* 0x000000a5a2a27221 */ /* 0x000fe20000010000 */
[----:B------:R-:W4:Y:S01]  /*182a0*/  SHFL.DOWN PT, R166, R167, 0x2, 0x1f ;  /* 0x08401f00a7a67f89 */ /* 0x000f2200000e0000 */
[----:B------:R-:W-:-:S04]  /*182b0*/  FMUL.FTZ R164, R164, R195 ;  /* 0x000000c3a4a47220 */ /* 0x000fc80000410000 */
[----:B------:R-:W-:Y:S01]  /*182c0*/  FMUL.FTZ R164, R164, R190 ;  /* 0x000000bea4a47220 */ /* 0x000fe20000410000 */
[----:B---3--:R-:W0:Y:S03]  /*182d0*/  MUFU.RCP R165, R197 ;  /* 0x000000c500a57308 */ /* 0x008e260000001000 */
[----:B------:R-:W-:-:S05]  /*182e0*/  FFMA.FTZ R162, R163, R164, R162 ;  /* 0x000000a4a3a27223 */ /* 0x000fca00000100a2 */
[----:B------:R-:W1:Y:S01]  /*182f0*/  SHFL.DOWN PT, R163, R162, 0x2, 0x1f ;  /* 0x08401f00a2a37f89 */ /* 0x000e6200000e0000 */
[----:B------:R-:W2:Y:S01]  /*18300*/  I2F R191, R191 ;  /* 0x000000bf00bf7306 */ /* 0x000ea20000201400 */
[----:B----4-:R-:W-:Y:S02]  /*18310*/  FMUL.FTZ R164, R166, R196 ;  /* 0x000000c4a6a47220 */ /* 0x010fe40000410000 */
[----:B------:R-:W-:Y:S02]  /*18320*/  FADD.FTZ R166, R167, -R166 ;  /* 0x800000a6a7a67221 */ /* 0x000fe40000010000 */
[----:B------:R-:W-:Y:S02]  /*18330*/  FFMA.FTZ R164, R194, R167, R164 ;  /* 0x000000a7c2a47223 */ /* 0x000fe400000100a4 */
[----:B------:R-:W-:Y:S01]  /*18340*/  FMUL.FTZ R167, R166, R166 ;  /* 0x000000a6a6a77220 */ /* 0x000fe20000410000 */
[----:B------:R-:W-:Y:S01]  /*18350*/  SHF.R.U32.HI R166, RZ, 0x5, R199 ;  /* 0x00000005ffa67819 */ /* 0x000fe200000116c7 */
[----:B0-----:R-:W-:-:S02]  /*18360*/  FMUL.FTZ R190, R165, R164 ;  /* 0x000000a4a5be7220 */ /* 0x001fc40000410000 */
[----:B------:R-:W-:-:S03]  /*18370*/  FMUL.FTZ R167, R194, R167 ;  /* 0x000000a7c2a77220 */ /* 0x000fc60000410000 */
[----:B------:R-:W0:Y:S01]  /*18380*/  SHFL.DOWN PT, R189, R190, 0x1, 0x1f ;  /* 0x08201f00bebd7f89 */ /* 0x000e2200000e0000 */
[----:B-1----:R-:W-:Y:S02]  /*18390*/  FADD.FTZ R164, R162, R163 ;  /* 0x000000a3a2a47221 */ /* 0x002fe40000010000 */
[----:B------:R-:W-:Y:S01]  /*183a0*/  FMUL.FTZ R167, R167, R196 ;  /* 0x000000c4a7a77220 */ /* 0x000fe20000410000 */
[----:B--2---:R-:W1:Y:S03]  /*183b0*/  MUFU.RCP R162, R191 ;  /* 0x000000bf00a27308 */ /* 0x004e660000001000 */
[----:B------:R-:W-:-:S05]  /*183c0*/  FFMA.FTZ R164, R165, R167, R164 ;  /* 0x000000a7a5a47223 */ /* 0x000fca00000100a4 */
[----:B------:R-:W2:Y:S01]  /*183d0*/  SHFL.DOWN PT, R163, R164, 0x1, 0x1f ;  /* 0x08201f00a4a37f89 */ /* 0x000ea200000e0000 */
[----:B0-----:R-:W-:Y:S02]  /*183e0*/  FMUL.FTZ R165, R189, R198 ;  /* 0x000000c6bda57220 */ /* 0x001fe40000410000 */
[----:B------:R-:W-:Y:S02]  /*183f0*/  FADD.FTZ R189, R190, -R189 ;  /* 0x800000bdbebd7221 */ /* 0x000fe40000010000 */
[----:B------:R-:W-:Y:S01]  /*18400*/  FFMA.FTZ R165, R197, R190, R165 ;  /* 0x000000bec5a57223 */ /* 0x000fe200000100a5 */
[----:B------:R-:W-:Y:S01]  /*18410*/  LOP3.LUT R190, R166, 0x7, RZ, 0xc0, !PT ;  /* 0x00000007a6be7812 */ /* 0x000fe200078ec0ff */
[----:B------:R-:W-:Y:S02]  /*18420*/  FMUL.FTZ R166, R189, R189 ;  /* 0x000000bdbda67220 */ /* 0x000fe40000410000 */
[----:B-1----:R-:W-:Y:S01]  /*18430*/  FMUL.FTZ R165, R162, R165 ;  /* 0x000000a5a2a57220 */ /* 0x002fe20000410000 */
[----:B------:R-:W-:Y:S01]  /*18440*/  LOP3.LUT P0, RZ, R190, 0x1f, R199, 0xf8, !PT ;  /* 0x0000001fbeff7812 */ /* 0x000fe2000780f8c7 */
[----:B------:R-:W-:-:S02]  /*18450*/  FMUL.FTZ R166, R197, R166 ;  /* 0x000000a6c5a67220 */ /* 0x000fc40000410000 */
[----:B--2---:R-:W-:Y:S01]  /*18460*/  FADD.FTZ R163, R164, R163 ;  /* 0x000000a3a4a37221 */ /* 0x004fe20000010000 */
[----:B------:R-:W0:Y:S01]  /*18470*/  SHFL.IDX PT, R167, R165, RZ, 0x1f ;  /* 0x00001fffa5a77589 */ /* 0x000e2200000e0000 */
[----:B------:R-:W-:-:S04]  /*18480*/  FMUL.FTZ R166, R166, R198 ;  /* 0x000000c6a6a67220 */ /* 0x000fc80000410000 */
        /* <DEDUP_REMOVED lines=13> */
[C---:B------:R-:W-:Y:S02]  /*18560*/  FADD.FTZ R191, -R164.reuse, R53 ;  /* 0x00000035a4bf7221 */ /* 0x040fe40000010100 */
[----:B------:R-:W-:Y:S02]  /*18570*/  FADD.FTZ R53, -R164, R55 ;  /* 0x00000037a4357221 */ /* 0x000fe40000010100 */
[----:B------:R-:W-:Y:S02]  /*18580*/  FADD.FTZ R60, R60, R61 ;  /* 0x0000003d3c3c7221 */ /* 0x000fe40000010000 */
[----:B------:R-:W-:-:S02]  /*18590*/  @!P0 IMAD.MOV.U32 R55, RZ, RZ, 0x4 ;  /* 0x00000004ff378424 */ /* 0x000fc400078e00ff */
[----:B------:R-:W0:Y:S01]  /*185a0*/  MUFU.RSQ R196, R60 ;  /* 0x0000003c00c47308 */ /* 0x000e220000001400 */
[C---:B------:R-:W-:Y:S02]  /*185b0*/  FADD.FTZ R193, -R164.reuse, R44 ;  /* 0x0000002ca4c17221 */ /* 0x040fe40000010100 */
[----:B------:R-:W-:Y:S02]  /*185c0*/  FADD.FTZ R163, -R164, R45 ;  /* 0x0000002da4a37221 */ /* 0x000fe40000010100 */
[C---:B------:R-:W-:Y:S01]  /*185d0*/  @!P0 IMAD.WIDE R44, R172.reuse, R55, c[0x0][0x1a8] ;  /* 0x00006a00ac2c8625 */ /* 0x040fe200078e0237 */
[----:B------:R-:W-:-:S03]  /*185e0*/  IADD3 R172, R172, c[0x0][0x160], RZ ;  /* 0x00005800acac7a10 */ /* 0x000fc60007ffe0ff */
[C---:B------:R-:W-:Y:S02]  /*185f0*/  FADD.FTZ R67, -R164.reuse, R67 ;  /* 0x00000043a4437221 */ /* 0x040fe40000010100 */
[C---:B------:R-:W-:Y:S02]  /*18600*/  FADD.FTZ R58, -R164.reuse, R58 ;  /* 0x0000003aa43a7221 */ /* 0x040fe40000010100 */
[C---:B------:R-:W-:Y:S02]  /*18610*/  FADD.FTZ R59, -R164.reuse, R59 ;  /* 0x0000003ba43b7221 */ /* 0x040fe40000010100 */
[C---:B------:R-:W-:Y:S01]  /*18620*/  FADD.FTZ R61, -R164.reuse, R49 ;  /* 0x00000031a43d7221 */ /* 0x040fe20000010100 */
[----:B0-----:R0:W-:Y:S01]  /*18630*/  @!P0 STG.E [R44.64], R196 ;  /* 0x000000c42c008986 */ /* 0x0011e2000c101904 */
[C---:B------:R-:W-:Y:S02]  /*18640*/  FADD.FTZ R47, -R164.reuse, R47 ;  /* 0x0000002fa42f7221 */ /* 0x040fe40000010100 */
[----:B------:R-:W-:-:S02]  /*18650*/  FADD.FTZ R49, -R164, R50 ;  /* 0x00000032a4317221 */ /* 0x000fc40000010100 */
[C---:B------:R-:W-:Y:S02]  /*18660*/  FADD.FTZ R51, -R164.reuse, R51 ;  /* 0x00000033a4337221 */ /* 0x040fe40000010100 */
[C---:B------:R-:W-:Y:S02]  /*18670*/  FADD.FTZ R66, -R164.reuse, R66 ;  /* 0x00000042a4427221 */ /* 0x040fe40000010100 */
[----:B------:R-:W-:Y:S02]  /*18680*/  FADD.FTZ R64, -R164, R54 ;  /* 0x00000036a4407221 */ /* 0x000fe40000010100 */
[C---:B------:R-:W-:Y:S01]  /*18690*/  FMUL.FTZ R50, R196.reuse, R67 ;  /* 0x00000043c4327220 */ /* 0x040fe20000410000 */
[----:B0-----:R-:W-:Y:S01]  /*186a0*/  HADD2.F32 R44, -RZ, R115.H1_H1 ;  /* 0x30000073ff2c7230 */ /* 0x001fe20000004100 */
[C---:B------:R-:W-:Y:S02]  /*186b0*/  FMUL.FTZ R45, R196.reuse, R163 ;  /* 0x000000a3c42d7220 */ /* 0x040fe40000410000 */
[C---:B------:R-:W-:Y:S01]  /*186c0*/  FMUL.FTZ R194, R196.reuse, R58 ;  /* 0x0000003ac4c27220 */ /* 0x040fe20000410000 */
[----:B------:R-:W-:Y:S01]  /*186d0*/  HADD2.F32 R58, -RZ, R98.H0_H0 ;  /* 0x20000062ff3a7230 */ /* 0x000fe20000004100 */
[C---:B------:R-:W-:Y:S01]  /*186e0*/  FMUL.FTZ R197, R196.reuse, R59 ;  /* 0x0000003bc4c57220 */ /* 0x040fe20000410000 */
[----:B------:R-:W-:Y:S01]  /*186f0*/  HADD2.F32 R59, -RZ, R99.H0_H0 ;  /* 0x20000063ff3b7230 */ /* 0x000fe20000004100 */
[----:B------:R-:W-:Y:S01]  /*18700*/  FMUL.FTZ R163, R196, R47 ;  /* 0x0000002fc4a37220 */ /* 0x000fe20000410000 */
[----:B------:R-:W-:Y:S01]  /*18710*/  HADD2.F32 R47, -RZ, R115.H0_H0 ;  /* 0x20000073ff2f7230 */ /* 0x000fe20000004100 */
[----:B------:R-:W-:-:S02]  /*18720*/  FADD.FTZ R54, -R164, R48 ;  /* 0x00000030a4367221 */ /* 0x000fc40000010100 */
[----:B------:R-:W-:Y:S02]  /*18730*/  FADD.FTZ R166, -R164, R46 ;  /* 0x0000002ea4a67221 */ /* 0x000fe40000010100 */
[C---:B------:R-:W-:Y:S01]  /*18740*/  FMUL.FTZ R67, R196.reuse, R49 ;  /* 0x00000031c4437220 */ /* 0x040fe20000410000 */
[----:B------:R-:W-:Y:S01]  /*18750*/  HADD2.F32 R49, -RZ, R114.H0_H0 ;  /* 0x20000072ff317230 */ /* 0x000fe20000004100 */
[----:B------:R-:W-:Y:S01]  /*18760*/  FMUL.FTZ R60, R196, R51 ;  /* 0x00000033c43c7220 */ /* 0x000fe20000410000 */
[----:B------:R-:W-:Y:S01]  /*18770*/  HADD2.F32 R51, -RZ, R99.H1_H1 ;  /* 0x30000063ff337230 */ /* 0x000fe20000004100 */
[----:B------:R-:W-:Y:S02]  /*18780*/  FADD.FTZ R65, -R164, R65 ;  /* 0x00000041a4417221 */ /* 0x000fe40000010100 */
[C---:B------:R-:W-:Y:S02]  /*18790*/  FMUL.FTZ R46, R196.reuse, R165 ;  /* 0x000000a5c42e7220 */ /* 0x040fe40000410000 */
[----:B------:R-:W-:-:S02]  /*187a0*/  FMUL.FTZ R48, R196, R66 ;  /* 0x00000042c4307220 */ /* 0x000fc40000410000 */
[C---:B------:R-:W-:Y:S02]  /*187b0*/  FADD.FTZ R62, -R164.reuse, R62 ;  /* 0x0000003ea43e7221 */ /* 0x040fe40000010100 */
[C---:B------:R-:W-:Y:S02]  /*187c0*/  FADD.FTZ R70, -R164.reuse, R70 ;  /* 0x00000046a4467221 */ /* 0x040fe40000010100 */
[C---:B------:R-:W-:Y:S02]  /*187d0*/  FADD.FTZ R71, -R164.reuse, R71 ;  /* 0x00000047a4477221 */ /* 0x040fe40000010100 */
[----:B------:R-:W-:Y:S02]  /*187e0*/  FADD.FTZ R167, -R164, R116 ;  /* 0x00000074a4a77221 */ /* 0x000fe40000010100 */
[----:B------:R-:W-:Y:S02]  /*187f0*/  FMUL.FTZ R55, R196, R65 ;  /* 0x00000041c4377220 */ /* 0x000fe40000410000 */
[----:B------:R-:W-:-:S02]  /*18800*/  FFMA.FTZ R59, R48, R59, R27 ;  /* 0x0000003b303b7223 */ /* 0x000fc4000001001b */
[----:B------:R-:W-:Y:S02]  /*18810*/  FFMA.FTZ R47, R48, R47, R131 ;  /* 0x0000002f302f7223 */ /* 0x000fe40000010083 */
[----:B------:R-:W-:Y:S02]  /*18820*/  FFMA.FTZ R58, R46, R58, R29 ;  /* 0x0000003a2e3a7223 */ /* 0x000fe4000001001d */
[C---:B------:R-:W-:Y:S02]  /*18830*/  FMUL.FTZ R116, R196.reuse, R62 ;  /* 0x0000003ec4747220 */ /* 0x040fe40000410000 */
[----:B------:R-:W-:Y:S01]  /*18840*/  FMUL.FTZ R65, R196, R53 ;  /* 0x00000035c4417220 */ /* 0x000fe20000410000 */
[--C-:B------:R-:W-:Y:S01]  /*18850*/  HADD2.F32 R53, -RZ, R113.reuse.H0_H0 ;  /* 0x20000071ff357230 */ /* 0x100fe20000004100 */
[----:B------:R-:W-:Y:S01]  /*18860*/  FFMA.FTZ R48, R50, R51, R26 ;  /* 0x0000003332307223 */ /* 0x000fe2000001001a */
[----:B------:R-:W-:Y:S01]  /*18870*/  HADD2.F32 R51, -RZ, R98.H1_H1 ;  /* 0x30000062ff337230 */ /* 0x000fe20000004100 */
[----:B------:R-:W-:Y:S01]  /*18880*/  FFMA.FTZ R46, R46, R49, R130 ;  /* 0x000000312e2e7223 */ /* 0x000fe20000010082 */
[----:B------:R-:W-:Y:S01]  /*18890*/  HADD2.F32 R49, -RZ, R114.H1_H1 ;  /* 0x30000072ff317230 */ /* 0x000fe20000004100 */
[----:B------:R-:W-:Y:S01]  /*188a0*/  FMUL.FTZ R62, R196, R54 ;  /* 0x00000036c43e7220 */ /* 0x000fe20000410000 */
[----:B------:R-:W-:Y:S01]  /*188b0*/  HADD2.F32 R54, -RZ, R113.H1_H1 ;  /* 0x30000071ff367230 */ /* 0x000fe20000004100 */
[----:B------:R-:W-:Y:S01]  /*188c0*/  FADD.FTZ R57, -R164, R57 ;  /* 0x00000039a4397221 */ /* 0x000fe20000010100 */
[----:B------:R-:W-:Y:S01]  /*188d0*/  F2FP.PACK_AB R59, R48, R59 ;  /* 0x0000003b303b723e */ /* 0x000fe200000000ff */
[C---:B------:R-:W-:Y:S01]  /*188e0*/  FMUL.FTZ R70, R196.reuse, R70 ;  /* 0x00000046c4467220 */ /* 0x040fe20000410000 */
[----:B------:R-:W-:Y:S01]  /*188f0*/  HADD2.F32 R48, -RZ, R84.H0_H0 ;  /* 0x20000054ff307230 */ /* 0x000fe20000004100 */
[----:B------:R-:W-:-:S02]  /*18900*/  FMUL.FTZ R71, R196, R71 ;  /* 0x00000047c4477220 */ /* 0x000fc40000410000 */
[C---:B------:R-:W-:Y:S02]  /*18910*/  FADD.FTZ R68, -R164.reuse, R68 ;  /* 0x00000044a4447221 */ /* 0x040fe40000010100 */
[----:B------:R-:W-:Y:S02]  /*18920*/  FADD.FTZ R69, -R164, R69 ;  /* 0x00000045a4457221 */ /* 0x000fe40000010100 */
[----:B------:R-:W-:Y:S02]  /*18930*/  FFMA.FTZ R44, R50, R44, R135 ;  /* 0x0000002c322c7223 */ /* 0x000fe40000010087 */
[----:B------:R-:W-:Y:S01]  /*18940*/  FMUL.FTZ R189, R196, R57 ;  /* 0x00000039c4bd7220 */ /* 0x000fe20000410000 */
[----:B------:R-:W-:Y:S01]  /*18950*/  HADD2.F32 R57, -RZ, R97.H0_H0 ;  /* 0x20000061ff397230 */ /* 0x000fe20000004100 */
[C---:B------:R-:W-:Y:S01]  /*18960*/  FFMA.FTZ R51, R55.reuse, R51, R28 ;  /* 0x0000003337337223 */ /* 0x040fe2000001001c */
[----:B------:R-:W-:Y:S01]  /*18970*/  F2FP.PACK_AB R47, R44, R47 ;  /* 0x0000002f2c2f723e */ /* 0x000fe200000000ff */
[----:B------:R-:W-:-:S02]  /*18980*/  FFMA.FTZ R49, R55, R49, R134 ;  /* 0x0000003137317223 */ /* 0x000fc40000010086 */
[----:B------:R-:W-:Y:S01]  /*18990*/  FFMA.FTZ R50, R70, R53, R128 ;  /* 0x0000003546327223 */ /* 0x000fe20000010080 */
[----:B------:R-:W-:Y:S01]  /*189a0*/  HADD2.F32 R53, -RZ, R112.H0_H0 ;  /* 0x20000070ff357230 */ /* 0x000fe20000004100 */
[C---:B------:R-:W-:Y:S01]  /*189b0*/  FADD.FTZ R52, -R164.reuse, R52 ;  /* 0x00000034a4347221 */ /* 0x040fe20000010100 */
[----:B------:R-:W-:Y:S01]  /*189c0*/  F2FP.PACK_AB R58, R51, R58 ;  /* 0x0000003a333a723e */ /* 0x000fe200000000ff */
[C---:B------:R-:W-:Y:S01]  /*189d0*/  FADD.FTZ R118, -R164.reuse, R118 ;  /* 0x00000076a4767221 */ /* 0x040fe20000010100 */
[----:B------:R-:W-:Y:S01]  /*189e0*/  HADD2.F32 R51, -RZ, R100.H0_H0 ;  /* 0x20000064ff337230 */ /* 0x000fe20000004100 */
[----:B------:R-:W-:Y:S01]  /*189f0*/  FFMA.FTZ R55, R71, R54, R129 ;  /* 0x0000003647377223 */ /* 0x000fe20000010081 */
[----:B------:R-:W-:Y:S01]  /*18a00*/  HADD2.F32 R54, -RZ, R96.H1_H1 ;  /* 0x30000060ff367230 */ /* 0x000fe20000004100 */
[----:B------:R-:W-:Y:S01]  /*18a10*/  FADD.FTZ R199, -R164, R63 ;  /* 0x0000003fa4c77221 */ /* 0x000fe20000010100 */
[----:B------:R-:W-:Y:S01]  /*18a20*/  F2FP.PACK_AB R46, R49, R46 ;  /* 0x0000002e312e723e */ /* 0x000fe200000000ff */
[----:B------:R-:W-:-:S02]  /*18a30*/  FMUL.FTZ R68, R196, R68 ;  /* 0x00000044c4447220 */ /* 0x000fc40000410000 */
[----:B------:R-:W-:Y:S02]  /*18a40*/  FADD.FTZ R119, -R164, R119 ;  /* 0x00000077a4777221 */ /* 0x000fe40000010100 */
[C---:B------:R-:W-:Y:S02]  /*18a50*/  FMUL.FTZ R69, R196.reuse, R69 ;  /* 0x00000045c4457220 */ /* 0x040fe40000410000 */
[C---:B------:R-:W-:Y:S02]  /*18a60*/  FMUL.FTZ R63, R196.reuse, R162 ;  /* 0x000000a2c43f7220 */ /* 0x040fe40000410000 */
[----:B------:R-:W-:Y:S02]  /*18a70*/  FMUL.FTZ R162, R196, R166 ;  /* 0x000000a6c4a27220 */ /* 0x000fe40000410000 */
[C---:B------:R-:W-:Y:S02]  /*18a80*/  FADD.FTZ R56, -R164.reuse, R56 ;  /* 0x00000038a4387221 */ /* 0x040fe40000010100 */
[----:B------:R-:W-:-:S02]  /*18a90*/  FADD.FTZ R117, -R164, R117 ;  /* 0x00000075a4757221 */ /* 0x000fc40000010100 */
[C---:B------:R-:W-:Y:S01]  /*18aa0*/  FMUL.FTZ R66, R196.reuse, R52 ;  /* 0x00000034c4427220 */ /* 0x040fe20000410000 */
[----:B------:R-:W-:Y:S01]  /*18ab0*/  HADD2.F32 R52, -RZ, R97.H1_H1 ;  /* 0x30000061ff347230 */ /* 0x000fe20000004100 */
[C---:B------:R-:W-:Y:S02]  /*18ac0*/  FMUL.FTZ R166, R196.reuse, R118 ;  /* 0x00000076c4a67220 */ /* 0x040fe40000410000 */
[----:B------:R-:W-:Y:S02]  /*18ad0*/  FMUL.FTZ R164, R196, R167 ;  /* 0x000000a7c4a47220 */ /* 0x000fe40000410000 */
[----:B------:R-:W-:Y:S01]  /*18ae0*/  FFMA.FTZ R57, R70, R57, R31 ;  /* 0x0000003946397223 */ /* 0x000fe2000001001f */
[----:B------:R-:W-:Y:S01]  /*18af0*/  HADD2.F32 R70, -RZ, R112.H1_H1 ;  /* 0x30000070ff467230 */ /* 0x000fe20000004100 */
[----:B------:R-:W-:Y:S02]  /*18b00*/  FFMA.FTZ R118, R68, R53, R0 ;  /* 0x0000003544767223 */ /* 0x000fe40000010000 */
[C---:B------:R-:W-:Y:S01]  /*18b10*/  FMUL.FTZ R167, R196.reuse, R119 ;  /* 0x00000077c4a77220 */ /* 0x040fe20000410000 */
[----:B------:R-:W-:Y:S01]  /*18b20*/  HADD2.F32 R119, -RZ, R94.H0_H0 ;  /* 0x2000005eff777230 */ /* 0x000fe20000004100 */
[----:B------:R-:W-:Y:S01]  /*18b30*/  FFMA.FTZ R53, R69, R54, R32 ;  /* 0x0000003645357223 */ /* 0x000fe20000010020 */
[----:B------:R-:W-:Y:S01]  /*18b40*/  HADD2.F32 R54, -RZ, R110.H0_H0 ;  /* 0x2000006eff367230 */ /* 0x000fe20000004100 */
[C---:B------:R-:W-:Y:S01]  /*18b50*/  FMUL.FTZ R190, R196.reuse, R56 ;  /* 0x00000038c4be7220 */ /* 0x040fe20000410000 */
[----:B------:R-:W-:Y:S01]  /*18b60*/  HADD2.F32 R56, -RZ, R96.H0_H0 ;  /* 0x20000060ff387230 */ /* 0x000fe20000004100 */
[----:B------:R-:W-:Y:S01]  /*18b70*/  FFMA.FTZ R52, R71, R52, R30 ;  /* 0x0000003447347223 */ /* 0x000fe2000001001e */
[----:B------:R-:W-:Y:S01]  /*18b80*/  HADD2.F32 R71, -RZ, R95.H0_H0 ;  /* 0x2000005fff477230 */ /* 0x000fe20000004100 */
[----:B------:R-:W-:-:S02]  /*18b90*/  FMUL.FTZ R202, R196, R202 ;  /* 0x000000cac4ca7220 */ /* 0x000fc40000410000 */
[----:B------:R-:W-:Y:S01]  /*18ba0*/  FMUL.FTZ R199, R196, R199 ;  /* 0x000000c7c4c77220 */ /* 0x000fe20000410000 */
[----:B------:R-:W-:Y:S01]  /*18bb0*/  F2FP.PACK_AB R57, R52, R57 ;  /* 0x000000393439723e */ /* 0x000fe200000000ff */
[C---:B------:R-:W-:Y:S01]  /*18bc0*/  FMUL.FTZ R191, R196.reuse, R191 ;  /* 0x000000bfc4bf7220 */ /* 0x040fe20000410000 */
[----:B------:R-:W-:Y:S01]  /*18bd0*/  IADD3 R52, P0, R217, c[0x0][0x208], RZ ;  /* 0x00008200d9347a10 */ /* 0x000fe20007f1e0ff */
[C---:B------:R-:W-:Y:S02]  /*18be0*/  FMUL.FTZ R64, R196.reuse, R64 ;  /* 0x00000040c4407220 */ /* 0x040fe40000410000 */
[C---:B------:R-:W-:Y:S02]  /*18bf0*/  FMUL.FTZ R61, R196.reuse, R61 ;  /* 0x0000003dc43d7220 */ /* 0x040fe40000410000 */
[C---:B------:R-:W-:Y:S02]  /*18c00*/  FMUL.FTZ R193, R196.reuse, R193 ;  /* 0x000000c1c4c17220 */ /* 0x040fe40000410000 */
[----:B------:R-:W-:Y:S01]  /*18c10*/  FMUL.FTZ R165, R196, R117 ;  /* 0x00000075c4a57220 */ /* 0x000fe20000410000 */
[----:B------:R-:W-:Y:S01]  /*18c20*/  HADD2.F32 R117, -RZ, R111.H0_H0 ;  /* 0x2000006fff757230 */ /* 0x000fe20000004100 */
[----:B------:R-:W-:Y:S01]  /*18c30*/  FFMA.FTZ R195, R69, R70, R127 ;  /* 0x0000004645c37223 */ /* 0x000fe2000001007f */
[----:B------:R-:W-:Y:S01]  /*18c40*/  HADD2.F32 R196, -RZ, R94.H1_H1 ;  /* 0x3000005effc47230 */ /* 0x000fe20000004100 */
[C---:B------:R-:W-:Y:S01]  /*18c50*/  FFMA.FTZ R119, R190.reuse, R119, R21 ;  /* 0x00000077be777223 */ /* 0x040fe20000010015 */
[----:B------:R-:W-:Y:S01]  /*18c60*/  HADD2.F32 R69, -RZ, R110.H1_H1 ;  /* 0x3000006eff457230 */ /* 0x000fe20000004100 */
[----:B------:R-:W-:Y:S01]  /*18c70*/  FFMA.FTZ R54, R190, R54, R139 ;  /* 0x00000036be367223 */ /* 0x000fe2000001008b */
[----:B------:R-:W-:Y:S01]  /*18c80*/  HADD2.F32 R190, -RZ, R109.H0_H0 ;  /* 0x2000006dffbe7230 */ /* 0x000fe20000004100 */
[----:B------:R-:W-:Y:S01]  /*18c90*/  FFMA.FTZ R70, R194, R71, R19 ;  /* 0x00000047c2467223 */ /* 0x000fe20000010013 */
[----:B------:R-:W-:Y:S01]  /*18ca0*/  F2FP.PACK_AB R44, R195, R118 ;  /* 0x00000076c32c723e */ /* 0x000fe200000000ff */
[----:B------:R-:W-:Y:S01]  /*18cb0*/  FFMA.FTZ R56, R68, R56, R33 ;  /* 0x0000003844387223 */ /* 0x000fe20000010021 */
[----:B------:R-:W-:Y:S01]  /*18cc0*/  HADD2.F32 R68, -RZ, R111.H1_H1 ;  /* 0x3000006fff447230 */ /* 0x000fe20000004100 */
[----:B------:R-:W-:Y:S01]  /*18cd0*/  FFMA.FTZ R71, R194, R117, R141 ;  /* 0x00000075c2477223 */ /* 0x000fe2000001008d */
[----:B------:R-:W-:Y:S01]  /*18ce0*/  HADD2.F32 R117, -RZ, R95.H1_H1 ;  /* 0x3000005fff757230 */ /* 0x000fe20000004100 */
[C---:B------:R-:W-:Y:S01]  /*18cf0*/  FFMA.FTZ R196, R189.reuse, R196, R20 ;  /* 0x000000c4bdc47223 */ /* 0x040fe20000010014 */
[----:B------:R-:W-:Y:S01]  /*18d00*/  HADD2.F32 R194, -RZ, R109.H1_H1 ;  /* 0x3000006dffc27230 */ /* 0x000fe20000004100 */
[----:B------:R-:W-:Y:S01]  /*18d10*/  FFMA.FTZ R69, R189, R69, R142 ;  /* 0x00000045bd457223 */ /* 0x000fe2000001008e */
[----:B------:R-:W-:Y:S01]  /*18d20*/  HADD2.F32 R189, -RZ, R108.H0_H0 ;  /* 0x2000006cffbd7230 */ /* 0x000fe20000004100 */
[C---:B------:R-:W-:Y:S01]  /*18d30*/  FFMA.FTZ R200, R116.reuse, R200, R23 ;  /* 0x000000c874c87223 */ /* 0x040fe20000010017 */
[----:B------:R-:W-:Y:S01]  /*18d40*/  F2FP.PACK_AB R56, R53, R56 ;  /* 0x000000383538723e */ /* 0x000fe200000000ff */
[----:B------:R-:W-:Y:S01]  /*18d50*/  FFMA.FTZ R116, R116, R190, R137 ;  /* 0x000000be74747223 */ /* 0x000fe20000010089 */
[----:B------:R-:W-:Y:S01]  /*18d60*/  HADD2.F32 R190, -RZ, R91.H0_H0 ;  /* 0x2000005bffbe7230 */ /* 0x000fe20000004100 */
[C---:B------:R-:W-:Y:S01]  /*18d70*/  FFMA.FTZ R206, R202.reuse, R206, R25 ;  /* 0x000000cecace7223 */ /* 0x040fe20000010019 */
[----:B------:R-:W-:Y:S01]  /*18d80*/  IADD3.X R53, R219, c[0x0][0x20c], RZ, P0, !PT ;  /* 0x00008300db357a10 */ /* 0x000fe200007fe4ff */
[C---:B------:R-:W-:Y:S01]  /*18d90*/  FFMA.FTZ R117, R197.reuse, R117, R18 ;  /* 0x00000075c5757223 */ /* 0x040fe20000010012 */
[----:B------:R-:W-:Y:S01]  /*18da0*/  HFMA2.MMA R195, -RZ, RZ, 0, 9.5367431640625e-07 ;  /* 0x00000010ffc37435 */ /* 0x000fe200000001ff */
[----:B------:R-:W-:Y:S01]  /*18db0*/  FFMA.FTZ R68, R197, R68, R143 ;  /* 0x00000044c5447223 */ /* 0x000fe2000001008f */
[----:B------:R-:W-:Y:S01]  /*18dc0*/  F2FP.PACK_AB R54, R69, R54 ;  /* 0x000000364536723e */ /* 0x000fe200000000ff */
[----:B------:R-:W-:Y:S01]  /*18dd0*/  FFMA.FTZ R202, R202, R189, R136 ;  /* 0x000000bdcaca7223 */ /* 0x000fe20000010088 */
[--C-:B------:R-:W-:Y:S01]  /*18de0*/  HADD2.F32 R189, -RZ, R107.reuse.H0_H0 ;  /* 0x2000006bffbd7230 */ /* 0x100fe20000004100 */
[----:B------:R-:W-:Y:S01]  /*18df0*/  FFMA.FTZ R203, R199, R203, R22 ;  /* 0x000000cbc7cb7223 */ /* 0x000fe20000010016 */
[----:B------:R0:W-:Y:S01]  /*18e00*/  STG.E.128 [R52.64], R56 ;  /* 0x0000003834007986 */ /* 0x0001e2000c101d04 */
[----:B------:R-:W-:Y:S01]  /*18e10*/  FFMA.FTZ R197, R67, R190, R11 ;  /* 0x000000be43c57223 */ /* 0x000fe2000001000b */
[----:B------:R-:W-:Y:S01]  /*18e20*/  HADD2.F32 R190, -RZ, R106.H1_H1 ;  /* 0x3000006affbe7230 */ /* 0x000fe20000004100 */
[----:B------:R-:W-:Y:S01]  /*18e30*/  FFMA.FTZ R199, R199, R194, R140 ;  /* 0x000000c2c7c77223 */ /* 0x000fe2000001008c */
[----:B------:R-:W-:Y:S01]  /*18e40*/  HADD2.F32 R194, -RZ, R107.H1_H1 ;  /* 0x3000006bffc27230 */ /* 0x000fe20000004100 */
[----:B------:R-:W-:Y:S01]  /*18e50*/  FFMA.FTZ R207, R63, R207, R24 ;  /* 0x000000cf3fcf7223 */ /* 0x000fe20000010018 */
[----:B------:R-:W-:Y:S01]  /*18e60*/  F2FP.PACK_AB R49, R203, R200 ;  /* 0x000000c8cb31723e */ /* 0x000fe200000000ff */
[----:B------:R-:W-:-:S02]  /*18e70*/  FFMA.FTZ R205, R63, R205, R138 ;  /* 0x000000cd3fcd7223 */ /* 0x000fc4000001008a */
[C---:B------:R-:W-:Y:S01]  /*18e80*/  FFMA.FTZ R198, R60.reuse, R201, R10 ;  /* 0x000000c93cc67223 */ /* 0x040fe2000001000a */
[----:B------:R-:W-:Y:S01]  /*18e90*/  HADD2.F32 R201, -RZ, R90.H0_H0 ;  /* 0x2000005affc97230 */ /* 0x000fe20000004100 */
[----:B------:R-:W-:Y:S01]  /*18ea0*/  FFMA.FTZ R63, R67, R189, R150 ;  /* 0x000000bd433f7223 */ /* 0x000fe20000010096 */
[----:B------:R-:W-:Y:S01]  /*18eb0*/  HADD2.F32 R189, -RZ, R106.H0_H0 ;  /* 0x2000006affbd7230 */ /* 0x000fe20000004100 */
[C---:B------:R-:W-:Y:S01]  /*18ec0*/  FFMA.FTZ R204, R61.reuse, R204, R12 ;  /* 0x000000cc3dcc7223 */ /* 0x040fe2000001000c */
[--C-:B------:R-:W-:Y:S01]  /*18ed0*/  HADD2.F32 R67, -RZ, R105.reuse.H0_H0 ;  /* 0x20000069ff437230 */ /* 0x100fe20000004100 */
[----:B------:R-:W-:Y:S01]  /*18ee0*/  FFMA.FTZ R61, R61, R190, R149 ;  /* 0x000000be3d3d7223 */ /* 0x000fe20000010095 */
[----:B------:R-:W-:Y:S01]  /*18ef0*/  HADD2.F32 R190, -RZ, R104.H1_H1 ;  /* 0x30000068ffbe7230 */ /* 0x000fe20000004100 */
[----:B------:R-:W-:Y:S01]  /*18f00*/  FFMA.FTZ R60, R60, R194, R151 ;  /* 0x000000c23c3c7223 */ /* 0x000fe20000010097 */
[----:B------:R-:W-:Y:S01]  /*18f10*/  HADD2.F32 R194, -RZ, R105.H1_H1 ;  /* 0x30000069ffc27230 */ /* 0x000fe20000004100 */
[C---:B------:R-:W-:Y:S01]  /*18f20*/  FFMA.FTZ R201, R62.reuse, R201, R13 ;  /* 0x000000c93ec97223 */ /* 0x040fe2000001000d */
[----:B0-----:R-:W-:Y:S01]  /*18f30*/  F2FP.PACK_AB R53, R199, R116 ;  /* 0x00000074c735723e */ /* 0x001fe200000000ff */
[----:B------:R-:W-:Y:S01]  /*18f40*/  FFMA.FTZ R62, R62, R189, R148 ;  /* 0x000000bd3e3e7223 */ /* 0x000fe20000010094 */
[--C-:B------:R-:W-:Y:S01]  /*18f50*/  HADD2.F32 R189, -RZ, R86.reuse.H0_H0 ;  /* 0x20000056ffbd7230 */ /* 0x100fe20000004100 */
[----:B------:R-:W-:Y:S01]  /*18f60*/  FFMA.FTZ R214, R191, R214, R16 ;  /* 0x000000d6bfd67223 */ /* 0x000fe20000010010 */
[----:B------:R-:W-:Y:S01]  /*18f70*/  IADD3 R116, R187, 0x100, RZ ;  /* 0x00000100bb747810 */ /* 0x000fe20007ffe0ff */
[----:B------:R-:W-:Y:S01]  /*18f80*/  FFMA.FTZ R211, R65, R211, R14 ;  /* 0x000000d341d37223 */ /* 0x000fe2000001000e */
[----:B------:R-:W-:Y:S01]  /*18f90*/  F2FP.PACK_AB R52, R205, R202 ;  /* 0x000000cacd34723e */ /* 0x000fe200000000ff */
[----:B------:R-:W-:Y:S01]  /*18fa0*/  FFMA.FTZ R191, R191, R190, R145 ;  /* 0x000000bebfbf7223 */ /* 0x000fe20000010091 */
[----:B------:R-:W-:Y:S01]  /*18fb0*/  HADD2.F32 R190, -RZ, R87.H1_H1 ;  /* 0x30000057ffbe7230 */ /* 0x000fe20000004100 */
[----:B------:R-:W-:Y:S01]  /*18fc0*/  FFMA.FTZ R65, R65, R194, R147 ;  /* 0x000000c241417223 */ /* 0x000fe20000010093 */
[----:B------:R-:W-:Y:S01]  /*18fd0*/  HADD2.F32 R194, -RZ, R103.H1_H1 ;  /* 0x30000067ffc27230 */ /* 0x000fe20000004100 */
[----:B------:R-:W-:Y:S01]  /*18fe0*/  FFMA.FTZ R189, R164, R189, R5 ;  /* 0x000000bda4bd7223 */ /* 0x000fe20000010005 */
[----:B------:R-:W-:Y:S01]  /*18ff0*/  IADD3 R187, R187, 0x200, RZ ;  /* 0x00000200bbbb7810 */ /* 0x000fe20007ffe0ff */
[C---:B------:R-:W-:Y:S01]  /*19000*/  FFMA.FTZ R190, R167.reuse, R190, R2 ;  /* 0x000000bea7be7223 */ /* 0x040fe20000010002 */
[----:B------:R-:W-:Y:S01]  /*19010*/  F2FP.PACK_AB R58, R204, R201 ;  /* 0x000000c9cc3a723e */ /* 0x000fe200000000ff */
        /* <DEDUP_REMOVED lines=11> */
[----:B------:R-:W-:Y:S01]  /*190d0*/  HADD2.F32 R212, -RZ, R84.H1_H1 ;  /* 0x30000054ffd47230 */ /* 0x000fe20000004100 */
        /* <DEDUP_REMOVED lines=14> */
[----:B------:R-:W-:Y:S01]  /*191c0*/  HADD2.F32 R67, -RZ, R87.H0_H0 ;  /* 0x20000057ff437230 */ /* 0x000fe20000004100 */
[----:B------:R-:W-:-:S02]  /*191d0*/  IADD3 R68, P0, R217, c[0x0][0x210], RZ ;  /* 0x00008400d9447a10 */ /* 0x000fc40007f1e0ff */
[----:B------:R-:W-:Y:S01]  /*191e0*/  F2FP.PACK_AB R50, R196, R119 ;  /* 0x00000077c432723e */ /* 0x000fe200000000ff */
[----:B------:R-:W-:Y:S01]  /*191f0*/  IMAD.WIDE.U32 R118, R116, R195, c[0x0][0x208] ;  /* 0x0000820074767625 */ /* 0x000fe200078e00c3 */
[----:B------:R-:W-:Y:S02]  /*19200*/  IADD3.X R69, R219, c[0x0][0x214], RZ, P0, !PT ;  /* 0x00008500db457a10 */ /* 0x000fe400007fe4ff */
[----:B------:R-:W-:Y:S01]  /*19210*/  F2FP.PACK_AB R56, R214, R213 ;  /* 0x000000d5d638723e */ /* 0x000fe200000000ff */
[C---:B------:R-:W-:Y:S01]  /*19220*/  FFMA.FTZ R67, R166.reuse, R67, R3 ;  /* 0x00000043a6437223 */ /* 0x040fe20000010003 */
[----:B------:R-:W-:Y:S01]  /*19230*/  F2FP.PACK_AB R60, R191, R66 ;  /* 0x00000042bf3c723e */ /* 0x000fe200000000ff */
[----:B------:R-:W-:Y:S01]  /*19240*/  FFMA.FTZ R166, R166, R215, R160 ;  /* 0x000000d7a6a67223 */ /* 0x000fe200000100a0 */
[----:B------:R0:W-:Y:S01]  /*19250*/  STG.E.128 [R68.64], R44 ;  /* 0x0000002c44007986 */ /* 0x0001e2000c101d04 */
[----:B------:R-:W-:Y:S01]  /*19260*/  FFMA.FTZ R215, R193, R48, R9 ;  /* 0x00000030c1d77223 */ /* 0x000fe20000010009 */
[----:B------:R-:W-:Y:S01]  /*19270*/  F2FP.PACK_AB R48, R207, R206 ;  /* 0x000000cecf30723e */ /* 0x000fe200000000ff */
[----:B------:R-:W-:Y:S01]  /*19280*/  FFMA.FTZ R193, R193, R51, R152 ;  /* 0x00000033c1c17223 */ /* 0x000fe20000010098 */
[----:B------:R-:W-:Y:S01]  /*19290*/  F2FP.PACK_AB R51, R117, R70 ;  /* 0x000000467533723e */ /* 0x000fe200000000ff */
[----:B------:R-:W-:Y:S01]  /*192a0*/  IMAD.WIDE.U32 R116, R116, R195, c[0x0][0x210] ;  /* 0x0000840074747625 */ /* 0x000fe200078e00c3 */
[----:B------:R-:W-:-:S02]  /*192b0*/  F2FP.PACK_AB R64, R216, R215 ;  /* 0x000000d7d840723e */ /* 0x000fc400000000ff */
[----:B------:R-:W-:Y:S01]  /*192c0*/  F2FP.PACK_AB R65, R209, R208 ;  /* 0x000000d0d141723e */ /* 0x000fe200000000ff */
[----:B------:R1:W-:Y:S01]  /*192d0*/  STG.E.128 [R118.64], R48 ;  /* 0x0000003076007986 */ /* 0x0003e2000c101d04 */
[----:B------:R-:W-:Y:S01]  /*192e0*/  IMAD.WIDE.U32 R70, R187, R195, c[0x0][0x208] ;  /* 0x00008200bb467625 */ /* 0x000fe200078e00c3 */
[----:B------:R-:W-:Y:S02]  /*192f0*/  F2FP.PACK_AB R66, R194, R189 ;  /* 0x000000bdc242723e */ /* 0x000fe400000000ff */
[----:B------:R2:W-:Y:S01]  /*19300*/  STG.E.128 [R116.64], R52 ;  /* 0x0000003474007986 */ /* 0x0005e2000c101d04 */
[----:B------:R-:W-:-:S03]  /*19310*/  F2FP.PACK_AB R67, R190, R67 ;  /* 0x00000043be43723e */ /* 0x000fc600000000ff */
[----:B------:R3:W-:Y:S01]  /*19320*/  STG.E.128 [R70.64], R56 ;  /* 0x0000003846007986 */ /* 0x0007e2000c101d04 */
[----:B0-----:R-:W-:Y:S01]  /*19330*/  IMAD.SHL.U32 R44, R188, 0x10, RZ ;  /* 0x00000010bc2c7824 */ /* 0x001fe200078e00ff */
[----:B------:R-:W-:Y:S02]  /*19340*/  SHF.R.U32.HI R188, RZ, 0x1c, R188 ;  /* 0x0000001cffbc7819 */ /* 0x000fe400000116bc */
[----:B------:R-:W-:Y:S02]  /*19350*/  F2FP.PACK_AB R47, R167, R166 ;  /* 0x000000a6a72f723e */ /* 0x000fe400000000ff */
[----:B------:R-:W-:Y:S02]  /*19360*/  F2FP.PACK_AB R46, R165, R164 ;  /* 0x000000a4a52e723e */ /* 0x000fe400000000ff */
[----:B------:R-:W-:Y:S02]  /*19370*/  F2FP.PACK_AB R45, R163, R162 ;  /* 0x000000a2a32d723e */ /* 0x000fe400000000ff */
[----:B-1----:R-:W-:-:S02]  /*19380*/  IADD3 R50, P0, R44, c[0x0][0x208], RZ ;  /* 0x000082002c327a10 */ /* 0x002fc40007f1e0ff */
[----:B------:R-:W-:Y:S01]  /*19390*/  IADD3 R48, P1, R44, c[0x0][0x210], RZ ;  /* 0x000084002c307a10 */ /* 0x000fe20007f3e0ff */
[----:B--2---:R-:W-:Y:S01]  /*193a0*/  IMAD.WIDE.U32 R52, R187, R195, c[0x0][0x210] ;  /* 0x00008400bb347625 */ /* 0x004fe200078e00c3 */
[C---:B------:R-:W-:Y:S02]  /*193b0*/  IADD3.X R51, R188.reuse, c[0x0][0x20c], RZ, P0, !PT ;  /* 0x00008300bc337a10 */ /* 0x040fe400007fe4ff */
[----:B------:R-:W-:Y:S02]  /*193c0*/  IADD3.X R49, R188, c[0x0][0x214], RZ, P1, !PT ;  /* 0x00008500bc317a10 */ /* 0x000fe40000ffe4ff */
[----:B------:R-:W-:Y:S01]  /*193d0*/  F2FP.PACK_AB R44, R212, R193 ;  /* 0x000000c1d42c723e */ /* 0x000fe200000000ff */
[----:B------:R3:W-:Y:S01]  /*193e0*/  STG.E.128 [R52.64], R60 ;  /* 0x0000003c34007986 */ /* 0x0007e2000c101d04 */
[----:B------:R-:W-:Y:S02]  /*193f0*/  ISETP.GE.AND P0, PT, R172, c[0x0][0x164], PT ;  /* 0x00005900ac007a0c */ /* 0x000fe40003f06270 */
[----:B------:R-:W-:Y:S01]  /*19400*/  LOP3.LUT P1, RZ, R174, 0xff, RZ, 0xc0, !PT ;  /* 0x000000ffaeff7812 */ /* 0x000fe2000782c0ff */
[----:B------:R3:W-:Y:S03]  /*19410*/  STG.E.128 [R50.64], R64 ;  /* 0x0000004032007986 */ /* 0x0007e6000c101d04 */
[----:B------:R-:W-:Y:S01]  /*19420*/  SEL R174, RZ, 0x1, P1 ;  /* 0x00000001ffae7807 */ /* 0x000fe20000800000 */
[----:B------:R3:W-:Y:S06]  /*19430*/  STG.E.128 [R48.64], R44 ;  /* 0x0000002c30007986 */ /* 0x0007ec000c101d04 */
[----:B---3--:R-:W-:Y:S01]  /*19440*/  @P0 CALL.REL.NOINC `(.L_x_17240) ;  /* 0x0000001000000944 */ /* 0x008fe20003c00000 */
[----:B------:R-:W-:Y:S05]  /*19450*/  BRA `(.L_x_17241) ;  /* 0xfffe77f000007947 */ /* 0x000fea000383ffff */
.L_x_17240:
[----:B------:R-:W-:Y:S05]  /*19460*/  EXIT ;  /* 0x000000000000794d */ /* 0x000fea0003800000 */
.L_x_17238:
[----:B------:R-:W-:Y:S01]  /*19470*/  IMAD.MOV.U32 R167, RZ, RZ, 0x1 ;  /* 0x00000001ffa77424 */ /* 0x000fe200078e00ff */
[----:B------:R-:W-:Y:S01]  /*19480*/  MOV R164, 0x194c0 ;  /* 0x000194c000a47802 */ /* 0x000fe20000000f00 */
[----:B------:R-:W-:-:S02]  /*19490*/  IMAD.MOV.U32 R163, RZ, RZ, 0x1f ;  /* 0x0000001fffa37424 */ /* 0x000fc400078e00ff */
[----:B------:R-:W-:Y:S02]  /*194a0*/  IMAD.MOV.U32 R166, RZ, RZ, -0x1 ;  /* 0xffffffffffa67424 */ /* 0x000fe400078e00ff */
[----:B------:R-:W-:Y:S05]  /*194b0*/  CALL.REL.NOINC `($__internal_53_$__cuda_sm70_shflsync_bfly_p) ;  /* 0x0000079000007944 */ /* 0x000fea0003c00000 */
[----:B-1----:R-:W-:Y:S01]  /*194c0*/  MOV R162, R167 ;  /* 0x000000a700a27202 */ /* 0x002fe20000000f00 */
[----:B0-----:R-:W-:Y:S05]  /*194d0*/  BRA `(.L_x_17242) ;  /* 0xffffe4f000007947 */ /* 0x001fea000383ffff */
.L_x_17239:
[----:B------:R-:W-:Y:S01]  /*194e0*/  IMAD.MOV.U32 R167, RZ, RZ, 0x2 ;  /* 0x00000002ffa77424 */ /* 0x000fe200078e00ff */
[----:B------:R-:W-:Y:S01]  /*194f0*/  MOV R164, 0x19530 ;  /* 0x0001953000a47802 */ /* 0x000fe20000000f00 */
[----:B------:R-:W-:Y:S02]  /*19500*/  IMAD.MOV.U32 R163, RZ, RZ, 0x1f ;  /* 0x0000001fffa37424 */ /* 0x000fe400078e00ff */
[----:B------:R-:W-:Y:S02]  /*19510*/  IMAD.MOV.U32 R166, RZ, RZ, -0x1 ;  /* 0xffffffffffa67424 */ /* 0x000fe400078e00ff */
[----:B------:R-:W-:Y:S05]  /*19520*/  CALL.REL.NOINC `($__internal_53_$__cuda_sm70_shflsync_bfly_p) ;  /* 0x0000072000007944 */ /* 0x000fea0003c00000 */
[----:B0-----:R-:W-:Y:S01]  /*19530*/  HFMA2.MMA R163, -RZ, RZ, 0, 1.847743988037109375e-06 ;  /* 0x0000001fffa37435 */ /* 0x001fe200000001ff */
[----:B-1----:R-:W-:Y:S01]  /*19540*/  FADD.FTZ R194, R194, R167 ;  /* 0x000000a7c2c27221 */ /* 0x002fe20000010000 */
[----:B------:R-:W-:Y:S01]  /*19550*/  MOV R164, 0x19590 ;  /* 0x0001959000a47802 */ /* 0x000fe20000000f00 */
[----:B------:R-:W-:Y:S02]  /*19560*/  IMAD.MOV.U32 R167, RZ, RZ, 0x4 ;  /* 0x00000004ffa77424 */ /* 0x000fe400078e00ff */
[----:B------:R-:W-:-:S02]  /*19570*/  IMAD.MOV.U32 R166, RZ, RZ, -0x1 ;  /* 0xffffffffffa67424 */ /* 0x000fc400078e00ff */
[----:B------:R-:W-:Y:S05]  /*19580*/  CALL.REL.NOINC `($__internal_53_$__cuda_sm70_shflsync_bfly_p) ;  /* 0x000006c000007944 */ /* 0x000fea0003c00000 */
[----:B01----:R-:W-:Y:S01]  /*19590*/  FADD.FTZ R194, R194, R167 ;  /* 0x000000a7c2c27221 */ /* 0x003fe20000010000 */
[----:B------:R-:W-:Y:S01]  /*195a0*/  MOV R164, 0x195f0 ;  /* 0x000195f000a47802 */ /* 0x000fe20000000f00 */
[----:B------:R-:W-:-:S02]  /*195b0*/  IMAD.MOV.U32 R167, RZ, RZ, 0x8 ;  /* 0x00000008ffa77424 */ /* 0x000fc400078e00ff */
[----:B------:R-:W-:Y:S02]  /*195c0*/  IMAD.MOV.U32 R163, RZ, RZ, 0x1f ;  /* 0x0000001fffa37424 */ /* 0x000fe400078e00ff */
[----:B------:R-:W-:Y:S02]  /*195d0*/  IMAD.MOV.U32 R166, RZ, RZ, -0x1 ;  /* 0xffffffffffa67424 */ /* 0x000fe400078e00ff */
[----:B------:R-:W-:Y:S05]  /*195e0*/  CALL.REL.NOINC `($__internal_53_$__cuda_sm70_shflsync_bfly_p) ;  /* 0x0000066000007944 */ /* 0x000fea0003c00000 */
[----:B01----:R-:W-:Y:S01]  /*195f0*/  FADD.FTZ R194, R194, R167 ;  /* 0x000000a7c2c27221 */ /* 0x003fe20000010000 */
[----:B------:R-:W-:Y:S01]  /*19600*/  MOV R167, 0x10 ;  /* 0x0000001000a77802 */ /* 0x000fe20000000f00 */
[----:B------:R-:W-:Y:S01]  /*19610*/  IMAD.MOV.U32 R163, RZ, RZ, 0x1f ;  /* 0x0000001fffa37424 */ /* 0x000fe200078e00ff */
[----:B------:R-:W-:Y:S01]  /*19620*/  MOV R164, 0x19650 ;  /* 0x0001965000a47802 */ /* 0x000fe20000000f00 */
[----:B------:R-:W-:Y:S02]  /*19630*/  IMAD.MOV.U32 R166, RZ, RZ, -0x1 ;  /* 0xffffffffffa67424 */ /* 0x000fe400078e00ff */
[----:B------:R-:W-:Y:S05]  /*19640*/  CALL.REL.NOINC `($__internal_53_$__cuda_sm70_shflsync_bfly_p) ;  /* 0x0000060000007944 */ /* 0x000fea0003c00000 */
        /* <DEDUP_REMOVED lines=68> */
[----:B------:R-:W-:Y:S01]  /*19a90*/  HFMA2.MMA R163, -RZ, RZ, 0, 1.847743988037109375e-06 ;  /* 0x0000001fffa37435 */ /* 0x000fe200000001ff */
[----:B------:R-:W-:-:S05]  /*19aa0*/  MOV R164, 0x19ac0 ;  /* 0x00019ac000a47802 */ /* 0x000fca0000000f00 */
[----:B------:R-:W-:Y:S05]  /*19ab0*/  CALL.REL.NOINC `($__internal_53_$__cuda_sm70_shflsync_bfly_p) ;  /* 0x0000019000007944 */ /* 0x000fea0003c00000 */
[----:B01----:R-:W-:Y:S01]  /*19ac0*/  FADD.FTZ R194, R194, R167 ;  /* 0x000000a7c2c27221 */ /* 0x003fe20000010000 */
[----:B------:R-:W-:Y:S01]  /*19ad0*/  MOV R166, 0xffffffff ;  /* 0xffffffff00a67802 */ /* 0x000fe20000000f00 */
[----:B------:R-:W-:Y:S01]  /*19ae0*/  IMAD.MOV.U32 R167, RZ, RZ, 0x2 ;  /* 0x00000002ffa77424 */ /* 0x000fe200078e00ff */
[----:B------:R-:W-:Y:S01]  /*19af0*/  MOV R164, 0x19b20 ;  /* 0x00019b2000a47802 */ /* 0x000fe20000000f00 */
[----:B------:R-:W-:-:S02]  /*19b00*/  IMAD.MOV.U32 R163, RZ, RZ, 0x1f ;  /* 0x0000001fffa37424 */ /* 0x000fc400078e00ff */
        /* <DEDUP_REMOVED lines=8> */
[----:B------:R-:W-:Y:S01]  /*19b90*/  HFMA2.MMA R167, -RZ, RZ, 0, 4.76837158203125e-07 ;  /* 0x00000008ffa77435 */ /* 0x000fe200000001ff */
[----:B------:R-:W-:Y:S01]  /*19ba0*/  IMAD.MOV.U32 R163, RZ, RZ, 0x1f ;  /* 0x0000001fffa37424 */ /* 0x000fe200078e00ff */
[----:B------:R-:W-:Y:S01]  /*19bb0*/  MOV R164, 0x19be0 ;  /* 0x00019be000a47802 */ /* 0x000fe20000000f00 */
[----:B------:R-:W-:-:S03]  /*19bc0*/  IMAD.MOV.U32 R166, RZ, RZ, -0x1 ;  /* 0xffffffffffa67424 */ /* 0x000fc600078e00ff */
[----:B------:R-:W-:Y:S05]  /*19bd0*/  CALL.REL.NOINC `($__internal_53_$__cuda_sm70_shflsync_bfly_p) ;  /* 0x0000007000007944 */ /* 0x000fea0003c00000 */
[----:B01----:R-:W-:Y:S01]  /*19be0*/  FADD.FTZ R194, R194, R167 ;  /* 0x000000a7c2c27221 */ /* 0x003fe20000010000 */
[----:B------:R-:W-:Y:S01]  /*19bf0*/  MOV R163, 0x1f ;  /* 0x0000001f00a37802 */ /* 0x000fe20000000f00 */
[----:B------:R-:W-:Y:S01]  /*19c00*/  IMAD.MOV.U32 R167, RZ, RZ, 0x10 ;  /* 0x00000010ffa77424 */ /* 0x000fe200078e00ff */
[----:B------:R-:W-:Y:S01]  /*19c10*/  MOV R164, 0x19c40 ;  /* 0x00019c4000a47802 */ /* 0x000fe20000000f00 */
[----:B------:R-:W-:-:S02]  /*19c20*/  IMAD.MOV.U32 R166, RZ, RZ, -0x1 ;  /* 0xffffffffffa67424 */ /* 0x000fc400078e00ff */
[----:B------:R-:W-:Y:S05]  /*19c30*/  CALL.REL.NOINC `($__internal_53_$__cuda_sm70_shflsync_bfly_p) ;  /* 0x0000001000007944 */ /* 0x000fea0003c00000 */
[----:B01----:R-:W-:Y:S05]  /*19c40*/  BRA `(.L_x_17243) ;  /* 0xffffe2c000007947 */ /* 0x003fea000383ffff */
        .weak           $__internal_53_$__cuda_sm70_shflsync_bfly_p
        .type           $__internal_53_$__cuda_sm70_shflsync_bfly_p,@function
        .size           $__internal_53_$__cuda_sm70_shflsync_bfly_p,(.L_x_26513 - $__internal_53_$__cuda_sm70_shflsync_bfly_p)
$__internal_53_$__cuda_sm70_shflsync_bfly_p:
[----:B------:R-:W-:Y:S01]  /*19c50*/  IMAD.MOV.U32 R165, RZ, RZ, 0x0 ;  /* 0x00000000ffa57424 */ /* 0x000fe200078e00ff */
[----:B------:R-:W-:Y:S04]  /*19c60*/  WARPSYNC R166 ;  /* 0x000000a600007348 */ /* 0x000fe80003800000 */
[----:B------:R0:W1:Y:S01]  /*19c70*/  SHFL.BFLY PT, R167, R194, R167, R163 ;  /* 0x0c0000a7c2a77389 */ /* 0x00006200000e00a3 */
[----:B------:R-:W-:Y:S05]  /*19c80*/  RET.REL.NODEC R164 `(_ZN10layer_norm31ln_parallel_residual_fwd_kernelINS_13Kernel_traitsI6__halfS2_fS2_fjLj8192ELj1ELj1ELj8ELj16ENS_18Kernel_traits_baseILj8192ES2_S2_fS2_fjLj256EEEEELb1ELb0ELb1EEEvNS_9FwdParamsE) ;  /* 0xfffe6370a4007950 */ /* 0x000fea0003c3ffff */
.L_x_17244:
        /* <DEDUP_REMOVED lines=15> */
.L_x_26513:


//--------------------- .text._ZN10layer_norm31ln_parallel_residual_fwd_kernelINS_13Kernel_traitsI6__halfS2_fS2_fjLj8192ELj1ELj1ELj8ELj16ENS_18Kernel_traits_baseILj8192ES2_S2_fS2_fjLj256EEEEELb1ELb1ELb0EEEvNS_9FwdParamsE --------------------------
	.section	.text._ZN10layer_norm31ln_parallel_residual_fwd_kernelINS_13Kernel_traitsI6__halfS2_fS2_fjLj8192ELj1ELj1ELj8ELj16ENS_18Kernel_traits_baseILj8192ES2_S2_fS2_fjLj256EEEEELb1ELb1ELb0EEEvNS_9FwdParamsE,"ax",@progbits
	.sectioninfo	@"SHI_REGISTERS=171"
	.align	128
        .global         _ZN10layer_norm31ln_parallel_residual_fwd_kernelINS_13Kernel_traitsI6__halfS2_fS2_fjLj8192ELj1ELj1ELj8ELj16ENS_18Kernel_traits_baseILj8192ES2_S2_fS2_fjLj256EEEEELb1ELb1ELb0EEEvNS_9FwdParamsE
        .type           _ZN10layer_norm31ln_parallel_residual_fwd_kernelINS_13Kernel_traitsI6__halfS2_fS2_fjLj8192ELj1ELj1ELj8ELj16ENS_18Kernel_traits_baseILj8192ES2_S2_fS2_fjLj256EEEEELb1ELb1ELb0EEEvNS_9FwdParamsE,@function
        .size           _ZN10layer_norm31ln_parallel_residual_fwd_kernelINS_13Kernel_traitsI6__halfS2_fS2_fjLj8192ELj1ELj1ELj8ELj16ENS_18Kernel_traits_baseILj8192ES2_S2_fS2_fjLj256EEEEELb1ELb1ELb0EEEvNS_9FwdParamsE,(.L_x_26514 - _ZN10layer_norm31ln_parallel_residual_fwd_kernelINS_13Kernel_traitsI6__halfS2_fS2_fjLj8192ELj1ELj1ELj8ELj16ENS_18Kernel_traits_baseILj8192ES2_S2_fS2_fjLj256EEEEELb1ELb1ELb0EEEvNS_9FwdParamsE)
        .other          _ZN10layer_norm31ln_parallel_residual_fwd_kernelINS_13Kernel_traitsI6__halfS2_fS2_fjLj8192ELj1ELj1ELj8ELj16ENS_18Kernel_traits_baseILj8192ES2_S2_fS2_fjLj256EEEEELb1ELb1ELb0EEEvNS_9FwdParamsE,@"STO_CUDA_ENTRY STV_DEFAULT"
_ZN10layer_norm31ln_parallel_residual_fwd_kernelINS_13Kernel_traitsI6__halfS2_fS2_fjLj8192ELj1ELj1ELj8ELj16ENS_18Kernel_traits_baseILj8192ES2_S2_fS2_fjLj256EEEEELb1ELb1ELb0EEEvNS_9FwdParamsE:
.text._ZN10layer_norm31ln_parallel_residual_fwd_kernelINS_13Kernel_traitsI6__halfS2_fS2_fjLj8192ELj1ELj1ELj8ELj16ENS_18Kernel_traits_baseILj8192ES2_S2_fS2_fjLj256EEEEELb1ELb1ELb0EEEvNS_9FwdParamsE:
        /* <DEDUP_REMOVED lines=32> */
[----:B------:R-:W-:-:S03]  /*0200*/  MOV R5, c[0x0][0x168] ;  /* 0x00005a0000057a02 */ /* 0x000fc60000000f00 */
[----:B------:R-:W-:Y:S01]  /*0210*/  IMAD.WIDE.U32 R10, R10, -0x326172a9, RZ ;  /* 0xcd9e8d570a0a7825 */ /* 0x000fe200078e00ff */
[----:B------:R-:W-:Y:S02]  /*0220*/  SHF.R.S32.HI R5, RZ, 0x1f, R5 ;  /* 0x0000001fff057819 */ /* 0x000fe40000011405 */
[----:B------:R-:W-:Y:S02]  /*0230*/  LOP3.LUT R14, R9, R4, R2, 0x96, !PT ;  /* 0x00000004090e7212 */ /* 0x000fe400078e9602 */
[----:B------:R-:W-:Y:S02]  /*0240*/  LOP3.LUT R12, R11, R3, R6, 0x96, !PT ;  /* 0x000000030b0c7212 */ /* 0x000fe400078e9606 */
[----:B------:R-:W-:Y:S01]  /*0250*/  LEA.HI R73, R5, c[0x0][0x168], RZ, 0x3 ;  /* 0x00005a0005497a11 */ /* 0x000fe200078f18ff */
[----:B------:R-:W-:Y:S01]  /*0260*/  IMAD.WIDE.U32 R14, R14, -0x326172a9, RZ ;  /* 0xcd9e8d570e0e7825 */ /* 0x000fe200078e00ff */
[----:B------:R-:W-:Y:S02]  /*0270*/  LOP3.LUT R6, R52, 0xff, RZ, 0x3c, !PT ;  /* 0x000000ff34067812 */ /* 0x000fe400078e3cff */
[----:B------:R-:W-:Y:S01]  /*0280*/  IADD3 R4, R130, 0x3c6ef372, RZ ;  /* 0x3c6ef37282047810 */ /* 0x000fe20007ffe0ff */
[----:B------:R-:W-:Y:S01]  /*0290*/  IMAD.WIDE.U32 R12, R12, -0x2daee0ad, RZ ;  /* 0xd2511f530c0c7825 */ /* 0x000fe200078e00ff */
[----:B------:R-:W-:-:S02]  /*02a0*/  LEA.HI.SX32 R6, R73, R6, 0x1d ;  /* 0x0000000649067211 */ /* 0x000fc400078feaff */
[----:B------:R-:W-:Y:S02]  /*02b0*/  LOP3.LUT R16, R15, R10, R4, 0x96, !PT ;  /* 0x0000000a0f107212 */ /* 0x000fe400078e9604 */
[C---:B------:R-:W-:Y:S02]  /*02c0*/  LOP3.LUT P2, RZ, R6.reuse, 0xffffff00, RZ, 0xc0, !PT ;  /* 0xffffff0006ff7812 */ /* 0x040fe4000784c0ff */
[----:B------:R-:W-:Y:S01]  /*02d0*/  ISETP.GE.U32.AND P5, PT, R6, 0x200, PT ;  /* 0x000002000600780c */ /* 0x000fe20003fa6070 */
[----:B------:R-:W-:Y:S01]  /*02e0*/  IMAD.WIDE.U32 R16, R16, -0x2daee0ad, RZ ;  /* 0xd2511f5310107825 */ /* 0x000fe200078e00ff */
[C---:B------:R-:W-:Y:S02]  /*02f0*/  ISETP.GE.U32.AND P4, PT, R6.reuse, 0x300, PT ;  /* 0x000003000600780c */ /* 0x040fe40003f86070 */
[----:B------:R-:W-:Y:S02]  /*0300*/  IADD3 R5, R131, 0x76cf5d0a, RZ ;  /* 0x76cf5d0a83057810 */ /* 0x000fe40007ffe0ff */
[----:B------:R-:W-:-:S02]  /*0310*/  ISETP.GE.U32.AND P3, PT, R6, 0x400, PT ;  /* 0x000004000600780c */ /* 0x000fc40003f66070 */
[----:B------:R-:W-:Y:S02]  /*0320*/  LOP3.LUT R18, R13, R8, R5, 0x96, !PT ;  /* 0x000000080d127212 */ /* 0x000fe400078e9605 */
[----:B------:R-:W-:Y:S02]  /*0330*/  LOP3.LUT R70, R17, R12, R7, 0x96, !PT ;  /* 0x0000000c11467212 */ /* 0x000fe400078e9607 */
[----:B------:R-:W-:Y:S01]  /*0340*/  @P2 LOP3.LUT R51, R51, 0x20, RZ, 0xfc, !PT ;  /* 0x0000002033332812 */ /* 0x000fe200078efcff */
[----:B------:R-:W-:Y:S01]  /*0350*/  IMAD.WIDE.U32 R18, R18, -0x326172a9, RZ ;  /* 0xcd9e8d5712127825 */ /* 0x000fe200078e00ff */
[----:B------:R-:W-:Y:S02]  /*0360*/  IADD3 R8, R130, -0x255992d5, RZ ;  /* 0xdaa66d2b82087810 */ /* 0x000fe40007ffe0ff */
[----:B------:R-:W-:Y:S01]  /*0370*/  LOP3.LUT R51, R51, 0xfffffeff, RZ, 0xc0, !PT ;  /* 0xfffffeff33337812 */ /* 0x000fe200078ec0ff */
[----:B------:R-:W-:Y:S01]  /*0380*/  IMAD.WIDE.U32 R70, R70, -0x326172a9, RZ ;  /* 0xcd9e8d5746467825 */ /* 0x000fe200078e00ff */
[----:B------:R-:W-:-:S02]  /*0390*/  LOP3.LUT R68, R19, R14, R8, 0x96, !PT ;  /* 0x0000000e13447212 */ /* 0x000fc400078e9608 */
        /* <DEDUP_REMOVED lines=18> */
.L_x_17246:
[----:B0-----:R-:W-:Y:S05]  /*04c0*/  BSYNC B0 ;  /* 0x0000000000007941 */ /* 0x001fea0003800000 */
.L_x_17245:
        /* <DEDUP_REMOVED lines=13> */
.L_x_17248:
[----:B0-----:R-:W-:Y:S05]  /*05a0*/  BSYNC B0 ;  /* 0x0000000000007941 */ /* 0x001fea0003800000 */
.L_x_17247:
        /* <DEDUP_REMOVED lines=13> */
.L_x_17250:
[----:B0-----:R-:W-:Y:S05]  /*0680*/  BSYNC B0 ;  /* 0x0000000000007941 */ /* 0x001fea0003800000 */
.L_x_17249:
        /* <DEDUP_REMOVED lines=12> */
.L_x_17252:
[----:B0-----:R-:W-:Y:S05]  /*0750*/  BSYNC B0 ;  /* 0x0000000000007941 */ /* 0x001fea0003800000 */
.L_x_17251:
[----:B------:R-:W-:Y:S01]  /*0760*/  LOP3.LUT R72, R71, R18, R9, 0x96, !PT ;  /* 0x0000001247487212 */ /* 0x000fe200078e9609 */
[----:B------:R-:W-:Y:S01]  /*0770*/  IMAD.WIDE.U32 R68, R68, -0x2daee0ad, RZ ;  /* 0xd2511f5344447825 */ /* 0x000fe200078e00ff */
[----:B------:R-:W-:Y:S01]  /*0780*/  IADD3 R10, R131, -0x126145ec, RZ ;  /* 0xed9eba14830a7810 */ /* 0x000fe20007ffe0ff */
[----:B------:R-:W-:Y:S06]  /*0790*/  @P1 EXIT ;  /* 0x000000000000194d */ /* 0x000fec0003800000 */
[----:B------:R-:W-:Y:S01]  /*07a0*/  LOP3.LUT R69, R69, R16, R10, 0x96, !PT ;  /* 0x0000001045457212 */ /* 0x000fe200078e960a */
[--C-:B-----5:R-:W-:Y:S01]  /*07b0*/  HADD2.F32 R11, -RZ, R20.reuse.H0_H0 ;  /* 0x20000014ff0b7230 */ /* 0x120fe20000004100 */
[C---:B------:R-:W-:Y:S01]  /*07c0*/  IADD3 R113, R130.reuse, 0x1715609d, RZ ;  /* 0x1715609d82717810 */ /* 0x040fe20007ffe0ff */
[----:B------:R-:W-:Y:S01]  /*07d0*/  HADD2.F32 R12, -RZ, R20.H1_H1 ;  /* 0x30000014ff0c7230 */ /* 0x000fe20000004100 */
[----:B------:R-:W-:Y:S01]  /*07e0*/  SHF.R.S32.HI R73, RZ, 0x3, R73 ;  /* 0x00000003ff497819 */ /* 0x000fe20000011449 */
[--C-:B------:R-:W-:Y:S01]  /*07f0*/  HADD2.F32 R13, -RZ, R21.reuse.H0_H0 ;  /* 0x20000015ff0d7230 */ /* 0x100fe20000004100 */
[C---:B------:R-:W-:Y:S01]  /*0800*/  IADD3 R112, R131.reuse, -0x56f99767, RZ ;  /* 0xa906689983707810 */ /* 0x040fe20007ffe0ff */
[----:B------:R-:W-:Y:S01]  /*0810*/  HADD2.F32 R14, -RZ, R21.H1_H1 ;  /* 0x30000015ff0e7230 */ /* 0x000fe20000004100 */
[C---:B------:R-:W-:Y:S01]  /*0820*/  IADD3 R122, R130.reuse, -0x4ab325aa, RZ ;  /* 0xb54cda56827a7810 */ /* 0x040fe20007ffe0ff */
[--C-:B------:R-:W-:Y:S01]  /*0830*/  HADD2.F32 R15, -RZ, R22.reuse.H0_H0 ;  /* 0x20000016ff0f7230 */ /* 0x100fe20000004100 */
[C---:B------:R-:W-:Y:S01]  /*0840*/  IADD3 R123, R131.reuse, 0x646e171e, RZ ;  /* 0x646e171e837b7810 */ /* 0x040fe20007ffe0ff */
[----:B------:R-:W-:Y:S01]  /*0850*/  HADD2.F32 R16, -RZ, R22.H1_H1 ;  /* 0x30000016ff107230 */ /* 0x000fe20000004100 */
[C---:B------:R-:W-:Y:S01]  /*0860*/  IADD3 R124, R131.reuse, 0x1fd5c5a3, RZ ;  /* 0x1fd5c5a3837c7810 */ /* 0x040fe20007ffe0ff */
[--C-:B------:R-:W-:Y:S01]  /*0870*/  HADD2.F32 R17, -RZ, R23.reuse.H0_H0 ;  /* 0x20000017ff117230 */ /* 0x100fe20000004100 */
[C---:B------:R-:W-:Y:S01]  /*0880*/  IADD3 R125, R130.reuse, 0x5384540f, RZ ;  /* 0x5384540f827d7810 */ /* 0x040fe20007ffe0ff */
[----:B------:R-:W-:Y:S01]  /*0890*/  HADD2.F32 R18, -RZ, R23.H1_H1 ;  /* 0x30000017ff127230 */ /* 0x000fe20000004100 */
[C---:B------:R-:W-:Y:S01]  /*08a0*/  IADD3 R126, R131.reuse, -0x24c28bd8, RZ ;  /* 0xdb3d7428837e7810 */ /* 0x040fe20007ffe0ff */
        /* <DEDUP_REMOVED lines=45> */
[----:B------:R-:W-:-:S02]  /*0b80*/  HADD2.F32 R115, -RZ, R52.H1_H1 ;  /* 0x30000034ff737230 */ /* 0x000fc40000004100 */
[----:B------:R-:W-:Y:S01]  /*0b90*/  IMAD.IADD R64, R61, 0x1, -R64 ;  /* 0x000000013d407824 */ /* 0x000fe200078e0a40 */
[--C-:B------:R-:W-:Y:S01]  /*0ba0*/  HADD2.F32 R116, -RZ, R53.reuse.H0_H0 ;  /* 0x20000035ff747230 */ /* 0x100fe20000004100 */
[----:B------:R-:W-:Y:S01]  /*0bb0*/  LOP3.LUT R73, R73, 0x1fffffe0, RZ, 0xc0, !PT ;  /* 0x1fffffe049497812 */ /* 0x000fe200078ec0ff */
[----:B------:R-:W-:Y:S01]  /*0bc0*/  HADD2.F32 R117, -RZ, R53.H1_H1 ;  /* 0x30000035ff757230 */ /* 0x000fe20000004100 */
[----:B------:R-:W-:Y:S01]  /*0bd0*/  IMAD.WIDE.U32 R52, R72, -0x2daee0ad, RZ ;  /* 0xd2511f5348347825 */ /* 0x000fe200078e00ff */
[----:B------:R-:W-:Y:S01]  /*0be0*/  IMNMX R64, RZ, R64, !PT ;  /* 0x00000040ff407217 */ /* 0x000fe20007800200 */
[--C-:B------:R-:W-:Y:S02]  /*0bf0*/  HADD2.F32 R108, -RZ, R62.reuse.H0_H0 ;  /* 0x2000003eff6c7230 */ /* 0x100fe40000004100 */
[----:B------:R-:W-:Y:S01]  /*0c00*/  HADD2.F32 R109, -RZ, R62.H1_H1 ;  /* 0x3000003eff6d7230 */ /* 0x000fe20000004100 */
[----:B------:R-:W-:Y:S01]  /*0c10*/  IMNMX R64, R64, 0x20, PT ;  /* 0x0000002040407817 */ /* 0x000fe20003800200 */
[--C-:B------:R-:W-:Y:S01]  /*0c20*/  HADD2.F32 R110, -RZ, R63.reuse.H0_H0 ;  /* 0x2000003fff6e7230 */ /* 0x100fe20000004100 */
[----:B------:R-:W-:Y:S01]  /*0c30*/  LOP3.LUT R62, R53, R68, R112, 0x96, !PT ;  /* 0x00000044353e7212 */ /* 0x000fe200078e9670 */
[----:B------:R-:W-:Y:S01]  /*0c40*/  HADD2.F32 R111, -RZ, R63.H1_H1 ;  /* 0x3000003fff6f7230 */ /* 0x000fe20000004100 */
[----:B------:R-:W-:Y:S01]  /*0c50*/  IMAD.SHL.U32 R53, R0, 0x20, RZ ;  /* 0x0000002000357824 */ /* 0x000fe200078e00ff */
[--C-:B------:R-:W-:Y:S01]  /*0c60*/  HADD2.F32 R120, -RZ, R55.reuse.H0_H0 ;  /* 0x20000037ff787230 */ /* 0x100fe20000004100 */
[----:B------:R-:W-:Y:S01]  /*0c70*/  IMAD.IADD R64, R64, 0x1, R73 ;  /* 0x0000000140407824 */ /* 0x000fe200078e0249 */
[----:B------:R-:W-:Y:S01]  /*0c80*/  HADD2.F32 R121, -RZ, R55.H1_H1 ;  /* 0x30000037ff797230 */ /* 0x000fe20000004100 */
[----:B------:R-:W-:Y:S01]  /*0c90*/  IMAD.WIDE.U32 R62, R62, -0x326172a9, RZ ;  /* 0xcd9e8d573e3e7825 */ /* 0x000fe200078e00ff */
[----:B------:R-:W-:-:S02]  /*0ca0*/  HADD2.F32 R47, -RZ, R66.H0_H0 ;  /* 0x20000042ff2f7230 */ /* 0x000fc40000004100 */
[----:B------:R-:W-:Y:S01]  /*0cb0*/  SHF.L.U32 R64, R64, 0x3, RZ ;  /* 0x0000000340407819 */ /* 0x000fe200000006ff */
[----:B------:R-:W-:Y:S01]  /*0cc0*/  IMAD.WIDE.U32 R54, R54, -0x2daee0ad, RZ ;  /* 0xd2511f5336367825 */ /* 0x000fe200078e00ff */
[----:B------:R-:W-:Y:S01]  /*0cd0*/  HADD2.F32 R48, -RZ, R66.H1_H1 ;  /* 0x30000042ff307230 */ /* 0x000fe20000004100 */
[----:B------:R-:W-:Y:S01]  /*0ce0*/  LOP3.LUT R66, R53, 0x3e0, RZ, 0xc0, !PT ;  /* 0x000003e035427812 */ /* 0x000fe200078ec0ff */
[--C-:B------:R-:W-:Y:S01]  /*0cf0*/  HADD2.F32 R45, -RZ, R65.reuse.H0_H0 ;  /* 0x20000041ff2d7230 */ /* 0x100fe20000004100 */
[----:B------:R-:W-:Y:S01]  /*0d00*/  LOP3.LUT R53, R63, R60, R122, 0x96, !PT ;  /* 0x0000003c3f357212 */ /* 0x000fe200078e967a */
[----:B------:R-:W0:Y:S01]  /*0d10*/  I2F.U32 R64, R64 ;  /* 0x0000004000407306 */ /* 0x000e220000201000 */
[----:B------:R-:W-:Y:S01]  /*0d20*/  LOP3.LUT R60, R55, R52, R123, 0x96, !PT ;  /* 0x00000034373c7212 */ /* 0x000fe200078e967b */
[----:B------:R-:W-:Y:S01]  /*0d30*/  IMAD.IADD R66, R61, 0x1, -R66 ;  /* 0x000000013d427824 */ /* 0x000fe200078e0a42 */
[----:B------:R-:W-:Y:S01]  /*0d40*/  HADD2.F32 R46, -RZ, R65.H1_H1 ;  /* 0x30000041ff2e7230 */ /* 0x000fe20000004100 */
[----:B------:R-:W-:Y:S01]  /*0d50*/  IMAD.WIDE.U32 R52, R53, -0x2daee0ad, RZ ;  /* 0xd2511f5335347825 */ /* 0x000fe200078e00ff */
[----:B------:R-:W-:-:S02]  /*0d60*/  HADD2.F32 R49, -RZ, R67.H0_H0 ;  /* 0x20000043ff317230 */ /* 0x000fc40000004100 */
[----:B------:R-:W-:Y:S01]  /*0d70*/  IMNMX R66, RZ, R66, !PT ;  /* 0x00000042ff427217 */ /* 0x000fe20007800200 */
[----:B------:R-:W-:Y:S01]  /*0d80*/  IMAD.WIDE.U32 R60, R60, -0x326172a9, RZ ;  /* 0xcd9e8d573c3c7825 */ /* 0x000fe200078e00ff */
[----:B------:R-:W-:Y:S01]  /*0d90*/  LOP3.LUT R55, R53, R54, R124, 0x96, !PT ;  /* 0x0000003635377212 */ /* 0x000fe200078e967c */
[----:B------:R-:W-:Y:S01]  /*0da0*/  HADD2.F32 R50, -RZ, R67.H1_H1 ;  /* 0x30000043ff327230 */ /* 0x000fe20000004100 */
[----:B------:R-:W-:Y:S01]  /*0db0*/  IMNMX R66, R66, 0x20, PT ;  /* 0x0000002042427817 */ /* 0x000fe20003800200 */
[--C-:B------:R-:W-:Y:S01]  /*0dc0*/  HADD2.F32 R129, -RZ, R56.reuse.H0_H0 ;  /* 0x20000038ff817230 */ /* 0x100fe20000004100 */
[----:B------:R-:W-:Y:S01]  /*0dd0*/  LOP3.LUT R62, R61, R62, R125, 0x96, !PT ;  /* 0x0000003e3d3e7212 */ /* 0x000fe200078e967d */
[----:B------:R-:W-:Y:S01]  /*0de0*/  IMAD.HI.U32 R54, R55, -0x326172a9, RZ ;  /* 0xcd9e8d5737367827 */ /* 0x000fe200078e00ff */
[----:B------:R-:W-:Y:S01]  /*0df0*/  HADD2.F32 R128, -RZ, R56.H1_H1 ;  /* 0x30000038ff807230 */ /* 0x000fe20000004100 */
[----:B0-----:R0:W1:Y:S01]  /*0e00*/  MUFU.RCP R140, R64 ;  /* 0x00000040008c7308 */ /* 0x0010620000001000 */
[--C-:B------:R-:W-:Y:S01]  /*0e10*/  HADD2.F32 R133, -RZ, R57.reuse.H0_H0 ;  /* 0x20000039ff857230 */ /* 0x100fe20000004100 */
[----:B------:R-:W-:Y:S01]  /*0e20*/  IMAD.HI.U32 R53, R62, -0x2daee0ad, RZ ;  /* 0xd2511f533e357827 */ /* 0x000fe200078e00ff */
[----:B------:R-:W-:Y:S01]  /*0e30*/  LOP3.LUT R54, R54, R60, R127, 0x96, !PT ;  /* 0x0000003c36367212 */ /* 0x000fe200078e967f */
[----:B------:R-:W-:-:S02]  /*0e40*/  HADD2.F32 R132, -RZ, R57.H1_H1 ;  /* 0x30000039ff847230 */ /* 0x000fc40000004100 */
[----:B------:R-:W-:Y:S01]  /*0e50*/  IMAD R141, R62, -0x2daee0ad, RZ ;  /* 0xd2511f533e8d7824 */ /* 0x000fe200078e02ff */
[----:B------:R-:W-:Y:S01]  /*0e60*/  LOP3.LUT R150, R53, R52, R126, 0x96, !PT ;  /* 0x0000003435967212 */ /* 0x000fe200078e967e */
[----:B------:R-:W-:Y:S01]  /*0e70*/  IMAD.HI.U32 R52, R54, -0x2daee0ad, RZ ;  /* 0xd2511f5336347827 */ /* 0x000fe200078e00ff */
[--C-:B------:R-:W-:Y:S02]  /*0e80*/  HADD2.F32 R135, -RZ, R58.reuse.H0_H0 ;  /* 0x2000003aff877230 */ /* 0x100fe40000004100 */
[----:B------:R-:W-:Y:S01]  /*0e90*/  HADD2.F32 R134, -RZ, R58.H1_H1 ;  /* 0x3000003aff867230 */ /* 0x000fe20000004100 */
[----:B------:R-:W-:Y:S01]  /*0ea0*/  IMAD R142, R55, -0x326172a9, RZ ;  /* 0xcd9e8d57378e7824 */ /* 0x000fe200078e02ff */
[--C-:B------:R-:W-:Y:S01]  /*0eb0*/  HADD2.F32 R137, -RZ, R59.reuse.H0_H0 ;  /* 0x2000003bff897230 */ /* 0x100fe20000004100 */
[----:B------:R-:W-:Y:S01]  /*0ec0*/  IMAD.HI.U32 R53, R150, -0x326172a9, RZ ;  /* 0xcd9e8d5796357827 */ /* 0x000fe200078e00ff */
[----:B------:R-:W-:Y:S01]  /*0ed0*/  HADD2.F32 R136, -RZ, R59.H1_H1 ;  /* 0x3000003bff887230 */ /* 0x000fe20000004100 */
[----:B------:R-:W-:-:S02]  /*0ee0*/  LOP3.LUT R141, R52, R141, R138, 0x96, !PT ;  /* 0x0000008d348d7212 */ /* 0x000fc400078e968a */
[----:B------:R-:W-:Y:S01]  /*0ef0*/  IMAD.IADD R66, R73, 0x1, R66 ;  /* 0x0000000149427824 */ /* 0x000fe200078e0242 */
[----:B------:R-:W-:Y:S01]  /*0f00*/  LOP3.LUT R142, R53, R142, R139, 0x96, !PT ;  /* 0x0000008e358e7212 */ /* 0x000fe200078e968b */
[----:B------:R-:W-:Y:S02]  /*0f10*/  IMAD R148, R54, -0x2daee0ad, RZ ;  /* 0xd2511f5336947824 */ /* 0x000fe400078e02ff */
[----:B------:R-:W-:Y:S02]  /*0f20*/  IMAD.SHL.U32 R146, R66, 0x8, RZ ;  /* 0x0000000842927824 */ /* 0x000fe400078e00ff */
[----:B01----:R-:W-:Y:S02]  /*0f30*/  IMAD R150, R150, -0x326172a9, RZ ;  /* 0xcd9e8d5796967824 */ /* 0x003fe400078e02ff */
.L_x_17787:
        /* <DEDUP_REMOVED lines=37> */
.L_x_17256:
[----:B0-----:R-:W-:Y:S02]  /*1190*/  IMAD.MOV.U32 R98, RZ, RZ, R150 ;  /* 0x000000ffff627224 */ /* 0x001fe400078e0096 */
.L_x_17257:
[----:B------:R-:W-:Y:S05]  /*11a0*/  BSYNC B1 ;  /* 0x0000000000017941 */ /* 0x000fea0003800000 */
.L_x_17255:
        /* <DEDUP_REMOVED lines=16> */
.L_x_17261:
[----:B------:R-:W-:Y:S05]  /*12b0*/  BSYNC B2 ;  /* 0x0000000000027941 */ /* 0x000fea0003800000 */
.L_x_17260:
        /* <DEDUP_REMOVED lines=44> */
.L_x_17259:
[----:B------:R-:W-:Y:S05]  /*1580*/  BSYNC B1 ;  /* 0x0000000000017941 */ /* 0x000fea0003800000 */
.L_x_17258:
        /* <DEDUP_REMOVED lines=17> */
.L_x_17262:
        /* <DEDUP_REMOVED lines=12> */
.L_x_17265:
[----:B------:R-:W-:Y:S02]  /*1760*/  IMAD.MOV.U32 R153, RZ, RZ, R150 ;  /* 0x000000ffff997224 */ /* 0x000fe400078e0096 */
.L_x_17266:
[----:B------:R-:W-:Y:S05]  /*1770*/  BSYNC B1 ;  /* 0x0000000000017941 */ /* 0x000fea0003800000 */
.L_x_17264:
        /* <DEDUP_REMOVED lines=16> */
.L_x_17270:
[----:B------:R-:W-:Y:S05]  /*1880*/  BSYNC B2 ;  /* 0x0000000000027941 */ /* 0x000fea0003800000 */
.L_x_17269:
        /* <DEDUP_REMOVED lines=43> */
.L_x_17268:
[----:B------:R-:W-:Y:S05]  /*1b40*/  BSYNC B1 ;  /* 0x0000000000017941 */ /* 0x000fea0003800000 */
.L_x_17267:
        /* <DEDUP_REMOVED lines=9> */
.L_x_17263:
        /* <DEDUP_REMOVED lines=12> */
.L_x_17272:
[----:B------:R-:W-:Y:S02]  /*1ca0*/  IMAD.MOV.U32 R153, RZ, RZ, R150 ;  /* 0x000000ffff997224 */ /* 0x000fe400078e0096 */
.L_x_17273:
[----:B------:R-:W-:Y:S05]  /*1cb0*/  BSYNC B1 ;  /* 0x0000000000017941 */ /* 0x000fea0003800000 */
.L_x_17271:
        /* <DEDUP_REMOVED lines=16> */
.L_x_17277:
[----:B------:R-:W-:Y:S05]  /*1dc0*/  BSYNC B2 ;  /* 0x0000000000027941 */ /* 0x000fea0003800000 */
.L_x_17276:
        /* <DEDUP_REMOVED lines=44> */
.L_x_17275:
[----:B------:R-:W-:Y:S05]  /*2090*/  BSYNC B1 ;  /* 0x0000000000017941 */ /* 0x000fea0003800000 */
.L_x_17274:
        /* <DEDUP_REMOVED lines=14> */
.L_x_17278:
        /* <DEDUP_REMOVED lines=12> */
.L_x_17281:
[----:B------:R-:W-:Y:S02]  /*2240*/  IMAD.MOV.U32 R68, RZ, RZ, R150 ;  /* 0x000000ffff447224 */ /* 0x000fe400078e0096 */
.L_x_17282:
[----:B------:R-:W-:Y:S05]  /*2250*/  BSYNC B1 ;  /* 0x0000000000017941 */ /* 0x000fea0003800000 */
.L_x_17280:
        /* <DEDUP_REMOVED lines=16> */
.L_x_17286:
[----:B------:R-:W-:Y:S05]  /*2360*/  BSYNC B2 ;  /* 0x0000000000027941 */ /* 0x000fea0003800000 */
.L_x_17285:
        /* <DEDUP_REMOVED lines=43> */
.L_x_17284:
[----:B------:R-:W-:Y:S05]  /*2620*/  BSYNC B1 ;  /* 0x0000000000017941 */ /* 0x000fea0003800000 */
.L_x_17283:
        /* <DEDUP_REMOVED lines=9> */
.L_x_17279:
        /* <DEDUP_REMOVED lines=12> */
.L_x_17288:
[----:B------:R-:W-:Y:S02]  /*2780*/  IMAD.MOV.U32 R153, RZ, RZ, R150 ;  /* 0x000000ffff997224 */ /* 0x000fe400078e0096 */
.L_x_17289:
[----:B------:R-:W-:Y:S05]  /*2790*/  BSYNC B1 ;  /* 0x0000000000017941 */ /* 0x000fea0003800000 */
.L_x_17287:
        /* <DEDUP_REMOVED lines=16> */
.L_x_17293:
[----:B------:R-:W-:Y:S05]  /*28a0*/  BSYNC B2 ;  /* 0x0000000000027941 */ /* 0x000fea0003800000 */
.L_x_17292:
        /* <DEDUP_REMOVED lines=44> */
.L_x_17291:
[----:B------:R-:W-:Y:S05]  /*2b70*/  BSYNC B1 ;  /* 0x0000000000017941 */ /* 0x000fea0003800000 */
.L_x_17290:
        /* <DEDUP_REMOVED lines=14> */
.L_x_17294:
        /* <DEDUP_REMOVED lines=12> */
.L_x_17297:
[----:B------:R-:W-:Y:S02]  /*2d20*/  IMAD.MOV.U32 R153, RZ, RZ, R150 ;  /* 0x000000ffff997224 */ /* 0x000fe400078e0096 */
.L_x_17298:
[----:B------:R-:W-:Y:S05]  /*2d30*/  BSYNC B1 ;  /* 0x0000000000017941 */ /* 0x000fea0003800000 */
.L_x_17296:
        /* <DEDUP_REMOVED lines=16> */
.L_x_17302:
[----:B------:R-:W-:Y:S05]  /*2e40*/  BSYNC B2 ;  /* 0x0000000000027941 */ /* 0x000fea0003800000 */
.L_x_17301:
        /* <DEDUP_REMOVED lines=44> */
.L_x_17300:
[----:B------:R-:W-:Y:S05]  /*3110*/  BSYNC B1 ;  /* 0x0000000000017941 */ /* 0x000fea0003800000 */
.L_x_17299:
        /* <DEDUP_REMOVED lines=9> */
.L_x_17295:
        /* <DEDUP_REMOVED lines=12> */
.L_x_17304:
[----:B------:R-:W-:Y:S02]  /*3270*/  IMAD.MOV.U32 R153, RZ, RZ, R150 ;  /* 0x000000ffff997224 */ /* 0x000fe400078e0096 */
.L_x_17305:
[----:B------:R-:W-:Y:S05]  /*3280*/  BSYNC B1 ;  /* 0x0000000000017941 */ /* 0x000fea0003800000 */
.L_x_17303:
        /* <DEDUP_REMOVED lines=16> */
.L_x_17309:
[----:B------:R-:W-:Y:S05]  /*3390*/  BSYNC B2 ;  /* 0x0000000000027941 */ /* 0x000fea0003800000 */
.L_x_17308:
        /* <DEDUP_REMOVED lines=44> */
.L_x_17307:
[----:B------:R-:W-:Y:S05]  /*3660*/  BSYNC B1 ;  /* 0x0000000000017941 */ /* 0x000fea0003800000 */
.L_x_17306:
        /* <DEDUP_REMOVED lines=14> */
.L_x_17310:
        /* <DEDUP_REMOVED lines=12> */
.L_x_17313:
[----:B------:R-:W-:Y:S02]  /*3810*/  IMAD.MOV.U32 R153, RZ, RZ, R150 ;  /* 0x000000ffff997224 */ /* 0x000fe400078e0096 */
.L_x_17314:
[----:B------:R-:W-:Y:S05]  /*3820*/  BSYNC B1 ;  /* 0x0000000000017941 */ /* 0x000fea0003800000 */
.L_x_17312:
        /* <DEDUP_REMOVED lines=16> */
.L_x_17318:
[----:B------:R-:W-:Y:S05]  /*3930*/  BSYNC B2 ;  /* 0x0000000000027941 */ /* 0x000fea0003800000 */
.L_x_17317:
        /* <DEDUP_REMOVED lines=44> */
.L_x_17316:
[----:B------:R-:W-:Y:S05]  /*3c00*/  BSYNC B1 ;  /* 0x0000000000017941 */ /* 0x000fea0003800000 */
.L_x_17315:
        /* <DEDUP_REMOVED lines=9> */
.L_x_17311:
        /* <DEDUP_REMOVED lines=12> */
.L_x_17320:
[----:B------:R-:W-:Y:S02]  /*3d60*/  IMAD.MOV.U32 R153, RZ, RZ, R150 ;  /* 0x000000ffff997224 */ /* 0x000fe400078e0096 */
.L_x_17321:
[----:B------:R-:W-:Y:S05]  /*3d70*/  BSYNC B1 ;  /* 0x0000000000017941 */ /* 0x000fea0003800000 */
.L_x_17319:
        /* <DEDUP_REMOVED lines=16> */
.L_x_17325:
[----:B------:R-:W-:Y:S05]  /*3e80*/  BSYNC B2 ;  /* 0x0000000000027941 */ /* 0x000fea0003800000 */
.L_x_17324:
        /* <DEDUP_REMOVED lines=44> */
.L_x_17323:
[----:B------:R-:W-:Y:S05]  /*4150*/  BSYNC B1 ;  /* 0x0000000000017941 */ /* 0x000fea0003800000 */
.L_x_17322:
        /* <DEDUP_REMOVED lines=12> */
.L_x_17326:
        /* <DEDUP_REMOVED lines=12> */
.L_x_17329:
[----:B------:R-:W-:Y:S02]  /*42e0*/  IMAD.MOV.U32 R153, RZ, RZ, R150 ;  /* 0x000000ffff997224 */ /* 0x000fe400078e0096 */
.L_x_17330:
[----:B------:R-:W-:Y:S05]  /*42f0*/  BSYNC B1 ;  /* 0x0000000000017941 */ /* 0x000fea0003800000 */
.L_x_17328:
        /* <DEDUP_REMOVED lines=16> */
.L_x_17334:
[----:B------:R-:W-:Y:S05]  /*4400*/  BSYNC B2 ;  /* 0x0000000000027941 */ /* 0x000fea0003800000 */
.L_x_17333:
        /* <DEDUP_REMOVED lines=44> */
.L_x_17332:
[----:B------:R-:W-:Y:S05]  /*46d0*/  BSYNC B1 ;  /* 0x0000000000017941 */ /* 0x000fea0003800000 */
.L_x_17331:
        /* <DEDUP_REMOVED lines=9> */
.L_x_17327:
        /* <DEDUP_REMOVED lines=12> */
.L_x_17336:
[----:B------:R-:W-:Y:S02]  /*4830*/  IMAD.MOV.U32 R153, RZ, RZ, R150 ;  /* 0x000000ffff997224 */ /* 0x000fe400078e0096 */
.L_x_17337:
[----:B------:R-:W-:Y:S05]  /*4840*/  BSYNC B1 ;  /* 0x0000000000017941 */ /* 0x000fea0003800000 */
.L_x_17335:
        /* <DEDUP_REMOVED lines=16> */
.L_x_17341:
[----:B------:R-:W-:Y:S05]  /*4950*/  BSYNC B2 ;  /* 0x0000000000027941 */ /* 0x000fea0003800000 */
.L_x_17340:
        /* <DEDUP_REMOVED lines=44> */
.L_x_17339:
[----:B------:R-:W-:Y:S05]  /*4c20*/  BSYNC B1 ;  /* 0x0000000000017941 */ /* 0x000fea0003800000 */
.L_x_17338:
        /* <DEDUP_REMOVED lines=12> */
.L_x_17342:
        /* <DEDUP_REMOVED lines=12> */
.L_x_17345:
[----:B------:R-:W-:Y:S02]  /*4db0*/  IMAD.MOV.U32 R153, RZ, RZ, R150 ;  /* 0x000000ffff997224 */ /* 0x000fe400078e0096 */
.L_x_17346:
[----:B------:R-:W-:Y:S05]  /*4dc0*/  BSYNC B1 ;  /* 0x0000000000017941 */ /* 0x000fea0003800000 */
.L_x_17344:
        /* <DEDUP_REMOVED lines=16> */
.L_x_17350:
[----:B------:R-:W-:Y:S05]  /*4ed0*/  BSYNC B2 ;  /* 0x0000000000027941 */ /* 0x000fea0003800000 */
.L_x_17349:
        /* <DEDUP_REMOVED lines=44> */
.L_x_17348:
[----:B------:R-:W-:Y:S05]  /*51a0*/  BSYNC B1 ;  /* 0x0000000000017941 */ /* 0x000fea0003800000 */
.L_x_17347:
        /* <DEDUP_REMOVED lines=9> */
.L_x_17343:
        /* <DEDUP_REMOVED lines=12> */
.L_x_17352:
[----:B------:R-:W-:Y:S02]  /*5300*/  IMAD.MOV.U32 R153, RZ, RZ, R150 ;  /* 0x000000ffff997224 */ /* 0x000fe400078e0096 */
.L_x_17353:
[----:B------:R-:W-:Y:S05]  /*5310*/  BSYNC B1 ;  /* 0x0000000000017941 */ /* 0x000fea0003800000 */
.L_x_17351:
        /* <DEDUP_REMOVED lines=16> */
.L_x_17357:
[----:B------:R-:W-:Y:S05]  /*5420*/  BSYNC B2 ;  /* 0x0000000000027941 */ /* 0x000fea0003800000 */
.L_x_17356:
        /* <DEDUP_REMOVED lines=44> */
.L_x_17355:
[----:B------:R-:W-:Y:S05]  /*56f0*/  BSYNC B1 ;  /* 0x0000000000017941 */ /* 0x000fea0003800000 */
.L_x_17354:
        /* <DEDUP_REMOVED lines=12> */
.L_x_17358:
        /* <DEDUP_REMOVED lines=12> */
.L_x_17361:
[----:B------:R-:W-:Y:S02]  /*5880*/  MOV R153, R150 ;  /* 0x0000009600997202 */ /* 0x000fe40000000f00 */
.L_x_17362:
[----:B------:R-:W-:Y:S05]  /*5890*/  BSYNC B1 ;  /* 0x0000000000017941 */ /* 0x000fea0003800000 */
.L_x_17360:
        /* <DEDUP_REMOVED lines=16> */
.L_x_17366:
[----:B------:R-:W-:Y:S05]  /*59a0*/  BSYNC B2 ;  /* 0x0000000000027941 */ /* 0x000fea0003800000 */
.L_x_17365:
        /* <DEDUP_REMOVED lines=44> */
.L_x_17364:
[----:B------:R-:W-:Y:S05]  /*5c70*/  BSYNC B1 ;  /* 0x0000000000017941 */ /* 0x000fea0003800000 */
.L_x_17363:
        /* <DEDUP_REMOVED lines=9> */
.L_x_17359:
        /* <DEDUP_REMOVED lines=12> */
.L_x_17368:
[----:B------:R-:W-:Y:S02]  /*5dd0*/  IMAD.MOV.U32 R153, RZ, RZ, R150 ;  /* 0x000000ffff997224 */ /* 0x000fe400078e0096 */
.L_x_17369:
[----:B------:R-:W-:Y:S05]  /*5de0*/  BSYNC B1 ;  /* 0x0000000000017941 */ /* 0x000fea0003800000 */
.L_x_17367:
        /* <DEDUP_REMOVED lines=16> */
.L_x_17373:
[----:B------:R-:W-:Y:S05]  /*5ef0*/  BSYNC B2 ;  /* 0x0000000000027941 */ /* 0x000fea0003800000 */
.L_x_17372:
        /* <DEDUP_REMOVED lines=44> */
.L_x_17371:
[----:B------:R-:W-:Y:S05]  /*61c0*/  BSYNC B1 ;  /* 0x0000000000017941 */ /* 0x000fea0003800000 */
.L_x_17370:
        /* <DEDUP_REMOVED lines=12> */
.L_x_17374:
        /* <DEDUP_REMOVED lines=12> */
.L_x_17377:
[----:B------:R-:W-:Y:S02]  /*6350*/  IMAD.MOV.U32 R153, RZ, RZ, R150 ;  /* 0x000000ffff997224 */ /* 0x000fe400078e0096 */
.L_x_17378:
[----:B------:R-:W-:Y:S05]  /*6360*/  BSYNC B1 ;  /* 0x0000000000017941 */ /* 0x000fea0003800000 */
.L_x_17376:
        /* <DEDUP_REMOVED lines=16> */
.L_x_17382:
[----:B------:R-:W-:Y:S05]  /*6470*/  BSYNC B2 ;  /* 0x0000000000027941 */ /* 0x000fea0003800000 */
.L_x_17381:
        /* <DEDUP_REMOVED lines=41> */
[----:B------:R-:W-:Y:S01]  /*6710*/  IMAD.MOV.U32 R143, RZ, RZ, RZ ;  /* 0x000000ffff8f7224 */ /* 0x000fe200078e00ff */
[----:B------:R-:W-:Y:S02]  /*6720*/  LOP3.LUT R141, R97, R98, R138, 0x96, !PT ;  /* 0x00000062618d7212 */ /* 0x000fe400078e968a */
[----:B------:R-:W-:Y:S02]  /*6730*/  MOV R148, R96 ;  /* 0x0000006000947202 */ /* 0x000fe40000000f00 */
.L_x_17380:
[----:B------:R-:W-:Y:S05]  /*6740*/  BSYNC B1 ;  /* 0x0000000000017941 */ /* 0x000fea0003800000 */
.L_x_17379:
        /* <DEDUP_REMOVED lines=9> */
.L_x_17375:
        /* <DEDUP_REMOVED lines=51> */
.L_x_17383:
[----:B------:R-:W-:Y:S02]  /*6b10*/  IADD3 R160, R147, 0x100, RZ ;  /* 0x0000010093a07810 */ /* 0x000fe40007ffe0ff */
.L_x_17254:
[----:B------:R-:W-:Y:S05]  /*6b20*/  BSYNC B0 ;  /* 0x0000000000007941 */ /* 0x000fea0003800000 */
.L_x_17253:
        /* <DEDUP_REMOVED lines=31> */
.L_x_17387:
[----:B-1----:R-:W-:Y:S02]  /*6d20*/  IMAD.MOV.U32 R98, RZ, RZ, R150 ;  /* 0x000000ffff627224 */ /* 0x002fe400078e0096 */
.L_x_17388:
[----:B------:R-:W-:Y:S05]  /*6d30*/  BSYNC B1 ;  /* 0x0000000000017941 */ /* 0x000fea0003800000 */
.L_x_17386:
        /* <DEDUP_REMOVED lines=16> */
.L_x_17392:
[----:B------:R-:W-:Y:S05]  /*6e40*/  BSYNC B2 ;  /* 0x0000000000027941 */ /* 0x000fea0003800000 */
.L_x_17391:
        /* <DEDUP_REMOVED lines=39> */
[----:B------:R-:W-:Y:S01]  /*70c0*/  IMAD.MOV.U32 R150, RZ, RZ, R72 ;  /* 0x000000ffff967224 */ /* 0x000fe200078e0048 */
[----:B------:R-:W-:Y:S01]  /*70d0*/  LOP3.LUT R142, R73, R142, R139, 0x96, !PT ;  /* 0x0000008e498e7212 */ /* 0x000fe200078e968b */
[----:B------:R-:W-:-:S04]  /*70e0*/  IMAD.WIDE.U32 R72, R75, -0x2daee0ad, RZ ;  /* 0xd2511f534b487825 */ /* 0x000fc800078e00ff */
[----:B------:R-:W-:Y:S01]  /*70f0*/  IMAD.MOV.U32 R148, RZ, RZ, R72 ;  /* 0x000000ffff947224 */ /* 0x000fe200078e0048 */
[----:B------:R-:W-:Y:S02]  /*7100*/  LOP3.LUT R141, R73, R74, R138, 0x96, !PT ;  /* 0x0000004a498d7212 */ /* 0x000fe400078e968a */
.L_x_17390:
[----:B------:R-:W-:Y:S05]  /*7110*/  BSYNC B1 ;  /* 0x0000000000017941 */ /* 0x000fea0003800000 */
.L_x_17389:
        /* <DEDUP_REMOVED lines=17> */
.L_x_17393:
        /* <DEDUP_REMOVED lines=12> */
.L_x_17396:
[----:B------:R-:W-:Y:S02]  /*72f0*/  IMAD.MOV.U32 R153, RZ, RZ, R150 ;  /* 0x000000ffff997224 */ /* 0x000fe400078e0096 */
.L_x_17397:
[----:B------:R-:W-:Y:S05]  /*7300*/  BSYNC B1 ;  /* 0x0000000000017941 */ /* 0x000fea0003800000 */
.L_x_17395:
        /* <DEDUP_REMOVED lines=16> */
.L_x_17401:
[----:B------:R-:W-:Y:S05]  /*7410*/  BSYNC B2 ;  /* 0x0000000000027941 */ /* 0x000fea0003800000 */
.L_x_17400:
        /* <DEDUP_REMOVED lines=43> */
.L_x_17399:
[----:B------:R-:W-:Y:S05]  /*76d0*/  BSYNC B1 ;  /* 0x0000000000017941 */ /* 0x000fea0003800000 */
.L_x_17398:
        /* <DEDUP_REMOVED lines=9> */
.L_x_17394:
        /* <DEDUP_REMOVED lines=12> */
.L_x_17403:
[----:B------:R-:W-:Y:S02]  /*7830*/  IMAD.MOV.U32 R153, RZ, RZ, R150 ;  /* 0x000000ffff997224 */ /* 0x000fe400078e0096 */
.L_x_17404:
[----:B------:R-:W-:Y:S05]  /*7840*/  BSYNC B1 ;  /* 0x0000000000017941 */ /* 0x000fea0003800000 */
.L_x_17402:
        /* <DEDUP_REMOVED lines=16> */
.L_x_17408:
[----:B------:R-:W-:Y:S05]  /*7950*/  BSYNC B2 ;  /* 0x0000000000027941 */ /* 0x000fea0003800000 */
.L_x_17407:
        /* <DEDUP_REMOVED lines=44> */
.L_x_17406:
[----:B------:R-:W-:Y:S05]  /*7c20*/  BSYNC B1 ;  /* 0x0000000000017941 */ /* 0x000fea0003800000 */
.L_x_17405:
        /* <DEDUP_REMOVED lines=14> */
.L_x_17409:
        /* <DEDUP_REMOVED lines=12> */
.L_x_17412:
[----:B------:R-:W-:Y:S02]  /*7dd0*/  IMAD.MOV.U32 R76, RZ, RZ, R150 ;  /* 0x000000ffff4c7224 */ /* 0x000fe400078e0096 */
.L_x_17413:
[----:B------:R-:W-:Y:S05]  /*7de0*/  BSYNC B1 ;  /* 0x0000000000017941 */ /* 0x000fea0003800000 */
.L_x_17411:
        /* <DEDUP_REMOVED lines=16> */
.L_x_17417:
[----:B------:R-:W-:Y:S05]  /*7ef0*/  BSYNC B2 ;  /* 0x0000000000027941 */ /* 0x000fea0003800000 */
.L_x_17416:
        /* <DEDUP_REMOVED lines=43> */
.L_x_17415:
[----:B------:R-:W-:Y:S05]  /*81b0*/  BSYNC B1 ;  /* 0x0000000000017941 */ /* 0x000fea0003800000 */
.L_x_17414:
        /* <DEDUP_REMOVED lines=9> */
.L_x_17410:
        /* <DEDUP_REMOVED lines=12> */
.L_x_17419:
[----:B------:R-:W-:Y:S02]  /*8310*/  IMAD.MOV.U32 R153, RZ, RZ, R150 ;  /* 0x000000ffff997224 */ /* 0x000fe400078e0096 */
.L_x_17420:
[----:B------:R-:W-:Y:S05]  /*8320*/  BSYNC B1 ;  /* 0x0000000000017941 */ /* 0x000fea0003800000 */
.L_x_17418:
        /* <DEDUP_REMOVED lines=16> */
.L_x_17424:
[----:B------:R-:W-:Y:S05]  /*8430*/  BSYNC B2 ;  /* 0x0000000000027941 */ /* 0x000fea0003800000 */
.L_x_17423:
        /* <DEDUP_REMOVED lines=44> */
.L_x_17422:
[----:B------:R-:W-:Y:S05]  /*8700*/  BSYNC B1 ;  /* 0x0000000000017941 */ /* 0x000fea0003800000 */
.L_x_17421:
        /* <DEDUP_REMOVED lines=14> */
.L_x_17425:
        /* <DEDUP_REMOVED lines=12> */
.L_x_17428:
[----:B------:R-:W-:Y:S02]  /*88b0*/  MOV R153, R150 ;  /* 0x0000009600997202 */ /* 0x000fe40000000f00 */
.L_x_17429:
[----:B------:R-:W-:Y:S05]  /*88c0*/  BSYNC B1 ;  /* 0x0000000000017941 */ /* 0x000fea0003800000 */
.L_x_17427:
        /* <DEDUP_REMOVED lines=16> */
.L_x_17433:
[----:B------:R-:W-:Y:S05]  /*89d0*/  BSYNC B2 ;  /* 0x0000000000027941 */ /* 0x000fea0003800000 */
.L_x_17432:
        /* <DEDUP_REMOVED lines=44> */
.L_x_17431:
[----:B------:R-:W-:Y:S05]  /*8ca0*/  BSYNC B1 ;  /* 0x0000000000017941 */ /* 0x000fea0003800000 */
.L_x_17430:
        /* <DEDUP_REMOVED lines=9> */
.L_x_17426:
        /* <DEDUP_REMOVED lines=12> */
.L_x_17435:
[----:B------:R-:W-:Y:S02]  /*8e00*/  IMAD.MOV.U32 R153, RZ, RZ, R150 ;  /* 0x000000ffff997224 */ /* 0x000fe400078e0096 */
.L_x_17436:
[----:B------:R-:W-:Y:S05]  /*8e10*/  BSYNC B1 ;  /* 0x0000000000017941 */ /* 0x000fea0003800000 */
.L_x_17434:
        /* <DEDUP_REMOVED lines=16> */
.L_x_17440:
[----:B------:R-:W-:Y:S05]  /*8f20*/  BSYNC B2 ;  /* 0x0000000000027941 */ /* 0x000fea0003800000 */
.L_x_17439:
        /* <DEDUP_REMOVED lines=44> */
.L_x_17438:
[----:B------:R-:W-:Y:S05]  /*91f0*/  BSYNC B1 ;  /* 0x0000000000017941 */ /* 0x000fea0003800000 */
.L_x_17437:
        /* <DEDUP_REMOVED lines=14> */
.L_x_17441:
        /* <DEDUP_REMOVED lines=12> */
.L_x_17444:
[----:B------:R-:W-:Y:S02]  /*93a0*/  IMAD.MOV.U32 R153, RZ, RZ, R150 ;  /* 0x000000ffff997224 */ /* 0x000fe400078e0096 */
.L_x_17445:
[----:B------:R-:W-:Y:S05]  /*93b0*/  BSYNC B1 ;  /* 0x0000000000017941 */ /* 0x000fea0003800000 */
.L_x_17443:
        /* <DEDUP_REMOVED lines=16> */
.L_x_17449:
[----:B------:R-:W-:Y:S05]  /*94c0*/  BSYNC B2 ;  /* 0x0000000000027941 */ /* 0x000fea0003800000 */
.L_x_17448:
        /* <DEDUP_REMOVED lines=44> */
.L_x_17447:
[----:B------:R-:W-:Y:S05]  /*9790*/  BSYNC B1 ;  /* 0x0000000000017941 */ /* 0x000fea0003800000 */
.L_x_17446:
        /* <DEDUP_REMOVED lines=9> */
.L_x_17442:
        /* <DEDUP_REMOVED lines=12> */
.L_x_17451:
[----:B------:R-:W-:Y:S02]  /*98f0*/  IMAD.MOV.U32 R153, RZ, RZ, R150 ;  /* 0x000000ffff997224 */ /* 0x000fe400078e0096 */
.L_x_17452:
[----:B------:R-:W-:Y:S05]  /*9900*/  BSYNC B1 ;  /* 0x0000000000017941 */ /* 0x000fea0003800000 */
.L_x_17450:
        /* <DEDUP_REMOVED lines=16> */
.L_x_17456:
[----:B------:R-:W-:Y:S05]  /*9a10*/  BSYNC B2 ;  /* 0x0000000000027941 */ /* 0x000fea0003800000 */
.L_x_17455:
        /* <DEDUP_REMOVED lines=44> */
.L_x_17454:
[----:B------:R-:W-:Y:S05]  /*9ce0*/  BSYNC B1 ;  /* 0x0000000000017941 */ /* 0x000fea0003800000 */
.L_x_17453:
        /* <DEDUP_REMOVED lines=12> */
.L_x_17457:
        /* <DEDUP_REMOVED lines=12> */
.L_x_17460:
[----:B------:R-:W-:Y:S02]  /*9e70*/  IMAD.MOV.U32 R153, RZ, RZ, R150 ;  /* 0x000000ffff997224 */ /* 0x000fe400078e0096 */
.L_x_17461:
[----:B------:R-:W-:Y:S05]  /*9e80*/  BSYNC B1 ;  /* 0x0000000000017941 */ /* 0x000fea0003800000 */
.L_x_17459:
        /* <DEDUP_REMOVED lines=16> */
.L_x_17465:
[----:B------:R-:W-:Y:S05]  /*9f90*/  BSYNC B2 ;  /* 0x0000000000027941 */ /* 0x000fea0003800000 */
.L_x_17464:
        /* <DEDUP_REMOVED lines=44> */
.L_x_17463:
[----:B------:R-:W-:Y:S05]  /*a260*/  BSYNC B1 ;  /* 0x0000000000017941 */ /* 0x000fea0003800000 */
.L_x_17462:
        /* <DEDUP_REMOVED lines=9> */
.L_x_17458:
        /* <DEDUP_REMOVED lines=12> */
.L_x_17467:
[----:B------:R-:W-:Y:S02]  /*a3c0*/  IMAD.MOV.U32 R153, RZ, RZ, R150 ;  /* 0x000000ffff997224 */ /* 0x000fe400078e0096 */
.L_x_17468:
[----:B------:R-:W-:Y:S05]  /*a3d0*/  BSYNC B1 ;  /* 0x0000000000017941 */ /* 0x000fea0003800000 */
.L_x_17466:
        /* <DEDUP_REMOVED lines=16> */
.L_x_17472:
[----:B------:R-:W-:Y:S05]  /*a4e0*/  BSYNC B2 ;  /* 0x0000000000027941 */ /* 0x000fea0003800000 */
.L_x_17471:
        /* <DEDUP_REMOVED lines=44> */
.L_x_17470:
[----:B------:R-:W-:Y:S05]  /*a7b0*/  BSYNC B1 ;  /* 0x0000000000017941 */ /* 0x000fea0003800000 */
.L_x_17469:
        /* <DEDUP_REMOVED lines=12> */
.L_x_17473:
        /* <DEDUP_REMOVED lines=12> */
.L_x_17476:
[----:B------:R-:W-:Y:S02]  /*a940*/  IMAD.MOV.U32 R153, RZ, RZ, R150 ;  /* 0x000000ffff997224 */ /* 0x000fe400078e0096 */
.L_x_17477:
[----:B------:R-:W-:Y:S05]  /*a950*/  BSYNC B1 ;  /* 0x0000000000017941 */ /* 0x000fea0003800000 */
.L_x_17475:
        /* <DEDUP_REMOVED lines=16> */
.L_x_17481:
[----:B------:R-:W-:Y:S05]  /*aa60*/  BSYNC B2 ;  /* 0x0000000000027941 */ /* 0x000fea0003800000 */
.L_x_17480:
        /* <DEDUP_REMOVED lines=44> */
.L_x_17479:
[----:B------:R-:W-:Y:S05]  /*ad30*/  BSYNC B1 ;  /* 0x0000000000017941 */ /* 0x000fea0003800000 */
.L_x_17478:
        /* <DEDUP_REMOVED lines=9> */
.L_x_17474:
        /* <DEDUP_REMOVED lines=12> */
.L_x_17483:
[----:B------:R-:W-:Y:S02]  /*ae90*/  IMAD.MOV.U32 R153, RZ, RZ, R150 ;  /* 0x000000ffff997224 */ /* 0x000fe400078e0096 */
.L_x_17484:
[----:B------:R-:W-:Y:S05]  /*aea0*/  BSYNC B1 ;  /* 0x0000000000017941 */ /* 0x000fea0003800000 */
.L_x_17482:
        /* <DEDUP_REMOVED lines=16> */
.L_x_17488:
[----:B------:R-:W-:Y:S05]  /*afb0*/  BSYNC B2 ;  /* 0x0000000000027941 */ /* 0x000fea0003800000 */
.L_x_17487:
        /* <DEDUP_REMOVED lines=44> */
.L_x_17486:
[----:B------:R-:W-:Y:S05]  /*b280*/  BSYNC B1 ;  /* 0x0000000000017941 */ /* 0x000fea0003800000 */
.L_x_17485:
        /* <DEDUP_REMOVED lines=12> */
.L_x_17489:
        /* <DEDUP_REMOVED lines=12> */
.L_x_17492:
[----:B------:R-:W-:Y:S02]  /*b410*/  IMAD.MOV.U32 R153, RZ, RZ, R150 ;  /* 0x000000ffff997224 */ /* 0x000fe400078e0096 */
.L_x_17493:
[----:B------:R-:W-:Y:S05]  /*b420*/  BSYNC B1 ;  /* 0x0000000000017941 */ /* 0x000fea0003800000 */
.L_x_17491:
        /* <DEDUP_REMOVED lines=16> */
.L_x_17497:
[----:B------:R-:W-:Y:S05]  /*b530*/  BSYNC B2 ;  /* 0x0000000000027941 */ /* 0x000fea0003800000 */
.L_x_17496:
        /* <DEDUP_REMOVED lines=44> */
.L_x_17495:
[----:B------:R-:W-:Y:S05]  /*b800*/  BSYNC B1 ;  /* 0x0000000000017941 */ /* 0x000fea0003800000 */
.L_x_17494:
        /* <DEDUP_REMOVED lines=9> */
.L_x_17490:
        /* <DEDUP_REMOVED lines=12> */
.L_x_17499:
[----:B------:R-:W-:Y:S02]  /*b960*/  IMAD.MOV.U32 R153, RZ, RZ, R150 ;  /* 0x000000ffff997224 */ /* 0x000fe400078e0096 */
.L_x_17500:
[----:B------:R-:W-:Y:S05]  /*b970*/  BSYNC B1 ;  /* 0x0000000000017941 */ /* 0x000fea0003800000 */
.L_x_17498:
        /* <DEDUP_REMOVED lines=16> */
.L_x_17504:
[----:B------:R-:W-:Y:S05]  /*ba80*/  BSYNC B2 ;  /* 0x0000000000027941 */ /* 0x000fea0003800000 */
.L_x_17503:
        /* <DEDUP_REMOVED lines=44> */
.L_x_17502:
[----:B------:R-:W-:Y:S05]  /*bd50*/  BSYNC B1 ;  /* 0x0000000000017941 */ /* 0x000fea0003800000 */
.L_x_17501:
        /* <DEDUP_REMOVED lines=12> */
.L_x_17505:
        /* <DEDUP_REMOVED lines=12> */
.L_x_17508:
[----:B------:R-:W-:Y:S02]  /*bee0*/  IMAD.MOV.U32 R153, RZ, RZ, R150 ;  /* 0x000000ffff997224 */ /* 0x000fe400078e0096 */
.L_x_17509:
[----:B------:R-:W-:Y:S05]  /*bef0*/  BSYNC B1 ;  /* 0x0000000000017941 */ /* 0x000fea0003800000 */
.L_x_17507:
        /* <DEDUP_REMOVED lines=16> */
.L_x_17513:
[----:B------:R-:W-:Y:S05]  /*c000*/  BSYNC B2 ;  /* 0x0000000000027941 */ /* 0x000fea0003800000 */
.L_x_17512:
        /* <DEDUP_REMOVED lines=44> */
.L_x_17511:
[----:B------:R-:W-:Y:S05]  /*c2d0*/  BSYNC B1 ;  /* 0x0000000000017941 */ /* 0x000fea0003800000 */
.L_x_17510:
        /* <DEDUP_REMOVED lines=9> */
.L_x_17506:
        /* <DEDUP_REMOVED lines=14> */
[C---:B------:R-:W-:Y:S01]  /*c450*/  LOP3.LUT P6, RZ, R51.reuse, 0x8, RZ, 0xc0, !PT ;  /* 0x0000000833ff7812 */ /* 0x040fe200078cc0ff */
        /* <DEDUP_REMOVED lines=36> */
.L_x_17514:
[----:B------:R-:W-:Y:S02]  /*c6a0*/  IADD3 R160, R160, 0x100, RZ ;  /* 0x00000100a0a07810 */ /* 0x000fe40007ffe0ff */
.L_x_17385:
[----:B------:R-:W-:Y:S05]  /*c6b0*/  BSYNC B0 ;  /* 0x0000000000007941 */ /* 0x000fea0003800000 */
.L_x_17384:
        /* <DEDUP_REMOVED lines=31> */
.L_x_17518:
[----:B-1----:R-:W-:Y:S02]  /*c8b0*/  MOV R98, R150 ;  /* 0x0000009600627202 */ /* 0x002fe40000000f00 */
.L_x_17519:
[----:B------:R-:W-:Y:S05]  /*c8c0*/  BSYNC B1 ;  /* 0x0000000000017941 */ /* 0x000fea0003800000 */
.L_x_17517:
        /* <DEDUP_REMOVED lines=16> */
.L_x_17523:
[----:B------:R-:W-:Y:S05]  /*c9d0*/  BSYNC B2 ;  /* 0x0000000000027941 */ /* 0x000fea0003800000 */
.L_x_17522:
        /* <DEDUP_REMOVED lines=44> */
.L_x_17521:
[----:B------:R-:W-:Y:S05]  /*cca0*/  BSYNC B1 ;  /* 0x0000000000017941 */ /* 0x000fea0003800000 */
.L_x_17520:
        /* <DEDUP_REMOVED lines=17> */
.L_x_17524:
        /* <DEDUP_REMOVED lines=12> */
.L_x_17527:
[----:B------:R-:W-:Y:S02]  /*ce80*/  IMAD.MOV.U32 R153, RZ, RZ, R150 ;  /* 0x000000ffff997224 */ /* 0x000fe400078e0096 */
.L_x_17528:
[----:B------:R-:W-:Y:S05]  /*ce90*/  BSYNC B1 ;  /* 0x0000000000017941 */ /* 0x000fea0003800000 */
.L_x_17526:
        /* <DEDUP_REMOVED lines=16> */
.L_x_17532:
[----:B------:R-:W-:Y:S05]  /*cfa0*/  BSYNC B2 ;  /* 0x0000000000027941 */ /* 0x000fea0003800000 */
.L_x_17531:
        /* <DEDUP_REMOVED lines=43> */
.L_x_17530:
[----:B------:R-:W-:Y:S05]  /*d260*/  BSYNC B1 ;  /* 0x0000000000017941 */ /* 0x000fea0003800000 */
.L_x_17529:
        /* <DEDUP_REMOVED lines=9> */
.L_x_17525:
        /* <DEDUP_REMOVED lines=12> */
.L_x_17534:
[----:B------:R-:W-:Y:S02]  /*d3c0*/  IMAD.MOV.U32 R153, RZ, RZ, R150 ;  /* 0x000000ffff997224 */ /* 0x000fe400078e0096 */
.L_x_17535:
[----:B------:R-:W-:Y:S05]  /*d3d0*/  BSYNC B1 ;  /* 0x0000000000017941 */ /* 0x000fea0003800000 */
.L_x_17533:
        /* <DEDUP_REMOVED lines=16> */
.L_x_17539:
[----:B------:R-:W-:Y:S05]  /*d4e0*/  BSYNC B2 ;  /* 0x0000000000027941 */ /* 0x000fea0003800000 */
.L_x_17538:
        /* <DEDUP_REMOVED lines=44> */
.L_x_17537:
[----:B------:R-:W-:Y:S05]  /*d7b0*/  BSYNC B1 ;  /* 0x0000000000017941 */ /* 0x000fea0003800000 */
.L_x_17536:
        /* <DEDUP_REMOVED lines=14> */
.L_x_17540:
        /* <DEDUP_REMOVED lines=12> */
.L_x_17543:
[----:B------:R-:W-:Y:S02]  /*d960*/  IMAD.MOV.U32 R84, RZ, RZ, R150 ;  /* 0x000000ffff547224 */ /* 0x000fe400078e0096 */
.L_x_17544:
[----:B------:R-:W-:Y:S05]  /*d970*/  BSYNC B1 ;  /* 0x0000000000017941 */ /* 0x000fea0003800000 */
.L_x_17542:
        /* <DEDUP_REMOVED lines=16> */
.L_x_17548:
[----:B------:R-:W-:Y:S05]  /*da80*/  BSYNC B2 ;  /* 0x0000000000027941 */ /* 0x000fea0003800000 */
.L_x_17547:
        /* <DEDUP_REMOVED lines=43> */
.L_x_17546:
[----:B------:R-:W-:Y:S05]  /*dd40*/  BSYNC B1 ;  /* 0x0000000000017941 */ /* 0x000fea0003800000 */
.L_x_17545:
        /* <DEDUP_REMOVED lines=9> */
.L_x_17541:
        /* <DEDUP_REMOVED lines=12> */
.L_x_17550:
[----:B------:R-:W-:Y:S02]  /*dea0*/  IMAD.MOV.U32 R153, RZ, RZ, R150 ;  /* 0x000000ffff997224 */ /* 0x000fe400078e0096 */
.L_x_17551:
[----:B------:R-:W-:Y:S05]  /*deb0*/  BSYNC B1 ;  /* 0x0000000000017941 */ /* 0x000fea0003800000 */
.L_x_17549:
        /* <DEDUP_REMOVED lines=16> */
.L_x_17555:
[----:B------:R-:W-:Y:S05]  /*dfc0*/  BSYNC B2 ;  /* 0x0000000000027941 */ /* 0x000fea0003800000 */
.L_x_17554:
        /* <DEDUP_REMOVED lines=44> */
.L_x_17553:
[----:B------:R-:W-:Y:S05]  /*e290*/  BSYNC B1 ;  /* 0x0000000000017941 */ /* 0x000fea0003800000 */
.L_x_17552:
        /* <DEDUP_REMOVED lines=14> */
.L_x_17556:
        /* <DEDUP_REMOVED lines=12> */
.L_x_17559:
[----:B------:R-:W-:Y:S02]  /*e440*/  IMAD.MOV.U32 R153, RZ, RZ, R150 ;  /* 0x000000ffff997224 */ /* 0x000fe400078e0096 */
.L_x_17560:
[----:B------:R-:W-:Y:S05]  /*e450*/  BSYNC B1 ;  /* 0x0000000000017941 */ /* 0x000fea0003800000 */
.L_x_17558:
        /* <DEDUP_REMOVED lines=16> */
.L_x_17564:
[----:B------:R-:W-:Y:S05]  /*e560*/  BSYNC B2 ;  /* 0x0000000000027941 */ /* 0x000fea0003800000 */
.L_x_17563:
        /* <DEDUP_REMOVED lines=44> */
.L_x_17562:
[----:B------:R-:W-:Y:S05]  /*e830*/  BSYNC B1 ;  /* 0x0000000000017941 */ /* 0x000fea0003800000 */
.L_x_17561:
        /* <DEDUP_REMOVED lines=9> */
.L_x_17557:
        /* <DEDUP_REMOVED lines=12> */
.L_x_17566:
[----:B------:R-:W-:Y:S02]  /*e990*/  IMAD.MOV.U32 R153, RZ, RZ, R150 ;  /* 0x000000ffff997224 */ /* 0x000fe400078e0096 */
.L_x_17567:
[----:B------:R-:W-:Y:S05]  /*e9a0*/  BSYNC B1 ;  /* 0x0000000000017941 */ /* 0x000fea0003800000 */
.L_x_17565:
        /* <DEDUP_REMOVED lines=16> */
.L_x_17571:
[----:B------:R-:W-:Y:S05]  /*eab0*/  BSYNC B2 ;  /* 0x0000000000027941 */ /* 0x000fea0003800000 */
.L_x_17570:
        /* <DEDUP_REMOVED lines=44> */
.L_x_17569:
[----:B------:R-:W-:Y:S05]  /*ed80*/  BSYNC B1 ;  /* 0x0000000000017941 */ /* 0x000fea0003800000 */
.L_x_17568:
        /* <DEDUP_REMOVED lines=14> */
.L_x_17572:
        /* <DEDUP_REMOVED lines=12> */
.L_x_17575:
[----:B------:R-:W-:Y:S02]  /*ef30*/  IMAD.MOV.U32 R153, RZ, RZ, R150 ;  /* 0x000000ffff997224 */ /* 0x000fe400078e0096 */
.L_x_17576:
[----:B------:R-:W-:Y:S05]  /*ef40*/  BSYNC B1 ;  /* 0x0000000000017941 */ /* 0x000fea0003800000 */
.L_x_17574:
        /* <DEDUP_REMOVED lines=16> */
.L_x_17580:
[----:B------:R-:W-:Y:S05]  /*f050*/  BSYNC B2 ;  /* 0x0000000000027941 */ /* 0x000fea0003800000 */
.L_x_17579:
        /* <DEDUP_REMOVED lines=44> */
.L_x_17578:
[----:B------:R-:W-:Y:S05]  /*f320*/  BSYNC B1 ;  /* 0x0000000000017941 */ /* 0x000fea0003800000 */
.L_x_17577:
        /* <DEDUP_REMOVED lines=9> */
.L_x_17573:
        /* <DEDUP_REMOVED lines=12> */
.L_x_17582:
[----:B------:R-:W-:Y:S02]  /*f480*/  IMAD.MOV.U32 R153, RZ, RZ, R150 ;  /* 0x000000ffff997224 */ /* 0x000fe400078e0096 */
.L_x_17583:
[----:B------:R-:W-:Y:S05]  /*f490*/  BSYNC B1 ;  /* 0x0000000000017941 */ /* 0x000fea0003800000 */
.L_x_17581:
        /* <DEDUP_REMOVED lines=16> */
.L_x_17587:
[----:B------:R-:W-:Y:S05]  /*f5a0*/  BSYNC B2 ;  /* 0x0000000000027941 */ /* 0x000fea0003800000 */
.L_x_17586:
        /* <DEDUP_REMOVED lines=44> */
.L_x_17585:
[----:B------:R-:W-:Y:S05]  /*f870*/  BSYNC B1 ;  /* 0x0000000000017941 */ /* 0x000fea0003800000 */
.L_x_17584:
        /* <DEDUP_REMOVED lines=12> */
.L_x_17588:
        /* <DEDUP_REMOVED lines=12> */
.L_x_17591:
[----:B------:R-:W-:Y:S02]  /*fa00*/  IMAD.MOV.U32 R153, RZ, RZ, R150 ;  /* 0x000000ffff997224 */ /* 0x000fe400078e0096 */
.L_x_17592:
[----:B------:R-:W-:Y:S05]  /*fa10*/  BSYNC B1 ;  /* 0x0000000000017941 */ /* 0x000fea0003800000 */
.L_x_17590:
        /* <DEDUP_REMOVED lines=16> */
.L_x_17596:
[----:B------:R-:W-:Y:S05]  /*fb20*/  BSYNC B2 ;  /* 0x0000000000027941 */ /* 0x000fea0003800000 */
.L_x_17595:
        /* <DEDUP_REMOVED lines=44> */
.L_x_17594:
[----:B------:R-:W-:Y:S05]  /*fdf0*/  BSYNC B1 ;  /* 0x0000000000017941 */ /* 0x000fea0003800000 */
.L_x_17593:
        /* <DEDUP_REMOVED lines=9> */
.L_x_17589:
        /* <DEDUP_REMOVED lines=12> */
.L_x_17598:
[----:B------:R-:W-:Y:S02]  /*ff50*/  IMAD.MOV.U32 R153, RZ, RZ, R150 ;  /* 0x000000ffff997224 */ /* 0x000fe400078e0096 */
.L_x_17599:
[----:B------:R-:W-:Y:S05]  /*ff60*/  BSYNC B1 ;  /* 0x0000000000017941 */ /* 0x000fea0003800000 */
.L_x_17597:
        /* <DEDUP_REMOVED lines=16> */
.L_x_17603:
[----:B------:R-:W-:Y:S05]  /*10070*/  BSYNC B2 ;  /* 0x0000000000027941 */ /* 0x000fea0003800000 */
.L_x_17602:
        /* <DEDUP_REMOVED lines=44> */
.L_x_17601:
[----:B------:R-:W-:Y:S05]  /*10340*/  BSYNC B1 ;  /* 0x0000000000017941 */ /* 0x000fea0003800000 */
.L_x_17600:
        /* <DEDUP_REMOVED lines=12> */
.L_x_17604:
        /* <DEDUP_REMOVED lines=12> */
.L_x_17607:
[----:B------:R-:W-:Y:S02]  /*104d0*/  IMAD.MOV.U32 R153, RZ, RZ, R150 ;  /* 0x000000ffff997224 */ /* 0x000fe400078e0096 */
.L_x_17608:
[----:B------:R-:W-:Y:S05]  /*104e0*/  BSYNC B1 ;  /* 0x0000000000017941 */ /* 0x000fea0003800000 */
.L_x_17606:
        /* <DEDUP_REMOVED lines=16> */
.L_x_17612:
[----:B------:R-:W-:Y:S05]  /*105f0*/  BSYNC B2 ;  /* 0x0000000000027941 */ /* 0x000fea0003800000 */
.L_x_17611:
        /* <DEDUP_REMOVED lines=44> */
.L_x_17610:
[----:B------:R-:W-:Y:S05]  /*108c0*/  BSYNC B1 ;  /* 0x0000000000017941 */ /* 0x000fea0003800000 */
.L_x_17609:
        /* <DEDUP_REMOVED lines=9> */
.L_x_17605:
        /* <DEDUP_REMOVED lines=12> */
.L_x_17614:
[----:B------:R-:W-:Y:S02]  /*10a20*/  IMAD.MOV.U32 R153, RZ, RZ, R150 ;  /* 0x000000ffff997224 */ /* 0x000fe400078e0096 */
.L_x_17615:
[----:B------:R-:W-:Y:S05]  /*10a30*/  BSYNC B1 ;  /* 0x0000000000017941 */ /* 0x000fea0003800000 */
.L_x_17613:
        /* <DEDUP_REMOVED lines=16> */
.L_x_17619:
[----:B------:R-:W-:Y:S05]  /*10b40*/  BSYNC B2 ;  /* 0x0000000000027941 */ /* 0x000fea0003800000 */
.L_x_17618:
        /* <DEDUP_REMOVED lines=44> */
.L_x_17617:
[----:B------:R-:W-:Y:S05]  /*10e10*/  BSYNC B1 ;  /* 0x0000000000017941 */ /* 0x000fea0003800000 */
.L_x_17616:
        /* <DEDUP_REMOVED lines=12> */
.L_x_17620:
        /* <DEDUP_REMOVED lines=12> */
.L_x_17623:
[----:B------:R-:W-:Y:S02]  /*10fa0*/  IMAD.MOV.U32 R153, RZ, RZ, R150 ;  /* 0x000000ffff997224 */ /* 0x000fe400078e0096 */
.L_x_17624:
[----:B------:R-:W-:Y:S05]  /*10fb0*/  BSYNC B1 ;  /* 0x0000000000017941 */ /* 0x000fea0003800000 */
.L_x_17622:
        /* <DEDUP_REMOVED lines=16> */
.L_x_17628:
[----:B------:R-:W-:Y:S05]  /*110c0*/  BSYNC B2 ;  /* 0x0000000000027941 */ /* 0x000fea0003800000 */
.L_x_17627:
        /* <DEDUP_REMOVED lines=44> */
.L_x_17626:
[----:B------:R-:W-:Y:S05]  /*11390*/  BSYNC B1 ;  /* 0x0000000000017941 */ /* 0x000fea0003800000 */
.L_x_17625:
        /* <DEDUP_REMOVED lines=9> */
.L_x_17621:
        /* <DEDUP_REMOVED lines=12> */
.L_x_17630:
[----:B------:R-:W-:Y:S02]  /*114f0*/  IMAD.MOV.U32 R153, RZ, RZ, R150 ;  /* 0x000000ffff997224 */ /* 0x000fe400078e0096 */
.L_x_17631:
[----:B------:R-:W-:Y:S05]  /*11500*/  BSYNC B1 ;  /* 0x0000000000017941 */ /* 0x000fea0003800000 */
.L_x_17629:
        /* <DEDUP_REMOVED lines=16> */
.L_x_17635:
[----:B------:R-:W-:Y:S05]  /*11610*/  BSYNC B2 ;  /* 0x0000000000027941 */ /* 0x000fea0003800000 */
.L_x_17634:
        /* <DEDUP_REMOVED lines=44> */
.L_x_17633:
[----:B------:R-:W-:Y:S05]  /*118e0*/  BSYNC B1 ;  /* 0x0000000000017941 */ /* 0x000fea0003800000 */
.L_x_17632:
        /* <DEDUP_REMOVED lines=12> */
.L_x_17636:
        /* <DEDUP_REMOVED lines=12> */
.L_x_17639:
[----:B------:R-:W-:Y:S02]  /*11a70*/  IMAD.MOV.U32 R153, RZ, RZ, R150 ;  /* 0x000000ffff997224 */ /* 0x000fe400078e0096 */
.L_x_17640:
[----:B------:R-:W-:Y:S05]  /*11a80*/  BSYNC B1 ;  /* 0x0000000000017941 */ /* 0x000fea0003800000 */
.L_x_17638:
        /* <DEDUP_REMOVED lines=16> */
.L_x_17644:
[----:B------:R-:W-:Y:S05]  /*11b90*/  BSYNC B2 ;  /* 0x0000000000027941 */ /* 0x000fea0003800000 */
.L_x_17643:
        /* <DEDUP_REMOVED lines=44> */
.L_x_17642:
[----:B------:R-:W-:Y:S05]  /*11e60*/  BSYNC B1 ;  /* 0x0000000000017941 */ /* 0x000fea0003800000 */
.L_x_17641:
        /* <DEDUP_REMOVED lines=9> */
.L_x_17637:
        /* <DEDUP_REMOVED lines=51> */
.L_x_17645:
[----:B------:R-:W-:Y:S02]  /*12230*/  IADD3 R160, R160, 0x100, RZ ;  /* 0x00000100a0a07810 */ /* 0x000fe40007ffe0ff */
.L_x_17516:
[----:B------:R-:W-:Y:S05]  /*12240*/  BSYNC B0 ;  /* 0x0000000000007941 */ /* 0x000fea0003800000 */
.L_x_17515:
        /* <DEDUP_REMOVED lines=31> */
.L_x_17649:
[----:B-1----:R-:W-:Y:S02]  /*12440*/  IMAD.MOV.U32 R98, RZ, RZ, R150 ;  /* 0x000000ffff627224 */ /* 0x002fe400078e0096 */
.L_x_17650:
[----:B------:R-:W-:Y:S05]  /*12450*/  BSYNC B1 ;  /* 0x0000000000017941 */ /* 0x000fea0003800000 */
.L_x_17648:
        /* <DEDUP_REMOVED lines=16> */
.L_x_17654:
[----:B------:R-:W-:Y:S05]  /*12560*/  BSYNC B2 ;  /* 0x0000000000027941 */ /* 0x000fea0003800000 */
.L_x_17653:
        /* <DEDUP_REMOVED lines=35> */
[----:B------:R-:W-:Y:S01]  /*127a0*/  LOP3.LUT R89, R91, R96, R126, 0x96, !PT ;  /* 0x000000605b597212 */ /* 0x000fe200078e967e */
[----:B------:R-:W-:-:S03]  /*127b0*/  HFMA2.MMA R96, -RZ, RZ, 0, 0 ;  /* 0x00000000ff607435 */ /* 0x000fc600000001ff */
[----:B------:R-:W-:Y:S01]  /*127c0*/  LOP3.LUT R91, R143, R88, R127, 0x96, !PT ;  /* 0x000000588f5b7212 */ /* 0x000fe200078e967f */
[----:B------:R-:W-:-:S04]  /*127d0*/  IMAD.WIDE.U32 R88, R89, -0x326172a9, RZ ;  /* 0xcd9e8d5759587825 */ /* 0x000fc800078e00ff */
[----:B------:R-:W-:Y:S01]  /*127e0*/  IMAD.MOV.U32 R150, RZ, RZ, R88 ;  /* 0x000000ffff967224 */ /* 0x000fe200078e0058 */
[----:B------:R-:W-:Y:S01]  /*127f0*/  LOP3.LUT R142, R89, R142, R139, 0x96, !PT ;  /* 0x0000008e598e7212 */ /* 0x000fe200078e968b */
[----:B------:R-:W-:-:S04]  /*12800*/  IMAD.WIDE.U32 R88, R91, -0x2daee0ad, RZ ;  /* 0xd2511f535b587825 */ /* 0x000fc800078e00ff */
[----:B------:R-:W-:Y:S01]  /*12810*/  IMAD.MOV.U32 R148, RZ, RZ, R88 ;  /* 0x000000ffff947224 */ /* 0x000fe200078e0058 */
[----:B------:R-:W-:Y:S02]  /*12820*/  LOP3.LUT R141, R89, R90, R138, 0x96, !PT ;  /* 0x0000005a598d7212 */ /* 0x000fe400078e968a */
.L_x_17652:
[----:B------:R-:W-:Y:S05]  /*12830*/  BSYNC B1 ;  /* 0x0000000000017941 */ /* 0x000fea0003800000 */
.L_x_17651:
        /* <DEDUP_REMOVED lines=17> */
.L_x_17655:
        /* <DEDUP_REMOVED lines=12> */
.L_x_17658:
[----:B------:R-:W-:Y:S02]  /*12a10*/  IMAD.MOV.U32 R153, RZ, RZ, R150 ;  /* 0x000000ffff997224 */ /* 0x000fe400078e0096 */
.L_x_17659:
[----:B------:R-:W-:Y:S05]  /*12a20*/  BSYNC B1 ;  /* 0x0000000000017941 */ /* 0x000fea0003800000 */
.L_x_17657:
        /* <DEDUP_REMOVED lines=16> */
.L_x_17663:
[----:B------:R-:W-:Y:S05]  /*12b30*/  BSYNC B2 ;  /* 0x0000000000027941 */ /* 0x000fea0003800000 */
.L_x_17662:
        /* <DEDUP_REMOVED lines=43> */
.L_x_17661:
[----:B------:R-:W-:Y:S05]  /*12df0*/  BSYNC B1 ;  /* 0x0000000000017941 */ /* 0x000fea0003800000 */
.L_x_17660:
        /* <DEDUP_REMOVED lines=9> */
.L_x_17656:
        /* <DEDUP_REMOVED lines=12> */
.L_x_17665:
[----:B------:R-:W-:Y:S02]  /*12f50*/  MOV R153, R150 ;  /* 0x0000009600997202 */ /* 0x000fe40000000f00 */
.L_x_17666:
[----:B------:R-:W-:Y:S05]  /*12f60*/  BSYNC B1 ;  /* 0x0000000000017941 */ /* 0x000fea0003800000 */
.L_x_17664:
        /* <DEDUP_REMOVED lines=16> */
.L_x_17670:
[----:B------:R-:W-:Y:S05]  /*13070*/  BSYNC B2 ;  /* 0x0000000000027941 */ /* 0x000fea0003800000 */
.L_x_17669:
        /* <DEDUP_REMOVED lines=44> */
.L_x_17668:
[----:B------:R-:W-:Y:S05]  /*13340*/  BSYNC B1 ;  /* 0x0000000000017941 */ /* 0x000fea0003800000 */
.L_x_17667:
        /* <DEDUP_REMOVED lines=14> */
.L_x_17671:
        /* <DEDUP_REMOVED lines=12> */
.L_x_17674:
[----:B------:R-:W-:Y:S02]  /*134f0*/  IMAD.MOV.U32 R92, RZ, RZ, R150 ;  /* 0x000000ffff5c7224 */ /* 0x000fe400078e0096 */
.L_x_17675:
[----:B------:R-:W-:Y:S05]  /*13500*/  BSYNC B1 ;  /* 0x0000000000017941 */ /* 0x000fea0003800000 */
.L_x_17673:
        /* <DEDUP_REMOVED lines=16> */
.L_x_17679:
[----:B------:R-:W-:Y:S05]  /*13610*/  BSYNC B2 ;  /* 0x0000000000027941 */ /* 0x000fea0003800000 */
.L_x_17678:
        /* <DEDUP_REMOVED lines=41> */
[----:B------:R-:W-:Y:S01]  /*138b0*/  IMAD.MOV.U32 R91, RZ, RZ, RZ ;  /* 0x000000ffff5b7224 */ /* 0x000fe200078e00ff */
[----:B------:R-:W-:Y:S02]  /*138c0*/  MOV R148, R90 ;  /* 0x0000005a00947202 */ /* 0x000fe40000000f00 */
.L_x_17677:
[----:B------:R-:W-:Y:S05]  /*138d0*/  BSYNC B1 ;  /* 0x0000000000017941 */ /* 0x000fea0003800000 */
.L_x_17676:
        /* <DEDUP_REMOVED lines=9> */
.L_x_17672:
        /* <DEDUP_REMOVED lines=12> */
.L_x_17681:
[----:B------:R-:W-:Y:S02]  /*13a30*/  IMAD.MOV.U32 R153, RZ, RZ, R150 ;  /* 0x000000ffff997224 */ /* 0x000fe400078e0096 */
.L_x_17682:
[----:B------:R-:W-:Y:S05]  /*13a40*/  BSYNC B1 ;  /* 0x0000000000017941 */ /* 0x000fea0003800000 */
.L_x_17680:
        /* <DEDUP_REMOVED lines=16> */
.L_x_17686:
[----:B------:R-:W-:Y:S05]  /*13b50*/  BSYNC B2 ;  /* 0x0000000000027941 */ /* 0x000fea0003800000 */
.L_x_17685:
        /* <DEDUP_REMOVED lines=44> */
.L_x_17684:
[----:B------:R-:W-:Y:S05]  /*13e20*/  BSYNC B1 ;  /* 0x0000000000017941 */ /* 0x000fea0003800000 */
.L_x_17683:
        /* <DEDUP_REMOVED lines=14> */
.L_x_17687:
        /* <DEDUP_REMOVED lines=12> */
.L_x_17690:
[----:B------:R-:W-:Y:S02]  /*13fd0*/  IMAD.MOV.U32 R153, RZ, RZ, R150 ;  /* 0x000000ffff997224 */ /* 0x000fe400078e0096 */
.L_x_17691:
[----:B------:R-:W-:Y:S05]  /*13fe0*/  BSYNC B1 ;  /* 0x0000000000017941 */ /* 0x000fea0003800000 */
.L_x_17689:
        /* <DEDUP_REMOVED lines=16> */
.L_x_17695:
[----:B------:R-:W-:Y:S05]  /*140f0*/  BSYNC B2 ;  /* 0x0000000000027941 */ /* 0x000fea0003800000 */
.L_x_17694:
        /* <DEDUP_REMOVED lines=44> */
.L_x_17693:
[----:B------:R-:W-:Y:S05]  /*143c0*/  BSYNC B1 ;  /* 0x0000000000017941 */ /* 0x000fea0003800000 */
.L_x_17692:
        /* <DEDUP_REMOVED lines=9> */
.L_x_17688:
        /* <DEDUP_REMOVED lines=12> */
.L_x_17697:
[----:B------:R-:W-:Y:S02]  /*14520*/  IMAD.MOV.U32 R153, RZ, RZ, R150 ;  /* 0x000000ffff997224 */ /* 0x000fe400078e0096 */
.L_x_17698:
[----:B------:R-:W-:Y:S05]  /*14530*/  BSYNC B1 ;  /* 0x0000000000017941 */ /* 0x000fea0003800000 */
.L_x_17696:
        /* <DEDUP_REMOVED lines=16> */
.L_x_17702:
[----:B------:R-:W-:Y:S05]  /*14640*/  BSYNC B2 ;  /* 0x0000000000027941 */ /* 0x000fea0003800000 */
.L_x_17701:
        /* <DEDUP_REMOVED lines=44> */
.L_x_17700:
[----:B------:R-:W-:Y:S05]  /*14910*/  BSYNC B1 ;  /* 0x0000000000017941 */ /* 0x000fea0003800000 */
.L_x_17699:
        /* <DEDUP_REMOVED lines=14> */
.L_x_17703:
        /* <DEDUP_REMOVED lines=12> */
.L_x_17706:
[----:B------:R-:W-:Y:S02]  /*14ac0*/  IMAD.MOV.U32 R153, RZ, RZ, R150 ;  /* 0x000000ffff997224 */ /* 0x000fe400078e0096 */
.L_x_17707:
[----:B------:R-:W-:Y:S05]  /*14ad0*/  BSYNC B1 ;  /* 0x0000000000017941 */ /* 0x000fea0003800000 */
.L_x_17705:
        /* <DEDUP_REMOVED lines=16> */
.L_x_17711:
[----:B------:R-:W-:Y:S05]  /*14be0*/  BSYNC B2 ;  /* 0x0000000000027941 */ /* 0x000fea0003800000 */
.L_x_17710:
        /* <DEDUP_REMOVED lines=44> */
.L_x_17709:
[----:B------:R-:W-:Y:S05]  /*14eb0*/  BSYNC B1 ;  /* 0x0000000000017941 */ /* 0x000fea0003800000 */
.L_x_17708:
        /* <DEDUP_REMOVED lines=9> */
.L_x_17704:
        /* <DEDUP_REMOVED lines=12> */
.L_x_17713:
[----:B------:R-:W-:Y:S02]  /*15010*/  IMAD.MOV.U32 R153, RZ, RZ, R150 ;  /* 0x000000ffff997224 */ /* 0x000fe400078e0096 */
.L_x_17714:
[----:B------:R-:W-:Y:S05]  /*15020*/  BSYNC B1 ;  /* 0x0000000000017941 */ /* 0x000fea0003800000 */
.L_x_17712:
        /* <DEDUP_REMOVED lines=16> */
.L_x_17718:
[----:B------:R-:W-:Y:S05]  /*15130*/  BSYNC B2 ;  /* 0x0000000000027941 */ /* 0x000fea0003800000 */
.L_x_17717:
        /* <DEDUP_REMOVED lines=44> */
.L_x_17716:
[----:B------:R-:W-:Y:S05]  /*15400*/  BSYNC B1 ;  /* 0x0000000000017941 */ /* 0x000fea0003800000 */
.L_x_17715:
        /* <DEDUP_REMOVED lines=12> */
.L_x_17719:
        /* <DEDUP_REMOVED lines=12> */
.L_x_17722:
[----:B------:R-:W-:Y:S02]  /*15590*/  IMAD.MOV.U32 R153, RZ, RZ, R150 ;  /* 0x000000ffff997224 */ /* 0x000fe400078e0096 */
.L_x_17723:
[----:B------:R-:W-:Y:S05]  /*155a0*/  BSYNC B1 ;  /* 0x0000000000017941 */ /* 0x000fea0003800000 */
.L_x_17721:
        /* <DEDUP_REMOVED lines=16> */
.L_x_17727:
[----:B------:R-:W-:Y:S05]  /*156b0*/  BSYNC B2 ;  /* 0x0000000000027941 */ /* 0x000fea0003800000 */
.L_x_17726:
        /* <DEDUP_REMOVED lines=44> */
.L_x_17725:
[----:B------:R-:W-:Y:S05]  /*15980*/  BSYNC B1 ;  /* 0x0000000000017941 */ /* 0x000fea0003800000 */
.L_x_17724:
        /* <DEDUP_REMOVED lines=9> */
.L_x_17720:
        /* <DEDUP_REMOVED lines=12> */
.L_x_17729:
[----:B------:R-:W-:Y:S02]  /*15ae0*/  IMAD.MOV.U32 R153, RZ, RZ, R150 ;  /* 0x000000ffff997224 */ /* 0x000fe400078e0096 */
.L_x_17730:
[----:B------:R-:W-:Y:S05]  /*15af0*/  BSYNC B1 ;  /* 0x0000000000017941 */ /* 0x000fea0003800000 */
.L_x_17728:
        /* <DEDUP_REMOVED lines=16> */
.L_x_17734:
[----:B------:R-:W-:Y:S05]  /*15c00*/  BSYNC B2 ;  /* 0x0000000000027941 */ /* 0x000fea0003800000 */
.L_x_17733:
        /* <DEDUP_REMOVED lines=44> */
.L_x_17732:
[----:B------:R-:W-:Y:S05]  /*15ed0*/  BSYNC B1 ;  /* 0x0000000000017941 */ /* 0x000fea0003800000 */
.L_x_17731:
        /* <DEDUP_REMOVED lines=12> */
.L_x_17735:
        /* <DEDUP_REMOVED lines=12> */
.L_x_17738:
[----:B------:R-:W-:Y:S02]  /*16060*/  IMAD.MOV.U32 R153, RZ, RZ, R150 ;  /* 0x000000ffff997224 */ /* 0x000fe400078e0096 */
.L_x_17739:
[----:B------:R-:W-:Y:S05]  /*16070*/  BSYNC B1 ;  /* 0x0000000000017941 */ /* 0x000fea0003800000 */
.L_x_17737:
        /* <DEDUP_REMOVED lines=16> */
.L_x_17743:
[----:B------:R-:W-:Y:S05]  /*16180*/  BSYNC B2 ;  /* 0x0000000000027941 */ /* 0x000fea0003800000 */
.L_x_17742:
        /* <DEDUP_REMOVED lines=44> */
.L_x_17741:
[----:B------:R-:W-:Y:S05]  /*16450*/  BSYNC B1 ;  /* 0x0000000000017941 */ /* 0x000fea0003800000 */
.L_x_17740:
        /* <DEDUP_REMOVED lines=9> */
.L_x_17736:
        /* <DEDUP_REMOVED lines=12> */
.L_x_17745:
[----:B------:R-:W-:Y:S02]  /*165b0*/  IMAD.MOV.U32 R153, RZ, RZ, R150 ;  /* 0x000000ffff997224 */ /* 0x000fe400078e0096 */
.L_x_17746:
[----:B------:R-:W-:Y:S05]  /*165c0*/  BSYNC B1 ;  /* 0x0000000000017941 */ /* 0x000fea0003800000 */
.L_x_17744:
        /* <DEDUP_REMOVED lines=16> */
.L_x_17750:
[----:B------:R-:W-:Y:S05]  /*166d0*/  BSYNC B2 ;  /* 0x0000000000027941 */ /* 0x000fea0003800000 */
.L_x_17749:
        /* <DEDUP_REMOVED lines=44> */
.L_x_17748:
[----:B------:R-:W-:Y:S05]  /*169a0*/  BSYNC B1 ;  /* 0x0000000000017941 */ /* 0x000fea0003800000 */
.L_x_17747:
        /* <DEDUP_REMOVED lines=12> */
.L_x_17751:
        /* <DEDUP_REMOVED lines=12> */
.L_x_17754:
[----:B------:R-:W-:Y:S02]  /*16b30*/  IMAD.MOV.U32 R153, RZ, RZ, R150 ;  /* 0x000000ffff997224 */ /* 0x000fe400078e0096 */
.L_x_17755:
[----:B------:R-:W-:Y:S05]  /*16b40*/  BSYNC B1 ;  /* 0x0000000000017941 */ /* 0x000fea0003800000 */
.L_x_17753:
        /* <DEDUP_REMOVED lines=16> */
.L_x_17759:
[----:B------:R-:W-:Y:S05]  /*16c50*/  BSYNC B2 ;  /* 0x0000000000027941 */ /* 0x000fea0003800000 */
.L_x_17758:
        /* <DEDUP_REMOVED lines=44> */
.L_x_17757:
[----:B------:R-:W-:Y:S05]  /*16f20*/  BSYNC B1 ;  /* 0x0000000000017941 */ /* 0x000fea0003800000 */
.L_x_17756:
        /* <DEDUP_REMOVED lines=9> */
.L_x_17752:
        /* <DEDUP_REMOVED lines=12> */
.L_x_17761:
[----:B------:R-:W-:Y:S02]  /*17080*/  IMAD.MOV.U32 R153, RZ, RZ, R150 ;  /* 0x000000ffff997224 */ /* 0x000fe400078e0096 */
.L_x_17762:
[----:B------:R-:W-:Y:S05]  /*17090*/  BSYNC B1 ;  /* 0x0000000000017941 */ /* 0x000fea0003800000 */
.L_x_17760:
        /* <DEDUP_REMOVED lines=16> */
.L_x_17766:
[----:B------:R-:W-:Y:S05]  /*171a0*/  BSYNC B2 ;  /* 0x0000000000027941 */ /* 0x000fea0003800000 */
.L_x_17765:
        /* <DEDUP_REMOVED lines=44> */
.L_x_17764:
[----:B------:R-:W-:Y:S05]  /*17470*/  BSYNC B1 ;  /* 0x0000000000017941 */ /* 0x000fea0003800000 */
.L_x_17763:
        /* <DEDUP_REMOVED lines=12> */
.L_x_17767:
        /* <DEDUP_REMOVED lines=12> */
.L_x_17770:
[----:B------:R-:W-:Y:S02]  /*17600*/  IMAD.MOV.U32 R153, RZ, RZ, R150 ;  /* 0x000000ffff997224 */ /* 0x000fe400078e0096 */
.L_x_17771:
[----:B------:R-:W-:Y:S05]  /*17610*/  BSYNC B1 ;  /* 0x0000000000017941 */ /* 0x000fea0003800000 */
.L_x_17769:
        /* <DEDUP_REMOVED lines=16> */
.L_x_17775:
[----:B------:R-:W-:Y:S05]  /*17720*/  BSYNC B2 ;  /* 0x0000000000027941 */ /* 0x000fea0003800000 */
.L_x_17774:
        /* <DEDUP_REMOVED lines=44> */
.L_x_17773:
[----:B------:R-:W-:Y:S05]  /*179f0*/  BSYNC B1 ;  /* 0x0000000000017941 */ /* 0x000fea0003800000 */
.L_x_17772:
        /* <DEDUP_REMOVED lines=9> */
.L_x_17768:
        /* <DEDUP_REMOVED lines=51> */
.L_x_17647:
[----:B------:R-:W-:Y:S05]  /*17dc0*/  BSYNC B0 ;  /* 0x0000000000007941 */ /* 0x000fea0003800000 */
.L_x_17646:
        /* <DEDUP_REMOVED lines=43> */
.L_x_17788:
        /* <DEDUP_REMOVED lines=86> */
.L_x_17789:
        /* <DEDUP_REMOVED lines=73> */
[----:B------:R-:W-:Y:S02]  /*18a70*/  FSEL R99, R98, RZ, P1 ;  /* 0x000000ff62637208 */ /* 0x000fe40000800000 */
[----:B------:R-:W-:Y:S01]  /*18a80*/  @!P0 MOV R98, 0x4 ;  /* 0x0000000400628802 */ /* 0x000fe20000000f00 */
        /* <DEDUP_REMOVED lines=22> */
[--C-:B------:R-:W-:Y:S02]  /*18bf0*/  FADD.FTZ R98, R68, -R160.reuse ;  /* 0x800000a044627221 */ /* 0x100fe40000010000 */
[--C-:B------:R-:W-:Y:S01]  /*18c00*/  FADD.FTZ R162, R70, -R160.reuse ;  /* 0x800000a046a27221 */ /* 0x100fe20000010000 */
[----:B------:R-:W-:Y:S01]  /*18c10*/  F2FP.PACK_AB R97, R99, R152 ;  /* 0x000000986361723e */ /* 0x000fe200000000ff */
        /* <DEDUP_REMOVED lines=16> */
.L_x_17779:
[----:B------:R-:W-:Y:S05]  /*18d20*/  BSYNC B0 ;  /* 0x0000000000007941 */ /* 0x000fea0003800000 */
.L_x_17778:
        /* <DEDUP_REMOVED lines=35> */
.L_x_17781:
[----:B------:R-:W-:Y:S05]  /*18f60*/  BSYNC B0 ;  /* 0x0000000000007941 */ /* 0x000fea0003800000 */
.L_x_17780:
        /* <DEDUP_REMOVED lines=35> */
.L_x_17783:
[----:B------:R-:W-:Y:S05]  /*191a0*/  BSYNC B0 ;  /* 0x0000000000007941 */ /* 0x000fea0003800000 */
.L_x_17782:
        /* <DEDUP_REMOVED lines=34> */
.L_x_17785:
[----:B------:R-:W-:Y:S05]  /*193d0*/  BSYNC B0 ;  /* 0x0000000000007941 */ /* 0x000fea0003800000 */
.L_x_17784:
[----:B------:R-:W-:Y:S02]  /*193e0*/  IADD3 R101, R101, c[0x0][0x160], RZ ;  /* 0x0000580065657a10 */ /* 0x000fe40007ffe0ff */
[----:B------:R-:W-:Y:S02]  /*193f0*/  LOP3.LUT P1, RZ, R144, 0xff, RZ, 0xc0, !PT ;  /* 0x000000ff90ff7812 */ /* 0x000fe4000782c0ff */
[----:B------:R-:W-:Y:S02]  /*19400*/  ISETP.GE.AND P0, PT, R101, c[0x0][0x164], PT ;  /* 0x0000590065007a0c */ /* 0x000fe40003f06270 */
[----:B------:R-:W-:-:S11]  /*19410*/  SEL R144, RZ, 0x1, P1 ;  /* 0x00000001ff907807 */ /* 0x000fd60000800000 */
[----:B01----:R-:W-:Y:S01]  /*19420*/  @P0 CALL.REL.NOINC `(.L_x_17786) ;  /* 0x0000001000000944 */ /* 0x003fe20003c00000 */
[----:B------:R-:W-:Y:S05]  /*19430*/  BRA `(.L_x_17787) ;  /* 0xfffe7b0000007947 */ /* 0x000fea000383ffff */
.L_x_17786:
[----:B------:R-:W-:Y:S05]  /*19440*/  EXIT ;  /* 0x000000000000794d */ /* 0x000fea0003800000 */
.L_x_17776:
[----:B------:R-:W-:Y:S01]  /*19450*/  IMAD.MOV.U32 R162, RZ, RZ, 0x1 ;  /* 0x00000001ffa27424 */ /* 0x000fe200078e00ff */
[----:B------:R-:W-:Y:S01]  /*19460*/  MOV R160, 0xffffffff ;  /* 0xffffffff00a07802 */ /* 0x000fe20000000f00 */
[----:B------:R-:W-:Y:S01]  /*19470*/  IMAD.MOV.U32 R153, RZ, RZ, 0x1f ;  /* 0x0000001fff997424 */ /* 0x000fe200078e00ff */
[----:B------:R-:W-:Y:S02]  /*19480*/  MOV R98, 0x194a0 ;  /* 0x000194a000627802 */ /* 0x000fe40000000f00 */
[----:B------:R-:W-:Y:S05]  /*19490*/  CALL.REL.NOINC `($__internal_54_$__cuda_sm70_shflsync_bfly_p) ;  /* 0x000007c000007944 */ /* 0x000fea0003c00000 */
[----:B-1----:R-:W-:Y:S01]  /*194a0*/  IMAD.MOV.U32 R96, RZ, RZ, R162 ;  /* 0x000000ffff607224 */ /* 0x002fe200078e00a2 */
[----:B0-----:R-:W-:Y:S05]  /*194b0*/  BRA `(.L_x_17788) ;  /* 0xffffebc000007947 */ /* 0x001fea000383ffff */
.L_x_17777:
[----:B------:R-:W-:Y:S01]  /*194c0*/  IMAD.MOV.U32 R162, RZ, RZ, 0x2 ;  /* 0x00000002ffa27424 */ /* 0x000fe200078e00ff */
[----:B------:R-:W-:Y:S01]  /*194d0*/  MOV R98, 0x19510 ;  /* 0x0001951000627802 */ /* 0x000fe20000000f00 */
[----:B------:R-:W-:Y:S02]  /*194e0*/  IMAD.MOV.U32 R153, RZ, RZ, 0x1f ;  /* 0x0000001fff997424 */ /* 0x000fe400078e00ff */
[----:B------:R-:W-:Y:S02]  /*194f0*/  IMAD.MOV.U32 R160, RZ, RZ, -0x1 ;  /* 0xffffffffffa07424 */ /* 0x000fe400078e00ff */
[----:B------:R-:W-:Y:S05]  /*19500*/  CALL.REL.NOINC `($__internal_54_$__cuda_sm70_shflsync_bfly_p) ;  /* 0x0000075000007944 */ /* 0x000fea0003c00000 */
[----:B01----:R-:W-:Y:S01]  /*19510*/  FADD.FTZ R97, R97, R162 ;  /* 0x000000a261617221 */ /* 0x003fe20000010000 */
[----:B------:R-:W-:Y:S01]  /*19520*/  MOV R98, 0x19570 ;  /* 0x0001957000627802 */ /* 0x000fe20000000f00 */
[----:B------:R-:W-:-:S02]  /*19530*/  IMAD.MOV.U32 R162, RZ, RZ, 0x4 ;  /* 0x00000004ffa27424 */ /* 0x000fc400078e00ff */
[----:B------:R-:W-:Y:S02]  /*19540*/  IMAD.MOV.U32 R153, RZ, RZ, 0x1f ;  /* 0x0000001fff997424 */ /* 0x000fe400078e00ff */
[----:B------:R-:W-:Y:S02]  /*19550*/  IMAD.MOV.U32 R160, RZ, RZ, -0x1 ;  /* 0xffffffffffa07424 */ /* 0x000fe400078e00ff */
[----:B------:R-:W-:Y:S05]  /*19560*/  CALL.REL.NOINC `($__internal_54_$__cuda_sm70_shflsync_bfly_p) ;  /* 0x000006f000007944 */ /* 0x000fea0003c00000 */
[----:B01----:R-:W-:Y:S01]  /*19570*/  FADD.FTZ R97, R97, R162 ;  /* 0x000000a261617221 */ /* 0x003fe20000010000 */
[----:B------:R-:W-:Y:S01]  /*19580*/  HFMA2.MMA R162, -RZ, RZ, 0, 4.76837158203125e-07 ;  /* 0x00000008ffa27435 */ /* 0x000fe200000001ff */
[----:B------:R-:W-:Y:S01]  /*19590*/  IMAD.MOV.U32 R153, RZ, RZ, 0x1f ;  /* 0x0000001fff997424 */ /* 0x000fe200078e00ff */
[----:B------:R-:W-:Y:S01]  /*195a0*/  MOV R98, 0x195d0 ;  /* 0x000195d000627802 */ /* 0x000fe20000000f00 */
[----:B------:R-:W-:-:S03]  /*195b0*/  IMAD.MOV.U32 R160, RZ, RZ, -0x1 ;  /* 0xffffffffffa07424 */ /* 0x000fc600078e00ff */
[----:B------:R-:W-:Y:S05]  /*195c0*/  CALL.REL.NOINC `($__internal_54_$__cuda_sm70_shflsync_bfly_p) ;  /* 0x0000069000007944 */ /* 0x000fea0003c00000 */
[----:B01----:R-:W-:Y:S01]  /*195d0*/  FADD.FTZ R97, R97, R162 ;  /* 0x000000a261617221 */ /* 0x003fe20000010000 */
[----:B------:R-:W-:Y:S01]  /*195e0*/  MOV R98, 0x19630 ;  /* 0x0001963000627802 */ /* 0x000fe20000000f00 */
[----:B------:R-:W-:Y:S02]  /*195f0*/  IMAD.MOV.U32 R162, RZ, RZ, 0x10 ;  /* 0x00000010ffa27424 */ /* 0x000fe400078e00ff */
[----:B------:R-:W-:-:S02]  /*19600*/  IMAD.MOV.U32 R153, RZ, RZ, 0x1f ;  /* 0x0000001fff997424 */ /* 0x000fc400078e00ff */
[----:B------:R-:W-:Y:S02]  /*19610*/  IMAD.MOV.U32 R160, RZ, RZ, -0x1 ;  /* 0xffffffffffa07424 */ /* 0x000fe400078e00ff */
[----:B------:R-:W-:Y:S05]  /*19620*/  CALL.REL.NOINC `($__internal_54_$__cuda_sm70_shflsync_bfly_p) ;  /* 0x0000063000007944 */ /* 0x000fea0003c00000 */
[----:B01----:R-:W-:Y:S01]  /*19630*/  FADD.FTZ R97, R97, R162 ;  /* 0x000000a261617221 */ /* 0x003fe20000010000 */
[----:B------:R-:W-:Y:S01]  /*19640*/  LOP3.LUT P3, RZ, R51, 0x20, RZ, 0xc0, !PT ;  /* 0x0000002033ff7812 */ /* 0x000fe2000786c0ff */
[----:B------:R-:W-:Y:S01]  /*19650*/  IMAD.MOV.U32 R162, RZ, RZ, 0x1 ;  /* 0x00000001ffa27424 */ /* 0x000fe200078e00ff */
[----:B------:R-:W-:Y:S01]  /*19660*/  MOV R160, 0xffffffff ;  /* 0xffffffff00a07802 */ /* 0x000fe20000000f00 */
[----:B------:R-:W-:Y:S02]  /*19670*/  FMUL.FTZ R96, R140, R97 ;  /* 0x000000618c607220 */ /* 0x000fe40000410000 */
[----:B------:R-:W-:Y:S02]  /*19680*/  IMAD.MOV.U32 R153, RZ, RZ, 0x1f ;  /* 0x0000001fff997424 */ /* 0x000fe400078e00ff */
[--C-:B------:R-:W-:Y:S02]  /*19690*/  FADD.FTZ R97, R64, -R96.reuse ;  /* 0x8000006040617221 */ /* 0x100fe40000010000 */
[----:B------:R-:W-:-:S02]  /*196a0*/  FADD.FTZ R98, R65, -R96 ;  /* 0x8000006041627221 */ /* 0x000fc40000010000 */
[----:B------:R-:W-:Y:S02]  /*196b0*/  FFMA.FTZ R97, R97, R97, RZ ;  /* 0x0000006161617223 */ /* 0x000fe400000100ff */
[--C-:B------:R-:W-:Y:S02]  /*196c0*/  FADD.FTZ R99, R73, -R96.reuse ;  /* 0x8000006049637221 */ /* 0x100fe40000010000 */
        /* <DEDUP_REMOVED lines=62> */
[----:B------:R-:W-:Y:S05]  /*19ab0*/  CALL.REL.NOINC `($__internal_54_$__cuda_sm70_shflsync_bfly_p) ;  /* 0x000001a000007944 */ /* 0x000fea0003c00000 */
[----:B01----:R-:W-:Y:S01]  /*19ac0*/  FADD.FTZ R97, R97, R162 ;  /* 0x000000a261617221 */ /* 0x003fe20000010000 */
[----:B------:R-:W-:Y:S01]  /*19ad0*/  MOV R98, 0x19b20 ;  /* 0x00019b2000627802 */ /* 0x000fe20000000f00 */
[----:B------:R-:W-:Y:S02]  /*19ae0*/  IMAD.MOV.U32 R162, RZ, RZ, 0x2 ;  /* 0x00000002ffa27424 */ /* 0x000fe400078e00ff */
[----:B------:R-:W-:Y:S02]  /*19af0*/  IMAD.MOV.U32 R153, RZ, RZ, 0x1f ;  /* 0x0000001fff997424 */ /* 0x000fe400078e00ff */
[----:B------:R-:W-:Y:S02]  /*19b00*/  IMAD.MOV.U32 R160, RZ, RZ, -0x1 ;  /* 0xffffffffffa07424 */ /* 0x000fe400078e00ff */
[----:B------:R-:W-:Y:S05]  /*19b10*/  CALL.REL.NOINC `($__internal_54_$__cuda_sm70_shflsync_bfly_p) ;  /* 0x0000014000007944 */ /* 0x000fea0003c00000 */
[----:B01----:R-:W-:Y:S01]  /*19b20*/  FADD.FTZ R97, R97, R162 ;  /* 0x000000a261617221 */ /* 0x003fe20000010000 */
[----:B------:R-:W-:Y:S01]  /*19b30*/  MOV R98, 0x19b80 ;  /* 0x00019b8000627802 */ /* 0x000fe20000000f00 */
[----:B------:R-:W-:Y:S02]  /*19b40*/  IMAD.MOV.U32 R162, RZ, RZ, 0x4 ;  /* 0x00000004ffa27424 */ /* 0x000fe400078e00ff */
[----:B------:R-:W-:-:S02]  /*19b50*/  IMAD.MOV.U32 R153, RZ, RZ, 0x1f ;  /* 0x0000001fff997424 */ /* 0x000fc400078e00ff */
[----:B------:R-:W-:Y:S02]  /*19b60*/  IMAD.MOV.U32 R160, RZ, RZ, -0x1 ;  /* 0xffffffffffa07424 */ /* 0x000fe400078e00ff */
[----:B------:R-:W-:Y:S05]  /*19b70*/  CALL.REL.NOINC `($__internal_54_$__cuda_sm70_shflsync_bfly_p) ;  /* 0x000000e000007944 */ /* 0x000fea0003c00000 */
[----:B0-----:R-:W-:Y:S01]  /*19b80*/  HFMA2.MMA R153, -RZ, RZ, 0, 1.847743988037109375e-06 ;  /* 0x0000001fff997435 */ /* 0x001fe200000001ff */
[----:B-1----:R-:W-:Y:S01]  /*19b90*/  FADD.FTZ R97, R97, R162 ;  /* 0x000000a261617221 */ /* 0x002fe20000010000 */
[----:B------:R-:W-:Y:S01]  /*19ba0*/  MOV R98, 0x19be0 ;  /* 0x00019be000627802 */ /* 0x000fe20000000f00 */
[----:B------:R-:W-:Y:S02]  /*19bb0*/  IMAD.MOV.U32 R162, RZ, RZ, 0x8 ;  /* 0x00000008ffa27424 */ /* 0x000fe400078e00ff */
[----:B------:R-:W-:Y:S02]  /*19bc0*/  IMAD.MOV.U32 R160, RZ, RZ, -0x1 ;  /* 0xffffffffffa07424 */ /* 0x000fe400078e00ff */
[----:B------:R-:W-:Y:S05]  /*19bd0*/  CALL.REL.NOINC `($__internal_54_$__cuda_sm70_shflsync_bfly_p) ;  /* 0x0000008000007944 */ /* 0x000fea0003c00000 */
[----:B-1----:R-:W-:Y:S01]  /*19be0*/  FADD.FTZ R161, R97, R162 ;  /* 0x000000a261a17221 */ /* 0x002fe20000010000 */
[----:B------:R-:W-:Y:S01]  /*19bf0*/  MOV R98, 0x19c50 ;  /* 0x00019c5000627802 */ /* 0x000fe20000000f00 */
[----:B------:R-:W-:Y:S02]  /*19c00*/  IMAD.MOV.U32 R162, RZ, RZ, 0x10 ;  /* 0x00000010ffa27424 */ /* 0x000fe400078e00ff */
[----:B0-----:R-:W-:Y:S02]  /*19c10*/  IMAD.MOV.U32 R153, RZ, RZ, 0x1f ;  /* 0x0000001fff997424 */ /* 0x001fe400078e00ff */
[----:B------:R-:W-:-:S02]  /*19c20*/  IMAD.MOV.U32 R160, RZ, RZ, -0x1 ;  /* 0xffffffffffa07424 */ /* 0x000fc400078e00ff */
[----:B------:R-:W-:Y:S02]  /*19c30*/  IMAD.MOV.U32 R97, RZ, RZ, R161 ;  /* 0x000000ffff617224 */ /* 0x000fe400078e00a1 */
[----:B------:R-:W-:Y:S05]  /*19c40*/  CALL.REL.NOINC `($__internal_54_$__cuda_sm70_shflsync_bfly_p) ;  /* 0x0000001000007944 */ /* 0x000fea0003c00000 */
[----:B01----:R-:W-:Y:S05]  /*19c50*/  BRA `(.L_x_17789) ;  /* 0xffffe98000007947 */ /* 0x003fea000383ffff */
        .weak           $__internal_54_$__cuda_sm70_shflsync_bfly_p
        .type           $__internal_54_$__cuda_sm70_shflsync_bfly_p,@function
        .size           $__internal_54_$__cuda_sm70_shflsync_bfly_p,(.L_x_26514 - $__internal_54_$__cuda_sm70_shflsync_bfly_p)
$__internal_54_$__cuda_sm70_shflsync_bfly_p:
[----:B------:R-:W-:Y:S01]  /*19c60*/  IMAD.MOV.U32 R99, RZ, RZ, 0x0 ;  /* 0x00000000ff637424 */ /* 0x000fe200078e00ff */
[----:B------:R-:W-:Y:S04]  /*19c70*/  WARPSYNC R160 ;  /* 0x000000a000007348 */ /* 0x000fe80003800000 */
[----:B------:R0:W1:Y:S01]  /*19c80*/  SHFL.BFLY PT, R162, R97, R162, R153 ;  /* 0x0c0000a261a27389 */ /* 0x00006200000e0099 */
[----:B------:R-:W-:Y:S05]  /*19c90*/  RET.REL.NODEC R98 `(_ZN10layer_norm31ln_parallel_residual_fwd_kernelINS_13Kernel_traitsI6__halfS2_fS2_fjLj8192ELj1ELj1ELj8ELj16ENS_18Kernel_traits_baseILj8192ES2_S2_fS2_fjLj256EEEEELb1ELb1ELb0EEEvNS_9FwdParamsE) ;  /* 0xfffe636062007950 */ /* 0x000fea0003c3ffff */
.L_x_17790:
        /* <DEDUP_REMOVED lines=14> */
.L_x_26514:


//--------------------- .text._ZN10layer_norm31ln_parallel_residual_fwd_kernelINS_13Kernel_traitsI6__halfS2_fS2_fjLj8192ELj1ELj1ELj8ELj16ENS_18Kernel_traits_baseILj8192ES2_S2_fS2_fjLj256EEEEELb1ELb1ELb1EEEvNS_9FwdParamsE --------------------------
	.section	.text._ZN10layer_norm31ln_parallel_residual_fwd_kernelINS_13Kernel_traitsI6__halfS2_fS2_fjLj8192ELj1ELj1ELj8ELj16ENS_18Kernel_traits_baseILj8192ES2_S2_fS2_fjLj256EEEEELb1ELb1ELb1EEEvNS_9FwdParamsE,"ax",@progbits
	.sectioninfo	@"SHI_REGISTERS=128"
	.align	128
        .global         _ZN10layer_norm31ln_parallel_residual_fwd_kernelINS_13Kernel_traitsI6__halfS2_fS2_fjLj8192ELj1ELj1ELj8ELj16ENS_18Kernel_traits_baseILj8192ES2_S2_fS2_fjLj256EEEEELb1ELb1ELb1EEEvNS_9FwdParamsE
        .type           _ZN10layer_norm31ln_parallel_residual_fwd_kernelINS_13Kernel_traitsI6__halfS2_fS2_fjLj8192ELj1ELj1ELj8ELj16ENS_18Kernel_traits_baseILj8192ES2_S2_fS2_fjLj256EEEEELb1ELb1ELb1EEEvNS_9FwdParamsE,@function
        .size           _ZN10layer_norm31ln_parallel_residual_fwd_kernelINS_13Kernel_traitsI6__halfS2_fS2_fjLj8192ELj1ELj1ELj8ELj16ENS_18Kernel_traits_baseILj8192ES2_S2_fS2_fjLj256EEEEELb1ELb1ELb1EEEvNS_9FwdParamsE,(.L_x_26515 - _ZN10layer_norm31ln_parallel_residual_fwd_kernelINS_13Kernel_traitsI6__halfS2_fS2_fjLj8192ELj1ELj1ELj8ELj16ENS_18Kernel_traits_baseILj8192ES2_S2_fS2_fjLj256EEEEELb1ELb1ELb1EEEvNS_9FwdParamsE)
        .other          _ZN10layer_norm31ln_parallel_residual_fwd_kernelINS_13Kernel_traitsI6__halfS2_fS2_fjLj8192ELj1ELj1ELj8ELj16ENS_18Kernel_traits_baseILj8192ES2_S2_fS2_fjLj256EEEEELb1ELb1ELb1EEEvNS_9FwdParamsE,@"STO_CUDA_ENTRY STV_DEFAULT"
_ZN10layer_norm31ln_parallel_residual_fwd_kernelINS_13Kernel_traitsI6__halfS2_fS2_fjLj8192ELj1ELj1ELj8ELj16ENS_18Kernel_traits_baseILj8192ES2_S2_fS2_fjLj256EEEEELb1ELb1ELb1EEEvNS_9FwdParamsE:
.text._ZN10layer_norm31ln_parallel_residual_fwd_kernelINS_13Kernel_traitsI6__halfS2_fS2_fjLj8192ELj1ELj1ELj8ELj16ENS_18Kernel_traits_baseILj8192ES2_S2_fS2_fjLj256EEEEELb1ELb1ELb1EEEvNS_9FwdParamsE:
        /* <DEDUP_REMOVED lines=10> */
[----:B------:R-:W-:-:S05]  /*00a0*/  @P0 MOV R8, R0 ;  /* 0x0000000000080202 */ /* 0x000fca0000000f00 */
[----:B------:R-:W3:Y:S04]  /*00b0*/  @P0 LDG.E.64 R4, [R8.64] ;  /* 0x0000000608040981 */ /* 0x000ee8000c1e1b00 */
[----:B------:R-:W0:Y:S04]  /*00c0*/  S2R R33, SR_TID.X ;  /* 0x0000000000217919 */ /* 0x000e280000002100 */
[----:B------:R-:W0:Y:S02]  /*00d0*/  S2R R23, SR_CTAID.X ;  /* 0x0000000000177919 */ /* 0x000e240000002500 */
[----:B0-----:R-:W-:-:S04]  /*00e0*/  IMAD R22, R23, c[0x0][0x0], R33 ;  /* 0x0000000017167a24 */ /* 0x001fc800078e0221 */
[----:B------:R-:W-:Y:S01]  /*00f0*/  IMAD.WIDE.U32 R6, R22, -0x326172a9, RZ ;  /* 0xcd9e8d5716067825 */ /* 0x000fe200078e00ff */
[----:B--2---:R-:W0:Y:S01]  /*0100*/  @P0 R2UR UR4, R2 ;  /* 0x00000000020403c2 */ /* 0x004e2200000e0000 */
[----:B---3--:R-:W-:-:S07]  /*0110*/  @P0 IADD3 R0, P1, R4, c[0x0][0x240], RZ ;  /* 0x0000900004000a10 */ /* 0x008fce0007f3e0ff */
[----:B------:R-:W1:Y:S01]  /*0120*/  @P0 R2UR UR5, R3 ;  /* 0x00000000030503c2 */ /* 0x000e6200000e0000 */
        /* <DEDUP_REMOVED lines=9> */
[----:B------:R-:W-:Y:S01]  /*01c0*/  IMAD.WIDE.U32 R8, R8, -0x2daee0ad, RZ ;  /* 0xd2511f5308087825 */ /* 0x000fe200078e00ff */
[----:B------:R-:W-:Y:S01]  /*01d0*/  UIADD3 UR13, UR4, -0x255992d5, URZ ;  /* 0xdaa66d2b040d7890 */ /* 0x000fe2000fffe03f */
[----:B-1----:R-:W-:Y:S01]  /*01e0*/  LOP3.LUT R10, R5, UR5, RZ, 0x3c, !PT ;  /* 0x00000005050a7c12 */ /* 0x002fe2000f8e3cff */
[----:B------:R-:W-:Y:S01]  /*01f0*/  UIADD3 UR10, UR5, -0x4498517b, URZ ;  /* 0xbb67ae85050a7890 */ /* 0x000fe2000fffe03f */
[----:B------:R-:W-:Y:S01]  /*0200*/  IMAD.SHL.U32 R5, R33, 0x10, RZ ;  /* 0x0000001021057824 */ /* 0x000fe200078e00ff */
[----:B------:R-:W-:-:S02]  /*0210*/  UIADD3 UR12, UR5, 0x76cf5d0a, URZ ;  /* 0x76cf5d0a050c7890 */ /* 0x000fc4000fffe03f */
[----:B------:R-:W-:Y:S02]  /*0220*/  IMAD.WIDE.U32 R10, R10, -0x326172a9, RZ ;  /* 0xcd9e8d570a0a7825 */ /* 0x000fe400078e00ff */
[----:B------:R-:W-:Y:S02]  /*0230*/  LOP3.LUT R7, R9, UR10, R4, 0x96, !PT ;  /* 0x0000000a09077c12 */ /* 0x000fe4000f8e9604 */
[----:B------:R-:W-:Y:S02]  /*0240*/  LOP3.LUT R32, R5, 0xff0, RZ, 0xc0, !PT ;  /* 0x00000ff005207812 */ /* 0x000fe400078ec0ff */
[----:B------:R-:W-:Y:S01]  /*0250*/  LOP3.LUT R4, R11, UR9, R6, 0x96, !PT ;  /* 0x000000090b047c12 */ /* 0x000fe2000f8e9606 */
[----:B------:R-:W-:Y:S01]  /*0260*/  IMAD.WIDE.U32 R6, R7, -0x326172a9, RZ ;  /* 0xcd9e8d5707067825 */ /* 0x000fe200078e00ff */
[----:B------:R-:W-:Y:S01]  /*0270*/  UIADD3 UR14, UR5, 0x32370b8f, URZ ;  /* 0x32370b8f050e7890 */ /* 0x000fe2000fffe03f */
[----:B------:R-:W-:Y:S02]  /*0280*/  IADD3 R2, P1, R32, c[0x0][0x218], RZ ;  /* 0x0000860020027a10 */ /* 0x000fe40007f3e0ff */
[----:B------:R-:W-:Y:S01]  /*0290*/  IMAD.WIDE.U32 R4, R4, -0x2daee0ad, RZ ;  /* 0xd2511f5304047825 */ /* 0x000fe200078e00ff */
[----:B------:R-:W-:Y:S01]  /*02a0*/  LOP3.LUT R9, R7, UR11, R10, 0x96, !PT ;  /* 0x0000000b07097c12 */ /* 0x000fe2000f8e960a */
[----:B------:R-:W-:-:S02]  /*02b0*/  UIADD3 UR15, UR4, 0x78dde6e4, URZ ;  /* 0x78dde6e4040f7890 */ /* 0x000fc4000fffe03f */
        /* <DEDUP_REMOVED lines=16> */
[----:B------:R-:W-:-:S03]  /*03c0*/  LOP3.LUT R27, R29, UR18, R24, 0x96, !PT ;  /* 0x000000121d1b7c12 */ /* 0x000fc6000f8e9618 */
        /* <DEDUP_REMOVED lines=8> */
[----:B------:R0:W5:Y:S04]  /*0450*/  @P0 LDG.E.128 R4, [R2.64+0x2000] ;  /* 0x0020000602040981 */ /* 0x000168000c1e1d00 */
[----:B------:R0:W5:Y:S01]  /*0460*/  @P0 LDG.E.128 R8, [R2.64+0x3000] ;  /* 0x0030000602080981 */ /* 0x000162000c1e1d00 */
[----:B------:R-:W-:Y:S01]  /*0470*/  UIADD3 UR21, UR4, 0x5384540f, URZ ;  /* 0x5384540f04157890 */ /* 0x000fe2000fffe03f */
[----:B------:R-:W-:Y:S01]  /*0480*/  IMAD.WIDE.U32 R28, R29, -0x2daee0ad, RZ ;  /* 0xd2511f531d1c7825 */ /* 0x000fe200078e00ff */
[----:B------:R-:W-:-:S02]  /*0490*/  UIADD3 UR22, UR5, 0x1fd5c5a3, URZ ;  /* 0x1fd5c5a305167890 */ /* 0x000fc4000fffe03f */
[----:B------:R-:W-:Y:S01]  /*04a0*/  UIADD3 UR23, UR4, -0xe443238, URZ ;  /* 0xf1bbcdc804177890 */ /* 0x000fe2000fffe03f */
[----:B------:R-:W-:Y:S01]  /*04b0*/  IMAD.WIDE.U32 R30, R30, -0x326172a9, RZ ;  /* 0xcd9e8d571e1e7825 */ /* 0x000fe200078e00ff */
[----:B------:R-:W-:Y:S01]  /*04c0*/  UIADD3 UR24, UR5, -0x24c28bd8, URZ ;  /* 0xdb3d742805187890 */ /* 0x000fe2000fffe03f */
[----:B0-----:R-:W-:Y:S02]  /*04d0*/  LEA.HI R3, R33, R23, RZ, 0x18 ;  /* 0x0000001721037211 */ /* 0x001fe400078fc0ff */
[----:B------:R-:W-:Y:S02]  /*04e0*/  LOP3.LUT R2, R29, UR22, R24, 0x96, !PT ;  /* 0x000000161d027c12 */ /* 0x000fe4000f8e9618 */
[----:B------:R-:W-:Y:S02]  /*04f0*/  ISETP.GE.AND P1, PT, R3, c[0x0][0x164], PT ;  /* 0x0000590003007a0c */ /* 0x000fe40003f26270 */
[----:B------:R-:W-:Y:S01]  /*0500*/  LOP3.LUT R26, R31, UR21, R26, 0x96, !PT ;  /* 0x000000151f1a7c12 */ /* 0x000fe2000f8e961a */
[----:B------:R-:W-:Y:S01]  /*0510*/  IMAD.HI.U32 R27, R2, -0x326172a9, RZ ;  /* 0xcd9e8d57021b7827 */ /* 0x000fe200078e00ff */
[----:B------:R-:W-:-:S03]  /*0520*/  IADD3 R24, P2, R32, c[0x0][0x1b0], RZ ;  /* 0x00006c0020187a10 */ /* 0x000fc60007f5e0ff */
        /* <DEDUP_REMOVED lines=11> */
[----:B------:R-:W-:Y:S01]  /*05e0*/  @!P0 CS2R R8, SRZ ;  /* 0x0000000000088805 */ /* 0x000fe2000001ff00 */
[----:B------:R-:W-:Y:S01]  /*05f0*/  @!P0 CS2R R6, SRZ ;  /* 0x0000000000068805 */ /* 0x000fe2000001ff00 */
[----:B------:R-:W-:Y:S01]  /*0600*/  @!P0 CS2R R10, SRZ ;  /* 0x00000000000a8805 */ /* 0x000fe2000001ff00 */
[----:B------:R-:W-:Y:S01]  /*0610*/  UIADD3 UR25, UR4, -0x700cb87f, URZ ;  /* 0x8ff3478104197890 */ /* 0x000fe2000fffe03f */
[--C-:B------:R-:W-:Y:S01]  /*0620*/  HADD2.F32 R108, -RZ, R4.reuse.H0_H0 ;  /* 0x20000004ff6c7230 */ /* 0x100fe20000004100 */
[----:B------:R-:W-:Y:S01]  /*0630*/  UIADD3 UR26, UR5, -0x695add53, URZ ;  /* 0x96a522ad051a7890 */ /* 0x000fe2000fffe03f */
[----:B------:R-:W-:Y:S01]  /*0640*/  HADD2.F32 R107, -RZ, R4.H1_H1 ;  /* 0x30000004ff6b7230 */ /* 0x000fe20000004100 */
[----:B------:R-:W-:Y:S01]  /*0650*/  @!P0 CS2R R16, SRZ ;  /* 0x0000000000108805 */ /* 0x000fe2000001ff00 */
[--C-:B------:R-:W-:Y:S01]  /*0660*/  HADD2.F32 R114, -RZ, R13.reuse.H0_H0 ;  /* 0x2000000dff727230 */ /* 0x100fe20000004100 */
[----:B------:R-:W-:Y:S01]  /*0670*/  @!P0 CS2R R18, SRZ ;  /* 0x0000000000128805 */ /* 0x000fe2000001ff00 */
[----:B------:R-:W-:Y:S01]  /*0680*/  HADD2.F32 R113, -RZ, R13.H1_H1 ;  /* 0x3000000dff717230 */ /* 0x000fe20000004100 */
[----:B------:R-:W-:Y:S01]  /*0690*/  @!P0 CS2R R14, SRZ ;  /* 0x00000000000e8805 */ /* 0x000fe2000001ff00 */
[--C-:B------:R-:W-:Y:S01]  /*06a0*/  HADD2.F32 R98, -RZ, R9.reuse.H0_H0 ;  /* 0x20000009ff627230 */ /* 0x100fe20000004100 */
[----:B------:R-:W-:Y:S01]  /*06b0*/  IMAD R82, R26, -0x2daee0ad, RZ ;  /* 0xd2511f531a527824 */ /* 0x000fe200078e02ff */
[----:B------:R-:W-:Y:S01]  /*06c0*/  HADD2.F32 R4, -RZ, R9.H1_H1 ;  /* 0x30000009ff047230 */ /* 0x000fe20000004100 */
[----:B------:R-:W-:Y:S01]  /*06d0*/  IMAD R2, R2, -0x326172a9, RZ ;  /* 0xcd9e8d5702027824 */ /* 0x000fe200078e02ff */
[--C-:B------:R-:W-:Y:S01]  /*06e0*/  HADD2.F32 R106, -RZ, R5.reuse.H0_H0 ;  /* 0x20000005ff6a7230 */ /* 0x100fe20000004100 */
[----:B------:R-:W-:Y:S01]  /*06f0*/  IMAD.HI.U32 R13, R23, -0x326172a9, RZ ;  /* 0xcd9e8d57170d7827 */ /* 0x000fe200078e00ff */
[----:B------:R-:W-:Y:S01]  /*0700*/  HADD2.F32 R105, -RZ, R5.H1_H1 ;  /* 0x30000005ff697230 */ /* 0x000fe20000004100 */
[----:B------:R-:W-:Y:S01]  /*0710*/  LOP3.LUT R91, R0, 0x3, RZ, 0xc0, !PT ;  /* 0x00000003005b7812 */ /* 0x000fe200078ec0ff */
[--C-:B------:R-:W-:Y:S01]  /*0720*/  HADD2.F32 R104, -RZ, R6.reuse.H0_H0 ;  /* 0x20000006ff687230 */ /* 0x100fe20000004100 */
[----:B------:R-:W-:Y:S01]  /*0730*/  IMAD.HI.U32 R9, R27, -0x2daee0ad, RZ ;  /* 0xd2511f531b097827 */ /* 0x000fe200078e00ff */
[----:B------:R-:W-:Y:S01]  /*0740*/  HADD2.F32 R103, -RZ, R6.H1_H1 ;  /* 0x30000006ff677230 */ /* 0x000fe20000004100 */
[----:B------:R-:W-:Y:S01]  /*0750*/  LOP3.LUT R2, R13, UR25, R2, 0x96, !PT ;  /* 0x000000190d027c12 */ /* 0x000fe2000f8e9602 */
[--C-:B------:R-:W-:Y:S01]  /*0760*/  HADD2.F32 R102, -RZ, R7.reuse.H0_H0 ;  /* 0x20000007ff667230 */ /* 0x100fe20000004100 */
[----:B------:R-:W-:Y:S01]  /*0770*/  IMAD.MOV.U32 R13, RZ, RZ, 0x1 ;  /* 0x00000001ff0d7424 */ /* 0x000fe200078e00ff */
[----:B------:R-:W-:Y:S01]  /*0780*/  HADD2.F32 R101, -RZ, R7.H1_H1 ;  /* 0x30000007ff657230 */ /* 0x000fe20000004100 */
[----:B------:R-:W-:Y:S01]  /*0790*/  LOP3.LUT R82, R9, UR26, R82, 0x96, !PT ;  /* 0x0000001a09527c12 */ /* 0x000fe2000f8e9652 */
[--C-:B------:R-:W-:Y:S01]  /*07a0*/  HADD2.F32 R100, -RZ, R8.reuse.H0_H0 ;  /* 0x20000008ff647230 */ /* 0x100fe20000004100 */
[----:B------:R-:W-:Y:S01]  /*07b0*/  IMAD.MOV.U32 R9, RZ, RZ, R22 ;  /* 0x000000ffff097224 */ /* 0x000fe200078e0016 */
[----:B------:R-:W-:Y:S01]  /*07c0*/  HADD2.F32 R99, -RZ, R8.H1_H1 ;  /* 0x30000008ff637230 */ /* 0x000fe20000004100 */
[----:B------:R-:W-:Y:S01]  /*07d0*/  IMAD R0, R23, -0x326172a9, RZ ;  /* 0xcd9e8d5717007824 */ /* 0x000fe200078e02ff */
[--C-:B------:R-:W-:Y:S01]  /*07e0*/  HADD2.F32 R116, -RZ, R12.reuse.H0_H0 ;  /* 0x2000000cff747230 */ /* 0x100fe20000004100 */
[----:B------:R-:W-:Y:S01]  /*07f0*/  IMAD R92, R27, -0x2daee0ad, RZ ;  /* 0xd2511f531b5c7824 */ /* 0x000fe200078e02ff */
[----:B------:R-:W-:Y:S01]  /*0800*/  HADD2.F32 R115, -RZ, R12.H1_H1 ;  /* 0x3000000cff737230 */ /* 0x000fe20000004100 */
[----:B------:R-:W-:Y:S01]  /*0810*/  IMAD.MOV.U32 R12, RZ, RZ, RZ ;  /* 0x000000ffff0c7224 */ /* 0x000fe200078e00ff */
[--C-:B------:R-:W-:Y:S01]  /*0820*/  HADD2.F32 R5, -RZ, R10.reuse.H0_H0 ;  /* 0x2000000aff057230 */ /* 0x100fe20000004100 */
[----:B------:R-:W-:Y:S01]  /*0830*/  ULDC.U8 UR8, c[0x0][0x1f0] ;  /* 0x00007c0000087ab9 */ /* 0x000fe20000000000 */
[----:B------:R-:W-:Y:S01]  /*0840*/  HADD2.F32 R6, -RZ, R10.H1_H1 ;  /* 0x3000000aff067230 */ /* 0x000fe20000004100 */
[----:B------:R-:W-:Y:S01]  /*0850*/  MOV R10, R21 ;  /* 0x00000015000a7202 */ /* 0x000fe20000000f00 */
[----:B------:R-:W-:-:S02]  /*0860*/  HADD2.F32 R7, -RZ, R11.H0_H0 ;  /* 0x2000000bff077230 */ /* 0x000fc40000004100 */
[----:B------:R-:W-:Y:S01]  /*0870*/  HADD2.F32 R8, -RZ, R11.H1_H1 ;  /* 0x3000000bff087230 */ /* 0x000fe20000004100 */
[----:B------:R-:W-:Y:S01]  /*0880*/  IMAD.MOV.U32 R11, RZ, RZ, R20 ;  /* 0x000000ffff0b7224 */ /* 0x000fe200078e0014 */
        /* <DEDUP_REMOVED lines=12> */
.L_x_18310:
[----:B------:R-:W0:Y:S01]  /*0950*/  S2R R18, SR_TID.X ;  /* 0x0000000000127919 */ /* 0x000e220000002100 */
[----:B------:R-:W-:Y:S01]  /*0960*/  ISETP.NE.U32.AND P0, PT, RZ, c[0x0][0x180], PT ;  /* 0x00006000ff007a0c */ /* 0x000fe20003f05070 */
[----:B------:R-:W-:Y:S01]  /*0970*/  IMAD R16, R3, c[0x0][0x168], RZ ;  /* 0x00005a0003107a24 */ /* 0x000fe200078e02ff */
[----:B------:R-:W-:Y:S01]  /*0980*/  ISETP.NE.U32.AND P1, PT, RZ, c[0x0][0x178], PT ;  /* 0x00005e00ff007a0c */ /* 0x000fe20003f25070 */
[----:B------:R-:W-:Y:S01]  /*0990*/  IMAD.MOV.U32 R96, RZ, RZ, 0x10 ;  /* 0x00000010ff607424 */ /* 0x000fe200078e00ff */
[----:B------:R-:W-:Y:S02]  /*09a0*/  ISETP.NE.AND.EX P0, PT, RZ, c[0x0][0x184], PT, P0 ;  /* 0x00006100ff007a0c */ /* 0x000fe40003f05300 */
[----:B------:R-:W-:Y:S02]  /*09b0*/  SHF.R.S32.HI R17, RZ, 0x1f, R16 ;  /* 0x0000001fff117819 */ /* 0x000fe40000011410 */
[----:B------:R-:W-:Y:S02]  /*09c0*/  ISETP.NE.AND.EX P2, PT, RZ, c[0x0][0x17c], PT, P1 ;  /* 0x00005f00ff007a0c */ /* 0x000fe40003f45310 */
[----:B------:R-:W-:-:S02]  /*09d0*/  LEA.HI R17, R17, R16, RZ, 0x3 ;  /* 0x0000001011117211 */ /* 0x000fc400078f18ff */
        /* <DEDUP_REMOVED lines=23> */
.L_x_17792:
[----:B------:R-:W-:Y:S02]  /*0b50*/  IMAD.MOV.U32 R28, RZ, RZ, R0 ;  /* 0x000000ffff1c7224 */ /* 0x000fe400078e0000 */
.L_x_17793:
[----:B------:R-:W-:Y:S05]  /*0b60*/  BSYNC B0 ;  /* 0x0000000000007941 */ /* 0x000fea0003800000 */
.L_x_17791:
        /* <DEDUP_REMOVED lines=16> */
.L_x_17797:
[----:B------:R-:W-:Y:S05]  /*0c70*/  BSYNC B1 ;  /* 0x0000000000017941 */ /* 0x000fea0003800000 */
.L_x_17796:
        /* <DEDUP_REMOVED lines=43> */
.L_x_17795:
[----:B------:R-:W-:Y:S05]  /*0f30*/  BSYNC B0 ;  /* 0x0000000000007941 */ /* 0x000fea0003800000 */
.L_x_17794:
[----:B0-----:R-:W0:Y:S01]  /*0f40*/  I2F.U32 R20, R28 ;  /* 0x0000001c00147306 */ /* 0x001e220000201000 */
[----:B------:R-:W-:Y:S01]  /*0f50*/  ISETP.NE.U32.AND P1, PT, RZ, c[0x0][0x178], PT ;  /* 0x00005e00ff007a0c */ /* 0x000fe20003f25070 */
[----:B------:R-:W-:Y:S01]  /*0f60*/  IMAD.MOV.U32 R85, RZ, RZ, 0x2f800000 ;  /* 0x2f800000ff557424 */ /* 0x000fe200078e00ff */
[----:B-----5:R-:W-:Y:S02]  /*0f70*/  HADD2.F32 R21, -RZ, R16.H0_H0 ;  /* 0x20000010ff157230 */ /* 0x020fe40000004100 */
        /* <DEDUP_REMOVED lines=12> */
.L_x_17798:
        /* <DEDUP_REMOVED lines=12> */
.L_x_17801:
[----:B------:R-:W-:Y:S02]  /*1100*/  IMAD.MOV.U32 R21, RZ, RZ, R0 ;  /* 0x000000ffff157224 */ /* 0x000fe400078e0000 */
.L_x_17802:
[----:B------:R-:W-:Y:S05]  /*1110*/  BSYNC B0 ;  /* 0x0000000000007941 */ /* 0x000fea0003800000 */
.L_x_17800:
        /* <DEDUP_REMOVED lines=16> */
.L_x_17806:
[----:B------:R-:W-:Y:S05]  /*1220*/  BSYNC B1 ;  /* 0x0000000000017941 */ /* 0x000fea0003800000 */
.L_x_17805:
        /* <DEDUP_REMOVED lines=43> */
.L_x_17804:
[----:B------:R-:W-:Y:S05]  /*14e0*/  BSYNC B0 ;  /* 0x0000000000007941 */ /* 0x000fea0003800000 */
.L_x_17803:
        /* <DEDUP_REMOVED lines=9> */
.L_x_17799:
        /* <DEDUP_REMOVED lines=12> */
.L_x_17808:
[----:B------:R-:W-:Y:S02]  /*1640*/  MOV R21, R0 ;  /* 0x0000000000157202 */ /* 0x000fe40000000f00 */
.L_x_17809:
[----:B------:R-:W-:Y:S05]  /*1650*/  BSYNC B0 ;  /* 0x0000000000007941 */ /* 0x000fea0003800000 */
.L_x_17807:
        /* <DEDUP_REMOVED lines=16> */
.L_x_17813:
[----:B------:R-:W-:Y:S05]  /*1760*/  BSYNC B1 ;  /* 0x0000000000017941 */ /* 0x000fea0003800000 */
.L_x_17812:
        /* <DEDUP_REMOVED lines=43> */
.L_x_17811:
[----:B------:R-:W-:Y:S05]  /*1a20*/  BSYNC B0 ;  /* 0x0000000000007941 */ /* 0x000fea0003800000 */
.L_x_17810:
        /* <DEDUP_REMOVED lines=13> */
.L_x_17814:
        /* <DEDUP_REMOVED lines=12> */
.L_x_17817:
[----:B------:R-:W-:Y:S02]  /*1bc0*/  IMAD.MOV.U32 R15, RZ, RZ, R0 ;  /* 0x000000ffff0f7224 */ /* 0x000fe400078e0000 */
.L_x_17818:
[----:B------:R-:W-:Y:S05]  /*1bd0*/  BSYNC B0 ;  /* 0x0000000000007941 */ /* 0x000fea0003800000 */
.L_x_17816:
        /* <DEDUP_REMOVED lines=16> */
.L_x_17822:
[----:B------:R-:W-:Y:S05]  /*1ce0*/  BSYNC B1 ;  /* 0x0000000000017941 */ /* 0x000fea0003800000 */
.L_x_17821:
        /* <DEDUP_REMOVED lines=43> */
.L_x_17820:
[----:B------:R-:W-:Y:S05]  /*1fa0*/  BSYNC B0 ;  /* 0x0000000000007941 */ /* 0x000fea0003800000 */
.L_x_17819:
        /* <DEDUP_REMOVED lines=10> */
.L_x_17815:
        /* <DEDUP_REMOVED lines=12> */
.L_x_17824:
[----:B------:R-:W-:Y:S02]  /*2110*/  IMAD.MOV.U32 R21, RZ, RZ, R0 ;  /* 0x000000ffff157224 */ /* 0x000fe400078e0000 */
.L_x_17825:
[----:B------:R-:W-:Y:S05]  /*2120*/  BSYNC B0 ;  /* 0x0000000000007941 */ /* 0x000fea0003800000 */
.L_x_17823:
        /* <DEDUP_REMOVED lines=16> */
.L_x_17829:
[----:B------:R-:W-:Y:S05]  /*2230*/  BSYNC B1 ;  /* 0x0000000000017941 */ /* 0x000fea0003800000 */
.L_x_17828:
        /* <DEDUP_REMOVED lines=43> */
.L_x_17827:
[----:B------:R-:W-:Y:S05]  /*24f0*/  BSYNC B0 ;  /* 0x0000000000007941 */ /* 0x000fea0003800000 */
.L_x_17826:
        /* <DEDUP_REMOVED lines=13> */
.L_x_17830:
        /* <DEDUP_REMOVED lines=12> */
.L_x_17833:
[----:B------:R-:W-:Y:S02]  /*2690*/  IMAD.MOV.U32 R30, RZ, RZ, R0 ;  /* 0x000000ffff1e7224 */ /* 0x000fe400078e0000 */
.L_x_17834:
[----:B------:R-:W-:Y:S05]  /*26a0*/  BSYNC B0 ;  /* 0x0000000000007941 */ /* 0x000fea0003800000 */
.L_x_17832:
        /* <DEDUP_REMOVED lines=16> */
.L_x_17838:
[----:B------:R-:W-:Y:S05]  /*27b0*/  BSYNC B1 ;  /* 0x0000000000017941 */ /* 0x000fea0003800000 */
.L_x_17837:
        /* <DEDUP_REMOVED lines=43> */
.L_x_17836:
[----:B------:R-:W-:Y:S05]  /*2a70*/  BSYNC B0 ;  /* 0x0000000000007941 */ /* 0x000fea0003800000 */
.L_x_17835:
        /* <DEDUP_REMOVED lines=9> */
.L_x_17831:
        /* <DEDUP_REMOVED lines=12> */
.L_x_17840:
[----:B------:R-:W-:Y:S02]  /*2bd0*/  IMAD.MOV.U32 R30, RZ, RZ, R0 ;  /* 0x000000ffff1e7224 */ /* 0x000fe400078e0000 */
.L_x_17841:
[----:B------:R-:W-:Y:S05]  /*2be0*/  BSYNC B0 ;  /* 0x0000000000007941 */ /* 0x000fea0003800000 */
.L_x_17839:
        /* <DEDUP_REMOVED lines=16> */
.L_x_17845:
[----:B------:R-:W-:Y:S05]  /*2cf0*/  BSYNC B1 ;  /* 0x0000000000017941 */ /* 0x000fea0003800000 */
.L_x_17844:
        /* <DEDUP_REMOVED lines=43> */
.L_x_17843:
[----:B------:R-:W-:Y:S05]  /*2fb0*/  BSYNC B0 ;  /* 0x0000000000007941 */ /* 0x000fea0003800000 */
.L_x_17842:
        /* <DEDUP_REMOVED lines=13> */
.L_x_17846:
        /* <DEDUP_REMOVED lines=12> */
.L_x_17849:
[----:B------:R-:W-:Y:S02]  /*3150*/  IMAD.MOV.U32 R30, RZ, RZ, R0 ;  /* 0x000000ffff1e7224 */ /* 0x000fe400078e0000 */
.L_x_17850:
[----:B------:R-:W-:Y:S05]  /*3160*/  BSYNC B0 ;  /* 0x0000000000007941 */ /* 0x000fea0003800000 */
.L_x_17848:
        /* <DEDUP_REMOVED lines=16> */
.L_x_17854:
[----:B------:R-:W-:Y:S05]  /*3270*/  BSYNC B1 ;  /* 0x0000000000017941 */ /* 0x000fea0003800000 */
.L_x_17853:
        /* <DEDUP_REMOVED lines=43> */
.L_x_17852:
[----:B------:R-:W-:Y:S05]  /*3530*/  BSYNC B0 ;  /* 0x0000000000007941 */ /* 0x000fea0003800000 */
.L_x_17851:
        /* <DEDUP_REMOVED lines=9> */
.L_x_17847:
        /* <DEDUP_REMOVED lines=12> */
.L_x_17856:
[----:B------:R-:W-:Y:S02]  /*3690*/  MOV R30, R0 ;  /* 0x00000000001e7202 */ /* 0x000fe40000000f00 */
.L_x_17857:
[----:B------:R-:W-:Y:S05]  /*36a0*/  BSYNC B0 ;  /* 0x0000000000007941 */ /* 0x000fea0003800000 */
.L_x_17855:
        /* <DEDUP_REMOVED lines=16> */
.L_x_17861:
[----:B------:R-:W-:Y:S05]  /*37b0*/  BSYNC B1 ;  /* 0x0000000000017941 */ /* 0x000fea0003800000 */
.L_x_17860:
        /* <DEDUP_REMOVED lines=43> */
.L_x_17859:
[----:B------:R-:W-:Y:S05]  /*3a70*/  BSYNC B0 ;  /* 0x0000000000007941 */ /* 0x000fea0003800000 */
.L_x_17858:
        /* <DEDUP_REMOVED lines=12> */
.L_x_17862:
        /* <DEDUP_REMOVED lines=12> */
.L_x_17865:
[----:B------:R-:W-:Y:S02]  /*3c00*/  IMAD.MOV.U32 R30, RZ, RZ, R0 ;  /* 0x000000ffff1e7224 */ /* 0x000fe400078e0000 */
.L_x_17866:
[----:B------:R-:W-:Y:S05]  /*3c10*/  BSYNC B0 ;  /* 0x0000000000007941 */ /* 0x000fea0003800000 */
.L_x_17864:
        /* <DEDUP_REMOVED lines=16> */
.L_x_17870:
[----:B------:R-:W-:Y:S05]  /*3d20*/  BSYNC B1 ;  /* 0x0000000000017941 */ /* 0x000fea0003800000 */
.L_x_17869:
        /* <DEDUP_REMOVED lines=43> */
.L_x_17868:
[----:B------:R-:W-:Y:S05]  /*3fe0*/  BSYNC B0 ;  /* 0x0000000000007941 */ /* 0x000fea0003800000 */
.L_x_17867:
        /* <DEDUP_REMOVED lines=9> */
.L_x_17863:
        /* <DEDUP_REMOVED lines=12> */
.L_x_17872:
[----:B------:R-:W-:Y:S02]  /*4140*/  IMAD.MOV.U32 R30, RZ, RZ, R0 ;  /* 0x000000ffff1e7224 */ /* 0x000fe400078e0000 */
.L_x_17873:
[----:B------:R-:W-:Y:S05]  /*4150*/  BSYNC B0 ;  /* 0x0000000000007941 */ /* 0x000fea0003800000 */
.L_x_17871:
        /* <DEDUP_REMOVED lines=16> */
.L_x_17877:
[----:B------:R-:W-:Y:S05]  /*4260*/  BSYNC B1 ;  /* 0x0000000000017941 */ /* 0x000fea0003800000 */
.L_x_17876:
        /* <DEDUP_REMOVED lines=43> */
.L_x_17875:
[----:B------:R-:W-:Y:S05]  /*4520*/  BSYNC B0 ;  /* 0x0000000000007941 */ /* 0x000fea0003800000 */
.L_x_17874:
        /* <DEDUP_REMOVED lines=12> */
.L_x_17878:
        /* <DEDUP_REMOVED lines=12> */
.L_x_17881:
[----:B------:R-:W-:Y:S02]  /*46b0*/  IMAD.MOV.U32 R18, RZ, RZ, R0 ;  /* 0x000000ffff127224 */ /* 0x000fe400078e0000 */
.L_x_17882:
[----:B------:R-:W-:Y:S05]  /*46c0*/  BSYNC B0 ;  /* 0x0000000000007941 */ /* 0x000fea0003800000 */
.L_x_17880:
        /* <DEDUP_REMOVED lines=16> */
.L_x_17886:
[----:B------:R-:W-:Y:S05]  /*47d0*/  BSYNC B1 ;  /* 0x0000000000017941 */ /* 0x000fea0003800000 */
.L_x_17885:
        /* <DEDUP_REMOVED lines=43> */
.L_x_17884:
[----:B------:R-:W-:Y:S05]  /*4a90*/  BSYNC B0 ;  /* 0x0000000000007941 */ /* 0x000fea0003800000 */
.L_x_17883:
        /* <DEDUP_REMOVED lines=9> */
.L_x_17879:
        /* <DEDUP_REMOVED lines=12> */
.L_x_17888:
[----:B------:R-:W-:Y:S02]  /*4bf0*/  IMAD.MOV.U32 R18, RZ, RZ, R0 ;  /* 0x000000ffff127224 */ /* 0x000fe400078e0000 */
.L_x_17889:
[----:B------:R-:W-:Y:S05]  /*4c00*/  BSYNC B0 ;  /* 0x0000000000007941 */ /* 0x000fea0003800000 */
.L_x_17887:
        /* <DEDUP_REMOVED lines=16> */
.L_x_17893:
[----:B------:R-:W-:Y:S05]  /*4d10*/  BSYNC B1 ;  /* 0x0000000000017941 */ /* 0x000fea0003800000 */
.L_x_17892:
        /* <DEDUP_REMOVED lines=43> */
.L_x_17891:
[----:B------:R-:W-:Y:S05]  /*4fd0*/  BSYNC B0 ;  /* 0x0000000000007941 */ /* 0x000fea0003800000 */
.L_x_17890:
        /* <DEDUP_REMOVED lines=12> */
.L_x_17894:
        /* <DEDUP_REMOVED lines=12> */
.L_x_17897:
[----:B------:R-:W-:Y:S02]  /*5160*/  IMAD.MOV.U32 R18, RZ, RZ, R0 ;  /* 0x000000ffff127224 */ /* 0x000fe400078e0000 */
.L_x_17898:
[----:B------:R-:W-:Y:S05]  /*5170*/  BSYNC B0 ;  /* 0x0000000000007941 */ /* 0x000fea0003800000 */
.L_x_17896:
        /* <DEDUP_REMOVED lines=16> */
.L_x_17902:
[----:B------:R-:W-:Y:S05]  /*5280*/  BSYNC B1 ;  /* 0x0000000000017941 */ /* 0x000fea0003800000 */
.L_x_17901:
        /* <DEDUP_REMOVED lines=43> */
.L_x_17900:
[----:B------:R-:W-:Y:S05]  /*5540*/  BSYNC B0 ;  /* 0x0000000000007941 */ /* 0x000fea0003800000 */
.L_x_17899:
        /* <DEDUP_REMOVED lines=9> */
.L_x_17895:
        /* <DEDUP_REMOVED lines=12> */
.L_x_17904:
[----:B------:R-:W-:Y:S02]  /*56a0*/  MOV R18, R0 ;  /* 0x0000000000127202 */ /* 0x000fe40000000f00 */
.L_x_17905:
[----:B------:R-:W-:Y:S05]  /*56b0*/  BSYNC B0 ;  /* 0x0000000000007941 */ /* 0x000fea0003800000 */
.L_x_17903:
        /* <DEDUP_REMOVED lines=16> */
.L_x_17909:
[----:B------:R-:W-:Y:S05]  /*57c0*/  BSYNC B1 ;  /* 0x0000000000017941 */ /* 0x000fea0003800000 */
.L_x_17908:
        /* <DEDUP_REMOVED lines=43> */
.L_x_17907:
[----:B------:R-:W-:Y:S05]  /*5a80*/  BSYNC B0 ;  /* 0x0000000000007941 */ /* 0x000fea0003800000 */
.L_x_17906:
        /* <DEDUP_REMOVED lines=12> */
.L_x_17910:
        /* <DEDUP_REMOVED lines=12> */
.L_x_17913:
[----:B------:R-:W-:Y:S02]  /*5c10*/  IMAD.MOV.U32 R28, RZ, RZ, R0 ;  /* 0x000000ffff1c7224 */ /* 0x000fe400078e0000 */
.L_x_17914:
[----:B------:R-:W-:Y:S05]  /*5c20*/  BSYNC B0 ;  /* 0x0000000000007941 */ /* 0x000fea0003800000 */
.L_x_17912:
        /* <DEDUP_REMOVED lines=18> */
.L_x_17918:
[----:B------:R-:W-:Y:S05]  /*5d50*/  BSYNC B1 ;  /* 0x0000000000017941 */ /* 0x000fea0003800000 */
.L_x_17917:
        /* <DEDUP_REMOVED lines=43> */
.L_x_17916:
[----:B------:R-:W-:Y:S05]  /*6010*/  BSYNC B0 ;  /* 0x0000000000007941 */ /* 0x000fea0003800000 */
.L_x_17915:
        /* <DEDUP_REMOVED lines=9> */
.L_x_17911:
[----:B------:R-:W-:Y:S01]  /*60b0*/  P2R R22, PR, RZ, 0x2 ;  /* 0x00000002ff167803 */ /* 0x000fe20000000000 */
[----:B------:R-:W-:Y:S01]  /*60c0*/  HFMA2.MMA R125, -RZ, RZ, 0, 4.76837158203125e-07 ;  /* 0x00000008ff7d7435 */ /* 0x000fe200000001ff */
        /* <DEDUP_REMOVED lines=52> */
.L_x_17919:
        /* <DEDUP_REMOVED lines=16> */
.L_x_17921:
[----:B-1----:R-:W-:Y:S02]  /*6510*/  IMAD.MOV.U32 R28, RZ, RZ, R0 ;  /* 0x000000ffff1c7224 */ /* 0x002fe400078e0000 */
.L_x_17922:
[----:B------:R-:W-:Y:S05]  /*6520*/  BSYNC B0 ;  /* 0x0000000000007941 */ /* 0x000fea0003800000 */
.L_x_17920:
        /* <DEDUP_REMOVED lines=16> */
.L_x_17926:
[----:B------:R-:W-:Y:S05]  /*6630*/  BSYNC B1 ;  /* 0x0000000000017941 */ /* 0x000fea0003800000 */
.L_x_17925:
        /* <DEDUP_REMOVED lines=43> */
.L_x_17924:
[----:B------:R-:W-:Y:S05]  /*68f0*/  BSYNC B0 ;  /* 0x0000000000007941 */ /* 0x000fea0003800000 */
.L_x_17923:
        /* <DEDUP_REMOVED lines=10> */
[----:B------:R-:W-:Y:S01]  /*69a0*/  MOV R23, R22 ;  /* 0x0000001600177202 */ /* 0x000fe20000000f00 */
[----:B------:R-:W-:Y:S01]  /*69b0*/  FADD.FTZ R32, R48, R32 ;  /* 0x0000002030207221 */ /* 0x000fe20000010000 */
[----:B------:R-:W-:Y:S05]  /*69c0*/  BRA `(.L_x_17928) ;  /* 0x0000055000007947 */ /* 0x000fea0003800000 */
.L_x_17927:
        /* <DEDUP_REMOVED lines=12> */
.L_x_17930:
[----:B------:R-:W-:Y:S02]  /*6a90*/  IMAD.MOV.U32 R14, RZ, RZ, R0 ;  /* 0x000000ffff0e7224 */ /* 0x000fe400078e0000 */
.L_x_17931:
[----:B------:R-:W-:Y:S05]  /*6aa0*/  BSYNC B0 ;  /* 0x0000000000007941 */ /* 0x000fea0003800000 */
.L_x_17929:
        /* <DEDUP_REMOVED lines=16> */
.L_x_17935:
[----:B------:R-:W-:Y:S05]  /*6bb0*/  BSYNC B1 ;  /* 0x0000000000017941 */ /* 0x000fea0003800000 */
.L_x_17934:
        /* <DEDUP_REMOVED lines=43> */
.L_x_17933:
[----:B------:R-:W-:Y:S05]  /*6e70*/  BSYNC B0 ;  /* 0x0000000000007941 */ /* 0x000fea0003800000 */
.L_x_17932:
        /* <DEDUP_REMOVED lines=10> */
.L_x_17928:
        /* <DEDUP_REMOVED lines=12> */
.L_x_17937:
[----:B------:R-:W-:Y:S02]  /*6fe0*/  IMAD.MOV.U32 R21, RZ, RZ, R0 ;  /* 0x000000ffff157224 */ /* 0x000fe400078e0000 */
.L_x_17938:
[----:B------:R-:W-:Y:S05]  /*6ff0*/  BSYNC B0 ;  /* 0x0000000000007941 */ /* 0x000fea0003800000 */
.L_x_17936:
        /* <DEDUP_REMOVED lines=16> */
.L_x_17942:
[----:B------:R-:W-:Y:S05]  /*7100*/  BSYNC B1 ;  /* 0x0000000000017941 */ /* 0x000fea0003800000 */
.L_x_17941:
        /* <DEDUP_REMOVED lines=43> */
.L_x_17940:
[----:B------:R-:W-:Y:S05]  /*73c0*/  BSYNC B0 ;  /* 0x0000000000007941 */ /* 0x000fea0003800000 */
.L_x_17939:
        /* <DEDUP_REMOVED lines=13> */
.L_x_17943:
        /* <DEDUP_REMOVED lines=12> */
.L_x_17946:
[----:B------:R-:W-:Y:S02]  /*7560*/  MOV R15, R0 ;  /* 0x00000000000f7202 */ /* 0x000fe40000000f00 */
.L_x_17947:
[----:B------:R-:W-:Y:S05]  /*7570*/  BSYNC B0 ;  /* 0x0000000000007941 */ /* 0x000fea0003800000 */
.L_x_17945:
        /* <DEDUP_REMOVED lines=16> */
.L_x_17951:
[----:B------:R-:W-:Y:S05]  /*7680*/  BSYNC B1 ;  /* 0x0000000000017941 */ /* 0x000fea0003800000 */
.L_x_17950:
        /* <DEDUP_REMOVED lines=43> */
.L_x_17949:
[----:B------:R-:W-:Y:S05]  /*7940*/  BSYNC B0 ;  /* 0x0000000000007941 */ /* 0x000fea0003800000 */
.L_x_17948:
        /* <DEDUP_REMOVED lines=10> */
.L_x_17944:
        /* <DEDUP_REMOVED lines=12> */
.L_x_17953:
[----:B------:R-:W-:Y:S02]  /*7ab0*/  IMAD.MOV.U32 R21, RZ, RZ, R0 ;  /* 0x000000ffff157224 */ /* 0x000fe400078e0000 */
.L_x_17954:
[----:B------:R-:W-:Y:S05]  /*7ac0*/  BSYNC B0 ;  /* 0x0000000000007941 */ /* 0x000fea0003800000 */
.L_x_17952:
        /* <DEDUP_REMOVED lines=16> */
.L_x_17958:
[----:B------:R-:W-:Y:S05]  /*7bd0*/  BSYNC B1 ;  /* 0x0000000000017941 */ /* 0x000fea0003800000 */
.L_x_17957:
        /* <DEDUP_REMOVED lines=43> */
.L_x_17956:
[----:B------:R-:W-:Y:S05]  /*7e90*/  BSYNC B0 ;  /* 0x0000000000007941 */ /* 0x000fea0003800000 */
.L_x_17955:
        /* <DEDUP_REMOVED lines=13> */
.L_x_17959:
        /* <DEDUP_REMOVED lines=12> */
.L_x_17962:
[----:B------:R-:W-:Y:S02]  /*8030*/  IMAD.MOV.U32 R30, RZ, RZ, R0 ;  /* 0x000000ffff1e7224 */ /* 0x000fe400078e0000 */
.L_x_17963:
[----:B------:R-:W-:Y:S05]  /*8040*/  BSYNC B0 ;  /* 0x0000000000007941 */ /* 0x000fea0003800000 */
.L_x_17961:
        /* <DEDUP_REMOVED lines=16> */
.L_x_17967:
[----:B------:R-:W-:Y:S05]  /*8150*/  BSYNC B1 ;  /* 0x0000000000017941 */ /* 0x000fea0003800000 */
.L_x_17966:
        /* <DEDUP_REMOVED lines=43> */
.L_x_17965:
[----:B------:R-:W-:Y:S05]  /*8410*/  BSYNC B0 ;  /* 0x0000000000007941 */ /* 0x000fea0003800000 */
.L_x_17964:
        /* <DEDUP_REMOVED lines=9> */
.L_x_17960:
        /* <DEDUP_REMOVED lines=12> */
.L_x_17969:
[----:B------:R-:W-:Y:S02]  /*8570*/  IMAD.MOV.U32 R30, RZ, RZ, R0 ;  /* 0x000000ffff1e7224 */ /* 0x000fe400078e0000 */
.L_x_17970:
[----:B------:R-:W-:Y:S05]  /*8580*/  BSYNC B0 ;  /* 0x0000000000007941 */ /* 0x000fea0003800000 */
.L_x_17968:
        /* <DEDUP_REMOVED lines=16> */
.L_x_17974:
[----:B------:R-:W-:Y:S05]  /*8690*/  BSYNC B1 ;  /* 0x0000000000017941 */ /* 0x000fea0003800000 */
.L_x_17973:
        /* <DEDUP_REMOVED lines=43> */
.L_x_17972:
[----:B------:R-:W-:Y:S05]  /*8950*/  BSYNC B0 ;  /* 0x0000000000007941 */ /* 0x000fea0003800000 */
.L_x_17971:
        /* <DEDUP_REMOVED lines=13> */
.L_x_17975:
        /* <DEDUP_REMOVED lines=12> */
.L_x_17978:
[----:B------:R-:W-:Y:S02]  /*8af0*/  IMAD.MOV.U32 R30, RZ, RZ, R0 ;  /* 0x000000ffff1e7224 */ /* 0x000fe400078e0000 */
.L_x_17979:
[----:B------:R-:W-:Y:S05]  /*8b00*/  BSYNC B0 ;  /* 0x0000000000007941 */ /* 0x000fea0003800000 */
.L_x_17977:
        /* <DEDUP_REMOVED lines=16> */
.L_x_17983:
[----:B------:R-:W-:Y:S05]  /*8c10*/  BSYNC B1 ;  /* 0x0000000000017941 */ /* 0x000fea0003800000 */
.L_x_17982:
        /* <DEDUP_REMOVED lines=43> */
.L_x_17981:
[----:B------:R-:W-:Y:S05]  /*8ed0*/  BSYNC B0 ;  /* 0x0000000000007941 */ /* 0x000fea0003800000 */
.L_x_17980:
        /* <DEDUP_REMOVED lines=9> */
.L_x_17976:
        /* <DEDUP_REMOVED lines=12> */
.L_x_17985:
[----:B------:R-:W-:Y:S02]  /*9030*/  IMAD.MOV.U32 R30, RZ, RZ, R0 ;  /* 0x000000ffff1e7224 */ /* 0x000fe400078e0000 */
.L_x_17986:
[----:B------:R-:W-:Y:S05]  /*9040*/  BSYNC B0 ;  /* 0x0000000000007941 */ /* 0x000fea0003800000 */
.L_x_17984:
        /* <DEDUP_REMOVED lines=16> */
.L_x_17990:
[----:B------:R-:W-:Y:S05]  /*9150*/  BSYNC B1 ;  /* 0x0000000000017941 */ /* 0x000fea0003800000 */
.L_x_17989:
        /* <DEDUP_REMOVED lines=43> */
.L_x_17988:
[----:B------:R-:W-:Y:S05]  /*9410*/  BSYNC B0 ;  /* 0x0000000000007941 */ /* 0x000fea0003800000 */
.L_x_17987:
        /* <DEDUP_REMOVED lines=12> */
.L_x_17991:
        /* <DEDUP_REMOVED lines=12> */
.L_x_17994:
[----:B------:R-:W-:Y:S02]  /*95a0*/  MOV R29, R0 ;  /* 0x00000000001d7202 */ /* 0x000fe40000000f00 */
.L_x_17995:
[----:B------:R-:W-:Y:S05]  /*95b0*/  BSYNC B0 ;  /* 0x0000000000007941 */ /* 0x000fea0003800000 */
.L_x_17993:
        /* <DEDUP_REMOVED lines=16> */
.L_x_17999:
[----:B------:R-:W-:Y:S05]  /*96c0*/  BSYNC B1 ;  /* 0x0000000000017941 */ /* 0x000fea0003800000 */
.L_x_17998:
        /* <DEDUP_REMOVED lines=43> */
.L_x_17997:
[----:B------:R-:W-:Y:S05]  /*9980*/  BSYNC B0 ;  /* 0x0000000000007941 */ /* 0x000fea0003800000 */
.L_x_17996:
        /* <DEDUP_REMOVED lines=9> */
.L_x_17992:
        /* <DEDUP_REMOVED lines=12> */
.L_x_18001:
[----:B------:R-:W-:Y:S02]  /*9ae0*/  IMAD.MOV.U32 R29, RZ, RZ, R0 ;  /* 0x000000ffff1d7224 */ /* 0x000fe400078e0000 */
.L_x_18002:
[----:B------:R-:W-:Y:S05]  /*9af0*/  BSYNC B0 ;  /* 0x0000000000007941 */ /* 0x000fea0003800000 */
.L_x_18000:
        /* <DEDUP_REMOVED lines=16> */
.L_x_18006:
[----:B------:R-:W-:Y:S05]  /*9c00*/  BSYNC B1 ;  /* 0x0000000000017941 */ /* 0x000fea0003800000 */
.L_x_18005:
        /* <DEDUP_REMOVED lines=43> */
.L_x_18004:
[----:B------:R-:W-:Y:S05]  /*9ec0*/  BSYNC B0 ;  /* 0x0000000000007941 */ /* 0x000fea0003800000 */
.L_x_18003:
        /* <DEDUP_REMOVED lines=12> */
.L_x_18007:
        /* <DEDUP_REMOVED lines=12> */
.L_x_18010:
[----:B------:R-:W-:Y:S02]  /*a050*/  IMAD.MOV.U32 R18, RZ, RZ, R0 ;  /* 0x000000ffff127224 */ /* 0x000fe400078e0000 */
.L_x_18011:
[----:B------:R-:W-:Y:S05]  /*a060*/  BSYNC B0 ;  /* 0x0000000000007941 */ /* 0x000fea0003800000 */
.L_x_18009:
        /* <DEDUP_REMOVED lines=16> */
.L_x_18015:
[----:B------:R-:W-:Y:S05]  /*a170*/  BSYNC B1 ;  /* 0x0000000000017941 */ /* 0x000fea0003800000 */
.L_x_18014:
        /* <DEDUP_REMOVED lines=43> */
.L_x_18013:
[----:B------:R-:W-:Y:S05]  /*a430*/  BSYNC B0 ;  /* 0x0000000000007941 */ /* 0x000fea0003800000 */
.L_x_18012:
        /* <DEDUP_REMOVED lines=9> */
.L_x_18008:
        /* <DEDUP_REMOVED lines=12> */
.L_x_18017:
[----:B------:R-:W-:Y:S02]  /*a590*/  MOV R18, R0 ;  /* 0x0000000000127202 */ /* 0x000fe40000000f00 */
.L_x_18018:
[----:B------:R-:W-:Y:S05]  /*a5a0*/  BSYNC B0 ;  /* 0x0000000000007941 */ /* 0x000fea0003800000 */
.L_x_18016:
        /* <DEDUP_REMOVED lines=16> */
.L_x_18022:
[----:B------:R-:W-:Y:S05]  /*a6b0*/  BSYNC B1 ;  /* 0x0000000000017941 */ /* 0x000fea0003800000 */
.L_x_18021:
        /* <DEDUP_REMOVED lines=43> */
.L_x_18020:
[----:B------:R-:W-:Y:S05]  /*a970*/  BSYNC B0 ;  /* 0x0000000000007941 */ /* 0x000fea0003800000 */
.L_x_18019:
        /* <DEDUP_REMOVED lines=12> */
.L_x_18023:
        /* <DEDUP_REMOVED lines=12> */
.L_x_18026:
[----:B------:R-:W-:Y:S02]  /*ab00*/  IMAD.MOV.U32 R18, RZ, RZ, R0 ;  /* 0x000000ffff127224 */ /* 0x000fe400078e0000 */
.L_x_18027:
[----:B------:R-:W-:Y:S05]  /*ab10*/  BSYNC B0 ;  /* 0x0000000000007941 */ /* 0x000fea0003800000 */
.L_x_18025:
        /* <DEDUP_REMOVED lines=16> */
.L_x_18031:
[----:B------:R-:W-:Y:S05]  /*ac20*/  BSYNC B1 ;  /* 0x0000000000017941 */ /* 0x000fea0003800000 */
.L_x_18030:
        /* <DEDUP_REMOVED lines=43> */
.L_x_18029:
[----:B------:R-:W-:Y:S05]  /*aee0*/  BSYNC B0 ;  /* 0x0000000000007941 */ /* 0x000fea0003800000 */
.L_x_18028:
        /* <DEDUP_REMOVED lines=9> */
.L_x_18024:
        /* <DEDUP_REMOVED lines=12> */
.L_x_18033:
[----:B------:R-:W-:Y:S02]  /*b040*/  MOV R18, R0 ;  /* 0x0000000000127202 */ /* 0x000fe40000000f00 */
.L_x_18034:
[----:B------:R-:W-:Y:S05]  /*b050*/  BSYNC B0 ;  /* 0x0000000000007941 */ /* 0x000fea0003800000 */
.L_x_18032:
        /* <DEDUP_REMOVED lines=16> */
.L_x_18038:
[----:B------:R-:W-:Y:S05]  /*b160*/  BSYNC B1 ;  /* 0x0000000000017941 */ /* 0x000fea0003800000 */
.L_x_18037:
        /* <DEDUP_REMOVED lines=43> */
.L_x_18036:
[----:B------:R-:W-:Y:S05]  /*b420*/  BSYNC B0 ;  /* 0x0000000000007941 */ /* 0x000fea0003800000 */
.L_x_18035:
        /* <DEDUP_REMOVED lines=12> */
.L_x_18039:
        /* <DEDUP_REMOVED lines=12> */
.L_x_18042:
[----:B------:R-:W-:Y:S02]  /*b5b0*/  IMAD.MOV.U32 R72, RZ, RZ, R0 ;  /* 0x000000ffff487224 */ /* 0x000fe400078e0000 */
.L_x_18043:
[----:B------:R-:W-:Y:S05]  /*b5c0*/  BSYNC B0 ;  /* 0x0000000000007941 */ /* 0x000fea0003800000 */
.L_x_18041:
        /* <DEDUP_REMOVED lines=18> */
.L_x_18047:
[----:B------:R-:W-:Y:S05]  /*b6f0*/  BSYNC B1 ;  /* 0x0000000000017941 */ /* 0x000fea0003800000 */
.L_x_18046:
        /* <DEDUP_REMOVED lines=43> */
.L_x_18045:
[----:B------:R-:W-:Y:S05]  /*b9b0*/  BSYNC B0 ;  /* 0x0000000000007941 */ /* 0x000fea0003800000 */
.L_x_18044:
        /* <DEDUP_REMOVED lines=9> */
.L_x_18040:
        /* <DEDUP_REMOVED lines=52> */
.L_x_18048:
        /* <DEDUP_REMOVED lines=16> */
.L_x_18050:
[----:B-1----:R-:W-:Y:S02]  /*be90*/  IMAD.MOV.U32 R73, RZ, RZ, R0 ;  /* 0x000000ffff497224 */ /* 0x002fe400078e0000 */
.L_x_18051:
[----:B------:R-:W-:Y:S05]  /*bea0*/  BSYNC B0 ;  /* 0x0000000000007941 */ /* 0x000fea0003800000 */
.L_x_18049:
        /* <DEDUP_REMOVED lines=16> */
.L_x_18055:
[----:B------:R-:W-:Y:S05]  /*bfb0*/  BSYNC B1 ;  /* 0x0000000000017941 */ /* 0x000fea0003800000 */
.L_x_18054:
        /* <DEDUP_REMOVED lines=43> */
.L_x_18053:
[----:B------:R-:W-:Y:S05]  /*c270*/  BSYNC B0 ;  /* 0x0000000000007941 */ /* 0x000fea0003800000 */
.L_x_18052:
        /* <DEDUP_REMOVED lines=13> */
.L_x_18056:
        /* <DEDUP_REMOVED lines=12> */
.L_x_18059:
[----:B------:R-:W-:Y:S02]  /*c410*/  IMAD.MOV.U32 R14, RZ, RZ, R0 ;  /* 0x000000ffff0e7224 */ /* 0x000fe400078e0000 */
.L_x_18060:
[----:B------:R-:W-:Y:S05]  /*c420*/  BSYNC B0 ;  /* 0x0000000000007941 */ /* 0x000fea0003800000 */
.L_x_18058:
        /* <DEDUP_REMOVED lines=16> */
.L_x_18064:
[----:B------:R-:W-:Y:S05]  /*c530*/  BSYNC B1 ;  /* 0x0000000000017941 */ /* 0x000fea0003800000 */
.L_x_18063:
        /* <DEDUP_REMOVED lines=43> */
.L_x_18062:
[----:B------:R-:W-:Y:S05]  /*c7f0*/  BSYNC B0 ;  /* 0x0000000000007941 */ /* 0x000fea0003800000 */
.L_x_18061:
        /* <DEDUP_REMOVED lines=10> */
.L_x_18057:
        /* <DEDUP_REMOVED lines=12> */
.L_x_18066:
[----:B------:R-:W-:Y:S02]  /*c960*/  IMAD.MOV.U32 R25, RZ, RZ, R0 ;  /* 0x000000ffff197224 */ /* 0x000fe400078e0000 */
.L_x_18067:
[----:B------:R-:W-:Y:S05]  /*c970*/  BSYNC B0 ;  /* 0x0000000000007941 */ /* 0x000fea0003800000 */
.L_x_18065:
        /* <DEDUP_REMOVED lines=16> */
.L_x_18071:
[----:B------:R-:W-:Y:S05]  /*ca80*/  BSYNC B1 ;  /* 0x0000000000017941 */ /* 0x000fea0003800000 */
.L_x_18070:
        /* <DEDUP_REMOVED lines=43> */
.L_x_18069:
[----:B------:R-:W-:Y:S05]  /*cd40*/  BSYNC B0 ;  /* 0x0000000000007941 */ /* 0x000fea0003800000 */
.L_x_18068:
        /* <DEDUP_REMOVED lines=13> */
.L_x_18072:
        /* <DEDUP_REMOVED lines=12> */
.L_x_18075:
[----:B------:R-:W-:Y:S02]  /*cee0*/  IMAD.MOV.U32 R15, RZ, RZ, R0 ;  /* 0x000000ffff0f7224 */ /* 0x000fe400078e0000 */
.L_x_18076:
[----:B------:R-:W-:Y:S05]  /*cef0*/  BSYNC B0 ;  /* 0x0000000000007941 */ /* 0x000fea0003800000 */
.L_x_18074:
        /* <DEDUP_REMOVED lines=16> */
.L_x_18080:
[----:B------:R-:W-:Y:S05]  /*d000*/  BSYNC B1 ;  /* 0x0000000000017941 */ /* 0x000fea0003800000 */
.L_x_18079:
        /* <DEDUP_REMOVED lines=43> */
.L_x_18078:
[----:B------:R-:W-:Y:S05]  /*d2c0*/  BSYNC B0 ;  /* 0x0000000000007941 */ /* 0x000fea0003800000 */
.L_x_18077:
        /* <DEDUP_REMOVED lines=10> */
.L_x_18073:
        /* <DEDUP_REMOVED lines=12> */
.L_x_18082:
[----:B------:R-:W-:Y:S02]  /*d430*/  IMAD.MOV.U32 R84, RZ, RZ, R0 ;  /* 0x000000ffff547224 */ /* 0x000fe400078e0000 */
.L_x_18083:
[----:B------:R-:W-:Y:S05]  /*d440*/  BSYNC B0 ;  /* 0x0000000000007941 */ /* 0x000fea0003800000 */
.L_x_18081:
        /* <DEDUP_REMOVED lines=16> */
.L_x_18087:
[----:B------:R-:W-:Y:S05]  /*d550*/  BSYNC B1 ;  /* 0x0000000000017941 */ /* 0x000fea0003800000 */
.L_x_18086:
        /* <DEDUP_REMOVED lines=43> */
.L_x_18085:
[----:B------:R-:W-:Y:S05]  /*d810*/  BSYNC B0 ;  /* 0x0000000000007941 */ /* 0x000fea0003800000 */
.L_x_18084:
        /* <DEDUP_REMOVED lines=13> */
.L_x_18088:
        /* <DEDUP_REMOVED lines=12> */
.L_x_18091:
[----:B------:R-:W-:Y:S02]  /*d9b0*/  IMAD.MOV.U32 R27, RZ, RZ, R0 ;  /* 0x000000ffff1b7224 */ /* 0x000fe400078e0000 */
.L_x_18092:
[----:B------:R-:W-:Y:S05]  /*d9c0*/  BSYNC B0 ;  /* 0x0000000000007941 */ /* 0x000fea0003800000 */
.L_x_18090:
        /* <DEDUP_REMOVED lines=16> */
.L_x_18096:
[----:B------:R-:W-:Y:S05]  /*dad0*/  BSYNC B1 ;  /* 0x0000000000017941 */ /* 0x000fea0003800000 */
.L_x_18095:
        /* <DEDUP_REMOVED lines=43> */
.L_x_18094:
[----:B------:R-:W-:Y:S05]  /*dd90*/  BSYNC B0 ;  /* 0x0000000000007941 */ /* 0x000fea0003800000 */
.L_x_18093:
        /* <DEDUP_REMOVED lines=9> */
.L_x_18089:
        /* <DEDUP_REMOVED lines=12> */
.L_x_18098:
[----:B------:R-:W-:Y:S02]  /*def0*/  IMAD.MOV.U32 R27, RZ, RZ, R0 ;  /* 0x000000ffff1b7224 */ /* 0x000fe400078e0000 */
.L_x_18099:
[----:B------:R-:W-:Y:S05]  /*df00*/  BSYNC B0 ;  /* 0x0000000000007941 */ /* 0x000fea0003800000 */
.L_x_18097:
        /* <DEDUP_REMOVED lines=16> */
.L_x_18103:
[----:B------:R-:W-:Y:S05]  /*e010*/  BSYNC B1 ;  /* 0x0000000000017941 */ /* 0x000fea0003800000 */
.L_x_18102:
        /* <DEDUP_REMOVED lines=43> */
.L_x_18101:
[----:B------:R-:W-:Y:S05]  /*e2d0*/  BSYNC B0 ;  /* 0x0000000000007941 */ /* 0x000fea0003800000 */
.L_x_18100:
        /* <DEDUP_REMOVED lines=13> */
.L_x_18104:
        /* <DEDUP_REMOVED lines=12> */
.L_x_18107:
[----:B------:R-:W-:Y:S02]  /*e470*/  IMAD.MOV.U32 R75, RZ, RZ, R0 ;  /* 0x000000ffff4b7224 */ /* 0x000fe400078e0000 */
.L_x_18108:
[----:B------:R-:W-:Y:S05]  /*e480*/  BSYNC B0 ;  /* 0x0000000000007941 */ /* 0x000fea0003800000 */
.L_x_18106:
        /* <DEDUP_REMOVED lines=16> */
.L_x_18112:
[----:B------:R-:W-:Y:S05]  /*e590*/  BSYNC B1 ;  /* 0x0000000000017941 */ /* 0x000fea0003800000 */
.L_x_18111:
        /* <DEDUP_REMOVED lines=43> */
.L_x_18110:
[----:B------:R-:W-:Y:S05]  /*e850*/  BSYNC B0 ;  /* 0x0000000000007941 */ /* 0x000fea0003800000 */
.L_x_18109:
        /* <DEDUP_REMOVED lines=9> */
.L_x_18105:
        /* <DEDUP_REMOVED lines=12> */
.L_x_18114:
[----:B------:R-:W-:Y:S02]  /*e9b0*/  IMAD.MOV.U32 R75, RZ, RZ, R0 ;  /* 0x000000ffff4b7224 */ /* 0x000fe400078e0000 */
.L_x_18115:
[----:B------:R-:W-:Y:S05]  /*e9c0*/  BSYNC B0 ;  /* 0x0000000000007941 */ /* 0x000fea0003800000 */
.L_x_18113:
        /* <DEDUP_REMOVED lines=16> */
.L_x_18119:
[----:B------:R-:W-:Y:S05]  /*ead0*/  BSYNC B1 ;  /* 0x0000000000017941 */ /* 0x000fea0003800000 */
.L_x_18118:
        /* <DEDUP_REMOVED lines=43> */
.L_x_18117:
[----:B------:R-:W-:Y:S05]  /*ed90*/  BSYNC B0 ;  /* 0x0000000000007941 */ /* 0x000fea0003800000 */
.L_x_18116:
        /* <DEDUP_REMOVED lines=12> */
.L_x_18120:
        /* <DEDUP_REMOVED lines=12> */
.L_x_18123:
[----:B------:R-:W-:Y:S02]  /*ef20*/  IMAD.MOV.U32 R21, RZ, RZ, R0 ;  /* 0x000000ffff157224 */ /* 0x000fe400078e0000 */
.L_x_18124:
[----:B------:R-:W-:Y:S05]  /*ef30*/  BSYNC B0 ;  /* 0x0000000000007941 */ /* 0x000fea0003800000 */
.L_x_18122:
        /* <DEDUP_REMOVED lines=16> */
.L_x_18128:
[----:B------:R-:W-:Y:S05]  /*f040*/  BSYNC B1 ;  /* 0x0000000000017941 */ /* 0x000fea0003800000 */
.L_x_18127:
        /* <DEDUP_REMOVED lines=43> */
.L_x_18126:
[----:B------:R-:W-:Y:S05]  /*f300*/  BSYNC B0 ;  /* 0x0000000000007941 */ /* 0x000fea0003800000 */
.L_x_18125:
        /* <DEDUP_REMOVED lines=9> */
.L_x_18121:
        /* <DEDUP_REMOVED lines=12> */
.L_x_18130:
[----:B------:R-:W-:Y:S02]  /*f460*/  IMAD.MOV.U32 R21, RZ, RZ, R0 ;  /* 0x000000ffff157224 */ /* 0x000fe400078e0000 */
.L_x_18131:
[----:B------:R-:W-:Y:S05]  /*f470*/  BSYNC B0 ;  /* 0x0000000000007941 */ /* 0x000fea0003800000 */
.L_x_18129:
        /* <DEDUP_REMOVED lines=16> */
.L_x_18135:
[----:B------:R-:W-:Y:S05]  /*f580*/  BSYNC B1 ;  /* 0x0000000000017941 */ /* 0x000fea0003800000 */
.L_x_18134:
        /* <DEDUP_REMOVED lines=43> */
.L_x_18133:
[----:B------:R-:W-:Y:S05]  /*f840*/  BSYNC B0 ;  /* 0x0000000000007941 */ /* 0x000fea0003800000 */
.L_x_18132:
        /* <DEDUP_REMOVED lines=12> */
.L_x_18136:
        /* <DEDUP_REMOVED lines=12> */
.L_x_18139:
[----:B------:R-:W-:Y:S02]  /*f9d0*/  IMAD.MOV.U32 R18, RZ, RZ, R0 ;  /* 0x000000ffff127224 */ /* 0x000fe400078e0000 */
.L_x_18140:
[----:B------:R-:W-:Y:S05]  /*f9e0*/  BSYNC B0 ;  /* 0x0000000000007941 */ /* 0x000fea0003800000 */
.L_x_18138:
        /* <DEDUP_REMOVED lines=16> */
.L_x_18144:
[----:B------:R-:W-:Y:S05]  /*faf0*/  BSYNC B1 ;  /* 0x0000000000017941 */ /* 0x000fea0003800000 */
.L_x_18143:
        /* <DEDUP_REMOVED lines=43> */
.L_x_18142:
[----:B------:R-:W-:Y:S05]  /*fdb0*/  BSYNC B0 ;  /* 0x0000000000007941 */ /* 0x000fea0003800000 */
.L_x_18141:
        /* <DEDUP_REMOVED lines=9> */
.L_x_18137:
        /* <DEDUP_REMOVED lines=12> */
.L_x_18146:
[----:B------:R-:W-:Y:S02]  /*ff10*/  IMAD.MOV.U32 R18, RZ, RZ, R0 ;  /* 0x000000ffff127224 */ /* 0x000fe400078e0000 */
.L_x_18147:
[----:B------:R-:W-:Y:S05]  /*ff20*/  BSYNC B0 ;  /* 0x0000000000007941 */ /* 0x000fea0003800000 */
.L_x_18145:
        /* <DEDUP_REMOVED lines=16> */
.L_x_18151:
[----:B------:R-:W-:Y:S05]  /*10030*/  BSYNC B1 ;  /* 0x0000000000017941 */ /* 0x000fea0003800000 */
.L_x_18150:
        /* <DEDUP_REMOVED lines=43> */
.L_x_18149:
[----:B------:R-:W-:Y:S05]  /*102f0*/  BSYNC B0 ;  /* 0x0000000000007941 */ /* 0x000fea0003800000 */
.L_x_18148:
        /* <DEDUP_REMOVED lines=12> */
.L_x_18152:
        /* <DEDUP_REMOVED lines=12> */
.L_x_18155:
[----:B------:R-:W-:Y:S02]  /*10480*/  IMAD.MOV.U32 R18, RZ, RZ, R0 ;  /* 0x000000ffff127224 */ /* 0x000fe400078e0000 */
.L_x_18156:
[----:B------:R-:W-:Y:S05]  /*10490*/  BSYNC B0 ;  /* 0x0000000000007941 */ /* 0x000fea0003800000 */
.L_x_18154:
        /* <DEDUP_REMOVED lines=16> */
.L_x_18160:
[----:B------:R-:W-:Y:S05]  /*105a0*/  BSYNC B1 ;  /* 0x0000000000017941 */ /* 0x000fea0003800000 */
.L_x_18159:
        /* <DEDUP_REMOVED lines=43> */
.L_x_18158:
[----:B------:R-:W-:Y:S05]  /*10860*/  BSYNC B0 ;  /* 0x0000000000007941 */ /* 0x000fea0003800000 */
.L_x_18157:
        /* <DEDUP_REMOVED lines=9> */
.L_x_18153:
        /* <DEDUP_REMOVED lines=12> */
.L_x_18162:
[----:B------:R-:W-:Y:S02]  /*109c0*/  IMAD.MOV.U32 R18, RZ, RZ, R0 ;  /* 0x000000ffff127224 */ /* 0x000fe400078e0000 */
.L_x_18163:
[----:B------:R-:W-:Y:S05]  /*109d0*/  BSYNC B0 ;  /* 0x0000000000007941 */ /* 0x000fea0003800000 */
.L_x_18161:
        /* <DEDUP_REMOVED lines=16> */
.L_x_18167:
[----:B------:R-:W-:Y:S05]  /*10ae0*/  BSYNC B1 ;  /* 0x0000000000017941 */ /* 0x000fea0003800000 */
.L_x_18166:
        /* <DEDUP_REMOVED lines=43> */
.L_x_18165:
[----:B------:R-:W-:Y:S05]  /*10da0*/  BSYNC B0 ;  /* 0x0000000000007941 */ /* 0x000fea0003800000 */
.L_x_18164:
        /* <DEDUP_REMOVED lines=12> */
.L_x_18168:
        /* <DEDUP_REMOVED lines=12> */
.L_x_18171:
[----:B------:R-:W-:Y:S02]  /*10f30*/  IMAD.MOV.U32 R75, RZ, RZ, R0 ;  /* 0x000000ffff4b7224 */ /* 0x000fe400078e0000 */
.L_x_18172:
[----:B------:R-:W-:Y:S05]  /*10f40*/  BSYNC B0 ;  /* 0x0000000000007941 */ /* 0x000fea0003800000 */
.L_x_18170:
        /* <DEDUP_REMOVED lines=18> */
.L_x_18176:
[----:B------:R-:W-:Y:S05]  /*11070*/  BSYNC B1 ;  /* 0x0000000000017941 */ /* 0x000fea0003800000 */
.L_x_18175:
        /* <DEDUP_REMOVED lines=43> */
.L_x_18174:
[----:B------:R-:W-:Y:S05]  /*11330*/  BSYNC B0 ;  /* 0x0000000000007941 */ /* 0x000fea0003800000 */
.L_x_18173:
        /* <DEDUP_REMOVED lines=9> */
.L_x_18169:
        /* <DEDUP_REMOVED lines=50> */
.L_x_18177:
        /* <DEDUP_REMOVED lines=18> */
.L_x_18179:
[----:B0-----:R-:W-:Y:S02]  /*11810*/  IMAD.MOV.U32 R18, RZ, RZ, R0 ;  /* 0x000000ffff127224 */ /* 0x001fe400078e0000 */
.L_x_18180:
[----:B------:R-:W-:Y:S05]  /*11820*/  BSYNC B0 ;  /* 0x0000000000007941 */ /* 0x000fea0003800000 */
.L_x_18178:
        /* <DEDUP_REMOVED lines=16> */
.L_x_18184:
[----:B------:R-:W-:Y:S05]  /*11930*/  BSYNC B1 ;  /* 0x0000000000017941 */ /* 0x000fea0003800000 */
.L_x_18183:
        /* <DEDUP_REMOVED lines=43> */
.L_x_18182:
[----:B------:R-:W-:Y:S05]  /*11bf0*/  BSYNC B0 ;  /* 0x0000000000007941 */ /* 0x000fea0003800000 */
.L_x_18181:
        /* <DEDUP_REMOVED lines=13> */
.L_x_18185:
        /* <DEDUP_REMOVED lines=12> */
.L_x_18188:
[----:B------:R-:W-:Y:S02]  /*11d90*/  IMAD.MOV.U32 R14, RZ, RZ, R0 ;  /* 0x000000ffff0e7224 */ /* 0x000fe400078e0000 */
.L_x_18189:
[----:B------:R-:W-:Y:S05]  /*11da0*/  BSYNC B0 ;  /* 0x0000000000007941 */ /* 0x000fea0003800000 */
.L_x_18187:
        /* <DEDUP_REMOVED lines=16> */
.L_x_18193:
[----:B------:R-:W-:Y:S05]  /*11eb0*/  BSYNC B1 ;  /* 0x0000000000017941 */ /* 0x000fea0003800000 */
.L_x_18192:
        /* <DEDUP_REMOVED lines=43> */
.L_x_18191:
[----:B------:R-:W-:Y:S05]  /*12170*/  BSYNC B0 ;  /* 0x0000000000007941 */ /* 0x000fea0003800000 */
.L_x_18190:
[----:B------:R-:W0:Y:S01]  /*12180*/  I2F.U32 R14, R14 ;  /* 0x0000000e000e7306 */ /* 0x000e220000201000 */
[----:B------:R-:W-:Y:S01]  /*12190*/  HADD2.F32 R18, -RZ, R52.H0_H0 ;  /* 0x20000034ff127230 */ /* 0x000fe20000004100 */
[----:B0-----:R-:W-:-:S05]  /*121a0*/  FFMA.FTZ R17, R14, R85, 1.1641532182693481445e-10 ;  /* 0x2f0000000e117423 */ /* 0x001fca0000010055 */
[----:B------:R-:W-:Y:S01]  /*121b0*/  FSETP.GTU.FTZ.AND P2, PT, R17, c[0x0][0x1e4], PT ;  /* 0x0000790011007a0b */ /* 0x000fe20003f5c000 */
[----:B------:R-:W-:-:S05]  /*121c0*/  FMUL.FTZ R17, R18, c[0x0][0x1e8] ;  /* 0x00007a0012117a20 */ /* 0x000fca0000410000 */
[----:B------:R-:W-:-:S05]  /*121d0*/  FSEL R17, R17, RZ, !P2 ;  /* 0x000000ff11117208 */ /* 0x000fca0005000000 */
[----:B------:R-:W-:Y:S01]  /*121e0*/  FADD.FTZ R16, R16, R17 ;  /* 0x0000001110107221 */ /* 0x000fe20000010000 */
[----:B------:R-:W-:-:S03]  /*121f0*/  SEL R17, RZ, 0x1, P2 ;  /* 0x00000001ff117807 */ /* 0x000fc60001000000 */
[----:B------:R-:W-:Y:S01]  /*12200*/  @P0 FADD.FTZ R16, R48, R16 ;  /* 0x0000001030100221 */ /* 0x000fe20000010000 */
[----:B------:R-:W-:Y:S02]  /*12210*/  PRMT R14, R17, 0x7610, R14 ;  /* 0x00007610110e7816 */ /* 0x000fe4000000000e */
.L_x_18186:
        /* <DEDUP_REMOVED lines=12> */
.L_x_18195:
[----:B------:R-:W-:Y:S02]  /*122e0*/  IMAD.MOV.U32 R17, RZ, RZ, R0 ;  /* 0x000000ffff117224 */ /* 0x000fe400078e0000 */
.L_x_18196:
[----:B------:R-:W-:Y:S05]  /*122f0*/  BSYNC B0 ;  /* 0x0000000000007941 */ /* 0x000fea0003800000 */
.L_x_18194:
        /* <DEDUP_REMOVED lines=16> */
.L_x_18200:
[----:B------:R-:W-:Y:S05]  /*12400*/  BSYNC B1 ;  /* 0x0000000000017941 */ /* 0x000fea0003800000 */
.L_x_18199:
        /* <DEDUP_REMOVED lines=43> */
.L_x_18198:
[----:B------:R-:W-:Y:S05]  /*126c0*/  BSYNC B0 ;  /* 0x0000000000007941 */ /* 0x000fea0003800000 */
.L_x_18197:
        /* <DEDUP_REMOVED lines=13> */
.L_x_18201:
        /* <DEDUP_REMOVED lines=12> */
.L_x_18204:
[----:B------:R-:W-:Y:S02]  /*12860*/  IMAD.MOV.U32 R15, RZ, RZ, R0 ;  /* 0x000000ffff0f7224 */ /* 0x000fe400078e0000 */
.L_x_18205:
[----:B------:R-:W-:Y:S05]  /*12870*/  BSYNC B0 ;  /* 0x0000000000007941 */ /* 0x000fea0003800000 */
.L_x_18203:
        /* <DEDUP_REMOVED lines=16> */
.L_x_18209:
[----:B------:R-:W-:Y:S05]  /*12980*/  BSYNC B1 ;  /* 0x0000000000017941 */ /* 0x000fea0003800000 */
.L_x_18208:
        /* <DEDUP_REMOVED lines=43> */
.L_x_18207:
[----:B------:R-:W-:Y:S05]  /*12c40*/  BSYNC B0 ;  /* 0x0000000000007941 */ /* 0x000fea0003800000 */
.L_x_18206:
[----:B------:R-:W0:Y:S01]  /*12c50*/  I2F.U32 R18, R15 ;  /* 0x0000000f00127306 */ /* 0x000e220000201000 */
[----:B------:R-:W-:Y:S01]  /*12c60*/  HADD2.F32 R72, -RZ, R52.H1_H1 ;  /* 0x30000034ff487230 */ /* 0x000fe20000004100 */
        /* <DEDUP_REMOVED lines=8> */
.L_x_18202:
        /* <DEDUP_REMOVED lines=12> */
.L_x_18211:
[----:B------:R-:W-:Y:S02]  /*12db0*/  IMAD.MOV.U32 R72, RZ, RZ, R0 ;  /* 0x000000ffff487224 */ /* 0x000fe400078e0000 */
.L_x_18212:
[----:B------:R-:W-:Y:S05]  /*12dc0*/  BSYNC B0 ;  /* 0x0000000000007941 */ /* 0x000fea0003800000 */
.L_x_18210:
        /* <DEDUP_REMOVED lines=16> */
.L_x_18216:
[----:B------:R-:W-:Y:S05]  /*12ed0*/  BSYNC B1 ;  /* 0x0000000000017941 */ /* 0x000fea0003800000 */
.L_x_18215:
        /* <DEDUP_REMOVED lines=43> */
.L_x_18214:
[----:B------:R-:W-:Y:S05]  /*13190*/  BSYNC B0 ;  /* 0x0000000000007941 */ /* 0x000fea0003800000 */
.L_x_18213:
[----:B------:R-:W0:Y:S02]  /*131a0*/  I2F.U32 R18, R72 ;  /* 0x0000004800127306 */ /* 0x000e240000201000 */
[----:B0-----:R-:W-:-:S05]  /*131b0*/  FFMA.FTZ R18, R18, R85, 1.1641532182693481445e-10 ;  /* 0x2f00000012127423 */ /* 0x001fca0000010055 */
[----:B------:R-:W-:Y:S01]  /*131c0*/  FSETP.GTU.FTZ.AND P2, PT, R18, c[0x0][0x1e4], PT ;  /* 0x0000790012007a0b */ /* 0x000fe20003f5c000 */
[----:B------:R-:W-:-:S03]  /*131d0*/  HADD2.F32 R18, -RZ, R73.H0_H0 ;  /* 0x20000049ff127230 */ /* 0x000fc60000004100 */
[----:B------:R-:W-:Y:S02]  /*131e0*/  P2R R88, PR, RZ, 0x4 ;  /* 0x00000004ff587803 */ /* 0x000fe40000000000 */
        /* <DEDUP_REMOVED lines=8> */
.L_x_18217:
        /* <DEDUP_REMOVED lines=12> */
.L_x_18220:
[----:B------:R-:W-:Y:S02]  /*13330*/  IMAD.MOV.U32 R19, RZ, RZ, R0 ;  /* 0x000000ffff137224 */ /* 0x000fe400078e0000 */
.L_x_18221:
[----:B------:R-:W-:Y:S05]  /*13340*/  BSYNC B0 ;  /* 0x0000000000007941 */ /* 0x000fea0003800000 */
.L_x_18219:
        /* <DEDUP_REMOVED lines=16> */
.L_x_18225:
[----:B------:R-:W-:Y:S05]  /*13450*/  BSYNC B1 ;  /* 0x0000000000017941 */ /* 0x000fea0003800000 */
.L_x_18224:
        /* <DEDUP_REMOVED lines=43> */
.L_x_18223:
[----:B------:R-:W-:Y:S05]  /*13710*/  BSYNC B0 ;  /* 0x0000000000007941 */ /* 0x000fea0003800000 */
.L_x_18222:
[----:B------:R-:W0:Y:S02]  /*13720*/  I2F.U32 R76, R19 ;  /* 0x00000013004c7306 */ /* 0x000e240000201000 */
[----:B0-----:R-:W-:-:S05]  /*13730*/  FFMA.FTZ R76, R76, R85, 1.1641532182693481445e-10 ;  /* 0x2f0000004c4c7423 */ /* 0x001fca0000010055 */
[----:B------:R-:W-:Y:S01]  /*13740*/  FSETP.GTU.FTZ.AND P2, PT, R76, c[0x0][0x1e4], PT ;  /* 0x000079004c007a0b */ /* 0x000fe20003f5c000 */
[----:B------:R-:W-:-:S05]  /*13750*/  HADD2.F32 R76, -RZ, R53.H0_H0 ;  /* 0x20000035ff4c7230 */ /* 0x000fca0000004100 */
[----:B------:R-:W-:-:S05]  /*13760*/  FMUL.FTZ R76, R76, c[0x0][0x1e8] ;  /* 0x00007a004c4c7a20 */ /* 0x000fca0000410000 */
[----:B------:R-:W-:Y:S02]  /*13770*/  FSEL R91, R76, RZ, !P2 ;  /* 0x000000ff4c5b7208 */ /* 0x000fe40005000000 */
[----:B------:R-:W-:-:S03]  /*13780*/  SEL R76, RZ, 0x1, P2 ;  /* 0x00000001ff4c7807 */ /* 0x000fc60001000000 */
[----:B------:R-:W-:-:S04]  /*13790*/  FADD.FTZ R18, R18, R91 ;  /* 0x0000005b12127221 */ /* 0x000fc80000010000 */
[----:B------:R-:W-:Y:S02]  /*137a0*/  @P0 FADD.FTZ R18, R50, R18 ;  /* 0x0000001232120221 */ /* 0x000fe40000010000 */
.L_x_18218:
        /* <DEDUP_REMOVED lines=12> */
.L_x_18227:
[----:B------:R-:W-:Y:S02]  /*13870*/  IMAD.MOV.U32 R19, RZ, RZ, R0 ;  /* 0x000000ffff137224 */ /* 0x000fe400078e0000 */
.L_x_18228:
[----:B------:R-:W-:Y:S05]  /*13880*/  BSYNC B0 ;  /* 0x0000000000007941 */ /* 0x000fea0003800000 */
.L_x_18226:
        /* <DEDUP_REMOVED lines=16> */
.L_x_18232:
[----:B------:R-:W-:Y:S05]  /*13990*/  BSYNC B1 ;  /* 0x0000000000017941 */ /* 0x000fea0003800000 */
.L_x_18231:
        /* <DEDUP_REMOVED lines=43> */
.L_x_18230:
[----:B------:R-:W-:Y:S05]  /*13c50*/  BSYNC B0 ;  /* 0x0000000000007941 */ /* 0x000fea0003800000 */
.L_x_18229:
        /* <DEDUP_REMOVED lines=13> */
.L_x_18233:
        /* <DEDUP_REMOVED lines=12> */
.L_x_18236:
[----:B------:R-:W-:Y:S02]  /*13df0*/  IMAD.MOV.U32 R77, RZ, RZ, R0 ;  /* 0x000000ffff4d7224 */ /* 0x000fe400078e0000 */
.L_x_18237:
[----:B------:R-:W-:Y:S05]  /*13e00*/  BSYNC B0 ;  /* 0x0000000000007941 */ /* 0x000fea0003800000 */
.L_x_18235:
        /* <DEDUP_REMOVED lines=16> */
.L_x_18241:
[----:B------:R-:W-:Y:S05]  /*13f10*/  BSYNC B1 ;  /* 0x0000000000017941 */ /* 0x000fea0003800000 */
.L_x_18240:
        /* <DEDUP_REMOVED lines=43> */
.L_x_18239:
[----:B------:R-:W-:Y:S05]  /*141d0*/  BSYNC B0 ;  /* 0x0000000000007941 */ /* 0x000fea0003800000 */
.L_x_18238:
        /* <DEDUP_REMOVED lines=10> */
.L_x_18234:
        /* <DEDUP_REMOVED lines=12> */
.L_x_18243:
[----:B------:R-:W-:Y:S02]  /*14340*/  IMAD.MOV.U32 R91, RZ, RZ, R0 ;  /* 0x000000ffff5b7224 */ /* 0x000fe400078e0000 */
.L_x_18244:
[----:B------:R-:W-:Y:S05]  /*14350*/  BSYNC B0 ;  /* 0x0000000000007941 */ /* 0x000fea0003800000 */
.L_x_18242:
        /* <DEDUP_REMOVED lines=16> */
.L_x_18248:
[----:B------:R-:W-:Y:S05]  /*14460*/  BSYNC B1 ;  /* 0x0000000000017941 */ /* 0x000fea0003800000 */
.L_x_18247:
        /* <DEDUP_REMOVED lines=43> */
.L_x_18246:
[----:B------:R-:W-:Y:S05]  /*14720*/  BSYNC B0 ;  /* 0x0000000000007941 */ /* 0x000fea0003800000 */
.L_x_18245:
        /* <DEDUP_REMOVED lines=12> */
.L_x_18249:
        /* <DEDUP_REMOVED lines=12> */
.L_x_18252:
[----:B------:R-:W-:Y:S02]  /*148b0*/  IMAD.MOV.U32 R73, RZ, RZ, R0 ;  /* 0x000000ffff497224 */ /* 0x000fe400078e0000 */
.L_x_18253:
[----:B------:R-:W-:Y:S05]  /*148c0*/  BSYNC B0 ;  /* 0x0000000000007941 */ /* 0x000fea0003800000 */
.L_x_18251:
        /* <DEDUP_REMOVED lines=16> */
.L_x_18257:
[----:B------:R-:W-:Y:S05]  /*149d0*/  BSYNC B1 ;  /* 0x0000000000017941 */ /* 0x000fea0003800000 */
.L_x_18256:
        /* <DEDUP_REMOVED lines=43> */
.L_x_18255:
[----:B------:R-:W-:Y:S05]  /*14c90*/  BSYNC B0 ;  /* 0x0000000000007941 */ /* 0x000fea0003800000 */
.L_x_18254:
        /* <DEDUP_REMOVED lines=9> */
.L_x_18250:
        /* <DEDUP_REMOVED lines=12> */
.L_x_18259:
[----:B------:R-:W-:Y:S02]  /*14df0*/  IMAD.MOV.U32 R73, RZ, RZ, R0 ;  /* 0x000000ffff497224 */ /* 0x000fe400078e0000 */
.L_x_18260:
[----:B------:R-:W-:Y:S05]  /*14e00*/  BSYNC B0 ;  /* 0x0000000000007941 */ /* 0x000fea0003800000 */
.L_x_18258:
        /* <DEDUP_REMOVED lines=16> */
.L_x_18264:
[----:B------:R-:W-:Y:S05]  /*14f10*/  BSYNC B1 ;  /* 0x0000000000017941 */ /* 0x000fea0003800000 */
.L_x_18263:
        /* <DEDUP_REMOVED lines=43> */
.L_x_18262:
[----:B------:R-:W-:Y:S05]  /*151d0*/  BSYNC B0 ;  /* 0x0000000000007941 */ /* 0x000fea0003800000 */
.L_x_18261:
        /* <DEDUP_REMOVED lines=12> */
.L_x_18265:
        /* <DEDUP_REMOVED lines=12> */
.L_x_18268:
[----:B------:R-:W-:Y:S02]  /*15360*/  IMAD.MOV.U32 R74, RZ, RZ, R0 ;  /* 0x000000ffff4a7224 */ /* 0x000fe400078e0000 */
.L_x_18269:
[----:B------:R-:W-:Y:S05]  /*15370*/  BSYNC B0 ;  /* 0x0000000000007941 */ /* 0x000fea0003800000 */
.L_x_18267:
        /* <DEDUP_REMOVED lines=16> */
.L_x_18273:
[----:B------:R-:W-:Y:S05]  /*15480*/  BSYNC B1 ;  /* 0x0000000000017941 */ /* 0x000fea0003800000 */
.L_x_18272:
        /* <DEDUP_REMOVED lines=43> */
.L_x_18271:
[----:B------:R-:W-:Y:S05]  /*15740*/  BSYNC B0 ;  /* 0x0000000000007941 */ /* 0x000fea0003800000 */
.L_x_18270:
        /* <DEDUP_REMOVED lines=9> */
.L_x_18266:
        /* <DEDUP_REMOVED lines=12> */
.L_x_18275:
[----:B------:R-:W-:Y:S02]  /*158a0*/  IMAD.MOV.U32 R74, RZ, RZ, R0 ;  /* 0x000000ffff4a7224 */ /* 0x000fe400078e0000 */
.L_x_18276:
[----:B------:R-:W-:Y:S05]  /*158b0*/  BSYNC B0 ;  /* 0x0000000000007941 */ /* 0x000fea0003800000 */
.L_x_18274:
        /* <DEDUP_REMOVED lines=16> */
.L_x_18280:
[----:B------:R-:W-:Y:S05]  /*159c0*/  BSYNC B1 ;  /* 0x0000000000017941 */ /* 0x000fea0003800000 */
.L_x_18279:
        /* <DEDUP_REMOVED lines=43> */
.L_x_18278:
[----:B------:R-:W-:Y:S05]  /*15c80*/  BSYNC B0 ;  /* 0x0000000000007941 */ /* 0x000fea0003800000 */
.L_x_18277:
        /* <DEDUP_REMOVED lines=12> */
.L_x_18281:
        /* <DEDUP_REMOVED lines=12> */
.L_x_18284:
[----:B------:R-:W-:Y:S02]  /*15e10*/  IMAD.MOV.U32 R80, RZ, RZ, R0 ;  /* 0x000000ffff507224 */ /* 0x000fe400078e0000 */
.L_x_18285:
[----:B------:R-:W-:Y:S05]  /*15e20*/  BSYNC B0 ;  /* 0x0000000000007941 */ /* 0x000fea0003800000 */
.L_x_18283:
        /* <DEDUP_REMOVED lines=16> */
.L_x_18289:
[----:B------:R-:W-:Y:S05]  /*15f30*/  BSYNC B1 ;  /* 0x0000000000017941 */ /* 0x000fea0003800000 */
.L_x_18288:
        /* <DEDUP_REMOVED lines=43> */
.L_x_18287:
[----:B------:R-:W-:Y:S05]  /*161f0*/  BSYNC B0 ;  /* 0x0000000000007941 */ /* 0x000fea0003800000 */
.L_x_18286:
        /* <DEDUP_REMOVED lines=10> */
.L_x_18282:
        /* <DEDUP_REMOVED lines=12> */
.L_x_18291:
[----:B------:R-:W-:Y:S02]  /*16360*/  IMAD.MOV.U32 R91, RZ, RZ, R0 ;  /* 0x000000ffff5b7224 */ /* 0x000fe400078e0000 */
.L_x_18292:
[----:B------:R-:W-:Y:S05]  /*16370*/  BSYNC B0 ;  /* 0x0000000000007941 */ /* 0x000fea0003800000 */
.L_x_18290:
        /* <DEDUP_REMOVED lines=16> */
.L_x_18296:
[----:B------:R-:W-:Y:S05]  /*16480*/  BSYNC B1 ;  /* 0x0000000000017941 */ /* 0x000fea0003800000 */
.L_x_18295:
        /* <DEDUP_REMOVED lines=43> */
.L_x_18294:
[----:B------:R-:W-:Y:S05]  /*16740*/  BSYNC B0 ;  /* 0x0000000000007941 */ /* 0x000fea0003800000 */
.L_x_18293:
        /* <DEDUP_REMOVED lines=12> */
.L_x_18297:
        /* <DEDUP_REMOVED lines=12> */
.L_x_18300:
[----:B------:R-:W-:Y:S02]  /*168d0*/  IMAD.MOV.U32 R81, RZ, RZ, R0 ;  /* 0x000000ffff517224 */ /* 0x000fe400078e0000 */
.L_x_18301:
[----:B------:R-:W-:Y:S05]  /*168e0*/  BSYNC B0 ;  /* 0x0000000000007941 */ /* 0x000fea0003800000 */
.L_x_18299:
        /* <DEDUP_REMOVED lines=16> */
.L_x_18305:
[----:B------:R-:W-:Y:S05]  /*169f0*/  BSYNC B1 ;  /* 0x0000000000017941 */ /* 0x000fea0003800000 */
.L_x_18304:
        /* <DEDUP_REMOVED lines=43> */
.L_x_18303:
[----:B------:R-:W-:Y:S05]  /*16cb0*/  BSYNC B0 ;  /* 0x0000000000007941 */ /* 0x000fea0003800000 */
.L_x_18302:
[----:B------:R-:W0:Y:S02]  /*16cc0*/  I2F.U32 R94, R81 ;  /* 0x00000051005e7306 */ /* 0x000e240000201000 */
[----:B0-----:R-:W-:Y:S01]  /*16cd0*/  FFMA.FTZ R94, R94, R85, 1.1641532182693481445e-10 ;  /* 0x2f0000005e5e7423 */ /* 0x001fe20000010055 */
[----:B------:R-:W-:-:S04]  /*16ce0*/  HADD2.F32 R85, -RZ, R55.H1_H1 ;  /* 0x30000037ff557230 */ /* 0x000fc80000004100 */
[----:B------:R-:W-:Y:S01]  /*16cf0*/  FSETP.GTU.FTZ.AND P1, PT, R94, c[0x0][0x1e4], PT ;  /* 0x000079005e007a0b */ /* 0x000fe20003f3c000 */
[----:B------:R-:W-:-:S05]  /*16d00*/  FMUL.FTZ R85, R85, c[0x0][0x1e8] ;  /* 0x00007a0055557a20 */ /* 0x000fca0000410000 */
[----:B------:R-:W-:Y:S02]  /*16d10*/  FSEL R94, R85, RZ, !P1 ;  /* 0x000000ff555e7208 */ /* 0x000fe40004800000 */
[----:B------:R-:W-:-:S03]  /*16d20*/  SEL R85, RZ, 0x1, P1 ;  /* 0x00000001ff557807 */ /* 0x000fc60000800000 */
[----:B------:R-:W-:Y:S01]  /*16d30*/  FADD.FTZ R75, R75, R94 ;  /* 0x0000005e4b4b7221 */ /* 0x000fe20000010000 */
[----:B------:R-:W-:-:S03]  /*16d40*/  PRMT R81, R85, 0x7610, R81 ;  /* 0x0000761055517816 */ /* 0x000fc60000000051 */
[----:B------:R-:W-:Y:S02]  /*16d50*/  @P0 FADD.FTZ R75, R47, R75 ;  /* 0x0000004b2f4b0221 */ /* 0x000fe40000010000 */
.L_x_18298:
        /* <DEDUP_REMOVED lines=28> */
[----:B------:R-:W-:Y:S02]  /*16f20*/  SHF.L.U32 R85, R80, 0x10, RZ ;  /* 0x0000001050557819 */ /* 0x000fe400000006ff */
[----:B0-----:R-:W-:Y:S02]  /*16f30*/  LOP3.LUT R88, R76, 0xff, RZ, 0xc0, !PT ;  /* 0x000000ff4c587812 */ /* 0x001fe400078ec0ff */
        /* <DEDUP_REMOVED lines=17> */
.L_x_18306:
        /* <DEDUP_REMOVED lines=40> */
.L_x_18311:
        /* <DEDUP_REMOVED lines=84> */
.L_x_18312:
        /* <DEDUP_REMOVED lines=60> */
[--C-:B------:R-:W-:Y:S01]  /*17bd0*/  HADD2.F32 R93, -RZ, R58.reuse.H0_H0 ;  /* 0x2000003aff5d7230 */ /* 0x100fe20000004100 */
[----:B------:R-:W-:Y:S02]  /*17be0*/  FMUL.FTZ R97, R97, R97 ;  /* 0x0000006161617220 */ /* 0x000fe40000410000 */
[----:B-1----:R-:W-:Y:S01]  /*17bf0*/  FADD.FTZ R85, R87, R94 ;  /* 0x0000005e57557221 */ /* 0x002fe20000010000 */
[----:B------:R-:W-:Y:S01]  /*17c00*/  HADD2.F32 R94, -RZ, R58.H1_H1 ;  /* 0x3000003aff5e7230 */ /* 0x000fe20000004100 */
[----:B------:R-:W-:Y:S01]  /*17c10*/  FMUL.FTZ R97, R86, R97 ;  /* 0x0000006156617220 */ /* 0x000fe20000410000 */
[----:B0-----:R-:W-:-:S03]  /*17c20*/  HADD2.F32 R95, -RZ, R57.H0_H0 ;  /* 0x20000039ff5f7230 */ /* 0x001fc60000004100 */
[----:B------:R-:W-:Y:S02]  /*17c30*/  FMUL.FTZ R97, R97, R88 ;  /* 0x0000005861617220 */ /* 0x000fe40000410000 */
[C---:B--2---:R-:W-:Y:S02]  /*17c40*/  FMUL.FTZ R89, R90.reuse, R89 ;  /* 0x000000595a597220 */ /* 0x044fe40000410000 */
[----:B------:R-:W-:Y:S01]  /*17c50*/  FFMA.FTZ R97, R90, R97, R85 ;  /* 0x000000615a617223 */ /* 0x000fe20000010055 */
[----:B------:R-:W-:Y:S01]  /*17c60*/  HADD2.F32 R90, -RZ, R60.H1_H1 ;  /* 0x3000003cff5a7230 */ /* 0x000fe20000004100 */
[----:B------:R-:W-:Y:S02]  /*17c70*/  IMAD.MOV.U32 R85, RZ, RZ, c[0x0][0x1e0] ;  /* 0x00007800ff557624 */ /* 0x000fe400078e00ff */
[----:B------:R-:W0:Y:S04]  /*17c80*/  SHFL.IDX PT, R89, R89, RZ, 0x1f ;  /* 0x00001fff59597589 */ /* 0x000e2800000e0000 */
[----:B------:R-:W1:Y:S01]  /*17c90*/  SHFL.IDX PT, R88, R97, RZ, 0x1f ;  /* 0x00001fff61587589 */ /* 0x000e6200000e0000 */
[----:B0-----:R-:W-:-:S02]  /*17ca0*/  FMUL.FTZ R86, R89, R89 ;  /* 0x0000005959567220 */ /* 0x001fc40000410000 */
[----:B-1----:R-:W-:-:S03]  /*17cb0*/  FFMA.FTZ R85, R88, R85, c[0x0][0x228] ;  /* 0x00008a0058557623 */ /* 0x002fc60000010055 */
[----:B------:R-:W-:Y:S02]  /*17cc0*/  FSEL R86, R86, RZ, P1 ;  /* 0x000000ff56567208 */ /* 0x000fe40000800000 */
[----:B------:R-:W-:-:S03]  /*17cd0*/  @!P0 MOV R88, 0x4 ;  /* 0x0000000400588802 */ /* 0x000fc60000000f00 */
[----:B------:R-:W-:Y:S02]  /*17ce0*/  FADD.FTZ R85, R85, R86 ;  /* 0x0000005655557221 */ /* 0x000fe40000010000 */
[----:B------:R-:W-:-:S04]  /*17cf0*/  @!P0 IMAD.MOV.U32 R86, RZ, RZ, 0x4 ;  /* 0x00000004ff568424 */ /* 0x000fc800078e00ff */
[----:B------:R-:W0:Y:S01]  /*17d00*/  MUFU.RSQ R85, R85 ;  /* 0x0000005500557308 */ /* 0x000e220000001400 */
[----:B------:R-:W-:-:S05]  /*17d10*/  @!P0 IMAD.WIDE R86, R3, R86, c[0x0][0x1a0] ;  /* 0x0000680003568625 */ /* 0x000fca00078e0256 */
[----:B------:R1:W-:Y:S02]  /*17d20*/  @!P0 STG.E [R86.64], R89 ;  /* 0x0000005956008986 */ /* 0x0003e4000c101906 */
[C---:B-1----:R-:W-:Y:S01]  /*17d30*/  @!P0 IMAD.WIDE R86, R3.reuse, R88, c[0x0][0x1a8] ;  /* 0x00006a0003568625 */ /* 0x042fe200078e0258 */
[----:B------:R-:W-:Y:S01]  /*17d40*/  HADD2.F32 R88, -RZ, R63.H1_H1 ;  /* 0x3000003fff587230 */ /* 0x000fe20000004100 */
[----:B------:R-:W-:-:S03]  /*17d50*/  IADD3 R3, R3, c[0x0][0x160], RZ ;  /* 0x0000580003037a10 */ /* 0x000fc60007ffe0ff */
        /* <DEDUP_REMOVED lines=35> */
[--C-:B------:R-:W-:Y:S01]  /*17f90*/  HADD2.F32 R86, -RZ, R71.reuse.H1_H1 ;  /* 0x30000047ff567230 */ /* 0x100fe20000004100 */
[C---:B------:R-:W-:Y:S01]  /*17fa0*/  FMUL.FTZ R38, R85.reuse, R39 ;  /* 0x0000002755267220 */ /* 0x040fe20000410000 */
[----:B------:R-:W-:Y:S01]  /*17fb0*/  HADD2.F32 R39, -RZ, R71.H0_H0 ;  /* 0x20000047ff277230 */ /* 0x000fe20000004100 */
[----:B------:R-:W-:Y:S02]  /*17fc0*/  FMUL.FTZ R36, R85, R36 ;  /* 0x0000002455247220 */ /* 0x000fe40000410000 */
[----:B------:R-:W-:-:S02]  /*17fd0*/  FFMA.FTZ R38, R38, R86, R117 ;  /* 0x0000005626267223 */ /* 0x000fc40000010075 */
[----:B------:R-:W-:Y:S02]  /*17fe0*/  FFMA.FTZ R39, R87, R39, R118 ;  /* 0x0000002757277223 */ /* 0x000fe40000010076 */
[C---:B------:R-:W-:Y:S02]  /*17ff0*/  FMUL.FTZ R86, R85.reuse, R19 ;  /* 0x0000001355567220 */ /* 0x040fe40000410000 */
[C---:B------:R-:W-:Y:S01]  /*18000*/  FMUL.FTZ R37, R85.reuse, R37 ;  /* 0x0000002555257220 */ /* 0x040fe20000410000 */
[----:B------:R-:W-:Y:S01]  /*18010*/  F2FP.PACK_AB R19, R38, R39 ;  /* 0x000000272613723e */ /* 0x000fe200000000ff */
[--C-:B------:R-:W-:Y:S01]  /*18020*/  HADD2.F32 R39, -RZ, R70.reuse.H0_H0 ;  /* 0x20000046ff277230 */ /* 0x100fe20000004100 */
[C---:B------:R-:W-:Y:S01]  /*18030*/  FMUL.FTZ R42, R85.reuse, R42 ;  /* 0x0000002a552a7220 */ /* 0x040fe20000410000 */
[----:B------:R-:W-:Y:S01]  /*18040*/  HADD2.F32 R38, -RZ, R70.H1_H1 ;  /* 0x30000046ff267230 */ /* 0x000fe20000004100 */
[----:B------:R-:W-:Y:S02]  /*18050*/  FMUL.FTZ R43, R85, R43 ;  /* 0x0000002b552b7220 */ /* 0x000fe40000410000 */
[----:B------:R-:W-:Y:S01]  /*18060*/  FFMA.FTZ R36, R36, R39, R120 ;  /* 0x0000002724247223 */ /* 0x000fe20000010078 */
[--C-:B------:R-:W-:Y:S01]  /*18070*/  HADD2.F32 R39, -RZ, R69.reuse.H0_H0 ;  /* 0x20000045ff277230 */ /* 0x100fe20000004100 */
[----:B------:R-:W-:Y:S01]  /*18080*/  FFMA.FTZ R37, R37, R38, R119 ;  /* 0x0000002625257223 */ /* 0x000fe20000010077 */
[----:B------:R-:W-:Y:S01]  /*18090*/  HADD2.F32 R38, -RZ, R69.H1_H1 ;  /* 0x30000045ff267230 */ /* 0x000fe20000004100 */
[----:B------:R-:W-:-:S02]  /*180a0*/  FMUL.FTZ R40, R85, R40 ;  /* 0x0000002855287220 */ /* 0x000fc40000410000 */
[----:B------:R-:W-:Y:S01]  /*180b0*/  FFMA.FTZ R42, R42, R39, R122 ;  /* 0x000000272a2a7223 */ /* 0x000fe2000001007a */
[--C-:B------:R-:W-:Y:S01]  /*180c0*/  HADD2.F32 R39, -RZ, R68.reuse.H0_H0 ;  /* 0x20000044ff277230 */ /* 0x100fe20000004100 */
[----:B------:R-:W-:Y:S01]  /*180d0*/  FFMA.FTZ R43, R43, R38, R121 ;  /* 0x000000262b2b7223 */ /* 0x000fe20000010079 */
[----:B------:R-:W-:Y:S01]  /*180e0*/  HADD2.F32 R38, -RZ, R68.H1_H1 ;  /* 0x30000044ff267230 */ /* 0x000fe20000004100 */
[C---:B------:R-:W-:Y:S02]  /*180f0*/  FMUL.FTZ R41, R85.reuse, R41 ;  /* 0x0000002955297220 */ /* 0x040fe40000410000 */
[----:B------:R-:W-:Y:S01]  /*18100*/  FFMA.FTZ R40, R40, R39, R124 ;  /* 0x0000002728287223 */ /* 0x000fe2000001007c */
[--C-:B------:R-:W-:Y:S01]  /*18110*/  HADD2.F32 R39, -RZ, R67.reuse.H0_H0 ;  /* 0x20000043ff277230 */ /* 0x100fe20000004100 */
[----:B------:R-:W-:Y:S02]  /*18120*/  FMUL.FTZ R30, R85, R30 ;  /* 0x0000001e551e7220 */ /* 0x000fe40000410000 */
[----:B------:R-:W-:Y:S01]  /*18130*/  FFMA.FTZ R41, R41, R38, R123 ;  /* 0x0000002629297223 */ /* 0x000fe2000001007b */
[----:B------:R-:W-:Y:S01]  /*18140*/  HADD2.F32 R38, -RZ, R67.H1_H1 ;  /* 0x30000043ff267230 */ /* 0x000fe20000004100 */
[----:B------:R-:W-:Y:S01]  /*18150*/  FFMA.FTZ R30, R30, R39, R110 ;  /* 0x000000271e1e7223 */ /* 0x000fe2000001006e */
[----:B------:R-:W-:Y:S01]  /*18160*/  HADD2.F32 R39, -RZ, R66.H0_H0 ;  /* 0x20000042ff277230 */ /* 0x000fe20000004100 */
[----:B------:R-:W-:-:S02]  /*18170*/  FMUL.FTZ R31, R85, R31 ;  /* 0x0000001f551f7220 */ /* 0x000fc40000410000 */
[----:B------:R-:W-:Y:S02]  /*18180*/  FMUL.FTZ R28, R85, R28 ;  /* 0x0000001c551c7220 */ /* 0x000fe40000410000 */
[----:B------:R-:W-:Y:S01]  /*18190*/  FFMA.FTZ R31, R31, R38, R109 ;  /* 0x000000261f1f7223 */ /* 0x000fe2000001006d */
[----:B------:R-:W-:Y:S01]  /*181a0*/  HADD2.F32 R38, -RZ, R66.H1_H1 ;  /* 0x30000042ff267230 */ /* 0x000fe20000004100 */
[----:B------:R-:W-:Y:S01]  /*181b0*/  FFMA.FTZ R28, R28, R39, R112 ;  /* 0x000000271c1c7223 */ /* 0x000fe20000010070 */
[--C-:B------:R-:W-:Y:S01]  /*181c0*/  HADD2.F32 R39, -RZ, R65.reuse.H0_H0 ;  /* 0x20000041ff277230 */ /* 0x100fe20000004100 */
[C---:B------:R-:W-:Y:S02]  /*181d0*/  FMUL.FTZ R29, R85.reuse, R29 ;  /* 0x0000001d551d7220 */ /* 0x040fe40000410000 */
        /* <DEDUP_REMOVED lines=10> */
[----:B------:R-:W-:Y:S01]  /*18280*/  HADD2.F32 R39, -RZ, R63.H0_H0 ;  /* 0x2000003fff277230 */ /* 0x000fe20000004100 */
[C---:B------:R-:W-:Y:S02]  /*18290*/  FMUL.FTZ R33, R85.reuse, R33 ;  /* 0x0000002155217220 */ /* 0x040fe40000410000 */
[----:B------:R-:W-:Y:S02]  /*182a0*/  FMUL.FTZ R22, R85, R22 ;  /* 0x0000001655167220 */ /* 0x000fe40000410000 */
[----:B------:R-:W-:-:S02]  /*182b0*/  FFMA.FTZ R33, R33, R38, R115 ;  /* 0x0000002621217223 */ /* 0x000fc40000010073 */
[----:B------:R-:W-:Y:S01]  /*182c0*/  FFMA.FTZ R38, R22, R39, R102 ;  /* 0x0000002716267223 */ /* 0x000fe20000010066 */
[----:B------:R-:W-:Y:S01]  /*182d0*/  HADD2.F32 R22, -RZ, R62.H1_H1 ;  /* 0x3000003eff167230 */ /* 0x000fe20000004100 */
[C---:B------:R-:W-:Y:S02]  /*182e0*/  FMUL.FTZ R21, R85.reuse, R21 ;  /* 0x0000001555157220 */ /* 0x040fe40000410000 */
[----:B------:R-:W-:Y:S02]  /*182f0*/  FMUL.FTZ R23, R85, R23 ;  /* 0x0000001755177220 */ /* 0x000fe40000410000 */
[----:B------:R-:W-:Y:S01]  /*18300*/  FFMA.FTZ R87, R21, R22, R103 ;  /* 0x0000001615577223 */ /* 0x000fe20000010067 */
[----:B------:R-:W-:Y:S01]  /*18310*/  HADD2.F32 R21, -RZ, R61.H0_H0 ;  /* 0x2000003dff157230 */ /* 0x000fe20000004100 */
[----:B------:R-:W-:Y:S01]  /*18320*/  FMUL.FTZ R26, R85, R26 ;  /* 0x0000001a551a7220 */ /* 0x000fe20000410000 */
[----:B------:R-:W-:Y:S01]  /*18330*/  F2FP.PACK_AB R22, R29, R28 ;  /* 0x0000001c1d16723e */ /* 0x000fe200000000ff */
[----:B------:R-:W-:Y:S01]  /*18340*/  FFMA.FTZ R39, R23, R88, R101 ;  /* 0x0000005817277223 */ /* 0x000fe20000010065 */
[----:B------:R-:W-:Y:S01]  /*18350*/  F2FP.PACK_AB R23, R31, R30 ;  /* 0x0000001e1f17723e */ /* 0x000fe200000000ff */
[----:B------:R-:W-:Y:S01]  /*18360*/  FFMA.FTZ R88, R26, R21, R106 ;  /* 0x000000151a587223 */ /* 0x000fe2000001006a */
[----:B------:R-:W-:Y:S01]  /*18370*/  HADD2.F32 R21, -RZ, R60.H0_H0 ;  /* 0x2000003cff157230 */ /* 0x000fe20000004100 */
[----:B------:R-:W-:-:S02]  /*18380*/  FMUL.FTZ R24, R85, R24 ;  /* 0x0000001855187220 */ /* 0x000fc40000410000 */
[C---:B------:R-:W-:Y:S02]  /*18390*/  FMUL.FTZ R75, R85.reuse, R75 ;  /* 0x0000004b554b7220 */ /* 0x040fe40000410000 */
[----:B------:R-:W-:Y:S01]  /*183a0*/  FFMA.FTZ R24, R24, R21, R108 ;  /* 0x0000001518187223 */ /* 0x000fe2000001006c */
[----:B------:R-:W-:Y:S01]  /*183b0*/  HADD2.F32 R21, -RZ, R59.H1_H1 ;  /* 0x3000003bff157230 */ /* 0x000fe20000004100 */
        /* <DEDUP_REMOVED lines=9> */
[----:B------:R-:W-:Y:S01]  /*18450*/  HADD2.F32 R85, -RZ, R62.H0_H0 ;  /* 0x2000003eff557230 */ /* 0x000fe20000004100 */
[----:B------:R-:W-:Y:S01]  /*18460*/  FFMA.FTZ R75, R75, R21, R8 ;  /* 0x000000154b4b7223 */ /* 0x000fe20000010008 */
[----:B------:R-:W-:Y:S01]  /*18470*/  HADD2.F32 R21, -RZ, R57.H1_H1 ;  /* 0x30000039ff157230 */ /* 0x000fe20000004100 */
[----:B------:R-:W-:Y:S01]  /*18480*/  FFMA.FTZ R95, R18, R95, R98 ;  /* 0x0000005f125f7223 */ /* 0x000fe20000010062 */
[--C-:B------:R-:W-:Y:S01]  /*18490*/  HADD2.F32 R18, -RZ, R56.reuse.H1_H1 ;  /* 0x30000038ff127230 */ /* 0x100fe20000004100 */
        /* <DEDUP_REMOVED lines=15> */
[C---:B------:R-:W-:Y:S01]  /*18590*/  LEA R34, P0, R83.reuse, c[0x0][0x208], 0x4 ;  /* 0x0000820053227a11 */ /* 0x040fe200078020ff */
[----:B------:R-:W-:Y:S01]  /*185a0*/  FFMA.FTZ R74, R74, R20, R7 ;  /* 0x000000144a4a7223 */ /* 0x000fe20000010007 */
[C---:B------:R-:W-:Y:S01]  /*185b0*/  IADD3 R36, R83.reuse, 0x100, RZ ;  /* 0x0000010053247810 */ /* 0x040fe20007ffe0ff */
[----:B------:R-:W-:Y:S01]  /*185c0*/  IMAD.MOV.U32 R39, RZ, RZ, 0x10 ;  /* 0x00000010ff277424 */ /* 0x000fe200078e00ff */
[----:B------:R-:W-:-:S02]  /*185d0*/  IADD3 R38, R83, 0x200, RZ ;  /* 0x0000020053267810 */ /* 0x000fc40007ffe0ff */
[----:B------:R-:W-:Y:S01]  /*185e0*/  F2FP.PACK_AB R20, R33, R32 ;  /* 0x000000202114723e */ /* 0x000fe200000000ff */
[-C--:B------:R-:W-:Y:S01]  /*185f0*/  IMAD.WIDE.U32 R36, R36, R39.reuse, c[0x0][0x208] ;  /* 0x0000820024247625 */ /* 0x080fe200078e0027 */
[----:B------:R-:W-:Y:S02]  /*18600*/  LEA R32, P1, R84, c[0x0][0x208], 0x4 ;  /* 0x0000820054207a11 */ /* 0x000fe400078220ff */
[----:B------:R-:W-:Y:S01]  /*18610*/  F2FP.PACK_AB R17, R43, R42 ;  /* 0x0000002a2b11723e */ /* 0x000fe200000000ff */
[----:B------:R-:W-:Y:S01]  /*18620*/  IMAD.WIDE.U32 R38, R38, R39, c[0x0][0x208] ;  /* 0x0000820026267625 */ /* 0x000fe200078e0027 */
[----:B------:R-:W-:Y:S02]  /*18630*/  F2FP.PACK_AB R16, R41, R40 ;  /* 0x000000282910723e */ /* 0x000fe400000000ff */
[----:B------:R-:W-:Y:S02]  /*18640*/  LEA.HI.X R35, R83, c[0x0][0x20c], RZ, 0x4, P0 ;  /* 0x0000830053237a11 */ /* 0x000fe400000f24ff */
[----:B------:R-:W-:-:S02]  /*18650*/  F2FP.PACK_AB R25, R89, R88 ;  /* 0x000000585919723e */ /* 0x000fc400000000ff */
[----:B------:R-:W-:Y:S01]  /*18660*/  F2FP.PACK_AB R24, R90, R24 ;  /* 0x000000185a18723e */ /* 0x000fe200000000ff */
[----:B------:R0:W-:Y:S01]  /*18670*/  STG.E.128 [R34.64], R16 ;  /* 0x0000001022007986 */ /* 0x0001e2000c101d06 */
[----:B------:R-:W-:Y:S02]  /*18680*/  F2FP.PACK_AB R31, R75, R74 ;  /* 0x0000004a4b1f723e */ /* 0x000fe400000000ff */
[----:B------:R-:W-:Y:S01]  /*18690*/  F2FP.PACK_AB R30, R94, R93 ;  /* 0x0000005d5e1e723e */ /* 0x000fe200000000ff */
[----:B------:R0:W-:Y:S01]  /*186a0*/  STG.E.128 [R36.64], R20 ;  /* 0x0000001424007986 */ /* 0x0001e2000c101d06 */
[----:B------:R-:W-:Y:S02]  /*186b0*/  F2FP.PACK_AB R29, R86, R95 ;  /* 0x0000005f561d723e */ /* 0x000fe400000000ff */
[----:B------:R-:W-:Y:S01]  /*186c0*/  F2FP.PACK_AB R28, R73, R72 ;  /* 0x00000048491c723e */ /* 0x000fe200000000ff */
[----:B------:R0:W-:Y:S01]  /*186d0*/  STG.E.128 [R38.64], R24 ;  /* 0x0000001826007986 */ /* 0x0001e2000c101d06 */
[----:B------:R-:W-:-:S02]  /*186e0*/  LEA.HI.X R33, R84, c[0x0][0x20c], RZ, 0x4, P1 ;  /* 0x0000830054217a11 */ /* 0x000fc400008f24ff */
[----:B------:R-:W-:Y:S02]  /*186f0*/  ISETP.GE.AND P0, PT, R3, c[0x0][0x164], PT ;  /* 0x0000590003007a0c */ /* 0x000fe40003f06270 */
[----:B------:R-:W-:Y:S01]  /*18700*/  LOP3.LUT P1, RZ, R13, 0xff, RZ, 0xc0, !PT ;  /* 0x000000ff0dff7812 */ /* 0x000fe2000782c0ff */
[----:B------:R0:W-:Y:S03]  /*18710*/  STG.E.128 [R32.64], R28 ;  /* 0x0000001c20007986 */ /* 0x0001e6000c101d06 */
[----:B------:R-:W-:-:S07]  /*18720*/  SEL R13, RZ, 0x1, P1 ;  /* 0x00000001ff0d7807 */ /* 0x000fce0000800000 */
[----:B0-----:R-:W-:Y:S01]  /*18730*/  @P0 CALL.REL.NOINC `(.L_x_18309) ;  /* 0x0000001000000944 */ /* 0x001fe20003c00000 */
[----:B------:R-:W-:Y:S05]  /*18740*/  BRA `(.L_x_18310) ;  /* 0xfffe820000007947 */ /* 0x000fea000383ffff */
.L_x_18309:
[----:B------:R-:W-:Y:S05]  /*18750*/  EXIT ;  /* 0x000000000000794d */ /* 0x000fea0003800000 */
.L_x_18307:
[----:B------:R-:W-:Y:S01]  /*18760*/  IMAD.MOV.U32 R90, RZ, RZ, R86 ;  /* 0x000000ffff5a7224 */ /* 0x000fe200078e0056 */
[----:B------:R-:W-:Y:S01]  /*18770*/  MOV R93, 0xffffffff ;  /* 0xffffffff005d7802 */ /* 0x000fe20000000f00 */
[----:B------:R-:W-:Y:S01]  /*18780*/  IMAD.MOV.U32 R87, RZ, RZ, 0x1 ;  /* 0x00000001ff577424 */ /* 0x000fe200078e00ff */
[----:B------:R-:W-:Y:S01]  /*18790*/  MOV R88, 0x187c0 ;  /* 0x000187c000587802 */ /* 0x000fe20000000f00 */
[----:B------:R-:W-:Y:S02]  /*187a0*/  IMAD.MOV.U32 R94, RZ, RZ, 0x1f ;  /* 0x0000001fff5e7424 */ /* 0x000fe400078e00ff */
[----:B------:R-:W-:Y:S05]  /*187b0*/  CALL.REL.NOINC `($__internal_55_$__cuda_sm70_shflsync_bfly_p) ;  /* 0x0000078000007944 */ /* 0x000fea0003c00000 */
[----:B01----:R-:W-:Y:S05]  /*187c0*/  BRA `(.L_x_18311) ;  /* 0xffffeb0000007947 */ /* 0x003fea000383ffff */
.L_x_18308:
[----:B------:R-:W-:Y:S01]  /*187d0*/  IMAD.MOV.U32 R87, RZ, RZ, 0x2 ;  /* 0x00000002ff577424 */ /* 0x000fe200078e00ff */
[----:B------:R-:W-:Y:S01]  /*187e0*/  MOV R88, 0x18820 ;  /* 0x0001882000587802 */ /* 0x000fe20000000f00 */
[----:B------:R-:W-:Y:S02]  /*187f0*/  IMAD.MOV.U32 R94, RZ, RZ, 0x1f ;  /* 0x0000001fff5e7424 */ /* 0x000fe400078e00ff */
[----:B------:R-:W-:Y:S02]  /*18800*/  IMAD.MOV.U32 R93, RZ, RZ, -0x1 ;  /* 0xffffffffff5d7424 */ /* 0x000fe400078e00ff */
[----:B0-----:R-:W-:Y:S05]  /*18810*/  CALL.REL.NOINC `($__internal_55_$__cuda_sm70_shflsync_bfly_p) ;  /* 0x0000072000007944 */ /* 0x001fea0003c00000 */
[----:B0-----:R-:W-:Y:S01]  /*18820*/  HFMA2.MMA R94, -RZ, RZ, 0, 1.847743988037109375e-06 ;  /* 0x0000001fff5e7435 */ /* 0x001fe200000001ff */
[----:B-1----:R-:W-:Y:S01]  /*18830*/  FADD.FTZ R90, R90, R87 ;  /* 0x000000575a5a7221 */ /* 0x002fe20000010000 */
[----:B------:R-:W-:Y:S01]  /*18840*/  MOV R88, 0x18880 ;  /* 0x0001888000587802 */ /* 0x000fe20000000f00 */
[----:B------:R-:W-:-:S02]  /*18850*/  IMAD.MOV.U32 R87, RZ, RZ, 0x4 ;  /* 0x00000004ff577424 */ /* 0x000fc400078e00ff */
[----:B------:R-:W-:Y:S02]  /*18860*/  IMAD.MOV.U32 R93, RZ, RZ, -0x1 ;  /* 0xffffffffff5d7424 */ /* 0x000fe400078e00ff */
[----:B------:R-:W-:Y:S05]  /*18870*/  CALL.REL.NOINC `($__internal_55_$__cuda_sm70_shflsync_bfly_p) ;  /* 0x000006c000007944 */ /* 0x000fea0003c00000 */
[----:B01----:R-:W-:Y:S01]  /*18880*/  FADD.FTZ R90, R90, R87 ;  /* 0x000000575a5a7221 */ /* 0x003fe20000010000 */
[----:B------:R-:W-:Y:S01]  /*18890*/  MOV R88, 0x188e0 ;  /* 0x000188e000587802 */ /* 0x000fe20000000f00 */
[----:B------:R-:W-:Y:S02]  /*188a0*/  IMAD.MOV.U32 R87, RZ, RZ, 0x8 ;  /* 0x00000008ff577424 */ /* 0x000fe400078e00ff */
[----:B------:R-:W-:Y:S02]  /*188b0*/  IMAD.MOV.U32 R94, RZ, RZ, 0x1f ;  /* 0x0000001fff5e7424 */ /* 0x000fe400078e00ff */
[----:B------:R-:W-:Y:S02]  /*188c0*/  IMAD.MOV.U32 R93, RZ, RZ, -0x1 ;  /* 0xffffffffff5d7424 */ /* 0x000fe400078e00ff */
[----:B------:R-:W-:Y:S05]  /*188d0*/  CALL.REL.NOINC `($__internal_55_$__cuda_sm70_shflsync_bfly_p) ;  /* 0x0000066000007944 */ /* 0x000fea0003c00000 */
[----:B01----:R-:W-:Y:S01]  /*188e0*/  FADD.FTZ R90, R90, R87 ;  /* 0x000000575a5a7221 */ /* 0x003fe20000010000 */
[----:B------:R-:W-:Y:S01]  /*188f0*/  MOV R87, 0x10 ;  /* 0x0000001000577802 */ /* 0x000fe20000000f00 */
[----:B------:R-:W-:Y:S01]  /*18900*/  IMAD.MOV.U32 R94, RZ, RZ, 0x1f ;  /* 0x0000001fff5e7424 */ /* 0x000fe200078e00ff */
[----:B------:R-:W-:Y:S01]  /*18910*/  MOV R88, 0x18940 ;  /* 0x0001894000587802 */ /* 0x000fe20000000f00 */
[----:B------:R-:W-:-:S02]  /*18920*/  IMAD.MOV.U32 R93, RZ, RZ, -0x1 ;  /* 0xffffffffff5d7424 */ /* 0x000fc400078e00ff */
[----:B------:R-:W-:Y:S05]  /*18930*/  CALL.REL.NOINC `($__internal_55_$__cuda_sm70_shflsync_bfly_p) ;  /* 0x0000060000007944 */ /* 0x000fea0003c00000 */
[----:B-1----:R-:W-:Y:S01]  /*18940*/  FADD.FTZ R86, R90, R87 ;  /* 0x000000575a567221 */ /* 0x002fe20000010000 */
[----:B0-----:R-:W-:Y:S01]  /*18950*/  MOV R93, 0xffffffff ;  /* 0xffffffff005d7802 */ /* 0x001fe20000000f00 */
[----:B------:R-:W-:-:S02]  /*18960*/  IMAD.MOV.U32 R94, RZ, RZ, 0x1f ;  /* 0x0000001fff5e7424 */ /* 0x000fc400078e00ff */
        /* <DEDUP_REMOVED lines=67> */
[----:B------:R-:W-:Y:S05]  /*18da0*/  CALL.REL.NOINC `($__internal_55_$__cuda_sm70_shflsync_bfly_p) ;  /* 0x0000019000007944 */ /* 0x000fea0003c00000 */
[----:B01----:R-:W-:Y:S01]  /*18db0*/  FADD.FTZ R90, R90, R87 ;  /* 0x000000575a5a7221 */ /* 0x003fe20000010000 */
[----:B------:R-:W-:Y:S01]  /*18dc0*/  MOV R88, 0x18e10 ;  /* 0x00018e1000587802 */ /* 0x000fe20000000f00 */
[----:B------:R-:W-:Y:S02]  /*18dd0*/  IMAD.MOV.U32 R87, RZ, RZ, 0x2 ;  /* 0x00000002ff577424 */ /* 0x000fe400078e00ff */
[----:B------:R-:W-:Y:S02]  /*18de0*/  IMAD.MOV.U32 R94, RZ, RZ, 0x1f ;  /* 0x0000001fff5e7424 */ /* 0x000fe400078e00ff */
[----:B------:R-:W-:Y:S02]  /*18df0*/  IMAD.MOV.U32 R93, RZ, RZ, -0x1 ;  /* 0xffffffffff5d7424 */ /* 0x000fe400078e00ff */
[----:B------:R-:W-:Y:S05]  /*18e00*/  CALL.REL.NOINC `($__internal_55_$__cuda_sm70_shflsync_bfly_p) ;  /* 0x0000013000007944 */ /* 0x000fea0003c00000 */
        /* <DEDUP_REMOVED lines=18> */
[----:B01----:R-:W-:Y:S05]  /*18f30*/  BRA `(.L_x_18312) ;  /* 0xffffe8d000007947 */ /* 0x003fea000383ffff */
        .weak           $__internal_55_$__cuda_sm70_shflsync_bfly_p
        .type           $__internal_55_$__cuda_sm70_shflsync_bfly_p,@function
        .size           $__internal_55_$__cuda_sm70_shflsync_bfly_p,(.L_x_26515 - $__internal_55_$__cuda_sm70_shflsync_bfly_p)
$__internal_55_$__cuda_sm70_shflsync_bfly_p:
[----:B------:R-:W-:Y:S01]  /*18f40*/  IMAD.MOV.U32 R89, RZ, RZ, 0x0 ;  /* 0x00000000ff597424 */ /* 0x000fe200078e00ff */
[----:B------:R-:W-:Y:S04]  /*18f50*/  WARPSYNC R93 ;  /* 0x0000005d00007348 */ /* 0x000fe80003800000 */
[----:B------:R0:W1:Y:S01]  /*18f60*/  SHFL.BFLY PT, R87, R90, R87, R94 ;  /* 0x0c0000575a577389 */ /* 0x00006200000e005e */
[----:B------:R-:W-:Y:S05]  /*18f70*/  RET.REL.NODEC R88 `(_ZN10layer_norm31ln_parallel_residual_fwd_kernelINS_13Kernel_traitsI6__halfS2_fS2_fjLj8192ELj1ELj1ELj8ELj16ENS_18Kernel_traits_baseILj8192ES2_S2_fS2_fjLj256EEEEELb1ELb1ELb1EEEvNS_9FwdParamsE) ;  /* 0xfffe708058007950 */ /* 0x000fea0003c3ffff */
.L_x_18313:
        /* <DEDUP_REMOVED lines=16> */
.L_x_26515:


//--------------------- .text._ZN10layer_norm31ln_parallel_residual_fwd_kernelINS_13Kernel_traitsIf6__halffS2_fjLj8192ELj1ELj1ELj8ELj16ENS_18Kernel_traits_baseILj8192EfS2_fS2_fjLj256EEEEELb0ELb0ELb0EEEvNS_9FwdParamsE --------------------------
	.section	.text._ZN10layer_norm31ln_parallel_residual_fwd_kernelINS_13Kernel_traitsIf6__halffS2_fjLj8192ELj1ELj1ELj8ELj16ENS_18Kernel_traits_baseILj8192EfS2_fS2_fjLj256EEEEELb0ELb0ELb0EEEvNS_9FwdParamsE,"ax",@progbits
	.sectioninfo	@"SHI_REGISTERS=202"
	.align	128
        .global         _ZN10layer_norm31ln_parallel_residual_fwd_kernelINS_13Kernel_traitsIf6__halffS2_fjLj8192ELj1ELj1ELj8ELj16ENS_18Kernel_traits_baseILj8192EfS2_fS2_fjLj256EEEEELb0ELb0ELb0EEEvNS_9FwdParamsE
        .type           _ZN10layer_norm31ln_parallel_residual_fwd_kernelINS_13Kernel_traitsIf6__halffS2_fjLj8192ELj1ELj1ELj8ELj16ENS_18Kernel_traits_baseILj8192EfS2_fS2_fjLj256EEEEELb0ELb0ELb0EEEvNS_9FwdParamsE,@function
        .size           _ZN10layer_norm31ln_parallel_residual_fwd_kernelINS_13Kernel_traitsIf6__halffS2_fjLj8192ELj1ELj1ELj8ELj16ENS_18Kernel_traits_baseILj8192EfS2_fS2_fjLj256EEEEELb0ELb0ELb0EEEvNS_9FwdParamsE,(.L_x_26516 - _ZN10layer_norm31ln_parallel_residual_fwd_kernelINS_13Kernel_traitsIf6__halffS2_fjLj8192ELj1ELj1ELj8ELj16ENS_18Kernel_traits_baseILj8192EfS2_fS2_fjLj256EEEEELb0ELb0ELb0EEEvNS_9FwdParamsE)
        .other          _ZN10layer_norm31ln_parallel_residual_fwd_kernelINS_13Kernel_traitsIf6__halffS2_fjLj8192ELj1ELj1ELj8ELj16ENS_18Kernel_traits_baseILj8192EfS2_fS2_fjLj256EEEEELb0ELb0ELb0EEEvNS_9FwdParamsE,@"STO_CUDA_ENTRY STV_DEFAULT"
_ZN10layer_norm31ln_parallel_residual_fwd_kernelINS_13Kernel_traitsIf6__halffS2_fjLj8192ELj1ELj1ELj8ELj16ENS_18Kernel_traits_baseILj8192EfS2_fS2_fjLj256EEEEELb0ELb0ELb0EEEvNS_9FwdParamsE:
.text._ZN10layer_norm31ln_parallel_residual_fwd_kernelINS_13Kernel_traitsIf6__halffS2_fjLj8192ELj1ELj1ELj8ELj16ENS_18Kernel_traits_baseILj8192EfS2_fS2_fjLj256EEEEELb0ELb0ELb0EEEvNS_9FwdParamsE:
        /* <DEDUP_REMOVED lines=46> */
.L_x_18315:
[----:B------:R-:W-:Y:S05]  /*02e0*/  BSYNC B0 ;  /* 0x0000000000007941 */ /* 0x000fea0003800000 */
.L_x_18314:
        /* <DEDUP_REMOVED lines=33> */
.L_x_18317:
[----:B------:R-:W-:Y:S05]  /*0500*/  BSYNC B0 ;  /* 0x0000000000007941 */ /* 0x000fea0003800000 */
.L_x_18316:
        /* <DEDUP_REMOVED lines=33> */
.L_x_18319:
[----:B------:R-:W-:Y:S05]  /*0720*/  BSYNC B0 ;  /* 0x0000000000007941 */ /* 0x000fea0003800000 */
.L_x_18318:
        /* <DEDUP_REMOVED lines=32> */
.L_x_18321:
[----:B------:R-:W-:Y:S05]  /*0930*/  BSYNC B0 ;  /* 0x0000000000007941 */ /* 0x000fea0003800000 */
.L_x_18320:
        /* <DEDUP_REMOVED lines=25> */
.L_x_18405:
        /* <DEDUP_REMOVED lines=24> */
[----:B---3--:R-:W-:-:S12]  /*0c50*/  HADD2.F32 R168, -RZ, R180.H0_H0 ;  /* 0x200000b4ffa87230 */ /* 0x008fd80000004100 */
[----:B------:R-:W-:Y:S05]  /*0c60*/  @P5 BRA `(.L_x_18324) ;  /* 0x0000003000005947 */ /* 0x000fea0003800000 */
[----:B----4-:R-:W-:Y:S05]  /*0c70*/  @!P0 BRA `(.L_x_18325) ;  /* 0x0000005000008947 */ /* 0x010fea0003800000 */
[----:B-----5:R-:W-:Y:S01]  /*0c80*/  FADD.FTZ R168, R128, R168 ;  /* 0x000000a880a87221 */ /* 0x020fe20000010000 */
[----:B------:R-:W-:Y:S05]  /*0c90*/  BRA `(.L_x_18325) ;  /* 0x0000003000007947 */ /* 0x000fea0003800000 */
.L_x_18324:
[----:B----45:R-:W-:-:S05]  /*0ca0*/  HADD2.F32 R169, -RZ, R132.H0_H0 ;  /* 0x20000084ffa97230 */ /* 0x030fca0000004100 */
[----:B------:R-:W-:-:S04]  /*0cb0*/  FADD.FTZ R168, R169, R168 ;  /* 0x000000a8a9a87221 */ /* 0x000fc80000010000 */
[----:B------:R-:W-:Y:S02]  /*0cc0*/  @P0 FADD.FTZ R168, R128, R168 ;  /* 0x000000a880a80221 */ /* 0x000fe40000010000 */
.L_x_18325:
[----:B------:R-:W-:Y:S01]  /*0cd0*/  HADD2.F32 R169, -RZ, R180.H1_H1 ;  /* 0x300000b4ffa97230 */ /* 0x000fe20000004100 */
[----:B------:R-:W-:Y:S05]  /*0ce0*/  @P5 BRA `(.L_x_18326) ;  /* 0x0000003000005947 */ /* 0x000fea0003800000 */
[----:B------:R-:W-:Y:S05]  /*0cf0*/  @!P0 BRA `(.L_x_18327) ;  /* 0x0000005000008947 */ /* 0x000fea0003800000 */
[----:B-----5:R-:W-:Y:S01]  /*0d00*/  FADD.FTZ R169, R129, R169 ;  /* 0x000000a981a97221 */ /* 0x020fe20000010000 */
[----:B------:R-:W-:Y:S05]  /*0d10*/  BRA `(.L_x_18327) ;  /* 0x0000003000007947 */ /* 0x000fea0003800000 */
.L_x_18326:
[----:B-----5:R-:W-:-:S05]  /*0d20*/  HADD2.F32 R170, -RZ, R132.H1_H1 ;  /* 0x30000084ffaa7230 */ /* 0x020fca0000004100 */
[----:B------:R-:W-:-:S04]  /*0d30*/  FADD.FTZ R169, R170, R169 ;  /* 0x000000a9aaa97221 */ /* 0x000fc80000010000 */
[----:B------:R-:W-:Y:S02]  /*0d40*/  @P0 FADD.FTZ R169, R129, R169 ;  /* 0x000000a981a90221 */ /* 0x000fe40000010000 */
.L_x_18327:
[----:B------:R-:W-:Y:S01]  /*0d50*/  HADD2.F32 R170, -RZ, R181.H0_H0 ;  /* 0x200000b5ffaa7230 */ /* 0x000fe20000004100 */
[----:B------:R-:W-:Y:S05]  /*0d60*/  @P5 BRA `(.L_x_18328) ;  /* 0x0000003000005947 */ /* 0x000fea0003800000 */
[----:B------:R-:W-:Y:S05]  /*0d70*/  @!P0 BRA `(.L_x_18329) ;  /* 0x0000005000008947 */ /* 0x000fea0003800000 */
[----:B-----5:R-:W-:Y:S01]  /*0d80*/  FADD.FTZ R170, R130, R170 ;  /* 0x000000aa82aa7221 */ /* 0x020fe20000010000 */
[----:B------:R-:W-:Y:S05]  /*0d90*/  BRA `(.L_x_18329) ;  /* 0x0000003000007947 */ /* 0x000fea0003800000 */
.L_x_18328:
[----:B-----5:R-:W-:-:S05]  /*0da0*/  HADD2.F32 R171, -RZ, R133.H0_H0 ;  /* 0x20000085ffab7230 */ /* 0x020fca0000004100 */
[----:B------:R-:W-:-:S04]  /*0db0*/  FADD.FTZ R170, R171, R170 ;  /* 0x000000aaabaa7221 */ /* 0x000fc80000010000 */
[----:B------:R-:W-:Y:S02]  /*0dc0*/  @P0 FADD.FTZ R170, R130, R170 ;  /* 0x000000aa82aa0221 */ /* 0x000fe40000010000 */
.L_x_18329:
[----:B------:R-:W-:Y:S01]  /*0dd0*/  HADD2.F32 R171, -RZ, R181.H1_H1 ;  /* 0x300000b5ffab7230 */ /* 0x000fe20000004100 */
[----:B------:R-:W-:Y:S05]  /*0de0*/  @P5 BRA `(.L_x_18330) ;  /* 0x0000003000005947 */ /* 0x000fea0003800000 */
[----:B------:R-:W-:Y:S05]  /*0df0*/  @!P0 BRA `(.L_x_18331) ;  /* 0x0000005000008947 */ /* 0x000fea0003800000 */
[----:B-----5:R-:W-:Y:S01]  /*0e00*/  FADD.FTZ R171, R131, R171 ;  /* 0x000000ab83ab7221 */ /* 0x020fe20000010000 */
[----:B------:R-:W-:Y:S05]  /*0e10*/  BRA `(.L_x_18331) ;  /* 0x0000003000007947 */ /* 0x000fea0003800000 */
.L_x_18330:
[----:B-----5:R-:W-:-:S05]  /*0e20*/  HADD2.F32 R172, -RZ, R133.H1_H1 ;  /* 0x30000085ffac7230 */ /* 0x020fca0000004100 */
[----:B------:R-:W-:-:S04]  /*0e30*/  FADD.FTZ R171, R172, R171 ;  /* 0x000000abacab7221 */ /* 0x000fc80000010000 */
[----:B------:R-:W-:Y:S02]  /*0e40*/  @P0 FADD.FTZ R171, R131, R171 ;  /* 0x000000ab83ab0221 */ /* 0x000fe40000010000 */
.L_x_18331:
[----:B------:R-:W-:Y:S01]  /*0e50*/  HADD2.F32 R172, -RZ, R182.H0_H0 ;  /* 0x200000b6ffac7230 */ /* 0x000fe20000004100 */
[----:B------:R-:W-:Y:S05]  /*0e60*/  @P5 BRA `(.L_x_18332) ;  /* 0x0000003000005947 */ /* 0x000fea0003800000 */
[----:B------:R-:W-:Y:S05]  /*0e70*/  @!P0 BRA `(.L_x_18333) ;  /* 0x0000005000008947 */ /* 0x000fea0003800000 */
[----:B-----5:R-:W-:Y:S01]  /*0e80*/  FADD.FTZ R172, R140, R172 ;  /* 0x000000ac8cac7221 */ /* 0x020fe20000010000 */
[----:B------:R-:W-:Y:S05]  /*0e90*/  BRA `(.L_x_18333) ;  /* 0x0000003000007947 */ /* 0x000fea0003800000 */
.L_x_18332:
[----:B-----5:R-:W-:-:S05]  /*0ea0*/  HADD2.F32 R173, -RZ, R134.H0_H0 ;  /* 0x20000086ffad7230 */ /* 0x020fca0000004100 */
[----:B------:R-:W-:-:S04]  /*0eb0*/  FADD.FTZ R172, R173, R172 ;  /* 0x000000acadac7221 */ /* 0x000fc80000010000 */
[----:B------:R-:W-:Y:S02]  /*0ec0*/  @P0 FADD.FTZ R172, R140, R172 ;  /* 0x000000ac8cac0221 */ /* 0x000fe40000010000 */
.L_x_18333:
[----:B------:R-:W-:Y:S01]  /*0ed0*/  HADD2.F32 R173, -RZ, R182.H1_H1 ;  /* 0x300000b6ffad7230 */ /* 0x000fe20000004100 */
[----:B------:R-:W-:Y:S05]  /*0ee0*/  @P5 BRA `(.L_x_18334) ;  /* 0x0000003000005947 */ /* 0x000fea0003800000 */
[----:B------:R-:W-:Y:S05]  /*0ef0*/  @!P0 BRA `(.L_x_18335) ;  /* 0x0000005000008947 */ /* 0x000fea0003800000 */
[----:B-----5:R-:W-:Y:S01]  /*0f00*/  FADD.FTZ R173, R141, R173 ;  /* 0x000000ad8dad7221 */ /* 0x020fe20000010000 */
[----:B------:R-:W-:Y:S05]  /*0f10*/  BRA `(.L_x_18335) ;  /* 0x0000003000007947 */ /* 0x000fea0003800000 */
.L_x_18334:
[----:B-----5:R-:W-:-:S05]  /*0f20*/  HADD2.F32 R174, -RZ, R134.H1_H1 ;  /* 0x30000086ffae7230 */ /* 0x020fca0000004100 */
[----:B------:R-:W-:-:S04]  /*0f30*/  FADD.FTZ R173, R174, R173 ;  /* 0x000000adaead7221 */ /* 0x000fc80000010000 */
[----:B------:R-:W-:Y:S02]  /*0f40*/  @P0 FADD.FTZ R173, R141, R173 ;  /* 0x000000ad8dad0221 */ /* 0x000fe40000010000 */
.L_x_18335:
[----:B------:R-:W-:Y:S01]  /*0f50*/  HADD2.F32 R174, -RZ, R183.H0_H0 ;  /* 0x200000b7ffae7230 */ /* 0x000fe20000004100 */
[----:B------:R-:W-:Y:S05]  /*0f60*/  @P5 BRA `(.L_x_18336) ;  /* 0x0000003000005947 */ /* 0x000fea0003800000 */
[----:B------:R-:W-:Y:S05]  /*0f70*/  @!P0 BRA `(.L_x_18337) ;  /* 0x0000005000008947 */ /* 0x000fea0003800000 */
[----:B-----5:R-:W-:Y:S01]  /*0f80*/  FADD.FTZ R174, R142, R174 ;  /* 0x000000ae8eae7221 */ /* 0x020fe20000010000 */
[----:B------:R-:W-:Y:S05]  /*0f90*/  BRA `(.L_x_18337) ;  /* 0x0000003000007947 */ /* 0x000fea0003800000 */
.L_x_18336:
[----:B-----5:R-:W-:-:S05]  /*0fa0*/  HADD2.F32 R175, -RZ, R135.H0_H0 ;  /* 0x20000087ffaf7230 */ /* 0x020fca0000004100 */
[----:B------:R-:W-:-:S04]  /*0fb0*/  FADD.FTZ R174, R175, R174 ;  /* 0x000000aeafae7221 */ /* 0x000fc80000010000 */
[----:B------:R-:W-:Y:S02]  /*0fc0*/  @P0 FADD.FTZ R174, R142, R174 ;  /* 0x000000ae8eae0221 */ /* 0x000fe40000010000 */
.L_x_18337:
[----:B------:R-:W-:Y:S01]  /*0fd0*/  HADD2.F32 R175, -RZ, R183.H1_H1 ;  /* 0x300000b7ffaf7230 */ /* 0x000fe20000004100 */
[----:B------:R-:W-:Y:S05]  /*0fe0*/  @P5 BRA `(.L_x_18338) ;  /* 0x0000003000005947 */ /* 0x000fea0003800000 */
[----:B------:R-:W-:Y:S05]  /*0ff0*/  @!P0 BRA `(.L_x_18339) ;  /* 0x0000005000008947 */ /* 0x000fea0003800000 */
[----:B-----5:R-:W-:Y:S01]  /*1000*/  FADD.FTZ R175, R143, R175 ;  /* 0x000000af8faf7221 */ /* 0x020fe20000010000 */
[----:B------:R-:W-:Y:S05]  /*1010*/  BRA `(.L_x_18339) ;  /* 0x0000003000007947 */ /* 0x000fea0003800000 */
.L_x_18338:
[----:B-----5:R-:W-:-:S05]  /*1020*/  HADD2.F32 R180, -RZ, R135.H1_H1 ;  /* 0x30000087ffb47230 */ /* 0x020fca0000004100 */
[----:B------:R-:W-:-:S04]  /*1030*/  FADD.FTZ R175, R180, R175 ;  /* 0x000000afb4af7221 */ /* 0x000fc80000010000 */
[----:B------:R-:W-:Y:S02]  /*1040*/  @P0 FADD.FTZ R175, R143, R175 ;  /* 0x000000af8faf0221 */ /* 0x000fe40000010000 */
.L_x_18339:
[C---:B------:R-:W-:Y:S02]  /*1050*/  LEA R180, P0, R179.reuse, c[0x0][0x188], 0x5 ;  /* 0x00006200b3b47a11 */ /* 0x040fe400078028ff */
[C---:B------:R-:W-:Y:S02]  /*1060*/  IADD3 R182, R179.reuse, 0x100, RZ ;  /* 0x00000100b3b67810 */ /* 0x040fe40007ffe0ff */
[----:B------:R-:W-:-:S05]  /*1070*/  LEA.HI.X R181, R179, c[0x0][0x18c], RZ, 0x5, P0 ;  /* 0x00006300b3b57a11 */ /* 0x000fca00000f2cff */
[----:B------:R3:W-:Y:S04]  /*1080*/  STG.E.128 [R180.64], R168 ;  /* 0x000000a8b4007986 */ /* 0x0007e8000c101d04 */
[----:B------:R3:W-:Y:S02]  /*1090*/  STG.E.128 [R180.64+0x10], R172 ;  /* 0x000010acb4007986 */ /* 0x0007e4000c101d04 */
.L_x_18323:
[----:B------:R-:W-:Y:S05]  /*10a0*/  BSYNC B0 ;  /* 0x0000000000007941 */ /* 0x000fea0003800000 */
.L_x_18322:
        /* <DEDUP_REMOVED lines=18> */
[----:B----4-:R-:W-:-:S12]  /*11d0*/  HADD2.F32 R144, -RZ, R184.H0_H0 ;  /* 0x200000b8ff907230 */ /* 0x010fd80000004100 */
[----:B------:R-:W-:Y:S05]  /*11e0*/  @P5 BRA `(.L_x_18342) ;  /* 0x0000003000005947 */ /* 0x000fea0003800000 */
[----:B0-----:R-:W-:Y:S05]  /*11f0*/  @!P0 BRA `(.L_x_18343) ;  /* 0x0000005000008947 */ /* 0x001fea0003800000 */
[----:B-----5:R-:W-:Y:S01]  /*1200*/  FADD.FTZ R144, R128, R144 ;  /* 0x0000009080907221 */ /* 0x020fe20000010000 */
[----:B------:R-:W-:Y:S05]  /*1210*/  BRA `(.L_x_18343) ;  /* 0x0000003000007947 */ /* 0x000fea0003800000 */
.L_x_18342:
[----:B0----5:R-:W-:-:S05]  /*1220*/  HADD2.F32 R145, -RZ, R132.H0_H0 ;  /* 0x20000084ff917230 */ /* 0x021fca0000004100 */
[----:B------:R-:W-:-:S04]  /*1230*/  FADD.FTZ R144, R145, R144 ;  /* 0x0000009091907221 */ /* 0x000fc80000010000 */
[----:B------:R-:W-:Y:S02]  /*1240*/  @P0 FADD.FTZ R144, R128, R144 ;  /* 0x0000009080900221 */ /* 0x000fe40000010000 */
.L_x_18343:
[----:B------:R-:W-:Y:S01]  /*1250*/  HADD2.F32 R145, -RZ, R184.H1_H1 ;  /* 0x300000b8ff917230 */ /* 0x000fe20000004100 */
[----:B------:R-:W-:Y:S05]  /*1260*/  @P5 BRA `(.L_x_18344) ;  /* 0x0000003000005947 */ /* 0x000fea0003800000 */
[----:B------:R-:W-:Y:S05]  /*1270*/  @!P0 BRA `(.L_x_18345) ;  /* 0x0000005000008947 */ /* 0x000fea0003800000 */
[----:B-----5:R-:W-:Y:S01]  /*1280*/  FADD.FTZ R145, R129, R145 ;  /* 0x0000009181917221 */ /* 0x020fe20000010000 */
[----:B------:R-:W-:Y:S05]  /*1290*/  BRA `(.L_x_18345) ;  /* 0x0000003000007947 */ /* 0x000fea0003800000 */
.L_x_18344:
[----:B-----5:R-:W-:-:S05]  /*12a0*/  HADD2.F32 R146, -RZ, R132.H1_H1 ;  /* 0x30000084ff927230 */ /* 0x020fca0000004100 */
[----:B------:R-:W-:-:S04]  /*12b0*/  FADD.FTZ R145, R146, R145 ;  /* 0x0000009192917221 */ /* 0x000fc80000010000 */
[----:B------:R-:W-:Y:S02]  /*12c0*/  @P0 FADD.FTZ R145, R129, R145 ;  /* 0x0000009181910221 */ /* 0x000fe40000010000 */
.L_x_18345:
[----:B------:R-:W-:Y:S01]  /*12d0*/  HADD2.F32 R146, -RZ, R185.H0_H0 ;  /* 0x200000b9ff927230 */ /* 0x000fe20000004100 */
[----:B------:R-:W-:Y:S05]  /*12e0*/  @P5 BRA `(.L_x_18346) ;  /* 0x0000003000005947 */ /* 0x000fea0003800000 */
[----:B------:R-:W-:Y:S05]  /*12f0*/  @!P0 BRA `(.L_x_18347) ;  /* 0x0000005000008947 */ /* 0x000fea0003800000 */
[----:B-----5:R-:W-:Y:S01]  /*1300*/  FADD.FTZ R146, R130, R146 ;  /* 0x0000009282927221 */ /* 0x020fe20000010000 */
[----:B------:R-:W-:Y:S05]  /*1310*/  BRA `(.L_x_18347) ;  /* 0x0000003000007947 */ /* 0x000fea0003800000 */
.L_x_18346:
[----:B-----5:R-:W-:-:S05]  /*1320*/  HADD2.F32 R147, -RZ, R133.H0_H0 ;  /* 0x20000085ff937230 */ /* 0x020fca0000004100 */
[----:B------:R-:W-:-:S04]  /*1330*/  FADD.FTZ R146, R147, R146 ;  /* 0x0000009293927221 */ /* 0x000fc80000010000 */
[----:B------:R-:W-:Y:S02]  /*1340*/  @P0 FADD.FTZ R146, R130, R146 ;  /* 0x0000009282920221 */ /* 0x000fe40000010000 */
.L_x_18347:
[----:B------:R-:W-:Y:S01]  /*1350*/  HADD2.F32 R147, -RZ, R185.H1_H1 ;  /* 0x300000b9ff937230 */ /* 0x000fe20000004100 */
[----:B------:R-:W-:Y:S05]  /*1360*/  @P5 BRA `(.L_x_18348) ;  /* 0x0000003000005947 */ /* 0x000fea0003800000 */
[----:B------:R-:W-:Y:S05]  /*1370*/  @!P0 BRA `(.L_x_18349) ;  /* 0x0000005000008947 */ /* 0x000fea0003800000 */
[----:B-----5:R-:W-:Y:S01]  /*1380*/  FADD.FTZ R147, R131, R147 ;  /* 0x0000009383937221 */ /* 0x020fe20000010000 */
[----:B------:R-:W-:Y:S05]  /*1390*/  BRA `(.L_x_18349) ;  /* 0x0000003000007947 */ /* 0x000fea0003800000 */
.L_x_18348:
[----:B-----5:R-:W-:-:S05]  /*13a0*/  HADD2.F32 R148, -RZ, R133.H1_H1 ;  /* 0x30000085ff947230 */ /* 0x020fca0000004100 */
[----:B------:R-:W-:-:S04]  /*13b0*/  FADD.FTZ R147, R148, R147 ;  /* 0x0000009394937221 */ /* 0x000fc80000010000 */
[----:B------:R-:W-:Y:S02]  /*13c0*/  @P0 FADD.FTZ R147, R131, R147 ;  /* 0x0000009383930221 */ /* 0x000fe40000010000 */
.L_x_18349:
[----:B------:R-:W-:Y:S01]  /*13d0*/  HADD2.F32 R148, -RZ, R186.H0_H0 ;  /* 0x200000baff947230 */ /* 0x000fe20000004100 */
[----:B------:R-:W-:Y:S05]  /*13e0*/  @P5 BRA `(.L_x_18350) ;  /* 0x0000003000005947 */ /* 0x000fea0003800000 */
[----:B------:R-:W-:Y:S05]  /*13f0*/  @!P0 BRA `(.L_x_18351) ;  /* 0x0000005000008947 */ /* 0x000fea0003800000 */
[----:B-----5:R-:W-:Y:S01]  /*1400*/  FADD.FTZ R148, R140, R148 ;  /* 0x000000948c947221 */ /* 0x020fe20000010000 */
[----:B------:R-:W-:Y:S05]  /*1410*/  BRA `(.L_x_18351) ;  /* 0x0000003000007947 */ /* 0x000fea0003800000 */
.L_x_18350:
[----:B-----5:R-:W-:-:S05]  /*1420*/  HADD2.F32 R149, -RZ, R134.H0_H0 ;  /* 0x20000086ff957230 */ /* 0x020fca0000004100 */
[----:B------:R-:W-:-:S04]  /*1430*/  FADD.FTZ R148, R149, R148 ;  /* 0x0000009495947221 */ /* 0x000fc80000010000 */
[----:B------:R-:W-:Y:S02]  /*1440*/  @P0 FADD.FTZ R148, R140, R148 ;  /* 0x000000948c940221 */ /* 0x000fe40000010000 */
.L_x_18351:
[----:B------:R-:W-:Y:S01]  /*1450*/  HADD2.F32 R149, -RZ, R186.H1_H1 ;  /* 0x300000baff957230 */ /* 0x000fe20000004100 */
[----:B------:R-:W-:Y:S05]  /*1460*/  @P5 BRA `(.L_x_18352) ;  /* 0x0000003000005947 */ /* 0x000fea0003800000 */
[----:B------:R-:W-:Y:S05]  /*1470*/  @!P0 BRA `(.L_x_18353) ;  /* 0x0000005000008947 */ /* 0x000fea0003800000 */
[----:B-----5:R-:W-:Y:S01]  /*1480*/  FADD.FTZ R149, R141, R149 ;  /* 0x000000958d957221 */ /* 0x020fe20000010000 */
[----:B------:R-:W-:Y:S05]  /*1490*/  BRA `(.L_x_18353) ;  /* 0x0000003000007947 */ /* 0x000fea0003800000 */
.L_x_18352:
[----:B-----5:R-:W-:-:S05]  /*14a0*/  HADD2.F32 R150, -RZ, R134.H1_H1 ;  /* 0x30000086ff967230 */ /* 0x020fca0000004100 */
[----:B------:R-:W-:-:S04]  /*14b0*/  FADD.FTZ R149, R150, R149 ;  /* 0x0000009596957221 */ /* 0x000fc80000010000 */
[----:B------:R-:W-:Y:S02]  /*14c0*/  @P0 FADD.FTZ R149, R141, R149 ;  /* 0x000000958d950221 */ /* 0x000fe40000010000 */
.L_x_18353:
[----:B------:R-:W-:Y:S01]  /*14d0*/  HADD2.F32 R150, -RZ, R187.H0_H0 ;  /* 0x200000bbff967230 */ /* 0x000fe20000004100 */
[----:B------:R-:W-:Y:S05]  /*14e0*/  @P5 BRA `(.L_x_18354) ;  /* 0x0000003000005947 */ /* 0x000fea0003800000 */
[----:B------:R-:W-:Y:S05]  /*14f0*/  @!P0 BRA `(.L_x_18355) ;  /* 0x0000005000008947 */ /* 0x000fea0003800000 */
[----:B-----5:R-:W-:Y:S01]  /*1500*/  FADD.FTZ R150, R142, R150 ;  /* 0x000000968e967221 */ /* 0x020fe20000010000 */
[----:B------:R-:W-:Y:S05]  /*1510*/  BRA `(.L_x_18355) ;  /* 0x0000003000007947 */ /* 0x000fea0003800000 */
.L_x_18354:
[----:B-----5:R-:W-:-:S05]  /*1520*/  HADD2.F32 R151, -RZ, R135.H0_H0 ;  /* 0x20000087ff977230 */ /* 0x020fca0000004100 */
[----:B------:R-:W-:-:S04]  /*1530*/  FADD.FTZ R150, R151, R150 ;  /* 0x0000009697967221 */ /* 0x000fc80000010000 */
[----:B------:R-:W-:Y:S02]  /*1540*/  @P0 FADD.FTZ R150, R142, R150 ;  /* 0x000000968e960221 */ /* 0x000fe40000010000 */
.L_x_18355:
[----:B------:R-:W-:Y:S01]  /*1550*/  HADD2.F32 R151, -RZ, R187.H1_H1 ;  /* 0x300000bbff977230 */ /* 0x000fe20000004100 */
[----:B------:R-:W-:Y:S05]  /*1560*/  @P5 BRA `(.L_x_18356) ;  /* 0x0000003000005947 */ /* 0x000fea0003800000 */
[----:B------:R-:W-:Y:S05]  /*1570*/  @!P0 BRA `(.L_x_18357) ;  /* 0x0000005000008947 */ /* 0x000fea0003800000 */
[----:B-----5:R-:W-:Y:S01]  /*1580*/  FADD.FTZ R151, R143, R151 ;  /* 0x000000978f977221 */ /* 0x020fe20000010000 */
[----:B------:R-:W-:Y:S05]  /*1590*/  BRA `(.L_x_18357) ;  /* 0x0000003000007947 */ /* 0x000fea0003800000 */
.L_x_18356:
[----:B---3-5:R-:W-:-:S05]  /*15a0*/  HADD2.F32 R180, -RZ, R135.H1_H1 ;  /* 0x30000087ffb47230 */ /* 0x028fca0000004100 */
[----:B------:R-:W-:-:S04]  /*15b0*/  FADD.FTZ R151, R180, R151 ;  /* 0x00000097b4977221 */ /* 0x000fc80000010000 */
[----:B------:R-:W-:Y:S02]  /*15c0*/  @P0 FADD.FTZ R151, R143, R151 ;  /* 0x000000978f970221 */ /* 0x000fe40000010000 */
.L_x_18357:
[----:B---3--:R-:W-:-:S04]  /*15d0*/  LEA R180, P0, R182, c[0x0][0x188], 0x5 ;  /* 0x00006200b6b47a11 */ /* 0x008fc800078028ff */
[C---:B------:R-:W-:Y:S02]  /*15e0*/  LEA.HI.X R181, R182.reuse, c[0x0][0x18c], RZ, 0x5, P0 ;  /* 0x00006300b6b57a11 */ /* 0x040fe400000f2cff */
[----:B------:R-:W-:-:S03]  /*15f0*/  IADD3 R182, R182, 0x100, RZ ;  /* 0x00000100b6b67810 */ /* 0x000fc60007ffe0ff */
[----:B------:R0:W-:Y:S04]  /*1600*/  STG.E.128 [R180.64], R144 ;  /* 0x00000090b4007986 */ /* 0x0001e8000c101d04 */
[----:B------:R0:W-:Y:S02]  /*1610*/  STG.E.128 [R180.64+0x10], R148 ;  /* 0x00001094b4007986 */ /* 0x0001e4000c101d04 */
.L_x_18341:
[----:B------:R-:W-:Y:S05]  /*1620*/  BSYNC B0 ;  /* 0x0000000000007941 */ /* 0x000fea0003800000 */
.L_x_18340:
[----:B------:R-:W-:Y:S01]  /*1630*/  BSSY B0, `(.L_x_18358) ;  /* 0x0000057000007945 */ /* 0x000fe20003800000 */
[----:B------:R-:W-:Y:S05]  /*1640*/  @!P2 BRA `(.L_x_18359) ;  /* 0x000005500000a947 */ /* 0x000fea0003800000 */
[----:B------:R-:W-:Y:S01]  /*1650*/  ISETP.NE.U32.AND P5, PT, RZ, c[0x0][0x178], PT ;  /* 0x00005e00ff007a0c */ /* 0x000fe20003fa5070 */
[----:B------:R-:W-:Y:S01]  /*1660*/  HFMA2.MMA R159, -RZ, RZ, 0, 9.5367431640625e-07 ;  /* 0x00000010ff9f7435 */ /* 0x000fe200000001ff */
[----:B------:R-:W-:Y:S02]  /*1670*/  ISETP.NE.U32.AND P0, PT, RZ, c[0x0][0x180], PT ;  /* 0x00006000ff007a0c */ /* 0x000fe40003f05070 */
[----:B------:R-:W-:Y:S02]  /*1680*/  ISETP.NE.AND.EX P5, PT, RZ, c[0x0][0x17c], PT, P5 ;  /* 0x00005f00ff007a0c */ /* 0x000fe40003fa5350 */
[----:B------:R-:W-:-:S05]  /*1690*/  ISETP.NE.AND.EX P0, PT, RZ, c[0x0][0x184], PT, P0 ;  /* 0x00006100ff007a0c */ /* 0x000fca0003f05300 */
[----:B------:R-:W-:-:S05]  /*16a0*/  IMAD.WIDE.U32 R158, R182, R159, c[0x0][0x170] ;  /* 0x00005c00b69e7625 */ /* 0x000fca00078e009f */
[----:B------:R-:W4:Y:S01]  /*16b0*/  LDG.E.128 R184, [R158.64] ;  /* 0x000000049eb87981 */ /* 0x000f22000c1e1d00 */
[----:B------:R-:W-:-:S04]  /*16c0*/  @P5 LEA R156, P6, R182, c[0x0][0x178], 0x4 ;  /* 0x00005e00b69c5a11 */ /* 0x000fc800078c20ff */
        /* <DEDUP_REMOVED lines=13> */
.L_x_18360:
[----:B0----5:R-:W-:-:S05]  /*17a0*/  HADD2.F32 R153, -RZ, R132.H0_H0 ;  /* 0x20000084ff997230 */ /* 0x021fca0000004100 */
[----:B------:R-:W-:-:S04]  /*17b0*/  FADD.FTZ R152, R153, R152 ;  /* 0x0000009899987221 */ /* 0x000fc80000010000 */
[----:B------:R-:W-:Y:S02]  /*17c0*/  @P0 FADD.FTZ R152, R128, R152 ;  /* 0x0000009880980221 */ /* 0x000fe40000010000 */
.L_x_18361:
[----:B------:R-:W-:Y:S01]  /*17d0*/  HADD2.F32 R153, -RZ, R184.H1_H1 ;  /* 0x300000b8ff997230 */ /* 0x000fe20000004100 */
[----:B------:R-:W-:Y:S05]  /*17e0*/  @P5 BRA `(.L_x_18362) ;  /* 0x0000003000005947 */ /* 0x000fea0003800000 */
[----:B------:R-:W-:Y:S05]  /*17f0*/  @!P0 BRA `(.L_x_18363) ;  /* 0x0000005000008947 */ /* 0x000fea0003800000 */
[----:B-----5:R-:W-:Y:S01]  /*1800*/  FADD.FTZ R153, R129, R153 ;  /* 0x0000009981997221 */ /* 0x020fe20000010000 */
[----:B------:R-:W-:Y:S05]  /*1810*/  BRA `(.L_x_18363) ;  /* 0x0000003000007947 */ /* 0x000fea0003800000 */
.L_x_18362:
[----:B-----5:R-:W-:-:S05]  /*1820*/  HADD2.F32 R154, -RZ, R132.H1_H1 ;  /* 0x30000084ff9a7230 */ /* 0x020fca0000004100 */
[----:B------:R-:W-:-:S04]  /*1830*/  FADD.FTZ R153, R154, R153 ;  /* 0x000000999a997221 */ /* 0x000fc80000010000 */
[----:B------:R-:W-:Y:S02]  /*1840*/  @P0 FADD.FTZ R153, R129, R153 ;  /* 0x0000009981990221 */ /* 0x000fe40000010000 */
.L_x_18363:
[----:B------:R-:W-:Y:S01]  /*1850*/  HADD2.F32 R154, -RZ, R185.H0_H0 ;  /* 0x200000b9ff9a7230 */ /* 0x000fe20000004100 */
[----:B------:R-:W-:Y:S05]  /*1860*/  @P5 BRA `(.L_x_18364) ;  /* 0x0000003000005947 */ /* 0x000fea0003800000 */
[----:B------:R-:W-:Y:S05]  /*1870*/  @!P0 BRA `(.L_x_18365) ;  /* 0x0000005000008947 */ /* 0x000fea0003800000 */
[----:B-----5:R-:W-:Y:S01]  /*1880*/  FADD.FTZ R154, R130, R154 ;  /* 0x0000009a829a7221 */ /* 0x020fe20000010000 */
[----:B------:R-:W-:Y:S05]  /*1890*/  BRA `(.L_x_18365) ;  /* 0x0000003000007947 */ /* 0x000fea0003800000 */
.L_x_18364:
[----:B-----5:R-:W-:-:S05]  /*18a0*/  HADD2.F32 R155, -RZ, R133.H0_H0 ;  /* 0x20000085ff9b7230 */ /* 0x020fca0000004100 */
[----:B------:R-:W-:-:S04]  /*18b0*/  FADD.FTZ R154, R155, R154 ;  /* 0x0000009a9b9a7221 */ /* 0x000fc80000010000 */
[----:B------:R-:W-:Y:S02]  /*18c0*/  @P0 FADD.FTZ R154, R130, R154 ;  /* 0x0000009a829a0221 */ /* 0x000fe40000010000 */
.L_x_18365:
[----:B------:R-:W-:Y:S01]  /*18d0*/  HADD2.F32 R155, -RZ, R185.H1_H1 ;  /* 0x300000b9ff9b7230 */ /* 0x000fe20000004100 */
[----:B------:R-:W-:Y:S05]  /*18e0*/  @P5 BRA `(.L_x_18366) ;  /* 0x0000003000005947 */ /* 0x000fea0003800000 */
[----:B------:R-:W-:Y:S05]  /*18f0*/  @!P0 BRA `(.L_x_18367) ;  /* 0x0000005000008947 */ /* 0x000fea0003800000 */
[----:B-----5:R-:W-:Y:S01]  /*1900*/  FADD.FTZ R155, R131, R155 ;  /* 0x0000009b839b7221 */ /* 0x020fe20000010000 */
[----:B------:R-:W-:Y:S05]  /*1910*/  BRA `(.L_x_18367) ;  /* 0x0000003000007947 */ /* 0x000fea0003800000 */
.L_x_18366:
[----:B-----5:R-:W-:-:S05]  /*1920*/  HADD2.F32 R156, -RZ, R133.H1_H1 ;  /* 0x30000085ff9c7230 */ /* 0x020fca0000004100 */
[----:B------:R-:W-:-:S04]  /*1930*/  FADD.FTZ R155, R156, R155 ;  /* 0x0000009b9c9b7221 */ /* 0x000fc80000010000 */
[----:B------:R-:W-:Y:S02]  /*1940*/  @P0 FADD.FTZ R155, R131, R155 ;  /* 0x0000009b839b0221 */ /* 0x000fe40000010000 */
.L_x_18367:
[----:B------:R-:W-:Y:S01]  /*1950*/  HADD2.F32 R156, -RZ, R186.H0_H0 ;  /* 0x200000baff9c7230 */ /* 0x000fe20000004100 */
[----:B------:R-:W-:Y:S05]  /*1960*/  @P5 BRA `(.L_x_18368) ;  /* 0x0000003000005947 */ /* 0x000fea0003800000 */
[----:B------:R-:W-:Y:S05]  /*1970*/  @!P0 BRA `(.L_x_18369) ;  /* 0x0000005000008947 */ /* 0x000fea0003800000 */
[----:B-----5:R-:W-:Y:S01]  /*1980*/  FADD.FTZ R156, R140, R156 ;  /* 0x0000009c8c9c7221 */ /* 0x020fe20000010000 */
[----:B------:R-:W-:Y:S05]  /*1990*/  BRA `(.L_x_18369) ;  /* 0x0000003000007947 */ /* 0x000fea0003800000 */
.L_x_18368:
[----:B-----5:R-:W-:-:S05]  /*19a0*/  HADD2.F32 R157, -RZ, R134.H0_H0 ;  /* 0x20000086ff9d7230 */ /* 0x020fca0000004100 */
[----:B------:R-:W-:-:S04]  /*19b0*/  FADD.FTZ R156, R157, R156 ;  /* 0x0000009c9d9c7221 */ /* 0x000fc80000010000 */
[----:B------:R-:W-:Y:S02]  /*19c0*/  @P0 FADD.FTZ R156, R140, R156 ;  /* 0x0000009c8c9c0221 */ /* 0x000fe40000010000 */
.L_x_18369:
[----:B------:R-:W-:Y:S01]  /*19d0*/  HADD2.F32 R157, -RZ, R186.H1_H1 ;  /* 0x300000baff9d7230 */ /* 0x000fe20000004100 */
[----:B------:R-:W-:Y:S05]  /*19e0*/  @P5 BRA `(.L_x_18370) ;  /* 0x0000003000005947 */ /* 0x000fea0003800000 */
[----:B------:R-:W-:Y:S05]  /*19f0*/  @!P0 BRA `(.L_x_18371) ;  /* 0x0000005000008947 */ /* 0x000fea0003800000 */
[----:B-----5:R-:W-:Y:S01]  /*1a00*/  FADD.FTZ R157, R141, R157 ;  /* 0x0000009d8d9d7221 */ /* 0x020fe20000010000 */
[----:B------:R-:W-:Y:S05]  /*1a10*/  BRA `(.L_x_18371) ;  /* 0x0000003000007947 */ /* 0x000fea0003800000 */
.L_x_18370:
[----:B-----5:R-:W-:-:S05]  /*1a20*/  HADD2.F32 R158, -RZ, R134.H1_H1 ;  /* 0x30000086ff9e7230 */ /* 0x020fca0000004100 */
[----:B------:R-:W-:-:S04]  /*1a30*/  FADD.FTZ R157, R158, R157 ;  /* 0x0000009d9e9d7221 */ /* 0x000fc80000010000 */
[----:B------:R-:W-:Y:S02]  /*1a40*/  @P0 FADD.FTZ R157, R141, R157 ;  /* 0x0000009d8d9d0221 */ /* 0x000fe40000010000 */
.L_x_18371:
[----:B------:R-:W-:Y:S01]  /*1a50*/  HADD2.F32 R158, -RZ, R187.H0_H0 ;  /* 0x200000bbff9e7230 */ /* 0x000fe20000004100 */
[----:B------:R-:W-:Y:S05]  /*1a60*/  @P5 BRA `(.L_x_18372) ;  /* 0x0000003000005947 */ /* 0x000fea0003800000 */
[----:B------:R-:W-:Y:S05]  /*1a70*/  @!P0 BRA `(.L_x_18373) ;  /* 0x0000005000008947 */ /* 0x000fea0003800000 */
[----:B-----5:R-:W-:Y:S01]  /*1a80*/  FADD.FTZ R158, R142, R158 ;  /* 0x0000009e8e9e7221 */ /* 0x020fe20000010000 */
[----:B------:R-:W-:Y:S05]  /*1a90*/  BRA `(.L_x_18373) ;  /* 0x0000003000007947 */ /* 0x000fea0003800000 */
.L_x_18372:
[----:B-----5:R-:W-:-:S05]  /*1aa0*/  HADD2.F32 R159, -RZ, R135.H0_H0 ;  /* 0x20000087ff9f7230 */ /* 0x020fca0000004100 */
[----:B------:R-:W-:-:S04]  /*1ab0*/  FADD.FTZ R158, R159, R158 ;  /* 0x0000009e9f9e7221 */ /* 0x000fc80000010000 */
[----:B------:R-:W-:Y:S02]  /*1ac0*/  @P0 FADD.FTZ R158, R142, R158 ;  /* 0x0000009e8e9e0221 */ /* 0x000fe40000010000 */
.L_x_18373:
[----:B------:R-:W-:Y:S01]  /*1ad0*/  HADD2.F32 R159, -RZ, R187.H1_H1 ;  /* 0x300000bbff9f7230 */ /* 0x000fe20000004100 */
[----:B------:R-:W-:Y:S05]  /*1ae0*/  @P5 BRA `(.L_x_18374) ;  /* 0x0000003000005947 */ /* 0x000fea0003800000 */
[----:B------:R-:W-:Y:S05]  /*1af0*/  @!P0 BRA `(.L_x_18375) ;  /* 0x0000005000008947 */ /* 0x000fea0003800000 */
[----:B-----5:R-:W-:Y:S01]  /*1b00*/  FADD.FTZ R159, R143, R159 ;  /* 0x0000009f8f9f7221 */ /* 0x020fe20000010000 */
[----:B------:R-:W-:Y:S05]  /*1b10*/  BRA `(.L_x_18375) ;  /* 0x0000003000007947 */ /* 0x000fea0003800000 */
.L_x_18374:
[----:B---3-5:R-:W-:-:S05]  /*1b20*/  HADD2.F32 R180, -RZ, R135.H1_H1 ;  /* 0x30000087ffb47230 */ /* 0x028fca0000004100 */
[----:B------:R-:W-:-:S04]  /*1b30*/  FADD.FTZ R159, R180, R159 ;  /* 0x0000009fb49f7221 */ /* 0x000fc80000010000 */
[----:B------:R-:W-:Y:S02]  /*1b40*/  @P0 FADD.FTZ R159, R143, R159 ;  /* 0x0000009f8f9f0221 */ /* 0x000fe40000010000 */
.L_x_18375:
[----:B---3--:R-:W-:-:S04]  /*1b50*/  LEA R180, P0, R182, c[0x0][0x188], 0x5 ;  /* 0x00006200b6b47a11 */ /* 0x008fc800078028ff */
[C---:B------:R-:W-:Y:S02]  /*1b60*/  LEA.HI.X R181, R182.reuse, c[0x0][0x18c], RZ, 0x5, P0 ;  /* 0x00006300b6b57a11 */ /* 0x040fe400000f2cff */
[----:B------:R-:W-:-:S03]  /*1b70*/  IADD3 R182, R182, 0x100, RZ ;  /* 0x00000100b6b67810 */ /* 0x000fc60007ffe0ff */
[----:B------:R0:W-:Y:S04]  /*1b80*/  STG.E.128 [R180.64], R152 ;  /* 0x00000098b4007986 */ /* 0x0001e8000c101d04 */
[----:B------:R0:W-:Y:S02]  /*1b90*/  STG.E.128 [R180.64+0x10], R156 ;  /* 0x0000109cb4007986 */ /* 0x0001e4000c101d04 */
.L_x_18359:
[----:B------:R-:W-:Y:S05]  /*1ba0*/  BSYNC B0 ;  /* 0x0000000000007941 */ /* 0x000fea0003800000 */
.L_x_18358:
        /* <DEDUP_REMOVED lines=23> */
.L_x_18378:
[----:B0----5:R-:W-:-:S05]  /*1d20*/  HADD2.F32 R161, -RZ, R132.H0_H0 ;  /* 0x20000084ffa17230 */ /* 0x021fca0000004100 */
[----:B------:R-:W-:-:S04]  /*1d30*/  FADD.FTZ R160, R161, R160 ;  /* 0x000000a0a1a07221 */ /* 0x000fc80000010000 */
[----:B------:R-:W-:Y:S02]  /*1d40*/  @P0 FADD.FTZ R160, R128, R160 ;  /* 0x000000a080a00221 */ /* 0x000fe40000010000 */
.L_x_18379:
[----:B------:R-:W-:Y:S01]  /*1d50*/  HADD2.F32 R161, -RZ, R184.H1_H1 ;  /* 0x300000b8ffa17230 */ /* 0x000fe20000004100 */
[----:B------:R-:W-:Y:S05]  /*1d60*/  @P5 BRA `(.L_x_18380) ;  /* 0x0000003000005947 */ /* 0x000fea0003800000 */
[----:B------:R-:W-:Y:S05]  /*1d70*/  @!P0 BRA `(.L_x_18381) ;  /* 0x0000005000008947 */ /* 0x000fea0003800000 */
[----:B-----5:R-:W-:Y:S01]  /*1d80*/  FADD.FTZ R161, R129, R161 ;  /* 0x000000a181a17221 */ /* 0x020fe20000010000 */
[----:B------:R-:W-:Y:S05]  /*1d90*/  BRA `(.L_x_18381) ;  /* 0x0000003000007947 */ /* 0x000fea0003800000 */
.L_x_18380:
[----:B-----5:R-:W-:-:S05]  /*1da0*/  HADD2.F32 R162, -RZ, R132.H1_H1 ;  /* 0x30000084ffa27230 */ /* 0x020fca0000004100 */
[----:B------:R-:W-:-:S04]  /*1db0*/  FADD.FTZ R161, R162, R161 ;  /* 0x000000a1a2a17221 */ /* 0x000fc80000010000 */
[----:B------:R-:W-:Y:S02]  /*1dc0*/  @P0 FADD.FTZ R161, R129, R161 ;  /* 0x000000a181a10221 */ /* 0x000fe40000010000 */
.L_x_18381:
[----:B------:R-:W-:Y:S01]  /*1dd0*/  HADD2.F32 R162, -RZ, R185.H0_H0 ;  /* 0x200000b9ffa27230 */ /* 0x000fe20000004100 */
[----:B------:R-:W-:Y:S05]  /*1de0*/  @P5 BRA `(.L_x_18382) ;  /* 0x0000003000005947 */ /* 0x000fea0003800000 */
[----:B------:R-:W-:Y:S05]  /*1df0*/  @!P0 BRA `(.L_x_18383) ;  /* 0x0000005000008947 */ /* 0x000fea0003800000 */
[----:B-----5:R-:W-:Y:S01]  /*1e00*/  FADD.FTZ R162, R130, R162 ;  /* 0x000000a282a27221 */ /* 0x020fe20000010000 */
[----:B------:R-:W-:Y:S05]  /*1e10*/  BRA `(.L_x_18383) ;  /* 0x0000003000007947 */ /* 0x000fea0003800000 */
.L_x_18382:
[----:B-----5:R-:W-:-:S05]  /*1e20*/  HADD2.F32 R163, -RZ, R133.H0_H0 ;  /* 0x20000085ffa37230 */ /* 0x020fca0000004100 */
[----:B------:R-:W-:-:S04]  /*1e30*/  FADD.FTZ R162, R163, R162 ;  /* 0x000000a2a3a27221 */ /* 0x000fc80000010000 */
[----:B------:R-:W-:Y:S02]  /*1e40*/  @P0 FADD.FTZ R162, R130, R162 ;  /* 0x000000a282a20221 */ /* 0x000fe40000010000 */
.L_x_18383:
[----:B------:R-:W-:Y:S01]  /*1e50*/  HADD2.F32 R163, -RZ, R185.H1_H1 ;  /* 0x300000b9ffa37230 */ /* 0x000fe20000004100 */
[----:B------:R-:W-:Y:S05]  /*1e60*/  @P5 BRA `(.L_x_18384) ;  /* 0x0000003000005947 */ /* 0x000fea0003800000 */
[----:B------:R-:W-:Y:S05]  /*1e70*/  @!P0 BRA `(.L_x_18385) ;  /* 0x0000005000008947 */ /* 0x000fea0003800000 */
[----:B-----5:R-:W-:Y:S01]  /*1e80*/  FADD.FTZ R163, R131, R163 ;  /* 0x000000a383a37221 */ /* 0x020fe20000010000 */
[----:B------:R-:W-:Y:S05]  /*1e90*/  BRA `(.L_x_18385) ;  /* 0x0000003000007947 */ /* 0x000fea0003800000 */
.L_x_18384:
[----:B-----5:R-:W-:-:S05]  /*1ea0*/  HADD2.F32 R164, -RZ, R133.H1_H1 ;  /* 0x30000085ffa47230 */ /* 0x020fca0000004100 */
[----:B------:R-:W-:-:S04]  /*1eb0*/  FADD.FTZ R163, R164, R163 ;  /* 0x000000a3a4a37221 */ /* 0x000fc80000010000 */
[----:B------:R-:W-:Y:S02]  /*1ec0*/  @P0 FADD.FTZ R163, R131, R163 ;  /* 0x000000a383a30221 */ /* 0x000fe40000010000 */
.L_x_18385:
[----:B------:R-:W-:Y:S01]  /*1ed0*/  HADD2.F32 R164, -RZ, R186.H0_H0 ;  /* 0x200000baffa47230 */ /* 0x000fe20000004100 */
[----:B------:R-:W-:Y:S05]  /*1ee0*/  @P5 BRA `(.L_x_18386) ;  /* 0x0000003000005947 */ /* 0x000fea0003800000 */
[----:B------:R-:W-:Y:S05]  /*1ef0*/  @!P0 BRA `(.L_x_18387) ;  /* 0x0000005000008947 */ /* 0x000fea0003800000 */
[----:B-----5:R-:W-:Y:S01]  /*1f00*/  FADD.FTZ R164, R140, R164 ;  /* 0x000000a48ca47221 */ /* 0x020fe20000010000 */
[----:B------:R-:W-:Y:S05]  /*1f10*/  BRA `(.L_x_18387) ;  /* 0x0000003000007947 */ /* 0x000fea0003800000 */
.L_x_18386:
[----:B-----5:R-:W-:-:S05]  /*1f20*/  HADD2.F32 R165, -RZ, R134.H0_H0 ;  /* 0x20000086ffa57230 */ /* 0x020fca0000004100 */
[----:B------:R-:W-:-:S04]  /*1f30*/  FADD.FTZ R164, R165, R164 ;  /* 0x000000a4a5a47221 */ /* 0x000fc80000010000 */
[----:B------:R-:W-:Y:S02]  /*1f40*/  @P0 FADD.FTZ R164, R140, R164 ;  /* 0x000000a48ca40221 */ /* 0x000fe40000010000 */
.L_x_18387:
[----:B------:R-:W-:Y:S01]  /*1f50*/  HADD2.F32 R165, -RZ, R186.H1_H1 ;  /* 0x300000baffa57230 */ /* 0x000fe20000004100 */
[----:B------:R-:W-:Y:S05]  /*1f60*/  @P5 BRA `(.L_x_18388) ;  /* 0x0000003000005947 */ /* 0x000fea0003800000 */
[----:B------:R-:W-:Y:S05]  /*1f70*/  @!P0 BRA `(.L_x_18389) ;  /* 0x0000005000008947 */ /* 0x000fea0003800000 */
[----:B-----5:R-:W-:Y:S01]  /*1f80*/  FADD.FTZ R165, R141, R165 ;  /* 0x000000a58da57221 */ /* 0x020fe20000010000 */
[----:B------:R-:W-:Y:S05]  /*1f90*/  BRA `(.L_x_18389) ;  /* 0x0000003000007947 */ /* 0x000fea0003800000 */
.L_x_18388:
[----:B-----5:R-:W-:-:S05]  /*1fa0*/  HADD2.F32 R166, -RZ, R134.H1_H1 ;  /* 0x30000086ffa67230 */ /* 0x020fca0000004100 */
[----:B------:R-:W-:-:S04]  /*1fb0*/  FADD.FTZ R165, R166, R165 ;  /* 0x000000a5a6a57221 */ /* 0x000fc80000010000 */
[----:B------:R-:W-:Y:S02]  /*1fc0*/  @P0 FADD.FTZ R165, R141, R165 ;  /* 0x000000a58da50221 */ /* 0x000fe40000010000 */
.L_x_18389:
[----:B------:R-:W-:Y:S01]  /*1fd0*/  HADD2.F32 R166, -RZ, R187.H0_H0 ;  /* 0x200000bbffa67230 */ /* 0x000fe20000004100 */
[----:B------:R-:W-:Y:S05]  /*1fe0*/  @P5 BRA `(.L_x_18390) ;  /* 0x0000003000005947 */ /* 0x000fea0003800000 */
[----:B------:R-:W-:Y:S05]  /*1ff0*/  @!P0 BRA `(.L_x_18391) ;  /* 0x0000005000008947 */ /* 0x000fea0003800000 */
[----:B-----5:R-:W-:Y:S01]  /*2000*/  FADD.FTZ R166, R142, R166 ;  /* 0x000000a68ea67221 */ /* 0x020fe20000010000 */
[----:B------:R-:W-:Y:S05]  /*2010*/  BRA `(.L_x_18391) ;  /* 0x0000003000007947 */ /* 0x000fea0003800000 */
.L_x_18390:
[----:B-----5:R-:W-:-:S05]  /*2020*/  HADD2.F32 R167, -RZ, R135.H0_H0 ;  /* 0x20000087ffa77230 */ /* 0x020fca0000004100 */
[----:B------:R-:W-:-:S04]  /*2030*/  FADD.FTZ R166, R167, R166 ;  /* 0x000000a6a7a67221 */ /* 0x000fc80000010000 */
[----:B------:R-:W-:Y:S02]  /*2040*/  @P0 FADD.FTZ R166, R142, R166 ;  /* 0x000000a68ea60221 */ /* 0x000fe40000010000 */
.L_x_18391:
[----:B------:R-:W-:Y:S01]  /*2050*/  HADD2.F32 R167, -RZ, R187.H1_H1 ;  /* 0x300000bbffa77230 */ /* 0x000fe20000004100 */
[----:B------:R-:W-:Y:S05]  /*2060*/  @P5 BRA `(.L_x_18392) ;  /* 0x0000003000005947 */ /* 0x000fea0003800000 */
[----:B------:R-:W-:Y:S05]  /*2070*/  @!P0 BRA `(.L_x_18393) ;  /* 0x0000005000008947 */ /* 0x000fea0003800000 */
[----:B-----5:R-:W-:Y:S01]  /*2080*/  FADD.FTZ R167, R143, R167 ;  /* 0x000000a78fa77221 */ /* 0x020fe20000010000 */
[----:B------:R-:W-:Y:S05]  /*2090*/  BRA `(.L_x_18393) ;  /* 0x0000003000007947 */ /* 0x000fea0003800000 */
.L_x_18392:
[----:B---3-5:R-:W-:-:S05]  /*20a0*/  HADD2.F32 R180, -RZ, R135.H1_H1 ;  /* 0x30000087ffb47230 */ /* 0x028fca0000004100 */
[----:B------:R-:W-:-:S04]  /*20b0*/  FADD.FTZ R167, R180, R167 ;  /* 0x000000a7b4a77221 */ /* 0x000fc80000010000 */
[----:B------:R-:W-:Y:S02]  /*20c0*/  @P0 FADD.FTZ R167, R143, R167 ;  /* 0x000000a78fa70221 */ /* 0x000fe40000010000 */
.L_x_18393:
[----:B---3--:R-:W-:-:S04]  /*20d0*/  LEA R180, P0, R182, c[0x0][0x188], 0x5 ;  /* 0x00006200b6b47a11 */ /* 0x008fc800078028ff */
[----:B------:R-:W-:-:S05]  /*20e0*/  LEA.HI.X R181, R182, c[0x0][0x18c], RZ, 0x5, P0 ;  /* 0x00006300b6b57a11 */ /* 0x000fca00000f2cff */
[----:B------:R0:W-:Y:S04]  /*20f0*/  STG.E.128 [R180.64], R160 ;  /* 0x000000a0b4007986 */ /* 0x0001e8000c101d04 */
[----:B------:R0:W-:Y:S02]  /*2100*/  STG.E.128 [R180.64+0x10], R164 ;  /* 0x000010a4b4007986 */ /* 0x0001e4000c101d04 */
.L_x_18377:
[----:B------:R-:W-:Y:S05]  /*2110*/  BSYNC B0 ;  /* 0x0000000000007941 */ /* 0x000fea0003800000 */
.L_x_18376:
        /* <DEDUP_REMOVED lines=42> */
.L_x_18406:
        /* <DEDUP_REMOVED lines=85> */
.L_x_18407:
        /* <DEDUP_REMOVED lines=123> */
[----:B------:R-:W-:-:S03]  /*30c0*/  IMAD.WIDE.U32 R186, R179, R198, c[0x0][0x208] ;  /* 0x00008200b3ba7625 */ /* 0x000fc600078e00c6 */
[----:B------:R-:W-:Y:S01]  /*30d0*/  F2FP.PACK_AB R191, R196, R191 ;  /* 0x000000bfc4bf723e */ /* 0x000fe200000000ff */
[C---:B------:R-:W-:Y:S01]  /*30e0*/  IMAD.WIDE.U32 R192, R179.reuse, R198, c[0x0][0x210] ;  /* 0x00008400b3c07625 */ /* 0x040fe200078e00c6 */
[----:B------:R0:W-:Y:S01]  /*30f0*/  STG.E.128 [R186.64], R180 ;  /* 0x000000b4ba007986 */ /* 0x0001e2000c101d04 */
[----:B------:R-:W-:-:S03]  /*3100*/  IADD3 R179, R179, 0x100, RZ ;  /* 0x00000100b3b37810 */ /* 0x000fc60007ffe0ff */
[----:B------:R0:W-:Y:S04]  /*3110*/  STG.E.128 [R192.64], R188 ;  /* 0x000000bcc0007986 */ /* 0x0001e8000c101d04 */
.L_x_18397:
[----:B------:R-:W-:Y:S05]  /*3120*/  BSYNC B0 ;  /* 0x0000000000007941 */ /* 0x000fea0003800000 */
.L_x_18396:
        /* <DEDUP_REMOVED lines=48> */
.L_x_18399:
[----:B------:R-:W-:Y:S05]  /*3430*/  BSYNC B0 ;  /* 0x0000000000007941 */ /* 0x000fea0003800000 */
.L_x_18398:
        /* <DEDUP_REMOVED lines=48> */
.L_x_18401:
[----:B------:R-:W-:Y:S05]  /*3740*/  BSYNC B0 ;  /* 0x0000000000007941 */ /* 0x000fea0003800000 */
.L_x_18400:
        /* <DEDUP_REMOVED lines=47> */
.L_x_18403:
[----:B------:R-:W-:Y:S05]  /*3a40*/  BSYNC B0 ;  /* 0x0000000000007941 */ /* 0x000fea0003800000 */
.L_x_18402:
[----:B------:R-:W-:Y:S02]  /*3a50*/  IADD3 R176, R176, c[0x0][0x160], RZ ;  /* 0x00005800b0b07a10 */ /* 0x000fe40007ffe0ff */
[----:B------:R-:W-:Y:S02]  /*3a60*/  LOP3.LUT P5, RZ, R177, 0xff, RZ, 0xc0, !PT ;  /* 0x000000ffb1ff7812 */ /* 0x000fe400078ac0ff */
[----:B------:R-:W-:-:S02]  /*3a70*/  ISETP.GE.AND P0, PT, R176, c[0x0][0x164], PT ;  /* 0x00005900b0007a0c */ /* 0x000fc40003f06270 */
[----:B------:R-:W-:-:S11]  /*3a80*/  SEL R177, RZ, 0x1, P5 ;  /* 0x00000001ffb17807 */ /* 0x000fd60002800000 */
[----:B012--5:R-:W-:Y:S01]  /*3a90*/  @P0 CALL.REL.NOINC `(.L_x_18404) ;  /* 0x0000001000000944 */ /* 0x027fe20003c00000 */
[----:B------:R-:W-:Y:S05]  /*3aa0*/  BRA `(.L_x_18405) ;  /* 0xffffd02000007947 */ /* 0x000fea000383ffff */
.L_x_18404:
[----:B------:R-:W-:Y:S05]  /*3ab0*/  EXIT ;  /* 0x000000000000794d */ /* 0x000fea0003800000 */
.L_x_18394:
[----:B------:R-:W-:Y:S01]  /*3ac0*/  HFMA2.MMA R186, -RZ, RZ, 0, 1.847743988037109375e-06 ;  /* 0x0000001fffba7435 */ /* 0x000fe200000001ff */
[----:B------:R-:W-:Y:S02]  /*3ad0*/  MOV R188, 0x1 ;  /* 0x0000000100bc7802 */ /* 0x000fe40000000f00 */
[----:B------:R-:W-:Y:S02]  /*3ae0*/  MOV R187, 0xffffffff ;  /* 0xffffffff00bb7802 */ /* 0x000fe40000000f00 */
[----:B------:R-:W-:Y:S02]  /*3af0*/  MOV R184, 0x3b10 ;  /* 0x00003b1000b87802 */ /* 0x000fe40000000f00 */
[----:B-12--5:R-:W-:Y:S05]  /*3b00*/  CALL.REL.NOINC `($__internal_56_$__cuda_sm70_shflsync_bfly_p) ;  /* 0x000007b000007944 */ /* 0x026fea0003c00000 */
[----:B-1----:R-:W-:Y:S01]  /*3b10*/  MOV R180, R188 ;  /* 0x000000bc00b47202 */ /* 0x002fe20000000f00 */
[----:B0-----:R-:W-:Y:S05]  /*3b20*/  BRA `(.L_x_18406) ;  /* 0xffffe89000007947 */ /* 0x001fea000383ffff */
.L_x_18395:
[----:B------:R-:W-:Y:S01]  /*3b30*/  HFMA2.MMA R188, -RZ, RZ, 0, 1.1920928955078125e-07 ;  /* 0x00000002ffbc7435 */ /* 0x000fe200000001ff */
[----:B------:R-:W-:Y:S02]  /*3b40*/  MOV R186, 0x1f ;  /* 0x0000001f00ba7802 */ /* 0x000fe40000000f00 */
[----:B------:R-:W-:Y:S02]  /*3b50*/  MOV R187, 0xffffffff ;  /* 0xffffffff00bb7802 */ /* 0x000fe40000000f00 */
[----:B------:R-:W-:-:S02]  /*3b60*/  MOV R184, 0x3b80 ;  /* 0x00003b8000b87802 */ /* 0x000fc40000000f00 */
[----:B-12--5:R-:W-:Y:S05]  /*3b70*/  CALL.REL.NOINC `($__internal_56_$__cuda_sm70_shflsync_bfly_p) ;  /* 0x0000074000007944 */ /* 0x026fea0003c00000 */
[----:B01----:R-:W-:Y:S01]  /*3b80*/  FADD.FTZ R181, R181, R188 ;  /* 0x000000bcb5b57221 */ /* 0x003fe20000010000 */
[----:B------:R-:W-:Y:S01]  /*3b90*/  HFMA2.MMA R188, -RZ, RZ, 0, 2.384185791015625e-07 ;  /* 0x00000004ffbc7435 */ /* 0x000fe200000001ff */
[----:B------:R-:W-:-:S02]  /*3ba0*/  MOV R186, 0x1f ;  /* 0x0000001f00ba7802 */ /* 0x000fc40000000f00 */
[----:B------:R-:W-:Y:S02]  /*3bb0*/  MOV R187, 0xffffffff ;  /* 0xffffffff00bb7802 */ /* 0x000fe40000000f00 */
[----:B------:R-:W-:Y:S02]  /*3bc0*/  MOV R184, 0x3be0 ;  /* 0x00003be000b87802 */ /* 0x000fe40000000f00 */
[----:B------:R-:W-:Y:S05]  /*3bd0*/  CALL.REL.NOINC `($__internal_56_$__cuda_sm70_shflsync_bfly_p) ;  /* 0x000006e000007944 */ /* 0x000fea0003c00000 */
[----:B01----:R-:W-:Y:S01]  /*3be0*/  FADD.FTZ R181, R181, R188 ;  /* 0x000000bcb5b57221 */ /* 0x003fe20000010000 */
[----:B------:R-:W-:Y:S01]  /*3bf0*/  HFMA2.MMA R188, -RZ, RZ, 0, 4.76837158203125e-07 ;  /* 0x00000008ffbc7435 */ /* 0x000fe200000001ff */
[----:B------:R-:W-:Y:S02]  /*3c00*/  MOV R186, 0x1f ;  /* 0x0000001f00ba7802 */ /* 0x000fe40000000f00 */
[----:B------:R-:W-:Y:S02]  /*3c10*/  MOV R187, 0xffffffff ;  /* 0xffffffff00bb7802 */ /* 0x000fe40000000f00 */
[----:B------:R-:W-:Y:S02]  /*3c20*/  MOV R184, 0x3c40 ;  /* 0x00003c4000b87802 */ /* 0x000fe40000000f00 */
[----:B------:R-:W-:Y:S05]  /*3c30*/  CALL.REL.NOINC `($__internal_56_$__cuda_sm70_shflsync_bfly_p) ;  /* 0x0000068000007944 */ /* 0x000fea0003c00000 */
[----:B01----:R-:W-:Y:S01]  /*3c40*/  FADD.FTZ R181, R181, R188 ;  /* 0x000000bcb5b57221 */ /* 0x003fe20000010000 */
[----:B------:R-:W-:Y:S01]  /*3c50*/  HFMA2.MMA R188, -RZ, RZ, 0, 9.5367431640625e-07 ;  /* 0x00000010ffbc7435 */ /* 0x000fe200000001ff */
[----:B------:R-:W-:-:S02]  /*3c60*/  MOV R186, 0x1f ;  /* 0x0000001f00ba7802 */ /* 0x000fc40000000f00 */
[----:B------:R-:W-:Y:S02]  /*3c70*/  MOV R187, 0xffffffff ;  /* 0xffffffff00bb7802 */ /* 0x000fe40000000f00 */
[----:B------:R-:W-:Y:S02]  /*3c80*/  MOV R184, 0x3ca0 ;  /* 0x00003ca000b87802 */ /* 0x000fe40000000f00 */
[----:B------:R-:W-:Y:S05]  /*3c90*/  CALL.REL.NOINC `($__internal_56_$__cuda_sm70_shflsync_bfly_p) ;  /* 0x0000062000007944 */ /* 0x000fea0003c00000 */
        /* <DEDUP_REMOVED lines=71> */
[----:B------:R-:W-:Y:S05]  /*4110*/  CALL.REL.NOINC `($__internal_56_$__cuda_sm70_shflsync_bfly_p) ;  /* 0x000001a000007944 */ /* 0x000fea0003c00000 */
[----:B01----:R-:W-:Y:S01]  /*4120*/  FADD.FTZ R181, R181, R188 ;  /* 0x000000bcb5b57221 */ /* 0x003fe20000010000 */
[----:B------:R-:W-:Y:S01]  /*4130*/  HFMA2.MMA R188, -RZ, RZ, 0, 1.1920928955078125e-07 ;  /* 0x00000002ffbc7435 */ /* 0x000fe200000001ff */
[----:B------:R-:W-:Y:S02]  /*4140*/  MOV R186, 0x1f ;  /* 0x0000001f00ba7802 */ /* 0x000fe40000000f00 */
[----:B------:R-:W-:Y:S02]  /*4150*/  MOV R187, 0xffffffff ;  /* 0xffffffff00bb7802 */ /* 0x000fe40000000f00 */
[----:B------:R-:W-:Y:S02]  /*4160*/  MOV R184, 0x4180 ;  /* 0x0000418000b87802 */ /* 0x000fe40000000f00 */
[----:B------:R-:W-:Y:S05]  /*4170*/  CALL.REL.NOINC `($__internal_56_$__cuda_sm70_shflsync_bfly_p) ;  /* 0x0000014000007944 */ /* 0x000fea0003c00000 */
[----:B01----:R-:W-:Y:S01]  /*4180*/  FADD.FTZ R181, R181, R188 ;  /* 0x000000bcb5b57221 */ /* 0x003fe20000010000 */
[----:B------:R-:W-:Y:S01]  /*4190*/  HFMA2.MMA R188, -RZ, RZ, 0, 2.384185791015625e-07 ;  /* 0x00000004ffbc7435 */ /* 0x000fe200000001ff */
[----:B------:R-:W-:Y:S02]  /*41a0*/  MOV R186, 0x1f ;  /* 0x0000001f00ba7802 */ /* 0x000fe40000000f00 */
[----:B------:R-:W-:-:S02]  /*41b0*/  MOV R187, 0xffffffff ;  /* 0xffffffff00bb7802 */ /* 0x000fc40000000f00 */
        /* <DEDUP_REMOVED lines=8> */
[----:B-1----:R-:W-:Y:S01]  /*4240*/  FADD.FTZ R183, R181, R188 ;  /* 0x000000bcb5b77221 */ /* 0x002fe20000010000 */
[----:B------:R-:W-:Y:S01]  /*4250*/  HFMA2.MMA R188, -RZ, RZ, 0, 9.5367431640625e-07 ;  /* 0x00000010ffbc7435 */ /* 0x000fe200000001ff */
[----:B0-----:R-:W-:Y:S02]  /*4260*/  MOV R186, 0x1f ;  /* 0x0000001f00ba7802 */ /* 0x001fe40000000f00 */
[----:B------:R-:W-:-:S02]  /*4270*/  MOV R187, 0xffffffff ;  /* 0xffffffff00bb7802 */ /* 0x000fc40000000f00 */
[----:B------:R-:W-:Y:S02]  /*4280*/  MOV R181, R183 ;  /* 0x000000b700b57202 */ /* 0x000fe40000000f00 */
[----:B------:R-:W-:Y:S02]  /*4290*/  MOV R184, 0x42b0 ;  /* 0x000042b000b87802 */ /* 0x000fe40000000f00 */
[----:B------:R-:W-:Y:S05]  /*42a0*/  CALL.REL.NOINC `($__internal_56_$__cuda_sm70_shflsync_bfly_p) ;  /* 0x0000001000007944 */ /* 0x000fea0003c00000 */
[----:B01----:R-:W-:Y:S05]  /*42b0*/  BRA `(.L_x_18407) ;  /* 0xffffe65000007947 */ /* 0x003fea000383ffff */
        .weak           $__internal_56_$__cuda_sm70_shflsync_bfly_p
        .type           $__internal_56_$__cuda_sm70_shflsync_bfly_p,@function
        .size           $__internal_56_$__cuda_sm70_shflsync_bfly_p,(.L_x_26516 - $__internal_56_$__cuda_sm70_shflsync_bfly_p)
$__internal_56_$__cuda_sm70_shflsync_bfly_p:
[----:B------:R-:W-:Y:S01]  /*42c0*/  HFMA2.MMA R185, -RZ, RZ, 0, 0 ;  /* 0x00000000ffb97435 */ /* 0x000fe200000001ff */
[----:B------:R-:W-:Y:S04]  /*42d0*/  WARPSYNC R187 ;  /* 0x000000bb00007348 */ /* 0x000fe80003800000 */
[----:B------:R0:W1:Y:S01]  /*42e0*/  SHFL.BFLY PT, R188, R181, R188, R186 ;  /* 0x0c0000bcb5bc7389 */ /* 0x00006200000e00ba */
[----:B------:R-:W-:Y:S05]  /*42f0*/  RET.REL.NODEC R184 `(_ZN10layer_norm31ln_parallel_residual_fwd_kernelINS_13Kernel_traitsIf6__halffS2_fjLj8192ELj1ELj1ELj8ELj16ENS_18Kernel_traits_baseILj8192EfS2_fS2_fjLj256EEEEELb0ELb0ELb0EEEvNS_9FwdParamsE) ;  /* 0xffffbd00b8007950 */ /* 0x000fea0003c3ffff */
.L_x_18408:
        /* <DEDUP_REMOVED lines=16> */
.L_x_26516:


//--------------------- .text._ZN10layer_norm31ln_parallel_residual_fwd_kernelINS_13Kernel_traitsIf6__halffS2_fjLj8192ELj1ELj1ELj8ELj16ENS_18Kernel_traits_baseILj8192EfS2_fS2_fjLj256EEEEELb0ELb0ELb1EEEvNS_9FwdParamsE --------------------------
	.section	.text._ZN10layer_norm31ln_parallel_residual_fwd_kernelINS_13Kernel_traitsIf6__halffS2_fjLj8192ELj1ELj1ELj8ELj16ENS_18Kernel_traits_baseILj8192EfS2_fS2_fjLj256EEEEELb0ELb0ELb1EEEvNS_9FwdParamsE,"ax",@progbits
	.sectioninfo	@"SHI_REGISTERS=228"
	.align	128
        .global         _ZN10layer_norm31ln_parallel_residual_fwd_kernelINS_13Kernel_traitsIf6__halffS2_fjLj8192ELj1ELj1ELj8ELj16ENS_18Kernel_traits_baseILj8192EfS2_fS2_fjLj256EEEEELb0ELb0ELb1EEEvNS_9FwdParamsE
        .type           _ZN10layer_norm31ln_parallel_residual_fwd_kernelINS_13Kernel_traitsIf6__halffS2_fjLj8192ELj1ELj1ELj8ELj16ENS_18Kernel_traits_baseILj8192EfS2_fS2_fjLj256EEEEELb0ELb0ELb1EEEvNS_9FwdParamsE,@function
        .size           _ZN10layer_norm31ln_parallel_residual_fwd_kernelINS_13Kernel_traitsIf6__halffS2_fjLj8192ELj1ELj1ELj8ELj16ENS_18Kernel_traits_baseILj8192EfS2_fS2_fjLj256EEEEELb0ELb0ELb1EEEvNS_9FwdParamsE,(.L_x_26517 - _ZN10layer_norm31ln_parallel_residual_fwd_kernelINS_13Kernel_traitsIf6__halffS2_fjLj8192ELj1ELj1ELj8ELj16ENS_18Kernel_traits_baseILj8192EfS2_fS2_fjLj256EEEEELb0ELb0ELb1EEEvNS_9FwdParamsE)
        .other          _ZN10layer_norm31ln_parallel_residual_fwd_kernelINS_13Kernel_traitsIf6__halffS2_fjLj8192ELj1ELj1ELj8ELj16ENS_18Kernel_traits_baseILj8192EfS2_fS2_fjLj256EEEEELb0ELb0ELb1EEEvNS_9FwdParamsE,@"STO_CUDA_ENTRY STV_DEFAULT"
_ZN10layer_norm31ln_parallel_residual_fwd_kernelINS_13Kernel_traitsIf6__halffS2_fjLj8192ELj1ELj1ELj8ELj16ENS_18Kernel_traits_baseILj8192EfS2_fS2_fjLj256EEEEELb0ELb0ELb1EEEvNS_9FwdParamsE:
.text._ZN10layer_norm31ln_parallel_residual_fwd_kernelINS_13Kernel_traitsIf6__halffS2_fjLj8192ELj1ELj1ELj8ELj16ENS_18Kernel_traits_baseILj8192EfS2_fS2_fjLj256EEEEELb0ELb0ELb1EEEvNS_9FwdParamsE:
        /* <DEDUP_REMOVED lines=94> */
.L_x_18476:
        /* <DEDUP_REMOVED lines=25> */
.L_x_18409:
[----:B0----5:R-:W-:-:S05]  /*0770*/  HADD2.F32 R145, -RZ, R132.H0_H0 ;  /* 0x20000084ff917230 */ /* 0x021fca0000004100 */
[----:B------:R-:W-:-:S04]  /*0780*/  FADD.FTZ R144, R144, R145 ;  /* 0x0000009190907221 */ /* 0x000fc80000010000 */
[----:B------:R-:W-:Y:S02]  /*0790*/  @P1 FADD.FTZ R144, R136, R144 ;  /* 0x0000009088901221 */ /* 0x000fe40000010000 */
.L_x_18410:
[----:B------:R-:W-:Y:S01]  /*07a0*/  HADD2.F32 R145, -RZ, R156.H1_H1 ;  /* 0x3000009cff917230 */ /* 0x000fe20000004100 */
[----:B------:R-:W-:Y:S05]  /*07b0*/  @P2 BRA `(.L_x_18411) ;  /* 0x0000003000002947 */ /* 0x000fea0003800000 */
[----:B------:R-:W-:Y:S05]  /*07c0*/  @!P1 BRA `(.L_x_18412) ;  /* 0x0000005000009947 */ /* 0x000fea0003800000 */
[----:B-----5:R-:W-:Y:S01]  /*07d0*/  FADD.FTZ R145, R137, R145 ;  /* 0x0000009189917221 */ /* 0x020fe20000010000 */
[----:B------:R-:W-:Y:S05]  /*07e0*/  BRA `(.L_x_18412) ;  /* 0x0000003000007947 */ /* 0x000fea0003800000 */
.L_x_18411:
[----:B-----5:R-:W-:-:S05]  /*07f0*/  HADD2.F32 R146, -RZ, R132.H1_H1 ;  /* 0x30000084ff927230 */ /* 0x020fca0000004100 */
[----:B------:R-:W-:-:S04]  /*0800*/  FADD.FTZ R145, R145, R146 ;  /* 0x0000009291917221 */ /* 0x000fc80000010000 */
[----:B------:R-:W-:Y:S02]  /*0810*/  @P1 FADD.FTZ R145, R137, R145 ;  /* 0x0000009189911221 */ /* 0x000fe40000010000 */
.L_x_18412:
[----:B------:R-:W-:Y:S01]  /*0820*/  HADD2.F32 R146, -RZ, R157.H0_H0 ;  /* 0x2000009dff927230 */ /* 0x000fe20000004100 */
[----:B------:R-:W-:Y:S05]  /*0830*/  @P2 BRA `(.L_x_18413) ;  /* 0x0000003000002947 */ /* 0x000fea0003800000 */
[----:B------:R-:W-:Y:S05]  /*0840*/  @!P1 BRA `(.L_x_18414) ;  /* 0x0000005000009947 */ /* 0x000fea0003800000 */
[----:B-----5:R-:W-:Y:S01]  /*0850*/  FADD.FTZ R146, R138, R146 ;  /* 0x000000928a927221 */ /* 0x020fe20000010000 */
[----:B------:R-:W-:Y:S05]  /*0860*/  BRA `(.L_x_18414) ;  /* 0x0000003000007947 */ /* 0x000fea0003800000 */
.L_x_18413:
[----:B-----5:R-:W-:-:S05]  /*0870*/  HADD2.F32 R147, -RZ, R133.H0_H0 ;  /* 0x20000085ff937230 */ /* 0x020fca0000004100 */
[----:B------:R-:W-:-:S04]  /*0880*/  FADD.FTZ R146, R146, R147 ;  /* 0x0000009392927221 */ /* 0x000fc80000010000 */
[----:B------:R-:W-:Y:S02]  /*0890*/  @P1 FADD.FTZ R146, R138, R146 ;  /* 0x000000928a921221 */ /* 0x000fe40000010000 */
.L_x_18414:
[----:B------:R-:W-:Y:S01]  /*08a0*/  HADD2.F32 R147, -RZ, R157.H1_H1 ;  /* 0x3000009dff937230 */ /* 0x000fe20000004100 */
[----:B------:R-:W-:Y:S05]  /*08b0*/  @P2 BRA `(.L_x_18415) ;  /* 0x0000003000002947 */ /* 0x000fea0003800000 */
[----:B------:R-:W-:Y:S05]  /*08c0*/  @!P1 BRA `(.L_x_18416) ;  /* 0x0000005000009947 */ /* 0x000fea0003800000 */
[----:B-----5:R-:W-:Y:S01]  /*08d0*/  FADD.FTZ R147, R139, R147 ;  /* 0x000000938b937221 */ /* 0x020fe20000010000 */
[----:B------:R-:W-:Y:S05]  /*08e0*/  BRA `(.L_x_18416) ;  /* 0x0000003000007947 */ /* 0x000fea0003800000 */
.L_x_18415:
[----:B-----5:R-:W-:-:S05]  /*08f0*/  HADD2.F32 R148, -RZ, R133.H1_H1 ;  /* 0x30000085ff947230 */ /* 0x020fca0000004100 */
[----:B------:R-:W-:-:S04]  /*0900*/  FADD.FTZ R147, R147, R148 ;  /* 0x0000009493937221 */ /* 0x000fc80000010000 */
[----:B------:R-:W-:Y:S02]  /*0910*/  @P1 FADD.FTZ R147, R139, R147 ;  /* 0x000000938b931221 */ /* 0x000fe40000010000 */
.L_x_18416:
[----:B------:R-:W-:Y:S01]  /*0920*/  HADD2.F32 R148, -RZ, R158.H0_H0 ;  /* 0x2000009eff947230 */ /* 0x000fe20000004100 */
[----:B------:R-:W-:Y:S05]  /*0930*/  @P2 BRA `(.L_x_18417) ;  /* 0x0000003000002947 */ /* 0x000fea0003800000 */
[----:B------:R-:W-:Y:S05]  /*0940*/  @!P1 BRA `(.L_x_18418) ;  /* 0x0000005000009947 */ /* 0x000fea0003800000 */
[----:B-----5:R-:W-:Y:S01]  /*0950*/  FADD.FTZ R148, R140, R148 ;  /* 0x000000948c947221 */ /* 0x020fe20000010000 */
[----:B------:R-:W-:Y:S05]  /*0960*/  BRA `(.L_x_18418) ;  /* 0x0000003000007947 */ /* 0x000fea0003800000 */
.L_x_18417:
[----:B-----5:R-:W-:-:S05]  /*0970*/  HADD2.F32 R149, -RZ, R134.H0_H0 ;  /* 0x20000086ff957230 */ /* 0x020fca0000004100 */
[----:B------:R-:W-:-:S04]  /*0980*/  FADD.FTZ R148, R148, R149 ;  /* 0x0000009594947221 */ /* 0x000fc80000010000 */
[----:B------:R-:W-:Y:S02]  /*0990*/  @P1 FADD.FTZ R148, R140, R148 ;  /* 0x000000948c941221 */ /* 0x000fe40000010000 */
.L_x_18418:
[----:B------:R-:W-:Y:S01]  /*09a0*/  HADD2.F32 R149, -RZ, R158.H1_H1 ;  /* 0x3000009eff957230 */ /* 0x000fe20000004100 */
[----:B------:R-:W-:Y:S05]  /*09b0*/  @P2 BRA `(.L_x_18419) ;  /* 0x0000003000002947 */ /* 0x000fea0003800000 */
[----:B------:R-:W-:Y:S05]  /*09c0*/  @!P1 BRA `(.L_x_18420) ;  /* 0x0000005000009947 */ /* 0x000fea0003800000 */
[----:B-----5:R-:W-:Y:S01]  /*09d0*/  FADD.FTZ R149, R141, R149 ;  /* 0x000000958d957221 */ /* 0x020fe20000010000 */
[----:B------:R-:W-:Y:S05]  /*09e0*/  BRA `(.L_x_18420) ;  /* 0x0000003000007947 */ /* 0x000fea0003800000 */
.L_x_18419:
[----:B-----5:R-:W-:-:S05]  /*09f0*/  HADD2.F32 R150, -RZ, R134.H1_H1 ;  /* 0x30000086ff967230 */ /* 0x020fca0000004100 */
[----:B------:R-:W-:-:S04]  /*0a00*/  FADD.FTZ R149, R149, R150 ;  /* 0x0000009695957221 */ /* 0x000fc80000010000 */
[----:B------:R-:W-:Y:S02]  /*0a10*/  @P1 FADD.FTZ R149, R141, R149 ;  /* 0x000000958d951221 */ /* 0x000fe40000010000 */
.L_x_18420:
[----:B------:R-:W-:Y:S01]  /*0a20*/  HADD2.F32 R150, -RZ, R159.H0_H0 ;  /* 0x2000009fff967230 */ /* 0x000fe20000004100 */
[----:B------:R-:W-:Y:S05]  /*0a30*/  @P2 BRA `(.L_x_18421) ;  /* 0x0000003000002947 */ /* 0x000fea0003800000 */
[----:B------:R-:W-:Y:S05]  /*0a40*/  @!P1 BRA `(.L_x_18422) ;  /* 0x0000005000009947 */ /* 0x000fea0003800000 */
[----:B-----5:R-:W-:Y:S01]  /*0a50*/  FADD.FTZ R150, R142, R150 ;  /* 0x000000968e967221 */ /* 0x020fe20000010000 */
[----:B------:R-:W-:Y:S05]  /*0a60*/  BRA `(.L_x_18422) ;  /* 0x0000003000007947 */ /* 0x000fea0003800000 */
.L_x_18421:
[----:B-----5:R-:W-:-:S05]  /*0a70*/  HADD2.F32 R151, -RZ, R135.H0_H0 ;  /* 0x20000087ff977230 */ /* 0x020fca0000004100 */
[----:B------:R-:W-:-:S04]  /*0a80*/  FADD.FTZ R150, R150, R151 ;  /* 0x0000009796967221 */ /* 0x000fc80000010000 */
[----:B------:R-:W-:Y:S02]  /*0a90*/  @P1 FADD.FTZ R150, R142, R150 ;  /* 0x000000968e961221 */ /* 0x000fe40000010000 */
.L_x_18422:
[----:B------:R-:W-:Y:S01]  /*0aa0*/  HADD2.F32 R151, -RZ, R159.H1_H1 ;  /* 0x3000009fff977230 */ /* 0x000fe20000004100 */
[----:B------:R-:W-:Y:S05]  /*0ab0*/  @P2 BRA `(.L_x_18423) ;  /* 0x0000003000002947 */ /* 0x000fea0003800000 */
[----:B------:R-:W-:Y:S05]  /*0ac0*/  @!P1 BRA `(.L_x_18424) ;  /* 0x0000005000009947 */ /* 0x000fea0003800000 */
[----:B-----5:R-:W-:Y:S01]  /*0ad0*/  FADD.FTZ R151, R143, R151 ;  /* 0x000000978f977221 */ /* 0x020fe20000010000 */
[----:B------:R-:W-:Y:S05]  /*0ae0*/  BRA `(.L_x_18424) ;  /* 0x0000003000007947 */ /* 0x000fea0003800000 */
.L_x_18423:
[----:B-----5:R-:W-:-:S05]  /*0af0*/  HADD2.F32 R156, -RZ, R135.H1_H1 ;  /* 0x30000087ff9c7230 */ /* 0x020fca0000004100 */
[----:B------:R-:W-:-:S04]  /*0b00*/  FADD.FTZ R151, R151, R156 ;  /* 0x0000009c97977221 */ /* 0x000fc80000010000 */
[----:B------:R-:W-:Y:S02]  /*0b10*/  @P1 FADD.FTZ R151, R143, R151 ;  /* 0x000000978f971221 */ /* 0x000fe40000010000 */
.L_x_18424:
        /* <DEDUP_REMOVED lines=19> */
.L_x_18425:
[----:B0----5:R-:W-:-:S05]  /*0c50*/  HADD2.F32 R157, -RZ, R132.H0_H0 ;  /* 0x20000084ff9d7230 */ /* 0x021fca0000004100 */
[----:B------:R-:W-:-:S04]  /*0c60*/  FADD.FTZ R160, R157, R160 ;  /* 0x000000a09da07221 */ /* 0x000fc80000010000 */
[----:B------:R-:W-:Y:S02]  /*0c70*/  @P1 FADD.FTZ R160, R136, R160 ;  /* 0x000000a088a01221 */ /* 0x000fe40000010000 */
.L_x_18426:
[----:B------:R-:W-:Y:S01]  /*0c80*/  HADD2.F32 R161, -RZ, R168.H1_H1 ;  /* 0x300000a8ffa17230 */ /* 0x000fe20000004100 */
[----:B------:R-:W-:Y:S05]  /*0c90*/  @P2 BRA `(.L_x_18427) ;  /* 0x0000003000002947 */ /* 0x000fea0003800000 */
[----:B------:R-:W-:Y:S05]  /*0ca0*/  @!P1 BRA `(.L_x_18428) ;  /* 0x0000005000009947 */ /* 0x000fea0003800000 */
[----:B-----5:R-:W-:Y:S01]  /*0cb0*/  FADD.FTZ R161, R137, R161 ;  /* 0x000000a189a17221 */ /* 0x020fe20000010000 */
[----:B------:R-:W-:Y:S05]  /*0cc0*/  BRA `(.L_x_18428) ;  /* 0x0000003000007947 */ /* 0x000fea0003800000 */
.L_x_18427:
[----:B-----5:R-:W-:-:S05]  /*0cd0*/  HADD2.F32 R156, -RZ, R132.H1_H1 ;  /* 0x30000084ff9c7230 */ /* 0x020fca0000004100 */
[----:B------:R-:W-:-:S04]  /*0ce0*/  FADD.FTZ R161, R156, R161 ;  /* 0x000000a19ca17221 */ /* 0x000fc80000010000 */
[----:B------:R-:W-:Y:S02]  /*0cf0*/  @P1 FADD.FTZ R161, R137, R161 ;  /* 0x000000a189a11221 */ /* 0x000fe40000010000 */
.L_x_18428:
[----:B------:R-:W-:Y:S01]  /*0d00*/  HADD2.F32 R162, -RZ, R169.H0_H0 ;  /* 0x200000a9ffa27230 */ /* 0x000fe20000004100 */
[----:B------:R-:W-:Y:S05]  /*0d10*/  @P2 BRA `(.L_x_18429) ;  /* 0x0000003000002947 */ /* 0x000fea0003800000 */
[----:B------:R-:W-:Y:S05]  /*0d20*/  @!P1 BRA `(.L_x_18430) ;  /* 0x0000005000009947 */ /* 0x000fea0003800000 */
[----:B-----5:R-:W-:Y:S01]  /*0d30*/  FADD.FTZ R162, R138, R162 ;  /* 0x000000a28aa27221 */ /* 0x020fe20000010000 */
[----:B------:R-:W-:Y:S05]  /*0d40*/  BRA `(.L_x_18430) ;  /* 0x0000003000007947 */ /* 0x000fea0003800000 */
.L_x_18429:
[----:B-----5:R-:W-:-:S05]  /*0d50*/  HADD2.F32 R157, -RZ, R133.H0_H0 ;  /* 0x20000085ff9d7230 */ /* 0x020fca0000004100 */
[----:B------:R-:W-:-:S04]  /*0d60*/  FADD.FTZ R162, R157, R162 ;  /* 0x000000a29da27221 */ /* 0x000fc80000010000 */
[----:B------:R-:W-:Y:S02]  /*0d70*/  @P1 FADD.FTZ R162, R138, R162 ;  /* 0x000000a28aa21221 */ /* 0x000fe40000010000 */
.L_x_18430:
[----:B------:R-:W-:Y:S01]  /*0d80*/  HADD2.F32 R163, -RZ, R169.H1_H1 ;  /* 0x300000a9ffa37230 */ /* 0x000fe20000004100 */
[----:B------:R-:W-:Y:S05]  /*0d90*/  @P2 BRA `(.L_x_18431) ;  /* 0x0000003000002947 */ /* 0x000fea0003800000 */
[----:B------:R-:W-:Y:S05]  /*0da0*/  @!P1 BRA `(.L_x_18432) ;  /* 0x0000005000009947 */ /* 0x000fea0003800000 */
[----:B-----5:R-:W-:Y:S01]  /*0db0*/  FADD.FTZ R163, R139, R163 ;  /* 0x000000a38ba37221 */ /* 0x020fe20000010000 */
[----:B------:R-:W-:Y:S05]  /*0dc0*/  BRA `(.L_x_18432) ;  /* 0x0000003000007947 */ /* 0x000fea0003800000 */
.L_x_18431:
[----:B-----5:R-:W-:-:S05]  /*0dd0*/  HADD2.F32 R156, -RZ, R133.H1_H1 ;  /* 0x30000085ff9c7230 */ /* 0x020fca0000004100 */
[----:B------:R-:W-:-:S04]  /*0de0*/  FADD.FTZ R163, R156, R163 ;  /* 0x000000a39ca37221 */ /* 0x000fc80000010000 */
[----:B------:R-:W-:Y:S02]  /*0df0*/  @P1 FADD.FTZ R163, R139, R163 ;  /* 0x000000a38ba31221 */ /* 0x000fe40000010000 */
.L_x_18432:
[----:B------:R-:W-:Y:S01]  /*0e00*/  HADD2.F32 R156, -RZ, R170.H0_H0 ;  /* 0x200000aaff9c7230 */ /* 0x000fe20000004100 */
[----:B------:R-:W-:Y:S05]  /*0e10*/  @P2 BRA `(.L_x_18433) ;  /* 0x0000003000002947 */ /* 0x000fea0003800000 */
[----:B------:R-:W-:Y:S05]  /*0e20*/  @!P1 BRA `(.L_x_18434) ;  /* 0x0000005000009947 */ /* 0x000fea0003800000 */
[----:B-----5:R-:W-:Y:S01]  /*0e30*/  FADD.FTZ R156, R140, R156 ;  /* 0x0000009c8c9c7221 */ /* 0x020fe20000010000 */
[----:B------:R-:W-:Y:S05]  /*0e40*/  BRA `(.L_x_18434) ;  /* 0x0000003000007947 */ /* 0x000fea0003800000 */
.L_x_18433:
[----:B-----5:R-:W-:-:S05]  /*0e50*/  HADD2.F32 R157, -RZ, R134.H0_H0 ;  /* 0x20000086ff9d7230 */ /* 0x020fca0000004100 */
[----:B------:R-:W-:-:S04]  /*0e60*/  FADD.FTZ R156, R157, R156 ;  /* 0x0000009c9d9c7221 */ /* 0x000fc80000010000 */
[----:B------:R-:W-:Y:S02]  /*0e70*/  @P1 FADD.FTZ R156, R140, R156 ;  /* 0x0000009c8c9c1221 */ /* 0x000fe40000010000 */
.L_x_18434:
[----:B------:R-:W-:Y:S01]  /*0e80*/  HADD2.F32 R157, -RZ, R170.H1_H1 ;  /* 0x300000aaff9d7230 */ /* 0x000fe20000004100 */
[----:B------:R-:W-:Y:S05]  /*0e90*/  @P2 BRA `(.L_x_18435) ;  /* 0x0000003000002947 */ /* 0x000fea0003800000 */
[----:B------:R-:W-:Y:S05]  /*0ea0*/  @!P1 BRA `(.L_x_18436) ;  /* 0x0000005000009947 */ /* 0x000fea0003800000 */
[----:B-----5:R-:W-:Y:S01]  /*0eb0*/  FADD.FTZ R157, R141, R157 ;  /* 0x0000009d8d9d7221 */ /* 0x020fe20000010000 */
[----:B------:R-:W-:Y:S05]  /*0ec0*/  BRA `(.L_x_18436) ;  /* 0x0000003000007947 */ /* 0x000fea0003800000 */
.L_x_18435:
[----:B-----5:R-:W-:-:S05]  /*0ed0*/  HADD2.F32 R158, -RZ, R134.H1_H1 ;  /* 0x30000086ff9e7230 */ /* 0x020fca0000004100 */
[----:B------:R-:W-:-:S04]  /*0ee0*/  FADD.FTZ R157, R158, R157 ;  /* 0x0000009d9e9d7221 */ /* 0x000fc80000010000 */
[----:B------:R-:W-:Y:S02]  /*0ef0*/  @P1 FADD.FTZ R157, R141, R157 ;  /* 0x0000009d8d9d1221 */ /* 0x000fe40000010000 */
.L_x_18436:
[----:B------:R-:W-:Y:S01]  /*0f00*/  HADD2.F32 R158, -RZ, R171.H0_H0 ;  /* 0x200000abff9e7230 */ /* 0x000fe20000004100 */
[----:B------:R-:W-:Y:S05]  /*0f10*/  @P2 BRA `(.L_x_18437) ;  /* 0x0000003000002947 */ /* 0x000fea0003800000 */
[----:B------:R-:W-:Y:S05]  /*0f20*/  @!P1 BRA `(.L_x_18438) ;  /* 0x0000005000009947 */ /* 0x000fea0003800000 */
[----:B-----5:R-:W-:Y:S01]  /*0f30*/  FADD.FTZ R158, R142, R158 ;  /* 0x0000009e8e9e7221 */ /* 0x020fe20000010000 */
[----:B------:R-:W-:Y:S05]  /*0f40*/  BRA `(.L_x_18438) ;  /* 0x0000003000007947 */ /* 0x000fea0003800000 */
.L_x_18437:
[----:B-----5:R-:W-:-:S05]  /*0f50*/  HADD2.F32 R159, -RZ, R135.H0_H0 ;  /* 0x20000087ff9f7230 */ /* 0x020fca0000004100 */
[----:B------:R-:W-:-:S04]  /*0f60*/  FADD.FTZ R158, R159, R158 ;  /* 0x0000009e9f9e7221 */ /* 0x000fc80000010000 */
[----:B------:R-:W-:Y:S02]  /*0f70*/  @P1 FADD.FTZ R158, R142, R158 ;  /* 0x0000009e8e9e1221 */ /* 0x000fe40000010000 */
.L_x_18438:
[----:B------:R-:W-:Y:S01]  /*0f80*/  HADD2.F32 R159, -RZ, R171.H1_H1 ;  /* 0x300000abff9f7230 */ /* 0x000fe20000004100 */
[----:B------:R-:W-:Y:S05]  /*0f90*/  @P2 BRA `(.L_x_18439) ;  /* 0x0000003000002947 */ /* 0x000fea0003800000 */
[----:B------:R-:W-:Y:S05]  /*0fa0*/  @!P1 BRA `(.L_x_18440) ;  /* 0x0000005000009947 */ /* 0x000fea0003800000 */
[----:B-----5:R-:W-:Y:S01]  /*0fb0*/  FADD.FTZ R159, R143, R159 ;  /* 0x0000009f8f9f7221 */ /* 0x020fe20000010000 */
[----:B------:R-:W-:Y:S05]  /*0fc0*/  BRA `(.L_x_18440) ;  /* 0x0000003000007947 */ /* 0x000fea0003800000 */
.L_x_18439:
[----:B-----5:R-:W-:-:S05]  /*0fd0*/  HADD2.F32 R164, -RZ, R135.H1_H1 ;  /* 0x30000087ffa47230 */ /* 0x020fca0000004100 */
[----:B------:R-:W-:-:S04]  /*0fe0*/  FADD.FTZ R159, R164, R159 ;  /* 0x0000009fa49f7221 */ /* 0x000fc80000010000 */
[----:B------:R-:W-:Y:S02]  /*0ff0*/  @P1 FADD.FTZ R159, R143, R159 ;  /* 0x0000009f8f9f1221 */ /* 0x000fe40000010000 */
.L_x_18440:
        /* <DEDUP_REMOVED lines=19> */
.L_x_18441:
[----:B0----5:R-:W-:-:S05]  /*1130*/  HADD2.F32 R165, -RZ, R132.H0_H0 ;  /* 0x20000084ffa57230 */ /* 0x021fca0000004100 */
[----:B------:R-:W-:-:S04]  /*1140*/  FADD.FTZ R168, R165, R168 ;  /* 0x000000a8a5a87221 */ /* 0x000fc80000010000 */
[----:B------:R-:W-:Y:S02]  /*1150*/  @P1 FADD.FTZ R168, R136, R168 ;  /* 0x000000a888a81221 */ /* 0x000fe40000010000 */
.L_x_18442:
[----:B------:R-:W-:Y:S01]  /*1160*/  HADD2.F32 R169, -RZ, R184.H1_H1 ;  /* 0x300000b8ffa97230 */ /* 0x000fe20000004100 */
[----:B------:R-:W-:Y:S05]  /*1170*/  @P2 BRA `(.L_x_18443) ;  /* 0x0000003000002947 */ /* 0x000fea0003800000 */
[----:B------:R-:W-:Y:S05]  /*1180*/  @!P1 BRA `(.L_x_18444) ;  /* 0x0000005000009947 */ /* 0x000fea0003800000 */
[----:B-----5:R-:W-:Y:S01]  /*1190*/  FADD.FTZ R169, R137, R169 ;  /* 0x000000a989a97221 */ /* 0x020fe20000010000 */
[----:B------:R-:W-:Y:S05]  /*11a0*/  BRA `(.L_x_18444) ;  /* 0x0000003000007947 */ /* 0x000fea0003800000 */
.L_x_18443:
[----:B-----5:R-:W-:-:S05]  /*11b0*/  HADD2.F32 R164, -RZ, R132.H1_H1 ;  /* 0x30000084ffa47230 */ /* 0x020fca0000004100 */
[----:B------:R-:W-:-:S04]  /*11c0*/  FADD.FTZ R169, R164, R169 ;  /* 0x000000a9a4a97221 */ /* 0x000fc80000010000 */
[----:B------:R-:W-:Y:S02]  /*11d0*/  @P1 FADD.FTZ R169, R137, R169 ;  /* 0x000000a989a91221 */ /* 0x000fe40000010000 */
.L_x_18444:
[----:B------:R-:W-:Y:S01]  /*11e0*/  HADD2.F32 R170, -RZ, R185.H0_H0 ;  /* 0x200000b9ffaa7230 */ /* 0x000fe20000004100 */
[----:B------:R-:W-:Y:S05]  /*11f0*/  @P2 BRA `(.L_x_18445) ;  /* 0x0000003000002947 */ /* 0x000fea0003800000 */
[----:B------:R-:W-:Y:S05]  /*1200*/  @!P1 BRA `(.L_x_18446) ;  /* 0x0000005000009947 */ /* 0x000fea0003800000 */
[----:B-----5:R-:W-:Y:S01]  /*1210*/  FADD.FTZ R170, R138, R170 ;  /* 0x000000aa8aaa7221 */ /* 0x020fe20000010000 */
[----:B------:R-:W-:Y:S05]  /*1220*/  BRA `(.L_x_18446) ;  /* 0x0000003000007947 */ /* 0x000fea0003800000 */
.L_x_18445:
[----:B-----5:R-:W-:-:S05]  /*1230*/  HADD2.F32 R165, -RZ, R133.H0_H0 ;  /* 0x20000085ffa57230 */ /* 0x020fca0000004100 */
[----:B------:R-:W-:-:S04]  /*1240*/  FADD.FTZ R170, R165, R170 ;  /* 0x000000aaa5aa7221 */ /* 0x000fc80000010000 */
[----:B------:R-:W-:Y:S02]  /*1250*/  @P1 FADD.FTZ R170, R138, R170 ;  /* 0x000000aa8aaa1221 */ /* 0x000fe40000010000 */
.L_x_18446:
[----:B------:R-:W-:Y:S01]  /*1260*/  HADD2.F32 R171, -RZ, R185.H1_H1 ;  /* 0x300000b9ffab7230 */ /* 0x000fe20000004100 */
[----:B------:R-:W-:Y:S05]  /*1270*/  @P2 BRA `(.L_x_18447) ;  /* 0x0000003000002947 */ /* 0x000fea0003800000 */
[----:B------:R-:W-:Y:S05]  /*1280*/  @!P1 BRA `(.L_x_18448) ;  /* 0x0000005000009947 */ /* 0x000fea0003800000 */
[----:B-----5:R-:W-:Y:S01]  /*1290*/  FADD.FTZ R171, R139, R171 ;  /* 0x000000ab8bab7221 */ /* 0x020fe20000010000 */
[----:B------:R-:W-:Y:S05]  /*12a0*/  BRA `(.L_x_18448) ;  /* 0x0000003000007947 */ /* 0x000fea0003800000 */
.L_x_18447:
[----:B-----5:R-:W-:-:S05]  /*12b0*/  HADD2.F32 R164, -RZ, R133.H1_H1 ;  /* 0x30000085ffa47230 */ /* 0x020fca0000004100 */
[----:B------:R-:W-:-:S04]  /*12c0*/  FADD.FTZ R171, R164, R171 ;  /* 0x000000aba4ab7221 */ /* 0x000fc80000010000 */
[----:B------:R-:W-:Y:S02]  /*12d0*/  @P1 FADD.FTZ R171, R139, R171 ;  /* 0x000000ab8bab1221 */ /* 0x000fe40000010000 */
.L_x_18448:
[----:B------:R-:W-:Y:S01]  /*12e0*/  HADD2.F32 R164, -RZ, R186.H0_H0 ;  /* 0x200000baffa47230 */ /* 0x000fe20000004100 */
[----:B------:R-:W-:Y:S05]  /*12f0*/  @P2 BRA `(.L_x_18449) ;  /* 0x0000003000002947 */ /* 0x000fea0003800000 */
[----:B------:R-:W-:Y:S05]  /*1300*/  @!P1 BRA `(.L_x_18450) ;  /* 0x0000005000009947 */ /* 0x000fea0003800000 */
[----:B-----5:R-:W-:Y:S01]  /*1310*/  FADD.FTZ R164, R140, R164 ;  /* 0x000000a48ca47221 */ /* 0x020fe20000010000 */
[----:B------:R-:W-:Y:S05]  /*1320*/  BRA `(.L_x_18450) ;  /* 0x0000003000007947 */ /* 0x000fea0003800000 */
.L_x_18449:
[----:B-----5:R-:W-:-:S05]  /*1330*/  HADD2.F32 R165, -RZ, R134.H0_H0 ;  /* 0x20000086ffa57230 */ /* 0x020fca0000004100 */
[----:B------:R-:W-:-:S04]  /*1340*/  FADD.FTZ R164, R165, R164 ;  /* 0x000000a4a5a47221 */ /* 0x000fc80000010000 */
[----:B------:R-:W-:Y:S02]  /*1350*/  @P1 FADD.FTZ R164, R140, R164 ;  /* 0x000000a48ca41221 */ /* 0x000fe40000010000 */
.L_x_18450:
[----:B------:R-:W-:Y:S01]  /*1360*/  HADD2.F32 R165, -RZ, R186.H1_H1 ;  /* 0x300000baffa57230 */ /* 0x000fe20000004100 */
[----:B------:R-:W-:Y:S05]  /*1370*/  @P2 BRA `(.L_x_18451) ;  /* 0x0000003000002947 */ /* 0x000fea0003800000 */
[----:B------:R-:W-:Y:S05]  /*1380*/  @!P1 BRA `(.L_x_18452) ;  /* 0x0000005000009947 */ /* 0x000fea0003800000 */
[----:B-----5:R-:W-:Y:S01]  /*1390*/  FADD.FTZ R165, R141, R165 ;  /* 0x000000a58da57221 */ /* 0x020fe20000010000 */
[----:B------:R-:W-:Y:S05]  /*13a0*/  BRA `(.L_x_18452) ;  /* 0x0000003000007947 */ /* 0x000fea0003800000 */
.L_x_18451:
[----:B-----5:R-:W-:-:S05]  /*13b0*/  HADD2.F32 R166, -RZ, R134.H1_H1 ;  /* 0x30000086ffa67230 */ /* 0x020fca0000004100 */
[----:B------:R-:W-:-:S04]  /*13c0*/  FADD.FTZ R165, R166, R165 ;  /* 0x000000a5a6a57221 */ /* 0x000fc80000010000 */
[----:B------:R-:W-:Y:S02]  /*13d0*/  @P1 FADD.FTZ R165, R141, R165 ;  /* 0x000000a58da51221 */ /* 0x000fe40000010000 */
.L_x_18452:
[----:B------:R-:W-:Y:S01]  /*13e0*/  HADD2.F32 R166, -RZ, R187.H0_H0 ;  /* 0x200000bbffa67230 */ /* 0x000fe20000004100 */
[----:B------:R-:W-:Y:S05]  /*13f0*/  @P2 BRA `(.L_x_18453) ;  /* 0x0000003000002947 */ /* 0x000fea0003800000 */
[----:B------:R-:W-:Y:S05]  /*1400*/  @!P1 BRA `(.L_x_18454) ;  /* 0x0000005000009947 */ /* 0x000fea0003800000 */
[----:B-----5:R-:W-:Y:S01]  /*1410*/  FADD.FTZ R166, R142, R166 ;  /* 0x000000a68ea67221 */ /* 0x020fe20000010000 */
[----:B------:R-:W-:Y:S05]  /*1420*/  BRA `(.L_x_18454) ;  /* 0x0000003000007947 */ /* 0x000fea0003800000 */
.L_x_18453:
[----:B-----5:R-:W-:-:S05]  /*1430*/  HADD2.F32 R167, -RZ, R135.H0_H0 ;  /* 0x20000087ffa77230 */ /* 0x020fca0000004100 */
[----:B------:R-:W-:-:S04]  /*1440*/  FADD.FTZ R166, R167, R166 ;  /* 0x000000a6a7a67221 */ /* 0x000fc80000010000 */
[----:B------:R-:W-:Y:S02]  /*1450*/  @P1 FADD.FTZ R166, R142, R166 ;  /* 0x000000a68ea61221 */ /* 0x000fe40000010000 */
.L_x_18454:
[----:B------:R-:W-:Y:S01]  /*1460*/  HADD2.F32 R167, -RZ, R187.H1_H1 ;  /* 0x300000bbffa77230 */ /* 0x000fe20000004100 */
[----:B------:R-:W-:Y:S05]  /*1470*/  @P2 BRA `(.L_x_18455) ;  /* 0x0000003000002947 */ /* 0x000fea0003800000 */
[----:B------:R-:W-:Y:S05]  /*1480*/  @!P1 BRA `(.L_x_18456) ;  /* 0x0000005000009947 */ /* 0x000fea0003800000 */
[----:B-----5:R-:W-:Y:S01]  /*1490*/  FADD.FTZ R167, R143, R167 ;  /* 0x000000a78fa77221 */ /* 0x020fe20000010000 */
[----:B------:R-:W-:Y:S05]  /*14a0*/  BRA `(.L_x_18456) ;  /* 0x0000003000007947 */ /* 0x000fea0003800000 */
.L_x_18455:
[----:B-----5:R-:W-:-:S05]  /*14b0*/  HADD2.F32 R172, -RZ, R135.H1_H1 ;  /* 0x30000087ffac7230 */ /* 0x020fca0000004100 */
[----:B------:R-:W-:-:S04]  /*14c0*/  FADD.FTZ R167, R172, R167 ;  /* 0x000000a7aca77221 */ /* 0x000fc80000010000 */
[----:B------:R-:W-:Y:S02]  /*14d0*/  @P1 FADD.FTZ R167, R143, R167 ;  /* 0x000000a78fa71221 */ /* 0x000fe40000010000 */
.L_x_18456:
[----:B------:R-:W-:Y:S02]  /*14e0*/  IADD3 R172, R175, 0x300, RZ ;  /* 0x00000300afac7810 */ /* 0x000fe40007ffe0ff */
[C---:B------:R-:W-:Y:S02]  /*14f0*/  LEA R178, P3, R173.reuse, c[0x0][0x188], 0x5 ;  /* 0x00006200adb27a11 */ /* 0x040fe400078628ff */
[C---:B------:R-:W-:Y:S01]  /*1500*/  @P1 LEA R184, P4, R172.reuse, c[0x0][0x180], 0x5 ;  /* 0x00006000acb81a11 */ /* 0x040fe200078828ff */
[C---:B------:R-:W-:Y:S01]  /*1510*/  IMAD.WIDE.U32 R180, R172.reuse, R180, c[0x0][0x170] ;  /* 0x00005c00acb47625 */ /* 0x040fe200078e00b4 */
        /* <DEDUP_REMOVED lines=15> */
.L_x_18457:
[----:B0----5:R-:W-:-:S05]  /*1610*/  HADD2.F32 R177, -RZ, R132.H0_H0 ;  /* 0x20000084ffb17230 */ /* 0x021fca0000004100 */
[----:B------:R-:W-:-:S04]  /*1620*/  FADD.FTZ R176, R177, R176 ;  /* 0x000000b0b1b07221 */ /* 0x000fc80000010000 */
[----:B------:R-:W-:Y:S02]  /*1630*/  @P1 FADD.FTZ R176, R136, R176 ;  /* 0x000000b088b01221 */ /* 0x000fe40000010000 */
.L_x_18458:
[----:B------:R-:W-:Y:S01]  /*1640*/  HADD2.F32 R177, -RZ, R180.H1_H1 ;  /* 0x300000b4ffb17230 */ /* 0x000fe20000004100 */
[----:B------:R-:W-:Y:S05]  /*1650*/  @P2 BRA `(.L_x_18459) ;  /* 0x0000003000002947 */ /* 0x000fea0003800000 */
[----:B------:R-:W-:Y:S05]  /*1660*/  @!P1 BRA `(.L_x_18460) ;  /* 0x0000005000009947 */ /* 0x000fea0003800000 */
[----:B-----5:R-:W-:Y:S01]  /*1670*/  FADD.FTZ R177, R137, R177 ;  /* 0x000000b189b17221 */ /* 0x020fe20000010000 */
[----:B------:R-:W-:Y:S05]  /*1680*/  BRA `(.L_x_18460) ;  /* 0x0000003000007947 */ /* 0x000fea0003800000 */
.L_x_18459:
[----:B-----5:R-:W-:-:S05]  /*1690*/  HADD2.F32 R178, -RZ, R132.H1_H1 ;  /* 0x30000084ffb27230 */ /* 0x020fca0000004100 */
[----:B------:R-:W-:-:S04]  /*16a0*/  FADD.FTZ R177, R178, R177 ;  /* 0x000000b1b2b17221 */ /* 0x000fc80000010000 */
[----:B------:R-:W-:Y:S02]  /*16b0*/  @P1 FADD.FTZ R177, R137, R177 ;  /* 0x000000b189b11221 */ /* 0x000fe40000010000 */
.L_x_18460:
[----:B------:R-:W-:Y:S01]  /*16c0*/  HADD2.F32 R178, -RZ, R181.H0_H0 ;  /* 0x200000b5ffb27230 */ /* 0x000fe20000004100 */
[----:B------:R-:W-:Y:S05]  /*16d0*/  @P2 BRA `(.L_x_18461) ;  /* 0x0000003000002947 */ /* 0x000fea0003800000 */
[----:B------:R-:W-:Y:S05]  /*16e0*/  @!P1 BRA `(.L_x_18462) ;  /* 0x0000005000009947 */ /* 0x000fea0003800000 */
[----:B-----5:R-:W-:Y:S01]  /*16f0*/  FADD.FTZ R178, R138, R178 ;  /* 0x000000b28ab27221 */ /* 0x020fe20000010000 */
[----:B------:R-:W-:Y:S05]  /*1700*/  BRA `(.L_x_18462) ;  /* 0x0000003000007947 */ /* 0x000fea0003800000 */
.L_x_18461:
[----:B-----5:R-:W-:-:S05]  /*1710*/  HADD2.F32 R179, -RZ, R133.H0_H0 ;  /* 0x20000085ffb37230 */ /* 0x020fca0000004100 */
[----:B------:R-:W-:-:S04]  /*1720*/  FADD.FTZ R178, R179, R178 ;  /* 0x000000b2b3b27221 */ /* 0x000fc80000010000 */
[----:B------:R-:W-:Y:S02]  /*1730*/  @P1 FADD.FTZ R178, R138, R178 ;  /* 0x000000b28ab21221 */ /* 0x000fe40000010000 */
.L_x_18462:
[----:B------:R-:W-:Y:S01]  /*1740*/  HADD2.F32 R179, -RZ, R181.H1_H1 ;  /* 0x300000b5ffb37230 */ /* 0x000fe20000004100 */
[----:B------:R-:W-:Y:S05]  /*1750*/  @P2 BRA `(.L_x_18463) ;  /* 0x0000003000002947 */ /* 0x000fea0003800000 */
[----:B------:R-:W-:Y:S05]  /*1760*/  @!P1 BRA `(.L_x_18464) ;  /* 0x0000005000009947 */ /* 0x000fea0003800000 */
[----:B-----5:R-:W-:Y:S01]  /*1770*/  FADD.FTZ R179, R139, R179 ;  /* 0x000000b38bb37221 */ /* 0x020fe20000010000 */
[----:B------:R-:W-:Y:S05]  /*1780*/  BRA `(.L_x_18464) ;  /* 0x0000003000007947 */ /* 0x000fea0003800000 */
.L_x_18463:
[----:B-----5:R-:W-:-:S05]  /*1790*/  HADD2.F32 R180, -RZ, R133.H1_H1 ;  /* 0x30000085ffb47230 */ /* 0x020fca0000004100 */
[----:B------:R-:W-:-:S04]  /*17a0*/  FADD.FTZ R179, R180, R179 ;  /* 0x000000b3b4b37221 */ /* 0x000fc80000010000 */
[----:B------:R-:W-:Y:S02]  /*17b0*/  @P1 FADD.FTZ R179, R139, R179 ;  /* 0x000000b38bb31221 */ /* 0x000fe40000010000 */
.L_x_18464:
[----:B------:R-:W-:Y:S01]  /*17c0*/  HADD2.F32 R180, -RZ, R182.H0_H0 ;  /* 0x200000b6ffb47230 */ /* 0x000fe20000004100 */
[----:B------:R-:W-:Y:S05]  /*17d0*/  @P2 BRA `(.L_x_18465) ;  /* 0x0000003000002947 */ /* 0x000fea0003800000 */
[----:B------:R-:W-:Y:S05]  /*17e0*/  @!P1 BRA `(.L_x_18466) ;  /* 0x0000005000009947 */ /* 0x000fea0003800000 */
[----:B-----5:R-:W-:Y:S01]  /*17f0*/  FADD.FTZ R180, R140, R180 ;  /* 0x000000b48cb47221 */ /* 0x020fe20000010000 */
[----:B------:R-:W-:Y:S05]  /*1800*/  BRA `(.L_x_18466) ;  /* 0x0000003000007947 */ /* 0x000fea0003800000 */
.L_x_18465:
[----:B-----5:R-:W-:-:S05]  /*1810*/  HADD2.F32 R181, -RZ, R134.H0_H0 ;  /* 0x20000086ffb57230 */ /* 0x020fca0000004100 */
[----:B------:R-:W-:-:S04]  /*1820*/  FADD.FTZ R180, R181, R180 ;  /* 0x000000b4b5b47221 */ /* 0x000fc80000010000 */
[----:B------:R-:W-:Y:S02]  /*1830*/  @P1 FADD.FTZ R180, R140, R180 ;  /* 0x000000b48cb41221 */ /* 0x000fe40000010000 */
.L_x_18466:
[----:B------:R-:W-:Y:S01]  /*1840*/  HADD2.F32 R181, -RZ, R182.H1_H1 ;  /* 0x300000b6ffb57230 */ /* 0x000fe20000004100 */
[----:B------:R-:W-:Y:S05]  /*1850*/  @P2 BRA `(.L_x_18467) ;  /* 0x0000003000002947 */ /* 0x000fea0003800000 */
[----:B------:R-:W-:Y:S05]  /*1860*/  @!P1 BRA `(.L_x_18468) ;  /* 0x0000005000009947 */ /* 0x000fea0003800000 */
[----:B-----5:R-:W-:Y:S01]  /*1870*/  FADD.FTZ R181, R141, R181 ;  /* 0x000000b58db57221 */ /* 0x020fe20000010000 */
[----:B------:R-:W-:Y:S05]  /*1880*/  BRA `(.L_x_18468) ;  /* 0x0000003000007947 */ /* 0x000fea0003800000 */
.L_x_18467:
[----:B-----5:R-:W-:-:S05]  /*1890*/  HADD2.F32 R182, -RZ, R134.H1_H1 ;  /* 0x30000086ffb67230 */ /* 0x020fca0000004100 */
[----:B------:R-:W-:-:S04]  /*18a0*/  FADD.FTZ R181, R182, R181 ;  /* 0x000000b5b6b57221 */ /* 0x000fc80000010000 */
[----:B------:R-:W-:Y:S02]  /*18b0*/  @P1 FADD.FTZ R181, R141, R181 ;  /* 0x000000b58db51221 */ /* 0x000fe40000010000 */
.L_x_18468:
[----:B------:R-:W-:Y:S01]  /*18c0*/  HADD2.F32 R182, -RZ, R183.H0_H0 ;  /* 0x200000b7ffb67230 */ /* 0x000fe20000004100 */
[----:B------:R-:W-:Y:S05]  /*18d0*/  @P2 BRA `(.L_x_18469) ;  /* 0x0000003000002947 */ /* 0x000fea0003800000 */
[----:B------:R-:W-:Y:S05]  /*18e0*/  @!P1 BRA `(.L_x_18470) ;  /* 0x0000005000009947 */ /* 0x000fea0003800000 */
[----:B-----5:R-:W-:Y:S01]  /*18f0*/  FADD.FTZ R182, R142, R182 ;  /* 0x000000b68eb67221 */ /* 0x020fe20000010000 */
[----:B------:R-:W-:Y:S05]  /*1900*/  BRA `(.L_x_18470) ;  /* 0x0000003000007947 */ /* 0x000fea0003800000 */
.L_x_18469:
[----:B-----5:R-:W-:-:S05]  /*1910*/  HADD2.F32 R185, -RZ, R135.H0_H0 ;  /* 0x20000087ffb97230 */ /* 0x020fca0000004100 */
[----:B------:R-:W-:-:S04]  /*1920*/  FADD.FTZ R182, R185, R182 ;  /* 0x000000b6b9b67221 */ /* 0x000fc80000010000 */
[----:B------:R-:W-:Y:S02]  /*1930*/  @P1 FADD.FTZ R182, R142, R182 ;  /* 0x000000b68eb61221 */ /* 0x000fe40000010000 */
.L_x_18470:
[----:B------:R-:W-:Y:S01]  /*1940*/  HADD2.F32 R183, -RZ, R183.H1_H1 ;  /* 0x300000b7ffb77230 */ /* 0x000fe20000004100 */
[----:B------:R-:W-:Y:S05]  /*1950*/  @P2 BRA `(.L_x_18471) ;  /* 0x0000003000002947 */ /* 0x000fea0003800000 */
[----:B------:R-:W-:Y:S05]  /*1960*/  @!P1 BRA `(.L_x_18472) ;  /* 0x0000005000009947 */ /* 0x000fea0003800000 */
[----:B-----5:R-:W-:Y:S01]  /*1970*/  FADD.FTZ R183, R143, R183 ;  /* 0x000000b78fb77221 */ /* 0x020fe20000010000 */
[----:B------:R-:W-:Y:S05]  /*1980*/  BRA `(.L_x_18472) ;  /* 0x0000003000007947 */ /* 0x000fea0003800000 */
.L_x_18471:
[----:B-----5:R-:W-:-:S05]  /*1990*/  HADD2.F32 R184, -RZ, R135.H1_H1 ;  /* 0x30000087ffb87230 */ /* 0x020fca0000004100 */
[----:B------:R-:W-:-:S04]  /*19a0*/  FADD.FTZ R183, R184, R183 ;  /* 0x000000b7b8b77221 */ /* 0x000fc80000010000 */
[----:B------:R-:W-:Y:S02]  /*19b0*/  @P1 FADD.FTZ R183, R143, R183 ;  /* 0x000000b78fb71221 */ /* 0x000fe40000010000 */
.L_x_18472:
        /* <DEDUP_REMOVED lines=43> */
.L_x_18477:
        /* <DEDUP_REMOVED lines=84> */
.L_x_18478:
        /* <DEDUP_REMOVED lines=97> */
[----:B------:R-:W-:Y:S01]  /*27c0*/  F2FP.PACK_AB R144, R145, R144 ;  /* 0x000000909190723e */ /* 0x000fe200000000ff */
        /* <DEDUP_REMOVED lines=31> */
[----:B------:R-:W-:Y:S01]  /*29c0*/  F2FP.PACK_AB R146, R147, R146 ;  /* 0x000000929392723e */ /* 0x000fe200000000ff */
[----:B------:R-:W-:Y:S02]  /*29d0*/  FFMA.FTZ R145, R70, R193, R6 ;  /* 0x000000c146917223 */ /* 0x000fe40000010006 */
[----:B------:R-:W-:Y:S01]  /*29e0*/  FFMA.FTZ R160, R71, R158, R7 ;  /* 0x0000009e47a07223 */ /* 0x000fe20000010007 */
[----:B------:R-:W-:Y:S01]  /*29f0*/  F2FP.PACK_AB R147, R162, R149 ;  /* 0x00000095a293723e */ /* 0x000fe200000000ff */
[----:B------:R-:W-:Y:S01]  /*2a00*/  FMUL.FTZ R199, R150, R199 ;  /* 0x000000c796c77220 */ /* 0x000fe20000410000 */
[----:B------:R-:W-:Y:S01]  /*2a10*/  IADD3.X R149, R192, c[0x0][0x20c], RZ, P0, !PT ;  /* 0x00008300c0957a10 */ /* 0x000fe200007fe4ff */
[----:B------:R-:W-:Y:S01]  /*2a20*/  FMUL.FTZ R186, R150, R163 ;  /* 0x000000a396ba7220 */ /* 0x000fe20000410000 */
[----:B------:R-:W-:Y:S01]  /*2a30*/  F2FP.PACK_AB R145, R160, R145 ;  /* 0x00000091a091723e */ /* 0x000fe200000000ff */
        /* <DEDUP_REMOVED lines=8> */
[----:B------:R-:W-:Y:S01]  /*2ac0*/  F2FP.PACK_AB R151, R182, R151 ;  /* 0x00000097b697723e */ /* 0x000fe200000000ff */
        /* <DEDUP_REMOVED lines=8> */
[----:B------:R-:W-:Y:S01]  /*2b50*/  F2FP.PACK_AB R148, R156, R191 ;  /* 0x000000bf9c94723e */ /* 0x000fe200000000ff */
[----:B------:R-:W-:Y:S01]  /*2b60*/  FFMA.FTZ R158, R103, R158, R39 ;  /* 0x0000009e679e7223 */ /* 0x000fe20000010027 */
[----:B------:R-:W-:Y:S01]  /*2b70*/  IADD3 R156, P0, R189, c[0x0][0x210], RZ ;  /* 0x00008400bd9c7a10 */ /* 0x000fe20007f1e0ff */
[----:B------:R-:W-:Y:S01]  /*2b80*/  FFMA.FTZ R159, R76, R187, R12 ;  /* 0x000000bb4c9f7223 */ /* 0x000fe2000001000c */
[----:B------:R-:W-:Y:S01]  /*2b90*/  F2FP.PACK_AB R145, R146, R179 ;  /* 0x000000b39291723e */ /* 0x000fe200000000ff */
[----:B------:R-:W-:Y:S01]  /*2ba0*/  FFMA.FTZ R180, R77, R184, R13 ;  /* 0x000000b84db47223 */ /* 0x000fe2000001000d */
[----:B------:R-:W-:Y:S01]  /*2bb0*/  F2FP.PACK_AB R149, R158, R193 ;  /* 0x000000c19e95723e */ /* 0x000fe200000000ff */
[----:B------:R-:W-:-:S02]  /*2bc0*/  FMUL.FTZ R201, R150, R201 ;  /* 0x000000c996c97220 */ /* 0x000fc40000410000 */
[----:B------:R-:W-:Y:S01]  /*2bd0*/  FMUL.FTZ R203, R150, R203 ;  /* 0x000000cb96cb7220 */ /* 0x000fe20000410000 */
[----:B------:R-:W-:Y:S01]  /*2be0*/  F2FP.PACK_AB R144, R180, R159 ;  /* 0x0000009fb490723e */ /* 0x000fe200000000ff */
        /* <DEDUP_REMOVED lines=20> */
[----:B------:R-:W-:Y:S01]  /*2d30*/  F2FP.PACK_AB R150, R157, R150 ;  /* 0x000000969d96723e */ /* 0x000fe200000000ff */
[----:B------:R-:W-:Y:S01]  /*2d40*/  FFMA.FTZ R158, R82, R203, R18 ;  /* 0x000000cb529e7223 */ /* 0x000fe20000010012 */
[----:B------:R-:W-:Y:S01]  /*2d50*/  IADD3.X R157, R192, c[0x0][0x214], RZ, P0, !PT ;  /* 0x00008500c09d7a10 */ /* 0x000fe200007fe4ff */
[----:B------:R-:W-:Y:S01]  /*2d60*/  FFMA.FTZ R159, R83, R190, R19 ;  /* 0x000000be539f7223 */ /* 0x000fe20000010013 */
[----:B------:R-:W-:Y:S01]  /*2d70*/  F2FP.PACK_AB R146, R147, R146 ;  /* 0x000000929392723e */ /* 0x000fe200000000ff */
[----:B------:R-:W-:Y:S02]  /*2d80*/  FFMA.FTZ R179, R113, R188, R49 ;  /* 0x000000bc71b37223 */ /* 0x000fe40000010031 */
[----:B------:R0:W-:Y:S01]  /*2d90*/  STG.E.128 [R156.64], R148 ;  /* 0x000000949c007986 */ /* 0x0001e2000c101d04 */
[----:B------:R-:W-:Y:S01]  /*2da0*/  F2FP.PACK_AB R147, R159, R158 ;  /* 0x0000009e9f93723e */ /* 0x000fe200000000ff */
[----:B------:R-:W-:-:S02]  /*2db0*/  FFMA.FTZ R158, R112, R201, R48 ;  /* 0x000000c9709e7223 */ /* 0x000fc40000010030 */
[----:B------:R-:W-:Y:S02]  /*2dc0*/  FFMA.FTZ R159, R114, R203, R50 ;  /* 0x000000cb729f7223 */ /* 0x000fe40000010032 */
[----:B------:R1:W-:Y:S01]  /*2dd0*/  STG.E.128 [R180.64], R144 ;  /* 0x00000090b4007986 */ /* 0x0003e2000c101d04 */
[----:B------:R-:W-:Y:S01]  /*2de0*/  F2FP.PACK_AB R158, R179, R158 ;  /* 0x0000009eb39e723e */ /* 0x000fe200000000ff */
[----:B------:R-:W-:Y:S01]  /*2df0*/  FFMA.FTZ R190, R115, R190, R51 ;  /* 0x000000be73be7223 */ /* 0x000fe20000010033 */
[----:B------:R-:W-:Y:S01]  /*2e00*/  SHF.L.U32 R179, R173, 0x4, RZ ;  /* 0x00000004adb37819 */ /* 0x000fe200000006ff */
[----:B------:R-:W-:Y:S02]  /*2e10*/  FFMA.FTZ R187, R108, R187, R44 ;  /* 0x000000bb6cbb7223 */ /* 0x000fe4000001002c */
[----:B------:R-:W-:Y:S01]  /*2e20*/  FFMA.FTZ R184, R109, R184, R45 ;  /* 0x000000b86db87223 */ /* 0x000fe2000001002d */
[----:B------:R-:W-:Y:S01]  /*2e30*/  F2FP.PACK_AB R159, R190, R159 ;  /* 0x0000009fbe9f723e */ /* 0x000fe200000000ff */
[----:B------:R-:W-:-:S02]  /*2e40*/  FFMA.FTZ R199, R110, R199, R46 ;  /* 0x000000c76ec77223 */ /* 0x000fc4000001002e */
[----:B------:R-:W-:Y:S02]  /*2e50*/  FFMA.FTZ R186, R111, R186, R47 ;  /* 0x000000ba6fba7223 */ /* 0x000fe4000001002f */
[----:B0-----:R-:W-:Y:S01]  /*2e60*/  FFMA.FTZ R148, R86, R171, R22 ;  /* 0x000000ab56947223 */ /* 0x001fe20000010016 */
[----:B------:R-:W-:Y:S01]  /*2e70*/  F2FP.PACK_AB R156, R184, R187 ;  /* 0x000000bbb89c723e */ /* 0x000fe200000000ff */
[----:B------:R-:W-:Y:S01]  /*2e80*/  FFMA.FTZ R174, R84, R169, R20 ;  /* 0x000000a954ae7223 */ /* 0x000fe20000010014 */
[----:B------:R-:W-:Y:S01]  /*2e90*/  F2FP.PACK_AB R157, R186, R199 ;  /* 0x000000c7ba9d723e */ /* 0x000fe200000000ff */
[----:B------:R-:W-:Y:S02]  /*2ea0*/  FFMA.FTZ R183, R85, R168, R21 ;  /* 0x000000a855b77223 */ /* 0x000fe40000010015 */
[----:B-1----:R-:W-:Y:S01]  /*2eb0*/  FFMA.FTZ R145, R87, R170, R23 ;  /* 0x000000aa57917223 */ /* 0x002fe20000010017 */
[----:B------:R-:W-:Y:S01]  /*2ec0*/  IADD3 R180, P1, R179, c[0x0][0x208], RZ ;  /* 0x00008200b3b47a10 */ /* 0x000fe20007f3e0ff */
[----:B------:R-:W-:Y:S01]  /*2ed0*/  FFMA.FTZ R146, R88, R175, R24 ;  /* 0x000000af58927223 */ /* 0x000fe20000010018 */
        /* <DEDUP_REMOVED lines=8> */
[----:B------:R-:W-:Y:S01]  /*2f60*/  F2FP.PACK_AB R146, R147, R146 ;  /* 0x000000929392723e */ /* 0x000fe200000000ff */
[----:B------:R-:W-:Y:S01]  /*2f70*/  FFMA.FTZ R168, R117, R168, R53 ;  /* 0x000000a875a87223 */ /* 0x000fe20000010035 */
[----:B------:R-:W-:Y:S01]  /*2f80*/  IADD3.X R149, R185, c[0x0][0x214], RZ, P0, !PT ;  /* 0x00008500b9957a10 */ /* 0x000fe200007fe4ff */
[----:B------:R-:W-:Y:S01]  /*2f90*/  FFMA.FTZ R178, R123, R178, R59 ;  /* 0x000000b27bb27223 */ /* 0x000fe2000001003b */
[----:B------:R-:W-:Y:S01]  /*2fa0*/  F2FP.PACK_AB R147, R151, R150 ;  /* 0x000000969793723e */ /* 0x000fe200000000ff */
[----:B------:R-:W-:Y:S01]  /*2fb0*/  FFMA.FTZ R151, R122, R177, R58 ;  /* 0x000000b17a977223 */ /* 0x000fe2000001003a */
[----:B------:R-:W-:Y:S01]  /*2fc0*/  IADD3.X R181, R182, c[0x0][0x20c], RZ, P1, !PT ;  /* 0x00008300b6b57a10 */ /* 0x000fe20000ffe4ff */
[----:B------:R0:W-:Y:S01]  /*2fd0*/  STG.E.128 [R148.64], R156 ;  /* 0x0000009c94007986 */ /* 0x0001e2000c101d04 */
[----:B------:R-:W-:-:S02]  /*2fe0*/  FFMA.FTZ R171, R118, R171, R54 ;  /* 0x000000ab76ab7223 */ /* 0x000fc40000010036 */
[----:B------:R-:W-:Y:S01]  /*2ff0*/  FFMA.FTZ R170, R119, R170, R55 ;  /* 0x000000aa77aa7223 */ /* 0x000fe20000010037 */
[----:B------:R1:W-:Y:S01]  /*3000*/  STG.E.128 [R180.64], R144 ;  /* 0x00000090b4007986 */ /* 0x0003e2000c101d04 */
[----:B------:R-:W-:Y:S01]  /*3010*/  FFMA.FTZ R150, R120, R175, R56 ;  /* 0x000000af78967223 */ /* 0x000fe20000010038 */
[----:B------:R-:W-:Y:S01]  /*3020*/  F2FP.PACK_AB R151, R178, R151 ;  /* 0x00000097b297723e */ /* 0x000fe200000000ff */
[----:B------:R-:W-:Y:S02]  /*3030*/  FFMA.FTZ R173, R121, R176, R57 ;  /* 0x000000b079ad7223 */ /* 0x000fe40000010039 */
[----:B------:R-:W-:Y:S02]  /*3040*/  FFMA.FTZ R174, R92, R163, R28 ;  /* 0x000000a35cae7223 */ /* 0x000fe4000001001c */
[----:B------:R-:W-:Y:S01]  /*3050*/  FFMA.FTZ R175, R93, R162, R29 ;  /* 0x000000a25daf7223 */ /* 0x000fe2000001001d */
[----:B------:R-:W-:Y:S01]  /*3060*/  F2FP.PACK_AB R150, R173, R150 ;  /* 0x00000096ad96723e */ /* 0x000fe200000000ff */
[----:B0-----:R-:W-:Y:S01]  /*3070*/  FFMA.FTZ R156, R94, R161, R30 ;  /* 0x000000a15e9c7223 */ /* 0x001fe2000001001e */
[----:B------:R-:W-:Y:S01]  /*3080*/  F2FP.PACK_AB R148, R168, R169 ;  /* 0x000000a9a894723e */ /* 0x000fe200000000ff */
[----:B------:R-:W-:Y:S01]  /*3090*/  FFMA.FTZ R159, R130, R167, R66 ;  /* 0x000000a7829f7223 */ /* 0x000fe20000010042 */
[----:B------:R-:W-:Y:S01]  /*30a0*/  F2FP.PACK_AB R149, R170, R171 ;  /* 0x000000abaa95723e */ /* 0x000fe200000000ff */
[----:B-1----:R-:W-:Y:S01]  /*30b0*/  FFMA.FTZ R145, R95, R160, R31 ;  /* 0x000000a05f917223 */ /* 0x002fe2000001001f */
[----:B------:R-:W-:Y:S01]  /*30c0*/  F2FP.PACK_AB R144, R175, R174 ;  /* 0x000000aeaf90723e */ /* 0x000fe200000000ff */
[----:B------:R-:W-:-:S02]  /*30d0*/  FFMA.FTZ R146, R96, R165, R32 ;  /* 0x000000a560927223 */ /* 0x000fc40000010020 */
[----:B------:R-:W-:Y:S01]  /*30e0*/  FFMA.FTZ R147, R97, R164, R33 ;  /* 0x000000a461937223 */ /* 0x000fe20000010021 */
[----:B------:R-:W-:Y:S01]  /*30f0*/  F2FP.PACK_AB R145, R145, R156 ;  /* 0x0000009c9191723e */ /* 0x000fe200000000ff */
[----:B------:R-:W-:Y:S02]  /*3100*/  FFMA.FTZ R156, R98, R167, R34 ;  /* 0x000000a7629c7223 */ /* 0x000fe40000010022 */
[----:B------:R-:W-:Y:S01]  /*3110*/  FFMA.FTZ R158, R128, R165, R64 ;  /* 0x000000a5809e7223 */ /* 0x000fe20000010040 */
[----:B------:R-:W-:Y:S01]  /*3120*/  SHF.L.U32 R165, R172, 0x4, RZ ;  /* 0x00000004aca57819 */ /* 0x000fe200000006ff */
[----:B------:R-:W-:Y:S01]  /*3130*/  FFMA.FTZ R157, R129, R164, R65 ;  /* 0x000000a4819d7223 */ /* 0x000fe20000010041 */
[----:B------:R-:W-:Y:S01]  /*3140*/  F2FP.PACK_AB R146, R147, R146 ;  /* 0x000000929392723e */ /* 0x000fe200000000ff */
[-C--:B------:R-:W-:Y:S01]  /*3150*/  FFMA.FTZ R167, R99, R166.reuse, R35 ;  /* 0x000000a663a77223 */ /* 0x080fe20000010023 */
        /* <DEDUP_REMOVED lines=8> */
[----:B------:R-:W-:Y:S01]  /*31e0*/  SHF.R.U32.HI R172, RZ, 0x1c, R172 ;  /* 0x0000001cffac7819 */ /* 0x000fe200000116ac */
[----:B------:R-:W-:Y:S01]  /*31f0*/  FFMA.FTZ R168, R127, R160, R63 ;  /* 0x000000a07fa87223 */ /* 0x000fe2000001003f */
[----:B------:R-:W-:-:S02]  /*3200*/  IADD3 R166, P1, R165, c[0x0][0x208], RZ ;  /* 0x00008200a5a67a10 */ /* 0x000fc40007f3e0ff */
[----:B------:R-:W-:Y:S02]  /*3210*/  IADD3 R160, P2, R165, c[0x0][0x210], RZ ;  /* 0x00008400a5a07a10 */ /* 0x000fe40007f5e0ff */
[----:B------:R-:W-:Y:S02]  /*3220*/  IADD3.X R165, R182, c[0x0][0x214], RZ, P0, !PT ;  /* 0x00008500b6a57a10 */ /* 0x000fe400007fe4ff */
[----:B------:R-:W-:Y:S02]  /*3230*/  IADD3.X R167, R172, c[0x0][0x20c], RZ, P1, !PT ;  /* 0x00008300aca77a10 */ /* 0x000fe40000ffe4ff */
[----:B------:R-:W-:Y:S01]  /*3240*/  F2FP.PACK_AB R156, R161, R156 ;  /* 0x0000009ca19c723e */ /* 0x000fe200000000ff */
[----:B------:R0:W-:Y:S01]  /*3250*/  STG.E.128 [R164.64], R148 ;  /* 0x00000094a4007986 */ /* 0x0001e2000c101d04 */
[----:B------:R-:W-:Y:S02]  /*3260*/  F2FP.PACK_AB R157, R168, R157 ;  /* 0x0000009da89d723e */ /* 0x000fe400000000ff */
        /* <DEDUP_REMOVED lines=8> */
.L_x_18475:
[----:B------:R-:W-:Y:S05]  /*32f0*/  EXIT ;  /* 0x000000000000794d */ /* 0x000fea0003800000 */
.L_x_18473:
[----:B-1----:R-:W-:Y:S01]  /*3300*/  HFMA2.MMA R192, -RZ, RZ, 0, 5.9604644775390625e-08 ;  /* 0x00000001ffc07435 */ /* 0x002fe200000001ff */
[----:B------:R-:W-:Y:S02]  /*3310*/  MOV R185, 0x1f ;  /* 0x0000001f00b97802 */ /* 0x000fe40000000f00 */
[----:B------:R-:W-:Y:S02]  /*3320*/  MOV R190, 0xffffffff ;  /* 0xffffffff00be7802 */ /* 0x000fe40000000f00 */
[----:B------:R-:W-:Y:S02]  /*3330*/  MOV R188, 0x3350 ;  /* 0x0000335000bc7802 */ /* 0x000fe40000000f00 */
[----:B-----5:R-:W-:Y:S05]  /*3340*/  CALL.REL.NOINC `($__internal_57_$__cuda_sm70_shflsync_bfly_p) ;  /* 0x0000079000007944 */ /* 0x020fea0003c00000 */
[----:B-1----:R-:W-:Y:S01]  /*3350*/  MOV R184, R192 ;  /* 0x000000c000b87202 */ /* 0x002fe20000000f00 */
[----:B0-----:R-:W-:Y:S05]  /*3360*/  BRA `(.L_x_18477) ;  /* 0xffffe90000007947 */ /* 0x001fea000383ffff */
.L_x_18474:
[----:B------:R-:W-:Y:S01]  /*3370*/  HFMA2.MMA R192, -RZ, RZ, 0, 1.1920928955078125e-07 ;  /* 0x00000002ffc07435 */ /* 0x000fe200000001ff */
[----:B------:R-:W-:Y:S02]  /*3380*/  MOV R185, 0x1f ;  /* 0x0000001f00b97802 */ /* 0x000fe40000000f00 */
[----:B------:R-:W-:Y:S02]  /*3390*/  MOV R190, 0xffffffff ;  /* 0xffffffff00be7802 */ /* 0x000fe40000000f00 */
[----:B------:R-:W-:-:S02]  /*33a0*/  MOV R188, 0x33c0 ;  /* 0x000033c000bc7802 */ /* 0x000fc40000000f00 */
[----:B-----5:R-:W-:Y:S05]  /*33b0*/  CALL.REL.NOINC `($__internal_57_$__cuda_sm70_shflsync_bfly_p) ;  /* 0x0000072000007944 */ /* 0x020fea0003c00000 */
[----:B01----:R-:W-:Y:S01]  /*33c0*/  FADD.FTZ R187, R187, R192 ;  /* 0x000000c0bbbb7221 */ /* 0x003fe20000010000 */
[----:B------:R-:W-:Y:S01]  /*33d0*/  HFMA2.MMA R192, -RZ, RZ, 0, 2.384185791015625e-07 ;  /* 0x00000004ffc07435 */ /* 0x000fe200000001ff */
[----:B------:R-:W-:-:S02]  /*33e0*/  MOV R185, 0x1f ;  /* 0x0000001f00b97802 */ /* 0x000fc40000000f00 */
[----:B------:R-:W-:Y:S02]  /*33f0*/  MOV R190, 0xffffffff ;  /* 0xffffffff00be7802 */ /* 0x000fe40000000f00 */
[----:B------:R-:W-:Y:S02]  /*3400*/  MOV R188, 0x3420 ;  /* 0x0000342000bc7802 */ /* 0x000fe40000000f00 */
[----:B------:R-:W-:Y:S05]  /*3410*/  CALL.REL.NOINC `($__internal_57_$__cuda_sm70_shflsync_bfly_p) ;  /* 0x000006c000007944 */ /* 0x000fea0003c00000 */
[----:B01----:R-:W-:Y:S01]  /*3420*/  FADD.FTZ R187, R187, R192 ;  /* 0x000000c0bbbb7221 */ /* 0x003fe20000010000 */
[----:B------:R-:W-:Y:S01]  /*3430*/  HFMA2.MMA R192, -RZ, RZ, 0, 4.76837158203125e-07 ;  /* 0x00000008ffc07435 */ /* 0x000fe200000001ff */
[----:B------:R-:W-:Y:S02]  /*3440*/  MOV R185, 0x1f ;  /* 0x0000001f00b97802 */ /* 0x000fe40000000f00 */
[----:B------:R-:W-:Y:S02]  /*3450*/  MOV R190, 0xffffffff ;  /* 0xffffffff00be7802 */ /* 0x000fe40000000f00 */
[----:B------:R-:W-:Y:S02]  /*3460*/  MOV R188, 0x3480 ;  /* 0x0000348000bc7802 */ /* 0x000fe40000000f00 */
[----:B------:R-:W-:Y:S05]  /*3470*/  CALL.REL.NOINC `($__internal_57_$__cuda_sm70_shflsync_bfly_p) ;  /* 0x0000066000007944 */ /* 0x000fea0003c00000 */
[----:B01----:R-:W-:Y:S01]  /*3480*/  FADD.FTZ R187, R187, R192 ;  /* 0x000000c0bbbb7221 */ /* 0x003fe20000010000 */
[----:B------:R-:W-:Y:S01]  /*3490*/  HFMA2.MMA R192, -RZ, RZ, 0, 9.5367431640625e-07 ;  /* 0x00000010ffc07435 */ /* 0x000fe200000001ff */
[----:B------:R-:W-:-:S02]  /*34a0*/  MOV R185, 0x1f ;  /* 0x0000001f00b97802 */ /* 0x000fc40000000f00 */
[----:B------:R-:W-:Y:S02]  /*34b0*/  MOV R190, 0xffffffff ;  /* 0xffffffff00be7802 */ /* 0x000fe40000000f00 */
[----:B------:R-:W-:Y:S02]  /*34c0*/  MOV R188, 0x34e0 ;  /* 0x000034e000bc7802 */ /* 0x000fe40000000f00 */
[----:B------:R-:W-:Y:S05]  /*34d0*/  CALL.REL.NOINC `($__internal_57_$__cuda_sm70_shflsync_bfly_p) ;  /* 0x0000060000007944 */ /* 0x000fea0003c00000 */
        /* <DEDUP_REMOVED lines=70> */
[----:B------:R-:W-:Y:S05]  /*3940*/  CALL.REL.NOINC `($__internal_57_$__cuda_sm70_shflsync_bfly_p) ;  /* 0x0000019000007944 */ /* 0x000fea0003c00000 */
[----:B01----:R-:W-:Y:S01]  /*3950*/  FADD.FTZ R187, R187, R192 ;  /* 0x000000c0bbbb7221 */ /* 0x003fe20000010000 */
[----:B------:R-:W-:Y:S01]  /*3960*/  HFMA2.MMA R192, -RZ, RZ, 0, 1.1920928955078125e-07 ;  /* 0x00000002ffc07435 */ /* 0x000fe200000001ff */
[----:B------:R-:W-:Y:S02]  /*3970*/  MOV R185, 0x1f ;  /* 0x0000001f00b97802 */ /* 0x000fe40000000f00 */
[----:B------:R-:W-:Y:S02]  /*3980*/  MOV R190, 0xffffffff ;  /* 0xffffffff00be7802 */ /* 0x000fe40000000f00 */
[----:B------:R-:W-:Y:S02]  /*3990*/  MOV R188, 0x39b0 ;  /* 0x000039b000bc7802 */ /* 0x000fe40000000f00 */
[----:B------:R-:W-:Y:S05]  /*39a0*/  CALL.REL.NOINC `($__internal_57_$__cuda_sm70_shflsync_bfly_p) ;  /* 0x0000013000007944 */ /* 0x000fea0003c00000 */
        /* <DEDUP_REMOVED lines=18> */
[----:B01----:R-:W-:Y:S05]  /*3ad0*/  BRA `(.L_x_18478) ;  /* 0xffffe6d000007947 */ /* 0x003fea000383ffff */
        .weak           $__internal_57_$__cuda_sm70_shflsync_bfly_p
        .type           $__internal_57_$__cuda_sm70_shflsync_bfly_p,@function
        .size           $__internal_57_$__cuda_sm70_shflsync_bfly_p,(.L_x_26517 - $__internal_57_$__cuda_sm70_shflsync_bfly_p)
$__internal_57_$__cuda_sm70_shflsync_bfly_p:
[----:B------:R-:W-:Y:S01]  /*3ae0*/  HFMA2.MMA R189, -RZ, RZ, 0, 0 ;  /* 0x00000000ffbd7435 */ /* 0x000fe200000001ff */
[----:B------:R-:W-:Y:S04]  /*3af0*/  WARPSYNC R190 ;  /* 0x000000be00007348 */ /* 0x000fe80003800000 */
[----:B------:R0:W1:Y:S01]  /*3b00*/  SHFL.BFLY PT, R192, R187, R192, R185 ;  /* 0x0c0000c0bbc07389 */ /* 0x00006200000e00b9 */
[----:B------:R-:W-:Y:S05]  /*3b10*/  RET.REL.NODEC R188 `(_ZN10layer_norm31ln_parallel_residual_fwd_kernelINS_13Kernel_traitsIf6__halffS2_fjLj8192ELj1ELj1ELj8ELj16ENS_18Kernel_traits_baseILj8192EfS2_fS2_fjLj256EEEEELb0ELb0ELb1EEEvNS_9FwdParamsE) ;  /* 0xffffc4e0bc007950 */ /* 0x000fea0003c3ffff */
.L_x_18479:
        /* <DEDUP_REMOVED lines=14> */
.L_x_26517:


//--------------------- .text._ZN10layer_norm31ln_parallel_residual_fwd_kernelINS_13Kernel_traitsIf6__halffS2_fjLj8192ELj1ELj1ELj8ELj16ENS_18Kernel_traits_baseILj8192EfS2_fS2_fjLj256EEEEELb0ELb1ELb0EEEvNS_9FwdParamsE --------------------------
	.section	.text._ZN10layer_norm31ln_parallel_residual_fwd_kernelINS_13Kernel_traitsIf6__halffS2_fjLj8192ELj1ELj1ELj8ELj16ENS_18Kernel_traits_baseILj8192EfS2_fS2_fjLj256EEEEELb0ELb1ELb0EEEvNS_9FwdParamsE,"ax",@progbits
	.sectioninfo	@"SHI_REGISTERS=128"
	.align	128
        .global         _ZN10layer_norm31ln_parallel_residual_fwd_kernelINS_13Kernel_traitsIf6__halffS2_fjLj8192ELj1ELj1ELj8ELj16ENS_18Kernel_traits_baseILj8192EfS2_fS2_fjLj256EEEEELb0ELb1ELb0EEEvNS_9FwdParamsE
        .type           _ZN10layer_norm31ln_parallel_residual_fwd_kernelINS_13Kernel_traitsIf6__halffS2_fjLj8192ELj1ELj1ELj8ELj16ENS_18Kernel_traits_baseILj8192EfS2_fS2_fjLj256EEEEELb0ELb1ELb0EEEvNS_9FwdParamsE,@function
        .size           _ZN10layer_norm31ln_parallel_residual_fwd_kernelINS_13Kernel_traitsIf6__halffS2_fjLj8192ELj1ELj1ELj8ELj16ENS_18Kernel_traits_baseILj8192EfS2_fS2_fjLj256EEEEELb0ELb1ELb0EEEvNS_9FwdParamsE,(.L_x_26518 - _ZN10layer_norm31ln_parallel_residual_fwd_kernelINS_13Kernel_traitsIf6__halffS2_fjLj8192ELj1ELj1ELj8ELj16ENS_18Kernel_traits_baseILj8192EfS2_fS2_fjLj256EEEEELb0ELb1ELb0EEEvNS_9FwdParamsE)
        .other          _ZN10layer_norm31ln_parallel_residual_fwd_kernelINS_13Kernel_traitsIf6__halffS2_fjLj8192ELj1ELj1ELj8ELj16ENS_18Kernel_traits_baseILj8192EfS2_fS2_fjLj256EEEEELb0ELb1ELb0EEEvNS_9FwdParamsE,@"STO_CUDA_ENTRY STV_DEFAULT"
_ZN10layer_norm31ln_parallel_residual_fwd_kernelINS_13Kernel_traitsIf6__halffS2_fjLj8192ELj1ELj1ELj8ELj16ENS_18Kernel_traits_baseILj8192EfS2_fS2_fjLj256EEEEELb0ELb1ELb0EEEvNS_9FwdParamsE:
.text._ZN10layer_norm31ln_parallel_residual_fwd_kernelINS_13Kernel_traitsIf6__halffS2_fjLj8192ELj1ELj1ELj8ELj16ENS_18Kernel_traits_baseILj8192EfS2_fS2_fjLj256EEEEELb0ELb1ELb0EEEvNS_9FwdParamsE:
        /* <DEDUP_REMOVED lines=30> */
.L_x_18481:
[----:B------:R-:W-:Y:S05]  /*01e0*/  BSYNC B0 ;  /* 0x0000000000007941 */ /* 0x000fea0003800000 */
.L_x_18480:
        /* <DEDUP_REMOVED lines=17> */
.L_x_18483:
[----:B------:R-:W-:Y:S05]  /*0300*/  BSYNC B0 ;  /* 0x0000000000007941 */ /* 0x000fea0003800000 */
.L_x_18482:
        /* <DEDUP_REMOVED lines=17> */
.L_x_18485:
[----:B------:R-:W-:Y:S05]  /*0420*/  BSYNC B0 ;  /* 0x0000000000007941 */ /* 0x000fea0003800000 */
.L_x_18484:
        /* <DEDUP_REMOVED lines=16> */
.L_x_18487:
[----:B------:R-:W-:Y:S05]  /*0530*/  BSYNC B0 ;  /* 0x0000000000007941 */ /* 0x000fea0003800000 */
.L_x_18486:
        /* <DEDUP_REMOVED lines=26> */
.L_x_18571:
        /* <DEDUP_REMOVED lines=18> */
[----:B0-----:R0:W5:Y:S01]  /*0800*/  @P5 LDG.E.128 R68, [R82.64] ;  /* 0x0000000452445981 */ /* 0x001162000c1e1d00 */
        /* <DEDUP_REMOVED lines=10> */
.L_x_18490:
[----:B0----5:R-:W-:-:S05]  /*08b0*/  HADD2.F32 R81, -RZ, R68.H0_H0 ;  /* 0x20000044ff517230 */ /* 0x021fca0000004100 */
[----:B------:R-:W-:-:S04]  /*08c0*/  FADD.FTZ R80, R81, R80 ;  /* 0x0000005051507221 */ /* 0x000fc80000010000 */
[----:B------:R-:W-:Y:S02]  /*08d0*/  @P0 FADD.FTZ R80, R72, R80 ;  /* 0x0000005048500221 */ /* 0x000fe40000010000 */
.L_x_18491:
[----:B------:R-:W-:Y:S01]  /*08e0*/  HADD2.F32 R81, -RZ, R84.H1_H1 ;  /* 0x30000054ff517230 */ /* 0x000fe20000004100 */
[----:B------:R-:W-:Y:S05]  /*08f0*/  @P5 BRA `(.L_x_18492) ;  /* 0x0000003000005947 */ /* 0x000fea0003800000 */
[----:B------:R-:W-:Y:S05]  /*0900*/  @!P0 BRA `(.L_x_18493) ;  /* 0x0000005000008947 */ /* 0x000fea0003800000 */
[----:B-----5:R-:W-:Y:S01]  /*0910*/  FADD.FTZ R81, R73, R81 ;  /* 0x0000005149517221 */ /* 0x020fe20000010000 */
[----:B------:R-:W-:Y:S05]  /*0920*/  BRA `(.L_x_18493) ;  /* 0x0000003000007947 */ /* 0x000fea0003800000 */
.L_x_18492:
[----:B-----5:R-:W-:-:S05]  /*0930*/  HADD2.F32 R82, -RZ, R68.H1_H1 ;  /* 0x30000044ff527230 */ /* 0x020fca0000004100 */
[----:B------:R-:W-:-:S04]  /*0940*/  FADD.FTZ R81, R82, R81 ;  /* 0x0000005152517221 */ /* 0x000fc80000010000 */
[----:B------:R-:W-:Y:S02]  /*0950*/  @P0 FADD.FTZ R81, R73, R81 ;  /* 0x0000005149510221 */ /* 0x000fe40000010000 */
.L_x_18493:
[----:B------:R-:W-:Y:S01]  /*0960*/  HADD2.F32 R82, -RZ, R85.H0_H0 ;  /* 0x20000055ff527230 */ /* 0x000fe20000004100 */
[----:B------:R-:W-:Y:S05]  /*0970*/  @P5 BRA `(.L_x_18494) ;  /* 0x0000003000005947 */ /* 0x000fea0003800000 */
[----:B------:R-:W-:Y:S05]  /*0980*/  @!P0 BRA `(.L_x_18495) ;  /* 0x0000005000008947 */ /* 0x000fea0003800000 */
[----:B-----5:R-:W-:Y:S01]  /*0990*/  FADD.FTZ R82, R74, R82 ;  /* 0x000000524a527221 */ /* 0x020fe20000010000 */
[----:B------:R-:W-:Y:S05]  /*09a0*/  BRA `(.L_x_18495) ;  /* 0x0000003000007947 */ /* 0x000fea0003800000 */
.L_x_18494:
[----:B-----5:R-:W-:-:S05]  /*09b0*/  HADD2.F32 R83, -RZ, R69.H0_H0 ;  /* 0x20000045ff537230 */ /* 0x020fca0000004100 */
[----:B------:R-:W-:-:S04]  /*09c0*/  FADD.FTZ R82, R83, R82 ;  /* 0x0000005253527221 */ /* 0x000fc80000010000 */
[----:B------:R-:W-:Y:S02]  /*09d0*/  @P0 FADD.FTZ R82, R74, R82 ;  /* 0x000000524a520221 */ /* 0x000fe40000010000 */
.L_x_18495:
[----:B------:R-:W-:Y:S01]  /*09e0*/  HADD2.F32 R83, -RZ, R85.H1_H1 ;  /* 0x30000055ff537230 */ /* 0x000fe20000004100 */
[----:B------:R-:W-:Y:S05]  /*09f0*/  @P5 BRA `(.L_x_18496) ;  /* 0x0000003000005947 */ /* 0x000fea0003800000 */
[----:B------:R-:W-:Y:S05]  /*0a00*/  @!P0 BRA `(.L_x_18497) ;  /* 0x0000005000008947 */ /* 0x000fea0003800000 */
[----:B-----5:R-:W-:Y:S01]  /*0a10*/  FADD.FTZ R83, R75, R83 ;  /* 0x000000534b537221 */ /* 0x020fe20000010000 */
[----:B------:R-:W-:Y:S05]  /*0a20*/  BRA `(.L_x_18497) ;  /* 0x0000003000007947 */ /* 0x000fea0003800000 */
.L_x_18496:
[----:B-----5:R-:W-:-:S05]  /*0a30*/  HADD2.F32 R84, -RZ, R69.H1_H1 ;  /* 0x30000045ff547230 */ /* 0x020fca0000004100 */
[----:B------:R-:W-:-:S04]  /*0a40*/  FADD.FTZ R83, R84, R83 ;  /* 0x0000005354537221 */ /* 0x000fc80000010000 */
[----:B------:R-:W-:Y:S02]  /*0a50*/  @P0 FADD.FTZ R83, R75, R83 ;  /* 0x000000534b530221 */ /* 0x000fe40000010000 */
.L_x_18497:
[----:B------:R-:W-:Y:S01]  /*0a60*/  HADD2.F32 R84, -RZ, R86.H0_H0 ;  /* 0x20000056ff547230 */ /* 0x000fe20000004100 */
[----:B------:R-:W-:Y:S05]  /*0a70*/  @P5 BRA `(.L_x_18498) ;  /* 0x0000003000005947 */ /* 0x000fea0003800000 */
[----:B------:R-:W-:Y:S05]  /*0a80*/  @!P0 BRA `(.L_x_18499) ;  /* 0x0000005000008947 */ /* 0x000fea0003800000 */
[----:B-----5:R-:W-:Y:S01]  /*0a90*/  FADD.FTZ R84, R76, R84 ;  /* 0x000000544c547221 */ /* 0x020fe20000010000 */
[----:B------:R-:W-:Y:S05]  /*0aa0*/  BRA `(.L_x_18499) ;  /* 0x0000003000007947 */ /* 0x000fea0003800000 */
.L_x_18498:
[----:B-----5:R-:W-:-:S05]  /*0ab0*/  HADD2.F32 R85, -RZ, R70.H0_H0 ;  /* 0x20000046ff557230 */ /* 0x020fca0000004100 */
[----:B------:R-:W-:-:S04]  /*0ac0*/  FADD.FTZ R84, R85, R84 ;  /* 0x0000005455547221 */ /* 0x000fc80000010000 */
[----:B------:R-:W-:Y:S02]  /*0ad0*/  @P0 FADD.FTZ R84, R76, R84 ;  /* 0x000000544c540221 */ /* 0x000fe40000010000 */
.L_x_18499:
[----:B------:R-:W-:Y:S01]  /*0ae0*/  HADD2.F32 R85, -RZ, R86.H1_H1 ;  /* 0x30000056ff557230 */ /* 0x000fe20000004100 */
[----:B------:R-:W-:Y:S05]  /*0af0*/  @P5 BRA `(.L_x_18500) ;  /* 0x0000003000005947 */ /* 0x000fea0003800000 */
[----:B------:R-:W-:Y:S05]  /*0b00*/  @!P0 BRA `(.L_x_18501) ;  /* 0x0000005000008947 */ /* 0x000fea0003800000 */
[----:B-----5:R-:W-:Y:S01]  /*0b10*/  FADD.FTZ R85, R77, R85 ;  /* 0x000000554d557221 */ /* 0x020fe20000010000 */
[----:B------:R-:W-:Y:S05]  /*0b20*/  BRA `(.L_x_18501) ;  /* 0x0000003000007947 */ /* 0x000fea0003800000 */
.L_x_18500:
[----:B-----5:R-:W-:-:S05]  /*0b30*/  HADD2.F32 R86, -RZ, R70.H1_H1 ;  /* 0x30000046ff567230 */ /* 0x020fca0000004100 */
[----:B------:R-:W-:-:S04]  /*0b40*/  FADD.FTZ R85, R86, R85 ;  /* 0x0000005556557221 */ /* 0x000fc80000010000 */
[----:B------:R-:W-:Y:S02]  /*0b50*/  @P0 FADD.FTZ R85, R77, R85 ;  /* 0x000000554d550221 */ /* 0x000fe40000010000 */
.L_x_18501:
[----:B------:R-:W-:Y:S01]  /*0b60*/  HADD2.F32 R86, -RZ, R87.H0_H0 ;  /* 0x20000057ff567230 */ /* 0x000fe20000004100 */
[----:B------:R-:W-:Y:S05]  /*0b70*/  @P5 BRA `(.L_x_18502) ;  /* 0x0000003000005947 */ /* 0x000fea0003800000 */
[----:B------:R-:W-:Y:S05]  /*0b80*/  @!P0 BRA `(.L_x_18503) ;  /* 0x0000005000008947 */ /* 0x000fea0003800000 */
[----:B-----5:R-:W-:Y:S01]  /*0b90*/  FADD.FTZ R86, R78, R86 ;  /* 0x000000564e567221 */ /* 0x020fe20000010000 */
[----:B------:R-:W-:Y:S05]  /*0ba0*/  BRA `(.L_x_18503) ;  /* 0x0000003000007947 */ /* 0x000fea0003800000 */
.L_x_18502:
[----:B-----5:R-:W-:-:S05]  /*0bb0*/  HADD2.F32 R113, -RZ, R71.H0_H0 ;  /* 0x20000047ff717230 */ /* 0x020fca0000004100 */
[----:B------:R-:W-:-:S04]  /*0bc0*/  FADD.FTZ R86, R113, R86 ;  /* 0x0000005671567221 */ /* 0x000fc80000010000 */
[----:B------:R-:W-:Y:S02]  /*0bd0*/  @P0 FADD.FTZ R86, R78, R86 ;  /* 0x000000564e560221 */ /* 0x000fe40000010000 */
.L_x_18503:
[----:B------:R-:W-:Y:S01]  /*0be0*/  HADD2.F32 R87, -RZ, R87.H1_H1 ;  /* 0x30000057ff577230 */ /* 0x000fe20000004100 */
[----:B------:R-:W-:Y:S05]  /*0bf0*/  @P5 BRA `(.L_x_18504) ;  /* 0x0000003000005947 */ /* 0x000fea0003800000 */
[----:B------:R-:W-:Y:S05]  /*0c00*/  @!P0 BRA `(.L_x_18505) ;  /* 0x0000005000008947 */ /* 0x000fea0003800000 */
[----:B-----5:R-:W-:Y:S01]  /*0c10*/  FADD.FTZ R87, R79, R87 ;  /* 0x000000574f577221 */ /* 0x020fe20000010000 */
[----:B------:R-:W-:Y:S05]  /*0c20*/  BRA `(.L_x_18505) ;  /* 0x0000003000007947 */ /* 0x000fea0003800000 */
.L_x_18504:
[----:B-----5:R-:W-:-:S05]  /*0c30*/  HADD2.F32 R112, -RZ, R71.H1_H1 ;  /* 0x30000047ff707230 */ /* 0x020fca0000004100 */
[----:B------:R-:W-:-:S04]  /*0c40*/  FADD.FTZ R87, R112, R87 ;  /* 0x0000005770577221 */ /* 0x000fc80000010000 */
[----:B------:R-:W-:Y:S02]  /*0c50*/  @P0 FADD.FTZ R87, R79, R87 ;  /* 0x000000574f570221 */ /* 0x000fe40000010000 */
.L_x_18505:
[C---:B------:R-:W-:Y:S02]  /*0c60*/  LEA R114, P0, R2.reuse, c[0x0][0x188], 0x5 ;  /* 0x0000620002727a11 */ /* 0x040fe400078028ff */
[C---:B------:R-:W-:Y:S02]  /*0c70*/  IADD3 R112, R2.reuse, 0x100, RZ ;  /* 0x0000010002707810 */ /* 0x040fe40007ffe0ff */
[----:B------:R-:W-:-:S05]  /*0c80*/  LEA.HI.X R115, R2, c[0x0][0x18c], RZ, 0x5, P0 ;  /* 0x0000630002737a11 */ /* 0x000fca00000f2cff */
[----:B------:R0:W-:Y:S04]  /*0c90*/  STG.E.128 [R114.64], R80 ;  /* 0x0000005072007986 */ /* 0x0001e8000c101d04 */
[----:B------:R0:W-:Y:S02]  /*0ca0*/  STG.E.128 [R114.64+0x10], R84 ;  /* 0x0000105472007986 */ /* 0x0001e4000c101d04 */
.L_x_18489:
[----:B------:R-:W-:Y:S05]  /*0cb0*/  BSYNC B0 ;  /* 0x0000000000007941 */ /* 0x000fea0003800000 */
.L_x_18488:
        /* <DEDUP_REMOVED lines=23> */
.L_x_18508:
[----:B0----5:R-:W-:-:S05]  /*0e30*/  HADD2.F32 R89, -RZ, R68.H0_H0 ;  /* 0x20000044ff597230 */ /* 0x021fca0000004100 */
[----:B------:R-:W-:-:S04]  /*0e40*/  FADD.FTZ R88, R89, R88 ;  /* 0x0000005859587221 */ /* 0x000fc80000010000 */
[----:B------:R-:W-:Y:S02]  /*0e50*/  @P0 FADD.FTZ R88, R72, R88 ;  /* 0x0000005848580221 */ /* 0x000fe40000010000 */
.L_x_18509:
[----:B------:R-:W-:Y:S01]  /*0e60*/  HADD2.F32 R89, -RZ, R92.H1_H1 ;  /* 0x3000005cff597230 */ /* 0x000fe20000004100 */
[----:B------:R-:W-:Y:S05]  /*0e70*/  @P5 BRA `(.L_x_18510) ;  /* 0x0000003000005947 */ /* 0x000fea0003800000 */
[----:B------:R-:W-:Y:S05]  /*0e80*/  @!P0 BRA `(.L_x_18511) ;  /* 0x0000005000008947 */ /* 0x000fea0003800000 */
[----:B-----5:R-:W-:Y:S01]  /*0e90*/  FADD.FTZ R89, R73, R89 ;  /* 0x0000005949597221 */ /* 0x020fe20000010000 */
[----:B------:R-:W-:Y:S05]  /*0ea0*/  BRA `(.L_x_18511) ;  /* 0x0000003000007947 */ /* 0x000fea0003800000 */
.L_x_18510:
[----:B-----5:R-:W-:-:S05]  /*0eb0*/  HADD2.F32 R90, -RZ, R68.H1_H1 ;  /* 0x30000044ff5a7230 */ /* 0x020fca0000004100 */
[----:B------:R-:W-:-:S04]  /*0ec0*/  FADD.FTZ R89, R90, R89 ;  /* 0x000000595a597221 */ /* 0x000fc80000010000 */
[----:B------:R-:W-:Y:S02]  /*0ed0*/  @P0 FADD.FTZ R89, R73, R89 ;  /* 0x0000005949590221 */ /* 0x000fe40000010000 */
.L_x_18511:
[----:B------:R-:W-:Y:S01]  /*0ee0*/  HADD2.F32 R90, -RZ, R93.H0_H0 ;  /* 0x2000005dff5a7230 */ /* 0x000fe20000004100 */
[----:B------:R-:W-:Y:S05]  /*0ef0*/  @P5 BRA `(.L_x_18512) ;  /* 0x0000003000005947 */ /* 0x000fea0003800000 */
[----:B------:R-:W-:Y:S05]  /*0f00*/  @!P0 BRA `(.L_x_18513) ;  /* 0x0000005000008947 */ /* 0x000fea0003800000 */
[----:B-----5:R-:W-:Y:S01]  /*0f10*/  FADD.FTZ R90, R74, R90 ;  /* 0x0000005a4a5a7221 */ /* 0x020fe20000010000 */
[----:B------:R-:W-:Y:S05]  /*0f20*/  BRA `(.L_x_18513) ;  /* 0x0000003000007947 */ /* 0x000fea0003800000 */
.L_x_18512:
[----:B-----5:R-:W-:-:S05]  /*0f30*/  HADD2.F32 R91, -RZ, R69.H0_H0 ;  /* 0x20000045ff5b7230 */ /* 0x020fca0000004100 */
[----:B------:R-:W-:-:S04]  /*0f40*/  FADD.FTZ R90, R91, R90 ;  /* 0x0000005a5b5a7221 */ /* 0x000fc80000010000 */
[----:B------:R-:W-:Y:S02]  /*0f50*/  @P0 FADD.FTZ R90, R74, R90 ;  /* 0x0000005a4a5a0221 */ /* 0x000fe40000010000 */
.L_x_18513:
[----:B------:R-:W-:Y:S01]  /*0f60*/  HADD2.F32 R91, -RZ, R93.H1_H1 ;  /* 0x3000005dff5b7230 */ /* 0x000fe20000004100 */
[----:B------:R-:W-:Y:S05]  /*0f70*/  @P5 BRA `(.L_x_18514) ;  /* 0x0000003000005947 */ /* 0x000fea0003800000 */
[----:B------:R-:W-:Y:S05]  /*0f80*/  @!P0 BRA `(.L_x_18515) ;  /* 0x0000005000008947 */ /* 0x000fea0003800000 */
[----:B-----5:R-:W-:Y:S01]  /*0f90*/  FADD.FTZ R91, R75, R91 ;  /* 0x0000005b4b5b7221 */ /* 0x020fe20000010000 */
[----:B------:R-:W-:Y:S05]  /*0fa0*/  BRA `(.L_x_18515) ;  /* 0x0000003000007947 */ /* 0x000fea0003800000 */
.L_x_18514:
[----:B-----5:R-:W-:-:S05]  /*0fb0*/  HADD2.F32 R92, -RZ, R69.H1_H1 ;  /* 0x30000045ff5c7230 */ /* 0x020fca0000004100 */
[----:B------:R-:W-:-:S04]  /*0fc0*/  FADD.FTZ R91, R92, R91 ;  /* 0x0000005b5c5b7221 */ /* 0x000fc80000010000 */
[----:B------:R-:W-:Y:S02]  /*0fd0*/  @P0 FADD.FTZ R91, R75, R91 ;  /* 0x0000005b4b5b0221 */ /* 0x000fe40000010000 */
.L_x_18515:
[----:B------:R-:W-:Y:S01]  /*0fe0*/  HADD2.F32 R92, -RZ, R94.H0_H0 ;  /* 0x2000005eff5c7230 */ /* 0x000fe20000004100 */
[----:B------:R-:W-:Y:S05]  /*0ff0*/  @P5 BRA `(.L_x_18516) ;  /* 0x0000003000005947 */ /* 0x000fea0003800000 */
[----:B------:R-:W-:Y:S05]  /*1000*/  @!P0 BRA `(.L_x_18517) ;  /* 0x0000005000008947 */ /* 0x000fea0003800000 */
[----:B-----5:R-:W-:Y:S01]  /*1010*/  FADD.FTZ R92, R76, R92 ;  /* 0x0000005c4c5c7221 */ /* 0x020fe20000010000 */
[----:B------:R-:W-:Y:S05]  /*1020*/  BRA `(.L_x_18517) ;  /* 0x0000003000007947 */ /* 0x000fea0003800000 */
.L_x_18516:
[----:B-----5:R-:W-:-:S05]  /*1030*/  HADD2.F32 R93, -RZ, R70.H0_H0 ;  /* 0x20000046ff5d7230 */ /* 0x020fca0000004100 */
[----:B------:R-:W-:-:S04]  /*1040*/  FADD.FTZ R92, R93, R92 ;  /* 0x0000005c5d5c7221 */ /* 0x000fc80000010000 */
[----:B------:R-:W-:Y:S02]  /*1050*/  @P0 FADD.FTZ R92, R76, R92 ;  /* 0x0000005c4c5c0221 */ /* 0x000fe40000010000 */
.L_x_18517:
[----:B------:R-:W-:Y:S01]  /*1060*/  HADD2.F32 R93, -RZ, R94.H1_H1 ;  /* 0x3000005eff5d7230 */ /* 0x000fe20000004100 */
[----:B------:R-:W-:Y:S05]  /*1070*/  @P5 BRA `(.L_x_18518) ;  /* 0x0000003000005947 */ /* 0x000fea0003800000 */
[----:B------:R-:W-:Y:S05]  /*1080*/  @!P0 BRA `(.L_x_18519) ;  /* 0x0000005000008947 */ /* 0x000fea0003800000 */
[----:B-----5:R-:W-:Y:S01]  /*1090*/  FADD.FTZ R93, R77, R93 ;  /* 0x0000005d4d5d7221 */ /* 0x020fe20000010000 */
[----:B------:R-:W-:Y:S05]  /*10a0*/  BRA `(.L_x_18519) ;  /* 0x0000003000007947 */ /* 0x000fea0003800000 */
.L_x_18518:
[----:B-----5:R-:W-:-:S05]  /*10b0*/  HADD2.F32 R94, -RZ, R70.H1_H1 ;  /* 0x30000046ff5e7230 */ /* 0x020fca0000004100 */
[----:B------:R-:W-:-:S04]  /*10c0*/  FADD.FTZ R93, R94, R93 ;  /* 0x0000005d5e5d7221 */ /* 0x000fc80000010000 */
[----:B------:R-:W-:Y:S02]  /*10d0*/  @P0 FADD.FTZ R93, R77, R93 ;  /* 0x0000005d4d5d0221 */ /* 0x000fe40000010000 */
.L_x_18519:
[----:B------:R-:W-:Y:S01]  /*10e0*/  HADD2.F32 R94, -RZ, R95.H0_H0 ;  /* 0x2000005fff5e7230 */ /* 0x000fe20000004100 */
[----:B------:R-:W-:Y:S05]  /*10f0*/  @P5 BRA `(.L_x_18520) ;  /* 0x0000003000005947 */ /* 0x000fea0003800000 */
[----:B------:R-:W-:Y:S05]  /*1100*/  @!P0 BRA `(.L_x_18521) ;  /* 0x0000005000008947 */ /* 0x000fea0003800000 */
[----:B-----5:R-:W-:Y:S01]  /*1110*/  FADD.FTZ R94, R78, R94 ;  /* 0x0000005e4e5e7221 */ /* 0x020fe20000010000 */
[----:B------:R-:W-:Y:S05]  /*1120*/  BRA `(.L_x_18521) ;  /* 0x0000003000007947 */ /* 0x000fea0003800000 */
.L_x_18520:
[----:B-----5:R-:W-:-:S05]  /*1130*/  HADD2.F32 R113, -RZ, R71.H0_H0 ;  /* 0x20000047ff717230 */ /* 0x020fca0000004100 */
[----:B------:R-:W-:-:S04]  /*1140*/  FADD.FTZ R94, R113, R94 ;  /* 0x0000005e715e7221 */ /* 0x000fc80000010000 */
[----:B------:R-:W-:Y:S02]  /*1150*/  @P0 FADD.FTZ R94, R78, R94 ;  /* 0x0000005e4e5e0221 */ /* 0x000fe40000010000 */
.L_x_18521:
[----:B------:R-:W-:Y:S01]  /*1160*/  HADD2.F32 R95, -RZ, R95.H1_H1 ;  /* 0x3000005fff5f7230 */ /* 0x000fe20000004100 */
[----:B------:R-:W-:Y:S05]  /*1170*/  @P5 BRA `(.L_x_18522) ;  /* 0x0000003000005947 */ /* 0x000fea0003800000 */
[----:B------:R-:W-:Y:S05]  /*1180*/  @!P0 BRA `(.L_x_18523) ;  /* 0x0000005000008947 */ /* 0x000fea0003800000 */
[----:B-----5:R-:W-:Y:S01]  /*1190*/  FADD.FTZ R95, R79, R95 ;  /* 0x0000005f4f5f7221 */ /* 0x020fe20000010000 */
[----:B------:R-:W-:Y:S05]  /*11a0*/  BRA `(.L_x_18523) ;  /* 0x0000003000007947 */ /* 0x000fea0003800000 */
.L_x_18522:
[----:B-----5:R-:W-:-:S05]  /*11b0*/  HADD2.F32 R114, -RZ, R71.H1_H1 ;  /* 0x30000047ff727230 */ /* 0x020fca0000004100 */
[----:B------:R-:W-:-:S04]  /*11c0*/  FADD.FTZ R95, R114, R95 ;  /* 0x0000005f725f7221 */ /* 0x000fc80000010000 */
[----:B------:R-:W-:Y:S02]  /*11d0*/  @P0 FADD.FTZ R95, R79, R95 ;  /* 0x0000005f4f5f0221 */ /* 0x000fe40000010000 */
.L_x_18523:
[----:B------:R-:W-:-:S04]  /*11e0*/  LEA R114, P0, R112, c[0x0][0x188], 0x5 ;  /* 0x0000620070727a11 */ /* 0x000fc800078028ff */
[C---:B------:R-:W-:Y:S02]  /*11f0*/  LEA.HI.X R115, R112.reuse, c[0x0][0x18c], RZ, 0x5, P0 ;  /* 0x0000630070737a11 */ /* 0x040fe400000f2cff */
[----:B------:R-:W-:-:S03]  /*1200*/  IADD3 R112, R112, 0x100, RZ ;  /* 0x0000010070707810 */ /* 0x000fc60007ffe0ff */
[----:B------:R0:W-:Y:S04]  /*1210*/  STG.E.128 [R114.64], R88 ;  /* 0x0000005872007986 */ /* 0x0001e8000c101d04 */
[----:B------:R0:W-:Y:S02]  /*1220*/  STG.E.128 [R114.64+0x10], R92 ;  /* 0x0000105c72007986 */ /* 0x0001e4000c101d04 */
.L_x_18507:
[----:B------:R-:W-:Y:S05]  /*1230*/  BSYNC B0 ;  /* 0x0000000000007941 */ /* 0x000fea0003800000 */
.L_x_18506:
        /* <DEDUP_REMOVED lines=23> */
.L_x_18526:
[----:B0----5:R-:W-:-:S05]  /*13b0*/  HADD2.F32 R97, -RZ, R68.H0_H0 ;  /* 0x20000044ff617230 */ /* 0x021fca0000004100 */
[----:B------:R-:W-:-:S04]  /*13c0*/  FADD.FTZ R96, R97, R96 ;  /* 0x0000006061607221 */ /* 0x000fc80000010000 */
[----:B------:R-:W-:Y:S02]  /*13d0*/  @P0 FADD.FTZ R96, R72, R96 ;  /* 0x0000006048600221 */ /* 0x000fe40000010000 */
.L_x_18527:
[----:B------:R-:W-:Y:S01]  /*13e0*/  HADD2.F32 R97, -RZ, R100.H1_H1 ;  /* 0x30000064ff617230 */ /* 0x000fe20000004100 */
[----:B------:R-:W-:Y:S05]  /*13f0*/  @P5 BRA `(.L_x_18528) ;  /* 0x0000003000005947 */ /* 0x000fea0003800000 */
[----:B------:R-:W-:Y:S05]  /*1400*/  @!P0 BRA `(.L_x_18529) ;  /* 0x0000005000008947 */ /* 0x000fea0003800000 */
[----:B-----5:R-:W-:Y:S01]  /*1410*/  FADD.FTZ R97, R73, R97 ;  /* 0x0000006149617221 */ /* 0x020fe20000010000 */
[----:B------:R-:W-:Y:S05]  /*1420*/  BRA `(.L_x_18529) ;  /* 0x0000003000007947 */ /* 0x000fea0003800000 */
.L_x_18528:
[----:B-----5:R-:W-:-:S05]  /*1430*/  HADD2.F32 R98, -RZ, R68.H1_H1 ;  /* 0x30000044ff627230 */ /* 0x020fca0000004100 */
[----:B------:R-:W-:-:S04]  /*1440*/  FADD.FTZ R97, R98, R97 ;  /* 0x0000006162617221 */ /* 0x000fc80000010000 */
[----:B------:R-:W-:Y:S02]  /*1450*/  @P0 FADD.FTZ R97, R73, R97 ;  /* 0x0000006149610221 */ /* 0x000fe40000010000 */
.L_x_18529:
[----:B------:R-:W-:Y:S01]  /*1460*/  HADD2.F32 R98, -RZ, R101.H0_H0 ;  /* 0x20000065ff627230 */ /* 0x000fe20000004100 */
[----:B------:R-:W-:Y:S05]  /*1470*/  @P5 BRA `(.L_x_18530) ;  /* 0x0000003000005947 */ /* 0x000fea0003800000 */
[----:B------:R-:W-:Y:S05]  /*1480*/  @!P0 BRA `(.L_x_18531) ;  /* 0x0000005000008947 */ /* 0x000fea0003800000 */
[----:B-----5:R-:W-:Y:S01]  /*1490*/  FADD.FTZ R98, R74, R98 ;  /* 0x000000624a627221 */ /* 0x020fe20000010000 */
[----:B------:R-:W-:Y:S05]  /*14a0*/  BRA `(.L_x_18531) ;  /* 0x0000003000007947 */ /* 0x000fea0003800000 */
.L_x_18530:
[----:B-----5:R-:W-:-:S05]  /*14b0*/  HADD2.F32 R99, -RZ, R69.H0_H0 ;  /* 0x20000045ff637230 */ /* 0x020fca0000004100 */
[----:B------:R-:W-:-:S04]  /*14c0*/  FADD.FTZ R98, R99, R98 ;  /* 0x0000006263627221 */ /* 0x000fc80000010000 */
[----:B------:R-:W-:Y:S02]  /*14d0*/  @P0 FADD.FTZ R98, R74, R98 ;  /* 0x000000624a620221 */ /* 0x000fe40000010000 */
.L_x_18531:
[----:B------:R-:W-:Y:S01]  /*14e0*/  HADD2.F32 R99, -RZ, R101.H1_H1 ;  /* 0x30000065ff637230 */ /* 0x000fe20000004100 */
[----:B------:R-:W-:Y:S05]  /*14f0*/  @P5 BRA `(.L_x_18532) ;  /* 0x0000003000005947 */ /* 0x000fea0003800000 */
[----:B------:R-:W-:Y:S05]  /*1500*/  @!P0 BRA `(.L_x_18533) ;  /* 0x0000005000008947 */ /* 0x000fea0003800000 */
[----:B-----5:R-:W-:Y:S01]  /*1510*/  FADD.FTZ R99, R75, R99 ;  /* 0x000000634b637221 */ /* 0x020fe20000010000 */
[----:B------:R-:W-:Y:S05]  /*1520*/  BRA `(.L_x_18533) ;  /* 0x0000003000007947 */ /* 0x000fea0003800000 */
.L_x_18532:
[----:B-----5:R-:W-:-:S05]  /*1530*/  HADD2.F32 R100, -RZ, R69.H1_H1 ;  /* 0x30000045ff647230 */ /* 0x020fca0000004100 */
[----:B------:R-:W-:-:S04]  /*1540*/  FADD.FTZ R99, R100, R99 ;  /* 0x0000006364637221 */ /* 0x000fc80000010000 */
[----:B------:R-:W-:Y:S02]  /*1550*/  @P0 FADD.FTZ R99, R75, R99 ;  /* 0x000000634b630221 */ /* 0x000fe40000010000 */
.L_x_18533:
[----:B------:R-:W-:Y:S01]  /*1560*/  HADD2.F32 R100, -RZ, R102.H0_H0 ;  /* 0x20000066ff647230 */ /* 0x000fe20000004100 */
[----:B------:R-:W-:Y:S05]  /*1570*/  @P5 BRA `(.L_x_18534) ;  /* 0x0000003000005947 */ /* 0x000fea0003800000 */
[----:B------:R-:W-:Y:S05]  /*1580*/  @!P0 BRA `(.L_x_18535) ;  /* 0x0000005000008947 */ /* 0x000fea0003800000 */
[----:B-----5:R-:W-:Y:S01]  /*1590*/  FADD.FTZ R100, R76, R100 ;  /* 0x000000644c647221 */ /* 0x020fe20000010000 */
[----:B------:R-:W-:Y:S05]  /*15a0*/  BRA `(.L_x_18535) ;  /* 0x0000003000007947 */ /* 0x000fea0003800000 */
.L_x_18534:
[----:B-----5:R-:W-:-:S05]  /*15b0*/  HADD2.F32 R101, -RZ, R70.H0_H0 ;  /* 0x20000046ff657230 */ /* 0x020fca0000004100 */
[----:B------:R-:W-:-:S04]  /*15c0*/  FADD.FTZ R100, R101, R100 ;  /* 0x0000006465647221 */ /* 0x000fc80000010000 */
[----:B------:R-:W-:Y:S02]  /*15d0*/  @P0 FADD.FTZ R100, R76, R100 ;  /* 0x000000644c640221 */ /* 0x000fe40000010000 */
.L_x_18535:
[----:B------:R-:W-:Y:S01]  /*15e0*/  HADD2.F32 R101, -RZ, R102.H1_H1 ;  /* 0x30000066ff657230 */ /* 0x000fe20000004100 */
[----:B------:R-:W-:Y:S05]  /*15f0*/  @P5 BRA `(.L_x_18536) ;  /* 0x0000003000005947 */ /* 0x000fea0003800000 */
[----:B------:R-:W-:Y:S05]  /*1600*/  @!P0 BRA `(.L_x_18537) ;  /* 0x0000005000008947 */ /* 0x000fea0003800000 */
[----:B-----5:R-:W-:Y:S01]  /*1610*/  FADD.FTZ R101, R77, R101 ;  /* 0x000000654d657221 */ /* 0x020fe20000010000 */
[----:B------:R-:W-:Y:S05]  /*1620*/  BRA `(.L_x_18537) ;  /* 0x0000003000007947 */ /* 0x000fea0003800000 */
.L_x_18536:
[----:B-----5:R-:W-:-:S05]  /*1630*/  HADD2.F32 R102, -RZ, R70.H1_H1 ;  /* 0x30000046ff667230 */ /* 0x020fca0000004100 */
[----:B------:R-:W-:-:S04]  /*1640*/  FADD.FTZ R101, R102, R101 ;  /* 0x0000006566657221 */ /* 0x000fc80000010000 */
[----:B------:R-:W-:Y:S02]  /*1650*/  @P0 FADD.FTZ R101, R77, R101 ;  /* 0x000000654d650221 */ /* 0x000fe40000010000 */
.L_x_18537:
[----:B------:R-:W-:Y:S01]  /*1660*/  HADD2.F32 R102, -RZ, R103.H0_H0 ;  /* 0x20000067ff667230 */ /* 0x000fe20000004100 */
[----:B------:R-:W-:Y:S05]  /*1670*/  @P5 BRA `(.L_x_18538) ;  /* 0x0000003000005947 */ /* 0x000fea0003800000 */
[----:B------:R-:W-:Y:S05]  /*1680*/  @!P0 BRA `(.L_x_18539) ;  /* 0x0000005000008947 */ /* 0x000fea0003800000 */
[----:B-----5:R-:W-:Y:S01]  /*1690*/  FADD.FTZ R102, R78, R102 ;  /* 0x000000664e667221 */ /* 0x020fe20000010000 */
[----:B------:R-:W-:Y:S05]  /*16a0*/  BRA `(.L_x_18539) ;  /* 0x0000003000007947 */ /* 0x000fea0003800000 */
.L_x_18538:
[----:B-----5:R-:W-:-:S05]  /*16b0*/  HADD2.F32 R113, -RZ, R71.H0_H0 ;  /* 0x20000047ff717230 */ /* 0x020fca0000004100 */
[----:B------:R-:W-:-:S04]  /*16c0*/  FADD.FTZ R102, R113, R102 ;  /* 0x0000006671667221 */ /* 0x000fc80000010000 */
[----:B------:R-:W-:Y:S02]  /*16d0*/  @P0 FADD.FTZ R102, R78, R102 ;  /* 0x000000664e660221 */ /* 0x000fe40000010000 */
.L_x_18539:
[----:B------:R-:W-:Y:S01]  /*16e0*/  HADD2.F32 R103, -RZ, R103.H1_H1 ;  /* 0x30000067ff677230 */ /* 0x000fe20000004100 */
[----:B------:R-:W-:Y:S05]  /*16f0*/  @P5 BRA `(.L_x_18540) ;  /* 0x0000003000005947 */ /* 0x000fea0003800000 */
[----:B------:R-:W-:Y:S05]  /*1700*/  @!P0 BRA `(.L_x_18541) ;  /* 0x0000005000008947 */ /* 0x000fea0003800000 */
[----:B-----5:R-:W-:Y:S01]  /*1710*/  FADD.FTZ R103, R79, R103 ;  /* 0x000000674f677221 */ /* 0x020fe20000010000 */
[----:B------:R-:W-:Y:S05]  /*1720*/  BRA `(.L_x_18541) ;  /* 0x0000003000007947 */ /* 0x000fea0003800000 */
.L_x_18540:
[----:B-----5:R-:W-:-:S05]  /*1730*/  HADD2.F32 R114, -RZ, R71.H1_H1 ;  /* 0x30000047ff727230 */ /* 0x020fca0000004100 */
[----:B------:R-:W-:-:S04]  /*1740*/  FADD.FTZ R103, R114, R103 ;  /* 0x0000006772677221 */ /* 0x000fc80000010000 */
[----:B------:R-:W-:Y:S02]  /*1750*/  @P0 FADD.FTZ R103, R79, R103 ;  /* 0x000000674f670221 */ /* 0x000fe40000010000 */
.L_x_18541:
[----:B------:R-:W-:-:S04]  /*1760*/  LEA R114, P0, R112, c[0x0][0x188], 0x5 ;  /* 0x0000620070727a11 */ /* 0x000fc800078028ff */
[C---:B------:R-:W-:Y:S02]  /*1770*/  LEA.HI.X R115, R112.reuse, c[0x0][0x18c], RZ, 0x5, P0 ;  /* 0x0000630070737a11 */ /* 0x040fe400000f2cff */
[----:B------:R-:W-:-:S03]  /*1780*/  IADD3 R112, R112, 0x100, RZ ;  /* 0x0000010070707810 */ /* 0x000fc60007ffe0ff */
[----:B------:R0:W-:Y:S04]  /*1790*/  STG.E.128 [R114.64], R96 ;  /* 0x0000006072007986 */ /* 0x0001e8000c101d04 */
[----:B------:R0:W-:Y:S02]  /*17a0*/  STG.E.128 [R114.64+0x10], R100 ;  /* 0x0000106472007986 */ /* 0x0001e4000c101d04 */
.L_x_18525:
[----:B------:R-:W-:Y:S05]  /*17b0*/  BSYNC B0 ;  /* 0x0000000000007941 */ /* 0x000fea0003800000 */
.L_x_18524:
        /* <DEDUP_REMOVED lines=23> */
.L_x_18544:
[----:B0----5:R-:W-:-:S05]  /*1930*/  HADD2.F32 R105, -RZ, R68.H0_H0 ;  /* 0x20000044ff697230 */ /* 0x021fca0000004100 */
[----:B------:R-:W-:-:S04]  /*1940*/  FADD.FTZ R104, R105, R104 ;  /* 0x0000006869687221 */ /* 0x000fc80000010000 */
[----:B------:R-:W-:Y:S02]  /*1950*/  @P0 FADD.FTZ R104, R72, R104 ;  /* 0x0000006848680221 */ /* 0x000fe40000010000 */
.L_x_18545:
[----:B------:R-:W-:Y:S01]  /*1960*/  HADD2.F32 R105, -RZ, R108.H1_H1 ;  /* 0x3000006cff697230 */ /* 0x000fe20000004100 */
[----:B------:R-:W-:Y:S05]  /*1970*/  @P5 BRA `(.L_x_18546) ;  /* 0x0000003000005947 */ /* 0x000fea0003800000 */
[----:B------:R-:W-:Y:S05]  /*1980*/  @!P0 BRA `(.L_x_18547) ;  /* 0x0000005000008947 */ /* 0x000fea0003800000 */
[----:B-----5:R-:W-:Y:S01]  /*1990*/  FADD.FTZ R105, R73, R105 ;  /* 0x0000006949697221 */ /* 0x020fe20000010000 */
[----:B------:R-:W-:Y:S05]  /*19a0*/  BRA `(.L_x_18547) ;  /* 0x0000003000007947 */ /* 0x000fea0003800000 */
.L_x_18546:
[----:B-----5:R-:W-:-:S05]  /*19b0*/  HADD2.F32 R106, -RZ, R68.H1_H1 ;  /* 0x30000044ff6a7230 */ /* 0x020fca0000004100 */
[----:B------:R-:W-:-:S04]  /*19c0*/  FADD.FTZ R105, R106, R105 ;  /* 0x000000696a697221 */ /* 0x000fc80000010000 */
[----:B------:R-:W-:Y:S02]  /*19d0*/  @P0 FADD.FTZ R105, R73, R105 ;  /* 0x0000006949690221 */ /* 0x000fe40000010000 */
.L_x_18547:
[----:B------:R-:W-:Y:S01]  /*19e0*/  HADD2.F32 R106, -RZ, R109.H0_H0 ;  /* 0x2000006dff6a7230 */ /* 0x000fe20000004100 */
[----:B------:R-:W-:Y:S05]  /*19f0*/  @P5 BRA `(.L_x_18548) ;  /* 0x0000003000005947 */ /* 0x000fea0003800000 */
[----:B------:R-:W-:Y:S05]  /*1a00*/  @!P0 BRA `(.L_x_18549) ;  /* 0x0000005000008947 */ /* 0x000fea0003800000 */
[----:B-----5:R-:W-:Y:S01]  /*1a10*/  FADD.FTZ R106, R74, R106 ;  /* 0x0000006a4a6a7221 */ /* 0x020fe20000010000 */
[----:B------:R-:W-:Y:S05]  /*1a20*/  BRA `(.L_x_18549) ;  /* 0x0000003000007947 */ /* 0x000fea0003800000 */
.L_x_18548:
[----:B-----5:R-:W-:-:S05]  /*1a30*/  HADD2.F32 R107, -RZ, R69.H0_H0 ;  /* 0x20000045ff6b7230 */ /* 0x020fca0000004100 */
[----:B------:R-:W-:-:S04]  /*1a40*/  FADD.FTZ R106, R107, R106 ;  /* 0x0000006a6b6a7221 */ /* 0x000fc80000010000 */
[----:B------:R-:W-:Y:S02]  /*1a50*/  @P0 FADD.FTZ R106, R74, R106 ;  /* 0x0000006a4a6a0221 */ /* 0x000fe40000010000 */
.L_x_18549:
[----:B------:R-:W-:Y:S01]  /*1a60*/  HADD2.F32 R107, -RZ, R109.H1_H1 ;  /* 0x3000006dff6b7230 */ /* 0x000fe20000004100 */
[----:B------:R-:W-:Y:S05]  /*1a70*/  @P5 BRA `(.L_x_18550) ;  /* 0x0000003000005947 */ /* 0x000fea0003800000 */
[----:B------:R-:W-:Y:S05]  /*1a80*/  @!P0 BRA `(.L_x_18551) ;  /* 0x0000005000008947 */ /* 0x000fea0003800000 */
[----:B-----5:R-:W-:Y:S01]  /*1a90*/  FADD.FTZ R107, R75, R107 ;  /* 0x0000006b4b6b7221 */ /* 0x020fe20000010000 */
[----:B------:R-:W-:Y:S05]  /*1aa0*/  BRA `(.L_x_18551) ;  /* 0x0000003000007947 */ /* 0x000fea0003800000 */
.L_x_18550:
[----:B-----5:R-:W-:-:S05]  /*1ab0*/  HADD2.F32 R108, -RZ, R69.H1_H1 ;  /* 0x30000045ff6c7230 */ /* 0x020fca0000004100 */
[----:B------:R-:W-:-:S04]  /*1ac0*/  FADD.FTZ R107, R108, R107 ;  /* 0x0000006b6c6b7221 */ /* 0x000fc80000010000 */
[----:B------:R-:W-:Y:S02]  /*1ad0*/  @P0 FADD.FTZ R107, R75, R107 ;  /* 0x0000006b4b6b0221 */ /* 0x000fe40000010000 */
.L_x_18551:
[----:B------:R-:W-:Y:S01]  /*1ae0*/  HADD2.F32 R108, -RZ, R110.H0_H0 ;  /* 0x2000006eff6c7230 */ /* 0x000fe20000004100 */
[----:B------:R-:W-:Y:S05]  /*1af0*/  @P5 BRA `(.L_x_18552) ;  /* 0x0000003000005947 */ /* 0x000fea0003800000 */
[----:B------:R-:W-:Y:S05]  /*1b00*/  @!P0 BRA `(.L_x_18553) ;  /* 0x0000005000008947 */ /* 0x000fea0003800000 */
[----:B-----5:R-:W-:Y:S01]  /*1b10*/  FADD.FTZ R108, R76, R108 ;  /* 0x0000006c4c6c7221 */ /* 0x020fe20000010000 */
[----:B------:R-:W-:Y:S05]  /*1b20*/  BRA `(.L_x_18553) ;  /* 0x0000003000007947 */ /* 0x000fea0003800000 */
.L_x_18552:
[----:B-----5:R-:W-:-:S05]  /*1b30*/  HADD2.F32 R109, -RZ, R70.H0_H0 ;  /* 0x20000046ff6d7230 */ /* 0x020fca0000004100 */
[----:B------:R-:W-:-:S04]  /*1b40*/  FADD.FTZ R108, R109, R108 ;  /* 0x0000006c6d6c7221 */ /* 0x000fc80000010000 */
[----:B------:R-:W-:Y:S02]  /*1b50*/  @P0 FADD.FTZ R108, R76, R108 ;  /* 0x0000006c4c6c0221 */ /* 0x000fe40000010000 */
.L_x_18553:
[----:B------:R-:W-:Y:S01]  /*1b60*/  HADD2.F32 R109, -RZ, R110.H1_H1 ;  /* 0x3000006eff6d7230 */ /* 0x000fe20000004100 */
[----:B------:R-:W-:Y:S05]  /*1b70*/  @P5 BRA `(.L_x_18554) ;  /* 0x0000003000005947 */ /* 0x000fea0003800000 */
[----:B------:R-:W-:Y:S05]  /*1b80*/  @!P0 BRA `(.L_x_18555) ;  /* 0x0000005000008947 */ /* 0x000fea0003800000 */
[----:B-----5:R-:W-:Y:S01]  /*1b90*/  FADD.FTZ R109, R77, R109 ;  /* 0x0000006d4d6d7221 */ /* 0x020fe20000010000 */
[----:B------:R-:W-:Y:S05]  /*1ba0*/  BRA `(.L_x_18555) ;  /* 0x0000003000007947 */ /* 0x000fea0003800000 */
.L_x_18554:
[----:B-----5:R-:W-:-:S05]  /*1bb0*/  HADD2.F32 R110, -RZ, R70.H1_H1 ;  /* 0x30000046ff6e7230 */ /* 0x020fca0000004100 */
[----:B------:R-:W-:-:S04]  /*1bc0*/  FADD.FTZ R109, R110, R109 ;  /* 0x0000006d6e6d7221 */ /* 0x000fc80000010000 */
[----:B------:R-:W-:Y:S02]  /*1bd0*/  @P0 FADD.FTZ R109, R77, R109 ;  /* 0x0000006d4d6d0221 */ /* 0x000fe40000010000 */
.L_x_18555:
[----:B------:R-:W-:Y:S01]  /*1be0*/  HADD2.F32 R110, -RZ, R111.H0_H0 ;  /* 0x2000006fff6e7230 */ /* 0x000fe20000004100 */
[----:B------:R-:W-:Y:S05]  /*1bf0*/  @P5 BRA `(.L_x_18556) ;  /* 0x0000003000005947 */ /* 0x000fea0003800000 */
[----:B------:R-:W-:Y:S05]  /*1c00*/  @!P0 BRA `(.L_x_18557) ;  /* 0x0000005000008947 */ /* 0x000fea0003800000 */
[----:B-----5:R-:W-:Y:S01]  /*1c10*/  FADD.FTZ R110, R78, R110 ;  /* 0x0000006e4e6e7221 */ /* 0x020fe20000010000 */
[----:B------:R-:W-:Y:S05]  /*1c20*/  BRA `(.L_x_18557) ;  /* 0x0000003000007947 */ /* 0x000fea0003800000 */
.L_x_18556:
[----:B-----5:R-:W-:-:S05]  /*1c30*/  HADD2.F32 R113, -RZ, R71.H0_H0 ;  /* 0x20000047ff717230 */ /* 0x020fca0000004100 */
[----:B------:R-:W-:-:S04]  /*1c40*/  FADD.FTZ R110, R113, R110 ;  /* 0x0000006e716e7221 */ /* 0x000fc80000010000 */
[----:B------:R-:W-:Y:S02]  /*1c50*/  @P0 FADD.FTZ R110, R78, R110 ;  /* 0x0000006e4e6e0221 */ /* 0x000fe40000010000 */
.L_x_18557:
[----:B------:R-:W-:Y:S01]  /*1c60*/  HADD2.F32 R111, -RZ, R111.H1_H1 ;  /* 0x3000006fff6f7230 */ /* 0x000fe20000004100 */
[----:B------:R-:W-:Y:S05]  /*1c70*/  @P5 BRA `(.L_x_18558) ;  /* 0x0000003000005947 */ /* 0x000fea0003800000 */
[----:B------:R-:W-:Y:S05]  /*1c80*/  @!P0 BRA `(.L_x_18559) ;  /* 0x0000005000008947 */ /* 0x000fea0003800000 */
[----:B-----5:R-:W-:Y:S01]  /*1c90*/  FADD.FTZ R111, R79, R111 ;  /* 0x0000006f4f6f7221 */ /* 0x020fe20000010000 */
[----:B------:R-:W-:Y:S05]  /*1ca0*/  BRA `(.L_x_18559) ;  /* 0x0000003000007947 */ /* 0x000fea0003800000 */
.L_x_18558:
[----:B-----5:R-:W-:-:S05]  /*1cb0*/  HADD2.F32 R114, -RZ, R71.H1_H1 ;  /* 0x30000047ff727230 */ /* 0x020fca0000004100 */
[----:B------:R-:W-:-:S04]  /*1cc0*/  FADD.FTZ R111, R114, R111 ;  /* 0x0000006f726f7221 */ /* 0x000fc80000010000 */
[----:B------:R-:W-:Y:S02]  /*1cd0*/  @P0 FADD.FTZ R111, R79, R111 ;  /* 0x0000006f4f6f0221 */ /* 0x000fe40000010000 */
.L_x_18559:
[----:B------:R-:W-:-:S04]  /*1ce0*/  LEA R114, P0, R112, c[0x0][0x188], 0x5 ;  /* 0x0000620070727a11 */ /* 0x000fc800078028ff */
[----:B------:R-:W-:-:S05]  /*1cf0*/  LEA.HI.X R115, R112, c[0x0][0x18c], RZ, 0x5, P0 ;  /* 0x0000630070737a11 */ /* 0x000fca00000f2cff */
[----:B------:R0:W-:Y:S04]  /*1d00*/  STG.E.128 [R114.64], R104 ;  /* 0x0000006872007986 */ /* 0x0001e8000c101d04 */
[----:B------:R0:W-:Y:S02]  /*1d10*/  STG.E.128 [R114.64+0x10], R108 ;  /* 0x0000106c72007986 */ /* 0x0001e4000c101d04 */
.L_x_18543:
[----:B------:R-:W-:Y:S05]  /*1d20*/  BSYNC B0 ;  /* 0x0000000000007941 */ /* 0x000fea0003800000 */
.L_x_18542:
        /* <DEDUP_REMOVED lines=42> */
.L_x_18572:
        /* <DEDUP_REMOVED lines=85> */
.L_x_18573:
        /* <DEDUP_REMOVED lines=97> */
[--C-:B------:R-:W-:Y:S02]  /*2b30*/  FADD.FTZ R114, R84, -R120.reuse ;  /* 0x8000007854727221 */ /* 0x100fe40000010000 */
[----:B------:R-:W-:Y:S01]  /*2b40*/  FADD.FTZ R122, R85, -R120 ;  /* 0x80000078557a7221 */ /* 0x000fe20000010000 */
[----:B------:R-:W-:Y:S01]  /*2b50*/  F2FP.PACK_AB R113, R124, R115 ;  /* 0x000000737c71723e */ /* 0x000fe200000000ff */
[C---:B------:R-:W-:Y:S02]  /*2b60*/  FMUL.FTZ R115, R121.reuse, R114 ;  /* 0x0000007279737220 */ /* 0x040fe40000410000 */
[----:B------:R-:W-:-:S02]  /*2b70*/  FMUL.FTZ R122, R121, R122 ;  /* 0x0000007a797a7220 */ /* 0x000fc40000410000 */
[----:B------:R-:W-:Y:S02]  /*2b80*/  FFMA.FTZ R114, R16, R115, R8 ;  /* 0x0000007310727223 */ /* 0x000fe40000010008 */
[----:B------:R-:W-:Y:S02]  /*2b90*/  FFMA.FTZ R115, R17, R122, R9 ;  /* 0x0000007a11737223 */ /* 0x000fe40000010009 */
[--C-:B------:R-:W-:Y:S02]  /*2ba0*/  FADD.FTZ R122, R86, -R120.reuse ;  /* 0x80000078567a7221 */ /* 0x100fe40000010000 */
[----:B------:R-:W-:Y:S01]  /*2bb0*/  FADD.FTZ R124, R87, -R120 ;  /* 0x80000078577c7221 */ /* 0x000fe20000010000 */
[----:B------:R-:W-:Y:S01]  /*2bc0*/  F2FP.PACK_AB R114, R115, R114 ;  /* 0x000000727372723e */ /* 0x000fe200000000ff */
[C---:B------:R-:W-:Y:S02]  /*2bd0*/  FMUL.FTZ R115, R121.reuse, R122 ;  /* 0x0000007a79737220 */ /* 0x040fe40000410000 */
[----:B------:R-:W-:-:S02]  /*2be0*/  FMUL.FTZ R124, R121, R124 ;  /* 0x0000007c797c7220 */ /* 0x000fc40000410000 */
[----:B------:R-:W-:Y:S02]  /*2bf0*/  FFMA.FTZ R115, R18, R115, R10 ;  /* 0x0000007312737223 */ /* 0x000fe4000001000a */
[----:B------:R-:W-:Y:S02]  /*2c00*/  FFMA.FTZ R124, R19, R124, R11 ;  /* 0x0000007c137c7223 */ /* 0x000fe4000001000b */
[C---:B------:R-:W-:Y:S01]  /*2c10*/  IMAD.WIDE.U32 R122, R2.reuse, R123, c[0x0][0x208] ;  /* 0x00008200027a7625 */ /* 0x040fe200078e007b */
[----:B------:R-:W-:Y:S02]  /*2c20*/  IADD3 R2, R2, 0x100, RZ ;  /* 0x0000010002027810 */ /* 0x000fe40007ffe0ff */
[----:B------:R-:W-:-:S05]  /*2c30*/  F2FP.PACK_AB R115, R124, R115 ;  /* 0x000000737c73723e */ /* 0x000fca00000000ff */
[----:B------:R0:W-:Y:S02]  /*2c40*/  STG.E.128 [R122.64], R112 ;  /* 0x000000707a007986 */ /* 0x0001e4000c101d04 */
.L_x_18563:
[----:B------:R-:W-:Y:S05]  /*2c50*/  BSYNC B0 ;  /* 0x0000000000007941 */ /* 0x000fea0003800000 */
.L_x_18562:
        /* <DEDUP_REMOVED lines=34> */
.L_x_18565:
[----:B------:R-:W-:Y:S05]  /*2e80*/  BSYNC B0 ;  /* 0x0000000000007941 */ /* 0x000fea0003800000 */
.L_x_18564:
        /* <DEDUP_REMOVED lines=34> */
.L_x_18567:
[----:B------:R-:W-:Y:S05]  /*30b0*/  BSYNC B0 ;  /* 0x0000000000007941 */ /* 0x000fea0003800000 */
.L_x_18566:
        /* <DEDUP_REMOVED lines=33> */
.L_x_18569:
[----:B------:R-:W-:Y:S05]  /*32d0*/  BSYNC B0 ;  /* 0x0000000000007941 */ /* 0x000fea0003800000 */
.L_x_18568:
[----:B------:R-:W-:Y:S02]  /*32e0*/  IADD3 R118, R118, c[0x0][0x160], RZ ;  /* 0x0000580076767a10 */ /* 0x000fe40007ffe0ff */
[----:B------:R-:W-:Y:S02]  /*32f0*/  LOP3.LUT P5, RZ, R3, 0xff, RZ, 0xc0, !PT ;  /* 0x000000ff03ff7812 */ /* 0x000fe400078ac0ff */
[----:B------:R-:W-:Y:S02]  /*3300*/  ISETP.GE.AND P0, PT, R118, c[0x0][0x164], PT ;  /* 0x0000590076007a0c */ /* 0x000fe40003f06270 */
[----:B------:R-:W-:-:S11]  /*3310*/  SEL R3, RZ, 0x1, P5 ;  /* 0x00000001ff037807 */ /* 0x000fd60002800000 */
[----:B01---5:R-:W-:Y:S01]  /*3320*/  @P0 CALL.REL.NOINC `(.L_x_18570) ;  /* 0x0000001000000944 */ /* 0x023fe20003c00000 */
[----:B------:R-:W-:Y:S05]  /*3330*/  BRA `(.L_x_18571) ;  /* 0xffffd3a000007947 */ /* 0x000fea000383ffff */
.L_x_18570:
[----:B------:R-:W-:Y:S05]  /*3340*/  EXIT ;  /* 0x000000000000794d */ /* 0x000fea0003800000 */
.L_x_18560:
[----:B------:R-:W-:Y:S01]  /*3350*/  HFMA2.MMA R121, -RZ, RZ, 0, 5.9604644775390625e-08 ;  /* 0x00000001ff797435 */ /* 0x000fe200000001ff */
[----:B------:R-:W-:Y:S02]  /*3360*/  MOV R122, R123 ;  /* 0x0000007b007a7202 */ /* 0x000fe40000000f00 */
[----:B------:R-:W-:Y:S02]  /*3370*/  MOV R124, 0x1f ;  /* 0x0000001f007c7802 */ /* 0x000fe40000000f00 */
[----:B------:R-:W-:Y:S02]  /*3380*/  MOV R113, 0xffffffff ;  /* 0xffffffff00717802 */ /* 0x000fe40000000f00 */
[----:B0-----:R-:W-:Y:S02]  /*3390*/  MOV R114, 0x33b0 ;  /* 0x000033b000727802 */ /* 0x001fe40000000f00 */
[----:B-1---5:R-:W-:Y:S05]  /*33a0*/  CALL.REL.NOINC `($__internal_58_$__cuda_sm70_shflsync_bfly_p) ;  /* 0x0000079000007944 */ /* 0x022fea0003c00000 */
[----:B01----:R-:W-:Y:S05]  /*33b0*/  BRA `(.L_x_18572) ;  /* 0xffffec1000007947 */ /* 0x003fea000383ffff */
.L_x_18561:
[----:B------:R-:W-:Y:S01]  /*33c0*/  HFMA2.MMA R121, -RZ, RZ, 0, 1.1920928955078125e-07 ;  /* 0x00000002ff797435 */ /* 0x000fe200000001ff */
[----:B------:R-:W-:Y:S02]  /*33d0*/  MOV R124, 0x1f ;  /* 0x0000001f007c7802 */ /* 0x000fe40000000f00 */
[----:B------:R-:W-:-:S02]  /*33e0*/  MOV R113, 0xffffffff ;  /* 0xffffffff00717802 */ /* 0x000fc40000000f00 */
[----:B0-----:R-:W-:Y:S02]  /*33f0*/  MOV R114, 0x3410 ;  /* 0x0000341000727802 */ /* 0x001fe40000000f00 */
[----:B-12--5:R-:W-:Y:S05]  /*3400*/  CALL.REL.NOINC `($__internal_58_$__cuda_sm70_shflsync_bfly_p) ;  /* 0x0000073000007944 */ /* 0x026fea0003c00000 */
[----:B0-----:R-:W-:Y:S01]  /*3410*/  HFMA2.MMA R121, -RZ, RZ, 0, 2.384185791015625e-07 ;  /* 0x00000004ff797435 */ /* 0x001fe200000001ff */
[----:B-1----:R-:W-:Y:S01]  /*3420*/  FADD.FTZ R122, R122, R113 ;  /* 0x000000717a7a7221 */ /* 0x002fe20000010000 */
[----:B------:R-:W-:Y:S02]  /*3430*/  MOV R124, 0x1f ;  /* 0x0000001f007c7802 */ /* 0x000fe40000000f00 */
[----:B------:R-:W-:Y:S02]  /*3440*/  MOV R113, 0xffffffff ;  /* 0xffffffff00717802 */ /* 0x000fe40000000f00 */
[----:B------:R-:W-:Y:S02]  /*3450*/  MOV R114, 0x3470 ;  /* 0x0000347000727802 */ /* 0x000fe40000000f00 */
[----:B------:R-:W-:Y:S05]  /*3460*/  CALL.REL.NOINC `($__internal_58_$__cuda_sm70_shflsync_bfly_p) ;  /* 0x000006d000007944 */ /* 0x000fea0003c00000 */
[----:B0-----:R-:W-:Y:S01]  /*3470*/  HFMA2.MMA R121, -RZ, RZ, 0, 4.76837158203125e-07 ;  /* 0x00000008ff797435 */ /* 0x001fe200000001ff */
[----:B-1----:R-:W-:Y:S01]  /*3480*/  FADD.FTZ R122, R122, R113 ;  /* 0x000000717a7a7221 */ /* 0x002fe20000010000 */
[----:B------:R-:W-:Y:S02]  /*3490*/  MOV R124, 0x1f ;  /* 0x0000001f007c7802 */ /* 0x000fe40000000f00 */
[----:B------:R-:W-:-:S02]  /*34a0*/  MOV R113, 0xffffffff ;  /* 0xffffffff00717802 */ /* 0x000fc40000000f00 */
[----:B------:R-:W-:Y:S02]  /*34b0*/  MOV R114, 0x34d0 ;  /* 0x000034d000727802 */ /* 0x000fe40000000f00 */
[----:B------:R-:W-:Y:S05]  /*34c0*/  CALL.REL.NOINC `($__internal_58_$__cuda_sm70_shflsync_bfly_p) ;  /* 0x0000067000007944 */ /* 0x000fea0003c00000 */
[----:B0-----:R-:W-:Y:S01]  /*34d0*/  HFMA2.MMA R121, -RZ, RZ, 0, 9.5367431640625e-07 ;  /* 0x00000010ff797435 */ /* 0x001fe200000001ff */
[----:B-1----:R-:W-:Y:S01]  /*34e0*/  FADD.FTZ R122, R122, R113 ;  /* 0x000000717a7a7221 */ /* 0x002fe20000010000 */
[----:B------:R-:W-:Y:S02]  /*34f0*/  MOV R124, 0x1f ;  /* 0x0000001f007c7802 */ /* 0x000fe40000000f00 */
[----:B------:R-:W-:Y:S02]  /*3500*/  MOV R113, 0xffffffff ;  /* 0xffffffff00717802 */ /* 0x000fe40000000f00 */
[----:B------:R-:W-:Y:S02]  /*3510*/  MOV R114, 0x3530 ;  /* 0x0000353000727802 */ /* 0x000fe40000000f00 */
[----:B------:R-:W-:Y:S05]  /*3520*/  CALL.REL.NOINC `($__internal_58_$__cuda_sm70_shflsync_bfly_p) ;  /* 0x0000061000007944 */ /* 0x000fea0003c00000 */
        /* <DEDUP_REMOVED lines=71> */
[----:B------:R-:W-:Y:S05]  /*39a0*/  CALL.REL.NOINC `($__internal_58_$__cuda_sm70_shflsync_bfly_p) ;  /* 0x0000019000007944 */ /* 0x000fea0003c00000 */
[----:B0-----:R-:W-:Y:S01]  /*39b0*/  HFMA2.MMA R121, -RZ, RZ, 0, 1.1920928955078125e-07 ;  /* 0x00000002ff797435 */ /* 0x001fe200000001ff */
[----:B-1----:R-:W-:Y:S01]  /*39c0*/  FADD.FTZ R122, R122, R113 ;  /* 0x000000717a7a7221 */ /* 0x002fe20000010000 */
[----:B------:R-:W-:Y:S02]  /*39d0*/  MOV R124, 0x1f ;  /* 0x0000001f007c7802 */ /* 0x000fe40000000f00 */
[----:B------:R-:W-:Y:S02]  /*39e0*/  MOV R113, 0xffffffff ;  /* 0xffffffff00717802 */ /* 0x000fe40000000f00 */
[----:B------:R-:W-:Y:S02]  /*39f0*/  MOV R114, 0x3a10 ;  /* 0x00003a1000727802 */ /* 0x000fe40000000f00 */
[----:B------:R-:W-:Y:S05]  /*3a00*/  CALL.REL.NOINC `($__internal_58_$__cuda_sm70_shflsync_bfly_p) ;  /* 0x0000013000007944 */ /* 0x000fea0003c00000 */
[----:B0-----:R-:W-:Y:S01]  /*3a10*/  HFMA2.MMA R121, -RZ, RZ, 0, 2.384185791015625e-07 ;  /* 0x00000004ff797435 */ /* 0x001fe200000001ff */
[----:B-1----:R-:W-:Y:S01]  /*3a20*/  FADD.FTZ R122, R122, R113 ;  /* 0x000000717a7a7221 */ /* 0x002fe20000010000 */
[----:B------:R-:W-:-:S02]  /*3a30*/  MOV R124, 0x1f ;  /* 0x0000001f007c7802 */ /* 0x000fc40000000f00 */
[----:B------:R-:W-:Y:S02]  /*3a40*/  MOV R113, 0xffffffff ;  /* 0xffffffff00717802 */ /* 0x000fe40000000f00 */
[----:B------:R-:W-:Y:S02]  /*3a50*/  MOV R114, 0x3a70 ;  /* 0x00003a7000727802 */ /* 0x000fe40000000f00 */
[----:B------:R-:W-:Y:S05]  /*3a60*/  CALL.REL.NOINC `($__internal_58_$__cuda_sm70_shflsync_bfly_p) ;  /* 0x000000d000007944 */ /* 0x000fea0003c00000 */
[----:B0-----:R-:W-:Y:S01]  /*3a70*/  HFMA2.MMA R121, -RZ, RZ, 0, 4.76837158203125e-07 ;  /* 0x00000008ff797435 */ /* 0x001fe200000001ff */
[----:B-1----:R-:W-:Y:S01]  /*3a80*/  FADD.FTZ R122, R122, R113 ;  /* 0x000000717a7a7221 */ /* 0x002fe20000010000 */
[----:B------:R-:W-:Y:S02]  /*3a90*/  MOV R124, 0x1f ;  /* 0x0000001f007c7802 */ /* 0x000fe40000000f00 */
[----:B------:R-:W-:Y:S02]  /*3aa0*/  MOV R113, 0xffffffff ;  /* 0xffffffff00717802 */ /* 0x000fe40000000f00 */
[----:B------:R-:W-:Y:S02]  /*3ab0*/  MOV R114, 0x3ad0 ;  /* 0x00003ad000727802 */ /* 0x000fe40000000f00 */
[----:B------:R-:W-:Y:S05]  /*3ac0*/  CALL.REL.NOINC `($__internal_58_$__cuda_sm70_shflsync_bfly_p) ;  /* 0x0000007000007944 */ /* 0x000fea0003c00000 */
[----:B0-----:R-:W-:Y:S01]  /*3ad0*/  HFMA2.MMA R121, -RZ, RZ, 0, 9.5367431640625e-07 ;  /* 0x00000010ff797435 */ /* 0x001fe200000001ff */
[----:B-1----:R-:W-:Y:S01]  /*3ae0*/  FADD.FTZ R122, R122, R113 ;  /* 0x000000717a7a7221 */ /* 0x002fe20000010000 */
[----:B------:R-:W-:-:S02]  /*3af0*/  MOV R124, 0x1f ;  /* 0x0000001f007c7802 */ /* 0x000fc40000000f00 */
[----:B------:R-:W-:Y:S02]  /*3b00*/  MOV R113, 0xffffffff ;  /* 0xffffffff00717802 */ /* 0x000fe40000000f00 */
[----:B------:R-:W-:Y:S02]  /*3b10*/  MOV R114, 0x3b30 ;  /* 0x00003b3000727802 */ /* 0x000fe40000000f00 */
[----:B------:R-:W-:Y:S05]  /*3b20*/  CALL.REL.NOINC `($__internal_58_$__cuda_sm70_shflsync_bfly_p) ;  /* 0x0000001000007944 */ /* 0x000fea0003c00000 */
[----:B01----:R-:W-:Y:S05]  /*3b30*/  BRA `(.L_x_18573) ;  /* 0xffffe9e000007947 */ /* 0x003fea000383ffff */
        .weak           $__internal_58_$__cuda_sm70_shflsync_bfly_p
        .type           $__internal_58_$__cuda_sm70_shflsync_bfly_p,@function
        .size           $__internal_58_$__cuda_sm70_shflsync_bfly_p,(.L_x_26518 - $__internal_58_$__cuda_sm70_shflsync_bfly_p)
$__internal_58_$__cuda_sm70_shflsync_bfly_p:
[----:B------:R-:W-:Y:S01]  /*3b40*/  HFMA2.MMA R115, -RZ, RZ, 0, 0 ;  /* 0x00000000ff737435 */ /* 0x000fe200000001ff */
[----:B------:R-:W-:Y:S04]  /*3b50*/  WARPSYNC R113 ;  /* 0x0000007100007348 */ /* 0x000fe80003800000 */
[----:B------:R0:W1:Y:S01]  /*3b60*/  SHFL.BFLY PT, R113, R122, R121, R124 ;  /* 0x0c0000797a717389 */ /* 0x00006200000e007c */
[----:B------:R-:W-:Y:S05]  /*3b70*/  RET.REL.NODEC R114 `(_ZN10layer_norm31ln_parallel_residual_fwd_kernelINS_13Kernel_traitsIf6__halffS2_fjLj8192ELj1ELj1ELj8ELj16ENS_18Kernel_traits_baseILj8192EfS2_fS2_fjLj256EEEEELb0ELb1ELb0EEEvNS_9FwdParamsE) ;  /* 0xffffc48072007950 */ /* 0x000fea0003c3ffff */
.L_x_18574:
        /* <DEDUP_REMOVED lines=16> */
.L_x_26518:


//--------------------- .text._ZN10layer_norm31ln_parallel_residual_fwd_kernelINS_13Kernel_traitsIf6__halffS2_fjLj8192ELj1ELj1ELj8ELj16ENS_18Kernel_traits_baseILj8192EfS2_fS2_fjLj256EEEEELb0ELb1ELb1EEEvNS_9FwdParamsE --------------------------
	.section	.text._ZN10layer_norm31ln_parallel_residual_fwd_kernelINS_13Kernel_traitsIf6__halffS2_fjLj8192ELj1ELj1ELj8ELj16ENS_18Kernel_traits_baseILj8192EfS2_fS2_fjLj256EEEEELb0ELb1ELb1EEEvNS_9FwdParamsE,"ax",@progbits
	.sectioninfo	@"SHI_REGISTERS=128"
	.align	128
        .global         _ZN10layer_norm31ln_parallel_residual_fwd_kernelINS_13Kernel_traitsIf6__halffS2_fjLj8192ELj1ELj1ELj8ELj16ENS_18Kernel_traits_baseILj8192EfS2_fS2_fjLj256EEEEELb0ELb1ELb1EEEvNS_9FwdParamsE
        .type           _ZN10layer_norm31ln_parallel_residual_fwd_kernelINS_13Kernel_traitsIf6__halffS2_fjLj8192ELj1ELj1ELj8ELj16ENS_18Kernel_traits_baseILj8192EfS2_fS2_fjLj256EEEEELb0ELb1ELb1EEEvNS_9FwdParamsE,@function
        .size           _ZN10layer_norm31ln_parallel_residual_fwd_kernelINS_13Kernel_traitsIf6__halffS2_fjLj8192ELj1ELj1ELj8ELj16ENS_18Kernel_traits_baseILj8192EfS2_fS2_fjLj256EEEEELb0ELb1ELb1EEEvNS_9FwdParamsE,(.L_x_26519 - _ZN10layer_norm31ln_parallel_residual_fwd_kernelINS_13Kernel_traitsIf6__halffS2_fjLj8192ELj1ELj1ELj8ELj16ENS_18Kernel_traits_baseILj8192EfS2_fS2_fjLj256EEEEELb0ELb1ELb1EEEvNS_9FwdParamsE)
        .other          _ZN10layer_norm31ln_parallel_residual_fwd_kernelINS_13Kernel_traitsIf6__halffS2_fjLj8192ELj1ELj1ELj8ELj16ENS_18Kernel_traits_baseILj8192EfS2_fS2_fjLj256EEEEELb0ELb1ELb1EEEvNS_9FwdParamsE,@"STO_CUDA_ENTRY STV_DEFAULT"
_ZN10layer_norm31ln_parallel_residual_fwd_kernelINS_13Kernel_traitsIf6__halffS2_fjLj8192ELj1ELj1ELj8ELj16ENS_18Kernel_traits_baseILj8192EfS2_fS2_fjLj256EEEEELb0ELb1ELb1EEEvNS_9FwdParamsE:
.text._ZN10layer_norm31ln_parallel_residual_fwd_kernelINS_13Kernel_traitsIf6__halffS2_fjLj8192ELj1ELj1ELj8ELj16ENS_18Kernel_traits_baseILj8192EfS2_fS2_fjLj256EEEEELb0ELb1ELb1EEEvNS_9FwdParamsE:
        /* <DEDUP_REMOVED lines=50> */
.L_x_18642:
        /* <DEDUP_REMOVED lines=25> */
.L_x_18575:
[----:B0----5:R-:W-:-:S05]  /*04b0*/  HADD2.F32 R7, -RZ, R40.H0_H0 ;  /* 0x20000028ff077230 */ /* 0x021fca0000004100 */
[----:B------:R-:W-:-:S04]  /*04c0*/  FADD.FTZ R28, R28, R7 ;  /* 0x000000071c1c7221 */ /* 0x000fc80000010000 */
[----:B------:R-:W-:Y:S02]  /*04d0*/  @P0 FADD.FTZ R28, R36, R28 ;  /* 0x0000001c241c0221 */ /* 0x000fe40000010000 */
.L_x_18576:
[----:B------:R-:W-:Y:S01]  /*04e0*/  HADD2.F32 R29, -RZ, R24.H1_H1 ;  /* 0x30000018ff1d7230 */ /* 0x000fe20000004100 */
[----:B------:R-:W-:Y:S05]  /*04f0*/  @P2 BRA `(.L_x_18577) ;  /* 0x0000003000002947 */ /* 0x000fea0003800000 */
[----:B------:R-:W-:Y:S05]  /*0500*/  @!P0 BRA `(.L_x_18578) ;  /* 0x0000005000008947 */ /* 0x000fea0003800000 */
[----:B-----5:R-:W-:Y:S01]  /*0510*/  FADD.FTZ R29, R37, R29 ;  /* 0x0000001d251d7221 */ /* 0x020fe20000010000 */
[----:B------:R-:W-:Y:S05]  /*0520*/  BRA `(.L_x_18578) ;  /* 0x0000003000007947 */ /* 0x000fea0003800000 */
.L_x_18577:
[----:B-----5:R-:W-:-:S05]  /*0530*/  HADD2.F32 R4, -RZ, R40.H1_H1 ;  /* 0x30000028ff047230 */ /* 0x020fca0000004100 */
[----:B------:R-:W-:-:S04]  /*0540*/  FADD.FTZ R29, R29, R4 ;  /* 0x000000041d1d7221 */ /* 0x000fc80000010000 */
[----:B------:R-:W-:Y:S02]  /*0550*/  @P0 FADD.FTZ R29, R37, R29 ;  /* 0x0000001d251d0221 */ /* 0x000fe40000010000 */
.L_x_18578:
[----:B------:R-:W-:Y:S01]  /*0560*/  HADD2.F32 R30, -RZ, R25.H0_H0 ;  /* 0x20000019ff1e7230 */ /* 0x000fe20000004100 */
[----:B------:R-:W-:Y:S05]  /*0570*/  @P2 BRA `(.L_x_18579) ;  /* 0x0000003000002947 */ /* 0x000fea0003800000 */
[----:B------:R-:W-:Y:S05]  /*0580*/  @!P0 BRA `(.L_x_18580) ;  /* 0x0000005000008947 */ /* 0x000fea0003800000 */
[----:B-----5:R-:W-:Y:S01]  /*0590*/  FADD.FTZ R30, R38, R30 ;  /* 0x0000001e261e7221 */ /* 0x020fe20000010000 */
[----:B------:R-:W-:Y:S05]  /*05a0*/  BRA `(.L_x_18580) ;  /* 0x0000003000007947 */ /* 0x000fea0003800000 */
.L_x_18579:
[----:B-----5:R-:W-:-:S05]  /*05b0*/  HADD2.F32 R7, -RZ, R41.H0_H0 ;  /* 0x20000029ff077230 */ /* 0x020fca0000004100 */
[----:B------:R-:W-:-:S04]  /*05c0*/  FADD.FTZ R30, R30, R7 ;  /* 0x000000071e1e7221 */ /* 0x000fc80000010000 */
[----:B------:R-:W-:Y:S02]  /*05d0*/  @P0 FADD.FTZ R30, R38, R30 ;  /* 0x0000001e261e0221 */ /* 0x000fe40000010000 */
.L_x_18580:
[----:B------:R-:W-:Y:S01]  /*05e0*/  HADD2.F32 R31, -RZ, R25.H1_H1 ;  /* 0x30000019ff1f7230 */ /* 0x000fe20000004100 */
[----:B------:R-:W-:Y:S05]  /*05f0*/  @P2 BRA `(.L_x_18581) ;  /* 0x0000003000002947 */ /* 0x000fea0003800000 */
[----:B------:R-:W-:Y:S05]  /*0600*/  @!P0 BRA `(.L_x_18582) ;  /* 0x0000005000008947 */ /* 0x000fea0003800000 */
[----:B-----5:R-:W-:Y:S01]  /*0610*/  FADD.FTZ R31, R39, R31 ;  /* 0x0000001f271f7221 */ /* 0x020fe20000010000 */
[----:B------:R-:W-:Y:S05]  /*0620*/  BRA `(.L_x_18582) ;  /* 0x0000003000007947 */ /* 0x000fea0003800000 */
.L_x_18581:
[----:B-----5:R-:W-:-:S05]  /*0630*/  HADD2.F32 R4, -RZ, R41.H1_H1 ;  /* 0x30000029ff047230 */ /* 0x020fca0000004100 */
[----:B------:R-:W-:-:S04]  /*0640*/  FADD.FTZ R31, R31, R4 ;  /* 0x000000041f1f7221 */ /* 0x000fc80000010000 */
[----:B------:R-:W-:Y:S02]  /*0650*/  @P0 FADD.FTZ R31, R39, R31 ;  /* 0x0000001f271f0221 */ /* 0x000fe40000010000 */
.L_x_18582:
[----:B------:R-:W-:Y:S01]  /*0660*/  HADD2.F32 R24, -RZ, R26.H0_H0 ;  /* 0x2000001aff187230 */ /* 0x000fe20000004100 */
[----:B------:R-:W-:Y:S05]  /*0670*/  @P2 BRA `(.L_x_18583) ;  /* 0x0000003000002947 */ /* 0x000fea0003800000 */
[----:B------:R-:W-:Y:S05]  /*0680*/  @!P0 BRA `(.L_x_18584) ;  /* 0x0000005000008947 */ /* 0x000fea0003800000 */
[----:B-----5:R-:W-:Y:S01]  /*0690*/  FADD.FTZ R24, R32, R24 ;  /* 0x0000001820187221 */ /* 0x020fe20000010000 */
[----:B------:R-:W-:Y:S05]  /*06a0*/  BRA `(.L_x_18584) ;  /* 0x0000003000007947 */ /* 0x000fea0003800000 */
.L_x_18583:
[----:B-----5:R-:W-:-:S05]  /*06b0*/  HADD2.F32 R7, -RZ, R42.H0_H0 ;  /* 0x2000002aff077230 */ /* 0x020fca0000004100 */
[----:B------:R-:W-:-:S04]  /*06c0*/  FADD.FTZ R24, R24, R7 ;  /* 0x0000000718187221 */ /* 0x000fc80000010000 */
[----:B------:R-:W-:Y:S02]  /*06d0*/  @P0 FADD.FTZ R24, R32, R24 ;  /* 0x0000001820180221 */ /* 0x000fe40000010000 */
.L_x_18584:
[----:B------:R-:W-:Y:S01]  /*06e0*/  HADD2.F32 R25, -RZ, R26.H1_H1 ;  /* 0x3000001aff197230 */ /* 0x000fe20000004100 */
[----:B------:R-:W-:Y:S05]  /*06f0*/  @P2 BRA `(.L_x_18585) ;  /* 0x0000003000002947 */ /* 0x000fea0003800000 */
[----:B------:R-:W-:Y:S05]  /*0700*/  @!P0 BRA `(.L_x_18586) ;  /* 0x0000005000008947 */ /* 0x000fea0003800000 */
[----:B-----5:R-:W-:Y:S01]  /*0710*/  FADD.FTZ R25, R33, R25 ;  /* 0x0000001921197221 */ /* 0x020fe20000010000 */
[----:B------:R-:W-:Y:S05]  /*0720*/  BRA `(.L_x_18586) ;  /* 0x0000003000007947 */ /* 0x000fea0003800000 */
.L_x_18585:
[----:B-----5:R-:W-:-:S05]  /*0730*/  HADD2.F32 R4, -RZ, R42.H1_H1 ;  /* 0x3000002aff047230 */ /* 0x020fca0000004100 */
[----:B------:R-:W-:-:S04]  /*0740*/  FADD.FTZ R25, R25, R4 ;  /* 0x0000000419197221 */ /* 0x000fc80000010000 */
[----:B------:R-:W-:Y:S02]  /*0750*/  @P0 FADD.FTZ R25, R33, R25 ;  /* 0x0000001921190221 */ /* 0x000fe40000010000 */
.L_x_18586:
[----:B------:R-:W-:Y:S01]  /*0760*/  HADD2.F32 R26, -RZ, R27.H0_H0 ;  /* 0x2000001bff1a7230 */ /* 0x000fe20000004100 */
[----:B------:R-:W-:Y:S05]  /*0770*/  @P2 BRA `(.L_x_18587) ;  /* 0x0000003000002947 */ /* 0x000fea0003800000 */
[----:B------:R-:W-:Y:S05]  /*0780*/  @!P0 BRA `(.L_x_18588) ;  /* 0x0000005000008947 */ /* 0x000fea0003800000 */
[----:B-----5:R-:W-:Y:S01]  /*0790*/  FADD.FTZ R26, R34, R26 ;  /* 0x0000001a221a7221 */ /* 0x020fe20000010000 */
[----:B------:R-:W-:Y:S05]  /*07a0*/  BRA `(.L_x_18588) ;  /* 0x0000003000007947 */ /* 0x000fea0003800000 */
.L_x_18587:
[----:B-----5:R-:W-:-:S05]  /*07b0*/  HADD2.F32 R7, -RZ, R43.H0_H0 ;  /* 0x2000002bff077230 */ /* 0x020fca0000004100 */
[----:B------:R-:W-:-:S04]  /*07c0*/  FADD.FTZ R26, R26, R7 ;  /* 0x000000071a1a7221 */ /* 0x000fc80000010000 */
[----:B------:R-:W-:Y:S02]  /*07d0*/  @P0 FADD.FTZ R26, R34, R26 ;  /* 0x0000001a221a0221 */ /* 0x000fe40000010000 */
.L_x_18588:
[----:B------:R-:W-:Y:S01]  /*07e0*/  HADD2.F32 R27, -RZ, R27.H1_H1 ;  /* 0x3000001bff1b7230 */ /* 0x000fe20000004100 */
[----:B------:R-:W-:Y:S05]  /*07f0*/  @P2 BRA `(.L_x_18589) ;  /* 0x0000003000002947 */ /* 0x000fea0003800000 */
[----:B------:R-:W-:Y:S05]  /*0800*/  @!P0 BRA `(.L_x_18590) ;  /* 0x0000005000008947 */ /* 0x000fea0003800000 */
[----:B-----5:R-:W-:Y:S01]  /*0810*/  FADD.FTZ R27, R35, R27 ;  /* 0x0000001b231b7221 */ /* 0x020fe20000010000 */
[----:B------:R-:W-:Y:S05]  /*0820*/  BRA `(.L_x_18590) ;  /* 0x0000003000007947 */ /* 0x000fea0003800000 */
.L_x_18589:
[----:B-----5:R-:W-:-:S05]  /*0830*/  HADD2.F32 R4, -RZ, R43.H1_H1 ;  /* 0x3000002bff047230 */ /* 0x020fca0000004100 */
[----:B------:R-:W-:-:S04]  /*0840*/  FADD.FTZ R27, R27, R4 ;  /* 0x000000041b1b7221 */ /* 0x000fc80000010000 */
[----:B------:R-:W-:Y:S02]  /*0850*/  @P0 FADD.FTZ R27, R35, R27 ;  /* 0x0000001b231b0221 */ /* 0x000fe40000010000 */
.L_x_18590:
        /* <DEDUP_REMOVED lines=17> */
.L_x_18591:
[----:B0----5:R-:W-:-:S05]  /*0970*/  HADD2.F32 R7, -RZ, R40.H0_H0 ;  /* 0x20000028ff077230 */ /* 0x021fca0000004100 */
[----:B------:R-:W-:-:S04]  /*0980*/  FADD.FTZ R20, R7, R20 ;  /* 0x0000001407147221 */ /* 0x000fc80000010000 */
[----:B------:R-:W-:Y:S02]  /*0990*/  @P0 FADD.FTZ R20, R36, R20 ;  /* 0x0000001424140221 */ /* 0x000fe40000010000 */
.L_x_18592:
[----:B------:R-:W-:Y:S01]  /*09a0*/  HADD2.F32 R21, -RZ, R16.H1_H1 ;  /* 0x30000010ff157230 */ /* 0x000fe20000004100 */
[----:B------:R-:W-:Y:S05]  /*09b0*/  @P2 BRA `(.L_x_18593) ;  /* 0x0000003000002947 */ /* 0x000fea0003800000 */
[----:B------:R-:W-:Y:S05]  /*09c0*/  @!P0 BRA `(.L_x_18594) ;  /* 0x0000005000008947 */ /* 0x000fea0003800000 */
[----:B-----5:R-:W-:Y:S01]  /*09d0*/  FADD.FTZ R21, R37, R21 ;  /* 0x0000001525157221 */ /* 0x020fe20000010000 */
[----:B------:R-:W-:Y:S05]  /*09e0*/  BRA `(.L_x_18594) ;  /* 0x0000003000007947 */ /* 0x000fea0003800000 */
.L_x_18593:
[----:B-----5:R-:W-:-:S05]  /*09f0*/  HADD2.F32 R6, -RZ, R40.H1_H1 ;  /* 0x30000028ff067230 */ /* 0x020fca0000004100 */
[----:B------:R-:W-:-:S04]  /*0a00*/  FADD.FTZ R21, R6, R21 ;  /* 0x0000001506157221 */ /* 0x000fc80000010000 */
[----:B------:R-:W-:Y:S02]  /*0a10*/  @P0 FADD.FTZ R21, R37, R21 ;  /* 0x0000001525150221 */ /* 0x000fe40000010000 */
.L_x_18594:
[----:B------:R-:W-:Y:S01]  /*0a20*/  HADD2.F32 R22, -RZ, R17.H0_H0 ;  /* 0x20000011ff167230 */ /* 0x000fe20000004100 */
[----:B------:R-:W-:Y:S05]  /*0a30*/  @P2 BRA `(.L_x_18595) ;  /* 0x0000003000002947 */ /* 0x000fea0003800000 */
[----:B------:R-:W-:Y:S05]  /*0a40*/  @!P0 BRA `(.L_x_18596) ;  /* 0x0000005000008947 */ /* 0x000fea0003800000 */
[----:B-----5:R-:W-:Y:S01]  /*0a50*/  FADD.FTZ R22, R38, R22 ;  /* 0x0000001626167221 */ /* 0x020fe20000010000 */
[----:B------:R-:W-:Y:S05]  /*0a60*/  BRA `(.L_x_18596) ;  /* 0x0000003000007947 */ /* 0x000fea0003800000 */
.L_x_18595:
[----:B-----5:R-:W-:-:S05]  /*0a70*/  HADD2.F32 R7, -RZ, R41.H0_H0 ;  /* 0x20000029ff077230 */ /* 0x020fca0000004100 */
[----:B------:R-:W-:-:S04]  /*0a80*/  FADD.FTZ R22, R7, R22 ;  /* 0x0000001607167221 */ /* 0x000fc80000010000 */
[----:B------:R-:W-:Y:S02]  /*0a90*/  @P0 FADD.FTZ R22, R38, R22 ;  /* 0x0000001626160221 */ /* 0x000fe40000010000 */
.L_x_18596:
[----:B------:R-:W-:Y:S01]  /*0aa0*/  HADD2.F32 R23, -RZ, R17.H1_H1 ;  /* 0x30000011ff177230 */ /* 0x000fe20000004100 */
[----:B------:R-:W-:Y:S05]  /*0ab0*/  @P2 BRA `(.L_x_18597) ;  /* 0x0000003000002947 */ /* 0x000fea0003800000 */
[----:B------:R-:W-:Y:S05]  /*0ac0*/  @!P0 BRA `(.L_x_18598) ;  /* 0x0000005000008947 */ /* 0x000fea0003800000 */
[----:B-----5:R-:W-:Y:S01]  /*0ad0*/  FADD.FTZ R23, R39, R23 ;  /* 0x0000001727177221 */ /* 0x020fe20000010000 */
[----:B------:R-:W-:Y:S05]  /*0ae0*/  BRA `(.L_x_18598) ;  /* 0x0000003000007947 */ /* 0x000fea0003800000 */
.L_x_18597:
[----:B-----5:R-:W-:-:S05]  /*0af0*/  HADD2.F32 R6, -RZ, R41.H1_H1 ;  /* 0x30000029ff067230 */ /* 0x020fca0000004100 */
[----:B------:R-:W-:-:S04]  /*0b00*/  FADD.FTZ R23, R6, R23 ;  /* 0x0000001706177221 */ /* 0x000fc80000010000 */
[----:B------:R-:W-:Y:S02]  /*0b10*/  @P0 FADD.FTZ R23, R39, R23 ;  /* 0x0000001727170221 */ /* 0x000fe40000010000 */
.L_x_18598:
[----:B------:R-:W-:Y:S01]  /*0b20*/  HADD2.F32 R16, -RZ, R18.H0_H0 ;  /* 0x20000012ff107230 */ /* 0x000fe20000004100 */
[----:B------:R-:W-:Y:S05]  /*0b30*/  @P2 BRA `(.L_x_18599) ;  /* 0x0000003000002947 */ /* 0x000fea0003800000 */
[----:B------:R-:W-:Y:S05]  /*0b40*/  @!P0 BRA `(.L_x_18600) ;  /* 0x0000005000008947 */ /* 0x000fea0003800000 */
[----:B-----5:R-:W-:Y:S01]  /*0b50*/  FADD.FTZ R16, R32, R16 ;  /* 0x0000001020107221 */ /* 0x020fe20000010000 */
[----:B------:R-:W-:Y:S05]  /*0b60*/  BRA `(.L_x_18600) ;  /* 0x0000003000007947 */ /* 0x000fea0003800000 */
.L_x_18599:
[----:B-----5:R-:W-:-:S05]  /*0b70*/  HADD2.F32 R7, -RZ, R42.H0_H0 ;  /* 0x2000002aff077230 */ /* 0x020fca0000004100 */
[----:B------:R-:W-:-:S04]  /*0b80*/  FADD.FTZ R16, R7, R16 ;  /* 0x0000001007107221 */ /* 0x000fc80000010000 */
[----:B------:R-:W-:Y:S02]  /*0b90*/  @P0 FADD.FTZ R16, R32, R16 ;  /* 0x0000001020100221 */ /* 0x000fe40000010000 */
.L_x_18600:
[----:B------:R-:W-:Y:S01]  /*0ba0*/  HADD2.F32 R17, -RZ, R18.H1_H1 ;  /* 0x30000012ff117230 */ /* 0x000fe20000004100 */
[----:B------:R-:W-:Y:S05]  /*0bb0*/  @P2 BRA `(.L_x_18601) ;  /* 0x0000003000002947 */ /* 0x000fea0003800000 */
[----:B------:R-:W-:Y:S05]  /*0bc0*/  @!P0 BRA `(.L_x_18602) ;  /* 0x0000005000008947 */ /* 0x000fea0003800000 */
[----:B-----5:R-:W-:Y:S01]  /*0bd0*/  FADD.FTZ R17, R33, R17 ;  /* 0x0000001121117221 */ /* 0x020fe20000010000 */
[----:B------:R-:W-:Y:S05]  /*0be0*/  BRA `(.L_x_18602) ;  /* 0x0000003000007947 */ /* 0x000fea0003800000 */
.L_x_18601:
[----:B-----5:R-:W-:-:S05]  /*0bf0*/  HADD2.F32 R6, -RZ, R42.H1_H1 ;  /* 0x3000002aff067230 */ /* 0x020fca0000004100 */
[----:B------:R-:W-:-:S04]  /*0c00*/  FADD.FTZ R17, R6, R17 ;  /* 0x0000001106117221 */ /* 0x000fc80000010000 */
[----:B------:R-:W-:Y:S02]  /*0c10*/  @P0 FADD.FTZ R17, R33, R17 ;  /* 0x0000001121110221 */ /* 0x000fe40000010000 */
.L_x_18602:
[----:B------:R-:W-:Y:S01]  /*0c20*/  HADD2.F32 R18, -RZ, R19.H0_H0 ;  /* 0x20000013ff127230 */ /* 0x000fe20000004100 */
[----:B------:R-:W-:Y:S05]  /*0c30*/  @P2 BRA `(.L_x_18603) ;  /* 0x0000003000002947 */ /* 0x000fea0003800000 */
[----:B------:R-:W-:Y:S05]  /*0c40*/  @!P0 BRA `(.L_x_18604) ;  /* 0x0000005000008947 */ /* 0x000fea0003800000 */
[----:B-----5:R-:W-:Y:S01]  /*0c50*/  FADD.FTZ R18, R34, R18 ;  /* 0x0000001222127221 */ /* 0x020fe20000010000 */
[----:B------:R-:W-:Y:S05]  /*0c60*/  BRA `(.L_x_18604) ;  /* 0x0000003000007947 */ /* 0x000fea0003800000 */
.L_x_18603:
[----:B-----5:R-:W-:-:S05]  /*0c70*/  HADD2.F32 R7, -RZ, R43.H0_H0 ;  /* 0x2000002bff077230 */ /* 0x020fca0000004100 */
[----:B------:R-:W-:-:S04]  /*0c80*/  FADD.FTZ R18, R7, R18 ;  /* 0x0000001207127221 */ /* 0x000fc80000010000 */
[----:B------:R-:W-:Y:S02]  /*0c90*/  @P0 FADD.FTZ R18, R34, R18 ;  /* 0x0000001222120221 */ /* 0x000fe40000010000 */
.L_x_18604:
[----:B------:R-:W-:Y:S01]  /*0ca0*/  HADD2.F32 R19, -RZ, R19.H1_H1 ;  /* 0x30000013ff137230 */ /* 0x000fe20000004100 */
[----:B------:R-:W-:Y:S05]  /*0cb0*/  @P2 BRA `(.L_x_18605) ;  /* 0x0000003000002947 */ /* 0x000fea0003800000 */
[----:B------:R-:W-:Y:S05]  /*0cc0*/  @!P0 BRA `(.L_x_18606) ;  /* 0x0000005000008947 */ /* 0x000fea0003800000 */
[----:B-----5:R-:W-:Y:S01]  /*0cd0*/  FADD.FTZ R19, R35, R19 ;  /* 0x0000001323137221 */ /* 0x020fe20000010000 */
[----:B------:R-:W-:Y:S05]  /*0ce0*/  BRA `(.L_x_18606) ;  /* 0x0000003000007947 */ /* 0x000fea0003800000 */
.L_x_18605:
[----:B-----5:R-:W-:-:S05]  /*0cf0*/  HADD2.F32 R6, -RZ, R43.H1_H1 ;  /* 0x3000002bff067230 */ /* 0x020fca0000004100 */
[----:B------:R-:W-:-:S04]  /*0d00*/  FADD.FTZ R19, R6, R19 ;  /* 0x0000001306137221 */ /* 0x000fc80000010000 */
[----:B------:R-:W-:Y:S02]  /*0d10*/  @P0 FADD.FTZ R19, R35, R19 ;  /* 0x0000001323130221 */ /* 0x000fe40000010000 */
.L_x_18606:
        /* <DEDUP_REMOVED lines=16> */
.L_x_18607:
[----:B0----5:R-:W-:-:S05]  /*0e20*/  HADD2.F32 R7, -RZ, R40.H0_H0 ;  /* 0x20000028ff077230 */ /* 0x021fca0000004100 */
[----:B------:R-:W-:-:S04]  /*0e30*/  FADD.FTZ R12, R7, R12 ;  /* 0x0000000c070c7221 */ /* 0x000fc80000010000 */
[----:B------:R-:W-:Y:S02]  /*0e40*/  @P0 FADD.FTZ R12, R36, R12 ;  /* 0x0000000c240c0221 */ /* 0x000fe40000010000 */
.L_x_18608:
[----:B------:R-:W-:Y:S01]  /*0e50*/  HADD2.F32 R13, -RZ, R8.H1_H1 ;  /* 0x30000008ff0d7230 */ /* 0x000fe20000004100 */
[----:B------:R-:W-:Y:S05]  /*0e60*/  @P2 BRA `(.L_x_18609) ;  /* 0x0000003000002947 */ /* 0x000fea0003800000 */
[----:B------:R-:W-:Y:S05]  /*0e70*/  @!P0 BRA `(.L_x_18610) ;  /* 0x0000005000008947 */ /* 0x000fea0003800000 */
[----:B-----5:R-:W-:Y:S01]  /*0e80*/  FADD.FTZ R13, R37, R13 ;  /* 0x0000000d250d7221 */ /* 0x020fe20000010000 */
[----:B------:R-:W-:Y:S05]  /*0e90*/  BRA `(.L_x_18610) ;  /* 0x0000003000007947 */ /* 0x000fea0003800000 */
.L_x_18609:
[----:B-----5:R-:W-:-:S05]  /*0ea0*/  HADD2.F32 R4, -RZ, R40.H1_H1 ;  /* 0x30000028ff047230 */ /* 0x020fca0000004100 */
[----:B------:R-:W-:-:S04]  /*0eb0*/  FADD.FTZ R13, R4, R13 ;  /* 0x0000000d040d7221 */ /* 0x000fc80000010000 */
[----:B------:R-:W-:Y:S02]  /*0ec0*/  @P0 FADD.FTZ R13, R37, R13 ;  /* 0x0000000d250d0221 */ /* 0x000fe40000010000 */
.L_x_18610:
[----:B------:R-:W-:Y:S01]  /*0ed0*/  HADD2.F32 R14, -RZ, R9.H0_H0 ;  /* 0x20000009ff0e7230 */ /* 0x000fe20000004100 */
[----:B------:R-:W-:Y:S05]  /*0ee0*/  @P2 BRA `(.L_x_18611) ;  /* 0x0000003000002947 */ /* 0x000fea0003800000 */
[----:B------:R-:W-:Y:S05]  /*0ef0*/  @!P0 BRA `(.L_x_18612) ;  /* 0x0000005000008947 */ /* 0x000fea0003800000 */
[----:B-----5:R-:W-:Y:S01]  /*0f00*/  FADD.FTZ R14, R38, R14 ;  /* 0x0000000e260e7221 */ /* 0x020fe20000010000 */
[----:B------:R-:W-:Y:S05]  /*0f10*/  BRA `(.L_x_18612) ;  /* 0x0000003000007947 */ /* 0x000fea0003800000 */
.L_x_18611:
[----:B-----5:R-:W-:-:S05]  /*0f20*/  HADD2.F32 R7, -RZ, R41.H0_H0 ;  /* 0x20000029ff077230 */ /* 0x020fca0000004100 */
[----:B------:R-:W-:-:S04]  /*0f30*/  FADD.FTZ R14, R7, R14 ;  /* 0x0000000e070e7221 */ /* 0x000fc80000010000 */
[----:B------:R-:W-:Y:S02]  /*0f40*/  @P0 FADD.FTZ R14, R38, R14 ;  /* 0x0000000e260e0221 */ /* 0x000fe40000010000 */
.L_x_18612:
[----:B------:R-:W-:Y:S01]  /*0f50*/  HADD2.F32 R15, -RZ, R9.H1_H1 ;  /* 0x30000009ff0f7230 */ /* 0x000fe20000004100 */
[----:B------:R-:W-:Y:S05]  /*0f60*/  @P2 BRA `(.L_x_18613) ;  /* 0x0000003000002947 */ /* 0x000fea0003800000 */
[----:B------:R-:W-:Y:S05]  /*0f70*/  @!P0 BRA `(.L_x_18614) ;  /* 0x0000005000008947 */ /* 0x000fea0003800000 */
[----:B-----5:R-:W-:Y:S01]  /*0f80*/  FADD.FTZ R15, R39, R15 ;  /* 0x0000000f270f7221 */ /* 0x020fe20000010000 */
[----:B------:R-:W-:Y:S05]  /*0f90*/  BRA `(.L_x_18614) ;  /* 0x0000003000007947 */ /* 0x000fea0003800000 */
.L_x_18613:
[----:B-----5:R-:W-:-:S05]  /*0fa0*/  HADD2.F32 R4, -RZ, R41.H1_H1 ;  /* 0x30000029ff047230 */ /* 0x020fca0000004100 */
[----:B------:R-:W-:-:S04]  /*0fb0*/  FADD.FTZ R15, R4, R15 ;  /* 0x0000000f040f7221 */ /* 0x000fc80000010000 */
[----:B------:R-:W-:Y:S02]  /*0fc0*/  @P0 FADD.FTZ R15, R39, R15 ;  /* 0x0000000f270f0221 */ /* 0x000fe40000010000 */
.L_x_18614:
[----:B------:R-:W-:Y:S01]  /*0fd0*/  HADD2.F32 R8, -RZ, R10.H0_H0 ;  /* 0x2000000aff087230 */ /* 0x000fe20000004100 */
[----:B------:R-:W-:Y:S05]  /*0fe0*/  @P2 BRA `(.L_x_18615) ;  /* 0x0000003000002947 */ /* 0x000fea0003800000 */
[----:B------:R-:W-:Y:S05]  /*0ff0*/  @!P0 BRA `(.L_x_18616) ;  /* 0x0000005000008947 */ /* 0x000fea0003800000 */
[----:B-----5:R-:W-:Y:S01]  /*1000*/  FADD.FTZ R8, R32, R8 ;  /* 0x0000000820087221 */ /* 0x020fe20000010000 */
[----:B------:R-:W-:Y:S05]  /*1010*/  BRA `(.L_x_18616) ;  /* 0x0000003000007947 */ /* 0x000fea0003800000 */
.L_x_18615:
[----:B-----5:R-:W-:-:S05]  /*1020*/  HADD2.F32 R7, -RZ, R42.H0_H0 ;  /* 0x2000002aff077230 */ /* 0x020fca0000004100 */
[----:B------:R-:W-:-:S04]  /*1030*/  FADD.FTZ R8, R7, R8 ;  /* 0x0000000807087221 */ /* 0x000fc80000010000 */
[----:B------:R-:W-:Y:S02]  /*1040*/  @P0 FADD.FTZ R8, R32, R8 ;  /* 0x0000000820080221 */ /* 0x000fe40000010000 */
.L_x_18616:
[----:B------:R-:W-:Y:S01]  /*1050*/  HADD2.F32 R9, -RZ, R10.H1_H1 ;  /* 0x3000000aff097230 */ /* 0x000fe20000004100 */
[----:B------:R-:W-:Y:S05]  /*1060*/  @P2 BRA `(.L_x_18617) ;  /* 0x0000003000002947 */ /* 0x000fea0003800000 */
[----:B------:R-:W-:Y:S05]  /*1070*/  @!P0 BRA `(.L_x_18618) ;  /* 0x0000005000008947 */ /* 0x000fea0003800000 */
[----:B-----5:R-:W-:Y:S01]  /*1080*/  FADD.FTZ R9, R33, R9 ;  /* 0x0000000921097221 */ /* 0x020fe20000010000 */
[----:B------:R-:W-:Y:S05]  /*1090*/  BRA `(.L_x_18618) ;  /* 0x0000003000007947 */ /* 0x000fea0003800000 */
.L_x_18617:
[----:B-----5:R-:W-:-:S05]  /*10a0*/  HADD2.F32 R4, -RZ, R42.H1_H1 ;  /* 0x3000002aff047230 */ /* 0x020fca0000004100 */
[----:B------:R-:W-:-:S04]  /*10b0*/  FADD.FTZ R9, R4, R9 ;  /* 0x0000000904097221 */ /* 0x000fc80000010000 */
[----:B------:R-:W-:Y:S02]  /*10c0*/  @P0 FADD.FTZ R9, R33, R9 ;  /* 0x0000000921090221 */ /* 0x000fe40000010000 */
.L_x_18618:
[----:B------:R-:W-:Y:S01]  /*10d0*/  HADD2.F32 R10, -RZ, R11.H0_H0 ;  /* 0x2000000bff0a7230 */ /* 0x000fe20000004100 */
[----:B------:R-:W-:Y:S05]  /*10e0*/  @P2 BRA `(.L_x_18619) ;  /* 0x0000003000002947 */ /* 0x000fea0003800000 */
[----:B------:R-:W-:Y:S05]  /*10f0*/  @!P0 BRA `(.L_x_18620) ;  /* 0x0000005000008947 */ /* 0x000fea0003800000 */
[----:B-----5:R-:W-:Y:S01]  /*1100*/  FADD.FTZ R10, R34, R10 ;  /* 0x0000000a220a7221 */ /* 0x020fe20000010000 */
[----:B------:R-:W-:Y:S05]  /*1110*/  BRA `(.L_x_18620) ;  /* 0x0000003000007947 */ /* 0x000fea0003800000 */
.L_x_18619:
[----:B-----5:R-:W-:-:S05]  /*1120*/  HADD2.F32 R7, -RZ, R43.H0_H0 ;  /* 0x2000002bff077230 */ /* 0x020fca0000004100 */
[----:B------:R-:W-:-:S04]  /*1130*/  FADD.FTZ R10, R7, R10 ;  /* 0x0000000a070a7221 */ /* 0x000fc80000010000 */
[----:B------:R-:W-:Y:S02]  /*1140*/  @P0 FADD.FTZ R10, R34, R10 ;  /* 0x0000000a220a0221 */ /* 0x000fe40000010000 */
.L_x_18620:
[----:B------:R-:W-:Y:S01]  /*1150*/  HADD2.F32 R11, -RZ, R11.H1_H1 ;  /* 0x3000000bff0b7230 */ /* 0x000fe20000004100 */
[----:B------:R-:W-:Y:S05]  /*1160*/  @P2 BRA `(.L_x_18621) ;  /* 0x0000003000002947 */ /* 0x000fea0003800000 */
[----:B------:R-:W-:Y:S05]  /*1170*/  @!P0 BRA `(.L_x_18622) ;  /* 0x0000005000008947 */ /* 0x000fea0003800000 */
[----:B-----5:R-:W-:Y:S01]  /*1180*/  FADD.FTZ R11, R35, R11 ;  /* 0x0000000b230b7221 */ /* 0x020fe20000010000 */
[----:B------:R-:W-:Y:S05]  /*1190*/  BRA `(.L_x_18622) ;  /* 0x0000003000007947 */ /* 0x000fea0003800000 */
.L_x_18621:
[----:B-----5:R-:W-:-:S05]  /*11a0*/  HADD2.F32 R4, -RZ, R43.H1_H1 ;  /* 0x3000002bff047230 */ /* 0x020fca0000004100 */
[----:B------:R-:W-:-:S04]  /*11b0*/  FADD.FTZ R11, R4, R11 ;  /* 0x0000000b040b7221 */ /* 0x000fc80000010000 */
[----:B------:R-:W-:Y:S02]  /*11c0*/  @P0 FADD.FTZ R11, R35, R11 ;  /* 0x0000000b230b0221 */ /* 0x000fe40000010000 */
.L_x_18622:
        /* <DEDUP_REMOVED lines=17> */
.L_x_18623:
[----:B0----5:R-:W-:-:S05]  /*12e0*/  HADD2.F32 R5, -RZ, R40.H0_H0 ;  /* 0x20000028ff057230 */ /* 0x021fca0000004100 */
[----:B------:R-:W-:-:S04]  /*12f0*/  FADD.FTZ R4, R5, R4 ;  /* 0x0000000405047221 */ /* 0x000fc80000010000 */
[----:B------:R-:W-:Y:S02]  /*1300*/  @P0 FADD.FTZ R4, R36, R4 ;  /* 0x0000000424040221 */ /* 0x000fe40000010000 */
.L_x_18624:
[----:B------:R-:W-:Y:S01]  /*1310*/  HADD2.F32 R5, -RZ, R108.H1_H1 ;  /* 0x3000006cff057230 */ /* 0x000fe20000004100 */
[----:B------:R-:W-:Y:S05]  /*1320*/  @P2 BRA `(.L_x_18625) ;  /* 0x0000003000002947 */ /* 0x000fea0003800000 */
[----:B------:R-:W-:Y:S05]  /*1330*/  @!P0 BRA `(.L_x_18626) ;  /* 0x0000005000008947 */ /* 0x000fea0003800000 */
[----:B-----5:R-:W-:Y:S01]  /*1340*/  FADD.FTZ R5, R37, R5 ;  /* 0x0000000525057221 */ /* 0x020fe20000010000 */
[----:B------:R-:W-:Y:S05]  /*1350*/  BRA `(.L_x_18626) ;  /* 0x0000003000007947 */ /* 0x000fea0003800000 */
.L_x_18625:
[----:B-----5:R-:W-:-:S05]  /*1360*/  HADD2.F32 R6, -RZ, R40.H1_H1 ;  /* 0x30000028ff067230 */ /* 0x020fca0000004100 */
[----:B------:R-:W-:-:S04]  /*1370*/  FADD.FTZ R5, R6, R5 ;  /* 0x0000000506057221 */ /* 0x000fc80000010000 */
[----:B------:R-:W-:Y:S02]  /*1380*/  @P0 FADD.FTZ R5, R37, R5 ;  /* 0x0000000525050221 */ /* 0x000fe40000010000 */
.L_x_18626:
[----:B------:R-:W-:Y:S01]  /*1390*/  HADD2.F32 R6, -RZ, R109.H0_H0 ;  /* 0x2000006dff067230 */ /* 0x000fe20000004100 */
[----:B------:R-:W-:Y:S05]  /*13a0*/  @P2 BRA `(.L_x_18627) ;  /* 0x0000003000002947 */ /* 0x000fea0003800000 */
[----:B------:R-:W-:Y:S05]  /*13b0*/  @!P0 BRA `(.L_x_18628) ;  /* 0x0000005000008947 */ /* 0x000fea0003800000 */
[----:B-----5:R-:W-:Y:S01]  /*13c0*/  FADD.FTZ R6, R38, R6 ;  /* 0x0000000626067221 */ /* 0x020fe20000010000 */
[----:B------:R-:W-:Y:S05]  /*13d0*/  BRA `(.L_x_18628) ;  /* 0x0000003000007947 */ /* 0x000fea0003800000 */
.L_x_18627:
[----:B-----5:R-:W-:-:S05]  /*13e0*/  HADD2.F32 R7, -RZ, R41.H0_H0 ;  /* 0x20000029ff077230 */ /* 0x020fca0000004100 */
[----:B------:R-:W-:-:S04]  /*13f0*/  FADD.FTZ R6, R7, R6 ;  /* 0x0000000607067221 */ /* 0x000fc80000010000 */
[----:B------:R-:W-:Y:S02]  /*1400*/  @P0 FADD.FTZ R6, R38, R6 ;  /* 0x0000000626060221 */ /* 0x000fe40000010000 */
.L_x_18628:
[----:B------:R-:W-:Y:S01]  /*1410*/  HADD2.F32 R7, -RZ, R109.H1_H1 ;  /* 0x3000006dff077230 */ /* 0x000fe20000004100 */
[----:B------:R-:W-:Y:S05]  /*1420*/  @P2 BRA `(.L_x_18629) ;  /* 0x0000003000002947 */ /* 0x000fea0003800000 */
[----:B------:R-:W-:Y:S05]  /*1430*/  @!P0 BRA `(.L_x_18630) ;  /* 0x0000005000008947 */ /* 0x000fea0003800000 */
[----:B-----5:R-:W-:Y:S01]  /*1440*/  FADD.FTZ R7, R39, R7 ;  /* 0x0000000727077221 */ /* 0x020fe20000010000 */
[----:B------:R-:W-:Y:S05]  /*1450*/  BRA `(.L_x_18630) ;  /* 0x0000003000007947 */ /* 0x000fea0003800000 */
.L_x_18629:
[----:B-----5:R-:W-:-:S05]  /*1460*/  HADD2.F32 R108, -RZ, R41.H1_H1 ;  /* 0x30000029ff6c7230 */ /* 0x020fca0000004100 */
[----:B------:R-:W-:-:S04]  /*1470*/  FADD.FTZ R7, R108, R7 ;  /* 0x000000076c077221 */ /* 0x000fc80000010000 */
[----:B------:R-:W-:Y:S02]  /*1480*/  @P0 FADD.FTZ R7, R39, R7 ;  /* 0x0000000727070221 */ /* 0x000fe40000010000 */
.L_x_18630:
[----:B------:R-:W-:Y:S01]  /*1490*/  HADD2.F32 R108, -RZ, R110.H0_H0 ;  /* 0x2000006eff6c7230 */ /* 0x000fe20000004100 */
[----:B------:R-:W-:Y:S05]  /*14a0*/  @P2 BRA `(.L_x_18631) ;  /* 0x0000003000002947 */ /* 0x000fea0003800000 */
[----:B------:R-:W-:Y:S05]  /*14b0*/  @!P0 BRA `(.L_x_18632) ;  /* 0x0000005000008947 */ /* 0x000fea0003800000 */
[----:B-----5:R-:W-:Y:S01]  /*14c0*/  FADD.FTZ R108, R32, R108 ;  /* 0x0000006c206c7221 */ /* 0x020fe20000010000 */
[----:B------:R-:W-:Y:S05]  /*14d0*/  BRA `(.L_x_18632) ;  /* 0x0000003000007947 */ /* 0x000fea0003800000 */
.L_x_18631:
[----:B-----5:R-:W-:-:S05]  /*14e0*/  HADD2.F32 R109, -RZ, R42.H0_H0 ;  /* 0x2000002aff6d7230 */ /* 0x020fca0000004100 */
[----:B------:R-:W-:-:S04]  /*14f0*/  FADD.FTZ R108, R109, R108 ;  /* 0x0000006c6d6c7221 */ /* 0x000fc80000010000 */
[----:B------:R-:W-:Y:S02]  /*1500*/  @P0 FADD.FTZ R108, R32, R108 ;  /* 0x0000006c206c0221 */ /* 0x000fe40000010000 */
.L_x_18632:
[----:B------:R-:W-:Y:S01]  /*1510*/  HADD2.F32 R109, -RZ, R110.H1_H1 ;  /* 0x3000006eff6d7230 */ /* 0x000fe20000004100 */
[----:B------:R-:W-:Y:S05]  /*1520*/  @P2 BRA `(.L_x_18633) ;  /* 0x0000003000002947 */ /* 0x000fea0003800000 */
[----:B------:R-:W-:Y:S05]  /*1530*/  @!P0 BRA `(.L_x_18634) ;  /* 0x0000005000008947 */ /* 0x000fea0003800000 */
[----:B-----5:R-:W-:Y:S01]  /*1540*/  FADD.FTZ R109, R33, R109 ;  /* 0x0000006d216d7221 */ /* 0x020fe20000010000 */
[----:B------:R-:W-:Y:S05]  /*1550*/  BRA `(.L_x_18634) ;  /* 0x0000003000007947 */ /* 0x000fea0003800000 */
.L_x_18633:
[----:B-----5:R-:W-:-:S05]  /*1560*/  HADD2.F32 R110, -RZ, R42.H1_H1 ;  /* 0x3000002aff6e7230 */ /* 0x020fca0000004100 */
[----:B------:R-:W-:-:S04]  /*1570*/  FADD.FTZ R109, R110, R109 ;  /* 0x0000006d6e6d7221 */ /* 0x000fc80000010000 */
[----:B------:R-:W-:Y:S02]  /*1580*/  @P0 FADD.FTZ R109, R33, R109 ;  /* 0x0000006d216d0221 */ /* 0x000fe40000010000 */
.L_x_18634:
[----:B------:R-:W-:Y:S01]  /*1590*/  HADD2.F32 R110, -RZ, R111.H0_H0 ;  /* 0x2000006fff6e7230 */ /* 0x000fe20000004100 */
[----:B------:R-:W-:Y:S05]  /*15a0*/  @P2 BRA `(.L_x_18635) ;  /* 0x0000003000002947 */ /* 0x000fea0003800000 */
[----:B------:R-:W-:Y:S05]  /*15b0*/  @!P0 BRA `(.L_x_18636) ;  /* 0x0000005000008947 */ /* 0x000fea0003800000 */
[----:B-----5:R-:W-:Y:S01]  /*15c0*/  FADD.FTZ R110, R34, R110 ;  /* 0x0000006e226e7221 */ /* 0x020fe20000010000 */
[----:B------:R-:W-:Y:S05]  /*15d0*/  BRA `(.L_x_18636) ;  /* 0x0000003000007947 */ /* 0x000fea0003800000 */
.L_x_18635:
[----:B-----5:R-:W-:-:S05]  /*15e0*/  HADD2.F32 R117, -RZ, R43.H0_H0 ;  /* 0x2000002bff757230 */ /* 0x020fca0000004100 */
[----:B------:R-:W-:-:S04]  /*15f0*/  FADD.FTZ R110, R117, R110 ;  /* 0x0000006e756e7221 */ /* 0x000fc80000010000 */
[----:B------:R-:W-:Y:S02]  /*1600*/  @P0 FADD.FTZ R110, R34, R110 ;  /* 0x0000006e226e0221 */ /* 0x000fe40000010000 */
.L_x_18636:
[----:B------:R-:W-:Y:S01]  /*1610*/  HADD2.F32 R111, -RZ, R111.H1_H1 ;  /* 0x3000006fff6f7230 */ /* 0x000fe20000004100 */
[----:B------:R-:W-:Y:S05]  /*1620*/  @P2 BRA `(.L_x_18637) ;  /* 0x0000003000002947 */ /* 0x000fea0003800000 */
[----:B------:R-:W-:Y:S05]  /*1630*/  @!P0 BRA `(.L_x_18638) ;  /* 0x0000005000008947 */ /* 0x000fea0003800000 */
[----:B-----5:R-:W-:Y:S01]  /*1640*/  FADD.FTZ R111, R35, R111 ;  /* 0x0000006f236f7221 */ /* 0x020fe20000010000 */
[----:B------:R-:W-:Y:S05]  /*1650*/  BRA `(.L_x_18638) ;  /* 0x0000003000007947 */ /* 0x000fea0003800000 */
.L_x_18637:
[----:B-----5:R-:W-:-:S05]  /*1660*/  HADD2.F32 R116, -RZ, R43.H1_H1 ;  /* 0x3000002bff747230 */ /* 0x020fca0000004100 */
[----:B------:R-:W-:-:S04]  /*1670*/  FADD.FTZ R111, R116, R111 ;  /* 0x0000006f746f7221 */ /* 0x000fc80000010000 */
[----:B------:R-:W-:Y:S02]  /*1680*/  @P0 FADD.FTZ R111, R35, R111 ;  /* 0x0000006f236f0221 */ /* 0x000fe40000010000 */
.L_x_18638:
        /* <DEDUP_REMOVED lines=43> */
.L_x_18643:
        /* <DEDUP_REMOVED lines=84> */
.L_x_18644:
        /* <DEDUP_REMOVED lines=100> */
[----:B------:R-:W-:Y:S01]  /*24c0*/  F2FP.PACK_AB R7, R4, R5 ;  /* 0x000000050407723e */ /* 0x000fe200000000ff */
[----:B------:R-:W-:-:S02]  /*24d0*/  FMUL.FTZ R5, R22, R24 ;  /* 0x0000001816057220 */ /* 0x000fc40000410000 */
[----:B------:R-:W-:Y:S02]  /*24e0*/  FMUL.FTZ R4, R22, R25 ;  /* 0x0000001916047220 */ /* 0x000fe40000410000 */
[----:B------:R-:W-:Y:S02]  /*24f0*/  FFMA.FTZ R6, R68, R5, R100 ;  /* 0x0000000544067223 */ /* 0x000fe40000010064 */
[----:B------:R-:W-:Y:S02]  /*2500*/  FFMA.FTZ R15, R69, R4, R101 ;  /* 0x00000004450f7223 */ /* 0x000fe40000010065 */
[C---:B------:R-:W-:Y:S02]  /*2510*/  FMUL.FTZ R5, R22.reuse, R30 ;  /* 0x0000001e16057220 */ /* 0x040fe40000410000 */
[----:B------:R-:W-:Y:S01]  /*2520*/  FMUL.FTZ R4, R22, R31 ;  /* 0x0000001f16047220 */ /* 0x000fe20000410000 */
[----:B------:R-:W-:Y:S01]  /*2530*/  F2FP.PACK_AB R6, R15, R6 ;  /* 0x000000060f06723e */ /* 0x000fe200000000ff */
[----:B------:R-:W-:-:S02]  /*2540*/  FADD.FTZ R26, -R115, R19 ;  /* 0x00000013731a7221 */ /* 0x000fc40000010100 */
[----:B------:R-:W-:Y:S02]  /*2550*/  FFMA.FTZ R5, R74, R5, R106 ;  /* 0x000000054a057223 */ /* 0x000fe4000001006a */
[----:B------:R-:W-:Y:S02]  /*2560*/  FFMA.FTZ R4, R75, R4, R107 ;  /* 0x000000044b047223 */ /* 0x000fe4000001006b */
[C---:B------:R-:W-:Y:S02]  /*2570*/  FADD.FTZ R19, -R115.reuse, R14 ;  /* 0x0000000e73137221 */ /* 0x040fe40000010100 */
[C---:B------:R-:W-:Y:S01]  /*2580*/  FADD.FTZ R14, -R115.reuse, R8 ;  /* 0x00000008730e7221 */ /* 0x040fe20000010100 */
[----:B------:R-:W-:Y:S01]  /*2590*/  F2FP.PACK_AB R5, R4, R5 ;  /* 0x000000050405723e */ /* 0x000fe200000000ff */
        /* <DEDUP_REMOVED lines=10> */
[----:B------:R-:W-:Y:S01]  /*2640*/  F2FP.PACK_AB R4, R15, R4 ;  /* 0x000000040f04723e */ /* 0x000fe200000000ff */
        /* <DEDUP_REMOVED lines=29> */
[C---:B------:R-:W-:Y:S01]  /*2820*/  FADD.FTZ R13, -R115.reuse, R13 ;  /* 0x0000000d730d7221 */ /* 0x040fe20000010100 */
[----:B------:R-:W-:Y:S01]  /*2830*/  F2FP.PACK_AB R15, R18, R23 ;  /* 0x00000017120f723e */ /* 0x000fe200000000ff */
[C---:B------:R-:W-:Y:S01]  /*2840*/  FADD.FTZ R108, -R115.reuse, R108 ;  /* 0x0000006c736c7221 */ /* 0x040fe20000010100 */
[----:B------:R-:W-:Y:S01]  /*2850*/  F2FP.PACK_AB R11, R26, R11 ;  /* 0x0000000b1a0b723e */ /* 0x000fe200000000ff */
        /* <DEDUP_REMOVED lines=15> */
[----:B------:R-:W-:Y:S01]  /*2950*/  F2FP.PACK_AB R13, R20, R13 ;  /* 0x0000000d140d723e */ /* 0x000fe200000000ff */
[----:B------:R-:W-:Y:S02]  /*2960*/  FMUL.FTZ R28, R22, R111 ;  /* 0x0000006f161c7220 */ /* 0x000fe40000410000 */
[----:B------:R-:W-:Y:S02]  /*2970*/  FFMA.FTZ R12, R56, R17, R88 ;  /* 0x00000011380c7223 */ /* 0x000fe40000010058 */
[----:B------:R-:W-:Y:S02]  /*2980*/  FFMA.FTZ R17, R57, R18, R89 ;  /* 0x0000001239117223 */ /* 0x000fe40000010059 */
        /* <DEDUP_REMOVED lines=9> */
[C---:B------:R-:W-:Y:S02]  /*2a20*/  FMUL.FTZ R125, R22.reuse, R125 ;  /* 0x0000007d167d7220 */ /* 0x040fe40000410000 */
[----:B------:R-:W-:Y:S01]  /*2a30*/  FMUL.FTZ R20, R22, R16 ;  /* 0x0000001016147220 */ /* 0x000fe20000410000 */
[----:B------:R-:W-:Y:S01]  /*2a40*/  F2FP.PACK_AB R19, R28, R25 ;  /* 0x000000191c13723e */ /* 0x000fe200000000ff */
        /* <DEDUP_REMOVED lines=8> */
[----:B------:R-:W-:Y:S01]  /*2ad0*/  F2FP.PACK_AB R16, R21, R16 ;  /* 0x000000101510723e */ /* 0x000fe200000000ff */
[C---:B------:R-:W-:Y:S01]  /*2ae0*/  @!P0 IMAD.WIDE R20, R3.reuse, R20, c[0x0][0x1a8] ;  /* 0x00006a0003148625 */ /* 0x040fe200078e0214 */
[----:B------:R-:W-:-:S02]  /*2af0*/  IADD3 R3, R3, c[0x0][0x160], RZ ;  /* 0x0000580003037a10 */ /* 0x000fc40007ffe0ff */
[----:B------:R-:W-:Y:S01]  /*2b00*/  F2FP.PACK_AB R17, R28, R17 ;  /* 0x000000111c11723e */ /* 0x000fe200000000ff */
        /* <DEDUP_REMOVED lines=12> */
.L_x_18641:
[----:B------:R-:W-:Y:S05]  /*2bd0*/  EXIT ;  /* 0x000000000000794d */ /* 0x000fea0003800000 */
.L_x_18639:
[----:B------:R-:W-:Y:S01]  /*2be0*/  HFMA2.MMA R117, -RZ, RZ, 0, 5.9604644775390625e-08 ;  /* 0x00000001ff757435 */ /* 0x000fe200000001ff */
[----:B------:R-:W-:-:S02]  /*2bf0*/  MOV R120, R116 ;  /* 0x0000007400787202 */ /* 0x000fc40000000f00 */
[----:B------:R-:W-:Y:S02]  /*2c00*/  MOV R122, 0x1f ;  /* 0x0000001f007a7802 */ /* 0x000fe40000000f00 */
[----:B------:R-:W-:Y:S02]  /*2c10*/  MOV R121, 0xffffffff ;  /* 0xffffffff00797802 */ /* 0x000fe40000000f00 */
[----:B------:R-:W-:Y:S02]  /*2c20*/  MOV R118, 0x2c40 ;  /* 0x00002c4000767802 */ /* 0x000fe40000000f00 */
[----:B-----5:R-:W-:Y:S05]  /*2c30*/  CALL.REL.NOINC `($__internal_59_$__cuda_sm70_shflsync_bfly_p) ;  /* 0x0000078000007944 */ /* 0x020fea0003c00000 */
[----:B01----:R-:W-:Y:S05]  /*2c40*/  BRA `(.L_x_18643) ;  /* 0xffffecf000007947 */ /* 0x003fea000383ffff */
.L_x_18640:
[----:B------:R-:W-:Y:S01]  /*2c50*/  HFMA2.MMA R117, -RZ, RZ, 0, 1.1920928955078125e-07 ;  /* 0x00000002ff757435 */ /* 0x000fe200000001ff */
[----:B------:R-:W-:Y:S02]  /*2c60*/  MOV R122, 0x1f ;  /* 0x0000001f007a7802 */ /* 0x000fe40000000f00 */
[----:B------:R-:W-:Y:S02]  /*2c70*/  MOV R121, 0xffffffff ;  /* 0xffffffff00797802 */ /* 0x000fe40000000f00 */
[----:B------:R-:W-:Y:S02]  /*2c80*/  MOV R118, 0x2ca0 ;  /* 0x00002ca000767802 */ /* 0x000fe40000000f00 */
[----:B0----5:R-:W-:Y:S05]  /*2c90*/  CALL.REL.NOINC `($__internal_59_$__cuda_sm70_shflsync_bfly_p) ;  /* 0x0000072000007944 */ /* 0x021fea0003c00000 */
[----:B01----:R-:W-:Y:S01]  /*2ca0*/  FADD.FTZ R120, R120, R117 ;  /* 0x0000007578787221 */ /* 0x003fe20000010000 */
[----:B------:R-:W-:Y:S01]  /*2cb0*/  HFMA2.MMA R117, -RZ, RZ, 0, 2.384185791015625e-07 ;  /* 0x00000004ff757435 */ /* 0x000fe200000001ff */
[----:B------:R-:W-:-:S02]  /*2cc0*/  MOV R122, 0x1f ;  /* 0x0000001f007a7802 */ /* 0x000fc40000000f00 */
[----:B------:R-:W-:Y:S02]  /*2cd0*/  MOV R121, 0xffffffff ;  /* 0xffffffff00797802 */ /* 0x000fe40000000f00 */
[----:B------:R-:W-:Y:S02]  /*2ce0*/  MOV R118, 0x2d00 ;  /* 0x00002d0000767802 */ /* 0x000fe40000000f00 */
[----:B------:R-:W-:Y:S05]  /*2cf0*/  CALL.REL.NOINC `($__internal_59_$__cuda_sm70_shflsync_bfly_p) ;  /* 0x000006c000007944 */ /* 0x000fea0003c00000 */
[----:B01----:R-:W-:Y:S01]  /*2d00*/  FADD.FTZ R120, R120, R117 ;  /* 0x0000007578787221 */ /* 0x003fe20000010000 */
[----:B------:R-:W-:Y:S01]  /*2d10*/  HFMA2.MMA R117, -RZ, RZ, 0, 4.76837158203125e-07 ;  /* 0x00000008ff757435 */ /* 0x000fe200000001ff */
[----:B------:R-:W-:Y:S02]  /*2d20*/  MOV R122, 0x1f ;  /* 0x0000001f007a7802 */ /* 0x000fe40000000f00 */
[----:B------:R-:W-:Y:S02]  /*2d30*/  MOV R121, 0xffffffff ;  /* 0xffffffff00797802 */ /* 0x000fe40000000f00 */
[----:B------:R-:W-:Y:S02]  /*2d40*/  MOV R118, 0x2d60 ;  /* 0x00002d6000767802 */ /* 0x000fe40000000f00 */
[----:B------:R-:W-:Y:S05]  /*2d50*/  CALL.REL.NOINC `($__internal_59_$__cuda_sm70_shflsync_bfly_p) ;  /* 0x0000066000007944 */ /* 0x000fea0003c00000 */
[----:B01----:R-:W-:Y:S01]  /*2d60*/  FADD.FTZ R120, R120, R117 ;  /* 0x0000007578787221 */ /* 0x003fe20000010000 */
[----:B------:R-:W-:Y:S01]  /*2d70*/  HFMA2.MMA R117, -RZ, RZ, 0, 9.5367431640625e-07 ;  /* 0x00000010ff757435 */ /* 0x000fe200000001ff */
[----:B------:R-:W-:-:S02]  /*2d80*/  MOV R122, 0x1f ;  /* 0x0000001f007a7802 */ /* 0x000fc40000000f00 */
[----:B------:R-:W-:Y:S02]  /*2d90*/  MOV R121, 0xffffffff ;  /* 0xffffffff00797802 */ /* 0x000fe40000000f00 */
[----:B------:R-:W-:Y:S02]  /*2da0*/  MOV R118, 0x2dc0 ;  /* 0x00002dc000767802 */ /* 0x000fe40000000f00 */
[----:B------:R-:W-:Y:S05]  /*2db0*/  CALL.REL.NOINC `($__internal_59_$__cuda_sm70_shflsync_bfly_p) ;  /* 0x0000060000007944 */ /* 0x000fea0003c00000 */
        /* <DEDUP_REMOVED lines=70> */
[----:B------:R-:W-:Y:S05]  /*3220*/  CALL.REL.NOINC `($__internal_59_$__cuda_sm70_shflsync_bfly_p) ;  /* 0x0000019000007944 */ /* 0x000fea0003c00000 */
[----:B01----:R-:W-:Y:S01]  /*3230*/  FADD.FTZ R120, R120, R117 ;  /* 0x0000007578787221 */ /* 0x003fe20000010000 */
[----:B------:R-:W-:Y:S01]  /*3240*/  HFMA2.MMA R117, -RZ, RZ, 0, 1.1920928955078125e-07 ;  /* 0x00000002ff757435 */ /* 0x000fe200000001ff */
[----:B------:R-:W-:Y:S02]  /*3250*/  MOV R122, 0x1f ;  /* 0x0000001f007a7802 */ /* 0x000fe40000000f00 */
[----:B------:R-:W-:Y:S02]  /*3260*/  MOV R121, 0xffffffff ;  /* 0xffffffff00797802 */ /* 0x000fe40000000f00 */
[----:B------:R-:W-:Y:S02]  /*3270*/  MOV R118, 0x3290 ;  /* 0x0000329000767802 */ /* 0x000fe40000000f00 */
[----:B------:R-:W-:Y:S05]  /*3280*/  CALL.REL.NOINC `($__internal_59_$__cuda_sm70_shflsync_bfly_p) ;  /* 0x0000013000007944 */ /* 0x000fea0003c00000 */
[----:B01----:R-:W-:Y:S01]  /*3290*/  FADD.FTZ R120, R120, R117 ;  /* 0x0000007578787221 */ /* 0x003fe20000010000 */
[----:B------:R-:W-:Y:S01]  /*32a0*/  HFMA2.MMA R117, -RZ, RZ, 0, 2.384185791015625e-07 ;  /* 0x00000004ff757435 */ /* 0x000fe200000001ff */
[----:B------:R-:W-:Y:S02]  /*32b0*/  MOV R122, 0x1f ;  /* 0x0000001f007a7802 */ /* 0x000fe40000000f00 */
[----:B------:R-:W-:-:S02]  /*32c0*/  MOV R121, 0xffffffff ;  /* 0xffffffff00797802 */ /* 0x000fc40000000f00 */
        /* <DEDUP_REMOVED lines=10> */
[----:B------:R-:W-:Y:S02]  /*3370*/  MOV R122, 0x1f ;  /* 0x0000001f007a7802 */ /* 0x000fe40000000f00 */
[----:B------:R-:W-:-:S02]  /*3380*/  MOV R121, 0xffffffff ;  /* 0xffffffff00797802 */ /* 0x000fc40000000f00 */
[----:B------:R-:W-:Y:S02]  /*3390*/  MOV R118, 0x33b0 ;  /* 0x000033b000767802 */ /* 0x000fe40000000f00 */
[----:B------:R-:W-:Y:S05]  /*33a0*/  CALL.REL.NOINC `($__internal_59_$__cuda_sm70_shflsync_bfly_p) ;  /* 0x0000001000007944 */ /* 0x000fea0003c00000 */
[----:B01----:R-:W-:Y:S05]  /*33b0*/  BRA `(.L_x_18644) ;  /* 0xffffeac000007947 */ /* 0x003fea000383ffff */
        .weak           $__internal_59_$__cuda_sm70_shflsync_bfly_p
        .type           $__internal_59_$__cuda_sm70_shflsync_bfly_p,@function
        .size           $__internal_59_$__cuda_sm70_shflsync_bfly_p,(.L_x_26519 - $__internal_59_$__cuda_sm70_shflsync_bfly_p)
$__internal_59_$__cuda_sm70_shflsync_bfly_p:
[----:B------:R-:W-:Y:S01]  /*33c0*/  HFMA2.MMA R119, -RZ, RZ, 0, 0 ;  /* 0x00000000ff777435 */ /* 0x000fe200000001ff */
[----:B------:R-:W-:Y:S04]  /*33d0*/  WARPSYNC R121 ;  /* 0x0000007900007348 */ /* 0x000fe80003800000 */
[----:B------:R0:W1:Y:S01]  /*33e0*/  SHFL.BFLY PT, R117, R120, R117, R122 ;  /* 0x0c00007578757389 */ /* 0x00006200000e007a */
[----:B------:R-:W-:Y:S05]  /*33f0*/  RET.REL.NODEC R118 `(_ZN10layer_norm31ln_parallel_residual_fwd_kernelINS_13Kernel_traitsIf6__halffS2_fjLj8192ELj1ELj1ELj8ELj16ENS_18Kernel_traits_baseILj8192EfS2_fS2_fjLj256EEEEELb0ELb1ELb1EEEvNS_9FwdParamsE) ;  /* 0xffffcc0076007950 */ /* 0x000fea0003c3ffff */
.L_x_18645:
        /* <DEDUP_REMOVED lines=16> */
.L_x_26519:


//--------------------- .text._ZN10layer_norm31ln_parallel_residual_fwd_kernelINS_13Kernel_traitsIf6__halffS2_fjLj8192ELj1ELj1ELj8ELj16ENS_18Kernel_traits_baseILj8192EfS2_fS2_fjLj256EEEEELb1ELb0ELb0EEEvNS_9FwdParamsE --------------------------
	.section	.text._ZN10layer_norm31ln_parallel_residual_fwd_kernelINS_13Kernel_traitsIf6__halffS2_fjLj8192ELj1ELj1ELj8ELj16ENS_18Kernel_traits_baseILj8192EfS2_fS2_fjLj256EEEEELb1ELb0ELb0EEEvNS_9FwdParamsE,"ax",@progbits
	.sectioninfo	@"SHI_REGISTERS=220"
	.align	128
        .global         _ZN10layer_norm31ln_parallel_residual_fwd_kernelINS_13Kernel_traitsIf6__halffS2_fjLj8192ELj1ELj1ELj8ELj16ENS_18Kernel_traits_baseILj8192EfS2_fS2_fjLj256EEEEELb1ELb0ELb0EEEvNS_9FwdParamsE
        .type           _ZN10layer_norm31ln_parallel_residual_fwd_kernelINS_13Kernel_traitsIf6__halffS2_fjLj8192ELj1ELj1ELj8ELj16ENS_18Kernel_traits_baseILj8192EfS2_fS2_fjLj256EEEEELb1ELb0ELb0EEEvNS_9FwdParamsE,@function
        .size           _ZN10layer_norm31ln_parallel_residual_fwd_kernelINS_13Kernel_traitsIf6__halffS2_fjLj8192ELj1ELj1ELj8ELj16ENS_18Kernel_traits_baseILj8192EfS2_fS2_fjLj256EEEEELb1ELb0ELb0EEEvNS_9FwdParamsE,(.L_x_26520 - _ZN10layer_norm31ln_parallel_residual_fwd_kernelINS_13Kernel_traitsIf6__halffS2_fjLj8192ELj1ELj1ELj8ELj16ENS_18Kernel_traits_baseILj8192EfS2_fS2_fjLj256EEEEELb1ELb0ELb0EEEvNS_9FwdParamsE)
        .other          _ZN10layer_norm31ln_parallel_residual_fwd_kernelINS_13Kernel_traitsIf6__halffS2_fjLj8192ELj1ELj1ELj8ELj16ENS_18Kernel_traits_baseILj8192EfS2_fS2_fjLj256EEEEELb1ELb0ELb0EEEvNS_9FwdParamsE,@"STO_CUDA_ENTRY STV_DEFAULT"
_ZN10layer_norm31ln_parallel_residual_fwd_kernelINS_13Kernel_traitsIf6__halffS2_fjLj8192ELj1ELj1ELj8ELj16ENS_18Kernel_traits_baseILj8192EfS2_fS2_fjLj256EEEEELb1ELb0ELb0EEEvNS_9FwdParamsE:
.text._ZN10layer_norm31ln_parallel_residual_fwd_kernelINS_13Kernel_traitsIf6__halffS2_fjLj8192ELj1ELj1ELj8ELj16ENS_18Kernel_traits_baseILj8192EfS2_fS2_fjLj256EEEEELb1ELb0ELb0EEEvNS_9FwdParamsE:
        /* <DEDUP_REMOVED lines=126> */
.L_x_18647:
[----:B------:R-:W-:Y:S05]  /*07e0*/  BSYNC B0 ;  /* 0x0000000000007941 */ /* 0x000fea0003800000 */
.L_x_18646:
        /* <DEDUP_REMOVED lines=33> */
.L_x_18649:
[----:B------:R-:W-:Y:S05]  /*0a00*/  BSYNC B0 ;  /* 0x0000000000007941 */ /* 0x000fea0003800000 */
.L_x_18648:
        /* <DEDUP_REMOVED lines=33> */
.L_x_18651:
[----:B------:R-:W-:Y:S05]  /*0c20*/  BSYNC B0 ;  /* 0x0000000000007941 */ /* 0x000fea0003800000 */
.L_x_18650:
        /* <DEDUP_REMOVED lines=32> */
.L_x_18653:
[----:B------:R-:W-:Y:S05]  /*0e30*/  BSYNC B0 ;  /* 0x0000000000007941 */ /* 0x000fea0003800000 */
.L_x_18652:
        /* <DEDUP_REMOVED lines=35> */
.L_x_19188:
        /* <DEDUP_REMOVED lines=37> */
.L_x_18657:
[----:B--2---:R-:W-:Y:S02]  /*12c0*/  MOV R141, R196 ;  /* 0x000000c4008d7202 */ /* 0x004fe40000000f00 */
.L_x_18658:
[----:B------:R-:W-:Y:S05]  /*12d0*/  BSYNC B1 ;  /* 0x0000000000017941 */ /* 0x000fea0003800000 */
.L_x_18656:
        /* <DEDUP_REMOVED lines=16> */
.L_x_18662:
[----:B------:R-:W-:Y:S05]  /*13e0*/  BSYNC B2 ;  /* 0x0000000000027941 */ /* 0x000fea0003800000 */
.L_x_18661:
        /* <DEDUP_REMOVED lines=43> */
.L_x_18660:
[----:B------:R-:W-:Y:S05]  /*16a0*/  BSYNC B1 ;  /* 0x0000000000017941 */ /* 0x000fea0003800000 */
.L_x_18659:
        /* <DEDUP_REMOVED lines=17> */
.L_x_18663:
        /* <DEDUP_REMOVED lines=12> */
.L_x_18666:
[----:B------:R-:W-:Y:S02]  /*1880*/  IMAD.MOV.U32 R141, RZ, RZ, R196 ;  /* 0x000000ffff8d7224 */ /* 0x000fe400078e00c4 */
.L_x_18667:
[----:B------:R-:W-:Y:S05]  /*1890*/  BSYNC B1 ;  /* 0x0000000000017941 */ /* 0x000fea0003800000 */
.L_x_18665:
        /* <DEDUP_REMOVED lines=16> */
.L_x_18671:
[----:B------:R-:W-:Y:S05]  /*19a0*/  BSYNC B2 ;  /* 0x0000000000027941 */ /* 0x000fea0003800000 */
.L_x_18670:
        /* <DEDUP_REMOVED lines=43> */
.L_x_18669:
[----:B------:R-:W-:Y:S05]  /*1c60*/  BSYNC B1 ;  /* 0x0000000000017941 */ /* 0x000fea0003800000 */
.L_x_18668:
[----:B------:R-:W2:Y:S01]  /*1c70*/  I2F.U32 R141, R141 ;  /* 0x0000008d008d7306 */ /* 0x000ea20000201000 */
[----:B------:R-:W-:-:S05]  /*1c80*/  HADD2.F32 R173, -RZ, R184.H0_H0 ;  /* 0x200000b8ffad7230 */ /* 0x000fca0000004100 */
[----:B------:R-:W-:Y:S02]  /*1c90*/  FMUL.FTZ R173, R173, c[0x0][0x1e8] ;  /* 0x00007a00adad7a20 */ /* 0x000fe40000410000 */
[----:B--2---:R-:W-:-:S05]  /*1ca0*/  FFMA.FTZ R142, R141, R172, 1.1641532182693481445e-10 ;  /* 0x2f0000008d8e7423 */ /* 0x004fca00000100ac */
[----:B------:R-:W-:-:S04]  /*1cb0*/  FSETP.GTU.FTZ.AND P2, PT, R142, c[0x0][0x1e4], PT ;  /* 0x000079008e007a0b */ /* 0x000fc80003f5c000 */
[----:B------:R-:W-:Y:S02]  /*1cc0*/  FSEL R173, R173, RZ, !P2 ;  /* 0x000000ffadad7208 */ /* 0x000fe40005000000 */
[----:B------:R-:W-:-:S03]  /*1cd0*/  SEL R188, RZ, 0x1, P2 ;  /* 0x00000001ffbc7807 */ /* 0x000fc60001000000 */
[----:B------:R-:W-:-:S04]  /*1ce0*/  FADD.FTZ R140, R173, R140 ;  /* 0x0000008cad8c7221 */ /* 0x000fc80000010000 */
[----:B------:R-:W-:Y:S02]  /*1cf0*/  @P0 FADD.FTZ R140, R136, R140 ;  /* 0x0000008c888c0221 */ /* 0x000fe40000010000 */
.L_x_18664:
        /* <DEDUP_REMOVED lines=12> */
.L_x_18673:
[----:B------:R-:W-:Y:S02]  /*1dc0*/  IMAD.MOV.U32 R142, RZ, RZ, R196 ;  /* 0x000000ffff8e7224 */ /* 0x000fe400078e00c4 */
.L_x_18674:
[----:B------:R-:W-:Y:S05]  /*1dd0*/  BSYNC B1 ;  /* 0x0000000000017941 */ /* 0x000fea0003800000 */
.L_x_18672:
        /* <DEDUP_REMOVED lines=16> */
.L_x_18678:
[----:B------:R-:W-:Y:S05]  /*1ee0*/  BSYNC B2 ;  /* 0x0000000000027941 */ /* 0x000fea0003800000 */
.L_x_18677:
        /* <DEDUP_REMOVED lines=44> */
.L_x_18676:
[----:B------:R-:W-:Y:S05]  /*21b0*/  BSYNC B1 ;  /* 0x0000000000017941 */ /* 0x000fea0003800000 */
.L_x_18675:
        /* <DEDUP_REMOVED lines=14> */
.L_x_18679:
        /* <DEDUP_REMOVED lines=12> */
.L_x_18682:
[----:B------:R-:W-:Y:S02]  /*2360*/  IMAD.MOV.U32 R142, RZ, RZ, R196 ;  /* 0x000000ffff8e7224 */ /* 0x000fe400078e00c4 */
.L_x_18683:
[----:B------:R-:W-:Y:S05]  /*2370*/  BSYNC B1 ;  /* 0x0000000000017941 */ /* 0x000fea0003800000 */
.L_x_18681:
        /* <DEDUP_REMOVED lines=16> */
.L_x_18687:
[----:B------:R-:W-:Y:S05]  /*2480*/  BSYNC B2 ;  /* 0x0000000000027941 */ /* 0x000fea0003800000 */
.L_x_18686:
        /* <DEDUP_REMOVED lines=44> */
.L_x_18685:
[----:B------:R-:W-:Y:S05]  /*2750*/  BSYNC B1 ;  /* 0x0000000000017941 */ /* 0x000fea0003800000 */
.L_x_18684:
[----:B------:R-:W2:Y:S01]  /*2760*/  I2F.U32 R143, R142 ;  /* 0x0000008e008f7306 */ /* 0x000ea20000201000 */
[----:B------:R-:W-:-:S05]  /*2770*/  HADD2.F32 R173, -RZ, R184.H1_H1 ;  /* 0x300000b8ffad7230 */ /* 0x000fca0000004100 */
[----:B------:R-:W-:Y:S02]  /*2780*/  FMUL.FTZ R173, R173, c[0x0][0x1e8] ;  /* 0x00007a00adad7a20 */ /* 0x000fe40000410000 */
[----:B--2---:R-:W-:-:S05]  /*2790*/  FFMA.FTZ R143, R143, R172, 1.1641532182693481445e-10 ;  /* 0x2f0000008f8f7423 */ /* 0x004fca00000100ac */
[----:B------:R-:W-:-:S04]  /*27a0*/  FSETP.GTU.FTZ.AND P2, PT, R143, c[0x0][0x1e4], PT ;  /* 0x000079008f007a0b */ /* 0x000fc80003f5c000 */
[----:B------:R-:W-:Y:S02]  /*27b0*/  FSEL R174, R173, RZ, !P2 ;  /* 0x000000ffadae7208 */ /* 0x000fe40005000000 */
[----:B------:R-:W-:-:S03]  /*27c0*/  SEL R183, RZ, 0x1, P2 ;  /* 0x00000001ffb77807 */ /* 0x000fc60001000000 */
[----:B------:R-:W-:-:S04]  /*27d0*/  FADD.FTZ R141, R174, R141 ;  /* 0x0000008dae8d7221 */ /* 0x000fc80000010000 */
[----:B------:R-:W-:Y:S02]  /*27e0*/  @P0 FADD.FTZ R141, R137, R141 ;  /* 0x0000008d898d0221 */ /* 0x000fe40000010000 */
.L_x_18680:
        /* <DEDUP_REMOVED lines=12> */
.L_x_18689:
[----:B------:R-:W-:Y:S02]  /*28b0*/  IMAD.MOV.U32 R143, RZ, RZ, R196 ;  /* 0x000000ffff8f7224 */ /* 0x000fe400078e00c4 */
.L_x_18690:
[----:B------:R-:W-:Y:S05]  /*28c0*/  BSYNC B1 ;  /* 0x0000000000017941 */ /* 0x000fea0003800000 */
.L_x_18688:
        /* <DEDUP_REMOVED lines=16> */
.L_x_18694:
[----:B------:R-:W-:Y:S05]  /*29d0*/  BSYNC B2 ;  /* 0x0000000000027941 */ /* 0x000fea0003800000 */
.L_x_18693:
        /* <DEDUP_REMOVED lines=44> */
.L_x_18692:
[----:B------:R-:W-:Y:S05]  /*2ca0*/  BSYNC B1 ;  /* 0x0000000000017941 */ /* 0x000fea0003800000 */
.L_x_18691:
        /* <DEDUP_REMOVED lines=14> */
.L_x_18695:
        /* <DEDUP_REMOVED lines=12> */
.L_x_18698:
[----:B------:R-:W-:Y:S02]  /*2e50*/  IMAD.MOV.U32 R143, RZ, RZ, R196 ;  /* 0x000000ffff8f7224 */ /* 0x000fe400078e00c4 */
.L_x_18699:
[----:B------:R-:W-:Y:S05]  /*2e60*/  BSYNC B1 ;  /* 0x0000000000017941 */ /* 0x000fea0003800000 */
.L_x_18697:
        /* <DEDUP_REMOVED lines=16> */
.L_x_18703:
[----:B------:R-:W-:Y:S05]  /*2f70*/  BSYNC B2 ;  /* 0x0000000000027941 */ /* 0x000fea0003800000 */
.L_x_18702:
        /* <DEDUP_REMOVED lines=44> */
.L_x_18701:
[----:B------:R-:W-:Y:S05]  /*3240*/  BSYNC B1 ;  /* 0x0000000000017941 */ /* 0x000fea0003800000 */
.L_x_18700:
        /* <DEDUP_REMOVED lines=9> */
.L_x_18696:
        /* <DEDUP_REMOVED lines=12> */
.L_x_18705:
[----:B------:R-:W-:Y:S02]  /*33a0*/  IMAD.MOV.U32 R156, RZ, RZ, R196 ;  /* 0x000000ffff9c7224 */ /* 0x000fe400078e00c4 */
.L_x_18706:
[----:B------:R-:W-:Y:S05]  /*33b0*/  BSYNC B1 ;  /* 0x0000000000017941 */ /* 0x000fea0003800000 */
.L_x_18704:
        /* <DEDUP_REMOVED lines=16> */
.L_x_18710:
[----:B------:R-:W-:Y:S05]  /*34c0*/  BSYNC B2 ;  /* 0x0000000000027941 */ /* 0x000fea0003800000 */
.L_x_18709:
        /* <DEDUP_REMOVED lines=44> */
.L_x_18708:
[----:B------:R-:W-:Y:S05]  /*3790*/  BSYNC B1 ;  /* 0x0000000000017941 */ /* 0x000fea0003800000 */
.L_x_18707:
        /* <DEDUP_REMOVED lines=14> */
.L_x_18711:
        /* <DEDUP_REMOVED lines=12> */
.L_x_18714:
[----:B------:R-:W-:Y:S02]  /*3940*/  IMAD.MOV.U32 R156, RZ, RZ, R196 ;  /* 0x000000ffff9c7224 */ /* 0x000fe400078e00c4 */
.L_x_18715:
[----:B------:R-:W-:Y:S05]  /*3950*/  BSYNC B1 ;  /* 0x0000000000017941 */ /* 0x000fea0003800000 */
.L_x_18713:
        /* <DEDUP_REMOVED lines=16> */
.L_x_18719:
[----:B------:R-:W-:Y:S05]  /*3a60*/  BSYNC B2 ;  /* 0x0000000000027941 */ /* 0x000fea0003800000 */
.L_x_18718:
        /* <DEDUP_REMOVED lines=44> */
.L_x_18717:
[----:B------:R-:W-:Y:S05]  /*3d30*/  BSYNC B1 ;  /* 0x0000000000017941 */ /* 0x000fea0003800000 */
.L_x_18716:
        /* <DEDUP_REMOVED lines=9> */
.L_x_18712:
        /* <DEDUP_REMOVED lines=12> */
.L_x_18721:
[----:B------:R-:W-:Y:S02]  /*3e90*/  IMAD.MOV.U32 R157, RZ, RZ, R196 ;  /* 0x000000ffff9d7224 */ /* 0x000fe400078e00c4 */
.L_x_18722:
[----:B------:R-:W-:Y:S05]  /*3ea0*/  BSYNC B1 ;  /* 0x0000000000017941 */ /* 0x000fea0003800000 */
.L_x_18720:
        /* <DEDUP_REMOVED lines=16> */
.L_x_18726:
[----:B------:R-:W-:Y:S05]  /*3fb0*/  BSYNC B2 ;  /* 0x0000000000027941 */ /* 0x000fea0003800000 */
.L_x_18725:
        /* <DEDUP_REMOVED lines=44> */
.L_x_18724:
[----:B------:R-:W-:Y:S05]  /*4280*/  BSYNC B1 ;  /* 0x0000000000017941 */ /* 0x000fea0003800000 */
.L_x_18723:
        /* <DEDUP_REMOVED lines=12> */
.L_x_18727:
        /* <DEDUP_REMOVED lines=12> */
.L_x_18730:
[----:B------:R-:W-:Y:S02]  /*4410*/  IMAD.MOV.U32 R157, RZ, RZ, R196 ;  /* 0x000000ffff9d7224 */ /* 0x000fe400078e00c4 */
.L_x_18731:
[----:B------:R-:W-:Y:S05]  /*4420*/  BSYNC B1 ;  /* 0x0000000000017941 */ /* 0x000fea0003800000 */
.L_x_18729:
        /* <DEDUP_REMOVED lines=16> */
.L_x_18735:
[----:B------:R-:W-:Y:S05]  /*4530*/  BSYNC B2 ;  /* 0x0000000000027941 */ /* 0x000fea0003800000 */
.L_x_18734:
        /* <DEDUP_REMOVED lines=44> */
.L_x_18733:
[----:B------:R-:W-:Y:S05]  /*4800*/  BSYNC B1 ;  /* 0x0000000000017941 */ /* 0x000fea0003800000 */
.L_x_18732:
        /* <DEDUP_REMOVED lines=9> */
.L_x_18728:
        /* <DEDUP_REMOVED lines=12> */
.L_x_18737:
[----:B------:R-:W-:Y:S02]  /*4960*/  IMAD.MOV.U32 R173, RZ, RZ, R196 ;  /* 0x000000ffffad7224 */ /* 0x000fe400078e00c4 */
.L_x_18738:
[----:B------:R-:W-:Y:S05]  /*4970*/  BSYNC B1 ;  /* 0x0000000000017941 */ /* 0x000fea0003800000 */
.L_x_18736:
        /* <DEDUP_REMOVED lines=16> */
.L_x_18742:
[----:B------:R-:W-:Y:S05]  /*4a80*/  BSYNC B2 ;  /* 0x0000000000027941 */ /* 0x000fea0003800000 */
.L_x_18741:
        /* <DEDUP_REMOVED lines=44> */
.L_x_18740:
[----:B------:R-:W-:Y:S05]  /*4d50*/  BSYNC B1 ;  /* 0x0000000000017941 */ /* 0x000fea0003800000 */
.L_x_18739:
        /* <DEDUP_REMOVED lines=12> */
.L_x_18743:
        /* <DEDUP_REMOVED lines=12> */
.L_x_18746:
[----:B------:R-:W-:Y:S02]  /*4ee0*/  IMAD.MOV.U32 R158, RZ, RZ, R196 ;  /* 0x000000ffff9e7224 */ /* 0x000fe400078e00c4 */
.L_x_18747:
[----:B------:R-:W-:Y:S05]  /*4ef0*/  BSYNC B1 ;  /* 0x0000000000017941 */ /* 0x000fea0003800000 */
.L_x_18745:
        /* <DEDUP_REMOVED lines=16> */
.L_x_18751:
[----:B------:R-:W-:Y:S05]  /*5000*/  BSYNC B2 ;  /* 0x0000000000027941 */ /* 0x000fea0003800000 */
.L_x_18750:
        /* <DEDUP_REMOVED lines=44> */
.L_x_18749:
[----:B------:R-:W-:Y:S05]  /*52d0*/  BSYNC B1 ;  /* 0x0000000000017941 */ /* 0x000fea0003800000 */
.L_x_18748:
[----:B0-----:R-:W0:Y:S01]  /*52e0*/  I2F.U32 R3, R158 ;  /* 0x0000009e00037306 */ /* 0x001e220000201000 */
        /* <DEDUP_REMOVED lines=8> */
.L_x_18744:
        /* <DEDUP_REMOVED lines=12> */
.L_x_18753:
[----:B------:R-:W-:Y:S02]  /*5430*/  IMAD.MOV.U32 R173, RZ, RZ, R196 ;  /* 0x000000ffffad7224 */ /* 0x000fe400078e00c4 */
.L_x_18754:
[----:B------:R-:W-:Y:S05]  /*5440*/  BSYNC B1 ;  /* 0x0000000000017941 */ /* 0x000fea0003800000 */
.L_x_18752:
        /* <DEDUP_REMOVED lines=16> */
.L_x_18758:
[----:B------:R-:W-:Y:S05]  /*5550*/  BSYNC B2 ;  /* 0x0000000000027941 */ /* 0x000fea0003800000 */
.L_x_18757:
        /* <DEDUP_REMOVED lines=44> */
.L_x_18756:
[----:B------:R-:W-:Y:S05]  /*5820*/  BSYNC B1 ;  /* 0x0000000000017941 */ /* 0x000fea0003800000 */
.L_x_18755:
        /* <DEDUP_REMOVED lines=12> */
.L_x_18759:
        /* <DEDUP_REMOVED lines=12> */
.L_x_18762:
[----:B------:R-:W-:Y:S02]  /*59b0*/  IMAD.MOV.U32 R173, RZ, RZ, R196 ;  /* 0x000000ffffad7224 */ /* 0x000fe400078e00c4 */
.L_x_18763:
[----:B------:R-:W-:Y:S05]  /*59c0*/  BSYNC B1 ;  /* 0x0000000000017941 */ /* 0x000fea0003800000 */
.L_x_18761:
        /* <DEDUP_REMOVED lines=16> */
.L_x_18767:
[----:B------:R-:W-:Y:S05]  /*5ad0*/  BSYNC B2 ;  /* 0x0000000000027941 */ /* 0x000fea0003800000 */
.L_x_18766:
        /* <DEDUP_REMOVED lines=44> */
.L_x_18765:
[----:B------:R-:W-:Y:S05]  /*5da0*/  BSYNC B1 ;  /* 0x0000000000017941 */ /* 0x000fea0003800000 */
.L_x_18764:
        /* <DEDUP_REMOVED lines=9> */
.L_x_18760:
        /* <DEDUP_REMOVED lines=12> */
.L_x_18769:
[----:B------:R-:W-:Y:S02]  /*5f00*/  IMAD.MOV.U32 R173, RZ, RZ, R196 ;  /* 0x000000ffffad7224 */ /* 0x000fe400078e00c4 */
.L_x_18770:
[----:B------:R-:W-:Y:S05]  /*5f10*/  BSYNC B1 ;  /* 0x0000000000017941 */ /* 0x000fea0003800000 */
.L_x_18768:
        /* <DEDUP_REMOVED lines=16> */
.L_x_18774:
[----:B------:R-:W-:Y:S05]  /*6020*/  BSYNC B2 ;  /* 0x0000000000027941 */ /* 0x000fea0003800000 */
.L_x_18773:
        /* <DEDUP_REMOVED lines=44> */
.L_x_18772:
[----:B------:R-:W-:Y:S05]  /*62f0*/  BSYNC B1 ;  /* 0x0000000000017941 */ /* 0x000fea0003800000 */
.L_x_18771:
        /* <DEDUP_REMOVED lines=12> */
.L_x_18775:
        /* <DEDUP_REMOVED lines=12> */
.L_x_18778:
[----:B------:R-:W-:Y:S02]  /*6480*/  IMAD.MOV.U32 R173, RZ, RZ, R196 ;  /* 0x000000ffffad7224 */ /* 0x000fe400078e00c4 */
.L_x_18779:
[----:B------:R-:W-:Y:S05]  /*6490*/  BSYNC B1 ;  /* 0x0000000000017941 */ /* 0x000fea0003800000 */
.L_x_18777:
        /* <DEDUP_REMOVED lines=16> */
.L_x_18783:
[----:B------:R-:W-:Y:S05]  /*65a0*/  BSYNC B2 ;  /* 0x0000000000027941 */ /* 0x000fea0003800000 */
.L_x_18782:
        /* <DEDUP_REMOVED lines=44> */
.L_x_18781:
[----:B------:R-:W-:Y:S05]  /*6870*/  BSYNC B1 ;  /* 0x0000000000017941 */ /* 0x000fea0003800000 */
.L_x_18780:
        /* <DEDUP_REMOVED lines=9> */
.L_x_18776:
        /* <DEDUP_REMOVED lines=51> */
.L_x_18784:
[----:B--2---:R-:W-:Y:S02]  /*6c40*/  IADD3 R172, R189, 0x100, RZ ;  /* 0x00000100bdac7810 */ /* 0x004fe40007ffe0ff */
.L_x_18655:
[----:B------:R-:W-:Y:S05]  /*6c50*/  BSYNC B0 ;  /* 0x0000000000007941 */ /* 0x000fea0003800000 */
.L_x_18654:
        /* <DEDUP_REMOVED lines=26> */
[----:B------:R-:W-:Y:S02]  /*6e00*/  ISETP.NE.AND P1, PT, R193, 0x3, PT ;  /* 0x00000003c100780c */ /* 0x000fe40003f25270 */
[----:B------:R-:W-:-:S11]  /*6e10*/  MOV R145, R198 ;  /* 0x000000c600917202 */ /* 0x000fd60000000f00 */
[----:B------:R-:W-:Y:S05]  /*6e20*/  @P1 BRA `(.L_x_18789) ;  /* 0x0000003000001947 */ /* 0x000fea0003800000 */
[----:B------:R-:W-:Y:S01]  /*6e30*/  IMAD.MOV.U32 R145, RZ, RZ, R194 ;  /* 0x000000ffff917224 */ /* 0x000fe200078e00c2 */
[----:B------:R-:W-:Y:S05]  /*6e40*/  BRA `(.L_x_18789) ;  /* 0x0000001000007947 */ /* 0x000fea0003800000 */
.L_x_18788:
[----:B--2---:R-:W-:Y:S02]  /*6e50*/  IMAD.MOV.U32 R145, RZ, RZ, R196 ;  /* 0x000000ffff917224 */ /* 0x004fe400078e00c4 */
.L_x_18789:
[----:B------:R-:W-:Y:S05]  /*6e60*/  BSYNC B1 ;  /* 0x0000000000017941 */ /* 0x000fea0003800000 */
.L_x_18787:
        /* <DEDUP_REMOVED lines=16> */
.L_x_18793:
[----:B------:R-:W-:Y:S05]  /*6f70*/  BSYNC B2 ;  /* 0x0000000000027941 */ /* 0x000fea0003800000 */
.L_x_18792:
        /* <DEDUP_REMOVED lines=43> */
.L_x_18791:
[----:B------:R-:W-:Y:S05]  /*7230*/  BSYNC B1 ;  /* 0x0000000000017941 */ /* 0x000fea0003800000 */
.L_x_18790:
[----:B------:R-:W2:Y:S01]  /*7240*/  I2F.U32 R144, R145 ;  /* 0x0000009100907306 */ /* 0x000ea20000201000 */
[----:B------:R-:W-:Y:S01]  /*7250*/  HFMA2.MMA R173, -RZ, RZ, 0.1171875, 0 ;  /* 0x2f800000ffad7435 */ /* 0x000fe200000001ff */
[----:B------:R-:W-:Y:S01]  /*7260*/  ISETP.NE.U32.AND P1, PT, RZ, c[0x0][0x178], PT ;  /* 0x00005e00ff007a0c */ /* 0x000fe20003f25070 */
[----:B-----5:R-:W-:Y:S01]  /*7270*/  HADD2.F32 R146, -RZ, R160.H0_H0 ;  /* 0x200000a0ff927230 */ /* 0x020fe20000004100 */
[----:B------:R-:W-:Y:S02]  /*7280*/  LOP3.LUT R205, R205, 0xfffffff7, RZ, 0xc0, !PT ;  /* 0xfffffff7cdcd7812 */ /* 0x000fe400078ec0ff */
[----:B------:R-:W-:Y:S02]  /*7290*/  ISETP.NE.AND.EX P1, PT, RZ, c[0x0][0x17c], PT, P1 ;  /* 0x00005f00ff007a0c */ /* 0x000fe40003f25310 */
[----:B------:R-:W-:-:S03]  /*72a0*/  FMUL.FTZ R146, R146, c[0x0][0x1e8] ;  /* 0x00007a0092927a20 */ /* 0x000fc60000410000 */
        /* <DEDUP_REMOVED lines=10> */
.L_x_18794:
        /* <DEDUP_REMOVED lines=12> */
.L_x_18797:
[----:B------:R-:W-:Y:S02]  /*7410*/  IMAD.MOV.U32 R145, RZ, RZ, R196 ;  /* 0x000000ffff917224 */ /* 0x000fe400078e00c4 */
.L_x_18798:
[----:B------:R-:W-:Y:S05]  /*7420*/  BSYNC B1 ;  /* 0x0000000000017941 */ /* 0x000fea0003800000 */
.L_x_18796:
        /* <DEDUP_REMOVED lines=16> */
.L_x_18802:
[----:B------:R-:W-:Y:S05]  /*7530*/  BSYNC B2 ;  /* 0x0000000000027941 */ /* 0x000fea0003800000 */
.L_x_18801:
        /* <DEDUP_REMOVED lines=43> */
.L_x_18800:
[----:B------:R-:W-:Y:S05]  /*77f0*/  BSYNC B1 ;  /* 0x0000000000017941 */ /* 0x000fea0003800000 */
.L_x_18799:
        /* <DEDUP_REMOVED lines=9> */
.L_x_18795:
        /* <DEDUP_REMOVED lines=12> */
.L_x_18804:
[----:B------:R-:W-:Y:S02]  /*7950*/  IMAD.MOV.U32 R146, RZ, RZ, R196 ;  /* 0x000000ffff927224 */ /* 0x000fe400078e00c4 */
.L_x_18805:
[----:B------:R-:W-:Y:S05]  /*7960*/  BSYNC B1 ;  /* 0x0000000000017941 */ /* 0x000fea0003800000 */
.L_x_18803:
        /* <DEDUP_REMOVED lines=16> */
.L_x_18809:
[----:B------:R-:W-:Y:S05]  /*7a70*/  BSYNC B2 ;  /* 0x0000000000027941 */ /* 0x000fea0003800000 */
.L_x_18808:
        /* <DEDUP_REMOVED lines=44> */
.L_x_18807:
[----:B------:R-:W-:Y:S05]  /*7d40*/  BSYNC B1 ;  /* 0x0000000000017941 */ /* 0x000fea0003800000 */
.L_x_18806:
        /* <DEDUP_REMOVED lines=14> */
.L_x_18810:
        /* <DEDUP_REMOVED lines=12> */
.L_x_18813:
[----:B------:R-:W-:Y:S02]  /*7ef0*/  IMAD.MOV.U32 R146, RZ, RZ, R196 ;  /* 0x000000ffff927224 */ /* 0x000fe400078e00c4 */
.L_x_18814:
[----:B------:R-:W-:Y:S05]  /*7f00*/  BSYNC B1 ;  /* 0x0000000000017941 */ /* 0x000fea0003800000 */
.L_x_18812:
        /* <DEDUP_REMOVED lines=16> */
.L_x_18818:
[----:B------:R-:W-:Y:S05]  /*8010*/  BSYNC B2 ;  /* 0x0000000000027941 */ /* 0x000fea0003800000 */
.L_x_18817:
        /* <DEDUP_REMOVED lines=44> */
.L_x_18816:
[----:B------:R-:W-:Y:S05]  /*82e0*/  BSYNC B1 ;  /* 0x0000000000017941 */ /* 0x000fea0003800000 */
.L_x_18815:
        /* <DEDUP_REMOVED lines=9> */
.L_x_18811:
        /* <DEDUP_REMOVED lines=12> */
.L_x_18820:
[----:B------:R-:W-:Y:S02]  /*8440*/  IMAD.MOV.U32 R147, RZ, RZ, R196 ;  /* 0x000000ffff937224 */ /* 0x000fe400078e00c4 */
.L_x_18821:
[----:B------:R-:W-:Y:S05]  /*8450*/  BSYNC B1 ;  /* 0x0000000000017941 */ /* 0x000fea0003800000 */
.L_x_18819:
        /* <DEDUP_REMOVED lines=16> */
.L_x_18825:
[----:B------:R-:W-:Y:S05]  /*8560*/  BSYNC B2 ;  /* 0x0000000000027941 */ /* 0x000fea0003800000 */
.L_x_18824:
        /* <DEDUP_REMOVED lines=44> */
.L_x_18823:
[----:B------:R-:W-:Y:S05]  /*8830*/  BSYNC B1 ;  /* 0x0000000000017941 */ /* 0x000fea0003800000 */
.L_x_18822:
        /* <DEDUP_REMOVED lines=14> */
.L_x_18826:
        /* <DEDUP_REMOVED lines=12> */
.L_x_18829:
[----:B------:R-:W-:Y:S02]  /*89e0*/  IMAD.MOV.U32 R147, RZ, RZ, R196 ;  /* 0x000000ffff937224 */ /* 0x000fe400078e00c4 */
.L_x_18830:
[----:B------:R-:W-:Y:S05]  /*89f0*/  BSYNC B1 ;  /* 0x0000000000017941 */ /* 0x000fea0003800000 */
.L_x_18828:
        /* <DEDUP_REMOVED lines=16> */
.L_x_18834:
[----:B------:R-:W-:Y:S05]  /*8b00*/  BSYNC B2 ;  /* 0x0000000000027941 */ /* 0x000fea0003800000 */
.L_x_18833:
        /* <DEDUP_REMOVED lines=44> */
.L_x_18832:
[----:B------:R-:W-:Y:S05]  /*8dd0*/  BSYNC B1 ;  /* 0x0000000000017941 */ /* 0x000fea0003800000 */
.L_x_18831:
        /* <DEDUP_REMOVED lines=9> */
.L_x_18827:
        /* <DEDUP_REMOVED lines=12> */
.L_x_18836:
[----:B------:R-:W-:Y:S02]  /*8f30*/  IMAD.MOV.U32 R160, RZ, RZ, R196 ;  /* 0x000000ffffa07224 */ /* 0x000fe400078e00c4 */
.L_x_18837:
[----:B------:R-:W-:Y:S05]  /*8f40*/  BSYNC B1 ;  /* 0x0000000000017941 */ /* 0x000fea0003800000 */
.L_x_18835:
        /* <DEDUP_REMOVED lines=16> */
.L_x_18841:
[----:B------:R-:W-:Y:S05]  /*9050*/  BSYNC B2 ;  /* 0x0000000000027941 */ /* 0x000fea0003800000 */
.L_x_18840:
        /* <DEDUP_REMOVED lines=44> */
.L_x_18839:
[----:B------:R-:W-:Y:S05]  /*9320*/  BSYNC B1 ;  /* 0x0000000000017941 */ /* 0x000fea0003800000 */
.L_x_18838:
        /* <DEDUP_REMOVED lines=14> */
.L_x_18842:
        /* <DEDUP_REMOVED lines=12> */
.L_x_18845:
[----:B------:R-:W-:Y:S02]  /*94d0*/  IMAD.MOV.U32 R160, RZ, RZ, R196 ;  /* 0x000000ffffa07224 */ /* 0x000fe400078e00c4 */
.L_x_18846:
[----:B------:R-:W-:Y:S05]  /*94e0*/  BSYNC B1 ;  /* 0x0000000000017941 */ /* 0x000fea0003800000 */
.L_x_18844:
        /* <DEDUP_REMOVED lines=16> */
.L_x_18850:
[----:B------:R-:W-:Y:S05]  /*95f0*/  BSYNC B2 ;  /* 0x0000000000027941 */ /* 0x000fea0003800000 */
.L_x_18849:
        /* <DEDUP_REMOVED lines=44> */
.L_x_18848:
[----:B------:R-:W-:Y:S05]  /*98c0*/  BSYNC B1 ;  /* 0x0000000000017941 */ /* 0x000fea0003800000 */
.L_x_18847:
        /* <DEDUP_REMOVED lines=9> */
.L_x_18843:
        /* <DEDUP_REMOVED lines=12> */
.L_x_18852:
[----:B------:R-:W-:Y:S02]  /*9a20*/  IMAD.MOV.U32 R161, RZ, RZ, R196 ;  /* 0x000000ffffa17224 */ /* 0x000fe400078e00c4 */
.L_x_18853:
[----:B------:R-:W-:Y:S05]  /*9a30*/  BSYNC B1 ;  /* 0x0000000000017941 */ /* 0x000fea0003800000 */
.L_x_18851:
        /* <DEDUP_REMOVED lines=16> */
.L_x_18857:
[----:B------:R-:W-:Y:S05]  /*9b40*/  BSYNC B2 ;  /* 0x0000000000027941 */ /* 0x000fea0003800000 */
.L_x_18856:
        /* <DEDUP_REMOVED lines=44> */
.L_x_18855:
[----:B------:R-:W-:Y:S05]  /*9e10*/  BSYNC B1 ;  /* 0x0000000000017941 */ /* 0x000fea0003800000 */
.L_x_18854:
[----:B------:R-:W2:Y:S01]  /*9e20*/  I2F.U32 R160, R161 ;  /* 0x000000a100a07306 */ /* 0x000ea20000201000 */
[----:B------:R-:W-:-:S05]  /*9e30*/  HADD2.F32 R175, -RZ, R162.H0_H0 ;  /* 0x200000a2ffaf7230 */ /* 0x000fca0000004100 */
        /* <DEDUP_REMOVED lines=10> */
.L_x_18858:
        /* <DEDUP_REMOVED lines=12> */
.L_x_18861:
[----:B------:R-:W-:Y:S02]  /*9fa0*/  IMAD.MOV.U32 R161, RZ, RZ, R196 ;  /* 0x000000ffffa17224 */ /* 0x000fe400078e00c4 */
.L_x_18862:
[----:B------:R-:W-:Y:S05]  /*9fb0*/  BSYNC B1 ;  /* 0x0000000000017941 */ /* 0x000fea0003800000 */
.L_x_18860:
        /* <DEDUP_REMOVED lines=16> */
.L_x_18866:
[----:B------:R-:W-:Y:S05]  /*a0c0*/  BSYNC B2 ;  /* 0x0000000000027941 */ /* 0x000fea0003800000 */
.L_x_18865:
        /* <DEDUP_REMOVED lines=44> */
.L_x_18864:
[----:B------:R-:W-:Y:S05]  /*a390*/  BSYNC B1 ;  /* 0x0000000000017941 */ /* 0x000fea0003800000 */
.L_x_18863:
        /* <DEDUP_REMOVED lines=9> */
.L_x_18859:
        /* <DEDUP_REMOVED lines=12> */
.L_x_18868:
[----:B------:R-:W-:Y:S02]  /*a4f0*/  IMAD.MOV.U32 R174, RZ, RZ, R196 ;  /* 0x000000ffffae7224 */ /* 0x000fe400078e00c4 */
.L_x_18869:
[----:B------:R-:W-:Y:S05]  /*a500*/  BSYNC B1 ;  /* 0x0000000000017941 */ /* 0x000fea0003800000 */
.L_x_18867:
        /* <DEDUP_REMOVED lines=16> */
.L_x_18873:
[----:B------:R-:W-:Y:S05]  /*a610*/  BSYNC B2 ;  /* 0x0000000000027941 */ /* 0x000fea0003800000 */
.L_x_18872:
        /* <DEDUP_REMOVED lines=44> */
.L_x_18871:
[----:B------:R-:W-:Y:S05]  /*a8e0*/  BSYNC B1 ;  /* 0x0000000000017941 */ /* 0x000fea0003800000 */
.L_x_18870:
        /* <DEDUP_REMOVED lines=12> */
.L_x_18874:
        /* <DEDUP_REMOVED lines=12> */
.L_x_18877:
[----:B------:R-:W-:Y:S02]  /*aa70*/  IMAD.MOV.U32 R162, RZ, RZ, R196 ;  /* 0x000000ffffa27224 */ /* 0x000fe400078e00c4 */
.L_x_18878:
[----:B------:R-:W-:Y:S05]  /*aa80*/  BSYNC B1 ;  /* 0x0000000000017941 */ /* 0x000fea0003800000 */
.L_x_18876:
        /* <DEDUP_REMOVED lines=16> */
.L_x_18882:
[----:B------:R-:W-:Y:S05]  /*ab90*/  BSYNC B2 ;  /* 0x0000000000027941 */ /* 0x000fea0003800000 */
.L_x_18881:
        /* <DEDUP_REMOVED lines=44> */
.L_x_18880:
[----:B------:R-:W-:Y:S05]  /*ae60*/  BSYNC B1 ;  /* 0x0000000000017941 */ /* 0x000fea0003800000 */
.L_x_18879:
[----:B------:R-:W2:Y:S01]  /*ae70*/  I2F.U32 R162, R162 ;  /* 0x000000a200a27306 */ /* 0x000ea20000201000 */
[----:B------:R-:W-:-:S05]  /*ae80*/  HADD2.F32 R174, -RZ, R186.H1_H1 ;  /* 0x300000baffae7230 */ /* 0x000fca0000004100 */
[----:B------:R-:W-:Y:S02]  /*ae90*/  FMUL.FTZ R174, R174, c[0x0][0x1e8] ;  /* 0x00007a00aeae7a20 */ /* 0x000fe40000410000 */
[----:B0-2---:R-:W-:-:S05]  /*aea0*/  FFMA.FTZ R3, R162, R173, 1.1641532182693481445e-10 ;  /* 0x2f000000a2037423 */ /* 0x005fca00000100ad */
[----:B------:R-:W-:-:S04]  /*aeb0*/  FSETP.GTU.FTZ.AND P4, PT, R3, c[0x0][0x1e4], PT ;  /* 0x0000790003007a0b */ /* 0x000fc80003f9c000 */
[----:B------:R-:W-:Y:S02]  /*aec0*/  FSEL R174, R174, RZ, !P4 ;  /* 0x000000ffaeae7208 */ /* 0x000fe40006000000 */
[----:B------:R-:W-:-:S03]  /*aed0*/  SEL R3, RZ, 0x1, P4 ;  /* 0x00000001ff037807 */ /* 0x000fc60002000000 */
[----:B------:R-:W-:-:S04]  /*aee0*/  FADD.FTZ R161, R174, R161 ;  /* 0x000000a1aea17221 */ /* 0x000fc80000010000 */
[----:B------:R-:W-:Y:S02]  /*aef0*/  @P0 FADD.FTZ R161, R133, R161 ;  /* 0x000000a185a10221 */ /* 0x000fe40000010000 */
.L_x_18875:
        /* <DEDUP_REMOVED lines=12> */
.L_x_18884:
[----:B------:R-:W-:Y:S02]  /*afc0*/  IMAD.MOV.U32 R174, RZ, RZ, R196 ;  /* 0x000000ffffae7224 */ /* 0x000fe400078e00c4 */
.L_x_18885:
[----:B------:R-:W-:Y:S05]  /*afd0*/  BSYNC B1 ;  /* 0x0000000000017941 */ /* 0x000fea0003800000 */
.L_x_18883:
        /* <DEDUP_REMOVED lines=16> */
.L_x_18889:
[----:B------:R-:W-:Y:S05]  /*b0e0*/  BSYNC B2 ;  /* 0x0000000000027941 */ /* 0x000fea0003800000 */
.L_x_18888:
        /* <DEDUP_REMOVED lines=44> */
.L_x_18887:
[----:B------:R-:W-:Y:S05]  /*b3b0*/  BSYNC B1 ;  /* 0x0000000000017941 */ /* 0x000fea0003800000 */
.L_x_18886:
        /* <DEDUP_REMOVED lines=12> */
.L_x_18890:
        /* <DEDUP_REMOVED lines=12> */
.L_x_18893:
[----:B------:R-:W-:Y:S02]  /*b540*/  IMAD.MOV.U32 R174, RZ, RZ, R196 ;  /* 0x000000ffffae7224 */ /* 0x000fe400078e00c4 */
.L_x_18894:
[----:B------:R-:W-:Y:S05]  /*b550*/  BSYNC B1 ;  /* 0x0000000000017941 */ /* 0x000fea0003800000 */
.L_x_18892:
        /* <DEDUP_REMOVED lines=16> */
.L_x_18898:
[----:B------:R-:W-:Y:S05]  /*b660*/  BSYNC B2 ;  /* 0x0000000000027941 */ /* 0x000fea0003800000 */
.L_x_18897:
        /* <DEDUP_REMOVED lines=44> */
.L_x_18896:
[----:B------:R-:W-:Y:S05]  /*b930*/  BSYNC B1 ;  /* 0x0000000000017941 */ /* 0x000fea0003800000 */
.L_x_18895:
        /* <DEDUP_REMOVED lines=9> */
.L_x_18891:
        /* <DEDUP_REMOVED lines=12> */
.L_x_18900:
[----:B------:R-:W-:Y:S02]  /*ba90*/  IMAD.MOV.U32 R174, RZ, RZ, R196 ;  /* 0x000000ffffae7224 */ /* 0x000fe400078e00c4 */
.L_x_18901:
[----:B------:R-:W-:Y:S05]  /*baa0*/  BSYNC B1 ;  /* 0x0000000000017941 */ /* 0x000fea0003800000 */
.L_x_18899:
        /* <DEDUP_REMOVED lines=16> */
.L_x_18905:
[----:B------:R-:W-:Y:S05]  /*bbb0*/  BSYNC B2 ;  /* 0x0000000000027941 */ /* 0x000fea0003800000 */
.L_x_18904:
        /* <DEDUP_REMOVED lines=44> */
.L_x_18903:
[----:B------:R-:W-:Y:S05]  /*be80*/  BSYNC B1 ;  /* 0x0000000000017941 */ /* 0x000fea0003800000 */
.L_x_18902:
        /* <DEDUP_REMOVED lines=12> */
.L_x_18906:
        /* <DEDUP_REMOVED lines=12> */
.L_x_18909:
[----:B------:R-:W-:Y:S02]  /*c010*/  IMAD.MOV.U32 R174, RZ, RZ, R196 ;  /* 0x000000ffffae7224 */ /* 0x000fe400078e00c4 */
.L_x_18910:
[----:B------:R-:W-:Y:S05]  /*c020*/  BSYNC B1 ;  /* 0x0000000000017941 */ /* 0x000fea0003800000 */
.L_x_18908:
        /* <DEDUP_REMOVED lines=16> */
.L_x_18914:
[----:B------:R-:W-:Y:S05]  /*c130*/  BSYNC B2 ;  /* 0x0000000000027941 */ /* 0x000fea0003800000 */
.L_x_18913:
        /* <DEDUP_REMOVED lines=44> */
.L_x_18912:
[----:B------:R-:W-:Y:S05]  /*c400*/  BSYNC B1 ;  /* 0x0000000000017941 */ /* 0x000fea0003800000 */
.L_x_18911:
        /* <DEDUP_REMOVED lines=9> */
.L_x_18907:
        /* <DEDUP_REMOVED lines=51> */
.L_x_18915:
[----:B------:R-:W-:Y:S02]  /*c7d0*/  IADD3 R172, R172, 0x100, RZ ;  /* 0x00000100acac7810 */ /* 0x000fe40007ffe0ff */
.L_x_18786:
[----:B------:R-:W-:Y:S05]  /*c7e0*/  BSYNC B0 ;  /* 0x0000000000007941 */ /* 0x000fea0003800000 */
.L_x_18785:
        /* <DEDUP_REMOVED lines=10> */
[C---:B------:R-:W-:Y:S01]  /*c890*/  @P2 LEA R150, P1, R172.reuse, c[0x0][0x178], 0x4 ;  /* 0x00005e00ac962a11 */ /* 0x040fe200078220ff */
        /* <DEDUP_REMOVED lines=20> */
.L_x_18919:
[----:B---3--:R-:W-:Y:S02]  /*c9e0*/  IMAD.MOV.U32 R149, RZ, RZ, R196 ;  /* 0x000000ffff957224 */ /* 0x008fe400078e00c4 */
.L_x_18920:
[----:B------:R-:W-:Y:S05]  /*c9f0*/  BSYNC B1 ;  /* 0x0000000000017941 */ /* 0x000fea0003800000 */
.L_x_18918:
        /* <DEDUP_REMOVED lines=16> */
.L_x_18924:
[----:B------:R-:W-:Y:S05]  /*cb00*/  BSYNC B2 ;  /* 0x0000000000027941 */ /* 0x000fea0003800000 */
.L_x_18923:
        /* <DEDUP_REMOVED lines=43> */
.L_x_18922:
[----:B------:R-:W-:Y:S05]  /*cdc0*/  BSYNC B1 ;  /* 0x0000000000017941 */ /* 0x000fea0003800000 */
.L_x_18921:
[----:B------:R-:W2:Y:S01]  /*cdd0*/  I2F.U32 R148, R149 ;  /* 0x0000009500947306 */ /* 0x000ea20000201000 */
[----:B------:R-:W-:Y:S01]  /*cde0*/  IMAD.MOV.U32 R173, RZ, RZ, 0x2f800000 ;  /* 0x2f800000ffad7424 */ /* 0x000fe200078e00ff */
[----:B------:R-:W-:Y:S01]  /*cdf0*/  ISETP.NE.U32.AND P1, PT, RZ, c[0x0][0x178], PT ;  /* 0x00005e00ff007a0c */ /* 0x000fe20003f25070 */
[----:B-----5:R-:W-:Y:S01]  /*ce00*/  HADD2.F32 R150, -RZ, R164.H0_H0 ;  /* 0x200000a4ff967230 */ /* 0x020fe20000004100 */
[----:B------:R-:W-:Y:S02]  /*ce10*/  LOP3.LUT R205, R205, 0xfffffff7, RZ, 0xc0, !PT ;  /* 0xfffffff7cdcd7812 */ /* 0x000fe400078ec0ff */
[----:B------:R-:W-:-:S02]  /*ce20*/  ISETP.NE.AND.EX P1, PT, RZ, c[0x0][0x17c], PT, P1 ;  /* 0x00005f00ff007a0c */ /* 0x000fc40003f25310 */
        /* <DEDUP_REMOVED lines=11> */
.L_x_18925:
        /* <DEDUP_REMOVED lines=12> */
.L_x_18928:
[----:B------:R-:W-:Y:S02]  /*cfa0*/  MOV R149, R196 ;  /* 0x000000c400957202 */ /* 0x000fe40000000f00 */
.L_x_18929:
[----:B------:R-:W-:Y:S05]  /*cfb0*/  BSYNC B1 ;  /* 0x0000000000017941 */ /* 0x000fea0003800000 */
.L_x_18927:
        /* <DEDUP_REMOVED lines=16> */
.L_x_18933:
[----:B------:R-:W-:Y:S05]  /*d0c0*/  BSYNC B2 ;  /* 0x0000000000027941 */ /* 0x000fea0003800000 */
.L_x_18932:
        /* <DEDUP_REMOVED lines=43> */
.L_x_18931:
[----:B------:R-:W-:Y:S05]  /*d380*/  BSYNC B1 ;  /* 0x0000000000017941 */ /* 0x000fea0003800000 */
.L_x_18930:
        /* <DEDUP_REMOVED lines=9> */
.L_x_18926:
        /* <DEDUP_REMOVED lines=12> */
.L_x_18935:
[----:B------:R-:W-:Y:S02]  /*d4e0*/  IMAD.MOV.U32 R150, RZ, RZ, R196 ;  /* 0x000000ffff967224 */ /* 0x000fe400078e00c4 */
.L_x_18936:
[----:B------:R-:W-:Y:S05]  /*d4f0*/  BSYNC B1 ;  /* 0x0000000000017941 */ /* 0x000fea0003800000 */
.L_x_18934:
        /* <DEDUP_REMOVED lines=16> */
.L_x_18940:
[----:B------:R-:W-:Y:S05]  /*d600*/  BSYNC B2 ;  /* 0x0000000000027941 */ /* 0x000fea0003800000 */
.L_x_18939:
        /* <DEDUP_REMOVED lines=44> */
.L_x_18938:
[----:B------:R-:W-:Y:S05]  /*d8d0*/  BSYNC B1 ;  /* 0x0000000000017941 */ /* 0x000fea0003800000 */
.L_x_18937:
        /* <DEDUP_REMOVED lines=14> */
.L_x_18941:
        /* <DEDUP_REMOVED lines=12> */
.L_x_18944:
[----:B------:R-:W-:Y:S02]  /*da80*/  IMAD.MOV.U32 R150, RZ, RZ, R196 ;  /* 0x000000ffff967224 */ /* 0x000fe400078e00c4 */
.L_x_18945:
[----:B------:R-:W-:Y:S05]  /*da90*/  BSYNC B1 ;  /* 0x0000000000017941 */ /* 0x000fea0003800000 */
.L_x_18943:
        /* <DEDUP_REMOVED lines=16> */
.L_x_18949:
[----:B------:R-:W-:Y:S05]  /*dba0*/  BSYNC B2 ;  /* 0x0000000000027941 */ /* 0x000fea0003800000 */
.L_x_18948:
        /* <DEDUP_REMOVED lines=44> */
.L_x_18947:
[----:B------:R-:W-:Y:S05]  /*de70*/  BSYNC B1 ;  /* 0x0000000000017941 */ /* 0x000fea0003800000 */
.L_x_18946:
        /* <DEDUP_REMOVED lines=9> */
.L_x_18942:
        /* <DEDUP_REMOVED lines=12> */
.L_x_18951:
[----:B------:R-:W-:Y:S02]  /*dfd0*/  IMAD.MOV.U32 R151, RZ, RZ, R196 ;  /* 0x000000ffff977224 */ /* 0x000fe400078e00c4 */
.L_x_18952:
[----:B------:R-:W-:Y:S05]  /*dfe0*/  BSYNC B1 ;  /* 0x0000000000017941 */ /* 0x000fea0003800000 */
.L_x_18950:
        /* <DEDUP_REMOVED lines=16> */
.L_x_18956:
[----:B------:R-:W-:Y:S05]  /*e0f0*/  BSYNC B2 ;  /* 0x0000000000027941 */ /* 0x000fea0003800000 */
.L_x_18955:
        /* <DEDUP_REMOVED lines=44> */
.L_x_18954:
[----:B------:R-:W-:Y:S05]  /*e3c0*/  BSYNC B1 ;  /* 0x0000000000017941 */ /* 0x000fea0003800000 */
.L_x_18953:
        /* <DEDUP_REMOVED lines=14> */
.L_x_18957:
        /* <DEDUP_REMOVED lines=12> */
.L_x_18960:
[----:B------:R-:W-:Y:S02]  /*e570*/  IMAD.MOV.U32 R151, RZ, RZ, R196 ;  /* 0x000000ffff977224 */ /* 0x000fe400078e00c4 */
.L_x_18961:
[----:B------:R-:W-:Y:S05]  /*e580*/  BSYNC B1 ;  /* 0x0000000000017941 */ /* 0x000fea0003800000 */
.L_x_18959:
        /* <DEDUP_REMOVED lines=16> */
.L_x_18965:
[----:B------:R-:W-:Y:S05]  /*e690*/  BSYNC B2 ;  /* 0x0000000000027941 */ /* 0x000fea0003800000 */
.L_x_18964:
        /* <DEDUP_REMOVED lines=44> */
.L_x_18963:
[----:B------:R-:W-:Y:S05]  /*e960*/  BSYNC B1 ;  /* 0x0000000000017941 */ /* 0x000fea0003800000 */
.L_x_18962:
        /* <DEDUP_REMOVED lines=9> */
.L_x_18958:
        /* <DEDUP_REMOVED lines=12> */
.L_x_18967:
[----:B------:R-:W-:Y:S02]  /*eac0*/  IMAD.MOV.U32 R164, RZ, RZ, R196 ;  /* 0x000000ffffa47224 */ /* 0x000fe400078e00c4 */
.L_x_18968:
[----:B------:R-:W-:Y:S05]  /*ead0*/  BSYNC B1 ;  /* 0x0000000000017941 */ /* 0x000fea0003800000 */
.L_x_18966:
        /* <DEDUP_REMOVED lines=16> */
.L_x_18972:
[----:B------:R-:W-:Y:S05]  /*ebe0*/  BSYNC B2 ;  /* 0x0000000000027941 */ /* 0x000fea0003800000 */
.L_x_18971:
        /* <DEDUP_REMOVED lines=44> */
.L_x_18970:
[----:B------:R-:W-:Y:S05]  /*eeb0*/  BSYNC B1 ;  /* 0x0000000000017941 */ /* 0x000fea0003800000 */
.L_x_18969:
        /* <DEDUP_REMOVED lines=14> */
.L_x_18973:
        /* <DEDUP_REMOVED lines=12> */
.L_x_18976:
[----:B------:R-:W-:Y:S02]  /*f060*/  IMAD.MOV.U32 R164, RZ, RZ, R196 ;  /* 0x000000ffffa47224 */ /* 0x000fe400078e00c4 */
.L_x_18977:
[----:B------:R-:W-:Y:S05]  /*f070*/  BSYNC B1 ;  /* 0x0000000000017941 */ /* 0x000fea0003800000 */
.L_x_18975:
        /* <DEDUP_REMOVED lines=16> */
.L_x_18981:
[----:B------:R-:W-:Y:S05]  /*f180*/  BSYNC B2 ;  /* 0x0000000000027941 */ /* 0x000fea0003800000 */
.L_x_18980:
        /* <DEDUP_REMOVED lines=44> */
.L_x_18979:
[----:B------:R-:W-:Y:S05]  /*f450*/  BSYNC B1 ;  /* 0x0000000000017941 */ /* 0x000fea0003800000 */
.L_x_18978:
        /* <DEDUP_REMOVED lines=9> */
.L_x_18974:
        /* <DEDUP_REMOVED lines=12> */
.L_x_18983:
[----:B------:R-:W-:Y:S02]  /*f5b0*/  IMAD.MOV.U32 R165, RZ, RZ, R196 ;  /* 0x000000ffffa57224 */ /* 0x000fe400078e00c4 */
.L_x_18984:
[----:B------:R-:W-:Y:S05]  /*f5c0*/  BSYNC B1 ;  /* 0x0000000000017941 */ /* 0x000fea0003800000 */
.L_x_18982:
        /* <DEDUP_REMOVED lines=16> */
.L_x_18988:
[----:B------:R-:W-:Y:S05]  /*f6d0*/  BSYNC B2 ;  /* 0x0000000000027941 */ /* 0x000fea0003800000 */
.L_x_18987:
        /* <DEDUP_REMOVED lines=44> */
.L_x_18986:
[----:B------:R-:W-:Y:S05]  /*f9a0*/  BSYNC B1 ;  /* 0x0000000000017941 */ /* 0x000fea0003800000 */
.L_x_18985:
        /* <DEDUP_REMOVED lines=12> */
.L_x_18989:
        /* <DEDUP_REMOVED lines=12> */
.L_x_18992:
[----:B------:R-:W-:Y:S02]  /*fb30*/  IMAD.MOV.U32 R165, RZ, RZ, R196 ;  /* 0x000000ffffa57224 */ /* 0x000fe400078e00c4 */
.L_x_18993:
[----:B------:R-:W-:Y:S05]  /*fb40*/  BSYNC B1 ;  /* 0x0000000000017941 */ /* 0x000fea0003800000 */
.L_x_18991:
        /* <DEDUP_REMOVED lines=16> */
.L_x_18997:
[----:B------:R-:W-:Y:S05]  /*fc50*/  BSYNC B2 ;  /* 0x0000000000027941 */ /* 0x000fea0003800000 */
.L_x_18996:
        /* <DEDUP_REMOVED lines=44> */
.L_x_18995:
[----:B------:R-:W-:Y:S05]  /*ff20*/  BSYNC B1 ;  /* 0x0000000000017941 */ /* 0x000fea0003800000 */
.L_x_18994:
        /* <DEDUP_REMOVED lines=9> */
.L_x_18990:
        /* <DEDUP_REMOVED lines=12> */
.L_x_18999:
[----:B------:R-:W-:Y:S02]  /*10080*/  IMAD.MOV.U32 R174, RZ, RZ, R196 ;  /* 0x000000ffffae7224 */ /* 0x000fe400078e00c4 */
.L_x_19000:
[----:B------:R-:W-:Y:S05]  /*10090*/  BSYNC B1 ;  /* 0x0000000000017941 */ /* 0x000fea0003800000 */
.L_x_18998:
        /* <DEDUP_REMOVED lines=16> */
.L_x_19004:
[----:B------:R-:W-:Y:S05]  /*101a0*/  BSYNC B2 ;  /* 0x0000000000027941 */ /* 0x000fea0003800000 */
.L_x_19003:
        /* <DEDUP_REMOVED lines=44> */
.L_x_19002:
[----:B------:R-:W-:Y:S05]  /*10470*/  BSYNC B1 ;  /* 0x0000000000017941 */ /* 0x000fea0003800000 */
.L_x_19001:
        /* <DEDUP_REMOVED lines=12> */
.L_x_19005:
        /* <DEDUP_REMOVED lines=12> */
.L_x_19008:
[----:B------:R-:W-:Y:S02]  /*10600*/  IMAD.MOV.U32 R166, RZ, RZ, R196 ;  /* 0x000000ffffa67224 */ /* 0x000fe400078e00c4 */
.L_x_19009:
[----:B------:R-:W-:Y:S05]  /*10610*/  BSYNC B1 ;  /* 0x0000000000017941 */ /* 0x000fea0003800000 */
.L_x_19007:
        /* <DEDUP_REMOVED lines=16> */
.L_x_19013:
[----:B------:R-:W-:Y:S05]  /*10720*/  BSYNC B2 ;  /* 0x0000000000027941 */ /* 0x000fea0003800000 */
.L_x_19012:
        /* <DEDUP_REMOVED lines=44> */
.L_x_19011:
[----:B------:R-:W-:Y:S05]  /*109f0*/  BSYNC B1 ;  /* 0x0000000000017941 */ /* 0x000fea0003800000 */
.L_x_19010:
        /* <DEDUP_REMOVED lines=9> */
.L_x_19006:
        /* <DEDUP_REMOVED lines=12> */
.L_x_19015:
[----:B------:R-:W-:Y:S02]  /*10b50*/  IMAD.MOV.U32 R174, RZ, RZ, R196 ;  /* 0x000000ffffae7224 */ /* 0x000fe400078e00c4 */
.L_x_19016:
[----:B------:R-:W-:Y:S05]  /*10b60*/  BSYNC B1 ;  /* 0x0000000000017941 */ /* 0x000fea0003800000 */
.L_x_19014:
        /* <DEDUP_REMOVED lines=16> */
.L_x_19020:
[----:B------:R-:W-:Y:S05]  /*10c70*/  BSYNC B2 ;  /* 0x0000000000027941 */ /* 0x000fea0003800000 */
.L_x_19019:
        /* <DEDUP_REMOVED lines=44> */
.L_x_19018:
[----:B------:R-:W-:Y:S05]  /*10f40*/  BSYNC B1 ;  /* 0x0000000000017941 */ /* 0x000fea0003800000 */
.L_x_19017:
        /* <DEDUP_REMOVED lines=12> */
.L_x_19021:
        /* <DEDUP_REMOVED lines=12> */
.L_x_19024:
[----:B------:R-:W-:Y:S02]  /*110d0*/  IMAD.MOV.U32 R174, RZ, RZ, R196 ;  /* 0x000000ffffae7224 */ /* 0x000fe400078e00c4 */
.L_x_19025:
[----:B------:R-:W-:Y:S05]  /*110e0*/  BSYNC B1 ;  /* 0x0000000000017941 */ /* 0x000fea0003800000 */
.L_x_19023:
        /* <DEDUP_REMOVED lines=16> */
.L_x_19029:
[----:B------:R-:W-:Y:S05]  /*111f0*/  BSYNC B2 ;  /* 0x0000000000027941 */ /* 0x000fea0003800000 */
.L_x_19028:
        /* <DEDUP_REMOVED lines=44> */
.L_x_19027:
[----:B------:R-:W-:Y:S05]  /*114c0*/  BSYNC B1 ;  /* 0x0000000000017941 */ /* 0x000fea0003800000 */
.L_x_19026:
        /* <DEDUP_REMOVED lines=9> */
.L_x_19022:
        /* <DEDUP_REMOVED lines=12> */
.L_x_19031:
[----:B------:R-:W-:Y:S02]  /*11620*/  IMAD.MOV.U32 R174, RZ, RZ, R196 ;  /* 0x000000ffffae7224 */ /* 0x000fe400078e00c4 */
.L_x_19032:
[----:B------:R-:W-:Y:S05]  /*11630*/  BSYNC B1 ;  /* 0x0000000000017941 */ /* 0x000fea0003800000 */
.L_x_19030:
        /* <DEDUP_REMOVED lines=16> */
.L_x_19036:
[----:B------:R-:W-:Y:S05]  /*11740*/  BSYNC B2 ;  /* 0x0000000000027941 */ /* 0x000fea0003800000 */
.L_x_19035:
        /* <DEDUP_REMOVED lines=44> */
.L_x_19034:
[----:B------:R-:W-:Y:S05]  /*11a10*/  BSYNC B1 ;  /* 0x0000000000017941 */ /* 0x000fea0003800000 */
.L_x_19033:
        /* <DEDUP_REMOVED lines=12> */
.L_x_19037:
        /* <DEDUP_REMOVED lines=12> */
.L_x_19040:
[----:B------:R-:W-:Y:S02]  /*11ba0*/  IMAD.MOV.U32 R174, RZ, RZ, R196 ;  /* 0x000000ffffae7224 */ /* 0x000fe400078e00c4 */
.L_x_19041:
[----:B------:R-:W-:Y:S05]  /*11bb0*/  BSYNC B1 ;  /* 0x0000000000017941 */ /* 0x000fea0003800000 */
.L_x_19039:
        /* <DEDUP_REMOVED lines=16> */
.L_x_19045:
[----:B------:R-:W-:Y:S05]  /*11cc0*/  BSYNC B2 ;  /* 0x0000000000027941 */ /* 0x000fea0003800000 */
.L_x_19044:
        /* <DEDUP_REMOVED lines=44> */
.L_x_19043:
[----:B------:R-:W-:Y:S05]  /*11f90*/  BSYNC B1 ;  /* 0x0000000000017941 */ /* 0x000fea0003800000 */
.L_x_19042:
        /* <DEDUP_REMOVED lines=9> */
.L_x_19038:
        /* <DEDUP_REMOVED lines=17> */
[----:B------:R-:W-:Y:S02]  /*12140*/  SHF.L.U32 R208, R172, 0x3, RZ ;  /* 0x00000003acd07819 */ /* 0x000fe400000006ff */
        /* <DEDUP_REMOVED lines=33> */
.L_x_19046:
[----:B------:R-:W-:Y:S02]  /*12360*/  IADD3 R172, R172, 0x100, RZ ;  /* 0x00000100acac7810 */ /* 0x000fe40007ffe0ff */
.L_x_18917:
[----:B------:R-:W-:Y:S05]  /*12370*/  BSYNC B0 ;  /* 0x0000000000007941 */ /* 0x000fea0003800000 */
.L_x_18916:
        /* <DEDUP_REMOVED lines=31> */
.L_x_19050:
[----:B---3--:R-:W-:Y:S02]  /*12570*/  IMAD.MOV.U32 R153, RZ, RZ, R196 ;  /* 0x000000ffff997224 */ /* 0x008fe400078e00c4 */
.L_x_19051:
[----:B------:R-:W-:Y:S05]  /*12580*/  BSYNC B1 ;  /* 0x0000000000017941 */ /* 0x000fea0003800000 */
.L_x_19049:
        /* <DEDUP_REMOVED lines=16> */
.L_x_19055:
[----:B------:R-:W-:Y:S05]  /*12690*/  BSYNC B2 ;  /* 0x0000000000027941 */ /* 0x000fea0003800000 */
.L_x_19054:
        /* <DEDUP_REMOVED lines=43> */
.L_x_19053:
[----:B------:R-:W-:Y:S05]  /*12950*/  BSYNC B1 ;  /* 0x0000000000017941 */ /* 0x000fea0003800000 */
.L_x_19052:
[----:B------:R-:W2:Y:S01]  /*12960*/  I2F.U32 R152, R153 ;  /* 0x0000009900987306 */ /* 0x000ea20000201000 */
[----:B------:R-:W-:Y:S01]  /*12970*/  IMAD.MOV.U32 R173, RZ, RZ, 0x2f800000 ;  /* 0x2f800000ffad7424 */ /* 0x000fe200078e00ff */
[----:B------:R-:W-:Y:S01]  /*12980*/  ISETP.NE.U32.AND P1, PT, RZ, c[0x0][0x178], PT ;  /* 0x00005e00ff007a0c */ /* 0x000fe20003f25070 */
[----:B-----5:R-:W-:Y:S01]  /*12990*/  HADD2.F32 R154, -RZ, R168.H0_H0 ;  /* 0x200000a8ff9a7230 */ /* 0x020fe20000004100 */
[----:B------:R-:W-:Y:S02]  /*129a0*/  LOP3.LUT R205, R205, 0xfffffff7, RZ, 0xc0, !PT ;  /* 0xfffffff7cdcd7812 */ /* 0x000fe400078ec0ff */
[----:B------:R-:W-:Y:S02]  /*129b0*/  ISETP.NE.AND.EX P1, PT, RZ, c[0x0][0x17c], PT, P1 ;  /* 0x00005f00ff007a0c */ /* 0x000fe40003f25310 */
        /* <DEDUP_REMOVED lines=11> */
.L_x_19056:
        /* <DEDUP_REMOVED lines=12> */
.L_x_19059:
[----:B------:R-:W-:Y:S02]  /*12b30*/  IMAD.MOV.U32 R153, RZ, RZ, R196 ;  /* 0x000000ffff997224 */ /* 0x000fe400078e00c4 */
.L_x_19060:
[----:B------:R-:W-:Y:S05]  /*12b40*/  BSYNC B1 ;  /* 0x0000000000017941 */ /* 0x000fea0003800000 */
.L_x_19058:
        /* <DEDUP_REMOVED lines=16> */
.L_x_19064:
[----:B------:R-:W-:Y:S05]  /*12c50*/  BSYNC B2 ;  /* 0x0000000000027941 */ /* 0x000fea0003800000 */
.L_x_19063:
        /* <DEDUP_REMOVED lines=43> */
.L_x_19062:
[----:B------:R-:W-:Y:S05]  /*12f10*/  BSYNC B1 ;  /* 0x0000000000017941 */ /* 0x000fea0003800000 */
.L_x_19061:
        /* <DEDUP_REMOVED lines=9> */
.L_x_19057:
        /* <DEDUP_REMOVED lines=12> */
.L_x_19066:
[----:B------:R-:W-:Y:S02]  /*13070*/  IMAD.MOV.U32 R154, RZ, RZ, R196 ;  /* 0x000000ffff9a7224 */ /* 0x000fe400078e00c4 */
.L_x_19067:
[----:B------:R-:W-:Y:S05]  /*13080*/  BSYNC B1 ;  /* 0x0000000000017941 */ /* 0x000fea0003800000 */
.L_x_19065:
        /* <DEDUP_REMOVED lines=16> */
.L_x_19071:
[----:B------:R-:W-:Y:S05]  /*13190*/  BSYNC B2 ;  /* 0x0000000000027941 */ /* 0x000fea0003800000 */
.L_x_19070:
        /* <DEDUP_REMOVED lines=44> */
.L_x_19069:
[----:B------:R-:W-:Y:S05]  /*13460*/  BSYNC B1 ;  /* 0x0000000000017941 */ /* 0x000fea0003800000 */
.L_x_19068:
        /* <DEDUP_REMOVED lines=14> */
.L_x_19072:
        /* <DEDUP_REMOVED lines=12> */
.L_x_19075:
[----:B------:R-:W-:Y:S02]  /*13610*/  IMAD.MOV.U32 R154, RZ, RZ, R196 ;  /* 0x000000ffff9a7224 */ /* 0x000fe400078e00c4 */
.L_x_19076:
[----:B------:R-:W-:Y:S05]  /*13620*/  BSYNC B1 ;  /* 0x0000000000017941 */ /* 0x000fea0003800000 */
.L_x_19074:
        /* <DEDUP_REMOVED lines=16> */
.L_x_19080:
[----:B------:R-:W-:Y:S05]  /*13730*/  BSYNC B2 ;  /* 0x0000000000027941 */ /* 0x000fea0003800000 */
.L_x_19079:
        /* <DEDUP_REMOVED lines=44> */
.L_x_19078:
[----:B------:R-:W-:Y:S05]  /*13a00*/  BSYNC B1 ;  /* 0x0000000000017941 */ /* 0x000fea0003800000 */
.L_x_19077:
        /* <DEDUP_REMOVED lines=9> */
.L_x_19073:
        /* <DEDUP_REMOVED lines=12> */
.L_x_19082:
[----:B------:R-:W-:Y:S02]  /*13b60*/  IMAD.MOV.U32 R155, RZ, RZ, R196 ;  /* 0x000000ffff9b7224 */ /* 0x000fe400078e00c4 */
.L_x_19083:
[----:B------:R-:W-:Y:S05]  /*13b70*/  BSYNC B1 ;  /* 0x0000000000017941 */ /* 0x000fea0003800000 */
.L_x_19081:
        /* <DEDUP_REMOVED lines=16> */
.L_x_19087:
[----:B------:R-:W-:Y:S05]  /*13c80*/  BSYNC B2 ;  /* 0x0000000000027941 */ /* 0x000fea0003800000 */
.L_x_19086:
        /* <DEDUP_REMOVED lines=44> */
.L_x_19085:
[----:B------:R-:W-:Y:S05]  /*13f50*/  BSYNC B1 ;  /* 0x0000000000017941 */ /* 0x000fea0003800000 */
.L_x_19084:
        /* <DEDUP_REMOVED lines=14> */
.L_x_19088:
        /* <DEDUP_REMOVED lines=12> */
.L_x_19091:
[----:B------:R-:W-:Y:S02]  /*14100*/  IMAD.MOV.U32 R155, RZ, RZ, R196 ;  /* 0x000000ffff9b7224 */ /* 0x000fe400078e00c4 */
.L_x_19092:
[----:B------:R-:W-:Y:S05]  /*14110*/  BSYNC B1 ;  /* 0x0000000000017941 */ /* 0x000fea0003800000 */
.L_x_19090:
        /* <DEDUP_REMOVED lines=16> */
.L_x_19096:
[----:B------:R-:W-:Y:S05]  /*14220*/  BSYNC B2 ;  /* 0x0000000000027941 */ /* 0x000fea0003800000 */
.L_x_19095:
        /* <DEDUP_REMOVED lines=44> */
.L_x_19094:
[----:B------:R-:W-:Y:S05]  /*144f0*/  BSYNC B1 ;  /* 0x0000000000017941 */ /* 0x000fea0003800000 */
.L_x_19093:
        /* <DEDUP_REMOVED lines=9> */
.L_x_19089:
        /* <DEDUP_REMOVED lines=12> */
.L_x_19098:
[----:B------:R-:W-:Y:S02]  /*14650*/  IMAD.MOV.U32 R168, RZ, RZ, R196 ;  /* 0x000000ffffa87224 */ /* 0x000fe400078e00c4 */
.L_x_19099:
[----:B------:R-:W-:Y:S05]  /*14660*/  BSYNC B1 ;  /* 0x0000000000017941 */ /* 0x000fea0003800000 */
.L_x_19097:
        /* <DEDUP_REMOVED lines=16> */
.L_x_19103:
[----:B------:R-:W-:Y:S05]  /*14770*/  BSYNC B2 ;  /* 0x0000000000027941 */ /* 0x000fea0003800000 */
.L_x_19102:
        /* <DEDUP_REMOVED lines=44> */
.L_x_19101:
[----:B------:R-:W-:Y:S05]  /*14a40*/  BSYNC B1 ;  /* 0x0000000000017941 */ /* 0x000fea0003800000 */
.L_x_19100:
        /* <DEDUP_REMOVED lines=14> */
.L_x_19104:
        /* <DEDUP_REMOVED lines=12> */
.L_x_19107:
[----:B------:R-:W-:Y:S02]  /*14bf0*/  IMAD.MOV.U32 R168, RZ, RZ, R196 ;  /* 0x000000ffffa87224 */ /* 0x000fe400078e00c4 */
.L_x_19108:
[----:B------:R-:W-:Y:S05]  /*14c00*/  BSYNC B1 ;  /* 0x0000000000017941 */ /* 0x000fea0003800000 */
.L_x_19106:
        /* <DEDUP_REMOVED lines=16> */
.L_x_19112:
[----:B------:R-:W-:Y:S05]  /*14d10*/  BSYNC B2 ;  /* 0x0000000000027941 */ /* 0x000fea0003800000 */
.L_x_19111:
        /* <DEDUP_REMOVED lines=44> */
.L_x_19110:
[----:B------:R-:W-:Y:S05]  /*14fe0*/  BSYNC B1 ;  /* 0x0000000000017941 */ /* 0x000fea0003800000 */
.L_x_19109:
        /* <DEDUP_REMOVED lines=9> */
.L_x_19105:
        /* <DEDUP_REMOVED lines=12> */
.L_x_19114:
[----:B------:R-:W-:Y:S02]  /*15140*/  IMAD.MOV.U32 R169, RZ, RZ, R196 ;  /* 0x000000ffffa97224 */ /* 0x000fe400078e00c4 */
.L_x_19115:
[----:B------:R-:W-:Y:S05]  /*15150*/  BSYNC B1 ;  /* 0x0000000000017941 */ /* 0x000fea0003800000 */
.L_x_19113:
        /* <DEDUP_REMOVED lines=16> */
.L_x_19119:
[----:B------:R-:W-:Y:S05]  /*15260*/  BSYNC B2 ;  /* 0x0000000000027941 */ /* 0x000fea0003800000 */
.L_x_19118:
        /* <DEDUP_REMOVED lines=44> */
.L_x_19117:
[----:B------:R-:W-:Y:S05]  /*15530*/  BSYNC B1 ;  /* 0x0000000000017941 */ /* 0x000fea0003800000 */
.L_x_19116:
        /* <DEDUP_REMOVED lines=12> */
.L_x_19120:
        /* <DEDUP_REMOVED lines=12> */
.L_x_19123:
[----:B------:R-:W-:Y:S02]  /*156c0*/  IMAD.MOV.U32 R169, RZ, RZ, R196 ;  /* 0x000000ffffa97224 */ /* 0x000fe400078e00c4 */
.L_x_19124:
[----:B------:R-:W-:Y:S05]  /*156d0*/  BSYNC B1 ;  /* 0x0000000000017941 */ /* 0x000fea0003800000 */
.L_x_19122:
        /* <DEDUP_REMOVED lines=16> */
.L_x_19128:
[----:B------:R-:W-:Y:S05]  /*157e0*/  BSYNC B2 ;  /* 0x0000000000027941 */ /* 0x000fea0003800000 */
.L_x_19127:
        /* <DEDUP_REMOVED lines=44> */
.L_x_19126:
[----:B------:R-:W-:Y:S05]  /*15ab0*/  BSYNC B1 ;  /* 0x0000000000017941 */ /* 0x000fea0003800000 */
.L_x_19125:
        /* <DEDUP_REMOVED lines=9> */
.L_x_19121:
        /* <DEDUP_REMOVED lines=12> */
.L_x_19130:
[----:B------:R-:W-:Y:S02]  /*15c10*/  IMAD.MOV.U32 R174, RZ, RZ, R196 ;  /* 0x000000ffffae7224 */ /* 0x000fe400078e00c4 */
.L_x_19131:
[----:B------:R-:W-:Y:S05]  /*15c20*/  BSYNC B1 ;  /* 0x0000000000017941 */ /* 0x000fea0003800000 */
.L_x_19129:
        /* <DEDUP_REMOVED lines=16> */
.L_x_19135:
[----:B------:R-:W-:Y:S05]  /*15d30*/  BSYNC B2 ;  /* 0x0000000000027941 */ /* 0x000fea0003800000 */
.L_x_19134:
        /* <DEDUP_REMOVED lines=44> */
.L_x_19133:
[----:B------:R-:W-:Y:S05]  /*16000*/  BSYNC B1 ;  /* 0x0000000000017941 */ /* 0x000fea0003800000 */
.L_x_19132:
        /* <DEDUP_REMOVED lines=12> */
.L_x_19136:
        /* <DEDUP_REMOVED lines=12> */
.L_x_19139:
[----:B------:R-:W-:Y:S02]  /*16190*/  IMAD.MOV.U32 R170, RZ, RZ, R196 ;  /* 0x000000ffffaa7224 */ /* 0x000fe400078e00c4 */
.L_x_19140:
[----:B------:R-:W-:Y:S05]  /*161a0*/  BSYNC B1 ;  /* 0x0000000000017941 */ /* 0x000fea0003800000 */
.L_x_19138:
        /* <DEDUP_REMOVED lines=16> */
.L_x_19144:
[----:B------:R-:W-:Y:S05]  /*162b0*/  BSYNC B2 ;  /* 0x0000000000027941 */ /* 0x000fea0003800000 */
.L_x_19143:
        /* <DEDUP_REMOVED lines=44> */
.L_x_19142:
[----:B------:R-:W-:Y:S05]  /*16580*/  BSYNC B1 ;  /* 0x0000000000017941 */ /* 0x000fea0003800000 */
.L_x_19141:
        /* <DEDUP_REMOVED lines=9> */
.L_x_19137:
        /* <DEDUP_REMOVED lines=12> */
.L_x_19146:
[----:B------:R-:W-:Y:S02]  /*166e0*/  MOV R174, R196 ;  /* 0x000000c400ae7202 */ /* 0x000fe40000000f00 */
.L_x_19147:
[----:B------:R-:W-:Y:S05]  /*166f0*/  BSYNC B1 ;  /* 0x0000000000017941 */ /* 0x000fea0003800000 */
.L_x_19145:
        /* <DEDUP_REMOVED lines=16> */
.L_x_19151:
[----:B------:R-:W-:Y:S05]  /*16800*/  BSYNC B2 ;  /* 0x0000000000027941 */ /* 0x000fea0003800000 */
.L_x_19150:
        /* <DEDUP_REMOVED lines=44> */
.L_x_19149:
[----:B------:R-:W-:Y:S05]  /*16ad0*/  BSYNC B1 ;  /* 0x0000000000017941 */ /* 0x000fea0003800000 */
.L_x_19148:
        /* <DEDUP_REMOVED lines=12> */
.L_x_19152:
        /* <DEDUP_REMOVED lines=12> */
.L_x_19155:
[----:B------:R-:W-:Y:S02]  /*16c60*/  IMAD.MOV.U32 R174, RZ, RZ, R196 ;  /* 0x000000ffffae7224 */ /* 0x000fe400078e00c4 */
.L_x_19156:
[----:B------:R-:W-:Y:S05]  /*16c70*/  BSYNC B1 ;  /* 0x0000000000017941 */ /* 0x000fea0003800000 */
.L_x_19154:
        /* <DEDUP_REMOVED lines=16> */
.L_x_19160:
[----:B------:R-:W-:Y:S05]  /*16d80*/  BSYNC B2 ;  /* 0x0000000000027941 */ /* 0x000fea0003800000 */
.L_x_19159:
        /* <DEDUP_REMOVED lines=44> */
.L_x_19158:
[----:B------:R-:W-:Y:S05]  /*17050*/  BSYNC B1 ;  /* 0x0000000000017941 */ /* 0x000fea0003800000 */
.L_x_19157:
        /* <DEDUP_REMOVED lines=9> */
.L_x_19153:
        /* <DEDUP_REMOVED lines=12> */
.L_x_19162:
[----:B------:R-:W-:Y:S02]  /*171b0*/  IMAD.MOV.U32 R174, RZ, RZ, R196 ;  /* 0x000000ffffae7224 */ /* 0x000fe400078e00c4 */
.L_x_19163:
[----:B------:R-:W-:Y:S05]  /*171c0*/  BSYNC B1 ;  /* 0x0000000000017941 */ /* 0x000fea0003800000 */
.L_x_19161:
        /* <DEDUP_REMOVED lines=16> */
.L_x_19167:
[----:B------:R-:W-:Y:S05]  /*172d0*/  BSYNC B2 ;  /* 0x0000000000027941 */ /* 0x000fea0003800000 */
.L_x_19166:
        /* <DEDUP_REMOVED lines=43> */
[----:B------:R-:W-:-:S06]  /*17590*/  HFMA2.MMA R176, -RZ, RZ, 0, 0 ;  /* 0x00000000ffb07435 */ /* 0x000fcc00000001ff */
.L_x_19165:
[----:B------:R-:W-:Y:S05]  /*175a0*/  BSYNC B1 ;  /* 0x0000000000017941 */ /* 0x000fea0003800000 */
.L_x_19164:
        /* <DEDUP_REMOVED lines=12> */
.L_x_19168:
        /* <DEDUP_REMOVED lines=12> */
.L_x_19171:
[----:B------:R-:W-:Y:S02]  /*17730*/  IMAD.MOV.U32 R174, RZ, RZ, R196 ;  /* 0x000000ffffae7224 */ /* 0x000fe400078e00c4 */
.L_x_19172:
[----:B------:R-:W-:Y:S05]  /*17740*/  BSYNC B1 ;  /* 0x0000000000017941 */ /* 0x000fea0003800000 */
.L_x_19170:
        /* <DEDUP_REMOVED lines=16> */
.L_x_19176:
[----:B------:R-:W-:Y:S05]  /*17850*/  BSYNC B2 ;  /* 0x0000000000027941 */ /* 0x000fea0003800000 */
.L_x_19175:
        /* <DEDUP_REMOVED lines=44> */
.L_x_19174:
[----:B------:R-:W-:Y:S05]  /*17b20*/  BSYNC B1 ;  /* 0x0000000000017941 */ /* 0x000fea0003800000 */
.L_x_19173:
        /* <DEDUP_REMOVED lines=9> */
.L_x_19169:
        /* <DEDUP_REMOVED lines=31> */
[----:B--2---:R-:W-:Y:S02]  /*17db0*/  SHF.L.U32 R173, R2, 0x10, RZ ;  /* 0x0000001002ad7819 */ /* 0x004fe400000006ff */
[----:B------:R-:W-:-:S02]  /*17dc0*/  LOP3.LUT R172, R0, 0xffff, RZ, 0xc0, !PT ;  /* 0x0000ffff00ac7812 */ /* 0x000fc400078ec0ff */
[----:B------:R-:W-:Y:S02]  /*17dd0*/  LOP3.LUT R173, R173, 0xff0000, RZ, 0xc0, !PT ;  /* 0x00ff0000adad7812 */ /* 0x000fe400078ec0ff */
[----:B------:R-:W-:Y:S02]  /*17de0*/  PRMT R175, R3, 0x7104, RZ ;  /* 0x0000710403af7816 */ /* 0x000fe400000000ff */
[----:B------:R-:W-:Y:S02]  /*17df0*/  PRMT R172, R173, 0x4210, R172 ;  /* 0x00004210adac7816 */ /* 0x000fe400000000ac */
[----:B------:R-:W-:Y:S02]  /*17e00*/  LOP3.LUT R174, R181, 0xff, RZ, 0xc0, !PT ;  /* 0x000000ffb5ae7812 */ /* 0x000fe400078ec0ff */
        /* <DEDUP_REMOVED lines=14> */
.L_x_19048:
[----:B------:R-:W-:Y:S05]  /*17ef0*/  BSYNC B0 ;  /* 0x0000000000007941 */ /* 0x000fea0003800000 */
.L_x_19047:
        /* <DEDUP_REMOVED lines=43> */
.L_x_19189:
        /* <DEDUP_REMOVED lines=86> */
.L_x_19190:
        /* <DEDUP_REMOVED lines=20> */
[----:B------:R-:W-:Y:S01]  /*18850*/  LOP3.LUT P0, RZ, R175, 0x1f, R204, 0xf8, !PT ;  /* 0x0000001fafff7812 */ /* 0x000fe2000780f8cc */
[----:B-1----:R-:W-:Y:S01]  /*18860*/  IMAD.IADD R178, R179, 0x1, R174 ;  /* 0x00000001b3b27824 */ /* 0x002fe200078e02ae */
        /* <DEDUP_REMOVED lines=41> */
[----:B------:R-:W-:Y:S02]  /*18b00*/  FMUL.FTZ R177, R178, R177 ;  /* 0x000000b1b2b17220 */ /* 0x000fe40000410000 */
[----:B--2---:R-:W-:Y:S02]  /*18b10*/  FADD.FTZ R173, R172, R173 ;  /* 0x000000adacad7221 */ /* 0x004fe40000010000 */
[----:B------:R-:W-:-:S02]  /*18b20*/  FMUL.FTZ R177, R177, R213 ;  /* 0x000000d5b1b17220 */ /* 0x000fc40000410000 */
[----:B------:R-:W-:Y:S02]  /*18b30*/  IMAD.MOV.U32 R174, RZ, RZ, c[0x0][0x1e0] ;  /* 0x00007800ffae7624 */ /* 0x000fe400078e00ff */
        /* <DEDUP_REMOVED lines=63> */
.L_x_19180:
[----:B------:R-:W-:Y:S05]  /*18f30*/  BSYNC B0 ;  /* 0x0000000000007941 */ /* 0x000fea0003800000 */
.L_x_19179:
        /* <DEDUP_REMOVED lines=49> */
.L_x_19182:
[----:B------:R-:W-:Y:S05]  /*19250*/  BSYNC B0 ;  /* 0x0000000000007941 */ /* 0x000fea0003800000 */
.L_x_19181:
        /* <DEDUP_REMOVED lines=49> */
.L_x_19184:
[----:B------:R-:W-:Y:S05]  /*19570*/  BSYNC B0 ;  /* 0x0000000000007941 */ /* 0x000fea0003800000 */
.L_x_19183:
[----:B------:R-:W-:Y:S01]  /*19580*/  LOP3.LUT P0, RZ, R205, 0x40, RZ, 0xc0, !PT ;  /* 0x00000040cdff7812 */ /* 0x000fe2000780c0ff */
[----:B------:R-:W-:-:S12]  /*19590*/  BSSY B0, `(.L_x_19185) ;  /* 0x000002f000007945 */ /* 0x000fd80003800000 */
        /* <DEDUP_REMOVED lines=20> */
[----:B------:R-:W-:Y:S01]  /*196e0*/  F2FP.PACK_AB R172, R173, R172 ;  /* 0x000000acadac723e */ /* 0x000fe200000000ff */
[----:B------:R-:W-:-:S02]  /*196f0*/  FFMA.FTZ R175, R119, R208, R103 ;  /* 0x000000d077af7223 */ /* 0x000fc40000010067 */
[----:B------:R-:W-:Y:S02]  /*19700*/  FFMA.FTZ R176, R120, R211, R104 ;  /* 0x000000d378b07223 */ /* 0x000fe40000010068 */
[----:B------:R-:W-:Y:S01]  /*19710*/  FFMA.FTZ R207, R121, R210, R105 ;  /* 0x000000d279cf7223 */ /* 0x000fe20000010069 */
[----:B------:R-:W-:Y:S01]  /*19720*/  F2FP.PACK_AB R173, R175, R174 ;  /* 0x000000aeafad723e */ /* 0x000fe200000000ff */
[----:B------:R-:W-:Y:S02]  /*19730*/  FMUL.FTZ R215, R206, R215 ;  /* 0x000000d7ced77220 */ /* 0x000fe40000410000 */
[----:B------:R-:W-:Y:S01]  /*19740*/  FFMA.FTZ R209, R123, R212, R107 ;  /* 0x000000d47bd17223 */ /* 0x000fe2000001006b */
[----:B------:R-:W-:Y:S01]  /*19750*/  F2FP.PACK_AB R174, R207, R176 ;  /* 0x000000b0cfae723e */ /* 0x000fe200000000ff */
[----:B------:R-:W-:Y:S02]  /*19760*/  FFMA.FTZ R206, R122, R215, R106 ;  /* 0x000000d77ace7223 */ /* 0x000fe4000001006a */
        /* <DEDUP_REMOVED lines=17> */
.L_x_19186:
[----:B------:R-:W-:Y:S05]  /*19880*/  BSYNC B0 ;  /* 0x0000000000007941 */ /* 0x000fea0003800000 */
.L_x_19185:
[----:B------:R-:W-:Y:S02]  /*19890*/  IADD3 R199, R199, c[0x0][0x160], RZ ;  /* 0x00005800c7c77a10 */ /* 0x000fe40007ffe0ff */
[----:B------:R-:W-:-:S02]  /*198a0*/  LOP3.LUT P1, RZ, R191, 0xff, RZ, 0xc0, !PT ;  /* 0x000000ffbfff7812 */ /* 0x000fc4000782c0ff */
[----:B------:R-:W-:Y:S02]  /*198b0*/  ISETP.GE.AND P0, PT, R199, c[0x0][0x164], PT ;  /* 0x00005900c7007a0c */ /* 0x000fe40003f06270 */
[----:B------:R-:W-:-:S11]  /*198c0*/  SEL R191, RZ, 0x1, P1 ;  /* 0x00000001ffbf7807 */ /* 0x000fd60000800000 */
[----:B01---5:R-:W-:Y:S01]  /*198d0*/  @P0 CALL.REL.NOINC `(.L_x_19187) ;  /* 0x0000001000000944 */ /* 0x023fe20003c00000 */
[----:B------:R-:W-:Y:S05]  /*198e0*/  BRA `(.L_x_19188) ;  /* 0xfffe778000007947 */ /* 0x000fea000383ffff */
.L_x_19187:
[----:B------:R-:W-:Y:S05]  /*198f0*/  EXIT ;  /* 0x000000000000794d */ /* 0x000fea0003800000 */
.L_x_19177:
[----:B------:R-:W-:Y:S01]  /*19900*/  IMAD.MOV.U32 R206, RZ, RZ, 0x1 ;  /* 0x00000001ffce7424 */ /* 0x000fe200078e00ff */
[----:B------:R-:W-:Y:S01]  /*19910*/  MOV R176, 0x19950 ;  /* 0x0001995000b07802 */ /* 0x000fe20000000f00 */
[----:B------:R-:W-:Y:S02]  /*19920*/  IMAD.MOV.U32 R175, RZ, RZ, 0x1f ;  /* 0x0000001fffaf7424 */ /* 0x000fe400078e00ff */
[----:B------:R-:W-:Y:S02]  /*19930*/  IMAD.MOV.U32 R178, RZ, RZ, -0x1 ;  /* 0xffffffffffb27424 */ /* 0x000fe400078e00ff */
[----:B01---5:R-:W-:Y:S05]  /*19940*/  CALL.REL.NOINC `($__internal_60_$__cuda_sm70_shflsync_bfly_p) ;  /* 0x000007c000007944 */ /* 0x023fea0003c00000 */
[----:B-1----:R-:W-:Y:S01]  /*19950*/  IMAD.MOV.U32 R172, RZ, RZ, R206 ;  /* 0x000000ffffac7224 */ /* 0x002fe200078e00ce */
[----:B0-----:R-:W-:Y:S05]  /*19960*/  BRA `(.L_x_19189) ;  /* 0xffffe84000007947 */ /* 0x001fea000383ffff */
.L_x_19178:
[----:B------:R-:W-:Y:S01]  /*19970*/  IMAD.MOV.U32 R206, RZ, RZ, 0x2 ;  /* 0x00000002ffce7424 */ /* 0x000fe200078e00ff */
[----:B------:R-:W-:Y:S01]  /*19980*/  MOV R178, 0xffffffff ;  /* 0xffffffff00b27802 */ /* 0x000fe20000000f00 */
[----:B------:R-:W-:Y:S01]  /*19990*/  IMAD.MOV.U32 R175, RZ, RZ, 0x1f ;  /* 0x0000001fffaf7424 */ /* 0x000fe200078e00ff */
[----:B------:R-:W-:Y:S02]  /*199a0*/  MOV R176, 0x199c0 ;  /* 0x000199c000b07802 */ /* 0x000fe40000000f00 */
[----:B01---5:R-:W-:Y:S05]  /*199b0*/  CALL.REL.NOINC `($__internal_60_$__cuda_sm70_shflsync_bfly_p) ;  /* 0x0000075000007944 */ /* 0x023fea0003c00000 */
[----:B01----:R-:W-:Y:S01]  /*199c0*/  FADD.FTZ R173, R173, R206 ;  /* 0x000000ceadad7221 */ /* 0x003fe20000010000 */
[----:B------:R-:W-:Y:S01]  /*199d0*/  MOV R176, 0x19a20 ;  /* 0x00019a2000b07802 */ /* 0x000fe20000000f00 */
[----:B------:R-:W-:-:S02]  /*199e0*/  IMAD.MOV.U32 R206, RZ, RZ, 0x4 ;  /* 0x00000004ffce7424 */ /* 0x000fc400078e00ff */
[----:B------:R-:W-:Y:S02]  /*199f0*/  IMAD.MOV.U32 R175, RZ, RZ, 0x1f ;  /* 0x0000001fffaf7424 */ /* 0x000fe400078e00ff */
[----:B------:R-:W-:Y:S02]  /*19a00*/  IMAD.MOV.U32 R178, RZ, RZ, -0x1 ;  /* 0xffffffffffb27424 */ /* 0x000fe400078e00ff */
[----:B------:R-:W-:Y:S05]  /*19a10*/  CALL.REL.NOINC `($__internal_60_$__cuda_sm70_shflsync_bfly_p) ;  /* 0x000006f000007944 */ /* 0x000fea0003c00000 */
[----:B01----:R-:W-:Y:S01]  /*19a20*/  FADD.FTZ R173, R173, R206 ;  /* 0x000000ceadad7221 */ /* 0x003fe20000010000 */
[----:B------:R-:W-:Y:S01]  /*19a30*/  MOV R176, 0x19a80 ;  /* 0x00019a8000b07802 */ /* 0x000fe20000000f00 */
[----:B------:R-:W-:Y:S02]  /*19a40*/  IMAD.MOV.U32 R206, RZ, RZ, 0x8 ;  /* 0x00000008ffce7424 */ /* 0x000fe400078e00ff */
[----:B------:R-:W-:Y:S02]  /*19a50*/  IMAD.MOV.U32 R175, RZ, RZ, 0x1f ;  /* 0x0000001fffaf7424 */ /* 0x000fe400078e00ff */
[----:B------:R-:W-:Y:S02]  /*19a60*/  IMAD.MOV.U32 R178, RZ, RZ, -0x1 ;  /* 0xffffffffffb27424 */ /* 0x000fe400078e00ff */
[----:B------:R-:W-:Y:S05]  /*19a70*/  CALL.REL.NOINC `($__internal_60_$__cuda_sm70_shflsync_bfly_p) ;  /* 0x0000069000007944 */ /* 0x000fea0003c00000 */
[----:B01----:R-:W-:Y:S01]  /*19a80*/  FADD.FTZ R173, R173, R206 ;  /* 0x000000ceadad7221 */ /* 0x003fe20000010000 */
[----:B------:R-:W-:Y:S01]  /*19a90*/  HFMA2.MMA R206, -RZ, RZ, 0, 9.5367431640625e-07 ;  /* 0x00000010ffce7435 */ /* 0x000fe200000001ff */
[----:B------:R-:W-:Y:S01]  /*19aa0*/  IMAD.MOV.U32 R175, RZ, RZ, 0x1f ;  /* 0x0000001fffaf7424 */ /* 0x000fe200078e00ff */
[----:B------:R-:W-:Y:S01]  /*19ab0*/  MOV R176, 0x19ae0 ;  /* 0x00019ae000b07802 */ /* 0x000fe20000000f00 */
[----:B------:R-:W-:-:S03]  /*19ac0*/  IMAD.MOV.U32 R178, RZ, RZ, -0x1 ;  /* 0xffffffffffb27424 */ /* 0x000fc600078e00ff */
[----:B------:R-:W-:Y:S05]  /*19ad0*/  CALL.REL.NOINC `($__internal_60_$__cuda_sm70_shflsync_bfly_p) ;  /* 0x0000063000007944 */ /* 0x000fea0003c00000 */
        /* <DEDUP_REMOVED lines=72> */
[----:B------:R-:W-:Y:S05]  /*19f60*/  CALL.REL.NOINC `($__internal_60_$__cuda_sm70_shflsync_bfly_p) ;  /* 0x000001a000007944 */ /* 0x000fea0003c00000 */
[----:B01----:R-:W-:Y:S01]  /*19f70*/  FADD.FTZ R173, R173, R206 ;  /* 0x000000ceadad7221 */ /* 0x003fe20000010000 */
[----:B------:R-:W-:Y:S01]  /*19f80*/  MOV R175, 0x1f ;  /* 0x0000001f00af7802 */ /* 0x000fe20000000f00 */
[----:B------:R-:W-:Y:S01]  /*19f90*/  IMAD.MOV.U32 R206, RZ, RZ, 0x2 ;  /* 0x00000002ffce7424 */ /* 0x000fe200078e00ff */
[----:B------:R-:W-:Y:S01]  /*19fa0*/  MOV R176, 0x19fd0 ;  /* 0x00019fd000b07802 */ /* 0x000fe20000000f00 */
[----:B------:R-:W-:Y:S02]  /*19fb0*/  IMAD.MOV.U32 R178, RZ, RZ, -0x1 ;  /* 0xffffffffffb27424 */ /* 0x000fe400078e00ff */
[----:B------:R-:W-:Y:S05]  /*19fc0*/  CALL.REL.NOINC `($__internal_60_$__cuda_sm70_shflsync_bfly_p) ;  /* 0x0000014000007944 */ /* 0x000fea0003c00000 */
[----:B01----:R-:W-:Y:S01]  /*19fd0*/  FADD.FTZ R173, R173, R206 ;  /* 0x000000ceadad7221 */ /* 0x003fe20000010000 */
[----:B------:R-:W-:Y:S01]  /*19fe0*/  MOV R176, 0x1a030 ;  /* 0x0001a03000b07802 */ /* 0x000fe20000000f00 */
[----:B------:R-:W-:Y:S02]  /*19ff0*/  IMAD.MOV.U32 R206, RZ, RZ, 0x4 ;  /* 0x00000004ffce7424 */ /* 0x000fe400078e00ff */
[----:B------:R-:W-:-:S02]  /*1a000*/  IMAD.MOV.U32 R175, RZ, RZ, 0x1f ;  /* 0x0000001fffaf7424 */ /* 0x000fc400078e00ff */
[----:B------:R-:W-:Y:S02]  /*1a010*/  IMAD.MOV.U32 R178, RZ, RZ, -0x1 ;  /* 0xffffffffffb27424 */ /* 0x000fe400078e00ff */
[----:B------:R-:W-:Y:S05]  /*1a020*/  CALL.REL.NOINC `($__internal_60_$__cuda_sm70_shflsync_bfly_p) ;  /* 0x000000e000007944 */ /* 0x000fea0003c00000 */
[----:B01----:R-:W-:Y:S01]  /*1a030*/  FADD.FTZ R173, R173, R206 ;  /* 0x000000ceadad7221 */ /* 0x003fe20000010000 */
[----:B------:R-:W-:Y:S01]  /*1a040*/  MOV R178, 0xffffffff ;  /* 0xffffffff00b27802 */ /* 0x000fe20000000f00 */
[----:B------:R-:W-:Y:S01]  /*1a050*/  IMAD.MOV.U32 R206, RZ, RZ, 0x8 ;  /* 0x00000008ffce7424 */ /* 0x000fe200078e00ff */
[----:B------:R-:W-:Y:S01]  /*1a060*/  MOV R176, 0x1a090 ;  /* 0x0001a09000b07802 */ /* 0x000fe20000000f00 */
[----:B------:R-:W-:Y:S02]  /*1a070*/  IMAD.MOV.U32 R175, RZ, RZ, 0x1f ;  /* 0x0000001fffaf7424 */ /* 0x000fe400078e00ff */
[----:B------:R-:W-:Y:S05]  /*1a080*/  CALL.REL.NOINC `($__internal_60_$__cuda_sm70_shflsync_bfly_p) ;  /* 0x0000008000007944 */ /* 0x000fea0003c00000 */
[----:B-1----:R-:W-:Y:S01]  /*1a090*/  FADD.FTZ R179, R173, R206 ;  /* 0x000000ceadb37221 */ /* 0x002fe20000010000 */
[----:B------:R-:W-:Y:S01]  /*1a0a0*/  MOV R176, 0x1a100 ;  /* 0x0001a10000b07802 */ /* 0x000fe20000000f00 */
[----:B------:R-:W-:Y:S02]  /*1a0b0*/  IMAD.MOV.U32 R206, RZ, RZ, 0x10 ;  /* 0x00000010ffce7424 */ /* 0x000fe400078e00ff */
[----:B0-----:R-:W-:Y:S02]  /*1a0c0*/  IMAD.MOV.U32 R175, RZ, RZ, 0x1f ;  /* 0x0000001fffaf7424 */ /* 0x001fe400078e00ff */
[----:B------:R-:W-:-:S02]  /*1a0d0*/  IMAD.MOV.U32 R178, RZ, RZ, -0x1 ;  /* 0xffffffffffb27424 */ /* 0x000fc400078e00ff */
[----:B------:R-:W-:Y:S02]  /*1a0e0*/  IMAD.MOV.U32 R173, RZ, RZ, R179 ;  /* 0x000000ffffad7224 */ /* 0x000fe400078e00b3 */
[----:B------:R-:W-:Y:S05]  /*1a0f0*/  CALL.REL.NOINC `($__internal_60_$__cuda_sm70_shflsync_bfly_p) ;  /* 0x0000001000007944 */ /* 0x000fea0003c00000 */
[----:B01----:R-:W-:Y:S05]  /*1a100*/  BRA `(.L_x_19190) ;  /* 0xffffe60000007947 */ /* 0x003fea000383ffff */
        .weak           $__internal_60_$__cuda_sm70_shflsync_bfly_p
        .type           $__internal_60_$__cuda_sm70_shflsync_bfly_p,@function
        .size           $__internal_60_$__cuda_sm70_shflsync_bfly_p,(.L_x_26520 - $__internal_60_$__cuda_sm70_shflsync_bfly_p)
$__internal_60_$__cuda_sm70_shflsync_bfly_p:
[----:B------:R-:W-:Y:S01]  /*1a110*/  IMAD.MOV.U32 R177, RZ, RZ, 0x0 ;  /* 0x00000000ffb17424 */ /* 0x000fe200078e00ff */
[----:B------:R-:W-:Y:S04]  /*1a120*/  WARPSYNC R178 ;  /* 0x000000b200007348 */ /* 0x000fe80003800000 */
[----:B------:R0:W1:Y:S01]  /*1a130*/  SHFL.BFLY PT, R206, R173, R206, R175 ;  /* 0x0c0000ceadce7389 */ /* 0x00006200000e00af */
[----:B------:R-:W-:Y:S05]  /*1a140*/  RET.REL.NODEC R176 `(_ZN10layer_norm31ln_parallel_residual_fwd_kernelINS_13Kernel_traitsIf6__halffS2_fjLj8192ELj1ELj1ELj8ELj16ENS_18Kernel_traits_baseILj8192EfS2_fS2_fjLj256EEEEELb1ELb0ELb0EEEvNS_9FwdParamsE) ;  /* 0xfffe5eb0b0007950 */ /* 0x000fea0003c3ffff */
.L_x_19191:
        /* <DEDUP_REMOVED lines=11> */
.L_x_26520:


//--------------------- .text._ZN10layer_norm31ln_parallel_residual_fwd_kernelINS_13Kernel_traitsIf6__halffS2_fjLj8192ELj1ELj1ELj8ELj16ENS_18Kernel_traits_baseILj8192EfS2_fS2_fjLj256EEEEELb1ELb0ELb1EEEvNS_9FwdParamsE --------------------------
	.section	.text._ZN10layer_norm31ln_parallel_residual_fwd_kernelINS_13Kernel_traitsIf6__halffS2_fjLj8192ELj1ELj1ELj8ELj16ENS_18Kernel_traits_baseILj8192EfS2_fS2_fjLj256EEEEELb1ELb0ELb1EEEvNS_9FwdParamsE,"ax",@progbits
	.sectioninfo	@"SHI_REGISTERS=217"
	.align	128
        .global         _ZN10layer_norm31ln_parallel_residual_fwd_kernelINS_13Kernel_traitsIf6__halffS2_fjLj8192ELj1ELj1ELj8ELj16ENS_18Kernel_traits_baseILj8192EfS2_fS2_fjLj256EEEEELb1ELb0ELb1EEEvNS_9FwdParamsE
        .type           _ZN10layer_norm31ln_parallel_residual_fwd_kernelINS_13Kernel_traitsIf6__halffS2_fjLj8192ELj1ELj1ELj8ELj16ENS_18Kernel_traits_baseILj8192EfS2_fS2_fjLj256EEEEELb1ELb0ELb1EEEvNS_9FwdParamsE,@function
        .size           _ZN10layer_norm31ln_parallel_residual_fwd_kernelINS_13Kernel_traitsIf6__halffS2_fjLj8192ELj1ELj1ELj8ELj16ENS_18Kernel_traits_baseILj8192EfS2_fS2_fjLj256EEEEELb1ELb0ELb1EEEvNS_9FwdParamsE,(.L_x_26521 - _ZN10layer_norm31ln_parallel_residual_fwd_kernelINS_13Kernel_traitsIf6__halffS2_fjLj8192ELj1ELj1ELj8ELj16ENS_18Kernel_traits_baseILj8192EfS2_fS2_fjLj256EEEEELb1ELb0ELb1EEEvNS_9FwdParamsE)
        .other          _ZN10layer_norm31ln_parallel_residual_fwd_kernelINS_13Kernel_traitsIf6__halffS2_fjLj8192ELj1ELj1ELj8ELj16ENS_18Kernel_traits_baseILj8192EfS2_fS2_fjLj256EEEEELb1ELb0ELb1EEEvNS_9FwdParamsE,@"STO_CUDA_ENTRY STV_DEFAULT"
_ZN10layer_norm31ln_parallel_residual_fwd_kernelINS_13Kernel_traitsIf6__halffS2_fjLj8192ELj1ELj1ELj8ELj16ENS_18Kernel_traits_baseILj8192EfS2_fS2_fjLj256EEEEELb1ELb0ELb1EEEvNS_9FwdParamsE:
.text._ZN10layer_norm31ln_parallel_residual_fwd_kernelINS_13Kernel_traitsIf6__halffS2_fjLj8192ELj1ELj1ELj8ELj16ENS_18Kernel_traits_baseILj8192EfS2_fS2_fjLj256EEEEELb1ELb0ELb1EEEvNS_9FwdParamsE:
[----:B------:R-:W-:Y:S02]  /*0000*/  IMAD.MOV.U32 R1, RZ, RZ, c[0x0][0x28] ;  /* 0x00000a00ff017624 */ /* 0x000fe400078e00ff */
[----:B------:R-:W-:Y:S02]  /*0010*/  ULDC.U8 UR4, c[0x0][0x244] ;  /* 0x0000910000047ab9 */ /* 0x000fe40000000000 */
[----:B------:R-:W-:Y:S01]  /*0020*/  ISETP.NE.AND P0, PT, RZ, UR4, PT ;  /* 0x00000004ff007c0c */ /* 0x000fe2000bf05270 */
[----:B------:R-:W-:Y:S01]  /*0030*/  ULDC.64 UR4, c[0x0][0x230] ;  /* 0x00008c0000047ab9 */ /* 0x000fe20000000a00 */
[----:B------:R-:W-:Y:S01]  /*0040*/  MOV R0, c[0x0][0x23c] ;  /* 0x00008f0000007a02 */ /* 0x000fe20000000f00 */
[----:B------:R-:W-:Y:S01]  /*0050*/  IMAD.U32 R2, RZ, RZ, UR4 ;  /* 0x00000004ff027e24 */ /* 0x000fe2000f8e00ff */
[----:B------:R-:W-:Y:S01]  /*0060*/  ULDC.64 UR6, c[0x0][0x118] ;  /* 0x0000460000067ab9 */ /* 0x000fe20000000a00 */
[----:B------:R-:W-:Y:S02]  /*0070*/  IMAD.U32 R3, RZ, RZ, UR5 ;  /* 0x00000005ff037e24 */ /* 0x000fe4000f8e00ff */
[----:B------:R-:W-:-:S06]  /*0080*/  IMAD.MOV.U32 R193, RZ, RZ, c[0x0][0x238] ;  /* 0x00008e00ffc17624 */ /* 0x000fcc00078e00ff */
[----:B------:R-:W2:Y:S01]  /*0090*/  @P0 LDG.E.64 R2, [R2.64] ;  /* 0x0000000602020981 */ /* 0x000ea2000c1e1b00 */
[----:B------:R-:W-:Y:S02]  /*00a0*/  @P0 IMAD.MOV.U32 R8, RZ, RZ, R193 ;  /* 0x000000ffff080224 */ /* 0x000fe400078e00c1 */
        /* <DEDUP_REMOVED lines=39> */
[----:B--2---:R-:W0:Y:S08]  /*0320*/  @P0 R2UR UR4, R2 ;  /* 0x00000000020403c2 */ /* 0x004e3000000e0000 */
[----:B------:R1:W2:Y:S01]  /*0330*/  @P0 R2UR UR5, R3 ;  /* 0x00000000030503c2 */ /* 0x0002a200000e0000 */
[----:B---3--:R-:W-:-:S05]  /*0340*/  @P0 IADD3 R193, P1, R4, c[0x0][0x240], RZ ;  /* 0x0000900004c10a10 */ /* 0x008fca0007f3e0ff */
        /* <DEDUP_REMOVED lines=59> */
[----:B------:R-:W-:-:S04]  /*0700*/  IADD3 R2, P1, R0, c[0x0][0x218], RZ ;  /* 0x0000860000027a10 */ /* 0x000fc80007f3e0ff */
[----:B------:R-:W-:Y:S01]  /*0710*/  IADD3.X R3, RZ, c[0x0][0x21c], RZ, P1, !PT ;  /* 0x00008700ff037a10 */ /* 0x000fe20000ffe4ff */
[----:B------:R-:W-:-:S04]  /*0720*/  IMAD.SHL.U32 R132, R186, 0x20, RZ ;  /* 0x00000020ba847824 */ /* 0x000fc800078e00ff */
        /* <DEDUP_REMOVED lines=9> */
[C---:B------:R-:W-:Y:S02]  /*07c0*/  IADD3 R4, P1, R132.reuse, c[0x0][0x220], RZ ;  /* 0x0000880084047a10 */ /* 0x040fe40007f3e0ff */
[----:B------:R-:W-:Y:S02]  /*07d0*/  ISETP.NE.AND.EX P0, PT, RZ, c[0x0][0x224], PT, P0 ;  /* 0x00008900ff007a0c */ /* 0x000fe40003f05300 */
[----:B------:R-:W-:Y:S01]  /*07e0*/  IADD3 R132, P3, R132, c[0x0][0x1b8], RZ ;  /* 0x00006e0084847a10 */ /* 0x000fe20007f7e0ff */
[----:B------:R-:W-:Y:S01]  /*07f0*/  IMAD.X R5, RZ, RZ, c[0x0][0x224], P1 ;  /* 0x00008900ff057624 */ /* 0x000fe200008e06ff */
[----:B------:R-:W-:Y:S02]  /*0800*/  ISETP.GE.AND P1, PT, R187, c[0x0][0x164], PT ;  /* 0x00005900bb007a0c */ /* 0x000fe40003f26270 */
[----:B0-----:R-:W-:Y:S01]  /*0810*/  IADD3 R2, P2, R0, c[0x0][0x1b0], RZ ;  /* 0x00006c0000027a10 */ /* 0x001fe20007f5e0ff */
[----:B------:R-:W-:-:S04]  /*0820*/  IMAD.X R133, RZ, RZ, c[0x0][0x1bc], P3 ;  /* 0x00006f00ff857624 */ /* 0x000fc800018e06ff */
[----:B------:R-:W-:Y:S02]  /*0830*/  IMAD.X R3, RZ, RZ, c[0x0][0x1b4], P2 ;  /* 0x00006d00ff037624 */ /* 0x000fe400010e06ff */
        /* <DEDUP_REMOVED lines=30> */
[----:B------:R-:W-:Y:S01]  /*0a20*/  HFMA2.MMA R177, -RZ, RZ, 0, 5.9604644775390625e-08 ;  /* 0x00000001ffb17435 */ /* 0x000fe200000001ff */
[----:B------:R-:W-:Y:S01]  /*0a30*/  LOP3.LUT R185, R0, UR25, R185, 0x96, !PT ;  /* 0x0000001900b97c12 */ /* 0x000fe2000f8e96b9 */
[----:B------:R-:W-:Y:S01]  /*0a40*/  IMAD R182, R182, -0x326172a9, RZ ;  /* 0xcd9e8d57b6b67824 */ /* 0x000fe200078e02ff */
[----:B------:R-:W-:Y:S01]  /*0a50*/  LOP3.LUT R193, R193, 0x3, RZ, 0xc0, !PT ;  /* 0x00000003c1c17812 */ /* 0x000fe200078ec0ff */
[----:B------:R-:W-:-:S02]  /*0a60*/  IMAD.MOV.U32 R178, RZ, RZ, RZ ;  /* 0x000000ffffb27224 */ /* 0x000fc400078e00ff */
[----:B0-----:R-:W-:Y:S01]  /*0a70*/  IMAD.HI.U32 R3, R180, -0x2daee0ad, RZ ;  /* 0xd2511f53b4037827 */ /* 0x001fe200078e00ff */
[----:B------:R-:W-:-:S03]  /*0a80*/  ULDC.U8 UR8, c[0x0][0x1f0] ;  /* 0x00007c0000087ab9 */ /* 0x000fc60000000000 */
[----:B------:R-:W-:Y:S01]  /*0a90*/  IMAD R180, R180, -0x2daee0ad, RZ ;  /* 0xd2511f53b4b47824 */ /* 0x000fe200078e02ff */
[----:B-1----:R-:W-:Y:S02]  /*0aa0*/  LOP3.LUT R184, R3, UR26, R184, 0x96, !PT ;  /* 0x0000001a03b87c12 */ /* 0x002fe4000f8e96b8 */
.L_x_19711:
        /* <DEDUP_REMOVED lines=31> */
.L_x_19193:
[----:B------:R-:W-:Y:S02]  /*0ca0*/  IMAD.MOV.U32 R152, RZ, RZ, R182 ;  /* 0x000000ffff987224 */ /* 0x000fe400078e00b6 */
.L_x_19194:
[----:B------:R-:W-:Y:S05]  /*0cb0*/  BSYNC B0 ;  /* 0x0000000000007941 */ /* 0x000fea0003800000 */
.L_x_19192:
        /* <DEDUP_REMOVED lines=16> */
.L_x_19198:
[----:B------:R-:W-:Y:S05]  /*0dc0*/  BSYNC B1 ;  /* 0x0000000000017941 */ /* 0x000fea0003800000 */
.L_x_19197:
        /* <DEDUP_REMOVED lines=44> */
.L_x_19196:
[----:B------:R-:W-:Y:S05]  /*1090*/  BSYNC B0 ;  /* 0x0000000000007941 */ /* 0x000fea0003800000 */
.L_x_19195:
        /* <DEDUP_REMOVED lines=17> */
.L_x_19199:
        /* <DEDUP_REMOVED lines=12> */
.L_x_19202:
[----:B------:R-:W-:Y:S02]  /*1270*/  MOV R154, R182 ;  /* 0x000000b6009a7202 */ /* 0x000fe40000000f00 */
.L_x_19203:
[----:B------:R-:W-:Y:S05]  /*1280*/  BSYNC B0 ;  /* 0x0000000000007941 */ /* 0x000fea0003800000 */
.L_x_19201:
        /* <DEDUP_REMOVED lines=16> */
.L_x_19207:
[----:B------:R-:W-:Y:S05]  /*1390*/  BSYNC B1 ;  /* 0x0000000000017941 */ /* 0x000fea0003800000 */
.L_x_19206:
        /* <DEDUP_REMOVED lines=44> */
.L_x_19205:
[----:B------:R-:W-:Y:S05]  /*1660*/  BSYNC B0 ;  /* 0x0000000000007941 */ /* 0x000fea0003800000 */
.L_x_19204:
        /* <DEDUP_REMOVED lines=9> */
.L_x_19200:
        /* <DEDUP_REMOVED lines=12> */
.L_x_19209:
[----:B------:R-:W-:Y:S02]  /*17c0*/  MOV R154, R182 ;  /* 0x000000b6009a7202 */ /* 0x000fe40000000f00 */
.L_x_19210:
[----:B------:R-:W-:Y:S05]  /*17d0*/  BSYNC B0 ;  /* 0x0000000000007941 */ /* 0x000fea0003800000 */
.L_x_19208:
        /* <DEDUP_REMOVED lines=16> */
.L_x_19214:
[----:B------:R-:W-:Y:S05]  /*18e0*/  BSYNC B1 ;  /* 0x0000000000017941 */ /* 0x000fea0003800000 */
.L_x_19213:
        /* <DEDUP_REMOVED lines=44> */
.L_x_19212:
[----:B------:R-:W-:Y:S05]  /*1bb0*/  BSYNC B0 ;  /* 0x0000000000007941 */ /* 0x000fea0003800000 */
.L_x_19211:
        /* <DEDUP_REMOVED lines=14> */
.L_x_19215:
        /* <DEDUP_REMOVED lines=12> */
.L_x_19218:
[----:B------:R-:W-:Y:S02]  /*1d60*/  IMAD.MOV.U32 R144, RZ, RZ, R182 ;  /* 0x000000ffff907224 */ /* 0x000fe400078e00b6 */
.L_x_19219:
[----:B------:R-:W-:Y:S05]  /*1d70*/  BSYNC B0 ;  /* 0x0000000000007941 */ /* 0x000fea0003800000 */
.L_x_19217:
        /* <DEDUP_REMOVED lines=16> */
.L_x_19223:
[----:B------:R-:W-:Y:S05]  /*1e80*/  BSYNC B1 ;  /* 0x0000000000017941 */ /* 0x000fea0003800000 */
.L_x_19222:
        /* <DEDUP_REMOVED lines=44> */
.L_x_19221:
[----:B------:R-:W-:Y:S05]  /*2150*/  BSYNC B0 ;  /* 0x0000000000007941 */ /* 0x000fea0003800000 */
.L_x_19220:
        /* <DEDUP_REMOVED lines=9> */
.L_x_19216:
        /* <DEDUP_REMOVED lines=12> */
.L_x_19225:
[----:B------:R-:W-:Y:S02]  /*22b0*/  IMAD.MOV.U32 R154, RZ, RZ, R182 ;  /* 0x000000ffff9a7224 */ /* 0x000fe400078e00b6 */
.L_x_19226:
[----:B------:R-:W-:Y:S05]  /*22c0*/  BSYNC B0 ;  /* 0x0000000000007941 */ /* 0x000fea0003800000 */
.L_x_19224:
        /* <DEDUP_REMOVED lines=16> */
.L_x_19230:
[----:B------:R-:W-:Y:S05]  /*23d0*/  BSYNC B1 ;  /* 0x0000000000017941 */ /* 0x000fea0003800000 */
.L_x_19229:
        /* <DEDUP_REMOVED lines=44> */
.L_x_19228:
[----:B------:R-:W-:Y:S05]  /*26a0*/  BSYNC B0 ;  /* 0x0000000000007941 */ /* 0x000fea0003800000 */
.L_x_19227:
        /* <DEDUP_REMOVED lines=14> */
.L_x_19231:
        /* <DEDUP_REMOVED lines=12> */
.L_x_19234:
[----:B------:R-:W-:Y:S02]  /*2850*/  IMAD.MOV.U32 R156, RZ, RZ, R182 ;  /* 0x000000ffff9c7224 */ /* 0x000fe400078e00b6 */
.L_x_19235:
[----:B------:R-:W-:Y:S05]  /*2860*/  BSYNC B0 ;  /* 0x0000000000007941 */ /* 0x000fea0003800000 */
.L_x_19233:
        /* <DEDUP_REMOVED lines=16> */
.L_x_19239:
[----:B------:R-:W-:Y:S05]  /*2970*/  BSYNC B1 ;  /* 0x0000000000017941 */ /* 0x000fea0003800000 */
.L_x_19238:
        /* <DEDUP_REMOVED lines=44> */
.L_x_19237:
[----:B------:R-:W-:Y:S05]  /*2c40*/  BSYNC B0 ;  /* 0x0000000000007941 */ /* 0x000fea0003800000 */
.L_x_19236:
        /* <DEDUP_REMOVED lines=9> */
.L_x_19232:
        /* <DEDUP_REMOVED lines=12> */
.L_x_19241:
[----:B------:R-:W-:Y:S02]  /*2da0*/  IMAD.MOV.U32 R156, RZ, RZ, R182 ;  /* 0x000000ffff9c7224 */ /* 0x000fe400078e00b6 */
.L_x_19242:
[----:B------:R-:W-:Y:S05]  /*2db0*/  BSYNC B0 ;  /* 0x0000000000007941 */ /* 0x000fea0003800000 */
.L_x_19240:
        /* <DEDUP_REMOVED lines=16> */
.L_x_19246:
[----:B------:R-:W-:Y:S05]  /*2ec0*/  BSYNC B1 ;  /* 0x0000000000017941 */ /* 0x000fea0003800000 */
.L_x_19245:
        /* <DEDUP_REMOVED lines=8> */
[----:B------:R-:W-:-:S03]  /*2f50*/  MOV R144, RZ ;  /* 0x000000ff00907202 */ /* 0x000fc60000000f00 */
        /* <DEDUP_REMOVED lines=35> */
.L_x_19244:
[----:B------:R-:W-:Y:S05]  /*3190*/  BSYNC B0 ;  /* 0x0000000000007941 */ /* 0x000fea0003800000 */
.L_x_19243:
        /* <DEDUP_REMOVED lines=14> */
.L_x_19247:
        /* <DEDUP_REMOVED lines=12> */
.L_x_19250:
[----:B------:R-:W-:Y:S02]  /*3340*/  IMAD.MOV.U32 R154, RZ, RZ, R182 ;  /* 0x000000ffff9a7224 */ /* 0x000fe400078e00b6 */
.L_x_19251:
[----:B------:R-:W-:Y:S05]  /*3350*/  BSYNC B0 ;  /* 0x0000000000007941 */ /* 0x000fea0003800000 */
.L_x_19249:
        /* <DEDUP_REMOVED lines=16> */
.L_x_19255:
[----:B------:R-:W-:Y:S05]  /*3460*/  BSYNC B1 ;  /* 0x0000000000017941 */ /* 0x000fea0003800000 */
.L_x_19254:
        /* <DEDUP_REMOVED lines=44> */
.L_x_19253:
[----:B------:R-:W-:Y:S05]  /*3730*/  BSYNC B0 ;  /* 0x0000000000007941 */ /* 0x000fea0003800000 */
.L_x_19252:
        /* <DEDUP_REMOVED lines=9> */
.L_x_19248:
        /* <DEDUP_REMOVED lines=12> */
.L_x_19257:
[----:B------:R-:W-:Y:S02]  /*3890*/  IMAD.MOV.U32 R154, RZ, RZ, R182 ;  /* 0x000000ffff9a7224 */ /* 0x000fe400078e00b6 */
.L_x_19258:
[----:B------:R-:W-:Y:S05]  /*38a0*/  BSYNC B0 ;  /* 0x0000000000007941 */ /* 0x000fea0003800000 */
.L_x_19256:
        /* <DEDUP_REMOVED lines=16> */
.L_x_19262:
[----:B------:R-:W-:Y:S05]  /*39b0*/  BSYNC B1 ;  /* 0x0000000000017941 */ /* 0x000fea0003800000 */
.L_x_19261:
        /* <DEDUP_REMOVED lines=44> */
.L_x_19260:
[----:B------:R-:W-:Y:S05]  /*3c80*/  BSYNC B0 ;  /* 0x0000000000007941 */ /* 0x000fea0003800000 */
.L_x_19259:
        /* <DEDUP_REMOVED lines=12> */
.L_x_19263:
        /* <DEDUP_REMOVED lines=12> */
.L_x_19266:
[----:B------:R-:W-:Y:S02]  /*3e10*/  IMAD.MOV.U32 R156, RZ, RZ, R182 ;  /* 0x000000ffff9c7224 */ /* 0x000fe400078e00b6 */
.L_x_19267:
[----:B------:R-:W-:Y:S05]  /*3e20*/  BSYNC B0 ;  /* 0x0000000000007941 */ /* 0x000fea0003800000 */
.L_x_19265:
        /* <DEDUP_REMOVED lines=16> */
.L_x_19271:
[----:B------:R-:W-:Y:S05]  /*3f30*/  BSYNC B1 ;  /* 0x0000000000017941 */ /* 0x000fea0003800000 */
.L_x_19270:
        /* <DEDUP_REMOVED lines=44> */
.L_x_19269:
[----:B------:R-:W-:Y:S05]  /*4200*/  BSYNC B0 ;  /* 0x0000000000007941 */ /* 0x000fea0003800000 */
.L_x_19268:
        /* <DEDUP_REMOVED lines=9> */
.L_x_19264:
        /* <DEDUP_REMOVED lines=12> */
.L_x_19273:
[----:B------:R-:W-:Y:S02]  /*4360*/  IMAD.MOV.U32 R156, RZ, RZ, R182 ;  /* 0x000000ffff9c7224 */ /* 0x000fe400078e00b6 */
.L_x_19274:
[----:B------:R-:W-:Y:S05]  /*4370*/  BSYNC B0 ;  /* 0x0000000000007941 */ /* 0x000fea0003800000 */
.L_x_19272:
        /* <DEDUP_REMOVED lines=16> */
.L_x_19278:
[----:B------:R-:W-:Y:S05]  /*4480*/  BSYNC B1 ;  /* 0x0000000000017941 */ /* 0x000fea0003800000 */
.L_x_19277:
        /* <DEDUP_REMOVED lines=44> */
.L_x_19276:
[----:B------:R-:W-:Y:S05]  /*4750*/  BSYNC B0 ;  /* 0x0000000000007941 */ /* 0x000fea0003800000 */
.L_x_19275:
        /* <DEDUP_REMOVED lines=12> */
.L_x_19279:
        /* <DEDUP_REMOVED lines=12> */
.L_x_19282:
[----:B------:R-:W-:Y:S02]  /*48e0*/  MOV R156, R182 ;  /* 0x000000b6009c7202 */ /* 0x000fe40000000f00 */
.L_x_19283:
[----:B------:R-:W-:Y:S05]  /*48f0*/  BSYNC B0 ;  /* 0x0000000000007941 */ /* 0x000fea0003800000 */
.L_x_19281:
        /* <DEDUP_REMOVED lines=16> */
.L_x_19287:
[----:B------:R-:W-:Y:S05]  /*4a00*/  BSYNC B1 ;  /* 0x0000000000017941 */ /* 0x000fea0003800000 */
.L_x_19286:
        /* <DEDUP_REMOVED lines=44> */
.L_x_19285:
[----:B------:R-:W-:Y:S05]  /*4cd0*/  BSYNC B0 ;  /* 0x0000000000007941 */ /* 0x000fea0003800000 */
.L_x_19284:
        /* <DEDUP_REMOVED lines=9> */
.L_x_19280:
        /* <DEDUP_REMOVED lines=12> */
.L_x_19289:
[----:B------:R-:W-:Y:S02]  /*4e30*/  MOV R156, R182 ;  /* 0x000000b6009c7202 */ /* 0x000fe40000000f00 */
.L_x_19290:
[----:B------:R-:W-:Y:S05]  /*4e40*/  BSYNC B0 ;  /* 0x0000000000007941 */ /* 0x000fea0003800000 */
.L_x_19288:
        /* <DEDUP_REMOVED lines=16> */
.L_x_19294:
[----:B------:R-:W-:Y:S05]  /*4f50*/  BSYNC B1 ;  /* 0x0000000000017941 */ /* 0x000fea0003800000 */
.L_x_19293:
        /* <DEDUP_REMOVED lines=44> */
.L_x_19292:
[----:B------:R-:W-:Y:S05]  /*5220*/  BSYNC B0 ;  /* 0x0000000000007941 */ /* 0x000fea0003800000 */
.L_x_19291:
        /* <DEDUP_REMOVED lines=12> */
.L_x_19295:
        /* <DEDUP_REMOVED lines=12> */
.L_x_19298:
[----:B------:R-:W-:Y:S02]  /*53b0*/  IMAD.MOV.U32 R156, RZ, RZ, R182 ;  /* 0x000000ffff9c7224 */ /* 0x000fe400078e00b6 */
.L_x_19299:
[----:B------:R-:W-:Y:S05]  /*53c0*/  BSYNC B0 ;  /* 0x0000000000007941 */ /* 0x000fea0003800000 */
.L_x_19297:
        /* <DEDUP_REMOVED lines=16> */
.L_x_19303:
[----:B------:R-:W-:Y:S05]  /*54d0*/  BSYNC B1 ;  /* 0x0000000000017941 */ /* 0x000fea0003800000 */
.L_x_19302:
        /* <DEDUP_REMOVED lines=44> */
.L_x_19301:
[----:B------:R-:W-:Y:S05]  /*57a0*/  BSYNC B0 ;  /* 0x0000000000007941 */ /* 0x000fea0003800000 */
.L_x_19300:
        /* <DEDUP_REMOVED lines=9> */
.L_x_19296:
        /* <DEDUP_REMOVED lines=12> */
.L_x_19305:
[----:B------:R-:W-:Y:S02]  /*5900*/  IMAD.MOV.U32 R156, RZ, RZ, R182 ;  /* 0x000000ffff9c7224 */ /* 0x000fe400078e00b6 */
.L_x_19306:
[----:B------:R-:W-:Y:S05]  /*5910*/  BSYNC B0 ;  /* 0x0000000000007941 */ /* 0x000fea0003800000 */
.L_x_19304:
        /* <DEDUP_REMOVED lines=16> */
.L_x_19310:
[----:B------:R-:W-:Y:S05]  /*5a20*/  BSYNC B1 ;  /* 0x0000000000017941 */ /* 0x000fea0003800000 */
.L_x_19309:
        /* <DEDUP_REMOVED lines=44> */
.L_x_19308:
[----:B------:R-:W-:Y:S05]  /*5cf0*/  BSYNC B0 ;  /* 0x0000000000007941 */ /* 0x000fea0003800000 */
.L_x_19307:
        /* <DEDUP_REMOVED lines=12> */
.L_x_19311:
        /* <DEDUP_REMOVED lines=12> */
.L_x_19314:
[----:B------:R-:W-:Y:S02]  /*5e80*/  IMAD.MOV.U32 R156, RZ, RZ, R182 ;  /* 0x000000ffff9c7224 */ /* 0x000fe400078e00b6 */
.L_x_19315:
[----:B------:R-:W-:Y:S05]  /*5e90*/  BSYNC B0 ;  /* 0x0000000000007941 */ /* 0x000fea0003800000 */
.L_x_19313:
        /* <DEDUP_REMOVED lines=18> */
.L_x_19319:
[----:B------:R-:W-:Y:S05]  /*5fc0*/  BSYNC B1 ;  /* 0x0000000000017941 */ /* 0x000fea0003800000 */
.L_x_19318:
        /* <DEDUP_REMOVED lines=44> */
.L_x_19317:
[----:B------:R-:W-:Y:S05]  /*6290*/  BSYNC B0 ;  /* 0x0000000000007941 */ /* 0x000fea0003800000 */
.L_x_19316:
        /* <DEDUP_REMOVED lines=9> */
.L_x_19312:
        /* <DEDUP_REMOVED lines=54> */
.L_x_19320:
        /* <DEDUP_REMOVED lines=16> */
.L_x_19322:
[----:B-1----:R-:W-:Y:S02]  /*6790*/  IMAD.MOV.U32 R162, RZ, RZ, R182 ;  /* 0x000000ffffa27224 */ /* 0x002fe400078e00b6 */
.L_x_19323:
[----:B------:R-:W-:Y:S05]  /*67a0*/  BSYNC B0 ;  /* 0x0000000000007941 */ /* 0x000fea0003800000 */
.L_x_19321:
        /* <DEDUP_REMOVED lines=16> */
.L_x_19327:
[----:B------:R-:W-:Y:S05]  /*68b0*/  BSYNC B1 ;  /* 0x0000000000017941 */ /* 0x000fea0003800000 */
.L_x_19326:
        /* <DEDUP_REMOVED lines=44> */
.L_x_19325:
[----:B------:R-:W-:Y:S05]  /*6b80*/  BSYNC B0 ;  /* 0x0000000000007941 */ /* 0x000fea0003800000 */
.L_x_19324:
        /* <DEDUP_REMOVED lines=14> */
.L_x_19328:
        /* <DEDUP_REMOVED lines=12> */
.L_x_19331:
[----:B------:R-:W-:Y:S02]  /*6d30*/  IMAD.MOV.U32 R157, RZ, RZ, R182 ;  /* 0x000000ffff9d7224 */ /* 0x000fe400078e00b6 */
.L_x_19332:
[----:B------:R-:W-:Y:S05]  /*6d40*/  BSYNC B0 ;  /* 0x0000000000007941 */ /* 0x000fea0003800000 */
.L_x_19330:
        /* <DEDUP_REMOVED lines=16> */
.L_x_19336:
[----:B------:R-:W-:Y:S05]  /*6e50*/  BSYNC B1 ;  /* 0x0000000000017941 */ /* 0x000fea0003800000 */
.L_x_19335:
        /* <DEDUP_REMOVED lines=44> */
.L_x_19334:
[----:B------:R-:W-:Y:S05]  /*7120*/  BSYNC B0 ;  /* 0x0000000000007941 */ /* 0x000fea0003800000 */
.L_x_19333:
        /* <DEDUP_REMOVED lines=9> */
.L_x_19329:
        /* <DEDUP_REMOVED lines=12> */
.L_x_19338:
[----:B------:R-:W-:Y:S02]  /*7280*/  IMAD.MOV.U32 R157, RZ, RZ, R182 ;  /* 0x000000ffff9d7224 */ /* 0x000fe400078e00b6 */
.L_x_19339:
[----:B------:R-:W-:Y:S05]  /*7290*/  BSYNC B0 ;  /* 0x0000000000007941 */ /* 0x000fea0003800000 */
.L_x_19337:
        /* <DEDUP_REMOVED lines=16> */
.L_x_19343:
[----:B------:R-:W-:Y:S05]  /*73a0*/  BSYNC B1 ;  /* 0x0000000000017941 */ /* 0x000fea0003800000 */
.L_x_19342:
        /* <DEDUP_REMOVED lines=44> */
.L_x_19341:
[----:B------:R-:W-:Y:S05]  /*7670*/  BSYNC B0 ;  /* 0x0000000000007941 */ /* 0x000fea0003800000 */
.L_x_19340:
        /* <DEDUP_REMOVED lines=14> */
.L_x_19344:
        /* <DEDUP_REMOVED lines=12> */
.L_x_19347:
[----:B------:R-:W-:Y:S02]  /*7820*/  IMAD.MOV.U32 R152, RZ, RZ, R182 ;  /* 0x000000ffff987224 */ /* 0x000fe400078e00b6 */
.L_x_19348:
[----:B------:R-:W-:Y:S05]  /*7830*/  BSYNC B0 ;  /* 0x0000000000007941 */ /* 0x000fea0003800000 */
.L_x_19346:
        /* <DEDUP_REMOVED lines=16> */
.L_x_19352:
[----:B------:R-:W-:Y:S05]  /*7940*/  BSYNC B1 ;  /* 0x0000000000017941 */ /* 0x000fea0003800000 */
.L_x_19351:
        /* <DEDUP_REMOVED lines=44> */
.L_x_19350:
[----:B------:R-:W-:Y:S05]  /*7c10*/  BSYNC B0 ;  /* 0x0000000000007941 */ /* 0x000fea0003800000 */
.L_x_19349:
        /* <DEDUP_REMOVED lines=9> */
.L_x_19345:
        /* <DEDUP_REMOVED lines=12> */
.L_x_19354:
[----:B------:R-:W-:Y:S02]  /*7d70*/  IMAD.MOV.U32 R152, RZ, RZ, R182 ;  /* 0x000000ffff987224 */ /* 0x000fe400078e00b6 */
.L_x_19355:
[----:B------:R-:W-:Y:S05]  /*7d80*/  BSYNC B0 ;  /* 0x0000000000007941 */ /* 0x000fea0003800000 */
.L_x_19353:
        /* <DEDUP_REMOVED lines=16> */
.L_x_19359:
[----:B------:R-:W-:Y:S05]  /*7e90*/  BSYNC B1 ;  /* 0x0000000000017941 */ /* 0x000fea0003800000 */
.L_x_19358:
        /* <DEDUP_REMOVED lines=44> */
.L_x_19357:
[----:B------:R-:W-:Y:S05]  /*8160*/  BSYNC B0 ;  /* 0x0000000000007941 */ /* 0x000fea0003800000 */
.L_x_19356:
        /* <DEDUP_REMOVED lines=14> */
.L_x_19360:
        /* <DEDUP_REMOVED lines=12> */
.L_x_19363:
[----:B------:R-:W-:Y:S02]  /*8310*/  IMAD.MOV.U32 R157, RZ, RZ, R182 ;  /* 0x000000ffff9d7224 */ /* 0x000fe400078e00b6 */
.L_x_19364:
[----:B------:R-:W-:Y:S05]  /*8320*/  BSYNC B0 ;  /* 0x0000000000007941 */ /* 0x000fea0003800000 */
.L_x_19362:
        /* <DEDUP_REMOVED lines=16> */
.L_x_19368:
[----:B------:R-:W-:Y:S05]  /*8430*/  BSYNC B1 ;  /* 0x0000000000017941 */ /* 0x000fea0003800000 */
.L_x_19367:
        /* <DEDUP_REMOVED lines=44> */
.L_x_19366:
[----:B------:R-:W-:Y:S05]  /*8700*/  BSYNC B0 ;  /* 0x0000000000007941 */ /* 0x000fea0003800000 */
.L_x_19365:
        /* <DEDUP_REMOVED lines=9> */
.L_x_19361:
        /* <DEDUP_REMOVED lines=12> */
.L_x_19370:
[----:B------:R-:W-:Y:S02]  /*8860*/  IMAD.MOV.U32 R164, RZ, RZ, R182 ;  /* 0x000000ffffa47224 */ /* 0x000fe400078e00b6 */
.L_x_19371:
[----:B------:R-:W-:Y:S05]  /*8870*/  BSYNC B0 ;  /* 0x0000000000007941 */ /* 0x000fea0003800000 */
.L_x_19369:
        /* <DEDUP_REMOVED lines=16> */
.L_x_19375:
[----:B------:R-:W-:Y:S05]  /*8980*/  BSYNC B1 ;  /* 0x0000000000017941 */ /* 0x000fea0003800000 */
.L_x_19374:
        /* <DEDUP_REMOVED lines=44> */
.L_x_19373:
[----:B------:R-:W-:Y:S05]  /*8c50*/  BSYNC B0 ;  /* 0x0000000000007941 */ /* 0x000fea0003800000 */
.L_x_19372:
        /* <DEDUP_REMOVED lines=14> */
.L_x_19376:
        /* <DEDUP_REMOVED lines=12> */
.L_x_19379:
[----:B------:R-:W-:Y:S02]  /*8e00*/  MOV R164, R182 ;  /* 0x000000b600a47202 */ /* 0x000fe40000000f00 */
.L_x_19380:
[----:B------:R-:W-:Y:S05]  /*8e10*/  BSYNC B0 ;  /* 0x0000000000007941 */ /* 0x000fea0003800000 */
.L_x_19378:
        /* <DEDUP_REMOVED lines=16> */
.L_x_19384:
[----:B------:R-:W-:Y:S05]  /*8f20*/  BSYNC B1 ;  /* 0x0000000000017941 */ /* 0x000fea0003800000 */
.L_x_19383:
        /* <DEDUP_REMOVED lines=44> */
.L_x_19382:
[----:B------:R-:W-:Y:S05]  /*91f0*/  BSYNC B0 ;  /* 0x0000000000007941 */ /* 0x000fea0003800000 */
.L_x_19381:
        /* <DEDUP_REMOVED lines=9> */
.L_x_19377:
        /* <DEDUP_REMOVED lines=12> */
.L_x_19386:
[----:B------:R-:W-:Y:S02]  /*9350*/  MOV R157, R182 ;  /* 0x000000b6009d7202 */ /* 0x000fe40000000f00 */
.L_x_19387:
[----:B------:R-:W-:Y:S05]  /*9360*/  BSYNC B0 ;  /* 0x0000000000007941 */ /* 0x000fea0003800000 */
.L_x_19385:
        /* <DEDUP_REMOVED lines=16> */
.L_x_19391:
[----:B------:R-:W-:Y:S05]  /*9470*/  BSYNC B1 ;  /* 0x0000000000017941 */ /* 0x000fea0003800000 */
.L_x_19390:
        /* <DEDUP_REMOVED lines=44> */
.L_x_19389:
[----:B------:R-:W-:Y:S05]  /*9740*/  BSYNC B0 ;  /* 0x0000000000007941 */ /* 0x000fea0003800000 */
.L_x_19388:
        /* <DEDUP_REMOVED lines=12> */
.L_x_19392:
        /* <DEDUP_REMOVED lines=12> */
.L_x_19395:
[----:B------:R-:W-:Y:S02]  /*98d0*/  IMAD.MOV.U32 R164, RZ, RZ, R182 ;  /* 0x000000ffffa47224 */ /* 0x000fe400078e00b6 */
.L_x_19396:
[----:B------:R-:W-:Y:S05]  /*98e0*/  BSYNC B0 ;  /* 0x0000000000007941 */ /* 0x000fea0003800000 */
.L_x_19394:
        /* <DEDUP_REMOVED lines=16> */
.L_x_19400:
[----:B------:R-:W-:Y:S05]  /*99f0*/  BSYNC B1 ;  /* 0x0000000000017941 */ /* 0x000fea0003800000 */
.L_x_19399:
        /* <DEDUP_REMOVED lines=44> */
.L_x_19398:
[----:B------:R-:W-:Y:S05]  /*9cc0*/  BSYNC B0 ;  /* 0x0000000000007941 */ /* 0x000fea0003800000 */
.L_x_19397:
        /* <DEDUP_REMOVED lines=9> */
.L_x_19393:
        /* <DEDUP_REMOVED lines=12> */
.L_x_19402:
[----:B------:R-:W-:Y:S02]  /*9e20*/  IMAD.MOV.U32 R164, RZ, RZ, R182 ;  /* 0x000000ffffa47224 */ /* 0x000fe400078e00b6 */
.L_x_19403:
[----:B------:R-:W-:Y:S05]  /*9e30*/  BSYNC B0 ;  /* 0x0000000000007941 */ /* 0x000fea0003800000 */
.L_x_19401:
        /* <DEDUP_REMOVED lines=16> */
.L_x_19407:
[----:B------:R-:W-:Y:S05]  /*9f40*/  BSYNC B1 ;  /* 0x0000000000017941 */ /* 0x000fea0003800000 */
.L_x_19406:
        /* <DEDUP_REMOVED lines=44> */
.L_x_19405:
[----:B------:R-:W-:Y:S05]  /*a210*/  BSYNC B0 ;  /* 0x0000000000007941 */ /* 0x000fea0003800000 */
.L_x_19404:
        /* <DEDUP_REMOVED lines=12> */
.L_x_19408:
        /* <DEDUP_REMOVED lines=12> */
.L_x_19411:
[----:B------:R-:W-:Y:S02]  /*a3a0*/  IMAD.MOV.U32 R157, RZ, RZ, R182 ;  /* 0x000000ffff9d7224 */ /* 0x000fe400078e00b6 */
.L_x_19412:
[----:B------:R-:W-:Y:S05]  /*a3b0*/  BSYNC B0 ;  /* 0x0000000000007941 */ /* 0x000fea0003800000 */
.L_x_19410:
        /* <DEDUP_REMOVED lines=16> */
.L_x_19416:
[----:B------:R-:W-:Y:S05]  /*a4c0*/  BSYNC B1 ;  /* 0x0000000000017941 */ /* 0x000fea0003800000 */
.L_x_19415:
        /* <DEDUP_REMOVED lines=44> */
.L_x_19414:
[----:B------:R-:W-:Y:S05]  /*a790*/  BSYNC B0 ;  /* 0x0000000000007941 */ /* 0x000fea0003800000 */
.L_x_19413:
        /* <DEDUP_REMOVED lines=9> */
.L_x_19409:
        /* <DEDUP_REMOVED lines=12> */
.L_x_19418:
[----:B------:R-:W-:Y:S02]  /*a8f0*/  IMAD.MOV.U32 R164, RZ, RZ, R182 ;  /* 0x000000ffffa47224 */ /* 0x000fe400078e00b6 */
.L_x_19419:
[----:B------:R-:W-:Y:S05]  /*a900*/  BSYNC B0 ;  /* 0x0000000000007941 */ /* 0x000fea0003800000 */
.L_x_19417:
        /* <DEDUP_REMOVED lines=16> */
.L_x_19423:
[----:B------:R-:W-:Y:S05]  /*aa10*/  BSYNC B1 ;  /* 0x0000000000017941 */ /* 0x000fea0003800000 */
.L_x_19422:
        /* <DEDUP_REMOVED lines=12> */
[----:B------:R-:W-:-:S04]  /*aae0*/  MOV R157, RZ ;  /* 0x000000ff009d7202 */ /* 0x000fc80000000f00 */
        /* <DEDUP_REMOVED lines=31> */
.L_x_19421:
[----:B------:R-:W-:Y:S05]  /*ace0*/  BSYNC B0 ;  /* 0x0000000000007941 */ /* 0x000fea0003800000 */
.L_x_19420:
        /* <DEDUP_REMOVED lines=12> */
.L_x_19424:
        /* <DEDUP_REMOVED lines=12> */
.L_x_19427:
[----:B------:R-:W-:Y:S02]  /*ae70*/  IMAD.MOV.U32 R164, RZ, RZ, R182 ;  /* 0x000000ffffa47224 */ /* 0x000fe400078e00b6 */
.L_x_19428:
[----:B------:R-:W-:Y:S05]  /*ae80*/  BSYNC B0 ;  /* 0x0000000000007941 */ /* 0x000fea0003800000 */
.L_x_19426:
        /* <DEDUP_REMOVED lines=16> */
.L_x_19432:
[----:B------:R-:W-:Y:S05]  /*af90*/  BSYNC B1 ;  /* 0x0000000000017941 */ /* 0x000fea0003800000 */
.L_x_19431:
        /* <DEDUP_REMOVED lines=44> */
.L_x_19430:
[----:B------:R-:W-:Y:S05]  /*b260*/  BSYNC B0 ;  /* 0x0000000000007941 */ /* 0x000fea0003800000 */
.L_x_19429:
        /* <DEDUP_REMOVED lines=9> */
.L_x_19425:
        /* <DEDUP_REMOVED lines=12> */
.L_x_19434:
[----:B------:R-:W-:Y:S02]  /*b3c0*/  IMAD.MOV.U32 R164, RZ, RZ, R182 ;  /* 0x000000ffffa47224 */ /* 0x000fe400078e00b6 */
.L_x_19435:
[----:B------:R-:W-:Y:S05]  /*b3d0*/  BSYNC B0 ;  /* 0x0000000000007941 */ /* 0x000fea0003800000 */
.L_x_19433:
        /* <DEDUP_REMOVED lines=16> */
.L_x_19439:
[----:B------:R-:W-:Y:S05]  /*b4e0*/  BSYNC B1 ;  /* 0x0000000000017941 */ /* 0x000fea0003800000 */
.L_x_19438:
        /* <DEDUP_REMOVED lines=44> */
.L_x_19437:
[----:B------:R-:W-:Y:S05]  /*b7b0*/  BSYNC B0 ;  /* 0x0000000000007941 */ /* 0x000fea0003800000 */
.L_x_19436:
        /* <DEDUP_REMOVED lines=12> */
.L_x_19440:
        /* <DEDUP_REMOVED lines=12> */
.L_x_19443:
[----:B------:R-:W-:Y:S02]  /*b940*/  IMAD.MOV.U32 R164, RZ, RZ, R182 ;  /* 0x000000ffffa47224 */ /* 0x000fe400078e00b6 */
.L_x_19444:
[----:B------:R-:W-:Y:S05]  /*b950*/  BSYNC B0 ;  /* 0x0000000000007941 */ /* 0x000fea0003800000 */
.L_x_19442:
        /* <DEDUP_REMOVED lines=18> */
.L_x_19448:
[----:B------:R-:W-:Y:S05]  /*ba80*/  BSYNC B1 ;  /* 0x0000000000017941 */ /* 0x000fea0003800000 */
.L_x_19447:
        /* <DEDUP_REMOVED lines=44> */
.L_x_19446:
[----:B------:R-:W-:Y:S05]  /*bd50*/  BSYNC B0 ;  /* 0x0000000000007941 */ /* 0x000fea0003800000 */
.L_x_19445:
        /* <DEDUP_REMOVED lines=9> */
.L_x_19441:
        /* <DEDUP_REMOVED lines=52> */
.L_x_19449:
        /* <DEDUP_REMOVED lines=16> */
.L_x_19451:
[----:B-1----:R-:W-:Y:S02]  /*c230*/  IMAD.MOV.U32 R170, RZ, RZ, R182 ;  /* 0x000000ffffaa7224 */ /* 0x002fe400078e00b6 */
.L_x_19452:
[----:B------:R-:W-:Y:S05]  /*c240*/  BSYNC B0 ;  /* 0x0000000000007941 */ /* 0x000fea0003800000 */
.L_x_19450:
        /* <DEDUP_REMOVED lines=16> */
.L_x_19456:
[----:B------:R-:W-:Y:S05]  /*c350*/  BSYNC B1 ;  /* 0x0000000000017941 */ /* 0x000fea0003800000 */
.L_x_19455:
        /* <DEDUP_REMOVED lines=44> */
.L_x_19454:
[----:B------:R-:W-:Y:S05]  /*c620*/  BSYNC B0 ;  /* 0x0000000000007941 */ /* 0x000fea0003800000 */
.L_x_19453:
        /* <DEDUP_REMOVED lines=14> */
.L_x_19457:
        /* <DEDUP_REMOVED lines=12> */
.L_x_19460:
[----:B------:R-:W-:Y:S02]  /*c7d0*/  IMAD.MOV.U32 R193, RZ, RZ, R182 ;  /* 0x000000ffffc17224 */ /* 0x000fe400078e00b6 */
.L_x_19461:
[----:B------:R-:W-:Y:S05]  /*c7e0*/  BSYNC B0 ;  /* 0x0000000000007941 */ /* 0x000fea0003800000 */
.L_x_19459:
        /* <DEDUP_REMOVED lines=16> */
.L_x_19465:
[----:B------:R-:W-:Y:S05]  /*c8f0*/  BSYNC B1 ;  /* 0x0000000000017941 */ /* 0x000fea0003800000 */
.L_x_19464:
        /* <DEDUP_REMOVED lines=44> */
.L_x_19463:
[----:B------:R-:W-:Y:S05]  /*cbc0*/  BSYNC B0 ;  /* 0x0000000000007941 */ /* 0x000fea0003800000 */
.L_x_19462:
        /* <DEDUP_REMOVED lines=9> */
.L_x_19458:
        /* <DEDUP_REMOVED lines=12> */
.L_x_19467:
[----:B------:R-:W-:Y:S02]  /*cd20*/  IMAD.MOV.U32 R193, RZ, RZ, R182 ;  /* 0x000000ffffc17224 */ /* 0x000fe400078e00b6 */
.L_x_19468:
[----:B------:R-:W-:Y:S05]  /*cd30*/  BSYNC B0 ;  /* 0x0000000000007941 */ /* 0x000fea0003800000 */
.L_x_19466:
        /* <DEDUP_REMOVED lines=16> */
.L_x_19472:
[----:B------:R-:W-:Y:S05]  /*ce40*/  BSYNC B1 ;  /* 0x0000000000017941 */ /* 0x000fea0003800000 */
.L_x_19471:
        /* <DEDUP_REMOVED lines=44> */
.L_x_19470:
[----:B------:R-:W-:Y:S05]  /*d110*/  BSYNC B0 ;  /* 0x0000000000007941 */ /* 0x000fea0003800000 */
.L_x_19469:
        /* <DEDUP_REMOVED lines=14> */
.L_x_19473:
        /* <DEDUP_REMOVED lines=12> */
.L_x_19476:
[----:B------:R-:W-:Y:S02]  /*d2c0*/  IMAD.MOV.U32 R160, RZ, RZ, R182 ;  /* 0x000000ffffa07224 */ /* 0x000fe400078e00b6 */
.L_x_19477:
[----:B------:R-:W-:Y:S05]  /*d2d0*/  BSYNC B0 ;  /* 0x0000000000007941 */ /* 0x000fea0003800000 */
.L_x_19475:
        /* <DEDUP_REMOVED lines=16> */
.L_x_19481:
[----:B------:R-:W-:Y:S05]  /*d3e0*/  BSYNC B1 ;  /* 0x0000000000017941 */ /* 0x000fea0003800000 */
.L_x_19480:
        /* <DEDUP_REMOVED lines=44> */
.L_x_19479:
[----:B------:R-:W-:Y:S05]  /*d6b0*/  BSYNC B0 ;  /* 0x0000000000007941 */ /* 0x000fea0003800000 */
.L_x_19478:
        /* <DEDUP_REMOVED lines=9> */
.L_x_19474:
        /* <DEDUP_REMOVED lines=12> */
.L_x_19483:
[----:B------:R-:W-:Y:S02]  /*d810*/  IMAD.MOV.U32 R160, RZ, RZ, R182 ;  /* 0x000000ffffa07224 */ /* 0x000fe400078e00b6 */
.L_x_19484:
[----:B------:R-:W-:Y:S05]  /*d820*/  BSYNC B0 ;  /* 0x0000000000007941 */ /* 0x000fea0003800000 */
.L_x_19482:
        /* <DEDUP_REMOVED lines=16> */
.L_x_19488:
[----:B------:R-:W-:Y:S05]  /*d930*/  BSYNC B1 ;  /* 0x0000000000017941 */ /* 0x000fea0003800000 */
.L_x_19487:
        /* <DEDUP_REMOVED lines=44> */
.L_x_19486:
[----:B------:R-:W-:Y:S05]  /*dc00*/  BSYNC B0 ;  /* 0x0000000000007941 */ /* 0x000fea0003800000 */
.L_x_19485:
        /* <DEDUP_REMOVED lines=14> */
.L_x_19489:
        /* <DEDUP_REMOVED lines=12> */
.L_x_19492:
[----:B------:R-:W-:Y:S02]  /*ddb0*/  MOV R193, R182 ;  /* 0x000000b600c17202 */ /* 0x000fe40000000f00 */
.L_x_19493:
[----:B------:R-:W-:Y:S05]  /*ddc0*/  BSYNC B0 ;  /* 0x0000000000007941 */ /* 0x000fea0003800000 */
.L_x_19491:
        /* <DEDUP_REMOVED lines=16> */
.L_x_19497:
[----:B------:R-:W-:Y:S05]  /*ded0*/  BSYNC B1 ;  /* 0x0000000000017941 */ /* 0x000fea0003800000 */
.L_x_19496:
        /* <DEDUP_REMOVED lines=44> */
.L_x_19495:
[----:B------:R-:W-:Y:S05]  /*e1a0*/  BSYNC B0 ;  /* 0x0000000000007941 */ /* 0x000fea0003800000 */
.L_x_19494:
        /* <DEDUP_REMOVED lines=9> */
.L_x_19490:
        /* <DEDUP_REMOVED lines=12> */
.L_x_19499:
[----:B------:R-:W-:Y:S02]  /*e300*/  MOV R193, R182 ;  /* 0x000000b600c17202 */ /* 0x000fe40000000f00 */
.L_x_19500:
[----:B------:R-:W-:Y:S05]  /*e310*/  BSYNC B0 ;  /* 0x0000000000007941 */ /* 0x000fea0003800000 */
.L_x_19498:
        /* <DEDUP_REMOVED lines=16> */
.L_x_19504:
[----:B------:R-:W-:Y:S05]  /*e420*/  BSYNC B1 ;  /* 0x0000000000017941 */ /* 0x000fea0003800000 */
.L_x_19503:
        /* <DEDUP_REMOVED lines=44> */
.L_x_19502:
[----:B------:R-:W-:Y:S05]  /*e6f0*/  BSYNC B0 ;  /* 0x0000000000007941 */ /* 0x000fea0003800000 */
.L_x_19501:
        /* <DEDUP_REMOVED lines=14> */
.L_x_19505:
        /* <DEDUP_REMOVED lines=12> */
.L_x_19508:
[----:B------:R-:W-:Y:S02]  /*e8a0*/  IMAD.MOV.U32 R193, RZ, RZ, R182 ;  /* 0x000000ffffc17224 */ /* 0x000fe400078e00b6 */
.L_x_19509:
[----:B------:R-:W-:Y:S05]  /*e8b0*/  BSYNC B0 ;  /* 0x0000000000007941 */ /* 0x000fea0003800000 */
.L_x_19507:
        /* <DEDUP_REMOVED lines=16> */
.L_x_19513:
[----:B------:R-:W-:Y:S05]  /*e9c0*/  BSYNC B1 ;  /* 0x0000000000017941 */ /* 0x000fea0003800000 */
.L_x_19512:
        /* <DEDUP_REMOVED lines=44> */
.L_x_19511:
[----:B------:R-:W-:Y:S05]  /*ec90*/  BSYNC B0 ;  /* 0x0000000000007941 */ /* 0x000fea0003800000 */
.L_x_19510:
        /* <DEDUP_REMOVED lines=9> */
.L_x_19506:
        /* <DEDUP_REMOVED lines=12> */
.L_x_19515:
[----:B------:R-:W-:Y:S02]  /*edf0*/  IMAD.MOV.U32 R193, RZ, RZ, R182 ;  /* 0x000000ffffc17224 */ /* 0x000fe400078e00b6 */
.L_x_19516:
[----:B------:R-:W-:Y:S05]  /*ee00*/  BSYNC B0 ;  /* 0x0000000000007941 */ /* 0x000fea0003800000 */
.L_x_19514:
        /* <DEDUP_REMOVED lines=16> */
.L_x_19520:
[----:B------:R-:W-:Y:S05]  /*ef10*/  BSYNC B1 ;  /* 0x0000000000017941 */ /* 0x000fea0003800000 */
.L_x_19519:
        /* <DEDUP_REMOVED lines=44> */
.L_x_19518:
[----:B------:R-:W-:Y:S05]  /*f1e0*/  BSYNC B0 ;  /* 0x0000000000007941 */ /* 0x000fea0003800000 */
.L_x_19517:
        /* <DEDUP_REMOVED lines=12> */
.L_x_19521:
        /* <DEDUP_REMOVED lines=12> */
.L_x_19524:
[----:B------:R-:W-:Y:S02]  /*f370*/  IMAD.MOV.U32 R193, RZ, RZ, R182 ;  /* 0x000000ffffc17224 */ /* 0x000fe400078e00b6 */
.L_x_19525:
[----:B------:R-:W-:Y:S05]  /*f380*/  BSYNC B0 ;  /* 0x0000000000007941 */ /* 0x000fea0003800000 */
.L_x_19523:
        /* <DEDUP_REMOVED lines=16> */
.L_x_19529:
[----:B------:R-:W-:Y:S05]  /*f490*/  BSYNC B1 ;  /* 0x0000000000017941 */ /* 0x000fea0003800000 */
.L_x_19528:
        /* <DEDUP_REMOVED lines=44> */
.L_x_19527:
[----:B------:R-:W-:Y:S05]  /*f760*/  BSYNC B0 ;  /* 0x0000000000007941 */ /* 0x000fea0003800000 */
.L_x_19526:
        /* <DEDUP_REMOVED lines=9> */
.L_x_19522:
        /* <DEDUP_REMOVED lines=12> */
.L_x_19531:
[----:B------:R-:W-:Y:S02]  /*f8c0*/  IMAD.MOV.U32 R193, RZ, RZ, R182 ;  /* 0x000000ffffc17224 */ /* 0x000fe400078e00b6 */
.L_x_19532:
[----:B------:R-:W-:Y:S05]  /*f8d0*/  BSYNC B0 ;  /* 0x0000000000007941 */ /* 0x000fea0003800000 */
.L_x_19530:
        /* <DEDUP_REMOVED lines=16> */
.L_x_19536:
[----:B------:R-:W-:Y:S05]  /*f9e0*/  BSYNC B1 ;  /* 0x0000000000017941 */ /* 0x000fea0003800000 */
.L_x_19535:
        /* <DEDUP_REMOVED lines=44> */
.L_x_19534:
[----:B------:R-:W-:Y:S05]  /*fcb0*/  BSYNC B0 ;  /* 0x0000000000007941 */ /* 0x000fea0003800000 */
.L_x_19533:
        /* <DEDUP_REMOVED lines=12> */
.L_x_19537:
        /* <DEDUP_REMOVED lines=12> */
.L_x_19540:
[----:B------:R-:W-:Y:S02]  /*fe40*/  IMAD.MOV.U32 R193, RZ, RZ, R182 ;  /* 0x000000ffffc17224 */ /* 0x000fe400078e00b6 */
.L_x_19541:
[----:B------:R-:W-:Y:S05]  /*fe50*/  BSYNC B0 ;  /* 0x0000000000007941 */ /* 0x000fea0003800000 */
.L_x_19539:
        /* <DEDUP_REMOVED lines=16> */
.L_x_19545:
[----:B------:R-:W-:Y:S05]  /*ff60*/  BSYNC B1 ;  /* 0x0000000000017941 */ /* 0x000fea0003800000 */
.L_x_19544:
        /* <DEDUP_REMOVED lines=44> */
.L_x_19543:
[----:B------:R-:W-:Y:S05]  /*10230*/  BSYNC B0 ;  /* 0x0000000000007941 */ /* 0x000fea0003800000 */
.L_x_19542:
        /* <DEDUP_REMOVED lines=9> */
.L_x_19538:
        /* <DEDUP_REMOVED lines=12> */
.L_x_19547:
[----:B------:R-:W-:Y:S02]  /*10390*/  IMAD.MOV.U32 R193, RZ, RZ, R182 ;  /* 0x000000ffffc17224 */ /* 0x000fe400078e00b6 */
.L_x_19548:
[----:B------:R-:W-:Y:S05]  /*103a0*/  BSYNC B0 ;  /* 0x0000000000007941 */ /* 0x000fea0003800000 */
.L_x_19546:
        /* <DEDUP_REMOVED lines=16> */
.L_x_19552:
[----:B------:R-:W-:Y:S05]  /*104b0*/  BSYNC B1 ;  /* 0x0000000000017941 */ /* 0x000fea0003800000 */
.L_x_19551:
        /* <DEDUP_REMOVED lines=44> */
.L_x_19550:
[----:B------:R-:W-:Y:S05]  /*10780*/  BSYNC B0 ;  /* 0x0000000000007941 */ /* 0x000fea0003800000 */
.L_x_19549:
        /* <DEDUP_REMOVED lines=12> */
.L_x_19553:
        /* <DEDUP_REMOVED lines=12> */
.L_x_19556:
[----:B------:R-:W-:Y:S02]  /*10910*/  IMAD.MOV.U32 R193, RZ, RZ, R182 ;  /* 0x000000ffffc17224 */ /* 0x000fe400078e00b6 */
.L_x_19557:
[----:B------:R-:W-:Y:S05]  /*10920*/  BSYNC B0 ;  /* 0x0000000000007941 */ /* 0x000fea0003800000 */
.L_x_19555:
        /* <DEDUP_REMOVED lines=16> */
.L_x_19561:
[----:B------:R-:W-:Y:S05]  /*10a30*/  BSYNC B1 ;  /* 0x0000000000017941 */ /* 0x000fea0003800000 */
.L_x_19560:
        /* <DEDUP_REMOVED lines=44> */
.L_x_19559:
[----:B------:R-:W-:Y:S05]  /*10d00*/  BSYNC B0 ;  /* 0x0000000000007941 */ /* 0x000fea0003800000 */
.L_x_19558:
        /* <DEDUP_REMOVED lines=9> */
.L_x_19554:
        /* <DEDUP_REMOVED lines=12> */
.L_x_19563:
[----:B------:R-:W-:Y:S02]  /*10e60*/  IMAD.MOV.U32 R193, RZ, RZ, R182 ;  /* 0x000000ffffc17224 */ /* 0x000fe400078e00b6 */
.L_x_19564:
[----:B------:R-:W-:Y:S05]  /*10e70*/  BSYNC B0 ;  /* 0x0000000000007941 */ /* 0x000fea0003800000 */
.L_x_19562:
        /* <DEDUP_REMOVED lines=16> */
.L_x_19568:
[----:B------:R-:W-:Y:S05]  /*10f80*/  BSYNC B1 ;  /* 0x0000000000017941 */ /* 0x000fea0003800000 */
.L_x_19567:
        /* <DEDUP_REMOVED lines=44> */
.L_x_19566:
[----:B------:R-:W-:Y:S05]  /*11250*/  BSYNC B0 ;  /* 0x0000000000007941 */ /* 0x000fea0003800000 */
.L_x_19565:
        /* <DEDUP_REMOVED lines=12> */
.L_x_19569:
        /* <DEDUP_REMOVED lines=12> */
.L_x_19572:
[----:B------:R-:W-:Y:S02]  /*113e0*/  MOV R194, R182 ;  /* 0x000000b600c27202 */ /* 0x000fe40000000f00 */
.L_x_19573:
[----:B------:R-:W-:Y:S05]  /*113f0*/  BSYNC B0 ;  /* 0x0000000000007941 */ /* 0x000fea0003800000 */
.L_x_19571:
        /* <DEDUP_REMOVED lines=18> */
.L_x_19577:
[----:B------:R-:W-:Y:S05]  /*11520*/  BSYNC B1 ;  /* 0x0000000000017941 */ /* 0x000fea0003800000 */
.L_x_19576:
        /* <DEDUP_REMOVED lines=44> */
.L_x_19575:
[----:B------:R-:W-:Y:S05]  /*117f0*/  BSYNC B0 ;  /* 0x0000000000007941 */ /* 0x000fea0003800000 */
.L_x_19574:
        /* <DEDUP_REMOVED lines=9> */
.L_x_19570:
        /* <DEDUP_REMOVED lines=33> */
[----:B0-----:R-:W-:Y:S01]  /*11aa0*/  IMAD.U32 R170, R2, 0x10000, RZ ;  /* 0x0001000002aa7824 */ /* 0x001fe200078e00ff */
[----:B------:R-:W-:Y:S02]  /*11ab0*/  LOP3.LUT R165, R0, 0xffff, RZ, 0xc0, !PT ;  /* 0x0000ffff00a57812 */ /* 0x000fe400078ec0ff */
[----:B------:R-:W-:Y:S02]  /*11ac0*/  PRMT R196, R3, 0x7104, RZ ;  /* 0x0000710403c47816 */ /* 0x000fe400000000ff */
[----:B------:R-:W-:-:S02]  /*11ad0*/  LOP3.LUT R170, R170, 0xff0000, RZ, 0xc0, !PT ;  /* 0x00ff0000aaaa7812 */ /* 0x000fc400078ec0ff */
[----:B------:R-:W-:Y:S02]  /*11ae0*/  LOP3.LUT R171, R173, 0xff, RZ, 0xc0, !PT ;  /* 0x000000ffadab7812 */ /* 0x000fe400078ec0ff */
[----:B------:R-:W-:Y:S02]  /*11af0*/  PRMT R165, R170, 0x4210, R165 ;  /* 0x00004210aaa57816 */ /* 0x000fe400000000a5 */
        /* <DEDUP_REMOVED lines=13> */
.L_x_19578:
        /* <DEDUP_REMOVED lines=16> */
.L_x_19580:
[----:B-1----:R-:W-:Y:S02]  /*11cd0*/  IMAD.MOV.U32 R165, RZ, RZ, R182 ;  /* 0x000000ffffa57224 */ /* 0x002fe400078e00b6 */
.L_x_19581:
[----:B------:R-:W-:Y:S05]  /*11ce0*/  BSYNC B0 ;  /* 0x0000000000007941 */ /* 0x000fea0003800000 */
.L_x_19579:
        /* <DEDUP_REMOVED lines=16> */
.L_x_19585:
[----:B------:R-:W-:Y:S05]  /*11df0*/  BSYNC B1 ;  /* 0x0000000000017941 */ /* 0x000fea0003800000 */
.L_x_19584:
        /* <DEDUP_REMOVED lines=44> */
.L_x_19583:
[----:B------:R-:W-:Y:S05]  /*120c0*/  BSYNC B0 ;  /* 0x0000000000007941 */ /* 0x000fea0003800000 */
.L_x_19582:
        /* <DEDUP_REMOVED lines=14> */
.L_x_19586:
        /* <DEDUP_REMOVED lines=12> */
.L_x_19589:
[----:B------:R-:W-:Y:S02]  /*12270*/  IMAD.MOV.U32 R165, RZ, RZ, R182 ;  /* 0x000000ffffa57224 */ /* 0x000fe400078e00b6 */
.L_x_19590:
[----:B------:R-:W-:Y:S05]  /*12280*/  BSYNC B0 ;  /* 0x0000000000007941 */ /* 0x000fea0003800000 */
.L_x_19588:
        /* <DEDUP_REMOVED lines=16> */
.L_x_19594:
[----:B------:R-:W-:Y:S05]  /*12390*/  BSYNC B1 ;  /* 0x0000000000017941 */ /* 0x000fea0003800000 */
.L_x_19593:
        /* <DEDUP_REMOVED lines=44> */
.L_x_19592:
[----:B------:R-:W-:Y:S05]  /*12660*/  BSYNC B0 ;  /* 0x0000000000007941 */ /* 0x000fea0003800000 */
.L_x_19591:
        /* <DEDUP_REMOVED lines=9> */
.L_x_19587:
        /* <DEDUP_REMOVED lines=12> */
.L_x_19596:
[----:B------:R-:W-:Y:S02]  /*127c0*/  IMAD.MOV.U32 R166, RZ, RZ, R182 ;  /* 0x000000ffffa67224 */ /* 0x000fe400078e00b6 */
.L_x_19597:
[----:B------:R-:W-:Y:S05]  /*127d0*/  BSYNC B0 ;  /* 0x0000000000007941 */ /* 0x000fea0003800000 */
.L_x_19595:
        /* <DEDUP_REMOVED lines=16> */
.L_x_19601:
[----:B------:R-:W-:Y:S05]  /*128e0*/  BSYNC B1 ;  /* 0x0000000000017941 */ /* 0x000fea0003800000 */
.L_x_19600:
        /* <DEDUP_REMOVED lines=44> */
.L_x_19599:
[----:B------:R-:W-:Y:S05]  /*12bb0*/  BSYNC B0 ;  /* 0x0000000000007941 */ /* 0x000fea0003800000 */
.L_x_19598:
        /* <DEDUP_REMOVED lines=14> */
.L_x_19602:
        /* <DEDUP_REMOVED lines=12> */
.L_x_19605:
[----:B------:R-:W-:Y:S02]  /*12d60*/  MOV R166, R182 ;  /* 0x000000b600a67202 */ /* 0x000fe40000000f00 */
.L_x_19606:
[----:B------:R-:W-:Y:S05]  /*12d70*/  BSYNC B0 ;  /* 0x0000000000007941 */ /* 0x000fea0003800000 */
.L_x_19604:
        /* <DEDUP_REMOVED lines=16> */
.L_x_19610:
[----:B------:R-:W-:Y:S05]  /*12e80*/  BSYNC B1 ;  /* 0x0000000000017941 */ /* 0x000fea0003800000 */
.L_x_19609:
        /* <DEDUP_REMOVED lines=44> */
.L_x_19608:
[----:B------:R-:W-:Y:S05]  /*13150*/  BSYNC B0 ;  /* 0x0000000000007941 */ /* 0x000fea0003800000 */
.L_x_19607:
        /* <DEDUP_REMOVED lines=9> */
.L_x_19603:
        /* <DEDUP_REMOVED lines=12> */
.L_x_19612:
[----:B------:R-:W-:Y:S02]  /*132b0*/  MOV R167, R182 ;  /* 0x000000b600a77202 */ /* 0x000fe40000000f00 */
.L_x_19613:
[----:B------:R-:W-:Y:S05]  /*132c0*/  BSYNC B0 ;  /* 0x0000000000007941 */ /* 0x000fea0003800000 */
.L_x_19611:
        /* <DEDUP_REMOVED lines=16> */
.L_x_19617:
[----:B------:R-:W-:Y:S05]  /*133d0*/  BSYNC B1 ;  /* 0x0000000000017941 */ /* 0x000fea0003800000 */
.L_x_19616:
        /* <DEDUP_REMOVED lines=44> */
.L_x_19615:
[----:B------:R-:W-:Y:S05]  /*136a0*/  BSYNC B0 ;  /* 0x0000000000007941 */ /* 0x000fea0003800000 */
.L_x_19614:
        /* <DEDUP_REMOVED lines=14> */
.L_x_19618:
        /* <DEDUP_REMOVED lines=12> */
.L_x_19621:
[----:B------:R-:W-:Y:S02]  /*13850*/  MOV R167, R182 ;  /* 0x000000b600a77202 */ /* 0x000fe40000000f00 */
.L_x_19622:
[----:B------:R-:W-:Y:S05]  /*13860*/  BSYNC B0 ;  /* 0x0000000000007941 */ /* 0x000fea0003800000 */
.L_x_19620:
        /* <DEDUP_REMOVED lines=16> */
.L_x_19626:
[----:B------:R-:W-:Y:S05]  /*13970*/  BSYNC B1 ;  /* 0x0000000000017941 */ /* 0x000fea0003800000 */
.L_x_19625:
        /* <DEDUP_REMOVED lines=44> */
.L_x_19624:
[----:B------:R-:W-:Y:S05]  /*13c40*/  BSYNC B0 ;  /* 0x0000000000007941 */ /* 0x000fea0003800000 */
.L_x_19623:
        /* <DEDUP_REMOVED lines=9> */
.L_x_19619:
        /* <DEDUP_REMOVED lines=12> */
.L_x_19628:
[----:B------:R-:W-:Y:S02]  /*13da0*/  IMAD.MOV.U32 R168, RZ, RZ, R182 ;  /* 0x000000ffffa87224 */ /* 0x000fe400078e00b6 */
.L_x_19629:
[----:B------:R-:W-:Y:S05]  /*13db0*/  BSYNC B0 ;  /* 0x0000000000007941 */ /* 0x000fea0003800000 */
.L_x_19627:
        /* <DEDUP_REMOVED lines=16> */
.L_x_19633:
[----:B------:R-:W-:Y:S05]  /*13ec0*/  BSYNC B1 ;  /* 0x0000000000017941 */ /* 0x000fea0003800000 */
.L_x_19632:
        /* <DEDUP_REMOVED lines=44> */
.L_x_19631:
[----:B------:R-:W-:Y:S05]  /*14190*/  BSYNC B0 ;  /* 0x0000000000007941 */ /* 0x000fea0003800000 */
.L_x_19630:
        /* <DEDUP_REMOVED lines=14> */
.L_x_19634:
        /* <DEDUP_REMOVED lines=12> */
.L_x_19637:
[----:B------:R-:W-:Y:S02]  /*14340*/  IMAD.MOV.U32 R168, RZ, RZ, R182 ;  /* 0x000000ffffa87224 */ /* 0x000fe400078e00b6 */
.L_x_19638:
[----:B------:R-:W-:Y:S05]  /*14350*/  BSYNC B0 ;  /* 0x0000000000007941 */ /* 0x000fea0003800000 */
.L_x_19636:
        /* <DEDUP_REMOVED lines=16> */
.L_x_19642:
[----:B------:R-:W-:Y:S05]  /*14460*/  BSYNC B1 ;  /* 0x0000000000017941 */ /* 0x000fea0003800000 */
.L_x_19641:
        /* <DEDUP_REMOVED lines=44> */
.L_x_19640:
[----:B------:R-:W-:Y:S05]  /*14730*/  BSYNC B0 ;  /* 0x0000000000007941 */ /* 0x000fea0003800000 */
.L_x_19639:
        /* <DEDUP_REMOVED lines=9> */
.L_x_19635:
        /* <DEDUP_REMOVED lines=12> */
.L_x_19644:
[----:B------:R-:W-:Y:S02]  /*14890*/  MOV R169, R182 ;  /* 0x000000b600a97202 */ /* 0x000fe40000000f00 */
.L_x_19645:
[----:B------:R-:W-:Y:S05]  /*148a0*/  BSYNC B0 ;  /* 0x0000000000007941 */ /* 0x000fea0003800000 */
.L_x_19643:
        /* <DEDUP_REMOVED lines=16> */
.L_x_19649:
[----:B------:R-:W-:Y:S05]  /*149b0*/  BSYNC B1 ;  /* 0x0000000000017941 */ /* 0x000fea0003800000 */
.L_x_19648:
        /* <DEDUP_REMOVED lines=44> */
.L_x_19647:
[----:B------:R-:W-:Y:S05]  /*14c80*/  BSYNC B0 ;  /* 0x0000000000007941 */ /* 0x000fea0003800000 */
.L_x_19646:
        /* <DEDUP_REMOVED lines=12> */
.L_x_19650:
        /* <DEDUP_REMOVED lines=12> */
.L_x_19653:
[----:B------:R-:W-:Y:S02]  /*14e10*/  MOV R169, R182 ;  /* 0x000000b600a97202 */ /* 0x000fe40000000f00 */
.L_x_19654:
[----:B------:R-:W-:Y:S05]  /*14e20*/  BSYNC B0 ;  /* 0x0000000000007941 */ /* 0x000fea0003800000 */
.L_x_19652:
        /* <DEDUP_REMOVED lines=16> */
.L_x_19658:
[----:B------:R-:W-:Y:S05]  /*14f30*/  BSYNC B1 ;  /* 0x0000000000017941 */ /* 0x000fea0003800000 */
.L_x_19657:
        /* <DEDUP_REMOVED lines=44> */
.L_x_19656:
[----:B------:R-:W-:Y:S05]  /*15200*/  BSYNC B0 ;  /* 0x0000000000007941 */ /* 0x000fea0003800000 */
.L_x_19655:
        /* <DEDUP_REMOVED lines=9> */
.L_x_19651:
        /* <DEDUP_REMOVED lines=12> */
.L_x_19660:
[----:B------:R-:W-:Y:S02]  /*15360*/  IMAD.MOV.U32 R193, RZ, RZ, R182 ;  /* 0x000000ffffc17224 */ /* 0x000fe400078e00b6 */
.L_x_19661:
[----:B------:R-:W-:Y:S05]  /*15370*/  BSYNC B0 ;  /* 0x0000000000007941 */ /* 0x000fea0003800000 */
.L_x_19659:
        /* <DEDUP_REMOVED lines=16> */
.L_x_19665:
[----:B------:R-:W-:Y:S05]  /*15480*/  BSYNC B1 ;  /* 0x0000000000017941 */ /* 0x000fea0003800000 */
.L_x_19664:
        /* <DEDUP_REMOVED lines=44> */
.L_x_19663:
[----:B------:R-:W-:Y:S05]  /*15750*/  BSYNC B0 ;  /* 0x0000000000007941 */ /* 0x000fea0003800000 */
.L_x_19662:
        /* <DEDUP_REMOVED lines=12> */
.L_x_19666:
        /* <DEDUP_REMOVED lines=12> */
.L_x_19669:
[----:B------:R-:W-:Y:S02]  /*158e0*/  IMAD.MOV.U32 R170, RZ, RZ, R182 ;  /* 0x000000ffffaa7224 */ /* 0x000fe400078e00b6 */
.L_x_19670:
[----:B------:R-:W-:Y:S05]  /*158f0*/  BSYNC B0 ;  /* 0x0000000000007941 */ /* 0x000fea0003800000 */
.L_x_19668:
        /* <DEDUP_REMOVED lines=16> */
.L_x_19674:
[----:B------:R-:W-:Y:S05]  /*15a00*/  BSYNC B1 ;  /* 0x0000000000017941 */ /* 0x000fea0003800000 */
.L_x_19673:
        /* <DEDUP_REMOVED lines=44> */
.L_x_19672:
[----:B------:R-:W-:Y:S05]  /*15cd0*/  BSYNC B0 ;  /* 0x0000000000007941 */ /* 0x000fea0003800000 */
.L_x_19671:
        /* <DEDUP_REMOVED lines=9> */
.L_x_19667:
        /* <DEDUP_REMOVED lines=12> */
.L_x_19676:
[----:B------:R-:W-:Y:S02]  /*15e30*/  MOV R193, R182 ;  /* 0x000000b600c17202 */ /* 0x000fe40000000f00 */
.L_x_19677:
[----:B------:R-:W-:Y:S05]  /*15e40*/  BSYNC B0 ;  /* 0x0000000000007941 */ /* 0x000fea0003800000 */
.L_x_19675:
        /* <DEDUP_REMOVED lines=16> */
.L_x_19681:
[----:B------:R-:W-:Y:S05]  /*15f50*/  BSYNC B1 ;  /* 0x0000000000017941 */ /* 0x000fea0003800000 */
.L_x_19680:
        /* <DEDUP_REMOVED lines=44> */
.L_x_19679:
[----:B------:R-:W-:Y:S05]  /*16220*/  BSYNC B0 ;  /* 0x0000000000007941 */ /* 0x000fea0003800000 */
.L_x_19678:
        /* <DEDUP_REMOVED lines=12> */
.L_x_19682:
        /* <DEDUP_REMOVED lines=12> */
.L_x_19685:
[----:B------:R-:W-:Y:S02]  /*163b0*/  MOV R193, R182 ;  /* 0x000000b600c17202 */ /* 0x000fe40000000f00 */
.L_x_19686:
[----:B------:R-:W-:Y:S05]  /*163c0*/  BSYNC B0 ;  /* 0x0000000000007941 */ /* 0x000fea0003800000 */
.L_x_19684:
        /* <DEDUP_REMOVED lines=16> */
.L_x_19690:
[----:B------:R-:W-:Y:S05]  /*164d0*/  BSYNC B1 ;  /* 0x0000000000017941 */ /* 0x000fea0003800000 */
.L_x_19689:
        /* <DEDUP_REMOVED lines=44> */
.L_x_19688:
[----:B------:R-:W-:Y:S05]  /*167a0*/  BSYNC B0 ;  /* 0x0000000000007941 */ /* 0x000fea0003800000 */
.L_x_19687:
        /* <DEDUP_REMOVED lines=9> */
.L_x_19683:
        /* <DEDUP_REMOVED lines=12> */
.L_x_19692:
[----:B------:R-:W-:Y:S02]  /*16900*/  IMAD.MOV.U32 R193, RZ, RZ, R182 ;  /* 0x000000ffffc17224 */ /* 0x000fe400078e00b6 */
.L_x_19693:
[----:B------:R-:W-:Y:S05]  /*16910*/  BSYNC B0 ;  /* 0x0000000000007941 */ /* 0x000fea0003800000 */
.L_x_19691:
        /* <DEDUP_REMOVED lines=16> */
.L_x_19697:
[----:B------:R-:W-:Y:S05]  /*16a20*/  BSYNC B1 ;  /* 0x0000000000017941 */ /* 0x000fea0003800000 */
.L_x_19696:
        /* <DEDUP_REMOVED lines=44> */
.L_x_19695:
[----:B------:R-:W-:Y:S05]  /*16cf0*/  BSYNC B0 ;  /* 0x0000000000007941 */ /* 0x000fea0003800000 */
.L_x_19694:
        /* <DEDUP_REMOVED lines=12> */
.L_x_19698:
        /* <DEDUP_REMOVED lines=12> */
.L_x_19701:
[----:B------:R-:W-:Y:S02]  /*16e80*/  IMAD.MOV.U32 R196, RZ, RZ, R182 ;  /* 0x000000ffffc47224 */ /* 0x000fe400078e00b6 */
.L_x_19702:
[----:B------:R-:W-:Y:S05]  /*16e90*/  BSYNC B0 ;  /* 0x0000000000007941 */ /* 0x000fea0003800000 */
.L_x_19700:
        /* <DEDUP_REMOVED lines=16> */
.L_x_19706:
[----:B------:R-:W-:Y:S05]  /*16fa0*/  BSYNC B1 ;  /* 0x0000000000017941 */ /* 0x000fea0003800000 */
.L_x_19705:
        /* <DEDUP_REMOVED lines=44> */
.L_x_19704:
[----:B------:R-:W-:Y:S05]  /*17270*/  BSYNC B0 ;  /* 0x0000000000007941 */ /* 0x000fea0003800000 */
.L_x_19703:
        /* <DEDUP_REMOVED lines=9> */
.L_x_19699:
        /* <DEDUP_REMOVED lines=82> */
.L_x_19707:
[----:B------:R-:W-:Y:S01]  /*17830*/  @!P1 IADD3 R200, R200, 0x8, RZ ;  /* 0x00000008c8c89810 */ /* 0x000fe20007ffe0ff */
[----:B------:R-:W-:Y:S01]  /*17840*/  FADD.FTZ R206, R206, R171 ;  /* 0x000000abcece7221 */ /* 0x000fe20000010000 */
[----:B------:R-:W-:Y:S05]  /*17850*/  BRA.DIV ~URZ, `(.L_x_19708) ;  /* 0x000016a27f007947 */ /* 0x000fea000b800000 */
[----:B01----:R0:W1:Y:S02]  /*17860*/  SHFL.BFLY PT, R196, R206, 0x1, 0x1f ;  /* 0x0c201f00cec47f89 */ /* 0x00306400000e0000 */
.L_x_19712:
        /* <DEDUP_REMOVED lines=84> */
.L_x_19713:
[----:B------:R-:W2:Y:S01]  /*17db0*/  S2R R199, SR_TID.X ;  /* 0x0000000000c77919 */ /* 0x000ea20000002100 */
[----:B------:R-:W-:Y:S01]  /*17dc0*/  @!P0 SHF.R.U32.HI R195, RZ, 0x5, R195 ;  /* 0x00000005ffc38819 */ /* 0x000fe200000116c3 */
[----:B-1----:R-:W-:Y:S01]  /*17dd0*/  FADD.FTZ R197, R201, R206 ;  /* 0x000000cec9c57221 */ /* 0x002fe20000010000 */
[----:B------:R-:W-:Y:S01]  /*17de0*/  WARPSYNC 0xffffffff ;  /* 0xffffffff00007948 */ /* 0x000fe20003800000 */
[----:B------:R-:W-:Y:S02]  /*17df0*/  MOV R202, RZ ;  /* 0x000000ff00ca7202 */ /* 0x000fe40000000f00 */
[----:B------:R-:W-:-:S05]  /*17e00*/  @!P0 LOP3.LUT R195, R195, 0x7, RZ, 0xc0, !PT ;  /* 0x00000007c3c38812 */ /* 0x000fca00078ec0ff */
[----:B------:R-:W-:-:S05]  /*17e10*/  @!P0 IMAD.IADD R195, R200, 0x1, R195 ;  /* 0x00000001c8c38824 */ /* 0x000fca00078e02c3 */
[----:B------:R-:W-:Y:S01]  /*17e20*/  @!P0 STS.64 [R195.X8], R196 ;  /* 0x000000c4c3008388 */ /* 0x000fe20000008a00 */
[----:B--2---:R-:W-:-:S03]  /*17e30*/  LOP3.LUT R203, R199, 0x1f, RZ, 0xc0, !PT ;  /* 0x0000001fc7cb7812 */ /* 0x004fc600078ec0ff */
[----:B------:R-:W-:Y:S01]  /*17e40*/  BAR.SYNC.DEFER_BLOCKING 0x0 ;  /* 0x0000000000007b1d */ /* 0x000fe20000010000 */
[----:B------:R-:W-:-:S13]  /*17e50*/  ISETP.GT.U32.AND P1, PT, R203, 0x7, PT ;  /* 0x00000007cb00780c */ /* 0x000fda0003f24070 */
[----:B------:R-:W-:Y:S02]  /*17e60*/  @!P1 IMAD.IADD R203, R200, 0x1, R203 ;  /* 0x00000001c8cb9824 */ /* 0x000fe400078e02cb */
[----:B------:R-:W-:Y:S01]  /*17e70*/  CS2R R200, SRZ ;  /* 0x0000000000c87805 */ /* 0x000fe2000001ff00 */
[----:B------:R-:W-:-:S04]  /*17e80*/  @!P1 IMAD.MOV.U32 R202, RZ, RZ, 0x400 ;  /* 0x00000400ffca9424 */ /* 0x000fc800078e00ff */
[----:B------:R-:W-:Y:S01]  /*17e90*/  I2F R209, R202 ;  /* 0x000000ca00d17306 */ /* 0x000fe20000201400 */
[----:B------:R-:W-:Y:S01]  /*17ea0*/  @!P1 LDS.64 R200, [R203.X8] ;  /* 0x00000000cbc89984 */ /* 0x000fe20000008a00 */
[----:B------:R-:W-:-:S03]  /*17eb0*/  ISETP.NE.AND P1, PT, RZ, UR8, PT ;  /* 0x00000008ff007c0c */ /* 0x000fc6000bf25270 */
[----:B------:R-:W1:Y:S02]  /*17ec0*/  SHFL.DOWN PT, R205, R202, 0x4, 0x1f ;  /* 0x08801f00cacd7f89 */ /* 0x000e6400000e0000 */
[----:B-1----:R-:W-:Y:S02]  /*17ed0*/  IMAD.IADD R204, R205, 0x1, R202 ;  /* 0x00000001cdcc7824 */ /* 0x002fe400078e02ca */
[----:B------:R-:W-:Y:S03]  /*17ee0*/  I2F R205, R205 ;  /* 0x000000cd00cd7306 */ /* 0x000fe60000201400 */
[----:B------:R-:W1:Y:S05]  /*17ef0*/  SHFL.DOWN PT, R211, R204, 0x2, 0x1f ;  /* 0x08401f00ccd37f89 */ /* 0x000e6a00000e0000 */
[----:B0-----:R-:W0:Y:S01]  /*17f00*/  I2F R206, R204 ;  /* 0x000000cc00ce7306 */ /* 0x001e220000201400 */
[----:B------:R-:W2:Y:S04]  /*17f10*/  SHFL.DOWN PT, R207, R200, 0x4, 0x1f ;  /* 0x08801f00c8cf7f89 */ /* 0x000ea800000e0000 */
        /* <DEDUP_REMOVED lines=15> */
[----:B-1----:R-:W-:-:S03]  /*18010*/  IADD3 R205, R203, R204, RZ ;  /* 0x000000cccbcd7210 */ /* 0x002fc60007ffe0ff */
[----:B------:R-:W-:Y:S01]  /*18020*/  FFMA.FTZ R196, R195, R200, R196 ;  /* 0x000000c8c3c47223 */ /* 0x000fe200000100c4 */
[----:B------:R-:W-:Y:S04]  /*18030*/  I2F R204, R204 ;  /* 0x000000cc00cc7306 */ /* 0x000fe80000201400 */
[----:B------:R-:W1:Y:S04]  /*18040*/  SHFL.DOWN PT, R195, R196, 0x2, 0x1f ;  /* 0x08401f00c4c37f89 */ /* 0x000e6800000e0000 */
[----:B0-----:R-:W0:Y:S01]  /*18050*/  MUFU.RCP R201, R208 ;  /* 0x000000d000c97308 */ /* 0x001e220000001000 */
[----:B--2---:R-:W-:-:S04]  /*18060*/  FMUL.FTZ R200, R202, R211 ;  /* 0x000000d3cac87220 */ /* 0x004fc80000410000 */
[----:B------:R-:W-:-:S03]  /*18070*/  FFMA.FTZ R200, R206, R197, R200 ;  /* 0x000000c5cec87223 */ /* 0x000fc600000100c8 */
[----:B------:R-:W2:Y:S01]  /*18080*/  I2F R205, R205 ;  /* 0x000000cd00cd7306 */ /* 0x000ea20000201400 */
[----:B------:R-:W-:-:S04]  /*18090*/  FADD.FTZ R197, R197, -R202 ;  /* 0x800000cac5c57221 */ /* 0x000fc80000010000 */
[----:B------:R-:W-:Y:S02]  /*180a0*/  FMUL.FTZ R197, R197, R197 ;  /* 0x000000c5c5c57220 */ /* 0x000fe40000410000 */
[----:B0-----:R-:W-:Y:S02]  /*180b0*/  FMUL.FTZ R203, R201, R200 ;  /* 0x000000c8c9cb7220 */ /* 0x001fe40000410000 */
[----:B------:R-:W-:Y:S02]  /*180c0*/  FMUL.FTZ R197, R206, R197 ;  /* 0x000000c5cec57220 */ /* 0x000fe40000410000 */
[----:B-1----:R-:W-:Y:S01]  /*180d0*/  FADD.FTZ R200, R196, R195 ;  /* 0x000000c3c4c87221 */ /* 0x002fe20000010000 */
[----:B------:R-:W0:Y:S01]  /*180e0*/  SHFL.DOWN PT, R210, R203, 0x1, 0x1f ;  /* 0x08201f00cbd27f89 */ /* 0x000e2200000e0000 */
        /* <DEDUP_REMOVED lines=8> */
[C---:B------:R-:W-:Y:S02]  /*18170*/  FFMA.FTZ R200, R208.reuse, R203, R200 ;  /* 0x000000cbd0c87223 */ /* 0x040fe400000100c8 */
[----:B------:R-:W-:Y:S02]  /*18180*/  FADD.FTZ R203, R203, -R210 ;  /* 0x800000d2cbcb7221 */ /* 0x000fe40000010000 */
[----:B-1----:R-:W-:Y:S02]  /*18190*/  FMUL.FTZ R200, R195, R200 ;  /* 0x000000c8c3c87220 */ /* 0x002fe40000410000 */
[----:B------:R-:W-:Y:S02]  /*181a0*/  FMUL.FTZ R203, R203, R203 ;  /* 0x000000cbcbcb7220 */ /* 0x000fe40000410000 */
[----:B--2---:R-:W-:Y:S01]  /*181b0*/  FADD.FTZ R196, R197, R196 ;  /* 0x000000c4c5c47221 */ /* 0x004fe20000010000 */
[----:B------:R-:W0:Y:S01]  /*181c0*/  SHFL.IDX PT, R207, R200, RZ, 0x1f ;  /* 0x00001fffc8cf7589 */ /* 0x000e2200000e0000 */
[----:B------:R-:W-:-:S04]  /*181d0*/  FMUL.FTZ R203, R208, R203 ;  /* 0x000000cbd0cb7220 */ /* 0x000fc80000410000 */
        /* <DEDUP_REMOVED lines=27> */
[----:B-1----:R-:W-:Y:S01]  /*18390*/  FMUL.FTZ R143, R214, R142 ;  /* 0x0000008ed68f7220 */ /* 0x002fe20000410000 */
[----:B------:R0:W-:Y:S01]  /*183a0*/  @!P0 STG.E [R140.64], R214 ;  /* 0x000000d68c008986 */ /* 0x0001e2000c101906 */
[C---:B------:R-:W-:Y:S01]  /*183b0*/  FADD.FTZ R206, -R195.reuse, R154 ;  /* 0x0000009ac3ce7221 */ /* 0x040fe20000010100 */
[----:B------:R-:W-:Y:S01]  /*183c0*/  SHF.L.U32 R154, R192, 0x4, RZ ;  /* 0x00000004c09a7819 */ /* 0x000fe200000006ff */
[C---:B------:R-:W-:Y:S02]  /*183d0*/  FMUL.FTZ R142, R214.reuse, R201 ;  /* 0x000000c9d68e7220 */ /* 0x040fe40000410000 */
[C---:B------:R-:W-:Y:S02]  /*183e0*/  FMUL.FTZ R151, R214.reuse, R144 ;  /* 0x00000090d6977220 */ /* 0x040fe40000410000 */
[----:B------:R-:W-:Y:S02]  /*183f0*/  FMUL.FTZ R202, R214, R145 ;  /* 0x00000091d6ca7220 */ /* 0x000fe40000410000 */
[----:B------:R-:W-:-:S02]  /*18400*/  FADD.FTZ R148, -R195, R148 ;  /* 0x00000094c3947221 */ /* 0x000fc40000010100 */
[C---:B------:R-:W-:Y:S02]  /*18410*/  FADD.FTZ R205, -R195.reuse, R153 ;  /* 0x00000099c3cd7221 */ /* 0x040fe40000010100 */
[C---:B------:R-:W-:Y:S02]  /*18420*/  FMUL.FTZ R199, R214.reuse, R199 ;  /* 0x000000c7d6c77220 */ /* 0x040fe40000410000 */
[C---:B------:R-:W-:Y:S02]  /*18430*/  FMUL.FTZ R200, R214.reuse, R200 ;  /* 0x000000c8d6c87220 */ /* 0x040fe40000410000 */
        /* <DEDUP_REMOVED lines=23> */
[----:B------:R-:W-:Y:S02]  /*185b0*/  FMUL.FTZ R203, R214, R206 ;  /* 0x000000ced6cb7220 */ /* 0x000fe40000410000 */
[----:B------:R-:W-:Y:S02]  /*185c0*/  FFMA.FTZ R146, R60, R151, R124 ;  /* 0x000000973c927223 */ /* 0x000fe4000001007c */
[----:B------:R-:W-:Y:S02]  /*185d0*/  FFMA.FTZ R147, R61, R202, R125 ;  /* 0x000000ca3d937223 */ /* 0x000fe4000001007d */
[----:B------:R-:W-:Y:S01]  /*185e0*/  FMUL.FTZ R153, R214, R148 ;  /* 0x00000094d6997220 */ /* 0x000fe20000410000 */
[----:B------:R-:W-:Y:S01]  /*185f0*/  IADD3 R148, P0, R154, c[0x0][0x208], RZ ;  /* 0x000082009a947a10 */ /* 0x000fe20007f1e0ff */
[----:B------:R-:W-:Y:S01]  /*18600*/  FMUL.FTZ R196, R214, R205 ;  /* 0x000000cdd6c47220 */ /* 0x000fe20000410000 */
[----:B------:R-:W-:Y:S01]  /*18610*/  SHF.R.U32.HI R205, RZ, 0x1c, R192 ;  /* 0x0000001cffcd7819 */ /* 0x000fe200000116c0 */
[----:B------:R-:W-:Y:S01]  /*18620*/  FFMA.FTZ R144, R64, R199, R128 ;  /* 0x000000c740907223 */ /* 0x000fe20000010080 */
[----:B------:R-:W-:Y:S01]  /*18630*/  F2FP.PACK_AB R146, R147, R146 ;  /* 0x000000929392723e */ /* 0x000fe200000000ff */
[----:B0-----:R-:W-:-:S02]  /*18640*/  FFMA.FTZ R141, R65, R200, R129 ;  /* 0x000000c8418d7223 */ /* 0x001fc40000010081 */
[----:B------:R-:W-:Y:S02]  /*18650*/  FFMA.FTZ R145, R66, R143, R130 ;  /* 0x0000008f42917223 */ /* 0x000fe40000010082 */
[----:B------:R-:W-:Y:S01]  /*18660*/  FFMA.FTZ R140, R67, R142, R131 ;  /* 0x0000008e438c7223 */ /* 0x000fe20000010083 */
[----:B------:R-:W-:Y:S01]  /*18670*/  F2FP.PACK_AB R144, R141, R144 ;  /* 0x000000908d90723e */ /* 0x000fe200000000ff */
[----:B------:R-:W-:Y:S02]  /*18680*/  FFMA.FTZ R197, R62, R201, R126 ;  /* 0x000000c93ec57223 */ /* 0x000fe4000001007e */
[----:B------:R-:W-:Y:S01]  /*18690*/  FFMA.FTZ R206, R63, R204, R127 ;  /* 0x000000cc3fce7223 */ /* 0x000fe2000001007f */
[----:B------:R-:W-:Y:S01]  /*186a0*/  F2FP.PACK_AB R145, R140, R145 ;  /* 0x000000918c91723e */ /* 0x000fe200000000ff */
[C---:B------:R-:W-:Y:S01]  /*186b0*/  FMUL.FTZ R150, R214.reuse, R149 ;  /* 0x00000095d6967220 */ /* 0x040fe20000410000 */
[----:B------:R-:W-:Y:S01]  /*186c0*/  IADD3.X R149, R205, c[0x0][0x20c], RZ, P0, !PT ;  /* 0x00008300cd957a10 */ /* 0x000fe200007fe4ff */
[----:B------:R-:W-:Y:S01]  /*186d0*/  FMUL.FTZ R208, R214, R207 ;  /* 0x000000cfd6d07220 */ /* 0x000fe20000410000 */
[----:B------:R-:W-:Y:S01]  /*186e0*/  F2FP.PACK_AB R147, R206, R197 ;  /* 0x000000c5ce93723e */ /* 0x000fe200000000ff */
[----:B------:R-:W-:-:S02]  /*186f0*/  FFMA.FTZ R140, R32, R199, R96 ;  /* 0x000000c7208c7223 */ /* 0x000fc40000010060 */
[----:B------:R-:W-:Y:S02]  /*18700*/  FFMA.FTZ R197, R28, R151, R92 ;  /* 0x000000971cc57223 */ /* 0x000fe4000001005c */
[----:B------:R0:W-:Y:S01]  /*18710*/  STG.E.128 [R148.64], R144 ;  /* 0x0000009094007986 */ /* 0x0001e2000c101d06 */
        /* <DEDUP_REMOVED lines=11> */
[----:B------:R-:W-:Y:S02]  /*187d0*/  FFMA.FTZ R151, R56, R153, R120 ;  /* 0x0000009938977223 */ /* 0x000fe40000010078 */
[----:B0-----:R-:W-:Y:S02]  /*187e0*/  FFMA.FTZ R146, R52, R195, R116 ;  /* 0x000000c334927223 */ /* 0x001fe40000010074 */
[----:B------:R-:W-:Y:S02]  /*187f0*/  FFMA.FTZ R147, R53, R196, R117 ;  /* 0x000000c435937223 */ /* 0x000fe40000010075 */
[----:B------:R-:W-:Y:S02]  /*18800*/  FFMA.FTZ R148, R55, R208, R119 ;  /* 0x000000d037947223 */ /* 0x000fe40000010077 */
[----:B------:R-:W-:Y:S01]  /*18810*/  FFMA.FTZ R200, R57, R150, R121 ;  /* 0x0000009639c87223 */ /* 0x000fe20000010079 */
[----:B------:R-:W-:Y:S01]  /*18820*/  F2FP.PACK_AB R146, R147, R146 ;  /* 0x000000929392723e */ /* 0x000fe200000000ff */
[----:B------:R-:W-:Y:S01]  /*18830*/  FFMA.FTZ R197, R58, R155, R122 ;  /* 0x0000009b3ac57223 */ /* 0x000fe2000001007a */
[----:B------:R-:W-:Y:S01]  /*18840*/  F2FP.PACK_AB R147, R148, R199 ;  /* 0x000000c79493723e */ /* 0x000fe200000000ff */
[----:B------:R-:W-:Y:S01]  /*18850*/  FFMA.FTZ R148, R24, R153, R88 ;  /* 0x0000009918947223 */ /* 0x000fe20000010058 */
[----:B------:R-:W-:Y:S01]  /*18860*/  F2FP.PACK_AB R144, R200, R151 ;  /* 0x00000097c890723e */ /* 0x000fe200000000ff */
[----:B------:R-:W-:-:S02]  /*18870*/  FFMA.FTZ R202, R59, R152, R123 ;  /* 0x000000983bca7223 */ /* 0x000fc4000001007b */
[----:B------:R-:W-:Y:S02]  /*18880*/  FFMA.FTZ R153, R25, R150, R89 ;  /* 0x0000009619997223 */ /* 0x000fe40000010059 */
[----:B------:R-:W-:Y:S01]  /*18890*/  FFMA.FTZ R149, R26, R155, R90 ;  /* 0x0000009b1a957223 */ /* 0x000fe2000001005a */
[----:B------:R-:W-:Y:S01]  /*188a0*/  F2FP.PACK_AB R145, R202, R197 ;  /* 0x000000c5ca91723e */ /* 0x000fe200000000ff */
[----:B------:R-:W-:Y:S01]  /*188b0*/  FMUL.FTZ R157, R214, R158 ;  /* 0x0000009ed69d7220 */ /* 0x000fe20000410000 */
[----:B------:R-:W-:Y:S01]  /*188c0*/  F2FP.PACK_AB R148, R153, R148 ;  /* 0x000000949994723e */ /* 0x000fe200000000ff */
[----:B------:R-:W-:Y:S02]  /*188d0*/  FFMA.FTZ R152, R27, R152, R91 ;  /* 0x000000981b987223 */ /* 0x000fe4000001005b */
[----:B------:R-:W-:Y:S02]  /*188e0*/  FFMA.FTZ R150, R20, R195, R84 ;  /* 0x000000c314967223 */ /* 0x000fe40000010054 */
[----:B------:R-:W-:Y:S01]  /*188f0*/  FFMA.FTZ R155, R21, R196, R85 ;  /* 0x000000c4159b7223 */ /* 0x000fe20000010055 */
[----:B------:R-:W-:Y:S01]  /*18900*/  F2FP.PACK_AB R149, R152, R149 ;  /* 0x000000959895723e */ /* 0x000fe200000000ff */
[----:B------:R-:W-:-:S02]  /*18910*/  FMUL.FTZ R158, R214, R159 ;  /* 0x0000009fd69e7220 */ /* 0x000fc40000410000 */
[----:B------:R-:W-:Y:S01]  /*18920*/  FFMA.FTZ R195, R48, R171, R112 ;  /* 0x000000ab30c37223 */ /* 0x000fe20000010070 */
[----:B------:R-:W-:Y:S01]  /*18930*/  F2FP.PACK_AB R150, R155, R150 ;  /* 0x000000969b96723e */ /* 0x000fe200000000ff */
[----:B------:R-:W-:Y:S02]  /*18940*/  FFMA.FTZ R196, R49, R156, R113 ;  /* 0x0000009c31c47223 */ /* 0x000fe40000010071 */
[----:B------:R-:W-:Y:S02]  /*18950*/  FFMA.FTZ R197, R50, R157, R114 ;  /* 0x0000009d32c57223 */ /* 0x000fe40000010072 */
[----:B------:R-:W-:Y:S01]  /*18960*/  FFMA.FTZ R200, R51, R158, R115 ;  /* 0x0000009e33c87223 */ /* 0x000fe20000010073 */
[----:B------:R-:W-:Y:S01]  /*18970*/  F2FP.PACK_AB R152, R196, R195 ;  /* 0x000000c3c498723e */ /* 0x000fe200000000ff */
[----:B------:R-:W-:Y:S01]  /*18980*/  FFMA.FTZ R143, R30, R201, R94 ;  /* 0x000000c91e8f7223 */ /* 0x000fe2000001005e */
[----:B------:R-:W-:Y:S01]  /*18990*/  IADD3 R196, P0, R154, c[0x0][0x210], RZ ;  /* 0x000084009ac47a10 */ /* 0x000fe20007f1e0ff */
[----:B------:R-:W-:Y:S01]  /*189a0*/  FFMA.FTZ R203, R22, R203, R86 ;  /* 0x000000cb16cb7223 */ /* 0x000fe20000010056 */
[----:B------:R-:W-:Y:S01]  /*189b0*/  F2FP.PACK_AB R153, R200, R197 ;  /* 0x000000c5c899723e */ /* 0x000fe200000000ff */
[----:B------:R-:W-:Y:S01]  /*189c0*/  FFMA.FTZ R208, R23, R208, R87 ;  /* 0x000000d017d07223 */ /* 0x000fe20000010057 */
[----:B------:R-:W-:Y:S01]  /*189d0*/  F2FP.PACK_AB R143, R206, R143 ;  /* 0x0000008fce8f723e */ /* 0x000fe200000000ff */
[C---:B------:R-:W-:Y:S01]  /*189e0*/  FMUL.FTZ R169, R214.reuse, R160 ;  /* 0x000000a0d6a97220 */ /* 0x040fe20000410000 */
[----:B------:R-:W-:Y:S01]  /*189f0*/  IADD3.X R197, R205, c[0x0][0x214], RZ, P0, !PT ;  /* 0x00008500cdc57a10 */ /* 0x000fe200007fe4ff */
[----:B------:R-:W-:Y:S01]  /*18a00*/  FMUL.FTZ R168, R214, R161 ;  /* 0x000000a1d6a87220 */ /* 0x000fe20000410000 */
[----:B------:R-:W-:Y:S01]  /*18a10*/  F2FP.PACK_AB R151, R208, R203 ;  /* 0x000000cbd097723e */ /* 0x000fe200000000ff */
        /* <DEDUP_REMOVED lines=9> */
[----:B------:R-:W-:Y:S01]  /*18ab0*/  F2FP.PACK_AB R154, R200, R155 ;  /* 0x0000009bc89a723e */ /* 0x000fe200000000ff */
[----:B------:R-:W-:Y:S02]  /*18ac0*/  FFMA.FTZ R195, R46, R159, R110 ;  /* 0x0000009f2ec37223 */ /* 0x000fe4000001006e */
[----:B------:R-:W-:Y:S02]  /*18ad0*/  FFMA.FTZ R202, R47, R170, R111 ;  /* 0x000000aa2fca7223 */ /* 0x000fe4000001006f */
[C---:B------:R-:W-:Y:S02]  /*18ae0*/  FMUL.FTZ R163, R214.reuse, R166 ;  /* 0x000000a6d6a37220 */ /* 0x040fe40000410000 */
[----:B------:R-:W-:Y:S01]  /*18af0*/  FMUL.FTZ R160, R214, R167 ;  /* 0x000000a7d6a07220 */ /* 0x000fe20000410000 */
[----:B------:R-:W-:Y:S01]  /*18b00*/  F2FP.PACK_AB R155, R202, R195 ;  /* 0x000000c3ca9b723e */ /* 0x000fe200000000ff */
[----:B------:R-:W-:-:S02]  /*18b10*/  IMAD.MOV.U32 R199, RZ, RZ, 0x10 ;  /* 0x00000010ffc77424 */ /* 0x000fc400078e00ff */
[----:B------:R-:W-:Y:S02]  /*18b20*/  FMUL.FTZ R165, R214, R209 ;  /* 0x000000d1d6a57220 */ /* 0x000fe40000410000 */
[----:B0-----:R-:W-:Y:S02]  /*18b30*/  FFMA.FTZ R140, R40, R161, R104 ;  /* 0x000000a1288c7223 */ /* 0x001fe40000010068 */
[----:B------:R-:W-:Y:S02]  /*18b40*/  FFMA.FTZ R141, R41, R162, R105 ;  /* 0x000000a2298d7223 */ /* 0x000fe40000010069 */
[----:B------:R-:W-:-:S03]  /*18b50*/  IMAD.WIDE.U32 R200, R203, R199, c[0x0][0x208] ;  /* 0x00008200cbc87625 */ /* 0x000fc600078e00c7 */
[----:B------:R-:W-:Y:S01]  /*18b60*/  F2FP.PACK_AB R140, R141, R140 ;  /* 0x0000008c8d8c723e */ /* 0x000fe200000000ff */
[----:B------:R-:W-:Y:S01]  /*18b70*/  FFMA.FTZ R142, R42, R163, R106 ;  /* 0x000000a32a8e7223 */ /* 0x000fe2000001006a */
[----:B------:R0:W-:Y:S01]  /*18b80*/  STG.E.128 [R200.64], R144 ;  /* 0x00000090c8007986 */ /* 0x0001e2000c101d06 */
[----:B------:R-:W-:Y:S02]  /*18b90*/  FFMA.FTZ R143, R43, R160, R107 ;  /* 0x000000a02b8f7223 */ /* 0x000fe4000001006b */
[----:B------:R-:W-:-:S03]  /*18ba0*/  IMAD.WIDE.U32 R202, R203, R199, c[0x0][0x210] ;  /* 0x00008400cbca7625 */ /* 0x000fc600078e00c7 */
[----:B------:R-:W-:Y:S01]  /*18bb0*/  F2FP.PACK_AB R141, R143, R142 ;  /* 0x0000008e8f8d723e */ /* 0x000fe200000000ff */
[----:B------:R-:W-:Y:S01]  /*18bc0*/  FMUL.FTZ R166, R214, R210 ;  /* 0x000000d2d6a67220 */ /* 0x000fe20000410000 */
[----:B------:R1:W-:Y:S01]  /*18bd0*/  STG.E.128 [R202.64], R148 ;  /* 0x00000094ca007986 */ /* 0x0003e2000c101d06 */
        /* <DEDUP_REMOVED lines=8> */
[----:B------:R-:W-:Y:S01]  /*18c60*/  F2FP.PACK_AB R159, R170, R159 ;  /* 0x0000009faa9f723e */ /* 0x000fe200000000ff */
[----:B0-----:R-:W-:-:S02]  /*18c70*/  FFMA.FTZ R146, R4, R165, R68 ;  /* 0x000000a504927223 */ /* 0x001fc40000010044 */
[----:B------:R-:W-:Y:S01]  /*18c80*/  FFMA.FTZ R144, R38, R167, R102 ;  /* 0x000000a726907223 */ /* 0x000fe20000010066 */
[----:B------:R-:W-:Y:S01]  /*18c90*/  F2FP.PACK_AB R142, R143, R142 ;  /* 0x0000008e8f8e723e */ /* 0x000fe200000000ff */
[----:B-1----:R-:W-:Y:S02]  /*18ca0*/  FFMA.FTZ R149, R39, R164, R103 ;  /* 0x000000a427957223 */ /* 0x002fe40000010067 */
[----:B------:R-:W-:Y:S02]  /*18cb0*/  FFMA.FTZ R145, R5, R166, R69 ;  /* 0x000000a605917223 */ /* 0x000fe40000010045 */
[----:B--2---:R-:W-:Y:S01]  /*18cc0*/  IMAD.SHL.U32 R152, R194, 0x10, RZ ;  /* 0x00000010c2987824 */ /* 0x004fe200078e00ff */
        /* <DEDUP_REMOVED lines=21> */
[----:B------:R-:W-:Y:S01]  /*18e20*/  FFMA.FTZ R144, R8, R161, R72 ;  /* 0x000000a108907223 */ /* 0x000fe20000010048 */
[----:B------:R-:W-:Y:S01]  /*18e30*/  ISETP.GE.AND P0, PT, R187, c[0x0][0x164], PT ;  /* 0x00005900bb007a0c */ /* 0x000fe20003f06270 */
[----:B------:R-:W-:Y:S01]  /*18e40*/  FFMA.FTZ R155, R9, R162, R73 ;  /* 0x000000a2099b7223 */ /* 0x000fe20000010049 */
[----:B------:R-:W-:Y:S01]  /*18e50*/  F2FP.PACK_AB R145, R160, R145 ;  /* 0x00000091a091723e */ /* 0x000fe200000000ff */
[----:B------:R-:W-:Y:S01]  /*18e60*/  IMAD.WIDE.U32 R148, R192, R199, c[0x0][0x210] ;  /* 0x00008400c0947625 */ /* 0x000fe200078e00c7 */
[----:B------:R-:W-:-:S02]  /*18e70*/  LOP3.LUT P1, RZ, R177, 0xff, RZ, 0xc0, !PT ;  /* 0x000000ffb1ff7812 */ /* 0x000fc4000782c0ff */
[----:B------:R-:W-:Y:S02]  /*18e80*/  F2FP.PACK_AB R144, R155, R144 ;  /* 0x000000909b90723e */ /* 0x000fe400000000ff */
[----:B------:R0:W-:Y:S01]  /*18e90*/  STG.E.128 [R148.64], R156 ;  /* 0x0000009c94007986 */ /* 0x0001e2000c101d06 */
[----:B------:R-:W-:-:S03]  /*18ea0*/  SEL R177, RZ, 0x1, P1 ;  /* 0x00000001ffb17807 */ /* 0x000fc60000800000 */
[----:B------:R0:W-:Y:S04]  /*18eb0*/  STG.E.128 [R150.64], R140 ;  /* 0x0000008c96007986 */ /* 0x0001e8000c101d06 */
[----:B------:R0:W-:Y:S02]  /*18ec0*/  STG.E.128 [R152.64], R144 ;  /* 0x0000009098007986 */ /* 0x0001e4000c101d06 */
[----:B0-----:R-:W-:Y:S01]  /*18ed0*/  @P0 CALL.REL.NOINC `(.L_x_19710) ;  /* 0x0000001000000944 */ /* 0x001fe20003c00000 */
[----:B------:R-:W-:Y:S05]  /*18ee0*/  BRA `(.L_x_19711) ;  /* 0xfffe7bc000007947 */ /* 0x000fea000383ffff */
.L_x_19710:
[----:B------:R-:W-:Y:S05]  /*18ef0*/  EXIT ;  /* 0x000000000000794d */ /* 0x000fea0003800000 */
.L_x_19708:
[----:B01----:R-:W-:Y:S01]  /*18f00*/  HFMA2.MMA R197, -RZ, RZ, 0, 1.847743988037109375e-06 ;  /* 0x0000001fffc57435 */ /* 0x003fe200000001ff */
[----:B------:R-:W-:Y:S01]  /*18f10*/  IMAD.MOV.U32 R201, RZ, RZ, 0x1 ;  /* 0x00000001ffc97424 */ /* 0x000fe200078e00ff */
[----:B------:R-:W-:Y:S01]  /*18f20*/  MOV R202, 0x18f50 ;  /* 0x00018f5000ca7802 */ /* 0x000fe20000000f00 */
[----:B------:R-:W-:-:S03]  /*18f30*/  IMAD.MOV.U32 R204, RZ, RZ, -0x1 ;  /* 0xffffffffffcc7424 */ /* 0x000fc600078e00ff */
[----:B------:R-:W-:Y:S05]  /*18f40*/  CALL.REL.NOINC `($__internal_61_$__cuda_sm70_shflsync_bfly_p) ;  /* 0x0000079000007944 */ /* 0x000fea0003c00000 */
[----:B-1----:R-:W-:Y:S01]  /*18f50*/  IMAD.MOV.U32 R196, RZ, RZ, R201 ;  /* 0x000000ffffc47224 */ /* 0x002fe200078e00c9 */
[----:B0-----:R-:W-:Y:S05]  /*18f60*/  BRA `(.L_x_19712) ;  /* 0xffffe90000007947 */ /* 0x001fea000383ffff */
.L_x_19709:
[----:B------:R-:W-:Y:S01]  /*18f70*/  IMAD.MOV.U32 R201, RZ, RZ, 0x2 ;  /* 0x00000002ffc97424 */ /* 0x000fe200078e00ff */
[----:B------:R-:W-:Y:S01]  /*18f80*/  MOV R197, 0x1f ;  /* 0x0000001f00c57802 */ /* 0x000fe20000000f00 */
[----:B------:R-:W-:Y:S01]  /*18f90*/  IMAD.MOV.U32 R204, RZ, RZ, -0x1 ;  /* 0xffffffffffcc7424 */ /* 0x000fe200078e00ff */
[----:B------:R-:W-:-:S02]  /*18fa0*/  MOV R202, 0x18fc0 ;  /* 0x00018fc000ca7802 */ /* 0x000fc40000000f00 */
[----:B------:R-:W-:Y:S05]  /*18fb0*/  CALL.REL.NOINC `($__internal_61_$__cuda_sm70_shflsync_bfly_p) ;  /* 0x0000072000007944 */ /* 0x000fea0003c00000 */
[----:B01----:R-:W-:Y:S01]  /*18fc0*/  FADD.FTZ R206, R206, R201 ;  /* 0x000000c9cece7221 */ /* 0x003fe20000010000 */
[----:B------:R-:W-:Y:S01]  /*18fd0*/  MOV R204, 0xffffffff ;  /* 0xffffffff00cc7802 */ /* 0x000fe20000000f00 */
[----:B------:R-:W-:Y:S01]  /*18fe0*/  IMAD.MOV.U32 R201, RZ, RZ, 0x4 ;  /* 0x00000004ffc97424 */ /* 0x000fe200078e00ff */
[----:B------:R-:W-:Y:S01]  /*18ff0*/  MOV R202, 0x19020 ;  /* 0x0001902000ca7802 */ /* 0x000fe20000000f00 */
[----:B------:R-:W-:-:S02]  /*19000*/  IMAD.MOV.U32 R197, RZ, RZ, 0x1f ;  /* 0x0000001fffc57424 */ /* 0x000fc400078e00ff */
[----:B------:R-:W-:Y:S05]  /*19010*/  CALL.REL.NOINC `($__internal_61_$__cuda_sm70_shflsync_bfly_p) ;  /* 0x000006c000007944 */ /* 0x000fea0003c00000 */
[----:B01----:R-:W-:Y:S01]  /*19020*/  FADD.FTZ R206, R206, R201 ;  /* 0x000000c9cece7221 */ /* 0x003fe20000010000 */
[----:B------:R-:W-:Y:S01]  /*19030*/  MOV R202, 0x19080 ;  /* 0x0001908000ca7802 */ /* 0x000fe20000000f00 */
[----:B------:R-:W-:-:S02]  /*19040*/  IMAD.MOV.U32 R201, RZ, RZ, 0x8 ;  /* 0x00000008ffc97424 */ /* 0x000fc400078e00ff */
[----:B------:R-:W-:Y:S02]  /*19050*/  IMAD.MOV.U32 R197, RZ, RZ, 0x1f ;  /* 0x0000001fffc57424 */ /* 0x000fe400078e00ff */
[----:B------:R-:W-:Y:S02]  /*19060*/  IMAD.MOV.U32 R204, RZ, RZ, -0x1 ;  /* 0xffffffffffcc7424 */ /* 0x000fe400078e00ff */
[----:B------:R-:W-:Y:S05]  /*19070*/  CALL.REL.NOINC `($__internal_61_$__cuda_sm70_shflsync_bfly_p) ;  /* 0x0000066000007944 */ /* 0x000fea0003c00000 */
[----:B01----:R-:W-:Y:S01]  /*19080*/  FADD.FTZ R206, R206, R201 ;  /* 0x000000c9cece7221 */ /* 0x003fe20000010000 */
[----:B------:R-:W-:Y:S01]  /*19090*/  HFMA2.MMA R201, -RZ, RZ, 0, 9.5367431640625e-07 ;  /* 0x00000010ffc97435 */ /* 0x000fe200000001ff */
[----:B------:R-:W-:Y:S01]  /*190a0*/  IMAD.MOV.U32 R197, RZ, RZ, 0x1f ;  /* 0x0000001fffc57424 */ /* 0x000fe200078e00ff */
[----:B------:R-:W-:Y:S01]  /*190b0*/  MOV R202, 0x190e0 ;  /* 0x000190e000ca7802 */ /* 0x000fe20000000f00 */
[----:B------:R-:W-:-:S03]  /*190c0*/  IMAD.MOV.U32 R204, RZ, RZ, -0x1 ;  /* 0xffffffffffcc7424 */ /* 0x000fc600078e00ff */
[----:B------:R-:W-:Y:S05]  /*190d0*/  CALL.REL.NOINC `($__internal_61_$__cuda_sm70_shflsync_bfly_p) ;  /* 0x0000060000007944 */ /* 0x000fea0003c00000 */
        /* <DEDUP_REMOVED lines=68> */
[----:B------:R-:W-:Y:S02]  /*19520*/  MOV R197, 0x1f ;  /* 0x0000001f00c57802 */ /* 0x000fe40000000f00 */
        /* <DEDUP_REMOVED lines=15> */
[----:B------:R-:W-:Y:S01]  /*19620*/  HFMA2.MMA R201, -RZ, RZ, 0, 4.76837158203125e-07 ;  /* 0x00000008ffc97435 */ /* 0x000fe200000001ff */
[----:B------:R-:W-:Y:S01]  /*19630*/  IMAD.MOV.U32 R197, RZ, RZ, 0x1f ;  /* 0x0000001fffc57424 */ /* 0x000fe200078e00ff */
[----:B------:R-:W-:Y:S01]  /*19640*/  MOV R202, 0x19670 ;  /* 0x0001967000ca7802 */ /* 0x000fe20000000f00 */
[----:B------:R-:W-:-:S03]  /*19650*/  IMAD.MOV.U32 R204, RZ, RZ, -0x1 ;  /* 0xffffffffffcc7424 */ /* 0x000fc600078e00ff */
[----:B------:R-:W-:Y:S05]  /*19660*/  CALL.REL.NOINC `($__internal_61_$__cuda_sm70_shflsync_bfly_p) ;  /* 0x0000007000007944 */ /* 0x000fea0003c00000 */
[----:B01----:R-:W-:Y:S01]  /*19670*/  FADD.FTZ R206, R206, R201 ;  /* 0x000000c9cece7221 */ /* 0x003fe20000010000 */
[----:B------:R-:W-:Y:S01]  /*19680*/  MOV R197, 0x1f ;  /* 0x0000001f00c57802 */ /* 0x000fe20000000f00 */
[----:B------:R-:W-:Y:S01]  /*19690*/  IMAD.MOV.U32 R201, RZ, RZ, 0x10 ;  /* 0x00000010ffc97424 */ /* 0x000fe200078e00ff */
[----:B------:R-:W-:Y:S01]  /*196a0*/  MOV R202, 0x196d0 ;  /* 0x000196d000ca7802 */ /* 0x000fe20000000f00 */
[----:B------:R-:W-:-:S02]  /*196b0*/  IMAD.MOV.U32 R204, RZ, RZ, -0x1 ;  /* 0xffffffffffcc7424 */ /* 0x000fc400078e00ff */
[----:B------:R-:W-:Y:S05]  /*196c0*/  CALL.REL.NOINC `($__internal_61_$__cuda_sm70_shflsync_bfly_p) ;  /* 0x0000001000007944 */ /* 0x000fea0003c00000 */
[----:B01----:R-:W-:Y:S05]  /*196d0*/  BRA `(.L_x_19713) ;  /* 0xffffe6d000007947 */ /* 0x003fea000383ffff */
        .weak           $__internal_61_$__cuda_sm70_shflsync_bfly_p
        .type           $__internal_61_$__cuda_sm70_shflsync_bfly_p,@function
        .size           $__internal_61_$__cuda_sm70_shflsync_bfly_p,(.L_x_26521 - $__internal_61_$__cuda_sm70_shflsync_bfly_p)
$__internal_61_$__cuda_sm70_shflsync_bfly_p:
[----:B------:R-:W-:Y:S01]  /*196e0*/  IMAD.MOV.U32 R203, RZ, RZ, 0x0 ;  /* 0x00000000ffcb7424 */ /* 0x000fe200078e00ff */
[----:B------:R-:W-:Y:S04]  /*196f0*/  WARPSYNC R204 ;  /* 0x000000cc00007348 */ /* 0x000fe80003800000 */
[----:B------:R0:W1:Y:S01]  /*19700*/  SHFL.BFLY PT, R201, R206, R201, R197 ;  /* 0x0c0000c9cec97389 */ /* 0x00006200000e00c5 */
[----:B------:R-:W-:Y:S05]  /*19710*/  RET.REL.NODEC R202 `(_ZN10layer_norm31ln_parallel_residual_fwd_kernelINS_13Kernel_traitsIf6__halffS2_fjLj8192ELj1ELj1ELj8ELj16ENS_18Kernel_traits_baseILj8192EfS2_fS2_fjLj256EEEEELb1ELb0ELb1EEEvNS_9FwdParamsE) ;  /* 0xfffe68e0ca007950 */ /* 0x000fea0003c3ffff */
.L_x_19714:
        /* <DEDUP_REMOVED lines=14> */
.L_x_26521:


//--------------------- .text._ZN10layer_norm31ln_parallel_residual_fwd_kernelINS_13Kernel_traitsIf6__halffS2_fjLj8192ELj1ELj1ELj8ELj16ENS_18Kernel_traits_baseILj8192EfS2_fS2_fjLj256EEEEELb1ELb1ELb0EEEvNS_9FwdParamsE --------------------------
	.section	.text._ZN10layer_norm31ln_parallel_residual_fwd_kernelINS_13Kernel_traitsIf6__halffS2_fjLj8192ELj1ELj1ELj8ELj16ENS_18Kernel_traits_baseILj8192EfS2_fS2_fjLj256EEEEELb1ELb1ELb0EEEvNS_9FwdParamsE,"ax",@progbits
	.sectioninfo	@"SHI_REGISTERS=173"
	.align	128
        .global         _ZN10layer_norm31ln_parallel_residual_fwd_kernelINS_13Kernel_traitsIf6__halffS2_fjLj8192ELj1ELj1ELj8ELj16ENS_18Kernel_traits_baseILj8192EfS2_fS2_fjLj256EEEEELb1ELb1ELb0EEEvNS_9FwdParamsE
        .type           _ZN10layer_norm31ln_parallel_residual_fwd_kernelINS_13Kernel_traitsIf6__halffS2_fjLj8192ELj1ELj1ELj8ELj16ENS_18Kernel_traits_baseILj8192EfS2_fS2_fjLj256EEEEELb1ELb1ELb0EEEvNS_9FwdParamsE,@function
        .size           _ZN10layer_norm31ln_parallel_residual_fwd_kernelINS_13Kernel_traitsIf6__halffS2_fjLj8192ELj1ELj1ELj8ELj16ENS_18Kernel_traits_baseILj8192EfS2_fS2_fjLj256EEEEELb1ELb1ELb0EEEvNS_9FwdParamsE,(.L_x_26522 - _ZN10layer_norm31ln_parallel_residual_fwd_kernelINS_13Kernel_traitsIf6__halffS2_fjLj8192ELj1ELj1ELj8ELj16ENS_18Kernel_traits_baseILj8192EfS2_fS2_fjLj256EEEEELb1ELb1ELb0EEEvNS_9FwdParamsE)
        .other          _ZN10layer_norm31ln_parallel_residual_fwd_kernelINS_13Kernel_traitsIf6__halffS2_fjLj8192ELj1ELj1ELj8ELj16ENS_18Kernel_traits_baseILj8192EfS2_fS2_fjLj256EEEEELb1ELb1ELb0EEEvNS_9FwdParamsE,@"STO_CUDA_ENTRY STV_DEFAULT"
_ZN10layer_norm31ln_parallel_residual_fwd_kernelINS_13Kernel_traitsIf6__halffS2_fjLj8192ELj1ELj1ELj8ELj16ENS_18Kernel_traits_baseILj8192EfS2_fS2_fjLj256EEEEELb1ELb1ELb0EEEvNS_9FwdParamsE:
.text._ZN10layer_norm31ln_parallel_residual_fwd_kernelINS_13Kernel_traitsIf6__halffS2_fjLj8192ELj1ELj1ELj8ELj16ENS_18Kernel_traits_baseILj8192EfS2_fS2_fjLj256EEEEELb1ELb1ELb0EEEvNS_9FwdParamsE:
        /* <DEDUP_REMOVED lines=32> */
[----:B------:R-:W-:Y:S02]  /*0200*/  IADD3 R118, R3, 0x76cf5d0a, RZ ;  /* 0x76cf5d0a03767810 */ /* 0x000fe40007ffe0ff */
[----:B------:R-:W-:Y:S01]  /*0210*/  LOP3.LUT R10, R9, R4, R114, 0x96, !PT ;  /* 0x00000004090a7212 */ /* 0x000fe200078e9672 */
[----:B------:R-:W-:Y:S01]  /*0220*/  IMAD.WIDE.U32 R4, R5, -0x326172a9, RZ ;  /* 0xcd9e8d5705047825 */ /* 0x000fe200078e00ff */
[----:B------:R-:W-:-:S02]  /*0230*/  SHF.R.S32.HI R7, RZ, 0x1f, R7 ;  /* 0x0000001fff077819 */ /* 0x000fc40000011407 */
[----:B------:R-:W-:Y:S01]  /*0240*/  IADD3 R119, R3, 0x32370b8f, RZ ;  /* 0x32370b8f03777810 */ /* 0x000fe20007ffe0ff */
[----:B------:R-:W-:Y:S01]  /*0250*/  IMAD.WIDE.U32 R10, R10, -0x326172a9, RZ ;  /* 0xcd9e8d570a0a7825 */ /* 0x000fe200078e00ff */
[----:B------:R-:W-:Y:S02]  /*0260*/  LOP3.LUT R5, R5, R116, R6, 0x96, !PT ;  /* 0x0000007405057212 */ /* 0x000fe400078e9606 */
[----:B------:R-:W-:Y:S02]  /*0270*/  LEA.HI R78, R7, c[0x0][0x168], RZ, 0x3 ;  /* 0x00005a00074e7a11 */ /* 0x000fe400078f18ff */
[----:B------:R-:W-:Y:S01]  /*0280*/  LOP3.LUT R6, R11, R4, R117, 0x96, !PT ;  /* 0x000000040b067212 */ /* 0x000fe200078e9675 */
[----:B------:R-:W-:Y:S01]  /*0290*/  IMAD.WIDE.U32 R4, R5, -0x2daee0ad, RZ ;  /* 0xd2511f5305047825 */ /* 0x000fe200078e00ff */
[----:B------:R-:W-:Y:S02]  /*02a0*/  LOP3.LUT R11, R0, 0xff, RZ, 0xc0, !PT ;  /* 0x000000ff000b7812 */ /* 0x000fe400078ec0ff */
[----:B------:R-:W-:Y:S01]  /*02b0*/  IADD3 R120, R2, -0x255992d5, RZ ;  /* 0xdaa66d2b02787810 */ /* 0x000fe20007ffe0ff */
[----:B------:R-:W-:Y:S01]  /*02c0*/  IMAD.WIDE.U32 R6, R6, -0x2daee0ad, RZ ;  /* 0xd2511f5306067825 */ /* 0x000fe200078e00ff */
[----:B------:R-:W-:-:S02]  /*02d0*/  LOP3.LUT R8, R5, R8, R118, 0x96, !PT ;  /* 0x0000000805087212 */ /* 0x000fc400078e9676 */
[----:B------:R-:W-:Y:S02]  /*02e0*/  LOP3.LUT R5, R11, 0xff, RZ, 0x3c, !PT ;  /* 0x000000ff0b057812 */ /* 0x000fe400078e3cff */
[----:B------:R-:W-:Y:S01]  /*02f0*/  LOP3.LUT R74, R7, R4, R119, 0x96, !PT ;  /* 0x00000004074a7212 */ /* 0x000fe200078e9677 */
[----:B------:R-:W-:Y:S01]  /*0300*/  IMAD.WIDE.U32 R8, R8, -0x326172a9, RZ ;  /* 0xcd9e8d5708087825 */ /* 0x000fe200078e00ff */
[----:B------:R-:W-:Y:S02]  /*0310*/  LEA.HI.SX32 R122, R78, R5, 0x1d ;  /* 0x000000054e7a7211 */ /* 0x000fe400078feaff */
[----:B------:R-:W-:Y:S01]  /*0320*/  IADD3 R123, R2, 0x78dde6e4, RZ ;  /* 0x78dde6e4027b7810 */ /* 0x000fe20007ffe0ff */
[----:B------:R-:W-:Y:S01]  /*0330*/  IMAD.WIDE.U32 R74, R74, -0x326172a9, RZ ;  /* 0xcd9e8d574a4a7825 */ /* 0x000fe200078e00ff */
[C---:B------:R-:W-:Y:S02]  /*0340*/  LOP3.LUT P2, RZ, R122.reuse, 0xffffff00, RZ, 0xc0, !PT ;  /* 0xffffff007aff7812 */ /* 0x040fe4000784c0ff */
[----:B------:R-:W-:-:S02]  /*0350*/  ISETP.GE.U32.AND P5, PT, R122, 0x200, PT ;  /* 0x000002007a00780c */ /* 0x000fc40003fa6070 */
[C---:B------:R-:W-:Y:S02]  /*0360*/  ISETP.GE.U32.AND P4, PT, R122.reuse, 0x300, PT ;  /* 0x000003007a00780c */ /* 0x040fe40003f86070 */
[----:B------:R-:W-:Y:S02]  /*0370*/  ISETP.GE.U32.AND P3, PT, R122, 0x400, PT ;  /* 0x000004007a00780c */ /* 0x000fe40003f66070 */
[----:B------:R-:W-:Y:S02]  /*0380*/  LOP3.LUT R72, R9, R10, R120, 0x96, !PT ;  /* 0x0000000a09487212 */ /* 0x000fe400078e9678 */
[----:B------:R-:W-:Y:S02]  /*0390*/  IADD3 R124, R3, -0x126145ec, RZ ;  /* 0xed9eba14037c7810 */ /* 0x000fe40007ffe0ff */
[----:B------:R-:W-:Y:S01]  /*03a0*/  LOP3.LUT R76, R75, R8, R123, 0x96, !PT ;  /* 0x000000084b4c7212 */ /* 0x000fe200078e967b */
[----:B------:R-:W-:Y:S01]  /*03b0*/  IMAD.WIDE.U32 R72, R72, -0x2daee0ad, RZ ;  /* 0xd2511f5348487825 */ /* 0x000fe200078e00ff */
[----:B------:R-:W-:-:S04]  /*03c0*/  @P2 LOP3.LUT R162, R162, 0x20, RZ, 0xfc, !PT ;  /* 0x00000020a2a22812 */ /* 0x000fc800078efcff */
        /* <DEDUP_REMOVED lines=23> */
.L_x_19716:
[----:B------:R-:W-:Y:S05]  /*0540*/  BSYNC B0 ;  /* 0x0000000000007941 */ /* 0x000fea0003800000 */
.L_x_19715:
        /* <DEDUP_REMOVED lines=17> */
.L_x_19718:
[----:B------:R-:W-:Y:S05]  /*0660*/  BSYNC B0 ;  /* 0x0000000000007941 */ /* 0x000fea0003800000 */
.L_x_19717:
        /* <DEDUP_REMOVED lines=17> */
.L_x_19720:
[----:B------:R-:W-:Y:S05]  /*0780*/  BSYNC B0 ;  /* 0x0000000000007941 */ /* 0x000fea0003800000 */
.L_x_19719:
        /* <DEDUP_REMOVED lines=16> */
.L_x_19722:
[----:B------:R-:W-:Y:S05]  /*0890*/  BSYNC B0 ;  /* 0x0000000000007941 */ /* 0x000fea0003800000 */
.L_x_19721:
        /* <DEDUP_REMOVED lines=30> */
[----:B------:R-:W-:Y:S01]  /*0a80*/  SHF.L.U32 R73, R73, 0x3, RZ ;  /* 0x0000000349497819 */ /* 0x000fe200000006ff */
[----:B------:R-:W-:Y:S01]  /*0a90*/  IMAD.WIDE.U32 R68, R69, -0x2daee0ad, RZ ;  /* 0xd2511f5345447825 */ /* 0x000fe200078e00ff */
[----:B------:R-:W-:-:S02]  /*0aa0*/  LOP3.LUT R74, R71, R74, R130, 0x96, !PT ;  /* 0x0000004a474a7212 */ /* 0x000fc400078e9682 */
[----:B------:R-:W-:Y:S01]  /*0ab0*/  IADD3 R131, R2, -0xe443238, RZ ;  /* 0xf1bbcdc802837810 */ /* 0x000fe20007ffe0ff */
[----:B------:R-:W-:Y:S01]  /*0ac0*/  IMAD.IADD R75, R76, 0x1, -R75 ;  /* 0x000000014c4b7824 */ /* 0x000fe200078e0a4b */
[----:B------:R-:W0:Y:S01]  /*0ad0*/  I2F.U32 R73, R73 ;  /* 0x0000004900497306 */ /* 0x000e220000201000 */
[----:B------:R-:W-:Y:S01]  /*0ae0*/  LOP3.LUT R72, R69, R72, R129, 0x96, !PT ;  /* 0x0000004845487212 */ /* 0x000fe200078e9681 */
[----:B------:R-:W-:Y:S01]  /*0af0*/  IMAD.HI.U32 R69, R74, -0x2daee0ad, RZ ;  /* 0xd2511f534a457827 */ /* 0x000fe200078e00ff */
[----:B------:R-:W-:Y:S02]  /*0b00*/  IADD3 R132, R3, -0x24c28bd8, RZ ;  /* 0xdb3d742803847810 */ /* 0x000fe40007ffe0ff */
[----:B------:R-:W-:Y:S01]  /*0b10*/  IMNMX R75, RZ, R75, !PT ;  /* 0x0000004bff4b7217 */ /* 0x000fe20007800200 */
[----:B------:R-:W-:Y:S01]  /*0b20*/  IMAD.HI.U32 R71, R72, -0x326172a9, RZ ;  /* 0xcd9e8d5748477827 */ /* 0x000fe200078e00ff */
[----:B------:R-:W-:Y:S02]  /*0b30*/  LOP3.LUT R148, R69, R68, R132, 0x96, !PT ;  /* 0x0000004445947212 */ /* 0x000fe400078e9684 */
[----:B------:R-:W-:Y:S01]  /*0b40*/  IMNMX R75, R75, 0x20, PT ;  /* 0x000000204b4b7817 */ /* 0x000fe20003800200 */
[----:B------:R-:W-:Y:S01]  /*0b50*/  IMAD R136, R74, -0x2daee0ad, RZ ;  /* 0xd2511f534a887824 */ /* 0x000fe200078e02ff */
[----:B------:R-:W-:Y:S01]  /*0b60*/  LOP3.LUT R71, R71, R70, R131, 0x96, !PT ;  /* 0x0000004647477212 */ /* 0x000fe200078e9683 */
[----:B------:R-:W-:Y:S01]  /*0b70*/  IMAD R137, R72, -0x326172a9, RZ ;  /* 0xcd9e8d5748897824 */ /* 0x000fe200078e02ff */
[----:B------:R-:W-:Y:S01]  /*0b80*/  IADD3 R133, R3, -0x695add53, RZ ;  /* 0x96a522ad03857810 */ /* 0x000fe20007ffe0ff */
[----:B------:R-:W-:Y:S01]  /*0b90*/  IMAD.HI.U32 R69, R148, -0x326172a9, RZ ;  /* 0xcd9e8d5794457827 */ /* 0x000fe200078e00ff */
[----:B------:R-:W-:Y:S01]  /*0ba0*/  IADD3 R134, R2, -0x700cb87f, RZ ;  /* 0x8ff3478102867810 */ /* 0x000fe20007ffe0ff */
[----:B0-----:R0:W1:Y:S01]  /*0bb0*/  MUFU.RCP R135, R73 ;  /* 0x0000004900877308 */ /* 0x0010620000001000 */
[----:B------:R-:W-:Y:S01]  /*0bc0*/  LOP3.LUT R138, R138, 0x3, RZ, 0xc0, !PT ;  /* 0x000000038a8a7812 */ /* 0x000fe200078ec0ff */
[----:B------:R-:W-:Y:S01]  /*0bd0*/  IMAD.HI.U32 R68, R71, -0x2daee0ad, RZ ;  /* 0xd2511f5347447827 */ /* 0x000fe200078e00ff */
[----:B------:R-:W-:-:S03]  /*0be0*/  LOP3.LUT R137, R69, R137, R134, 0x96, !PT ;  /* 0x0000008945897212 */ /* 0x000fc600078e9686 */
[----:B------:R-:W-:Y:S01]  /*0bf0*/  IMAD.IADD R75, R78, 0x1, R75 ;  /* 0x000000014e4b7824 */ /* 0x000fe200078e024b */
[----:B------:R-:W-:Y:S01]  /*0c00*/  LOP3.LUT R136, R68, R136, R133, 0x96, !PT ;  /* 0x0000008844887212 */ /* 0x000fe200078e9685 */
[----:B------:R-:W-:Y:S02]  /*0c10*/  IMAD R146, R71, -0x2daee0ad, RZ ;  /* 0xd2511f5347927824 */ /* 0x000fe400078e02ff */
[----:B------:R-:W-:Y:S02]  /*0c20*/  IMAD.SHL.U32 R145, R75, 0x8, RZ ;  /* 0x000000084b917824 */ /* 0x000fe400078e00ff */
[----:B0-----:R-:W-:Y:S02]  /*0c30*/  IMAD R148, R148, -0x326172a9, RZ ;  /* 0xcd9e8d5794947824 */ /* 0x001fe400078e02ff */
.L_x_20257:
        /* <DEDUP_REMOVED lines=37> */
.L_x_19726:
[----:B0-----:R-:W-:Y:S02]  /*0e90*/  IMAD.MOV.U32 R110, RZ, RZ, R148 ;  /* 0x000000ffff6e7224 */ /* 0x001fe400078e0094 */
.L_x_19727:
[----:B------:R-:W-:Y:S05]  /*0ea0*/  BSYNC B1 ;  /* 0x0000000000017941 */ /* 0x000fea0003800000 */
.L_x_19725:
        /* <DEDUP_REMOVED lines=16> */
.L_x_19731:
[----:B------:R-:W-:Y:S05]  /*0fb0*/  BSYNC B2 ;  /* 0x0000000000027941 */ /* 0x000fea0003800000 */
.L_x_19730:
        /* <DEDUP_REMOVED lines=44> */
.L_x_19729:
[----:B------:R-:W-:Y:S05]  /*1280*/  BSYNC B1 ;  /* 0x0000000000017941 */ /* 0x000fea0003800000 */
.L_x_19728:
        /* <DEDUP_REMOVED lines=17> */
.L_x_19732:
        /* <DEDUP_REMOVED lines=12> */
.L_x_19735:
[----:B------:R-:W-:Y:S02]  /*1460*/  IMAD.MOV.U32 R138, RZ, RZ, R148 ;  /* 0x000000ffff8a7224 */ /* 0x000fe400078e0094 */
.L_x_19736:
[----:B------:R-:W-:Y:S05]  /*1470*/  BSYNC B1 ;  /* 0x0000000000017941 */ /* 0x000fea0003800000 */
.L_x_19734:
        /* <DEDUP_REMOVED lines=16> */
.L_x_19740:
[----:B------:R-:W-:Y:S05]  /*1580*/  BSYNC B2 ;  /* 0x0000000000027941 */ /* 0x000fea0003800000 */
.L_x_19739:
        /* <DEDUP_REMOVED lines=41> */
[----:B------:R-:W-:Y:S02]  /*1820*/  MOV R148, R110 ;  /* 0x0000006e00947202 */ /* 0x000fe40000000f00 */
[----:B------:R-:W-:Y:S02]  /*1830*/  LOP3.LUT R136, R147, R136, R133, 0x96, !PT ;  /* 0x0000008893887212 */ /* 0x000fe400078e9685 */
.L_x_19738:
[----:B------:R-:W-:Y:S05]  /*1840*/  BSYNC B1 ;  /* 0x0000000000017941 */ /* 0x000fea0003800000 */
.L_x_19737:
        /* <DEDUP_REMOVED lines=9> */
.L_x_19733:
        /* <DEDUP_REMOVED lines=12> */
.L_x_19742:
[----:B------:R-:W-:Y:S02]  /*19a0*/  IMAD.MOV.U32 R109, RZ, RZ, R148 ;  /* 0x000000ffff6d7224 */ /* 0x000fe400078e0094 */
.L_x_19743:
[----:B------:R-:W-:Y:S05]  /*19b0*/  BSYNC B1 ;  /* 0x0000000000017941 */ /* 0x000fea0003800000 */
.L_x_19741:
        /* <DEDUP_REMOVED lines=16> */
.L_x_19747:
[----:B------:R-:W-:Y:S05]  /*1ac0*/  BSYNC B2 ;  /* 0x0000000000027941 */ /* 0x000fea0003800000 */
.L_x_19746:
        /* <DEDUP_REMOVED lines=44> */
.L_x_19745:
[----:B------:R-:W-:Y:S05]  /*1d90*/  BSYNC B1 ;  /* 0x0000000000017941 */ /* 0x000fea0003800000 */
.L_x_19744:
        /* <DEDUP_REMOVED lines=14> */
.L_x_19748:
        /* <DEDUP_REMOVED lines=12> */
.L_x_19751:
[----:B------:R-:W-:Y:S02]  /*1f40*/  IMAD.MOV.U32 R92, RZ, RZ, R148 ;  /* 0x000000ffff5c7224 */ /* 0x000fe400078e0094 */
.L_x_19752:
[----:B------:R-:W-:Y:S05]  /*1f50*/  BSYNC B1 ;  /* 0x0000000000017941 */ /* 0x000fea0003800000 */
.L_x_19750:
        /* <DEDUP_REMOVED lines=16> */
.L_x_19756:
[----:B------:R-:W-:Y:S05]  /*2060*/  BSYNC B2 ;  /* 0x0000000000027941 */ /* 0x000fea0003800000 */
.L_x_19755:
        /* <DEDUP_REMOVED lines=43> */
.L_x_19754:
[----:B------:R-:W-:Y:S05]  /*2320*/  BSYNC B1 ;  /* 0x0000000000017941 */ /* 0x000fea0003800000 */
.L_x_19753:
        /* <DEDUP_REMOVED lines=9> */
.L_x_19749:
        /* <DEDUP_REMOVED lines=12> */
.L_x_19758:
[----:B------:R-:W-:Y:S02]  /*2480*/  IMAD.MOV.U32 R109, RZ, RZ, R148 ;  /* 0x000000ffff6d7224 */ /* 0x000fe400078e0094 */
.L_x_19759:
[----:B------:R-:W-:Y:S05]  /*2490*/  BSYNC B1 ;  /* 0x0000000000017941 */ /* 0x000fea0003800000 */
.L_x_19757:
        /* <DEDUP_REMOVED lines=16> */
.L_x_19763:
[----:B------:R-:W-:Y:S05]  /*25a0*/  BSYNC B2 ;  /* 0x0000000000027941 */ /* 0x000fea0003800000 */
.L_x_19762:
        /* <DEDUP_REMOVED lines=44> */
.L_x_19761:
[----:B------:R-:W-:Y:S05]  /*2870*/  BSYNC B1 ;  /* 0x0000000000017941 */ /* 0x000fea0003800000 */
.L_x_19760:
        /* <DEDUP_REMOVED lines=14> */
.L_x_19764:
        /* <DEDUP_REMOVED lines=12> */
.L_x_19767:
[----:B------:R-:W-:Y:S02]  /*2a20*/  IMAD.MOV.U32 R109, RZ, RZ, R148 ;  /* 0x000000ffff6d7224 */ /* 0x000fe400078e0094 */
.L_x_19768:
[----:B------:R-:W-:Y:S05]  /*2a30*/  BSYNC B1 ;  /* 0x0000000000017941 */ /* 0x000fea0003800000 */
.L_x_19766:
        /* <DEDUP_REMOVED lines=16> */
.L_x_19772:
[----:B------:R-:W-:Y:S05]  /*2b40*/  BSYNC B2 ;  /* 0x0000000000027941 */ /* 0x000fea0003800000 */
.L_x_19771:
        /* <DEDUP_REMOVED lines=44> */
.L_x_19770:
[----:B------:R-:W-:Y:S05]  /*2e10*/  BSYNC B1 ;  /* 0x0000000000017941 */ /* 0x000fea0003800000 */
.L_x_19769:
        /* <DEDUP_REMOVED lines=9> */
.L_x_19765:
        /* <DEDUP_REMOVED lines=12> */
.L_x_19774:
[----:B------:R-:W-:Y:S02]  /*2f70*/  IMAD.MOV.U32 R109, RZ, RZ, R148 ;  /* 0x000000ffff6d7224 */ /* 0x000fe400078e0094 */
.L_x_19775:
[----:B------:R-:W-:Y:S05]  /*2f80*/  BSYNC B1 ;  /* 0x0000000000017941 */ /* 0x000fea0003800000 */
.L_x_19773:
        /* <DEDUP_REMOVED lines=16> */
.L_x_19779:
[----:B------:R-:W-:Y:S05]  /*3090*/  BSYNC B2 ;  /* 0x0000000000027941 */ /* 0x000fea0003800000 */
.L_x_19778:
        /* <DEDUP_REMOVED lines=44> */
.L_x_19777:
[----:B------:R-:W-:Y:S05]  /*3360*/  BSYNC B1 ;  /* 0x0000000000017941 */ /* 0x000fea0003800000 */
.L_x_19776:
        /* <DEDUP_REMOVED lines=14> */
.L_x_19780:
        /* <DEDUP_REMOVED lines=12> */
.L_x_19783:
[----:B------:R-:W-:Y:S02]  /*3510*/  IMAD.MOV.U32 R109, RZ, RZ, R148 ;  /* 0x000000ffff6d7224 */ /* 0x000fe400078e0094 */
.L_x_19784:
[----:B------:R-:W-:Y:S05]  /*3520*/  BSYNC B1 ;  /* 0x0000000000017941 */ /* 0x000fea0003800000 */
.L_x_19782:
        /* <DEDUP_REMOVED lines=16> */
.L_x_19788:
[----:B------:R-:W-:Y:S05]  /*3630*/  BSYNC B2 ;  /* 0x0000000000027941 */ /* 0x000fea0003800000 */
.L_x_19787:
        /* <DEDUP_REMOVED lines=44> */
.L_x_19786:
[----:B------:R-:W-:Y:S05]  /*3900*/  BSYNC B1 ;  /* 0x0000000000017941 */ /* 0x000fea0003800000 */
.L_x_19785:
        /* <DEDUP_REMOVED lines=9> */
.L_x_19781:
        /* <DEDUP_REMOVED lines=12> */
.L_x_19790:
[----:B------:R-:W-:Y:S02]  /*3a60*/  IMAD.MOV.U32 R138, RZ, RZ, R148 ;  /* 0x000000ffff8a7224 */ /* 0x000fe400078e0094 */
.L_x_19791:
[----:B------:R-:W-:Y:S05]  /*3a70*/  BSYNC B1 ;  /* 0x0000000000017941 */ /* 0x000fea0003800000 */
.L_x_19789:
        /* <DEDUP_REMOVED lines=16> */
.L_x_19795:
[----:B------:R-:W-:Y:S05]  /*3b80*/  BSYNC B2 ;  /* 0x0000000000027941 */ /* 0x000fea0003800000 */
.L_x_19794:
        /* <DEDUP_REMOVED lines=44> */
.L_x_19793:
[----:B------:R-:W-:Y:S05]  /*3e50*/  BSYNC B1 ;  /* 0x0000000000017941 */ /* 0x000fea0003800000 */
.L_x_19792:
        /* <DEDUP_REMOVED lines=12> */
.L_x_19796:
        /* <DEDUP_REMOVED lines=12> */
.L_x_19799:
[----:B------:R-:W-:Y:S02]  /*3fe0*/  IMAD.MOV.U32 R138, RZ, RZ, R148 ;  /* 0x000000ffff8a7224 */ /* 0x000fe400078e0094 */
.L_x_19800:
[----:B------:R-:W-:Y:S05]  /*3ff0*/  BSYNC B1 ;  /* 0x0000000000017941 */ /* 0x000fea0003800000 */
.L_x_19798:
        /* <DEDUP_REMOVED lines=16> */
.L_x_19804:
[----:B------:R-:W-:Y:S05]  /*4100*/  BSYNC B2 ;  /* 0x0000000000027941 */ /* 0x000fea0003800000 */
.L_x_19803:
        /* <DEDUP_REMOVED lines=44> */
.L_x_19802:
[----:B------:R-:W-:Y:S05]  /*43d0*/  BSYNC B1 ;  /* 0x0000000000017941 */ /* 0x000fea0003800000 */
.L_x_19801:
        /* <DEDUP_REMOVED lines=9> */
.L_x_19797:
        /* <DEDUP_REMOVED lines=12> */
.L_x_19806:
[----:B------:R-:W-:Y:S02]  /*4530*/  IMAD.MOV.U32 R138, RZ, RZ, R148 ;  /* 0x000000ffff8a7224 */ /* 0x000fe400078e0094 */
.L_x_19807:
[----:B------:R-:W-:Y:S05]  /*4540*/  BSYNC B1 ;  /* 0x0000000000017941 */ /* 0x000fea0003800000 */
.L_x_19805:
        /* <DEDUP_REMOVED lines=16> */
.L_x_19811:
[----:B------:R-:W-:Y:S05]  /*4650*/  BSYNC B2 ;  /* 0x0000000000027941 */ /* 0x000fea0003800000 */
.L_x_19810:
        /* <DEDUP_REMOVED lines=44> */
.L_x_19809:
[----:B------:R-:W-:Y:S05]  /*4920*/  BSYNC B1 ;  /* 0x0000000000017941 */ /* 0x000fea0003800000 */
.L_x_19808:
        /* <DEDUP_REMOVED lines=12> */
.L_x_19812:
        /* <DEDUP_REMOVED lines=12> */
.L_x_19815:
[----:B------:R-:W-:Y:S02]  /*4ab0*/  IMAD.MOV.U32 R138, RZ, RZ, R148 ;  /* 0x000000ffff8a7224 */ /* 0x000fe400078e0094 */
.L_x_19816:
[----:B------:R-:W-:Y:S05]  /*4ac0*/  BSYNC B1 ;  /* 0x0000000000017941 */ /* 0x000fea0003800000 */
.L_x_19814:
        /* <DEDUP_REMOVED lines=16> */
.L_x_19820:
[----:B------:R-:W-:Y:S05]  /*4bd0*/  BSYNC B2 ;  /* 0x0000000000027941 */ /* 0x000fea0003800000 */
.L_x_19819:
        /* <DEDUP_REMOVED lines=44> */
.L_x_19818:
[----:B------:R-:W-:Y:S05]  /*4ea0*/  BSYNC B1 ;  /* 0x0000000000017941 */ /* 0x000fea0003800000 */
.L_x_19817:
        /* <DEDUP_REMOVED lines=9> */
.L_x_19813:
        /* <DEDUP_REMOVED lines=12> */
.L_x_19822:
[----:B------:R-:W-:Y:S02]  /*5000*/  IMAD.MOV.U32 R138, RZ, RZ, R148 ;  /* 0x000000ffff8a7224 */ /* 0x000fe400078e0094 */
.L_x_19823:
[----:B------:R-:W-:Y:S05]  /*5010*/  BSYNC B1 ;  /* 0x0000000000017941 */ /* 0x000fea0003800000 */
.L_x_19821:
        /* <DEDUP_REMOVED lines=16> */
.L_x_19827:
[----:B------:R-:W-:Y:S05]  /*5120*/  BSYNC B2 ;  /* 0x0000000000027941 */ /* 0x000fea0003800000 */
.L_x_19826:
        /* <DEDUP_REMOVED lines=44> */
.L_x_19825:
[----:B------:R-:W-:Y:S05]  /*53f0*/  BSYNC B1 ;  /* 0x0000000000017941 */ /* 0x000fea0003800000 */
.L_x_19824:
        /* <DEDUP_REMOVED lines=12> */
.L_x_19828:
        /* <DEDUP_REMOVED lines=12> */
.L_x_19831:
[----:B------:R-:W-:Y:S02]  /*5580*/  MOV R138, R148 ;  /* 0x00000094008a7202 */ /* 0x000fe40000000f00 */
.L_x_19832:
[----:B------:R-:W-:Y:S05]  /*5590*/  BSYNC B1 ;  /* 0x0000000000017941 */ /* 0x000fea0003800000 */
.L_x_19830:
        /* <DEDUP_REMOVED lines=16> */
.L_x_19836:
[----:B------:R-:W-:Y:S05]  /*56a0*/  BSYNC B2 ;  /* 0x0000000000027941 */ /* 0x000fea0003800000 */
.L_x_19835:
        /* <DEDUP_REMOVED lines=44> */
.L_x_19834:
[----:B------:R-:W-:Y:S05]  /*5970*/  BSYNC B1 ;  /* 0x0000000000017941 */ /* 0x000fea0003800000 */
.L_x_19833:
        /* <DEDUP_REMOVED lines=9> */
.L_x_19829:
        /* <DEDUP_REMOVED lines=12> */
.L_x_19838:
[----:B------:R-:W-:Y:S02]  /*5ad0*/  IMAD.MOV.U32 R138, RZ, RZ, R148 ;  /* 0x000000ffff8a7224 */ /* 0x000fe400078e0094 */
.L_x_19839:
[----:B------:R-:W-:Y:S05]  /*5ae0*/  BSYNC B1 ;  /* 0x0000000000017941 */ /* 0x000fea0003800000 */
.L_x_19837:
        /* <DEDUP_REMOVED lines=16> */
.L_x_19843:
[----:B------:R-:W-:Y:S05]  /*5bf0*/  BSYNC B2 ;  /* 0x0000000000027941 */ /* 0x000fea0003800000 */
.L_x_19842:
        /* <DEDUP_REMOVED lines=44> */
.L_x_19841:
[----:B------:R-:W-:Y:S05]  /*5ec0*/  BSYNC B1 ;  /* 0x0000000000017941 */ /* 0x000fea0003800000 */
.L_x_19840:
        /* <DEDUP_REMOVED lines=12> */
.L_x_19844:
        /* <DEDUP_REMOVED lines=12> */
.L_x_19847:
[----:B------:R-:W-:Y:S02]  /*6050*/  IMAD.MOV.U32 R157, RZ, RZ, R148 ;  /* 0x000000ffff9d7224 */ /* 0x000fe400078e0094 */
.L_x_19848:
[----:B------:R-:W-:Y:S05]  /*6060*/  BSYNC B1 ;  /* 0x0000000000017941 */ /* 0x000fea0003800000 */
.L_x_19846:
        /* <DEDUP_REMOVED lines=16> */
.L_x_19852:
[----:B------:R-:W-:Y:S05]  /*6170*/  BSYNC B2 ;  /* 0x0000000000027941 */ /* 0x000fea0003800000 */
.L_x_19851:
        /* <DEDUP_REMOVED lines=44> */
.L_x_19850:
[----:B------:R-:W-:Y:S05]  /*6440*/  BSYNC B1 ;  /* 0x0000000000017941 */ /* 0x000fea0003800000 */
.L_x_19849:
[----:B------:R-:W0:Y:S02]  /*6450*/  I2F.U32 R109, R157 ;  /* 0x0000009d006d7306 */ /* 0x000e240000201000 */
[----:B0-----:R-:W-:Y:S01]  /*6460*/  FFMA.FTZ R109, R109, R108, 1.1641532182693481445e-10 ;  /* 0x2f0000006d6d7423 */ /* 0x001fe2000001006c */
[----:B------:R-:W-:-:S04]  /*6470*/  HADD2.F32 R108, -RZ, R143.H1_H1 ;  /* 0x3000008fff6c7230 */ /* 0x000fc80000004100 */
[----:B------:R-:W-:Y:S01]  /*6480*/  FSETP.GTU.FTZ.AND P1, PT, R109, c[0x0][0x1e4], PT ;  /* 0x000079006d007a0b */ /* 0x000fe20003f3c000 */
[----:B------:R-:W-:-:S03]  /*6490*/  FMUL.FTZ R108, R108, c[0x0][0x1e8] ;  /* 0x00007a006c6c7a20 */ /* 0x000fc60000410000 */
[----:B------:R-:W-:Y:S02]  /*64a0*/  SEL R155, RZ, 0x1, P1 ;  /* 0x00000001ff9b7807 */ /* 0x000fe40000800000 */
[----:B------:R-:W-:-:S05]  /*64b0*/  FSEL R108, R108, RZ, !P1 ;  /* 0x000000ff6c6c7208 */ /* 0x000fca0004800000 */
[----:B------:R-:W-:-:S04]  /*64c0*/  FADD.FTZ R95, R108, R95 ;  /* 0x0000005f6c5f7221 */ /* 0x000fc80000010000 */
[----:B------:R-:W-:Y:S02]  /*64d0*/  @P0 FADD.FTZ R95, R75, R95 ;  /* 0x0000005f4b5f0221 */ /* 0x000fe40000010000 */
.L_x_19845:
        /* <DEDUP_REMOVED lines=51> */
.L_x_19853:
[----:B0-----:R-:W-:Y:S02]  /*6810*/  IADD3 R108, R156, 0x100, RZ ;  /* 0x000001009c6c7810 */ /* 0x001fe40007ffe0ff */
.L_x_19724:
[----:B------:R-:W-:Y:S05]  /*6820*/  BSYNC B0 ;  /* 0x0000000000007941 */ /* 0x000fea0003800000 */
.L_x_19723:
        /* <DEDUP_REMOVED lines=31> */
.L_x_19857:
[----:B0-----:R-:W-:Y:S02]  /*6a20*/  IMAD.MOV.U32 R157, RZ, RZ, R148 ;  /* 0x000000ffff9d7224 */ /* 0x001fe400078e0094 */
.L_x_19858:
[----:B------:R-:W-:Y:S05]  /*6a30*/  BSYNC B1 ;  /* 0x0000000000017941 */ /* 0x000fea0003800000 */
.L_x_19856:
        /* <DEDUP_REMOVED lines=16> */
.L_x_19862:
[----:B------:R-:W-:Y:S05]  /*6b40*/  BSYNC B2 ;  /* 0x0000000000027941 */ /* 0x000fea0003800000 */
.L_x_19861:
        /* <DEDUP_REMOVED lines=44> */
.L_x_19860:
[----:B------:R-:W-:Y:S05]  /*6e10*/  BSYNC B1 ;  /* 0x0000000000017941 */ /* 0x000fea0003800000 */
.L_x_19859:
        /* <DEDUP_REMOVED lines=17> */
.L_x_19863:
        /* <DEDUP_REMOVED lines=12> */
.L_x_19866:
[----:B------:R-:W-:Y:S02]  /*6ff0*/  IMAD.MOV.U32 R138, RZ, RZ, R148 ;  /* 0x000000ffff8a7224 */ /* 0x000fe400078e0094 */
.L_x_19867:
[----:B------:R-:W-:Y:S05]  /*7000*/  BSYNC B1 ;  /* 0x0000000000017941 */ /* 0x000fea0003800000 */
.L_x_19865:
        /* <DEDUP_REMOVED lines=16> */
.L_x_19871:
[----:B------:R-:W-:Y:S05]  /*7110*/  BSYNC B2 ;  /* 0x0000000000027941 */ /* 0x000fea0003800000 */
.L_x_19870:
        /* <DEDUP_REMOVED lines=43> */
.L_x_19869:
[----:B------:R-:W-:Y:S05]  /*73d0*/  BSYNC B1 ;  /* 0x0000000000017941 */ /* 0x000fea0003800000 */
.L_x_19868:
        /* <DEDUP_REMOVED lines=9> */
.L_x_19864:
        /* <DEDUP_REMOVED lines=12> */
.L_x_19873:
[----:B------:R-:W-:Y:S02]  /*7530*/  IMAD.MOV.U32 R138, RZ, RZ, R148 ;  /* 0x000000ffff8a7224 */ /* 0x000fe400078e0094 */
.L_x_19874:
[----:B------:R-:W-:Y:S05]  /*7540*/  BSYNC B1 ;  /* 0x0000000000017941 */ /* 0x000fea0003800000 */
.L_x_19872:
        /* <DEDUP_REMOVED lines=16> */
.L_x_19878:
[----:B------:R-:W-:Y:S05]  /*7650*/  BSYNC B2 ;  /* 0x0000000000027941 */ /* 0x000fea0003800000 */
.L_x_19877:
        /* <DEDUP_REMOVED lines=44> */
.L_x_19876:
[----:B------:R-:W-:Y:S05]  /*7920*/  BSYNC B1 ;  /* 0x0000000000017941 */ /* 0x000fea0003800000 */
.L_x_19875:
        /* <DEDUP_REMOVED lines=14> */
.L_x_19879:
        /* <DEDUP_REMOVED lines=12> */
.L_x_19882:
[----:B------:R-:W-:Y:S02]  /*7ad0*/  IMAD.MOV.U32 R96, RZ, RZ, R148 ;  /* 0x000000ffff607224 */ /* 0x000fe400078e0094 */
.L_x_19883:
[----:B------:R-:W-:Y:S05]  /*7ae0*/  BSYNC B1 ;  /* 0x0000000000017941 */ /* 0x000fea0003800000 */
.L_x_19881:
        /* <DEDUP_REMOVED lines=16> */
.L_x_19887:
[----:B------:R-:W-:Y:S05]  /*7bf0*/  BSYNC B2 ;  /* 0x0000000000027941 */ /* 0x000fea0003800000 */
.L_x_19886:
        /* <DEDUP_REMOVED lines=43> */
.L_x_19885:
[----:B------:R-:W-:Y:S05]  /*7eb0*/  BSYNC B1 ;  /* 0x0000000000017941 */ /* 0x000fea0003800000 */
.L_x_19884:
        /* <DEDUP_REMOVED lines=9> */
.L_x_19880:
        /* <DEDUP_REMOVED lines=12> */
.L_x_19889:
[----:B------:R-:W-:Y:S02]  /*8010*/  IMAD.MOV.U32 R138, RZ, RZ, R148 ;  /* 0x000000ffff8a7224 */ /* 0x000fe400078e0094 */
.L_x_19890:
[----:B------:R-:W-:Y:S05]  /*8020*/  BSYNC B1 ;  /* 0x0000000000017941 */ /* 0x000fea0003800000 */
.L_x_19888:
        /* <DEDUP_REMOVED lines=16> */
.L_x_19894:
[----:B------:R-:W-:Y:S05]  /*8130*/  BSYNC B2 ;  /* 0x0000000000027941 */ /* 0x000fea0003800000 */
.L_x_19893:
        /* <DEDUP_REMOVED lines=44> */
.L_x_19892:
[----:B------:R-:W-:Y:S05]  /*8400*/  BSYNC B1 ;  /* 0x0000000000017941 */ /* 0x000fea0003800000 */
.L_x_19891:
        /* <DEDUP_REMOVED lines=14> */
.L_x_19895:
        /* <DEDUP_REMOVED lines=12> */
.L_x_19898:
[----:B------:R-:W-:Y:S02]  /*85b0*/  MOV R138, R148 ;  /* 0x00000094008a7202 */ /* 0x000fe40000000f00 */
.L_x_19899:
[----:B------:R-:W-:Y:S05]  /*85c0*/  BSYNC B1 ;  /* 0x0000000000017941 */ /* 0x000fea0003800000 */
.L_x_19897:
        /* <DEDUP_REMOVED lines=16> */
.L_x_19903:
[----:B------:R-:W-:Y:S05]  /*86d0*/  BSYNC B2 ;  /* 0x0000000000027941 */ /* 0x000fea0003800000 */
.L_x_19902:
        /* <DEDUP_REMOVED lines=44> */
.L_x_19901:
[----:B------:R-:W-:Y:S05]  /*89a0*/  BSYNC B1 ;  /* 0x0000000000017941 */ /* 0x000fea0003800000 */
.L_x_19900:
        /* <DEDUP_REMOVED lines=9> */
.L_x_19896:
        /* <DEDUP_REMOVED lines=12> */
.L_x_19905:
[----:B------:R-:W-:Y:S02]  /*8b00*/  IMAD.MOV.U32 R138, RZ, RZ, R148 ;  /* 0x000000ffff8a7224 */ /* 0x000fe400078e0094 */
.L_x_19906:
[----:B------:R-:W-:Y:S05]  /*8b10*/  BSYNC B1 ;  /* 0x0000000000017941 */ /* 0x000fea0003800000 */
.L_x_19904:
        /* <DEDUP_REMOVED lines=16> */
.L_x_19910:
[----:B------:R-:W-:Y:S05]  /*8c20*/  BSYNC B2 ;  /* 0x0000000000027941 */ /* 0x000fea0003800000 */
.L_x_19909:
        /* <DEDUP_REMOVED lines=44> */
.L_x_19908:
[----:B------:R-:W-:Y:S05]  /*8ef0*/  BSYNC B1 ;  /* 0x0000000000017941 */ /* 0x000fea0003800000 */
.L_x_19907:
        /* <DEDUP_REMOVED lines=14> */
.L_x_19911:
        /* <DEDUP_REMOVED lines=12> */
.L_x_19914:
[----:B------:R-:W-:Y:S02]  /*90a0*/  IMAD.MOV.U32 R138, RZ, RZ, R148 ;  /* 0x000000ffff8a7224 */ /* 0x000fe400078e0094 */
.L_x_19915:
[----:B------:R-:W-:Y:S05]  /*90b0*/  BSYNC B1 ;  /* 0x0000000000017941 */ /* 0x000fea0003800000 */
.L_x_19913:
        /* <DEDUP_REMOVED lines=16> */
.L_x_19919:
[----:B------:R-:W-:Y:S05]  /*91c0*/  BSYNC B2 ;  /* 0x0000000000027941 */ /* 0x000fea0003800000 */
.L_x_19918:
        /* <DEDUP_REMOVED lines=44> */
.L_x_19917:
[----:B------:R-:W-:Y:S05]  /*9490*/  BSYNC B1 ;  /* 0x0000000000017941 */ /* 0x000fea0003800000 */
.L_x_19916:
        /* <DEDUP_REMOVED lines=9> */
.L_x_19912:
        /* <DEDUP_REMOVED lines=12> */
.L_x_19921:
[----:B------:R-:W-:Y:S02]  /*95f0*/  IMAD.MOV.U32 R138, RZ, RZ, R148 ;  /* 0x000000ffff8a7224 */ /* 0x000fe400078e0094 */
.L_x_19922:
[----:B------:R-:W-:Y:S05]  /*9600*/  BSYNC B1 ;  /* 0x0000000000017941 */ /* 0x000fea0003800000 */
.L_x_19920:
        /* <DEDUP_REMOVED lines=16> */
.L_x_19926:
[----:B------:R-:W-:Y:S05]  /*9710*/  BSYNC B2 ;  /* 0x0000000000027941 */ /* 0x000fea0003800000 */
.L_x_19925:
        /* <DEDUP_REMOVED lines=44> */
.L_x_19924:
[----:B------:R-:W-:Y:S05]  /*99e0*/  BSYNC B1 ;  /* 0x0000000000017941 */ /* 0x000fea0003800000 */
.L_x_19923:
        /* <DEDUP_REMOVED lines=12> */
.L_x_19927:
        /* <DEDUP_REMOVED lines=12> */
.L_x_19930:
[----:B------:R-:W-:Y:S02]  /*9b70*/  MOV R138, R148 ;  /* 0x00000094008a7202 */ /* 0x000fe40000000f00 */
.L_x_19931:
[----:B------:R-:W-:Y:S05]  /*9b80*/  BSYNC B1 ;  /* 0x0000000000017941 */ /* 0x000fea0003800000 */
.L_x_19929:
        /* <DEDUP_REMOVED lines=16> */
.L_x_19935:
[----:B------:R-:W-:Y:S05]  /*9c90*/  BSYNC B2 ;  /* 0x0000000000027941 */ /* 0x000fea0003800000 */
.L_x_19934:
        /* <DEDUP_REMOVED lines=44> */
.L_x_19933:
[----:B------:R-:W-:Y:S05]  /*9f60*/  BSYNC B1 ;  /* 0x0000000000017941 */ /* 0x000fea0003800000 */
.L_x_19932:
        /* <DEDUP_REMOVED lines=9> */
.L_x_19928:
        /* <DEDUP_REMOVED lines=12> */
.L_x_19937:
[----:B------:R-:W-:Y:S02]  /*a0c0*/  IMAD.MOV.U32 R138, RZ, RZ, R148 ;  /* 0x000000ffff8a7224 */ /* 0x000fe400078e0094 */
.L_x_19938:
[----:B------:R-:W-:Y:S05]  /*a0d0*/  BSYNC B1 ;  /* 0x0000000000017941 */ /* 0x000fea0003800000 */
.L_x_19936:
        /* <DEDUP_REMOVED lines=16> */
.L_x_19942:
[----:B------:R-:W-:Y:S05]  /*a1e0*/  BSYNC B2 ;  /* 0x0000000000027941 */ /* 0x000fea0003800000 */
.L_x_19941:
        /* <DEDUP_REMOVED lines=44> */
.L_x_19940:
[----:B------:R-:W-:Y:S05]  /*a4b0*/  BSYNC B1 ;  /* 0x0000000000017941 */ /* 0x000fea0003800000 */
.L_x_19939:
        /* <DEDUP_REMOVED lines=12> */
.L_x_19943:
        /* <DEDUP_REMOVED lines=12> */
.L_x_19946:
[----:B------:R-:W-:Y:S02]  /*a640*/  IMAD.MOV.U32 R138, RZ, RZ, R148 ;  /* 0x000000ffff8a7224 */ /* 0x000fe400078e0094 */
.L_x_19947:
[----:B------:R-:W-:Y:S05]  /*a650*/  BSYNC B1 ;  /* 0x0000000000017941 */ /* 0x000fea0003800000 */
.L_x_19945:
        /* <DEDUP_REMOVED lines=16> */
.L_x_19951:
[----:B------:R-:W-:Y:S05]  /*a760*/  BSYNC B2 ;  /* 0x0000000000027941 */ /* 0x000fea0003800000 */
.L_x_19950:
        /* <DEDUP_REMOVED lines=44> */
.L_x_19949:
[----:B------:R-:W-:Y:S05]  /*aa30*/  BSYNC B1 ;  /* 0x0000000000017941 */ /* 0x000fea0003800000 */
.L_x_19948:
        /* <DEDUP_REMOVED lines=9> */
.L_x_19944:
        /* <DEDUP_REMOVED lines=12> */
.L_x_19953:
[----:B------:R-:W-:Y:S02]  /*ab90*/  MOV R138, R148 ;  /* 0x00000094008a7202 */ /* 0x000fe40000000f00 */
.L_x_19954:
[----:B------:R-:W-:Y:S05]  /*aba0*/  BSYNC B1 ;  /* 0x0000000000017941 */ /* 0x000fea0003800000 */
.L_x_19952:
        /* <DEDUP_REMOVED lines=16> */
.L_x_19958:
[----:B------:R-:W-:Y:S05]  /*acb0*/  BSYNC B2 ;  /* 0x0000000000027941 */ /* 0x000fea0003800000 */
.L_x_19957:
        /* <DEDUP_REMOVED lines=44> */
.L_x_19956:
[----:B------:R-:W-:Y:S05]  /*af80*/  BSYNC B1 ;  /* 0x0000000000017941 */ /* 0x000fea0003800000 */
.L_x_19955:
        /* <DEDUP_REMOVED lines=12> */
.L_x_19959:
        /* <DEDUP_REMOVED lines=12> */
.L_x_19962:
[----:B------:R-:W-:Y:S02]  /*b110*/  IMAD.MOV.U32 R138, RZ, RZ, R148 ;  /* 0x000000ffff8a7224 */ /* 0x000fe400078e0094 */
.L_x_19963:
[----:B------:R-:W-:Y:S05]  /*b120*/  BSYNC B1 ;  /* 0x0000000000017941 */ /* 0x000fea0003800000 */
.L_x_19961:
        /* <DEDUP_REMOVED lines=16> */
.L_x_19967:
[----:B------:R-:W-:Y:S05]  /*b230*/  BSYNC B2 ;  /* 0x0000000000027941 */ /* 0x000fea0003800000 */
.L_x_19966:
        /* <DEDUP_REMOVED lines=44> */
.L_x_19965:
[----:B------:R-:W-:Y:S05]  /*b500*/  BSYNC B1 ;  /* 0x0000000000017941 */ /* 0x000fea0003800000 */
.L_x_19964:
        /* <DEDUP_REMOVED lines=9> */
.L_x_19960:
        /* <DEDUP_REMOVED lines=12> */
.L_x_19969:
[----:B------:R-:W-:Y:S02]  /*b660*/  IMAD.MOV.U32 R138, RZ, RZ, R148 ;  /* 0x000000ffff8a7224 */ /* 0x000fe400078e0094 */
.L_x_19970:
[----:B------:R-:W-:Y:S05]  /*b670*/  BSYNC B1 ;  /* 0x0000000000017941 */ /* 0x000fea0003800000 */
.L_x_19968:
        /* <DEDUP_REMOVED lines=16> */
.L_x_19974:
[----:B------:R-:W-:Y:S05]  /*b780*/  BSYNC B2 ;  /* 0x0000000000027941 */ /* 0x000fea0003800000 */
.L_x_19973:
        /* <DEDUP_REMOVED lines=44> */
.L_x_19972:
[----:B------:R-:W-:Y:S05]  /*ba50*/  BSYNC B1 ;  /* 0x0000000000017941 */ /* 0x000fea0003800000 */
.L_x_19971:
        /* <DEDUP_REMOVED lines=12> */
.L_x_19975:
        /* <DEDUP_REMOVED lines=12> */
.L_x_19978:
[----:B------:R-:W-:Y:S02]  /*bbe0*/  IMAD.MOV.U32 R157, RZ, RZ, R148 ;  /* 0x000000ffff9d7224 */ /* 0x000fe400078e0094 */
.L_x_19979:
[----:B------:R-:W-:Y:S05]  /*bbf0*/  BSYNC B1 ;  /* 0x0000000000017941 */ /* 0x000fea0003800000 */
.L_x_19977:
        /* <DEDUP_REMOVED lines=16> */
.L_x_19983:
[----:B------:R-:W-:Y:S05]  /*bd00*/  BSYNC B2 ;  /* 0x0000000000027941 */ /* 0x000fea0003800000 */
.L_x_19982:
        /* <DEDUP_REMOVED lines=44> */
.L_x_19981:
[----:B------:R-:W-:Y:S05]  /*bfd0*/  BSYNC B1 ;  /* 0x0000000000017941 */ /* 0x000fea0003800000 */
.L_x_19980:
        /* <DEDUP_REMOVED lines=9> */
.L_x_19976:
        /* <DEDUP_REMOVED lines=51> */
.L_x_19984:
[----:B------:R-:W-:Y:S02]  /*c3a0*/  IADD3 R108, R108, 0x100, RZ ;  /* 0x000001006c6c7810 */ /* 0x000fe40007ffe0ff */
.L_x_19855:
[----:B------:R-:W-:Y:S05]  /*c3b0*/  BSYNC B0 ;  /* 0x0000000000007941 */ /* 0x000fea0003800000 */
.L_x_19854:
        /* <DEDUP_REMOVED lines=31> */
.L_x_19988:
[----:B--2---:R-:W-:Y:S02]  /*c5b0*/  IMAD.MOV.U32 R157, RZ, RZ, R148 ;  /* 0x000000ffff9d7224 */ /* 0x004fe400078e0094 */
.L_x_19989:
[----:B------:R-:W-:Y:S05]  /*c5c0*/  BSYNC B1 ;  /* 0x0000000000017941 */ /* 0x000fea0003800000 */
.L_x_19987:
        /* <DEDUP_REMOVED lines=16> */
.L_x_19993:
[----:B------:R-:W-:Y:S05]  /*c6d0*/  BSYNC B2 ;  /* 0x0000000000027941 */ /* 0x000fea0003800000 */
.L_x_19992:
        /* <DEDUP_REMOVED lines=44> */
.L_x_19991:
[----:B------:R-:W-:Y:S05]  /*c9a0*/  BSYNC B1 ;  /* 0x0000000000017941 */ /* 0x000fea0003800000 */
.L_x_19990:
        /* <DEDUP_REMOVED lines=17> */
.L_x_19994:
        /* <DEDUP_REMOVED lines=12> */
.L_x_19997:
[----:B------:R-:W-:Y:S02]  /*cb80*/  IMAD.MOV.U32 R138, RZ, RZ, R148 ;  /* 0x000000ffff8a7224 */ /* 0x000fe400078e0094 */
.L_x_19998:
[----:B------:R-:W-:Y:S05]  /*cb90*/  BSYNC B1 ;  /* 0x0000000000017941 */ /* 0x000fea0003800000 */
.L_x_19996:
        /* <DEDUP_REMOVED lines=16> */
.L_x_20002:
[----:B------:R-:W-:Y:S05]  /*cca0*/  BSYNC B2 ;  /* 0x0000000000027941 */ /* 0x000fea0003800000 */
.L_x_20001:
        /* <DEDUP_REMOVED lines=43> */
.L_x_20000:
[----:B------:R-:W-:Y:S05]  /*cf60*/  BSYNC B1 ;  /* 0x0000000000017941 */ /* 0x000fea0003800000 */
.L_x_19999:
        /* <DEDUP_REMOVED lines=9> */
.L_x_19995:
        /* <DEDUP_REMOVED lines=12> */
.L_x_20004:
[----:B------:R-:W-:Y:S02]  /*d0c0*/  IMAD.MOV.U32 R138, RZ, RZ, R148 ;  /* 0x000000ffff8a7224 */ /* 0x000fe400078e0094 */
.L_x_20005:
[----:B------:R-:W-:Y:S05]  /*d0d0*/  BSYNC B1 ;  /* 0x0000000000017941 */ /* 0x000fea0003800000 */
.L_x_20003:
        /* <DEDUP_REMOVED lines=16> */
.L_x_20009:
[----:B------:R-:W-:Y:S05]  /*d1e0*/  BSYNC B2 ;  /* 0x0000000000027941 */ /* 0x000fea0003800000 */
.L_x_20008:
        /* <DEDUP_REMOVED lines=44> */
.L_x_20007:
[----:B------:R-:W-:Y:S05]  /*d4b0*/  BSYNC B1 ;  /* 0x0000000000017941 */ /* 0x000fea0003800000 */
.L_x_20006:
        /* <DEDUP_REMOVED lines=14> */
.L_x_20010:
        /* <DEDUP_REMOVED lines=12> */
.L_x_20013:
[----:B------:R-:W-:Y:S02]  /*d660*/  IMAD.MOV.U32 R100, RZ, RZ, R148 ;  /* 0x000000ffff647224 */ /* 0x000fe400078e0094 */
.L_x_20014:
[----:B------:R-:W-:Y:S05]  /*d670*/  BSYNC B1 ;  /* 0x0000000000017941 */ /* 0x000fea0003800000 */
.L_x_20012:
        /* <DEDUP_REMOVED lines=16> */
.L_x_20018:
[----:B------:R-:W-:Y:S05]  /*d780*/  BSYNC B2 ;  /* 0x0000000000027941 */ /* 0x000fea0003800000 */
.L_x_20017:
        /* <DEDUP_REMOVED lines=43> */
.L_x_20016:
[----:B------:R-:W-:Y:S05]  /*da40*/  BSYNC B1 ;  /* 0x0000000000017941 */ /* 0x000fea0003800000 */
.L_x_20015:
        /* <DEDUP_REMOVED lines=9> */
.L_x_20011:
        /* <DEDUP_REMOVED lines=12> */
.L_x_20020:
[----:B------:R-:W-:Y:S02]  /*dba0*/  IMAD.MOV.U32 R138, RZ, RZ, R148 ;  /* 0x000000ffff8a7224 */ /* 0x000fe400078e0094 */
.L_x_20021:
[----:B------:R-:W-:Y:S05]  /*dbb0*/  BSYNC B1 ;  /* 0x0000000000017941 */ /* 0x000fea0003800000 */
.L_x_20019:
        /* <DEDUP_REMOVED lines=16> */
.L_x_20025:
[----:B------:R-:W-:Y:S05]  /*dcc0*/  BSYNC B2 ;  /* 0x0000000000027941 */ /* 0x000fea0003800000 */
.L_x_20024:
        /* <DEDUP_REMOVED lines=44> */
.L_x_20023:
[----:B------:R-:W-:Y:S05]  /*df90*/  BSYNC B1 ;  /* 0x0000000000017941 */ /* 0x000fea0003800000 */
.L_x_20022:
        /* <DEDUP_REMOVED lines=14> */
.L_x_20026:
        /* <DEDUP_REMOVED lines=12> */
.L_x_20029:
[----:B------:R-:W-:Y:S02]  /*e140*/  IMAD.MOV.U32 R138, RZ, RZ, R148 ;  /* 0x000000ffff8a7224 */ /* 0x000fe400078e0094 */
.L_x_20030:
[----:B------:R-:W-:Y:S05]  /*e150*/  BSYNC B1 ;  /* 0x0000000000017941 */ /* 0x000fea0003800000 */
.L_x_20028:
        /* <DEDUP_REMOVED lines=16> */
.L_x_20034:
[----:B------:R-:W-:Y:S05]  /*e260*/  BSYNC B2 ;  /* 0x0000000000027941 */ /* 0x000fea0003800000 */
.L_x_20033:
        /* <DEDUP_REMOVED lines=44> */
.L_x_20032:
[----:B------:R-:W-:Y:S05]  /*e530*/  BSYNC B1 ;  /* 0x0000000000017941 */ /* 0x000fea0003800000 */
.L_x_20031:
        /* <DEDUP_REMOVED lines=9> */
.L_x_20027:
        /* <DEDUP_REMOVED lines=12> */
.L_x_20036:
[----:B------:R-:W-:Y:S02]  /*e690*/  MOV R138, R148 ;  /* 0x00000094008a7202 */ /* 0x000fe40000000f00 */
.L_x_20037:
[----:B------:R-:W-:Y:S05]  /*e6a0*/  BSYNC B1 ;  /* 0x0000000000017941 */ /* 0x000fea0003800000 */
.L_x_20035:
        /* <DEDUP_REMOVED lines=16> */
.L_x_20041:
[----:B------:R-:W-:Y:S05]  /*e7b0*/  BSYNC B2 ;  /* 0x0000000000027941 */ /* 0x000fea0003800000 */
.L_x_20040:
        /* <DEDUP_REMOVED lines=44> */
.L_x_20039:
[----:B------:R-:W-:Y:S05]  /*ea80*/  BSYNC B1 ;  /* 0x0000000000017941 */ /* 0x000fea0003800000 */
.L_x_20038:
        /* <DEDUP_REMOVED lines=14> */
.L_x_20042:
        /* <DEDUP_REMOVED lines=12> */
.L_x_20045:
[----:B------:R-:W-:Y:S02]  /*ec30*/  IMAD.MOV.U32 R138, RZ, RZ, R148 ;  /* 0x000000ffff8a7224 */ /* 0x000fe400078e0094 */
.L_x_20046:
[----:B------:R-:W-:Y:S05]  /*ec40*/  BSYNC B1 ;  /* 0x0000000000017941 */ /* 0x000fea0003800000 */
.L_x_20044:
        /* <DEDUP_REMOVED lines=16> */
.L_x_20050:
[----:B------:R-:W-:Y:S05]  /*ed50*/  BSYNC B2 ;  /* 0x0000000000027941 */ /* 0x000fea0003800000 */
.L_x_20049:
        /* <DEDUP_REMOVED lines=44> */
.L_x_20048:
[----:B------:R-:W-:Y:S05]  /*f020*/  BSYNC B1 ;  /* 0x0000000000017941 */ /* 0x000fea0003800000 */
.L_x_20047:
        /* <DEDUP_REMOVED lines=9> */
.L_x_20043:
        /* <DEDUP_REMOVED lines=12> */
.L_x_20052:
[----:B------:R-:W-:Y:S02]  /*f180*/  IMAD.MOV.U32 R138, RZ, RZ, R148 ;  /* 0x000000ffff8a7224 */ /* 0x000fe400078e0094 */
.L_x_20053:
[----:B------:R-:W-:Y:S05]  /*f190*/  BSYNC B1 ;  /* 0x0000000000017941 */ /* 0x000fea0003800000 */
.L_x_20051:
        /* <DEDUP_REMOVED lines=16> */
.L_x_20057:
[----:B------:R-:W-:Y:S05]  /*f2a0*/  BSYNC B2 ;  /* 0x0000000000027941 */ /* 0x000fea0003800000 */
.L_x_20056:
        /* <DEDUP_REMOVED lines=44> */
.L_x_20055:
[----:B------:R-:W-:Y:S05]  /*f570*/  BSYNC B1 ;  /* 0x0000000000017941 */ /* 0x000fea0003800000 */
.L_x_20054:
        /* <DEDUP_REMOVED lines=12> */
.L_x_20058:
        /* <DEDUP_REMOVED lines=12> */
.L_x_20061:
[----:B------:R-:W-:Y:S02]  /*f700*/  IMAD.MOV.U32 R138, RZ, RZ, R148 ;  /* 0x000000ffff8a7224 */ /* 0x000fe400078e0094 */
.L_x_20062:
[----:B------:R-:W-:Y:S05]  /*f710*/  BSYNC B1 ;  /* 0x0000000000017941 */ /* 0x000fea0003800000 */
.L_x_20060:
        /* <DEDUP_REMOVED lines=16> */
.L_x_20066:
[----:B------:R-:W-:Y:S05]  /*f820*/  BSYNC B2 ;  /* 0x0000000000027941 */ /* 0x000fea0003800000 */
.L_x_20065:
        /* <DEDUP_REMOVED lines=44> */
.L_x_20064:
[----:B------:R-:W-:Y:S05]  /*faf0*/  BSYNC B1 ;  /* 0x0000000000017941 */ /* 0x000fea0003800000 */
.L_x_20063:
        /* <DEDUP_REMOVED lines=9> */
.L_x_20059:
        /* <DEDUP_REMOVED lines=12> */
.L_x_20068:
[----:B------:R-:W-:Y:S02]  /*fc50*/  IMAD.MOV.U32 R138, RZ, RZ, R148 ;  /* 0x000000ffff8a7224 */ /* 0x000fe400078e0094 */
.L_x_20069:
[----:B------:R-:W-:Y:S05]  /*fc60*/  BSYNC B1 ;  /* 0x0000000000017941 */ /* 0x000fea0003800000 */
.L_x_20067:
        /* <DEDUP_REMOVED lines=16> */
.L_x_20073:
[----:B------:R-:W-:Y:S05]  /*fd70*/  BSYNC B2 ;  /* 0x0000000000027941 */ /* 0x000fea0003800000 */
.L_x_20072:
        /* <DEDUP_REMOVED lines=44> */
.L_x_20071:
[----:B------:R-:W-:Y:S05]  /*10040*/  BSYNC B1 ;  /* 0x0000000000017941 */ /* 0x000fea0003800000 */
.L_x_20070:
        /* <DEDUP_REMOVED lines=12> */
.L_x_20074:
        /* <DEDUP_REMOVED lines=12> */
.L_x_20077:
[----:B------:R-:W-:Y:S02]  /*101d0*/  MOV R138, R148 ;  /* 0x00000094008a7202 */ /* 0x000fe40000000f00 */
.L_x_20078:
[----:B------:R-:W-:Y:S05]  /*101e0*/  BSYNC B1 ;  /* 0x0000000000017941 */ /* 0x000fea0003800000 */
.L_x_20076:
        /* <DEDUP_REMOVED lines=16> */
.L_x_20082:
[----:B------:R-:W-:Y:S05]  /*102f0*/  BSYNC B2 ;  /* 0x0000000000027941 */ /* 0x000fea0003800000 */
.L_x_20081:
        /* <DEDUP_REMOVED lines=44> */
.L_x_20080:
[----:B------:R-:W-:Y:S05]  /*105c0*/  BSYNC B1 ;  /* 0x0000000000017941 */ /* 0x000fea0003800000 */
.L_x_20079:
        /* <DEDUP_REMOVED lines=9> */
.L_x_20075:
        /* <DEDUP_REMOVED lines=12> */
.L_x_20084:
[----:B------:R-:W-:Y:S02]  /*10720*/  IMAD.MOV.U32 R138, RZ, RZ, R148 ;  /* 0x000000ffff8a7224 */ /* 0x000fe400078e0094 */
.L_x_20085:
[----:B------:R-:W-:Y:S05]  /*10730*/  BSYNC B1 ;  /* 0x0000000000017941 */ /* 0x000fea0003800000 */
.L_x_20083:
        /* <DEDUP_REMOVED lines=16> */
.L_x_20089:
[----:B------:R-:W-:Y:S05]  /*10840*/  BSYNC B2 ;  /* 0x0000000000027941 */ /* 0x000fea0003800000 */
.L_x_20088:
        /* <DEDUP_REMOVED lines=44> */
.L_x_20087:
[----:B------:R-:W-:Y:S05]  /*10b10*/  BSYNC B1 ;  /* 0x0000000000017941 */ /* 0x000fea0003800000 */
.L_x_20086:
        /* <DEDUP_REMOVED lines=12> */
.L_x_20090:
        /* <DEDUP_REMOVED lines=12> */
.L_x_20093:
[----:B------:R-:W-:Y:S02]  /*10ca0*/  IMAD.MOV.U32 R138, RZ, RZ, R148 ;  /* 0x000000ffff8a7224 */ /* 0x000fe400078e0094 */
.L_x_20094:
[----:B------:R-:W-:Y:S05]  /*10cb0*/  BSYNC B1 ;  /* 0x0000000000017941 */ /* 0x000fea0003800000 */
.L_x_20092:
        /* <DEDUP_REMOVED lines=16> */
.L_x_20098:
[----:B------:R-:W-:Y:S05]  /*10dc0*/  BSYNC B2 ;  /* 0x0000000000027941 */ /* 0x000fea0003800000 */
.L_x_20097:
        /* <DEDUP_REMOVED lines=44> */
.L_x_20096:
[----:B------:R-:W-:Y:S05]  /*11090*/  BSYNC B1 ;  /* 0x0000000000017941 */ /* 0x000fea0003800000 */
.L_x_20095:
        /* <DEDUP_REMOVED lines=9> */
.L_x_20091:
        /* <DEDUP_REMOVED lines=12> */
.L_x_20100:
[----:B------:R-:W-:Y:S02]  /*111f0*/  MOV R138, R148 ;  /* 0x00000094008a7202 */ /* 0x000fe40000000f00 */
.L_x_20101:
[----:B------:R-:W-:Y:S05]  /*11200*/  BSYNC B1 ;  /* 0x0000000000017941 */ /* 0x000fea0003800000 */
.L_x_20099:
        /* <DEDUP_REMOVED lines=16> */
.L_x_20105:
[----:B------:R-:W-:Y:S05]  /*11310*/  BSYNC B2 ;  /* 0x0000000000027941 */ /* 0x000fea0003800000 */
.L_x_20104:
        /* <DEDUP_REMOVED lines=44> */
.L_x_20103:
[----:B------:R-:W-:Y:S05]  /*115e0*/  BSYNC B1 ;  /* 0x0000000000017941 */ /* 0x000fea0003800000 */
.L_x_20102:
        /* <DEDUP_REMOVED lines=12> */
.L_x_20106:
        /* <DEDUP_REMOVED lines=12> */
.L_x_20109:
[----:B------:R-:W-:Y:S02]  /*11770*/  IMAD.MOV.U32 R157, RZ, RZ, R148 ;  /* 0x000000ffff9d7224 */ /* 0x000fe400078e0094 */
.L_x_20110:
[----:B------:R-:W-:Y:S05]  /*11780*/  BSYNC B1 ;  /* 0x0000000000017941 */ /* 0x000fea0003800000 */
.L_x_20108:
        /* <DEDUP_REMOVED lines=16> */
.L_x_20114:
[----:B------:R-:W-:Y:S05]  /*11890*/  BSYNC B2 ;  /* 0x0000000000027941 */ /* 0x000fea0003800000 */
.L_x_20113:
        /* <DEDUP_REMOVED lines=44> */
.L_x_20112:
[----:B------:R-:W-:Y:S05]  /*11b60*/  BSYNC B1 ;  /* 0x0000000000017941 */ /* 0x000fea0003800000 */
.L_x_20111:
        /* <DEDUP_REMOVED lines=9> */
.L_x_20107:
        /* <DEDUP_REMOVED lines=51> */
.L_x_20115:
[----:B------:R-:W-:Y:S02]  /*11f30*/  IADD3 R108, R108, 0x100, RZ ;  /* 0x000001006c6c7810 */ /* 0x000fe40007ffe0ff */
.L_x_19986:
[----:B------:R-:W-:Y:S05]  /*11f40*/  BSYNC B0 ;  /* 0x0000000000007941 */ /* 0x000fea0003800000 */
.L_x_19985:
        /* <DEDUP_REMOVED lines=29> */
[----:B------:R-:W-:Y:S01]  /*12120*/  MOV R157, R146 ;  /* 0x00000092009d7202 */ /* 0x000fe20000000f00 */
[----:B------:R-:W-:Y:S05]  /*12130*/  BRA `(.L_x_20120) ;  /* 0x0000001000007947 */ /* 0x000fea0003800000 */
.L_x_20119:
[----:B--2---:R-:W-:Y:S02]  /*12140*/  IMAD.MOV.U32 R157, RZ, RZ, R148 ;  /* 0x000000ffff9d7224 */ /* 0x004fe400078e0094 */
.L_x_20120:
[----:B------:R-:W-:Y:S05]  /*12150*/  BSYNC B1 ;  /* 0x0000000000017941 */ /* 0x000fea0003800000 */
.L_x_20118:
        /* <DEDUP_REMOVED lines=16> */
.L_x_20124:
[----:B------:R-:W-:Y:S05]  /*12260*/  BSYNC B2 ;  /* 0x0000000000027941 */ /* 0x000fea0003800000 */
.L_x_20123:
        /* <DEDUP_REMOVED lines=44> */
.L_x_20122:
[----:B------:R-:W-:Y:S05]  /*12530*/  BSYNC B1 ;  /* 0x0000000000017941 */ /* 0x000fea0003800000 */
.L_x_20121:
[----:B------:R-:W0:Y:S01]  /*12540*/  I2F.U32 R88, R157 ;  /* 0x0000009d00587306 */ /* 0x000e220000201000 */
        /* <DEDUP_REMOVED lines=16> */
.L_x_20125:
        /* <DEDUP_REMOVED lines=12> */
.L_x_20128:
[----:B------:R-:W-:Y:S02]  /*12710*/  IMAD.MOV.U32 R138, RZ, RZ, R148 ;  /* 0x000000ffff8a7224 */ /* 0x000fe400078e0094 */
.L_x_20129:
[----:B------:R-:W-:Y:S05]  /*12720*/  BSYNC B1 ;  /* 0x0000000000017941 */ /* 0x000fea0003800000 */
.L_x_20127:
        /* <DEDUP_REMOVED lines=16> */
.L_x_20133:
[----:B------:R-:W-:Y:S05]  /*12830*/  BSYNC B2 ;  /* 0x0000000000027941 */ /* 0x000fea0003800000 */
.L_x_20132:
        /* <DEDUP_REMOVED lines=43> */
.L_x_20131:
[----:B------:R-:W-:Y:S05]  /*12af0*/  BSYNC B1 ;  /* 0x0000000000017941 */ /* 0x000fea0003800000 */
.L_x_20130:
        /* <DEDUP_REMOVED lines=9> */
.L_x_20126:
        /* <DEDUP_REMOVED lines=12> */
.L_x_20135:
[----:B------:R-:W-:Y:S02]  /*12c50*/  IMAD.MOV.U32 R138, RZ, RZ, R148 ;  /* 0x000000ffff8a7224 */ /* 0x000fe400078e0094 */
.L_x_20136:
[----:B------:R-:W-:Y:S05]  /*12c60*/  BSYNC B1 ;  /* 0x0000000000017941 */ /* 0x000fea0003800000 */
.L_x_20134:
        /* <DEDUP_REMOVED lines=16> */
.L_x_20140:
[----:B------:R-:W-:Y:S05]  /*12d70*/  BSYNC B2 ;  /* 0x0000000000027941 */ /* 0x000fea0003800000 */
.L_x_20139:
        /* <DEDUP_REMOVED lines=44> */
.L_x_20138:
[----:B------:R-:W-:Y:S05]  /*13040*/  BSYNC B1 ;  /* 0x0000000000017941 */ /* 0x000fea0003800000 */
.L_x_20137:
        /* <DEDUP_REMOVED lines=14> */
.L_x_20141:
        /* <DEDUP_REMOVED lines=12> */
.L_x_20144:
[----:B------:R-:W-:Y:S02]  /*131f0*/  IMAD.MOV.U32 R104, RZ, RZ, R148 ;  /* 0x000000ffff687224 */ /* 0x000fe400078e0094 */
.L_x_20145:
[----:B------:R-:W-:Y:S05]  /*13200*/  BSYNC B1 ;  /* 0x0000000000017941 */ /* 0x000fea0003800000 */
.L_x_20143:
        /* <DEDUP_REMOVED lines=16> */
.L_x_20149:
[----:B------:R-:W-:Y:S05]  /*13310*/  BSYNC B2 ;  /* 0x0000000000027941 */ /* 0x000fea0003800000 */
.L_x_20148:
        /* <DEDUP_REMOVED lines=42> */
[----:B------:R-:W-:-:S06]  /*135c0*/  HFMA2.MMA R91, -RZ, RZ, 0, 0 ;  /* 0x00000000ff5b7435 */ /* 0x000fcc00000001ff */
.L_x_20147:
[----:B------:R-:W-:Y:S05]  /*135d0*/  BSYNC B1 ;  /* 0x0000000000017941 */ /* 0x000fea0003800000 */
.L_x_20146:
        /* <DEDUP_REMOVED lines=9> */
.L_x_20142:
        /* <DEDUP_REMOVED lines=12> */
.L_x_20151:
[----:B------:R-:W-:Y:S02]  /*13730*/  IMAD.MOV.U32 R138, RZ, RZ, R148 ;  /* 0x000000ffff8a7224 */ /* 0x000fe400078e0094 */
.L_x_20152:
[----:B------:R-:W-:Y:S05]  /*13740*/  BSYNC B1 ;  /* 0x0000000000017941 */ /* 0x000fea0003800000 */
.L_x_20150:
        /* <DEDUP_REMOVED lines=16> */
.L_x_20156:
[----:B------:R-:W-:Y:S05]  /*13850*/  BSYNC B2 ;  /* 0x0000000000027941 */ /* 0x000fea0003800000 */
.L_x_20155:
        /* <DEDUP_REMOVED lines=44> */
.L_x_20154:
[----:B------:R-:W-:Y:S05]  /*13b20*/  BSYNC B1 ;  /* 0x0000000000017941 */ /* 0x000fea0003800000 */
.L_x_20153:
        /* <DEDUP_REMOVED lines=14> */
.L_x_20157:
        /* <DEDUP_REMOVED lines=12> */
.L_x_20160:
[----:B------:R-:W-:Y:S02]  /*13cd0*/  MOV R138, R148 ;  /* 0x00000094008a7202 */ /* 0x000fe40000000f00 */
.L_x_20161:
[----:B------:R-:W-:Y:S05]  /*13ce0*/  BSYNC B1 ;  /* 0x0000000000017941 */ /* 0x000fea0003800000 */
.L_x_20159:
        /* <DEDUP_REMOVED lines=16> */
.L_x_20165:
[----:B------:R-:W-:Y:S05]  /*13df0*/  BSYNC B2 ;  /* 0x0000000000027941 */ /* 0x000fea0003800000 */
.L_x_20164:
        /* <DEDUP_REMOVED lines=44> */
.L_x_20163:
[----:B------:R-:W-:Y:S05]  /*140c0*/  BSYNC B1 ;  /* 0x0000000000017941 */ /* 0x000fea0003800000 */
.L_x_20162:
        /* <DEDUP_REMOVED lines=9> */
.L_x_20158:
        /* <DEDUP_REMOVED lines=12> */
.L_x_20167:
[----:B------:R-:W-:Y:S02]  /*14220*/  IMAD.MOV.U32 R138, RZ, RZ, R148 ;  /* 0x000000ffff8a7224 */ /* 0x000fe400078e0094 */
.L_x_20168:
[----:B------:R-:W-:Y:S05]  /*14230*/  BSYNC B1 ;  /* 0x0000000000017941 */ /* 0x000fea0003800000 */
.L_x_20166:
        /* <DEDUP_REMOVED lines=16> */
.L_x_20172:
[----:B------:R-:W-:Y:S05]  /*14340*/  BSYNC B2 ;  /* 0x0000000000027941 */ /* 0x000fea0003800000 */
.L_x_20171:
        /* <DEDUP_REMOVED lines=44> */
.L_x_20170:
[----:B------:R-:W-:Y:S05]  /*14610*/  BSYNC B1 ;  /* 0x0000000000017941 */ /* 0x000fea0003800000 */
.L_x_20169:
        /* <DEDUP_REMOVED lines=14> */
.L_x_20173:
        /* <DEDUP_REMOVED lines=12> */
.L_x_20176:
[----:B------:R-:W-:Y:S02]  /*147c0*/  IMAD.MOV.U32 R138, RZ, RZ, R148 ;  /* 0x000000ffff8a7224 */ /* 0x000fe400078e0094 */
.L_x_20177:
[----:B------:R-:W-:Y:S05]  /*147d0*/  BSYNC B1 ;  /* 0x0000000000017941 */ /* 0x000fea0003800000 */
.L_x_20175:
        /* <DEDUP_REMOVED lines=16> */
.L_x_20181:
[----:B------:R-:W-:Y:S05]  /*148e0*/  BSYNC B2 ;  /* 0x0000000000027941 */ /* 0x000fea0003800000 */
.L_x_20180:
        /* <DEDUP_REMOVED lines=44> */
.L_x_20179:
[----:B------:R-:W-:Y:S05]  /*14bb0*/  BSYNC B1 ;  /* 0x0000000000017941 */ /* 0x000fea0003800000 */
.L_x_20178:
        /* <DEDUP_REMOVED lines=9> */
.L_x_20174:
        /* <DEDUP_REMOVED lines=12> */
.L_x_20183:
[----:B------:R-:W-:Y:S02]  /*14d10*/  MOV R138, R148 ;  /* 0x00000094008a7202 */ /* 0x000fe40000000f00 */
.L_x_20184:
[----:B------:R-:W-:Y:S05]  /*14d20*/  BSYNC B1 ;  /* 0x0000000000017941 */ /* 0x000fea0003800000 */
.L_x_20182:
        /* <DEDUP_REMOVED lines=16> */
.L_x_20188:
[----:B------:R-:W-:Y:S05]  /*14e30*/  BSYNC B2 ;  /* 0x0000000000027941 */ /* 0x000fea0003800000 */
.L_x_20187:
        /* <DEDUP_REMOVED lines=44> */
.L_x_20186:
[----:B------:R-:W-:Y:S05]  /*15100*/  BSYNC B1 ;  /* 0x0000000000017941 */ /* 0x000fea0003800000 */
.L_x_20185:
        /* <DEDUP_REMOVED lines=12> */
.L_x_20189:
        /* <DEDUP_REMOVED lines=12> */
.L_x_20192:
[----:B------:R-:W-:Y:S02]  /*15290*/  IMAD.MOV.U32 R138, RZ, RZ, R148 ;  /* 0x000000ffff8a7224 */ /* 0x000fe400078e0094 */
.L_x_20193:
[----:B------:R-:W-:Y:S05]  /*152a0*/  BSYNC B1 ;  /* 0x0000000000017941 */ /* 0x000fea0003800000 */
.L_x_20191:
        /* <DEDUP_REMOVED lines=16> */
.L_x_20197:
[----:B------:R-:W-:Y:S05]  /*153b0*/  BSYNC B2 ;  /* 0x0000000000027941 */ /* 0x000fea0003800000 */
.L_x_20196:
        /* <DEDUP_REMOVED lines=44> */
.L_x_20195:
[----:B------:R-:W-:Y:S05]  /*15680*/  BSYNC B1 ;  /* 0x0000000000017941 */ /* 0x000fea0003800000 */
.L_x_20194:
        /* <DEDUP_REMOVED lines=9> */
.L_x_20190:
        /* <DEDUP_REMOVED lines=12> */
.L_x_20199:
[----:B------:R-:W-:Y:S02]  /*157e0*/  IMAD.MOV.U32 R138, RZ, RZ, R148 ;  /* 0x000000ffff8a7224 */ /* 0x000fe400078e0094 */
.L_x_20200:
[----:B------:R-:W-:Y:S05]  /*157f0*/  BSYNC B1 ;  /* 0x0000000000017941 */ /* 0x000fea0003800000 */
.L_x_20198:
        /* <DEDUP_REMOVED lines=16> */
.L_x_20204:
[----:B------:R-:W-:Y:S05]  /*15900*/  BSYNC B2 ;  /* 0x0000000000027941 */ /* 0x000fea0003800000 */
.L_x_20203:
        /* <DEDUP_REMOVED lines=44> */
.L_x_20202:
[----:B------:R-:W-:Y:S05]  /*15bd0*/  BSYNC B1 ;  /* 0x0000000000017941 */ /* 0x000fea0003800000 */
.L_x_20201:
        /* <DEDUP_REMOVED lines=12> */
.L_x_20205:
        /* <DEDUP_REMOVED lines=12> */
.L_x_20208:
[----:B------:R-:W-:Y:S02]  /*15d60*/  IMAD.MOV.U32 R138, RZ, RZ, R148 ;  /* 0x000000ffff8a7224 */ /* 0x000fe400078e0094 */
.L_x_20209:
[----:B------:R-:W-:Y:S05]  /*15d70*/  BSYNC B1 ;  /* 0x0000000000017941 */ /* 0x000fea0003800000 */
.L_x_20207:
        /* <DEDUP_REMOVED lines=16> */
.L_x_20213:
[----:B------:R-:W-:Y:S05]  /*15e80*/  BSYNC B2 ;  /* 0x0000000000027941 */ /* 0x000fea0003800000 */
.L_x_20212:
        /* <DEDUP_REMOVED lines=44> */
.L_x_20211:
[----:B------:R-:W-:Y:S05]  /*16150*/  BSYNC B1 ;  /* 0x0000000000017941 */ /* 0x000fea0003800000 */
.L_x_20210:
        /* <DEDUP_REMOVED lines=9> */
.L_x_20206:
        /* <DEDUP_REMOVED lines=12> */
.L_x_20215:
[----:B------:R-:W-:Y:S02]  /*162b0*/  IMAD.MOV.U32 R138, RZ, RZ, R148 ;  /* 0x000000ffff8a7224 */ /* 0x000fe400078e0094 */
.L_x_20216:
[----:B------:R-:W-:Y:S05]  /*162c0*/  BSYNC B1 ;  /* 0x0000000000017941 */ /* 0x000fea0003800000 */
.L_x_20214:
        /* <DEDUP_REMOVED lines=16> */
.L_x_20220:
[----:B------:R-:W-:Y:S05]  /*163d0*/  BSYNC B2 ;  /* 0x0000000000027941 */ /* 0x000fea0003800000 */
.L_x_20219:
        /* <DEDUP_REMOVED lines=44> */
.L_x_20218:
[----:B------:R-:W-:Y:S05]  /*166a0*/  BSYNC B1 ;  /* 0x0000000000017941 */ /* 0x000fea0003800000 */
.L_x_20217:
        /* <DEDUP_REMOVED lines=12> */
.L_x_20221:
        /* <DEDUP_REMOVED lines=12> */
.L_x_20224:
[----:B------:R-:W-:Y:S02]  /*16830*/  MOV R138, R148 ;  /* 0x00000094008a7202 */ /* 0x000fe40000000f00 */
.L_x_20225:
[----:B------:R-:W-:Y:S05]  /*16840*/  BSYNC B1 ;  /* 0x0000000000017941 */ /* 0x000fea0003800000 */
.L_x_20223:
        /* <DEDUP_REMOVED lines=16> */
.L_x_20229:
[----:B------:R-:W-:Y:S05]  /*16950*/  BSYNC B2 ;  /* 0x0000000000027941 */ /* 0x000fea0003800000 */
.L_x_20228:
        /* <DEDUP_REMOVED lines=44> */
.L_x_20227:
[----:B------:R-:W-:Y:S05]  /*16c20*/  BSYNC B1 ;  /* 0x0000000000017941 */ /* 0x000fea0003800000 */
.L_x_20226:
        /* <DEDUP_REMOVED lines=9> */
.L_x_20222:
        /* <DEDUP_REMOVED lines=12> */
.L_x_20231:
[----:B------:R-:W-:Y:S02]  /*16d80*/  IMAD.MOV.U32 R138, RZ, RZ, R148 ;  /* 0x000000ffff8a7224 */ /* 0x000fe400078e0094 */
.L_x_20232:
[----:B------:R-:W-:Y:S05]  /*16d90*/  BSYNC B1 ;  /* 0x0000000000017941 */ /* 0x000fea0003800000 */
.L_x_20230:
        /* <DEDUP_REMOVED lines=16> */
.L_x_20236:
[----:B------:R-:W-:Y:S05]  /*16ea0*/  BSYNC B2 ;  /* 0x0000000000027941 */ /* 0x000fea0003800000 */
.L_x_20235:
        /* <DEDUP_REMOVED lines=44> */
.L_x_20234:
[----:B------:R-:W-:Y:S05]  /*17170*/  BSYNC B1 ;  /* 0x0000000000017941 */ /* 0x000fea0003800000 */
.L_x_20233:
        /* <DEDUP_REMOVED lines=12> */
.L_x_20237:
        /* <DEDUP_REMOVED lines=12> */
.L_x_20240:
[----:B------:R-:W-:Y:S02]  /*17300*/  IMAD.MOV.U32 R157, RZ, RZ, R148 ;  /* 0x000000ffff9d7224 */ /* 0x000fe400078e0094 */
.L_x_20241:
[----:B------:R-:W-:Y:S05]  /*17310*/  BSYNC B1 ;  /* 0x0000000000017941 */ /* 0x000fea0003800000 */
.L_x_20239:
        /* <DEDUP_REMOVED lines=16> */
.L_x_20245:
[----:B------:R-:W-:Y:S05]  /*17420*/  BSYNC B2 ;  /* 0x0000000000027941 */ /* 0x000fea0003800000 */
.L_x_20244:
        /* <DEDUP_REMOVED lines=44> */
.L_x_20243:
[----:B------:R-:W-:Y:S05]  /*176f0*/  BSYNC B1 ;  /* 0x0000000000017941 */ /* 0x000fea0003800000 */
.L_x_20242:
        /* <DEDUP_REMOVED lines=9> */
.L_x_20238:
        /* <DEDUP_REMOVED lines=51> */
.L_x_20117:
[----:B------:R-:W-:Y:S05]  /*17ac0*/  BSYNC B0 ;  /* 0x0000000000007941 */ /* 0x000fea0003800000 */
.L_x_20116:
        /* <DEDUP_REMOVED lines=43> */
.L_x_20258:
        /* <DEDUP_REMOVED lines=86> */
.L_x_20259:
        /* <DEDUP_REMOVED lines=73> */
[----:B------:R-:W-:Y:S02]  /*18770*/  FSEL R109, R109, RZ, P1 ;  /* 0x000000ff6d6d7208 */ /* 0x000fe40000800000 */
[----:B0-----:R-:W-:-:S05]  /*18780*/  @!P0 MOV R110, 0x4 ;  /* 0x00000004006e8802 */ /* 0x001fca0000000f00 */
        /* <DEDUP_REMOVED lines=23> */
[--C-:B------:R-:W-:Y:S01]  /*18900*/  FADD.FTZ R166, R95, -R158.reuse ;  /* 0x8000009e5fa67221 */ /* 0x100fe20000010000 */
[----:B------:R-:W-:Y:S01]  /*18910*/  F2FP.PACK_AB R109, R164, R111 ;  /* 0x0000006fa46d723e */ /* 0x000fe200000000ff */
        /* <DEDUP_REMOVED lines=16> */
.L_x_20249:
[----:B------:R-:W-:Y:S05]  /*18a20*/  BSYNC B0 ;  /* 0x0000000000007941 */ /* 0x000fea0003800000 */
.L_x_20248:
        /* <DEDUP_REMOVED lines=17> */
[--C-:B------:R-:W-:Y:S01]  /*18b40*/  FADD.FTZ R166, R99, -R158.reuse ;  /* 0x8000009e63a67221 */ /* 0x100fe20000010000 */
[----:B------:R-:W-:Y:S01]  /*18b50*/  F2FP.PACK_AB R109, R164, R111 ;  /* 0x0000006fa46d723e */ /* 0x000fe200000000ff */
        /* <DEDUP_REMOVED lines=16> */
.L_x_20251:
[----:B------:R-:W-:Y:S05]  /*18c60*/  BSYNC B0 ;  /* 0x0000000000007941 */ /* 0x000fea0003800000 */
.L_x_20250:
        /* <DEDUP_REMOVED lines=35> */
.L_x_20253:
[----:B------:R-:W-:Y:S05]  /*18ea0*/  BSYNC B0 ;  /* 0x0000000000007941 */ /* 0x000fea0003800000 */
.L_x_20252:
        /* <DEDUP_REMOVED lines=34> */
.L_x_20255:
[----:B------:R-:W-:Y:S05]  /*190d0*/  BSYNC B0 ;  /* 0x0000000000007941 */ /* 0x000fea0003800000 */
.L_x_20254:
[----:B------:R-:W-:Y:S02]  /*190e0*/  IADD3 R121, R121, c[0x0][0x160], RZ ;  /* 0x0000580079797a10 */ /* 0x000fe40007ffe0ff */
[----:B------:R-:W-:Y:S02]  /*190f0*/  LOP3.LUT P1, RZ, R144, 0xff, RZ, 0xc0, !PT ;  /* 0x000000ff90ff7812 */ /* 0x000fe4000782c0ff */
[----:B------:R-:W-:Y:S02]  /*19100*/  ISETP.GE.AND P0, PT, R121, c[0x0][0x164], PT ;  /* 0x0000590079007a0c */ /* 0x000fe40003f06270 */
[----:B------:R-:W-:-:S11]  /*19110*/  SEL R144, RZ, 0x1, P1 ;  /* 0x00000001ff907807 */ /* 0x000fd60000800000 */
[----:B01---5:R-:W-:Y:S01]  /*19120*/  @P0 CALL.REL.NOINC `(.L_x_20256) ;  /* 0x0000001000000944 */ /* 0x023fe20003c00000 */
[----:B------:R-:W-:Y:S05]  /*19130*/  BRA `(.L_x_20257) ;  /* 0xfffe7b0000007947 */ /* 0x000fea000383ffff */
.L_x_20256:
[----:B------:R-:W-:Y:S05]  /*19140*/  EXIT ;  /* 0x000000000000794d */ /* 0x000fea0003800000 */
.L_x_20246:
[----:B------:R-:W-:Y:S01]  /*19150*/  IMAD.MOV.U32 R166, RZ, RZ, 0x1 ;  /* 0x00000001ffa67424 */ /* 0x000fe200078e00ff */
[----:B------:R-:W-:Y:S01]  /*19160*/  MOV R158, 0x191a0 ;  /* 0x000191a0009e7802 */ /* 0x000fe20000000f00 */
[----:B------:R-:W-:Y:S02]  /*19170*/  IMAD.MOV.U32 R157, RZ, RZ, 0x1f ;  /* 0x0000001fff9d7424 */ /* 0x000fe400078e00ff */
[----:B------:R-:W-:Y:S02]  /*19180*/  IMAD.MOV.U32 R168, RZ, RZ, -0x1 ;  /* 0xffffffffffa87424 */ /* 0x000fe400078e00ff */
[----:B-1---5:R-:W-:Y:S05]  /*19190*/  CALL.REL.NOINC `($__internal_62_$__cuda_sm70_shflsync_bfly_p) ;  /* 0x000007d000007944 */ /* 0x022fea0003c00000 */
[----:B-1----:R-:W-:Y:S01]  /*191a0*/  MOV R108, R157 ;  /* 0x0000009d006c7202 */ /* 0x002fe20000000f00 */
[----:B0-----:R-:W-:Y:S05]  /*191b0*/  BRA `(.L_x_20258) ;  /* 0xffffebc000007947 */ /* 0x001fea000383ffff */
.L_x_20247:
[----:B------:R-:W-:Y:S01]  /*191c0*/  IMAD.MOV.U32 R166, RZ, RZ, 0x2 ;  /* 0x00000002ffa67424 */ /* 0x000fe200078e00ff */
[----:B------:R-:W-:Y:S01]  /*191d0*/  MOV R158, 0x19210 ;  /* 0x00019210009e7802 */ /* 0x000fe20000000f00 */
[----:B------:R-:W-:Y:S02]  /*191e0*/  IMAD.MOV.U32 R157, RZ, RZ, 0x1f ;  /* 0x0000001fff9d7424 */ /* 0x000fe400078e00ff */
[----:B------:R-:W-:Y:S02]  /*191f0*/  IMAD.MOV.U32 R168, RZ, RZ, -0x1 ;  /* 0xffffffffffa87424 */ /* 0x000fe400078e00ff */
[----:B-1---5:R-:W-:Y:S05]  /*19200*/  CALL.REL.NOINC `($__internal_62_$__cuda_sm70_shflsync_bfly_p) ;  /* 0x0000076000007944 */ /* 0x022fea0003c00000 */
[----:B01----:R-:W-:Y:S01]  /*19210*/  FADD.FTZ R109, R109, R157 ;  /* 0x0000009d6d6d7221 */ /* 0x003fe20000010000 */
[----:B------:R-:W-:Y:S01]  /*19220*/  MOV R158, 0x19270 ;  /* 0x00019270009e7802 */ /* 0x000fe20000000f00 */
[----:B------:R-:W-:-:S02]  /*19230*/  IMAD.MOV.U32 R166, RZ, RZ, 0x4 ;  /* 0x00000004ffa67424 */ /* 0x000fc400078e00ff */
[----:B------:R-:W-:Y:S02]  /*19240*/  IMAD.MOV.U32 R157, RZ, RZ, 0x1f ;  /* 0x0000001fff9d7424 */ /* 0x000fe400078e00ff */
[----:B------:R-:W-:Y:S02]  /*19250*/  IMAD.MOV.U32 R168, RZ, RZ, -0x1 ;  /* 0xffffffffffa87424 */ /* 0x000fe400078e00ff */
[----:B------:R-:W-:Y:S05]  /*19260*/  CALL.REL.NOINC `($__internal_62_$__cuda_sm70_shflsync_bfly_p) ;  /* 0x0000070000007944 */ /* 0x000fea0003c00000 */
[----:B01----:R-:W-:Y:S01]  /*19270*/  FADD.FTZ R109, R109, R157 ;  /* 0x0000009d6d6d7221 */ /* 0x003fe20000010000 */
[----:B------:R-:W-:Y:S01]  /*19280*/  HFMA2.MMA R157, -RZ, RZ, 0, 1.847743988037109375e-06 ;  /* 0x0000001fff9d7435 */ /* 0x000fe200000001ff */
[----:B------:R-:W-:Y:S01]  /*19290*/  IMAD.MOV.U32 R166, RZ, RZ, 0x8 ;  /* 0x00000008ffa67424 */ /* 0x000fe200078e00ff */
[----:B------:R-:W-:Y:S01]  /*192a0*/  MOV R158, 0x192d0 ;  /* 0x000192d0009e7802 */ /* 0x000fe20000000f00 */
[----:B------:R-:W-:-:S03]  /*192b0*/  IMAD.MOV.U32 R168, RZ, RZ, -0x1 ;  /* 0xffffffffffa87424 */ /* 0x000fc600078e00ff */
[----:B------:R-:W-:Y:S05]  /*192c0*/  CALL.REL.NOINC `($__internal_62_$__cuda_sm70_shflsync_bfly_p) ;  /* 0x000006a000007944 */ /* 0x000fea0003c00000 */
[----:B01----:R-:W-:Y:S01]  /*192d0*/  FADD.FTZ R109, R109, R157 ;  /* 0x0000009d6d6d7221 */ /* 0x003fe20000010000 */
[----:B------:R-:W-:Y:S01]  /*192e0*/  MOV R158, 0x19330 ;  /* 0x00019330009e7802 */ /* 0x000fe20000000f00 */
[----:B------:R-:W-:Y:S02]  /*192f0*/  IMAD.MOV.U32 R166, RZ, RZ, 0x10 ;  /* 0x00000010ffa67424 */ /* 0x000fe400078e00ff */
[----:B------:R-:W-:-:S02]  /*19300*/  IMAD.MOV.U32 R157, RZ, RZ, 0x1f ;  /* 0x0000001fff9d7424 */ /* 0x000fc400078e00ff */
[----:B------:R-:W-:Y:S02]  /*19310*/  IMAD.MOV.U32 R168, RZ, RZ, -0x1 ;  /* 0xffffffffffa87424 */ /* 0x000fe400078e00ff */
[----:B------:R-:W-:Y:S05]  /*19320*/  CALL.REL.NOINC `($__internal_62_$__cuda_sm70_shflsync_bfly_p) ;  /* 0x0000064000007944 */ /* 0x000fea0003c00000 */
        /* <DEDUP_REMOVED lines=71> */
[----:B------:R-:W-:-:S04]  /*197a0*/  MOV R158, 0x197d0 ;  /* 0x000197d0009e7802 */ /* 0x000fc80000000f00 */
[----:B------:R-:W-:Y:S02]  /*197b0*/  MOV R109, R160 ;  /* 0x000000a0006d7202 */ /* 0x000fe40000000f00 */
[----:B------:R-:W-:Y:S05]  /*197c0*/  CALL.REL.NOINC `($__internal_62_$__cuda_sm70_shflsync_bfly_p) ;  /* 0x000001a000007944 */ /* 0x000fea0003c00000 */
[----:B01----:R-:W-:Y:S01]  /*197d0*/  FADD.FTZ R109, R160, R157 ;  /* 0x0000009da06d7221 */ /* 0x003fe20000010000 */
[----:B------:R-:W-:Y:S01]  /*197e0*/  MOV R158, 0x19830 ;  /* 0x00019830009e7802 */ /* 0x000fe20000000f00 */
[----:B------:R-:W-:Y:S02]  /*197f0*/  IMAD.MOV.U32 R166, RZ, RZ, 0x2 ;  /* 0x00000002ffa67424 */ /* 0x000fe400078e00ff */
[----:B------:R-:W-:Y:S02]  /*19800*/  IMAD.MOV.U32 R157, RZ, RZ, 0x1f ;  /* 0x0000001fff9d7424 */ /* 0x000fe400078e00ff */
[----:B------:R-:W-:Y:S02]  /*19810*/  IMAD.MOV.U32 R168, RZ, RZ, -0x1 ;  /* 0xffffffffffa87424 */ /* 0x000fe400078e00ff */
[----:B------:R-:W-:Y:S05]  /*19820*/  CALL.REL.NOINC `($__internal_62_$__cuda_sm70_shflsync_bfly_p) ;  /* 0x0000014000007944 */ /* 0x000fea0003c00000 */
[----:B01----:R-:W-:Y:S01]  /*19830*/  FADD.FTZ R109, R109, R157 ;  /* 0x0000009d6d6d7221 */ /* 0x003fe20000010000 */
[----:B------:R-:W-:Y:S01]  /*19840*/  MOV R158, 0x19890 ;  /* 0x00019890009e7802 */ /* 0x000fe20000000f00 */
[----:B------:R-:W-:Y:S02]  /*19850*/  IMAD.MOV.U32 R166, RZ, RZ, 0x4 ;  /* 0x00000004ffa67424 */ /* 0x000fe400078e00ff */
[----:B------:R-:W-:-:S02]  /*19860*/  IMAD.MOV.U32 R157, RZ, RZ, 0x1f ;  /* 0x0000001fff9d7424 */ /* 0x000fc400078e00ff */
        /* <DEDUP_REMOVED lines=8> */
[----:B-1----:R-:W-:Y:S01]  /*198f0*/  FADD.FTZ R164, R109, R157 ;  /* 0x0000009d6da47221 */ /* 0x002fe20000010000 */
[----:B------:R-:W-:Y:S01]  /*19900*/  MOV R158, 0x19960 ;  /* 0x00019960009e7802 */ /* 0x000fe20000000f00 */
[----:B0-----:R-:W-:Y:S02]  /*19910*/  IMAD.MOV.U32 R166, RZ, RZ, 0x10 ;  /* 0x00000010ffa67424 */ /* 0x001fe400078e00ff */
[----:B------:R-:W-:Y:S02]  /*19920*/  IMAD.MOV.U32 R157, RZ, RZ, 0x1f ;  /* 0x0000001fff9d7424 */ /* 0x000fe400078e00ff */
[----:B------:R-:W-:-:S02]  /*19930*/  IMAD.MOV.U32 R168, RZ, RZ, -0x1 ;  /* 0xffffffffffa87424 */ /* 0x000fc400078e00ff */
[----:B------:R-:W-:Y:S02]  /*19940*/  IMAD.MOV.U32 R109, RZ, RZ, R164 ;  /* 0x000000ffff6d7224 */ /* 0x000fe400078e00a4 */
[----:B------:R-:W-:Y:S05]  /*19950*/  CALL.REL.NOINC `($__internal_62_$__cuda_sm70_shflsync_bfly_p) ;  /* 0x0000001000007944 */ /* 0x000fea0003c00000 */
[----:B01----:R-:W-:Y:S05]  /*19960*/  BRA `(.L_x_20259) ;  /* 0xffffe97000007947 */ /* 0x003fea000383ffff */
        .weak           $__internal_62_$__cuda_sm70_shflsync_bfly_p
        .type           $__internal_62_$__cuda_sm70_shflsync_bfly_p,@function
        .size           $__internal_62_$__cuda_sm70_shflsync_bfly_p,(.L_x_26522 - $__internal_62_$__cuda_sm70_shflsync_bfly_p)
$__internal_62_$__cuda_sm70_shflsync_bfly_p:
[----:B------:R-:W-:Y:S01]  /*19970*/  IMAD.MOV.U32 R159, RZ, RZ, 0x0 ;  /* 0x00000000ff9f7424 */ /* 0x000fe200078e00ff */
[----:B------:R-:W-:Y:S04]  /*19980*/  WARPSYNC R168 ;  /* 0x000000a800007348 */ /* 0x000fe80003800000 */
[----:B------:R0:W1:Y:S01]  /*19990*/  SHFL.BFLY PT, R157, R109, R166, R157 ;  /* 0x0c0000a66d9d7389 */ /* 0x00006200000e009d */
[----:B------:R-:W-:Y:S05]  /*199a0*/  RET.REL.NODEC R158 `(_ZN10layer_norm31ln_parallel_residual_fwd_kernelINS_13Kernel_traitsIf6__halffS2_fjLj8192ELj1ELj1ELj8ELj16ENS_18Kernel_traits_baseILj8192EfS2_fS2_fjLj256EEEEELb1ELb1ELb0EEEvNS_9FwdParamsE) ;  /* 0xfffe66509e007950 */ /* 0x000fea0003c3ffff */
.L_x_20260:
        /* <DEDUP_REMOVED lines=13> */
.L_x_26522:


//--------------------- .text._ZN10layer_norm31ln_parallel_residual_fwd_kernelINS_13Kernel_traitsIf6__halffS2_fjLj8192ELj1ELj1ELj8ELj16ENS_18Kernel_traits_baseILj8192EfS2_fS2_fjLj256EEEEELb1ELb1ELb1EEEvNS_9FwdParamsE --------------------------
	.section	.text._ZN10layer_norm31ln_parallel_residual_fwd_kernelINS_13Kernel_traitsIf6__halffS2_fjLj8192ELj1ELj1ELj8ELj16ENS_18Kernel_traits_baseILj8192EfS2_fS2_fjLj256EEEEELb1ELb1ELb1EEEvNS_9FwdParamsE,"ax",@progbits
	.sectioninfo	@"SHI_REGISTERS=170"
	.align	128
        .global         _ZN10layer_norm31ln_parallel_residual_fwd_kernelINS_13Kernel_traitsIf6__halffS2_fjLj8192ELj1ELj1ELj8ELj16ENS_18Kernel_traits_baseILj8192EfS2_fS2_fjLj256EEEEELb1ELb1ELb1EEEvNS_9FwdParamsE
        .type           _ZN10layer_norm31ln_parallel_residual_fwd_kernelINS_13Kernel_traitsIf6__halffS2_fjLj8192ELj1ELj1ELj8ELj16ENS_18Kernel_traits_baseILj8192EfS2_fS2_fjLj256EEEEELb1ELb1ELb1EEEvNS_9FwdParamsE,@function
        .size           _ZN10layer_norm31ln_parallel_residual_fwd_kernelINS_13Kernel_traitsIf6__halffS2_fjLj8192ELj1ELj1ELj8ELj16ENS_18Kernel_traits_baseILj8192EfS2_fS2_fjLj256EEEEELb1ELb1ELb1EEEvNS_9FwdParamsE,(.L_x_26523 - _ZN10layer_norm31ln_parallel_residual_fwd_kernelINS_13Kernel_traitsIf6__halffS2_fjLj8192ELj1ELj1ELj8ELj16ENS_18Kernel_traits_baseILj8192EfS2_fS2_fjLj256EEEEELb1ELb1ELb1EEEvNS_9FwdParamsE)
        .other          _ZN10layer_norm31ln_parallel_residual_fwd_kernelINS_13Kernel_traitsIf6__halffS2_fjLj8192ELj1ELj1ELj8ELj16ENS_18Kernel_traits_baseILj8192EfS2_fS2_fjLj256EEEEELb1ELb1ELb1EEEvNS_9FwdParamsE,@"STO_CUDA_ENTRY STV_DEFAULT"
_ZN10layer_norm31ln_parallel_residual_fwd_kernelINS_13Kernel_traitsIf6__halffS2_fjLj8192ELj1ELj1ELj8ELj16ENS_18Kernel_traits_baseILj8192EfS2_fS2_fjLj256EEEEELb1ELb1ELb1EEEvNS_9FwdParamsE:
.text._ZN10layer_norm31ln_parallel_residual_fwd_kernelINS_13Kernel_traitsIf6__halffS2_fjLj8192ELj1ELj1ELj8ELj16ENS_18Kernel_traits_baseILj8192EfS2_fS2_fjLj256EEEEELb1ELb1ELb1EEEvNS_9FwdParamsE:
        /* <DEDUP_REMOVED lines=128> */
.L_x_20780:
        /* <DEDUP_REMOVED lines=32> */
.L_x_20262:
[----:B------:R-:W-:Y:S02]  /*0a00*/  IMAD.MOV.U32 R88, RZ, RZ, R140 ;  /* 0x000000ffff587224 */ /* 0x000fe400078e008c */
.L_x_20263:
[----:B------:R-:W-:Y:S05]  /*0a10*/  BSYNC B0 ;  /* 0x0000000000007941 */ /* 0x000fea0003800000 */
.L_x_20261:
        /* <DEDUP_REMOVED lines=16> */
.L_x_20267:
[----:B------:R-:W-:Y:S05]  /*0b20*/  BSYNC B1 ;  /* 0x0000000000017941 */ /* 0x000fea0003800000 */
.L_x_20266:
        /* <DEDUP_REMOVED lines=44> */
.L_x_20265:
[----:B------:R-:W-:Y:S05]  /*0df0*/  BSYNC B0 ;  /* 0x0000000000007941 */ /* 0x000fea0003800000 */
.L_x_20264:
        /* <DEDUP_REMOVED lines=17> */
.L_x_20268:
        /* <DEDUP_REMOVED lines=12> */
.L_x_20271:
[----:B------:R-:W-:Y:S02]  /*0fd0*/  IMAD.MOV.U32 R90, RZ, RZ, R140 ;  /* 0x000000ffff5a7224 */ /* 0x000fe400078e008c */
.L_x_20272:
[----:B------:R-:W-:Y:S05]  /*0fe0*/  BSYNC B0 ;  /* 0x0000000000007941 */ /* 0x000fea0003800000 */
.L_x_20270:
        /* <DEDUP_REMOVED lines=16> */
.L_x_20276:
[----:B------:R-:W-:Y:S05]  /*10f0*/  BSYNC B1 ;  /* 0x0000000000017941 */ /* 0x000fea0003800000 */
.L_x_20275:
        /* <DEDUP_REMOVED lines=43> */
.L_x_20274:
[----:B------:R-:W-:Y:S05]  /*13b0*/  BSYNC B0 ;  /* 0x0000000000007941 */ /* 0x000fea0003800000 */
.L_x_20273:
        /* <DEDUP_REMOVED lines=9> */
.L_x_20269:
        /* <DEDUP_REMOVED lines=12> */
.L_x_20278:
[----:B------:R-:W-:Y:S02]  /*1510*/  IMAD.MOV.U32 R90, RZ, RZ, R140 ;  /* 0x000000ffff5a7224 */ /* 0x000fe400078e008c */
.L_x_20279:
[----:B------:R-:W-:Y:S05]  /*1520*/  BSYNC B0 ;  /* 0x0000000000007941 */ /* 0x000fea0003800000 */
.L_x_20277:
        /* <DEDUP_REMOVED lines=16> */
.L_x_20283:
[----:B------:R-:W-:Y:S05]  /*1630*/  BSYNC B1 ;  /* 0x0000000000017941 */ /* 0x000fea0003800000 */
.L_x_20282:
        /* <DEDUP_REMOVED lines=44> */
.L_x_20281:
[----:B------:R-:W-:Y:S05]  /*1900*/  BSYNC B0 ;  /* 0x0000000000007941 */ /* 0x000fea0003800000 */
.L_x_20280:
        /* <DEDUP_REMOVED lines=14> */
.L_x_20284:
        /* <DEDUP_REMOVED lines=12> */
.L_x_20287:
[----:B------:R-:W-:Y:S02]  /*1ab0*/  IMAD.MOV.U32 R80, RZ, RZ, R140 ;  /* 0x000000ffff507224 */ /* 0x000fe400078e008c */
.L_x_20288:
[----:B------:R-:W-:Y:S05]  /*1ac0*/  BSYNC B0 ;  /* 0x0000000000007941 */ /* 0x000fea0003800000 */
.L_x_20286:
        /* <DEDUP_REMOVED lines=16> */
.L_x_20292:
[----:B------:R-:W-:Y:S05]  /*1bd0*/  BSYNC B1 ;  /* 0x0000000000017941 */ /* 0x000fea0003800000 */
.L_x_20291:
        /* <DEDUP_REMOVED lines=44> */
.L_x_20290:
[----:B------:R-:W-:Y:S05]  /*1ea0*/  BSYNC B0 ;  /* 0x0000000000007941 */ /* 0x000fea0003800000 */
.L_x_20289:
        /* <DEDUP_REMOVED lines=9> */
.L_x_20285:
        /* <DEDUP_REMOVED lines=12> */
.L_x_20294:
[----:B------:R-:W-:Y:S02]  /*2000*/  IMAD.MOV.U32 R90, RZ, RZ, R140 ;  /* 0x000000ffff5a7224 */ /* 0x000fe400078e008c */
.L_x_20295:
[----:B------:R-:W-:Y:S05]  /*2010*/  BSYNC B0 ;  /* 0x0000000000007941 */ /* 0x000fea0003800000 */
.L_x_20293:
        /* <DEDUP_REMOVED lines=16> */
.L_x_20299:
[----:B------:R-:W-:Y:S05]  /*2120*/  BSYNC B1 ;  /* 0x0000000000017941 */ /* 0x000fea0003800000 */
.L_x_20298:
        /* <DEDUP_REMOVED lines=44> */
.L_x_20297:
[----:B------:R-:W-:Y:S05]  /*23f0*/  BSYNC B0 ;  /* 0x0000000000007941 */ /* 0x000fea0003800000 */
.L_x_20296:
        /* <DEDUP_REMOVED lines=14> */
.L_x_20300:
        /* <DEDUP_REMOVED lines=12> */
.L_x_20303:
[----:B------:R-:W-:Y:S02]  /*25a0*/  IMAD.MOV.U32 R92, RZ, RZ, R140 ;  /* 0x000000ffff5c7224 */ /* 0x000fe400078e008c */
.L_x_20304:
[----:B------:R-:W-:Y:S05]  /*25b0*/  BSYNC B0 ;  /* 0x0000000000007941 */ /* 0x000fea0003800000 */
.L_x_20302:
        /* <DEDUP_REMOVED lines=16> */
.L_x_20308:
[----:B------:R-:W-:Y:S05]  /*26c0*/  BSYNC B1 ;  /* 0x0000000000017941 */ /* 0x000fea0003800000 */
.L_x_20307:
        /* <DEDUP_REMOVED lines=44> */
.L_x_20306:
[----:B------:R-:W-:Y:S05]  /*2990*/  BSYNC B0 ;  /* 0x0000000000007941 */ /* 0x000fea0003800000 */
.L_x_20305:
        /* <DEDUP_REMOVED lines=9> */
.L_x_20301:
        /* <DEDUP_REMOVED lines=12> */
.L_x_20310:
[----:B------:R-:W-:Y:S02]  /*2af0*/  IMAD.MOV.U32 R92, RZ, RZ, R140 ;  /* 0x000000ffff5c7224 */ /* 0x000fe400078e008c */
.L_x_20311:
[----:B------:R-:W-:Y:S05]  /*2b00*/  BSYNC B0 ;  /* 0x0000000000007941 */ /* 0x000fea0003800000 */
.L_x_20309:
        /* <DEDUP_REMOVED lines=16> */
.L_x_20315:
[----:B------:R-:W-:Y:S05]  /*2c10*/  BSYNC B1 ;  /* 0x0000000000017941 */ /* 0x000fea0003800000 */
.L_x_20314:
        /* <DEDUP_REMOVED lines=44> */
.L_x_20313:
[----:B------:R-:W-:Y:S05]  /*2ee0*/  BSYNC B0 ;  /* 0x0000000000007941 */ /* 0x000fea0003800000 */
.L_x_20312:
        /* <DEDUP_REMOVED lines=14> */
.L_x_20316:
        /* <DEDUP_REMOVED lines=12> */
.L_x_20319:
[----:B------:R-:W-:Y:S02]  /*3090*/  IMAD.MOV.U32 R90, RZ, RZ, R140 ;  /* 0x000000ffff5a7224 */ /* 0x000fe400078e008c */
.L_x_20320:
[----:B------:R-:W-:Y:S05]  /*30a0*/  BSYNC B0 ;  /* 0x0000000000007941 */ /* 0x000fea0003800000 */
.L_x_20318:
        /* <DEDUP_REMOVED lines=16> */
.L_x_20324:
[----:B------:R-:W-:Y:S05]  /*31b0*/  BSYNC B1 ;  /* 0x0000000000017941 */ /* 0x000fea0003800000 */
.L_x_20323:
        /* <DEDUP_REMOVED lines=44> */
.L_x_20322:
[----:B------:R-:W-:Y:S05]  /*3480*/  BSYNC B0 ;  /* 0x0000000000007941 */ /* 0x000fea0003800000 */
.L_x_20321:
        /* <DEDUP_REMOVED lines=9> */
.L_x_20317:
        /* <DEDUP_REMOVED lines=12> */
.L_x_20326:
[----:B------:R-:W-:Y:S02]  /*35e0*/  IMAD.MOV.U32 R90, RZ, RZ, R140 ;  /* 0x000000ffff5a7224 */ /* 0x000fe400078e008c */
.L_x_20327:
[----:B------:R-:W-:Y:S05]  /*35f0*/  BSYNC B0 ;  /* 0x0000000000007941 */ /* 0x000fea0003800000 */
.L_x_20325:
        /* <DEDUP_REMOVED lines=16> */
.L_x_20331:
[----:B------:R-:W-:Y:S05]  /*3700*/  BSYNC B1 ;  /* 0x0000000000017941 */ /* 0x000fea0003800000 */
.L_x_20330:
        /* <DEDUP_REMOVED lines=44> */
.L_x_20329:
[----:B------:R-:W-:Y:S05]  /*39d0*/  BSYNC B0 ;  /* 0x0000000000007941 */ /* 0x000fea0003800000 */
.L_x_20328:
        /* <DEDUP_REMOVED lines=12> */
.L_x_20332:
        /* <DEDUP_REMOVED lines=12> */
.L_x_20335:
[----:B------:R-:W-:Y:S02]  /*3b60*/  IMAD.MOV.U32 R92, RZ, RZ, R140 ;  /* 0x000000ffff5c7224 */ /* 0x000fe400078e008c */
.L_x_20336:
[----:B------:R-:W-:Y:S05]  /*3b70*/  BSYNC B0 ;  /* 0x0000000000007941 */ /* 0x000fea0003800000 */
.L_x_20334:
        /* <DEDUP_REMOVED lines=16> */
.L_x_20340:
[----:B------:R-:W-:Y:S05]  /*3c80*/  BSYNC B1 ;  /* 0x0000000000017941 */ /* 0x000fea0003800000 */
.L_x_20339:
        /* <DEDUP_REMOVED lines=44> */
.L_x_20338:
[----:B------:R-:W-:Y:S05]  /*3f50*/  BSYNC B0 ;  /* 0x0000000000007941 */ /* 0x000fea0003800000 */
.L_x_20337:
        /* <DEDUP_REMOVED lines=9> */
.L_x_20333:
        /* <DEDUP_REMOVED lines=12> */
.L_x_20342:
[----:B------:R-:W-:Y:S02]  /*40b0*/  IMAD.MOV.U32 R92, RZ, RZ, R140 ;  /* 0x000000ffff5c7224 */ /* 0x000fe400078e008c */
.L_x_20343:
[----:B------:R-:W-:Y:S05]  /*40c0*/  BSYNC B0 ;  /* 0x0000000000007941 */ /* 0x000fea0003800000 */
.L_x_20341:
        /* <DEDUP_REMOVED lines=16> */
.L_x_20347:
[----:B------:R-:W-:Y:S05]  /*41d0*/  BSYNC B1 ;  /* 0x0000000000017941 */ /* 0x000fea0003800000 */
.L_x_20346:
        /* <DEDUP_REMOVED lines=44> */
.L_x_20345:
[----:B------:R-:W-:Y:S05]  /*44a0*/  BSYNC B0 ;  /* 0x0000000000007941 */ /* 0x000fea0003800000 */
.L_x_20344:
        /* <DEDUP_REMOVED lines=12> */
.L_x_20348:
        /* <DEDUP_REMOVED lines=12> */
.L_x_20351:
[----:B------:R-:W-:Y:S02]  /*4630*/  IMAD.MOV.U32 R92, RZ, RZ, R140 ;  /* 0x000000ffff5c7224 */ /* 0x000fe400078e008c */
.L_x_20352:
[----:B------:R-:W-:Y:S05]  /*4640*/  BSYNC B0 ;  /* 0x0000000000007941 */ /* 0x000fea0003800000 */
.L_x_20350:
        /* <DEDUP_REMOVED lines=16> */
.L_x_20356:
[----:B------:R-:W-:Y:S05]  /*4750*/  BSYNC B1 ;  /* 0x0000000000017941 */ /* 0x000fea0003800000 */
.L_x_20355:
        /* <DEDUP_REMOVED lines=44> */
.L_x_20354:
[----:B------:R-:W-:Y:S05]  /*4a20*/  BSYNC B0 ;  /* 0x0000000000007941 */ /* 0x000fea0003800000 */
.L_x_20353:
        /* <DEDUP_REMOVED lines=9> */
.L_x_20349:
        /* <DEDUP_REMOVED lines=12> */
.L_x_20358:
[----:B------:R-:W-:Y:S02]  /*4b80*/  IMAD.MOV.U32 R92, RZ, RZ, R140 ;  /* 0x000000ffff5c7224 */ /* 0x000fe400078e008c */
.L_x_20359:
[----:B------:R-:W-:Y:S05]  /*4b90*/  BSYNC B0 ;  /* 0x0000000000007941 */ /* 0x000fea0003800000 */
.L_x_20357:
        /* <DEDUP_REMOVED lines=16> */
.L_x_20363:
[----:B------:R-:W-:Y:S05]  /*4ca0*/  BSYNC B1 ;  /* 0x0000000000017941 */ /* 0x000fea0003800000 */
.L_x_20362:
        /* <DEDUP_REMOVED lines=44> */
.L_x_20361:
[----:B------:R-:W-:Y:S05]  /*4f70*/  BSYNC B0 ;  /* 0x0000000000007941 */ /* 0x000fea0003800000 */
.L_x_20360:
        /* <DEDUP_REMOVED lines=12> */
.L_x_20364:
        /* <DEDUP_REMOVED lines=12> */
.L_x_20367:
[----:B------:R-:W-:Y:S02]  /*5100*/  IMAD.MOV.U32 R92, RZ, RZ, R140 ;  /* 0x000000ffff5c7224 */ /* 0x000fe400078e008c */
.L_x_20368:
[----:B------:R-:W-:Y:S05]  /*5110*/  BSYNC B0 ;  /* 0x0000000000007941 */ /* 0x000fea0003800000 */
.L_x_20366:
        /* <DEDUP_REMOVED lines=16> */
.L_x_20372:
[----:B------:R-:W-:Y:S05]  /*5220*/  BSYNC B1 ;  /* 0x0000000000017941 */ /* 0x000fea0003800000 */
.L_x_20371:
        /* <DEDUP_REMOVED lines=44> */
.L_x_20370:
[----:B------:R-:W-:Y:S05]  /*54f0*/  BSYNC B0 ;  /* 0x0000000000007941 */ /* 0x000fea0003800000 */
.L_x_20369:
        /* <DEDUP_REMOVED lines=9> */
.L_x_20365:
        /* <DEDUP_REMOVED lines=12> */
.L_x_20374:
[----:B------:R-:W-:Y:S02]  /*5650*/  IMAD.MOV.U32 R92, RZ, RZ, R140 ;  /* 0x000000ffff5c7224 */ /* 0x000fe400078e008c */
.L_x_20375:
[----:B------:R-:W-:Y:S05]  /*5660*/  BSYNC B0 ;  /* 0x0000000000007941 */ /* 0x000fea0003800000 */
.L_x_20373:
        /* <DEDUP_REMOVED lines=16> */
.L_x_20379:
[----:B------:R-:W-:Y:S05]  /*5770*/  BSYNC B1 ;  /* 0x0000000000017941 */ /* 0x000fea0003800000 */
.L_x_20378:
        /* <DEDUP_REMOVED lines=44> */
.L_x_20377:
[----:B------:R-:W-:Y:S05]  /*5a40*/  BSYNC B0 ;  /* 0x0000000000007941 */ /* 0x000fea0003800000 */
.L_x_20376:
        /* <DEDUP_REMOVED lines=12> */
.L_x_20380:
        /* <DEDUP_REMOVED lines=12> */
.L_x_20383:
[----:B------:R-:W-:Y:S02]  /*5bd0*/  IMAD.MOV.U32 R93, RZ, RZ, R140 ;  /* 0x000000ffff5d7224 */ /* 0x000fe400078e008c */
.L_x_20384:
[----:B------:R-:W-:Y:S05]  /*5be0*/  BSYNC B0 ;  /* 0x0000000000007941 */ /* 0x000fea0003800000 */
.L_x_20382:
        /* <DEDUP_REMOVED lines=18> */
.L_x_20388:
[----:B------:R-:W-:Y:S05]  /*5d10*/  BSYNC B1 ;  /* 0x0000000000017941 */ /* 0x000fea0003800000 */
.L_x_20387:
        /* <DEDUP_REMOVED lines=44> */
.L_x_20386:
[----:B------:R-:W-:Y:S05]  /*5fe0*/  BSYNC B0 ;  /* 0x0000000000007941 */ /* 0x000fea0003800000 */
.L_x_20385:
        /* <DEDUP_REMOVED lines=9> */
.L_x_20381:
[----:B------:R-:W-:Y:S01]  /*6080*/  P2R R88, PR, RZ, 0x2 ;  /* 0x00000002ff587803 */ /* 0x000fe20000000000 */
[----:B------:R-:W-:Y:S01]  /*6090*/  HFMA2.MMA R152, -RZ, RZ, 0, 1.9073486328125e-06 ;  /* 0x00000020ff987435 */ /* 0x000fe200000001ff */
        /* <DEDUP_REMOVED lines=52> */
.L_x_20389:
        /* <DEDUP_REMOVED lines=16> */
.L_x_20391:
[----:B-1----:R-:W-:Y:S02]  /*64e0*/  IMAD.MOV.U32 R98, RZ, RZ, R140 ;  /* 0x000000ffff627224 */ /* 0x002fe400078e008c */
.L_x_20392:
[----:B------:R-:W-:Y:S05]  /*64f0*/  BSYNC B0 ;  /* 0x0000000000007941 */ /* 0x000fea0003800000 */
.L_x_20390:
        /* <DEDUP_REMOVED lines=16> */
.L_x_20396:
[----:B------:R-:W-:Y:S05]  /*6600*/  BSYNC B1 ;  /* 0x0000000000017941 */ /* 0x000fea0003800000 */
.L_x_20395:
        /* <DEDUP_REMOVED lines=44> */
.L_x_20394:
[----:B------:R-:W-:Y:S05]  /*68d0*/  BSYNC B0 ;  /* 0x0000000000007941 */ /* 0x000fea0003800000 */
.L_x_20393:
        /* <DEDUP_REMOVED lines=14> */
.L_x_20397:
        /* <DEDUP_REMOVED lines=12> */
.L_x_20400:
[----:B------:R-:W-:Y:S02]  /*6a80*/  IMAD.MOV.U32 R92, RZ, RZ, R140 ;  /* 0x000000ffff5c7224 */ /* 0x000fe400078e008c */
.L_x_20401:
[----:B------:R-:W-:Y:S05]  /*6a90*/  BSYNC B0 ;  /* 0x0000000000007941 */ /* 0x000fea0003800000 */
.L_x_20399:
        /* <DEDUP_REMOVED lines=16> */
.L_x_20405:
[----:B------:R-:W-:Y:S05]  /*6ba0*/  BSYNC B1 ;  /* 0x0000000000017941 */ /* 0x000fea0003800000 */
.L_x_20404:
        /* <DEDUP_REMOVED lines=43> */
.L_x_20403:
[----:B------:R-:W-:Y:S05]  /*6e60*/  BSYNC B0 ;  /* 0x0000000000007941 */ /* 0x000fea0003800000 */
.L_x_20402:
        /* <DEDUP_REMOVED lines=9> */
.L_x_20398:
        /* <DEDUP_REMOVED lines=12> */
.L_x_20407:
[----:B------:R-:W-:Y:S02]  /*6fc0*/  IMAD.MOV.U32 R92, RZ, RZ, R140 ;  /* 0x000000ffff5c7224 */ /* 0x000fe400078e008c */
.L_x_20408:
[----:B------:R-:W-:Y:S05]  /*6fd0*/  BSYNC B0 ;  /* 0x0000000000007941 */ /* 0x000fea0003800000 */
.L_x_20406:
        /* <DEDUP_REMOVED lines=16> */
.L_x_20412:
[----:B------:R-:W-:Y:S05]  /*70e0*/  BSYNC B1 ;  /* 0x0000000000017941 */ /* 0x000fea0003800000 */
.L_x_20411:
        /* <DEDUP_REMOVED lines=44> */
.L_x_20410:
[----:B------:R-:W-:Y:S05]  /*73b0*/  BSYNC B0 ;  /* 0x0000000000007941 */ /* 0x000fea0003800000 */
.L_x_20409:
        /* <DEDUP_REMOVED lines=14> */
.L_x_20413:
        /* <DEDUP_REMOVED lines=12> */
.L_x_20416:
[----:B------:R-:W-:Y:S02]  /*7560*/  IMAD.MOV.U32 R88, RZ, RZ, R140 ;  /* 0x000000ffff587224 */ /* 0x000fe400078e008c */
.L_x_20417:
[----:B------:R-:W-:Y:S05]  /*7570*/  BSYNC B0 ;  /* 0x0000000000007941 */ /* 0x000fea0003800000 */
.L_x_20415:
        /* <DEDUP_REMOVED lines=16> */
.L_x_20421:
[----:B------:R-:W-:Y:S05]  /*7680*/  BSYNC B1 ;  /* 0x0000000000017941 */ /* 0x000fea0003800000 */
.L_x_20420:
        /* <DEDUP_REMOVED lines=44> */
.L_x_20419:
[----:B------:R-:W-:Y:S05]  /*7950*/  BSYNC B0 ;  /* 0x0000000000007941 */ /* 0x000fea0003800000 */
.L_x_20418:
        /* <DEDUP_REMOVED lines=9> */
.L_x_20414:
        /* <DEDUP_REMOVED lines=12> */
.L_x_20423:
[----:B------:R-:W-:Y:S02]  /*7ab0*/  IMAD.MOV.U32 R88, RZ, RZ, R140 ;  /* 0x000000ffff587224 */ /* 0x000fe400078e008c */
.L_x_20424:
[----:B------:R-:W-:Y:S05]  /*7ac0*/  BSYNC B0 ;  /* 0x0000000000007941 */ /* 0x000fea0003800000 */
.L_x_20422:
        /* <DEDUP_REMOVED lines=16> */
.L_x_20428:
[----:B------:R-:W-:Y:S05]  /*7bd0*/  BSYNC B1 ;  /* 0x0000000000017941 */ /* 0x000fea0003800000 */
.L_x_20427:
        /* <DEDUP_REMOVED lines=44> */
.L_x_20426:
[----:B------:R-:W-:Y:S05]  /*7ea0*/  BSYNC B0 ;  /* 0x0000000000007941 */ /* 0x000fea0003800000 */
.L_x_20425:
        /* <DEDUP_REMOVED lines=14> */
.L_x_20429:
        /* <DEDUP_REMOVED lines=12> */
.L_x_20432:
[----:B------:R-:W-:Y:S02]  /*8050*/  IMAD.MOV.U32 R92, RZ, RZ, R140 ;  /* 0x000000ffff5c7224 */ /* 0x000fe400078e008c */
.L_x_20433:
[----:B------:R-:W-:Y:S05]  /*8060*/  BSYNC B0 ;  /* 0x0000000000007941 */ /* 0x000fea0003800000 */
.L_x_20431:
        /* <DEDUP_REMOVED lines=16> */
.L_x_20437:
[----:B------:R-:W-:Y:S05]  /*8170*/  BSYNC B1 ;  /* 0x0000000000017941 */ /* 0x000fea0003800000 */
.L_x_20436:
        /* <DEDUP_REMOVED lines=44> */
.L_x_20435:
[----:B------:R-:W-:Y:S05]  /*8440*/  BSYNC B0 ;  /* 0x0000000000007941 */ /* 0x000fea0003800000 */
.L_x_20434:
        /* <DEDUP_REMOVED lines=9> */
.L_x_20430:
        /* <DEDUP_REMOVED lines=12> */
.L_x_20439:
[----:B------:R-:W-:Y:S02]  /*85a0*/  IMAD.MOV.U32 R101, RZ, RZ, R140 ;  /* 0x000000ffff657224 */ /* 0x000fe400078e008c */
.L_x_20440:
[----:B------:R-:W-:Y:S05]  /*85b0*/  BSYNC B0 ;  /* 0x0000000000007941 */ /* 0x000fea0003800000 */
.L_x_20438:
        /* <DEDUP_REMOVED lines=16> */
.L_x_20444:
[----:B------:R-:W-:Y:S05]  /*86c0*/  BSYNC B1 ;  /* 0x0000000000017941 */ /* 0x000fea0003800000 */
.L_x_20443:
        /* <DEDUP_REMOVED lines=44> */
.L_x_20442:
[----:B------:R-:W-:Y:S05]  /*8990*/  BSYNC B0 ;  /* 0x0000000000007941 */ /* 0x000fea0003800000 */
.L_x_20441:
        /* <DEDUP_REMOVED lines=14> */
.L_x_20445:
        /* <DEDUP_REMOVED lines=12> */
.L_x_20448:
[----:B------:R-:W-:Y:S02]  /*8b40*/  IMAD.MOV.U32 R101, RZ, RZ, R140 ;  /* 0x000000ffff657224 */ /* 0x000fe400078e008c */
.L_x_20449:
[----:B------:R-:W-:Y:S05]  /*8b50*/  BSYNC B0 ;  /* 0x0000000000007941 */ /* 0x000fea0003800000 */
.L_x_20447:
        /* <DEDUP_REMOVED lines=16> */
.L_x_20453:
[----:B------:R-:W-:Y:S05]  /*8c60*/  BSYNC B1 ;  /* 0x0000000000017941 */ /* 0x000fea0003800000 */
.L_x_20452:
        /* <DEDUP_REMOVED lines=44> */
.L_x_20451:
[----:B------:R-:W-:Y:S05]  /*8f30*/  BSYNC B0 ;  /* 0x0000000000007941 */ /* 0x000fea0003800000 */
.L_x_20450:
        /* <DEDUP_REMOVED lines=9> */
.L_x_20446:
        /* <DEDUP_REMOVED lines=12> */
.L_x_20455:
[----:B------:R-:W-:Y:S02]  /*9090*/  IMAD.MOV.U32 R92, RZ, RZ, R140 ;  /* 0x000000ffff5c7224 */ /* 0x000fe400078e008c */
.L_x_20456:
[----:B------:R-:W-:Y:S05]  /*90a0*/  BSYNC B0 ;  /* 0x0000000000007941 */ /* 0x000fea0003800000 */
.L_x_20454:
        /* <DEDUP_REMOVED lines=16> */
.L_x_20460:
[----:B------:R-:W-:Y:S05]  /*91b0*/  BSYNC B1 ;  /* 0x0000000000017941 */ /* 0x000fea0003800000 */
.L_x_20459:
        /* <DEDUP_REMOVED lines=44> */
.L_x_20458:
[----:B------:R-:W-:Y:S05]  /*9480*/  BSYNC B0 ;  /* 0x0000000000007941 */ /* 0x000fea0003800000 */
.L_x_20457:
        /* <DEDUP_REMOVED lines=12> */
.L_x_20461:
        /* <DEDUP_REMOVED lines=12> */
.L_x_20464:
[----:B------:R-:W-:Y:S02]  /*9610*/  MOV R101, R140 ;  /* 0x0000008c00657202 */ /* 0x000fe40000000f00 */
.L_x_20465:
[----:B------:R-:W-:Y:S05]  /*9620*/  BSYNC B0 ;  /* 0x0000000000007941 */ /* 0x000fea0003800000 */
.L_x_20463:
        /* <DEDUP_REMOVED lines=16> */
.L_x_20469:
[----:B------:R-:W-:Y:S05]  /*9730*/  BSYNC B1 ;  /* 0x0000000000017941 */ /* 0x000fea0003800000 */
.L_x_20468:
        /* <DEDUP_REMOVED lines=44> */
.L_x_20467:
[----:B------:R-:W-:Y:S05]  /*9a00*/  BSYNC B0 ;  /* 0x0000000000007941 */ /* 0x000fea0003800000 */
.L_x_20466:
        /* <DEDUP_REMOVED lines=9> */
.L_x_20462:
        /* <DEDUP_REMOVED lines=12> */
.L_x_20471:
[----:B------:R-:W-:Y:S02]  /*9b60*/  MOV R101, R140 ;  /* 0x0000008c00657202 */ /* 0x000fe40000000f00 */
.L_x_20472:
[----:B------:R-:W-:Y:S05]  /*9b70*/  BSYNC B0 ;  /* 0x0000000000007941 */ /* 0x000fea0003800000 */
.L_x_20470:
        /* <DEDUP_REMOVED lines=16> */
.L_x_20476:
[----:B------:R-:W-:Y:S05]  /*9c80*/  BSYNC B1 ;  /* 0x0000000000017941 */ /* 0x000fea0003800000 */
.L_x_20475:
        /* <DEDUP_REMOVED lines=44> */
.L_x_20474:
[----:B------:R-:W-:Y:S05]  /*9f50*/  BSYNC B0 ;  /* 0x0000000000007941 */ /* 0x000fea0003800000 */
.L_x_20473:
        /* <DEDUP_REMOVED lines=12> */
.L_x_20477:
        /* <DEDUP_REMOVED lines=12> */
.L_x_20480:
[----:B------:R-:W-:Y:S02]  /*a0e0*/  IMAD.MOV.U32 R92, RZ, RZ, R140 ;  /* 0x000000ffff5c7224 */ /* 0x000fe400078e008c */
.L_x_20481:
[----:B------:R-:W-:Y:S05]  /*a0f0*/  BSYNC B0 ;  /* 0x0000000000007941 */ /* 0x000fea0003800000 */
.L_x_20479:
        /* <DEDUP_REMOVED lines=16> */
.L_x_20485:
[----:B------:R-:W-:Y:S05]  /*a200*/  BSYNC B1 ;  /* 0x0000000000017941 */ /* 0x000fea0003800000 */
.L_x_20484:
        /* <DEDUP_REMOVED lines=44> */
.L_x_20483:
[----:B------:R-:W-:Y:S05]  /*a4d0*/  BSYNC B0 ;  /* 0x0000000000007941 */ /* 0x000fea0003800000 */
.L_x_20482:
        /* <DEDUP_REMOVED lines=9> */
.L_x_20478:
        /* <DEDUP_REMOVED lines=12> */
.L_x_20487:
[----:B------:R-:W-:Y:S02]  /*a630*/  IMAD.MOV.U32 R101, RZ, RZ, R140 ;  /* 0x000000ffff657224 */ /* 0x000fe400078e008c */
.L_x_20488:
[----:B------:R-:W-:Y:S05]  /*a640*/  BSYNC B0 ;  /* 0x0000000000007941 */ /* 0x000fea0003800000 */
.L_x_20486:
        /* <DEDUP_REMOVED lines=16> */
.L_x_20492:
[----:B------:R-:W-:Y:S05]  /*a750*/  BSYNC B1 ;  /* 0x0000000000017941 */ /* 0x000fea0003800000 */
.L_x_20491:
        /* <DEDUP_REMOVED lines=44> */
.L_x_20490:
[----:B------:R-:W-:Y:S05]  /*aa20*/  BSYNC B0 ;  /* 0x0000000000007941 */ /* 0x000fea0003800000 */
.L_x_20489:
        /* <DEDUP_REMOVED lines=12> */
.L_x_20493:
        /* <DEDUP_REMOVED lines=12> */
.L_x_20496:
[----:B------:R-:W-:Y:S02]  /*abb0*/  IMAD.MOV.U32 R101, RZ, RZ, R140 ;  /* 0x000000ffff657224 */ /* 0x000fe400078e008c */
.L_x_20497:
[----:B------:R-:W-:Y:S05]  /*abc0*/  BSYNC B0 ;  /* 0x0000000000007941 */ /* 0x000fea0003800000 */
.L_x_20495:
        /* <DEDUP_REMOVED lines=16> */
.L_x_20501:
[----:B------:R-:W-:Y:S05]  /*acd0*/  BSYNC B1 ;  /* 0x0000000000017941 */ /* 0x000fea0003800000 */
.L_x_20500:
        /* <DEDUP_REMOVED lines=44> */
.L_x_20499:
[----:B------:R-:W-:Y:S05]  /*afa0*/  BSYNC B0 ;  /* 0x0000000000007941 */ /* 0x000fea0003800000 */
.L_x_20498:
        /* <DEDUP_REMOVED lines=9> */
.L_x_20494:
        /* <DEDUP_REMOVED lines=12> */
.L_x_20503:
[----:B------:R-:W-:Y:S02]  /*b100*/  IMAD.MOV.U32 R101, RZ, RZ, R140 ;  /* 0x000000ffff657224 */ /* 0x000fe400078e008c */
.L_x_20504:
[----:B------:R-:W-:Y:S05]  /*b110*/  BSYNC B0 ;  /* 0x0000000000007941 */ /* 0x000fea0003800000 */
.L_x_20502:
        /* <DEDUP_REMOVED lines=16> */
.L_x_20508:
[----:B------:R-:W-:Y:S05]  /*b220*/  BSYNC B1 ;  /* 0x0000000000017941 */ /* 0x000fea0003800000 */
.L_x_20507:
        /* <DEDUP_REMOVED lines=8> */
[----:B------:R-:W-:-:S04]  /*b2b0*/  MOV R92, RZ ;  /* 0x000000ff005c7202 */ /* 0x000fc80000000f00 */
        /* <DEDUP_REMOVED lines=35> */
.L_x_20506:
[----:B------:R-:W-:Y:S05]  /*b4f0*/  BSYNC B0 ;  /* 0x0000000000007941 */ /* 0x000fea0003800000 */
.L_x_20505:
        /* <DEDUP_REMOVED lines=12> */
.L_x_20509:
        /* <DEDUP_REMOVED lines=12> */
.L_x_20512:
[----:B------:R-:W-:Y:S02]  /*b680*/  IMAD.MOV.U32 R101, RZ, RZ, R140 ;  /* 0x000000ffff657224 */ /* 0x000fe400078e008c */
.L_x_20513:
[----:B------:R-:W-:Y:S05]  /*b690*/  BSYNC B0 ;  /* 0x0000000000007941 */ /* 0x000fea0003800000 */
.L_x_20511:
        /* <DEDUP_REMOVED lines=18> */
.L_x_20517:
[----:B------:R-:W-:Y:S05]  /*b7c0*/  BSYNC B1 ;  /* 0x0000000000017941 */ /* 0x000fea0003800000 */
.L_x_20516:
        /* <DEDUP_REMOVED lines=44> */
.L_x_20515:
[----:B------:R-:W-:Y:S05]  /*ba90*/  BSYNC B0 ;  /* 0x0000000000007941 */ /* 0x000fea0003800000 */
.L_x_20514:
        /* <DEDUP_REMOVED lines=9> */
.L_x_20510:
        /* <DEDUP_REMOVED lines=52> */
.L_x_20518:
        /* <DEDUP_REMOVED lines=16> */
.L_x_20520:
[----:B-1----:R-:W-:Y:S02]  /*bf70*/  IMAD.MOV.U32 R106, RZ, RZ, R140 ;  /* 0x000000ffff6a7224 */ /* 0x002fe400078e008c */
.L_x_20521:
[----:B------:R-:W-:Y:S05]  /*bf80*/  BSYNC B0 ;  /* 0x0000000000007941 */ /* 0x000fea0003800000 */
.L_x_20519:
        /* <DEDUP_REMOVED lines=16> */
.L_x_20525:
[----:B------:R-:W-:Y:S05]  /*c090*/  BSYNC B1 ;  /* 0x0000000000017941 */ /* 0x000fea0003800000 */
.L_x_20524:
        /* <DEDUP_REMOVED lines=44> */
.L_x_20523:
[----:B------:R-:W-:Y:S05]  /*c360*/  BSYNC B0 ;  /* 0x0000000000007941 */ /* 0x000fea0003800000 */
.L_x_20522:
        /* <DEDUP_REMOVED lines=14> */
.L_x_20526:
        /* <DEDUP_REMOVED lines=12> */
.L_x_20529:
[----:B------:R-:W-:Y:S02]  /*c510*/  IMAD.MOV.U32 R151, RZ, RZ, R140 ;  /* 0x000000ffff977224 */ /* 0x000fe400078e008c */
.L_x_20530:
[----:B------:R-:W-:Y:S05]  /*c520*/  BSYNC B0 ;  /* 0x0000000000007941 */ /* 0x000fea0003800000 */
.L_x_20528:
        /* <DEDUP_REMOVED lines=16> */
.L_x_20534:
[----:B------:R-:W-:Y:S05]  /*c630*/  BSYNC B1 ;  /* 0x0000000000017941 */ /* 0x000fea0003800000 */
.L_x_20533:
        /* <DEDUP_REMOVED lines=43> */
.L_x_20532:
[----:B------:R-:W-:Y:S05]  /*c8f0*/  BSYNC B0 ;  /* 0x0000000000007941 */ /* 0x000fea0003800000 */
.L_x_20531:
        /* <DEDUP_REMOVED lines=9> */
.L_x_20527:
        /* <DEDUP_REMOVED lines=12> */
.L_x_20536:
[----:B------:R-:W-:Y:S02]  /*ca50*/  IMAD.MOV.U32 R151, RZ, RZ, R140 ;  /* 0x000000ffff977224 */ /* 0x000fe400078e008c */
.L_x_20537:
[----:B------:R-:W-:Y:S05]  /*ca60*/  BSYNC B0 ;  /* 0x0000000000007941 */ /* 0x000fea0003800000 */
.L_x_20535:
        /* <DEDUP_REMOVED lines=16> */
.L_x_20541:
[----:B------:R-:W-:Y:S05]  /*cb70*/  BSYNC B1 ;  /* 0x0000000000017941 */ /* 0x000fea0003800000 */
.L_x_20540:
        /* <DEDUP_REMOVED lines=44> */
.L_x_20539:
[----:B------:R-:W-:Y:S05]  /*ce40*/  BSYNC B0 ;  /* 0x0000000000007941 */ /* 0x000fea0003800000 */
.L_x_20538:
        /* <DEDUP_REMOVED lines=14> */
.L_x_20542:
        /* <DEDUP_REMOVED lines=12> */
.L_x_20545:
[----:B------:R-:W-:Y:S02]  /*cff0*/  MOV R96, R140 ;  /* 0x0000008c00607202 */ /* 0x000fe40000000f00 */
.L_x_20546:
[----:B------:R-:W-:Y:S05]  /*d000*/  BSYNC B0 ;  /* 0x0000000000007941 */ /* 0x000fea0003800000 */
.L_x_20544:
        /* <DEDUP_REMOVED lines=16> */
.L_x_20550:
[----:B------:R-:W-:Y:S05]  /*d110*/  BSYNC B1 ;  /* 0x0000000000017941 */ /* 0x000fea0003800000 */
.L_x_20549:
        /* <DEDUP_REMOVED lines=44> */
.L_x_20548:
[----:B------:R-:W-:Y:S05]  /*d3e0*/  BSYNC B0 ;  /* 0x0000000000007941 */ /* 0x000fea0003800000 */
.L_x_20547:
        /* <DEDUP_REMOVED lines=9> */
.L_x_20543:
        /* <DEDUP_REMOVED lines=12> */
.L_x_20552:
[----:B------:R-:W-:Y:S02]  /*d540*/  MOV R96, R140 ;  /* 0x0000008c00607202 */ /* 0x000fe40000000f00 */
.L_x_20553:
[----:B------:R-:W-:Y:S05]  /*d550*/  BSYNC B0 ;  /* 0x0000000000007941 */ /* 0x000fea0003800000 */
.L_x_20551:
        /* <DEDUP_REMOVED lines=16> */
.L_x_20557:
[----:B------:R-:W-:Y:S05]  /*d660*/  BSYNC B1 ;  /* 0x0000000000017941 */ /* 0x000fea0003800000 */
.L_x_20556:
        /* <DEDUP_REMOVED lines=44> */
.L_x_20555:
[----:B------:R-:W-:Y:S05]  /*d930*/  BSYNC B0 ;  /* 0x0000000000007941 */ /* 0x000fea0003800000 */
.L_x_20554:
        /* <DEDUP_REMOVED lines=14> */
.L_x_20558:
        /* <DEDUP_REMOVED lines=12> */
.L_x_20561:
[----:B------:R-:W-:Y:S02]  /*dae0*/  IMAD.MOV.U32 R151, RZ, RZ, R140 ;  /* 0x000000ffff977224 */ /* 0x000fe400078e008c */
.L_x_20562:
[----:B------:R-:W-:Y:S05]  /*daf0*/  BSYNC B0 ;  /* 0x0000000000007941 */ /* 0x000fea0003800000 */
.L_x_20560:
        /* <DEDUP_REMOVED lines=16> */
.L_x_20566:
[----:B------:R-:W-:Y:S05]  /*dc00*/  BSYNC B1 ;  /* 0x0000000000017941 */ /* 0x000fea0003800000 */
.L_x_20565:
        /* <DEDUP_REMOVED lines=44> */
.L_x_20564:
[----:B------:R-:W-:Y:S05]  /*ded0*/  BSYNC B0 ;  /* 0x0000000000007941 */ /* 0x000fea0003800000 */
.L_x_20563:
        /* <DEDUP_REMOVED lines=9> */
.L_x_20559:
        /* <DEDUP_REMOVED lines=12> */
.L_x_20568:
[----:B------:R-:W-:Y:S02]  /*e030*/  IMAD.MOV.U32 R151, RZ, RZ, R140 ;  /* 0x000000ffff977224 */ /* 0x000fe400078e008c */
.L_x_20569:
[----:B------:R-:W-:Y:S05]  /*e040*/  BSYNC B0 ;  /* 0x0000000000007941 */ /* 0x000fea0003800000 */
.L_x_20567:
        /* <DEDUP_REMOVED lines=16> */
.L_x_20573:
[----:B------:R-:W-:Y:S05]  /*e150*/  BSYNC B1 ;  /* 0x0000000000017941 */ /* 0x000fea0003800000 */
.L_x_20572:
        /* <DEDUP_REMOVED lines=44> */
.L_x_20571:
[----:B------:R-:W-:Y:S05]  /*e420*/  BSYNC B0 ;  /* 0x0000000000007941 */ /* 0x000fea0003800000 */
.L_x_20570:
        /* <DEDUP_REMOVED lines=14> */
.L_x_20574:
        /* <DEDUP_REMOVED lines=12> */
.L_x_20577:
[----:B------:R-:W-:Y:S02]  /*e5d0*/  IMAD.MOV.U32 R151, RZ, RZ, R140 ;  /* 0x000000ffff977224 */ /* 0x000fe400078e008c */
.L_x_20578:
[----:B------:R-:W-:Y:S05]  /*e5e0*/  BSYNC B0 ;  /* 0x0000000000007941 */ /* 0x000fea0003800000 */
.L_x_20576:
        /* <DEDUP_REMOVED lines=16> */
.L_x_20582:
[----:B------:R-:W-:Y:S05]  /*e6f0*/  BSYNC B1 ;  /* 0x0000000000017941 */ /* 0x000fea0003800000 */
.L_x_20581:
        /* <DEDUP_REMOVED lines=44> */
.L_x_20580:
[----:B------:R-:W-:Y:S05]  /*e9c0*/  BSYNC B0 ;  /* 0x0000000000007941 */ /* 0x000fea0003800000 */
.L_x_20579:
        /* <DEDUP_REMOVED lines=9> */
.L_x_20575:
        /* <DEDUP_REMOVED lines=12> */
.L_x_20584:
[----:B------:R-:W-:Y:S02]  /*eb20*/  IMAD.MOV.U32 R151, RZ, RZ, R140 ;  /* 0x000000ffff977224 */ /* 0x000fe400078e008c */
.L_x_20585:
[----:B------:R-:W-:Y:S05]  /*eb30*/  BSYNC B0 ;  /* 0x0000000000007941 */ /* 0x000fea0003800000 */
.L_x_20583:
        /* <DEDUP_REMOVED lines=16> */
.L_x_20589:
[----:B------:R-:W-:Y:S05]  /*ec40*/  BSYNC B1 ;  /* 0x0000000000017941 */ /* 0x000fea0003800000 */
.L_x_20588:
        /* <DEDUP_REMOVED lines=44> */
.L_x_20587:
[----:B------:R-:W-:Y:S05]  /*ef10*/  BSYNC B0 ;  /* 0x0000000000007941 */ /* 0x000fea0003800000 */
.L_x_20586:
        /* <DEDUP_REMOVED lines=12> */
.L_x_20590:
        /* <DEDUP_REMOVED lines=12> */
.L_x_20593:
[----:B------:R-:W-:Y:S02]  /*f0a0*/  IMAD.MOV.U32 R151, RZ, RZ, R140 ;  /* 0x000000ffff977224 */ /* 0x000fe400078e008c */
.L_x_20594:
[----:B------:R-:W-:Y:S05]  /*f0b0*/  BSYNC B0 ;  /* 0x0000000000007941 */ /* 0x000fea0003800000 */
.L_x_20592:
        /* <DEDUP_REMOVED lines=16> */
.L_x_20598:
[----:B------:R-:W-:Y:S05]  /*f1c0*/  BSYNC B1 ;  /* 0x0000000000017941 */ /* 0x000fea0003800000 */
.L_x_20597:
        /* <DEDUP_REMOVED lines=44> */
.L_x_20596:
[----:B------:R-:W-:Y:S05]  /*f490*/  BSYNC B0 ;  /* 0x0000000000007941 */ /* 0x000fea0003800000 */
.L_x_20595:
        /* <DEDUP_REMOVED lines=9> */
.L_x_20591:
        /* <DEDUP_REMOVED lines=12> */
.L_x_20600:
[----:B------:R-:W-:Y:S02]  /*f5f0*/  IMAD.MOV.U32 R151, RZ, RZ, R140 ;  /* 0x000000ffff977224 */ /* 0x000fe400078e008c */
.L_x_20601:
[----:B------:R-:W-:Y:S05]  /*f600*/  BSYNC B0 ;  /* 0x0000000000007941 */ /* 0x000fea0003800000 */
.L_x_20599:
        /* <DEDUP_REMOVED lines=16> */
.L_x_20605:
[----:B------:R-:W-:Y:S05]  /*f710*/  BSYNC B1 ;  /* 0x0000000000017941 */ /* 0x000fea0003800000 */
.L_x_20604:
        /* <DEDUP_REMOVED lines=44> */
.L_x_20603:
[----:B------:R-:W-:Y:S05]  /*f9e0*/  BSYNC B0 ;  /* 0x0000000000007941 */ /* 0x000fea0003800000 */
.L_x_20602:
        /* <DEDUP_REMOVED lines=12> */
.L_x_20606:
        /* <DEDUP_REMOVED lines=12> */
.L_x_20609:
[----:B------:R-:W-:Y:S02]  /*fb70*/  IMAD.MOV.U32 R151, RZ, RZ, R140 ;  /* 0x000000ffff977224 */ /* 0x000fe400078e008c */
.L_x_20610:
[----:B------:R-:W-:Y:S05]  /*fb80*/  BSYNC B0 ;  /* 0x0000000000007941 */ /* 0x000fea0003800000 */
.L_x_20608:
        /* <DEDUP_REMOVED lines=16> */
.L_x_20614:
[----:B------:R-:W-:Y:S05]  /*fc90*/  BSYNC B1 ;  /* 0x0000000000017941 */ /* 0x000fea0003800000 */
.L_x_20613:
        /* <DEDUP_REMOVED lines=44> */
.L_x_20612:
[----:B------:R-:W-:Y:S05]  /*ff60*/  BSYNC B0 ;  /* 0x0000000000007941 */ /* 0x000fea0003800000 */
.L_x_20611:
        /* <DEDUP_REMOVED lines=9> */
.L_x_20607:
        /* <DEDUP_REMOVED lines=12> */
.L_x_20616:
[----:B------:R-:W-:Y:S02]  /*100c0*/  IMAD.MOV.U32 R151, RZ, RZ, R140 ;  /* 0x000000ffff977224 */ /* 0x000fe400078e008c */
.L_x_20617:
[----:B------:R-:W-:Y:S05]  /*100d0*/  BSYNC B0 ;  /* 0x0000000000007941 */ /* 0x000fea0003800000 */
.L_x_20615:
        /* <DEDUP_REMOVED lines=16> */
.L_x_20621:
[----:B------:R-:W-:Y:S05]  /*101e0*/  BSYNC B1 ;  /* 0x0000000000017941 */ /* 0x000fea0003800000 */
.L_x_20620:
        /* <DEDUP_REMOVED lines=44> */
.L_x_20619:
[----:B------:R-:W-:Y:S05]  /*104b0*/  BSYNC B0 ;  /* 0x0000000000007941 */ /* 0x000fea0003800000 */
.L_x_20618:
        /* <DEDUP_REMOVED lines=12> */
.L_x_20622:
        /* <DEDUP_REMOVED lines=12> */
.L_x_20625:
[----:B------:R-:W-:Y:S02]  /*10640*/  MOV R151, R140 ;  /* 0x0000008c00977202 */ /* 0x000fe40000000f00 */
.L_x_20626:
[----:B------:R-:W-:Y:S05]  /*10650*/  BSYNC B0 ;  /* 0x0000000000007941 */ /* 0x000fea0003800000 */
.L_x_20624:
        /* <DEDUP_REMOVED lines=16> */
.L_x_20630:
[----:B------:R-:W-:Y:S05]  /*10760*/  BSYNC B1 ;  /* 0x0000000000017941 */ /* 0x000fea0003800000 */
.L_x_20629:
        /* <DEDUP_REMOVED lines=44> */
.L_x_20628:
[----:B------:R-:W-:Y:S05]  /*10a30*/  BSYNC B0 ;  /* 0x0000000000007941 */ /* 0x000fea0003800000 */
.L_x_20627:
        /* <DEDUP_REMOVED lines=9> */
.L_x_20623:
        /* <DEDUP_REMOVED lines=12> */
.L_x_20632:
[----:B------:R-:W-:Y:S02]  /*10b90*/  MOV R151, R140 ;  /* 0x0000008c00977202 */ /* 0x000fe40000000f00 */
.L_x_20633:
[----:B------:R-:W-:Y:S05]  /*10ba0*/  BSYNC B0 ;  /* 0x0000000000007941 */ /* 0x000fea0003800000 */
.L_x_20631:
        /* <DEDUP_REMOVED lines=16> */
.L_x_20637:
[----:B------:R-:W-:Y:S05]  /*10cb0*/  BSYNC B1 ;  /* 0x0000000000017941 */ /* 0x000fea0003800000 */
.L_x_20636:
        /* <DEDUP_REMOVED lines=44> */
.L_x_20635:
[----:B------:R-:W-:Y:S05]  /*10f80*/  BSYNC B0 ;  /* 0x0000000000007941 */ /* 0x000fea0003800000 */
.L_x_20634:
        /* <DEDUP_REMOVED lines=12> */
.L_x_20638:
        /* <DEDUP_REMOVED lines=12> */
.L_x_20641:
[----:B------:R-:W-:Y:S02]  /*11110*/  IMAD.MOV.U32 R151, RZ, RZ, R140 ;  /* 0x000000ffff977224 */ /* 0x000fe400078e008c */
.L_x_20642:
[----:B------:R-:W-:Y:S05]  /*11120*/  BSYNC B0 ;  /* 0x0000000000007941 */ /* 0x000fea0003800000 */
.L_x_20640:
        /* <DEDUP_REMOVED lines=18> */
.L_x_20646:
[----:B------:R-:W-:Y:S05]  /*11250*/  BSYNC B1 ;  /* 0x0000000000017941 */ /* 0x000fea0003800000 */
.L_x_20645:
        /* <DEDUP_REMOVED lines=44> */
.L_x_20644:
[----:B------:R-:W-:Y:S05]  /*11520*/  BSYNC B0 ;  /* 0x0000000000007941 */ /* 0x000fea0003800000 */
.L_x_20643:
        /* <DEDUP_REMOVED lines=9> */
.L_x_20639:
        /* <DEDUP_REMOVED lines=50> */
.L_x_20647:
        /* <DEDUP_REMOVED lines=18> */
.L_x_20649:
[----:B0-----:R-:W-:Y:S02]  /*11a00*/  IMAD.MOV.U32 R157, RZ, RZ, R140 ;  /* 0x000000ffff9d7224 */ /* 0x001fe400078e008c */
.L_x_20650:
[----:B------:R-:W-:Y:S05]  /*11a10*/  BSYNC B0 ;  /* 0x0000000000007941 */ /* 0x000fea0003800000 */
.L_x_20648:
        /* <DEDUP_REMOVED lines=16> */
.L_x_20654:
[----:B------:R-:W-:Y:S05]  /*11b20*/  BSYNC B1 ;  /* 0x0000000000017941 */ /* 0x000fea0003800000 */
.L_x_20653:
        /* <DEDUP_REMOVED lines=44> */
.L_x_20652:
[----:B------:R-:W-:Y:S05]  /*11df0*/  BSYNC B0 ;  /* 0x0000000000007941 */ /* 0x000fea0003800000 */
.L_x_20651:
        /* <DEDUP_REMOVED lines=14> */
.L_x_20655:
        /* <DEDUP_REMOVED lines=12> */
.L_x_20658:
[----:B------:R-:W-:Y:S02]  /*11fa0*/  MOV R153, R140 ;  /* 0x0000008c00997202 */ /* 0x000fe40000000f00 */
.L_x_20659:
[----:B------:R-:W-:Y:S05]  /*11fb0*/  BSYNC B0 ;  /* 0x0000000000007941 */ /* 0x000fea0003800000 */
.L_x_20657:
        /* <DEDUP_REMOVED lines=16> */
.L_x_20663:
[----:B------:R-:W-:Y:S05]  /*120c0*/  BSYNC B1 ;  /* 0x0000000000017941 */ /* 0x000fea0003800000 */
.L_x_20662:
        /* <DEDUP_REMOVED lines=41> */
[----:B------:R-:W-:Y:S01]  /*12360*/  HFMA2.MMA R102, -RZ, RZ, 0, 0 ;  /* 0x00000000ff667435 */ /* 0x000fe200000001ff */
[----:B------:R-:W-:-:S05]  /*12370*/  LOP3.LUT R127, R103, R154, R125, 0x96, !PT ;  /* 0x0000009a677f7212 */ /* 0x000fca00078e967d */
.L_x_20661:
[----:B------:R-:W-:Y:S05]  /*12380*/  BSYNC B0 ;  /* 0x0000000000007941 */ /* 0x000fea0003800000 */
.L_x_20660:
        /* <DEDUP_REMOVED lines=9> */
.L_x_20656:
        /* <DEDUP_REMOVED lines=12> */
.L_x_20665:
[----:B------:R-:W-:Y:S02]  /*124e0*/  IMAD.MOV.U32 R153, RZ, RZ, R140 ;  /* 0x000000ffff997224 */ /* 0x000fe400078e008c */
.L_x_20666:
[----:B------:R-:W-:Y:S05]  /*124f0*/  BSYNC B0 ;  /* 0x0000000000007941 */ /* 0x000fea0003800000 */
.L_x_20664:
        /* <DEDUP_REMOVED lines=16> */
.L_x_20670:
[----:B------:R-:W-:Y:S05]  /*12600*/  BSYNC B1 ;  /* 0x0000000000017941 */ /* 0x000fea0003800000 */
.L_x_20669:
        /* <DEDUP_REMOVED lines=44> */
.L_x_20668:
[----:B------:R-:W-:Y:S05]  /*128d0*/  BSYNC B0 ;  /* 0x0000000000007941 */ /* 0x000fea0003800000 */
.L_x_20667:
        /* <DEDUP_REMOVED lines=14> */
.L_x_20671:
        /* <DEDUP_REMOVED lines=12> */
.L_x_20674:
[----:B------:R-:W-:Y:S02]  /*12a80*/  IMAD.MOV.U32 R104, RZ, RZ, R140 ;  /* 0x000000ffff687224 */ /* 0x000fe400078e008c */
.L_x_20675:
[----:B------:R-:W-:Y:S05]  /*12a90*/  BSYNC B0 ;  /* 0x0000000000007941 */ /* 0x000fea0003800000 */
.L_x_20673:
        /* <DEDUP_REMOVED lines=16> */
.L_x_20679:
[----:B------:R-:W-:Y:S05]  /*12ba0*/  BSYNC B1 ;  /* 0x0000000000017941 */ /* 0x000fea0003800000 */
.L_x_20678:
        /* <DEDUP_REMOVED lines=44> */
.L_x_20677:
[----:B------:R-:W-:Y:S05]  /*12e70*/  BSYNC B0 ;  /* 0x0000000000007941 */ /* 0x000fea0003800000 */
.L_x_20676:
[----:B------:R-:W0:Y:S01]  /*12e80*/  I2F.U32 R104, R104 ;  /* 0x0000006800687306 */ /* 0x000e220000201000 */
[----:B------:R-:W-:-:S05]  /*12e90*/  HADD2.F32 R142, -RZ, R136.H1_H1 ;  /* 0x30000088ff8e7230 */ /* 0x000fca0000004100 */
[----:B------:R-:W-:Y:S02]  /*12ea0*/  FMUL.FTZ R142, R142, c[0x0][0x1e8] ;  /* 0x00007a008e8e7a20 */ /* 0x000fe40000410000 */
[----:B0-----:R-:W-:-:S05]  /*12eb0*/  FFMA.FTZ R103, R104, R149, 1.1641532182693481445e-10 ;  /* 0x2f00000068677423 */ /* 0x001fca0000010095 */
[----:B------:R-:W-:-:S04]  /*12ec0*/  FSETP.GTU.FTZ.AND P2, PT, R103, c[0x0][0x1e4], PT ;  /* 0x0000790067007a0b */ /* 0x000fc80003f5c000 */
[----:B------:R-:W-:-:S05]  /*12ed0*/  FSEL R142, R142, RZ, !P2 ;  /* 0x000000ff8e8e7208 */ /* 0x000fca0005000000 */
[----:B------:R-:W-:Y:S01]  /*12ee0*/  FADD.FTZ R101, R101, R142 ;  /* 0x0000008e65657221 */ /* 0x000fe20000010000 */
[----:B------:R-:W-:-:S03]  /*12ef0*/  SEL R142, RZ, 0x1, P2 ;  /* 0x00000001ff8e7807 */ /* 0x000fc60001000000 */
[----:B------:R-:W-:Y:S02]  /*12f00*/  @P0 FADD.FTZ R101, R69, R101 ;  /* 0x0000006545650221 */ /* 0x000fe40000010000 */
.L_x_20672:
        /* <DEDUP_REMOVED lines=12> */
.L_x_20681:
[----:B------:R-:W-:Y:S02]  /*12fd0*/  IMAD.MOV.U32 R104, RZ, RZ, R140 ;  /* 0x000000ffff687224 */ /* 0x000fe400078e008c */
.L_x_20682:
[----:B------:R-:W-:Y:S05]  /*12fe0*/  BSYNC B0 ;  /* 0x0000000000007941 */ /* 0x000fea0003800000 */
.L_x_20680:
        /* <DEDUP_REMOVED lines=16> */
.L_x_20686:
[----:B------:R-:W-:Y:S05]  /*130f0*/  BSYNC B1 ;  /* 0x0000000000017941 */ /* 0x000fea0003800000 */
.L_x_20685:
        /* <DEDUP_REMOVED lines=44> */
.L_x_20684:
[----:B------:R-:W-:Y:S05]  /*133c0*/  BSYNC B0 ;  /* 0x0000000000007941 */ /* 0x000fea0003800000 */
.L_x_20683:
[----:B------:R-:W0:Y:S01]  /*133d0*/  I2F.U32 R102, R104 ;  /* 0x0000006800667306 */ /* 0x000e220000201000 */
[----:B------:R-:W-:Y:S01]  /*133e0*/  LOP3.LUT R156, R156, 0xfffffffd, RZ, 0xc0, !PT ;  /* 0xfffffffd9c9c7812 */ /* 0x000fe200078ec0ff */
[----:B0-----:R-:W-:-:S05]  /*133f0*/  FFMA.FTZ R102, R102, R149, 1.1641532182693481445e-10 ;  /* 0x2f00000066667423 */ /* 0x001fca0000010095 */
[----:B------:R-:W-:Y:S01]  /*13400*/  FSETP.GTU.FTZ.AND P2, PT, R102, c[0x0][0x1e4], PT ;  /* 0x0000790066007a0b */ /* 0x000fe20003f5c000 */
[----:B------:R-:W-:-:S05]  /*13410*/  HADD2.F32 R102, -RZ, R105.H0_H0 ;  /* 0x20000069ff667230 */ /* 0x000fca0000004100 */
        /* <DEDUP_REMOVED lines=9> */
.L_x_20687:
        /* <DEDUP_REMOVED lines=12> */
.L_x_20690:
[----:B------:R-:W-:Y:S02]  /*13570*/  IMAD.MOV.U32 R153, RZ, RZ, R140 ;  /* 0x000000ffff997224 */ /* 0x000fe400078e008c */
.L_x_20691:
[----:B------:R-:W-:Y:S05]  /*13580*/  BSYNC B0 ;  /* 0x0000000000007941 */ /* 0x000fea0003800000 */
.L_x_20689:
        /* <DEDUP_REMOVED lines=16> */
.L_x_20695:
[----:B------:R-:W-:Y:S05]  /*13690*/  BSYNC B1 ;  /* 0x0000000000017941 */ /* 0x000fea0003800000 */
.L_x_20694:
        /* <DEDUP_REMOVED lines=44> */
.L_x_20693:
[----:B------:R-:W-:Y:S05]  /*13960*/  BSYNC B0 ;  /* 0x0000000000007941 */ /* 0x000fea0003800000 */
.L_x_20692:
        /* <DEDUP_REMOVED lines=9> */
.L_x_20688:
        /* <DEDUP_REMOVED lines=12> */
.L_x_20697:
[----:B------:R-:W-:Y:S02]  /*13ac0*/  IMAD.MOV.U32 R157, RZ, RZ, R140 ;  /* 0x000000ffff9d7224 */ /* 0x000fe400078e008c */
.L_x_20698:
[----:B------:R-:W-:Y:S05]  /*13ad0*/  BSYNC B0 ;  /* 0x0000000000007941 */ /* 0x000fea0003800000 */
.L_x_20696:
        /* <DEDUP_REMOVED lines=16> */
.L_x_20702:
[----:B------:R-:W-:Y:S05]  /*13be0*/  BSYNC B1 ;  /* 0x0000000000017941 */ /* 0x000fea0003800000 */
.L_x_20701:
        /* <DEDUP_REMOVED lines=44> */
.L_x_20700:
[----:B------:R-:W-:Y:S05]  /*13eb0*/  BSYNC B0 ;  /* 0x0000000000007941 */ /* 0x000fea0003800000 */
.L_x_20699:
        /* <DEDUP_REMOVED lines=14> */
.L_x_20703:
        /* <DEDUP_REMOVED lines=12> */
.L_x_20706:
[----:B------:R-:W-:Y:S02]  /*14060*/  MOV R157, R140 ;  /* 0x0000008c009d7202 */ /* 0x000fe40000000f00 */
.L_x_20707:
[----:B------:R-:W-:Y:S05]  /*14070*/  BSYNC B0 ;  /* 0x0000000000007941 */ /* 0x000fea0003800000 */
.L_x_20705:
        /* <DEDUP_REMOVED lines=16> */
.L_x_20711:
[----:B------:R-:W-:Y:S05]  /*14180*/  BSYNC B1 ;  /* 0x0000000000017941 */ /* 0x000fea0003800000 */
.L_x_20710:
        /* <DEDUP_REMOVED lines=44> */
.L_x_20709:
[----:B------:R-:W-:Y:S05]  /*14450*/  BSYNC B0 ;  /* 0x0000000000007941 */ /* 0x000fea0003800000 */
.L_x_20708:
        /* <DEDUP_REMOVED lines=9> */
.L_x_20704:
        /* <DEDUP_REMOVED lines=12> */
.L_x_20713:
[----:B------:R-:W-:Y:S02]  /*145b0*/  MOV R153, R140 ;  /* 0x0000008c00997202 */ /* 0x000fe40000000f00 */
.L_x_20714:
[----:B------:R-:W-:Y:S05]  /*145c0*/  BSYNC B0 ;  /* 0x0000000000007941 */ /* 0x000fea0003800000 */
.L_x_20712:
        /* <DEDUP_REMOVED lines=16> */
.L_x_20718:
[----:B------:R-:W-:Y:S05]  /*146d0*/  BSYNC B1 ;  /* 0x0000000000017941 */ /* 0x000fea0003800000 */
.L_x_20717:
        /* <DEDUP_REMOVED lines=44> */
.L_x_20716:
[----:B------:R-:W-:Y:S05]  /*149a0*/  BSYNC B0 ;  /* 0x0000000000007941 */ /* 0x000fea0003800000 */
.L_x_20715:
        /* <DEDUP_REMOVED lines=12> */
.L_x_20719:
        /* <DEDUP_REMOVED lines=12> */
.L_x_20722:
[----:B------:R-:W-:Y:S02]  /*14b30*/  IMAD.MOV.U32 R157, RZ, RZ, R140 ;  /* 0x000000ffff9d7224 */ /* 0x000fe400078e008c */
.L_x_20723:
[----:B------:R-:W-:Y:S05]  /*14b40*/  BSYNC B0 ;  /* 0x0000000000007941 */ /* 0x000fea0003800000 */
.L_x_20721:
        /* <DEDUP_REMOVED lines=16> */
.L_x_20727:
[----:B------:R-:W-:Y:S05]  /*14c50*/  BSYNC B1 ;  /* 0x0000000000017941 */ /* 0x000fea0003800000 */
.L_x_20726:
        /* <DEDUP_REMOVED lines=44> */
.L_x_20725:
[----:B------:R-:W-:Y:S05]  /*14f20*/  BSYNC B0 ;  /* 0x0000000000007941 */ /* 0x000fea0003800000 */
.L_x_20724:
        /* <DEDUP_REMOVED lines=9> */
.L_x_20720:
        /* <DEDUP_REMOVED lines=12> */
.L_x_20729:
[----:B------:R-:W-:Y:S02]  /*15080*/  IMAD.MOV.U32 R157, RZ, RZ, R140 ;  /* 0x000000ffff9d7224 */ /* 0x000fe400078e008c */
.L_x_20730:
[----:B------:R-:W-:Y:S05]  /*15090*/  BSYNC B0 ;  /* 0x0000000000007941 */ /* 0x000fea0003800000 */
.L_x_20728:
        /* <DEDUP_REMOVED lines=16> */
.L_x_20734:
[----:B------:R-:W-:Y:S05]  /*151a0*/  BSYNC B1 ;  /* 0x0000000000017941 */ /* 0x000fea0003800000 */
.L_x_20733:
        /* <DEDUP_REMOVED lines=44> */
.L_x_20732:
[----:B------:R-:W-:Y:S05]  /*15470*/  BSYNC B0 ;  /* 0x0000000000007941 */ /* 0x000fea0003800000 */
.L_x_20731:
        /* <DEDUP_REMOVED lines=12> */
.L_x_20735:
        /* <DEDUP_REMOVED lines=12> */
.L_x_20738:
[----:B------:R-:W-:Y:S02]  /*15600*/  IMAD.MOV.U32 R153, RZ, RZ, R140 ;  /* 0x000000ffff997224 */ /* 0x000fe400078e008c */
.L_x_20739:
[----:B------:R-:W-:Y:S05]  /*15610*/  BSYNC B0 ;  /* 0x0000000000007941 */ /* 0x000fea0003800000 */
.L_x_20737:
        /* <DEDUP_REMOVED lines=16> */
.L_x_20743:
[----:B------:R-:W-:Y:S05]  /*15720*/  BSYNC B1 ;  /* 0x0000000000017941 */ /* 0x000fea0003800000 */
.L_x_20742:
        /* <DEDUP_REMOVED lines=44> */
.L_x_20741:
[----:B------:R-:W-:Y:S05]  /*159f0*/  BSYNC B0 ;  /* 0x0000000000007941 */ /* 0x000fea0003800000 */
.L_x_20740:
        /* <DEDUP_REMOVED lines=9> */
.L_x_20736:
        /* <DEDUP_REMOVED lines=12> */
.L_x_20745:
[----:B------:R-:W-:Y:S02]  /*15b50*/  IMAD.MOV.U32 R157, RZ, RZ, R140 ;  /* 0x000000ffff9d7224 */ /* 0x000fe400078e008c */
.L_x_20746:
[----:B------:R-:W-:Y:S05]  /*15b60*/  BSYNC B0 ;  /* 0x0000000000007941 */ /* 0x000fea0003800000 */
.L_x_20744:
        /* <DEDUP_REMOVED lines=16> */
.L_x_20750:
[----:B------:R-:W-:Y:S05]  /*15c70*/  BSYNC B1 ;  /* 0x0000000000017941 */ /* 0x000fea0003800000 */
.L_x_20749:
[----:B------:R-:W-:Y:S01]  /*15c80*/  LOP3.LUT R158, R106, R133, R3, 0x96, !PT ;  /* 0x000000856a9e7212 */ /* 0x000fe200078e9603 */
[----:B------:R-:W-:Y:S01]  /*15c90*/  IMAD.HI.U32 R106, R129, -0x326172a9, RZ ;  /* 0xcd9e8d57816a7827 */ /* 0x000fe200078e00ff */
[----:B------:R-:W-:-:S03]  /*15ca0*/  MOV R153, RZ ;  /* 0x000000ff00997202 */ /* 0x000fc60000000f00 */
        /* <DEDUP_REMOVED lines=41> */
.L_x_20748:
[----:B------:R-:W-:Y:S05]  /*15f40*/  BSYNC B0 ;  /* 0x0000000000007941 */ /* 0x000fea0003800000 */
.L_x_20747:
        /* <DEDUP_REMOVED lines=12> */
.L_x_20751:
        /* <DEDUP_REMOVED lines=12> */
.L_x_20754:
[----:B------:R-:W-:Y:S02]  /*160d0*/  IMAD.MOV.U32 R157, RZ, RZ, R140 ;  /* 0x000000ffff9d7224 */ /* 0x000fe400078e008c */
.L_x_20755:
[----:B------:R-:W-:Y:S05]  /*160e0*/  BSYNC B0 ;  /* 0x0000000000007941 */ /* 0x000fea0003800000 */
.L_x_20753:
        /* <DEDUP_REMOVED lines=16> */
.L_x_20759:
[----:B------:R-:W-:Y:S05]  /*161f0*/  BSYNC B1 ;  /* 0x0000000000017941 */ /* 0x000fea0003800000 */
.L_x_20758:
        /* <DEDUP_REMOVED lines=44> */
.L_x_20757:
[----:B------:R-:W-:Y:S05]  /*164c0*/  BSYNC B0 ;  /* 0x0000000000007941 */ /* 0x000fea0003800000 */
.L_x_20756:
        /* <DEDUP_REMOVED lines=9> */
.L_x_20752:
        /* <DEDUP_REMOVED lines=12> */
.L_x_20761:
[----:B------:R-:W-:Y:S02]  /*16620*/  IMAD.MOV.U32 R153, RZ, RZ, R140 ;  /* 0x000000ffff997224 */ /* 0x000fe400078e008c */
.L_x_20762:
[----:B------:R-:W-:Y:S05]  /*16630*/  BSYNC B0 ;  /* 0x0000000000007941 */ /* 0x000fea0003800000 */
.L_x_20760:
        /* <DEDUP_REMOVED lines=16> */
.L_x_20766:
[----:B------:R-:W-:Y:S05]  /*16740*/  BSYNC B1 ;  /* 0x0000000000017941 */ /* 0x000fea0003800000 */
.L_x_20765:
        /* <DEDUP_REMOVED lines=44> */
.L_x_20764:
[----:B------:R-:W-:Y:S05]  /*16a10*/  BSYNC B0 ;  /* 0x0000000000007941 */ /* 0x000fea0003800000 */
.L_x_20763:
        /* <DEDUP_REMOVED lines=12> */
.L_x_20767:
        /* <DEDUP_REMOVED lines=12> */
.L_x_20770:
[----:B------:R-:W-:Y:S02]  /*16ba0*/  IMAD.MOV.U32 R157, RZ, RZ, R140 ;  /* 0x000000ffff9d7224 */ /* 0x000fe400078e008c */
.L_x_20771:
[----:B------:R-:W-:Y:S05]  /*16bb0*/  BSYNC B0 ;  /* 0x0000000000007941 */ /* 0x000fea0003800000 */
.L_x_20769:
        /* <DEDUP_REMOVED lines=16> */
.L_x_20775:
[----:B------:R-:W-:Y:S05]  /*16cc0*/  BSYNC B1 ;  /* 0x0000000000017941 */ /* 0x000fea0003800000 */
.L_x_20774:
        /* <DEDUP_REMOVED lines=44> */
.L_x_20773:
[----:B------:R-:W-:Y:S05]  /*16f90*/  BSYNC B0 ;  /* 0x0000000000007941 */ /* 0x000fea0003800000 */
.L_x_20772:
        /* <DEDUP_REMOVED lines=9> */
.L_x_20768:
        /* <DEDUP_REMOVED lines=57> */
[----:B0-----:R-:W-:Y:S02]  /*173c0*/  SHF.L.U32 R149, R147, 0x10, RZ ;  /* 0x0000001093957819 */ /* 0x001fe400000006ff */
[----:B------:R-:W-:Y:S02]  /*173d0*/  LOP3.LUT R155, R144, 0xff, RZ, 0xc0, !PT ;  /* 0x000000ff909b7812 */ /* 0x000fe400078ec0ff */
[----:B------:R-:W-:Y:S02]  /*173e0*/  LOP3.LUT R154, R149, 0xff0000, RZ, 0xc0, !PT ;  /* 0x00ff0000959a7812 */ /* 0x000fe400078ec0ff */
[----:B------:R-:W-:Y:S02]  /*173f0*/  LOP3.LUT R149, R148, 0xffff, RZ, 0xc0, !PT ;  /* 0x0000ffff94957812 */ /* 0x000fe400078ec0ff */
[----:B------:R-:W-:Y:S02]  /*17400*/  LOP3.LUT R158, R143, 0xff, RZ, 0xc0, !PT ;  /* 0x000000ff8f9e7812 */ /* 0x000fe400078ec0ff */
[----:B------:R-:W-:-:S02]  /*17410*/  PRMT R149, R154, 0x4210, R149 ;  /* 0x000042109a957816 */ /* 0x000fc40000000095 */
[----:B------:R-:W-:Y:S01]  /*17420*/  PRMT R154, R146, 0x7104, RZ ;  /* 0x00007104929a7816 */ /* 0x000fe200000000ff */
[----:B------:R-:W-:Y:S01]  /*17430*/  IMAD.WIDE.U32 R158, R158, 0x10000, RZ ;  /* 0x000100009e9e7825 */ /* 0x000fe200078e00ff */
[----:B------:R-:W-:Y:S02]  /*17440*/  LOP3.LUT R160, R142, 0xff, RZ, 0xc0, !PT ;  /* 0x000000ff8ea07812 */ /* 0x000fe400078ec0ff */
[----:B------:R-:W-:-:S03]  /*17450*/  LOP3.LUT R154, R149, 0xff00, R154, 0xf8, !PT ;  /* 0x0000ff00959a7812 */ /* 0x000fc600078ef89a */
[----:B------:R-:W-:Y:S01]  /*17460*/  IMAD.WIDE.U32 R160, R160, 0x100, RZ ;  /* 0x00000100a0a07825 */ /* 0x000fe200078e00ff */
        /* <DEDUP_REMOVED lines=8> */
.L_x_20776:
        /* <DEDUP_REMOVED lines=9> */
.L_x_20781:
        /* <DEDUP_REMOVED lines=84> */
.L_x_20782:
        /* <DEDUP_REMOVED lines=12> */
[----:B------:R-:W-:Y:S02]  /*17b80*/  IMAD.MOV.U32 R149, RZ, RZ, RZ ;  /* 0x000000ffff957224 */ /* 0x000fe400078e00ff */
[----:B------:R-:W-:-:S02]  /*17b90*/  @!P1 IMAD.MOV.U32 R149, RZ, RZ, 0x400 ;  /* 0x00000400ff959424 */ /* 0x000fc400078e00ff */
[----:B------:R-:W-:Y:S02]  /*17ba0*/  IMAD.MOV.U32 R150, RZ, RZ, c[0x0][0x1e0] ;  /* 0x00007800ff967624 */ /* 0x000fe400078e00ff */
[----:B------:R-:W-:Y:S01]  /*17bb0*/  I2F R163, R149 ;  /* 0x0000009500a37306 */ /* 0x000fe20000201400 */
[----:B0-----:R-:W0:Y:S04]  /*17bc0*/  SHFL.DOWN PT, R160, R149, 0x4, 0x1f ;  /* 0x08801f0095a07f89 */ /* 0x001e2800000e0000 */
[----:B------:R1:W2:Y:S01]  /*17bd0*/  @!P1 LDS.64 R158, [R157.X8] ;  /* 0x000000009d9e9984 */ /* 0x0002a20000008a00 */
[----:B------:R-:W-:Y:S02]  /*17be0*/  ISETP.NE.AND P1, PT, RZ, UR6, PT ;  /* 0x00000006ff007c0c */ /* 0x000fe4000bf25270 */
[----:B0-----:R-:W-:Y:S01]  /*17bf0*/  IADD3 R154, R160, R149, RZ ;  /* 0x00000095a09a7210 */ /* 0x001fe20007ffe0ff */
        /* <DEDUP_REMOVED lines=43> */
[----:B------:R-:W-:Y:S01]  /*17eb0*/  FMUL.FTZ R161, R161, R159 ;  /* 0x0000009fa1a17220 */ /* 0x000fe20000410000 */
[----:B------:R-:W-:Y:S01]  /*17ec0*/  @!P0 MOV R159, 0x4 ;  /* 0x00000004009f8802 */ /* 0x000fe20000000f00 */
[----:B0-----:R-:W-:-:S02]  /*17ed0*/  FMUL.FTZ R163, R158, R163 ;  /* 0x000000a39ea37220 */ /* 0x001fc40000410000 */
[----:B------:R-:W-:Y:S02]  /*17ee0*/  FFMA.FTZ R149, R158, R161, R149 ;  /* 0x000000a19e957223 */ /* 0x000fe40000010095 */
[----:B------:R-:W-:Y:S02]  /*17ef0*/  @!P0 IMAD.WIDE R158, R108, R159, c[0x0][0x1a8] ;  /* 0x00006a006c9e8625 */ /* 0x000fe400078e029f */
[----:B------:R-:W0:Y:S04]  /*17f00*/  SHFL.IDX PT, R163, R163, RZ, 0x1f ;  /* 0x00001fffa3a37589 */ /* 0x000e2800000e0000 */
[----:B------:R-:W1:Y:S01]  /*17f10*/  SHFL.IDX PT, R149, R149, RZ, 0x1f ;  /* 0x00001fff95957589 */ /* 0x000e6200000e0000 */
[----:B0-----:R-:W-:Y:S02]  /*17f20*/  FMUL.FTZ R152, R163, R163 ;  /* 0x000000a3a3987220 */ /* 0x001fe40000410000 */
[----:B-1----:R-:W-:-:S03]  /*17f30*/  FFMA.FTZ R150, R149, R150, c[0x0][0x228] ;  /* 0x00008a0095967623 */ /* 0x002fc60000010096 */
[----:B------:R-:W-:Y:S02]  /*17f40*/  FSEL R155, R152, RZ, P1 ;  /* 0x000000ff989b7208 */ /* 0x000fe40000800000 */
[----:B------:R-:W-:-:S03]  /*17f50*/  FSEL R149, R163, RZ, !P1 ;  /* 0x000000ffa3957208 */ /* 0x000fc60004800000 */
[----:B------:R-:W-:Y:S02]  /*17f60*/  FADD.FTZ R150, R150, R155 ;  /* 0x0000009b96967221 */ /* 0x000fe40000010000 */
[----:B------:R-:W-:Y:S02]  /*17f70*/  @!P0 IMAD.MOV.U32 R155, RZ, RZ, 0x4 ;  /* 0x00000004ff9b8424 */ /* 0x000fe400078e00ff */
        /* <DEDUP_REMOVED lines=12> */
[C---:B------:R-:W-:Y:S02]  /*18040*/  FADD.FTZ R150, -R149.reuse, R83 ;  /* 0x0000005395967221 */ /* 0x040fe40000010100 */
[----:B-1----:R-:W-:Y:S02]  /*18050*/  FADD.FTZ R154, -R149, R85 ;  /* 0x00000055959a7221 */ /* 0x002fe40000010100 */
[C---:B------:R-:W-:Y:S02]  /*18060*/  FMUL.FTZ R85, R167.reuse, R80 ;  /* 0x00000050a7557220 */ /* 0x040fe40000410000 */
[C---:B------:R-:W-:Y:S02]  /*18070*/  FMUL.FTZ R77, R167.reuse, R76 ;  /* 0x0000004ca74d7220 */ /* 0x040fe40000410000 */
[C---:B------:R-:W-:Y:S02]  /*18080*/  FMUL.FTZ R83, R167.reuse, R78 ;  /* 0x0000004ea7537220 */ /* 0x040fe40000410000 */
[----:B------:R-:W-:-:S02]  /*18090*/  FMUL.FTZ R80, R167, R81 ;  /* 0x00000051a7507220 */ /* 0x000fc40000410000 */
[C---:B------:R-:W-:Y:S02]  /*180a0*/  FMUL.FTZ R78, R167.reuse, R79 ;  /* 0x0000004fa74e7220 */ /* 0x040fe40000410000 */
[----:B------:R-:W-:Y:S02]  /*180b0*/  FMUL.FTZ R152, R167, R152 ;  /* 0x00000098a7987220 */ /* 0x000fe40000410000 */
[C---:B------:R-:W-:Y:S02]  /*180c0*/  FADD.FTZ R84, -R149.reuse, R84 ;  /* 0x0000005495547221 */ /* 0x040fe40000010100 */
[----:B------:R-:W-:Y:S02]  /*180d0*/  FADD.FTZ R86, -R149, R86 ;  /* 0x0000005695567221 */ /* 0x000fe40000010100 */
[----:B------:R-:W-:Y:S02]  /*180e0*/  FMUL.FTZ R79, R167, R82 ;  /* 0x00000052a74f7220 */ /* 0x000fe40000410000 */
[----:B------:R-:W-:-:S02]  /*180f0*/  FADD.FTZ R157, -R149, R89 ;  /* 0x00000059959d7221 */ /* 0x000fc40000010100 */
[----:B------:R-:W-:Y:S02]  /*18100*/  FADD.FTZ R90, -R149, R90 ;  /* 0x0000005a955a7221 */ /* 0x000fe40000010100 */
[----:B------:R-:W-:Y:S02]  /*18110*/  FFMA.FTZ R76, R36, R77, R4 ;  /* 0x0000004d244c7223 */ /* 0x000fe40000010004 */
[----:B------:R-:W-:Y:S02]  /*18120*/  FFMA.FTZ R82, R41, R80, R9 ;  /* 0x0000005029527223 */ /* 0x000fe40000010009 */
[C---:B------:R-:W-:Y:S02]  /*18130*/  FADD.FTZ R94, -R149.reuse, R94 ;  /* 0x0000005e955e7221 */ /* 0x040fe40000010100 */
[C---:B------:R-:W-:Y:S02]  /*18140*/  FADD.FTZ R96, -R149.reuse, R96 ;  /* 0x0000006095607221 */ /* 0x040fe40000010100 */
[----:B------:R-:W-:-:S02]  /*18150*/  FADD.FTZ R161, -R149, R97 ;  /* 0x0000006195a17221 */ /* 0x000fc40000010100 */
[----:B------:R-:W-:Y:S02]  /*18160*/  FFMA.FTZ R77, R38, R83, R6 ;  /* 0x00000053264d7223 */ /* 0x000fe40000010006 */
[----:B------:R-:W-:Y:S02]  /*18170*/  FFMA.FTZ R80, R39, R78, R7 ;  /* 0x0000004e27507223 */ /* 0x000fe40000010007 */
[C---:B------:R-:W-:Y:S02]  /*18180*/  FADD.FTZ R155, -R149.reuse, R87 ;  /* 0x00000057959b7221 */ /* 0x040fe40000010100 */
[C---:B------:R-:W-:Y:S01]  /*18190*/  FADD.FTZ R104, -R149.reuse, R104 ;  /* 0x0000006895687221 */ /* 0x040fe20000010100 */
[----:B------:R-:W-:Y:S01]  /*181a0*/  F2FP.PACK_AB R77, R80, R77 ;  /* 0x0000004d504d723e */ /* 0x000fe200000000ff */
[----:B------:R-:W-:Y:S02]  /*181b0*/  FADD.FTZ R165, -R149, R105 ;  /* 0x0000006995a57221 */ /* 0x000fe40000010100 */
[----:B------:R-:W-:-:S02]  /*181c0*/  FFMA.FTZ R81, R37, R152, R5 ;  /* 0x0000009825517223 */ /* 0x000fc40000010005 */
[----:B0-----:R-:W-:Y:S02]  /*181d0*/  FADD.FTZ R159, -R149, R93 ;  /* 0x0000005d959f7221 */ /* 0x001fe40000010100 */
[----:B------:R-:W-:Y:S01]  /*181e0*/  FMUL.FTZ R87, R167, R84 ;  /* 0x00000054a7577220 */ /* 0x000fe20000410000 */
[----:B------:R-:W-:Y:S01]  /*181f0*/  F2FP.PACK_AB R76, R81, R76 ;  /* 0x0000004c514c723e */ /* 0x000fe200000000ff */
[----:B------:R-:W-:Y:S02]  /*18200*/  FMUL.FTZ R89, R167, R86 ;  /* 0x00000056a7597220 */ /* 0x000fe40000410000 */
[----:B------:R-:W-:Y:S02]  /*18210*/  FADD.FTZ R162, -R149, R99 ;  /* 0x0000006395a27221 */ /* 0x000fe40000010100 */
[C---:B------:R-:W-:Y:S02]  /*18220*/  FMUL.FTZ R86, R167.reuse, R157 ;  /* 0x0000009da7567220 */ /* 0x040fe40000410000 */
[----:B------:R-:W-:-:S02]  /*18230*/  FMUL.FTZ R93, R167, R90 ;  /* 0x0000005aa75d7220 */ /* 0x000fc40000410000 */
[----:B------:R-:W-:Y:S02]  /*18240*/  FADD.FTZ R166, -R149, R107 ;  /* 0x0000006b95a67221 */ /* 0x000fe40000010100 */
[C---:B------:R-:W-:Y:S02]  /*18250*/  FMUL.FTZ R97, R167.reuse, R94 ;  /* 0x0000005ea7617220 */ /* 0x040fe40000410000 */
[----:B------:R-:W-:Y:S01]  /*18260*/  FMUL.FTZ R99, R167, R96 ;  /* 0x00000060a7637220 */ /* 0x000fe20000410000 */
[----:B------:R-:W-:Y:S01]  /*18270*/  LEA R96, P0, R135, c[0x0][0x208], 0x4 ;  /* 0x0000820087607a11 */ /* 0x000fe200078020ff */
[----:B------:R-:W-:Y:S02]  /*18280*/  FMUL.FTZ R90, R167, R161 ;  /* 0x000000a1a75a7220 */ /* 0x000fe40000410000 */
[----:B------:R-:W-:Y:S02]  /*18290*/  FADD.FTZ R88, -R149, R88 ;  /* 0x0000005895587221 */ /* 0x000fe40000010100 */
[----:B------:R-:W-:-:S02]  /*182a0*/  FMUL.FTZ R84, R167, R155 ;  /* 0x0000009ba7547220 */ /* 0x000fc40000410000 */
[C---:B------:R-:W-:Y:S02]  /*182b0*/  FMUL.FTZ R107, R167.reuse, R104 ;  /* 0x00000068a76b7220 */ /* 0x040fe40000410000 */
[----:B------:R-:W-:Y:S02]  /*182c0*/  FMUL.FTZ R94, R167, R165 ;  /* 0x000000a5a75e7220 */ /* 0x000fe40000410000 */
[----:B------:R-:W-:Y:S02]  /*182d0*/  FFMA.FTZ R85, R40, R85, R8 ;  /* 0x0000005528557223 */ /* 0x000fe40000010008 */
[C---:B------:R-:W-:Y:S02]  /*182e0*/  FADD.FTZ R92, -R149.reuse, R92 ;  /* 0x0000005c955c7221 */ /* 0x040fe40000010100 */
[----:B------:R-:W-:Y:S01]  /*182f0*/  FFMA.FTZ R80, R44, R87, R12 ;  /* 0x000000572c507223 */ /* 0x000fe2000001000c */
[----:B------:R-:W-:Y:S01]  /*18300*/  F2FP.PACK_AB R78, R82, R85 ;  /* 0x00000055524e723e */ /* 0x000fe200000000ff */
[----:B------:R-:W-:-:S02]  /*18310*/  FADD.FTZ R100, -R149, R100 ;  /* 0x0000006495647221 */ /* 0x000fc40000010100 */
[----:B------:R-:W-:Y:S02]  /*18320*/  FADD.FTZ R163, -R149, R101 ;  /* 0x0000006595a37221 */ /* 0x000fe40000010100 */
[----:B------:R-:W-:Y:S02]  /*18330*/  FMUL.FTZ R154, R167, R154 ;  /* 0x0000009aa79a7220 */ /* 0x000fe40000410000 */
[----:B------:R-:W-:Y:S02]  /*18340*/  FFMA.FTZ R81, R46, R89, R14 ;  /* 0x000000592e517223 */ /* 0x000fe4000001000e */
[----:B------:R-:W-:Y:S02]  /*18350*/  FFMA.FTZ R87, R49, R86, R17 ;  /* 0x0000005631577223 */ /* 0x000fe40000010011 */
[----:B------:R-:W-:Y:S02]  /*18360*/  FADD.FTZ R158, -R149, R91 ;  /* 0x0000005b959e7221 */ /* 0x000fe40000010100 */
[----:B------:R-:W-:-:S02]  /*18370*/  FFMA.FTZ R83, R50, R93, R18 ;  /* 0x0000005d32537223 */ /* 0x000fc40000010012 */
[----:B------:R-:W-:Y:S02]  /*18380*/  FFMA.FTZ R86, R56, R99, R24 ;  /* 0x0000006338567223 */ /* 0x000fe40000010018 */
[----:B------:R-:W-:Y:S02]  /*18390*/  FFMA.FTZ R89, R57, R90, R25 ;  /* 0x0000005a39597223 */ /* 0x000fe40000010019 */
[C---:B------:R-:W-:Y:S02]  /*183a0*/  FADD.FTZ R160, -R149.reuse, R95 ;  /* 0x0000005f95a07221 */ /* 0x040fe40000010100 */
[----:B------:R-:W-:Y:S01]  /*183b0*/  FADD.FTZ R98, -R149, R98 ;  /* 0x0000006295627221 */ /* 0x000fe20000010100 */
[----:B------:R-:W-:Y:S01]  /*183c0*/  F2FP.PACK_AB R86, R89, R86 ;  /* 0x000000565956723e */ /* 0x000fe200000000ff */
[----:B------:R-:W-:Y:S02]  /*183d0*/  FMUL.FTZ R91, R167, R88 ;  /* 0x00000058a75b7220 */ /* 0x000fe40000410000 */
[----:B------:R-:W-:-:S02]  /*183e0*/  FFMA.FTZ R84, R47, R84, R15 ;  /* 0x000000542f547223 */ /* 0x000fc4000001000f */
[----:B------:R-:W-:Y:S02]  /*183f0*/  FFMA.FTZ R90, R64, R107, R32 ;  /* 0x0000006b405a7223 */ /* 0x000fe40000010020 */
[----:B------:R-:W-:Y:S01]  /*18400*/  FFMA.FTZ R93, R65, R94, R33 ;  /* 0x0000005e415d7223 */ /* 0x000fe20000010021 */
[----:B------:R-:W-:Y:S01]  /*18410*/  F2FP.PACK_AB R81, R84, R81 ;  /* 0x000000515451723e */ /* 0x000fe200000000ff */
[----:B------:R-:W-:Y:S01]  /*18420*/  FADD.FTZ R102, -R149, R102 ;  /* 0x0000006695667221 */ /* 0x000fe20000010100 */
[----:B------:R-:W-:Y:S01]  /*18430*/  IADD3 R94, R135, 0x200, RZ ;  /* 0x00000200875e7810 */ /* 0x000fe20007ffe0ff */
[----:B------:R-:W-:Y:S01]  /*18440*/  FADD.FTZ R164, -R149, R103 ;  /* 0x0000006795a47221 */ /* 0x000fe20000010100 */
[----:B------:R-:W-:Y:S01]  /*18450*/  F2FP.PACK_AB R90, R93, R90 ;  /* 0x0000005a5d5a723e */ /* 0x000fe200000000ff */
[----:B------:R-:W-:Y:S02]  /*18460*/  FADD.FTZ R106, -R149, R106 ;  /* 0x0000006a956a7221 */ /* 0x000fe40000010100 */
[----:B------:R-:W-:-:S02]  /*18470*/  FMUL.FTZ R95, R167, R92 ;  /* 0x0000005ca75f7220 */ /* 0x000fc40000410000 */
[C---:B------:R-:W-:Y:S02]  /*18480*/  FMUL.FTZ R88, R167.reuse, R159 ;  /* 0x0000009fa7587220 */ /* 0x040fe40000410000 */
[C---:B------:R-:W-:Y:S02]  /*18490*/  FMUL.FTZ R150, R167.reuse, R150 ;  /* 0x00000096a7967220 */ /* 0x040fe40000410000 */
[C---:B------:R-:W-:Y:S02]  /*184a0*/  FMUL.FTZ R103, R167.reuse, R100 ;  /* 0x00000064a7677220 */ /* 0x040fe40000410000 */
[----:B------:R-:W-:Y:S02]  /*184b0*/  FMUL.FTZ R92, R167, R163 ;  /* 0x000000a3a75c7220 */ /* 0x000fe40000410000 */
[----:B------:R-:W-:Y:S02]  /*184c0*/  FFMA.FTZ R85, R45, R154, R13 ;  /* 0x0000009a2d557223 */ /* 0x000fe4000001000d */
[----:B------:R-:W-:-:S02]  /*184d0*/  FMUL.FTZ R158, R167, R158 ;  /* 0x0000009ea79e7220 */ /* 0x000fc40000410000 */
[----:B------:R-:W-:Y:S01]  /*184e0*/  FMUL.FTZ R160, R167, R160 ;  /* 0x000000a0a7a07220 */ /* 0x000fe20000410000 */
[----:B------:R-:W-:Y:S01]  /*184f0*/  F2FP.PACK_AB R80, R85, R80 ;  /* 0x000000505550723e */ /* 0x000fe200000000ff */
[----:B------:R-:W-:Y:S01]  /*18500*/  FMUL.FTZ R101, R167, R98 ;  /* 0x00000062a7657220 */ /* 0x000fe20000410000 */
[----:B------:R-:W-:Y:S01]  /*18510*/  LEA R98, P1, R151, c[0x0][0x208], 0x4 ;  /* 0x0000820097627a11 */ /* 0x000fe200078220ff */
        /* <DEDUP_REMOVED lines=9> */
[----:B------:R-:W-:Y:S01]  /*185b0*/  IADD3 R95, R135, 0x100, RZ ;  /* 0x00000100875f7810 */ /* 0x000fe20007ffe0ff */
[----:B------:R-:W-:Y:S01]  /*185c0*/  FFMA.FTZ R88, R60, R103, R28 ;  /* 0x000000673c587223 */ /* 0x000fe2000001001c */
[----:B------:R-:W-:Y:S01]  /*185d0*/  F2FP.PACK_AB R79, R150, R79 ;  /* 0x0000004f964f723e */ /* 0x000fe200000000ff */
        /* <DEDUP_REMOVED lines=10> */
[----:B------:R-:W-:Y:S01]  /*18680*/  LEA.HI.X R97, R135, c[0x0][0x20c], RZ, 0x4, P0 ;  /* 0x0000830087617a11 */ /* 0x000fe200000f24ff */
[----:B------:R-:W-:Y:S01]  /*18690*/  FFMA.FTZ R160, R55, R160, R23 ;  /* 0x000000a037a07223 */ /* 0x000fe20000010017 */
[----:B------:R-:W-:Y:S01]  /*186a0*/  F2FP.PACK_AB R87, R162, R101 ;  /* 0x00000065a257723e */ /* 0x000fe200000000ff */
[----:B------:R-:W-:Y:S01]  /*186b0*/  IMAD.MOV.U32 R99, RZ, RZ, 0x10 ;  /* 0x00000010ff637424 */ /* 0x000fe200078e00ff */
[----:B------:R-:W-:Y:S01]  /*186c0*/  ISETP.GE.AND P0, PT, R108, c[0x0][0x164], PT ;  /* 0x000059006c007a0c */ /* 0x000fe20003f06270 */
[----:B------:R-:W-:Y:S01]  /*186d0*/  FFMA.FTZ R105, R62, R105, R30 ;  /* 0x000000693e697223 */ /* 0x000fe2000001001e */
[----:B------:R-:W-:Y:S01]  /*186e0*/  F2FP.PACK_AB R85, R160, R85 ;  /* 0x00000055a055723e */ /* 0x000fe200000000ff */
[----:B------:R-:W-:Y:S01]  /*186f0*/  FFMA.FTZ R91, R66, R149, R34 ;  /* 0x00000095425b7223 */ /* 0x000fe20000010022 */
[----:B------:R0:W-:Y:S01]  /*18700*/  STG.E.128 [R96.64], R76 ;  /* 0x0000004c60007986 */ /* 0x0001e2000c101d04 */
[----:B------:R-:W-:-:S02]  /*18710*/  FFMA.FTZ R166, R67, R166, R35 ;  /* 0x000000a643a67223 */ /* 0x000fc40000010023 */
        /* <DEDUP_REMOVED lines=13> */
.L_x_20779:
[----:B------:R-:W-:Y:S05]  /*187f0*/  EXIT ;  /* 0x000000000000794d */ /* 0x000fea0003800000 */
.L_x_20777:
[----:B------:R-:W-:Y:S01]  /*18800*/  IMAD.MOV.U32 R155, RZ, RZ, 0x1 ;  /* 0x00000001ff9b7424 */ /* 0x000fe200078e00ff */
[----:B------:R-:W-:Y:S01]  /*18810*/  MOV R158, 0x18850 ;  /* 0x00018850009e7802 */ /* 0x000fe20000000f00 */
[----:B------:R-:W-:Y:S02]  /*18820*/  IMAD.MOV.U32 R150, RZ, RZ, 0x1f ;  /* 0x0000001fff967424 */ /* 0x000fe400078e00ff */
[----:B------:R-:W-:Y:S02]  /*18830*/  IMAD.MOV.U32 R157, RZ, RZ, -0x1 ;  /* 0xffffffffff9d7424 */ /* 0x000fe400078e00ff */
[----:B------:R-:W-:Y:S05]  /*18840*/  CALL.REL.NOINC `($__internal_63_$__cuda_sm70_shflsync_bfly_p) ;  /* 0x0000079000007944 */ /* 0x000fea0003c00000 */
[----:B01----:R-:W-:Y:S05]  /*18850*/  BRA `(.L_x_20781) ;  /* 0xffffed2000007947 */ /* 0x003fea000383ffff */
.L_x_20778:
[----:B------:R-:W-:Y:S01]  /*18860*/  HFMA2.MMA R155, -RZ, RZ, 0, 1.1920928955078125e-07 ;  /* 0x00000002ff9b7435 */ /* 0x000fe200000001ff */
[----:B------:R-:W-:Y:S01]  /*18870*/  IMAD.MOV.U32 R150, RZ, RZ, 0x1f ;  /* 0x0000001fff967424 */ /* 0x000fe200078e00ff */
[----:B------:R-:W-:Y:S01]  /*18880*/  MOV R158, 0x188b0 ;  /* 0x000188b0009e7802 */ /* 0x000fe20000000f00 */
[----:B------:R-:W-:-:S03]  /*18890*/  IMAD.MOV.U32 R157, RZ, RZ, -0x1 ;  /* 0xffffffffff9d7424 */ /* 0x000fc600078e00ff */
[----:B------:R-:W-:Y:S05]  /*188a0*/  CALL.REL.NOINC `($__internal_63_$__cuda_sm70_shflsync_bfly_p) ;  /* 0x0000073000007944 */ /* 0x000fea0003c00000 */
[----:B01----:R-:W-:Y:S01]  /*188b0*/  FADD.FTZ R160, R160, R150 ;  /* 0x00000096a0a07221 */ /* 0x003fe20000010000 */
[----:B------:R-:W-:Y:S01]  /*188c0*/  MOV R157, 0xffffffff ;  /* 0xffffffff009d7802 */ /* 0x000fe20000000f00 */
[----:B------:R-:W-:Y:S01]  /*188d0*/  IMAD.MOV.U32 R155, RZ, RZ, 0x4 ;  /* 0x00000004ff9b7424 */ /* 0x000fe200078e00ff */
[----:B------:R-:W-:Y:S01]  /*188e0*/  MOV R158, 0x18910 ;  /* 0x00018910009e7802 */ /* 0x000fe20000000f00 */
[----:B------:R-:W-:-:S02]  /*188f0*/  IMAD.MOV.U32 R150, RZ, RZ, 0x1f ;  /* 0x0000001fff967424 */ /* 0x000fc400078e00ff */
[----:B------:R-:W-:Y:S05]  /*18900*/  CALL.REL.NOINC `($__internal_63_$__cuda_sm70_shflsync_bfly_p) ;  /* 0x000006d000007944 */ /* 0x000fea0003c00000 */
[----:B01----:R-:W-:Y:S01]  /*18910*/  FADD.FTZ R160, R160, R150 ;  /* 0x00000096a0a07221 */ /* 0x003fe20000010000 */
[----:B------:R-:W-:Y:S01]  /*18920*/  MOV R158, 0x18970 ;  /* 0x00018970009e7802 */ /* 0x000fe20000000f00 */
[----:B------:R-:W-:-:S02]  /*18930*/  IMAD.MOV.U32 R155, RZ, RZ, 0x8 ;  /* 0x00000008ff9b7424 */ /* 0x000fc400078e00ff */
[----:B------:R-:W-:Y:S02]  /*18940*/  IMAD.MOV.U32 R150, RZ, RZ, 0x1f ;  /* 0x0000001fff967424 */ /* 0x000fe400078e00ff */
[----:B------:R-:W-:Y:S02]  /*18950*/  IMAD.MOV.U32 R157, RZ, RZ, -0x1 ;  /* 0xffffffffff9d7424 */ /* 0x000fe400078e00ff */
[----:B------:R-:W-:Y:S05]  /*18960*/  CALL.REL.NOINC `($__internal_63_$__cuda_sm70_shflsync_bfly_p) ;  /* 0x0000067000007944 */ /* 0x000fea0003c00000 */
[----:B01----:R-:W-:Y:S01]  /*18970*/  FADD.FTZ R160, R160, R150 ;  /* 0x00000096a0a07221 */ /* 0x003fe20000010000 */
[----:B------:R-:W-:Y:S01]  /*18980*/  HFMA2.MMA R150, -RZ, RZ, 0, 1.847743988037109375e-06 ;  /* 0x0000001fff967435 */ /* 0x000fe200000001ff */
[----:B------:R-:W-:Y:S01]  /*18990*/  IMAD.MOV.U32 R155, RZ, RZ, 0x10 ;  /* 0x00000010ff9b7424 */ /* 0x000fe200078e00ff */
[----:B------:R-:W-:Y:S01]  /*189a0*/  MOV R158, 0x189d0 ;  /* 0x000189d0009e7802 */ /* 0x000fe20000000f00 */
[----:B------:R-:W-:-:S03]  /*189b0*/  IMAD.MOV.U32 R157, RZ, RZ, -0x1 ;  /* 0xffffffffff9d7424 */ /* 0x000fc600078e00ff */
[----:B------:R-:W-:Y:S05]  /*189c0*/  CALL.REL.NOINC `($__internal_63_$__cuda_sm70_shflsync_bfly_p) ;  /* 0x0000061000007944 */ /* 0x000fea0003c00000 */
        /* <DEDUP_REMOVED lines=68> */
[----:B------:R-:W-:Y:S02]  /*18e10*/  IMAD.MOV.U32 R155, RZ, RZ, 0x1 ;  /* 0x00000001ff9b7424 */ /* 0x000fe400078e00ff */
[----:B------:R-:W-:Y:S02]  /*18e20*/  IMAD.MOV.U32 R150, RZ, RZ, 0x1f ;  /* 0x0000001fff967424 */ /* 0x000fe400078e00ff */
[----:B------:R-:W-:Y:S05]  /*18e30*/  CALL.REL.NOINC `($__internal_63_$__cuda_sm70_shflsync_bfly_p) ;  /* 0x000001a000007944 */ /* 0x000fea0003c00000 */
[----:B01----:R-:W-:Y:S01]  /*18e40*/  FADD.FTZ R160, R160, R150 ;  /* 0x00000096a0a07221 */ /* 0x003fe20000010000 */
[----:B------:R-:W-:Y:S01]  /*18e50*/  MOV R155, 0x2 ;  /* 0x00000002009b7802 */ /* 0x000fe20000000f00 */
[----:B------:R-:W-:Y:S01]  /*18e60*/  IMAD.MOV.U32 R150, RZ, RZ, 0x1f ;  /* 0x0000001fff967424 */ /* 0x000fe200078e00ff */
[----:B------:R-:W-:Y:S01]  /*18e70*/  MOV R158, 0x18ea0 ;  /* 0x00018ea0009e7802 */ /* 0x000fe20000000f00 */
[----:B------:R-:W-:Y:S02]  /*18e80*/  IMAD.MOV.U32 R157, RZ, RZ, -0x1 ;  /* 0xffffffffff9d7424 */ /* 0x000fe400078e00ff */
        /* <DEDUP_REMOVED lines=19> */
[----:B-1----:R-:W-:Y:S01]  /*18fc0*/  IMAD.MOV.U32 R159, RZ, RZ, R150 ;  /* 0x000000ffff9f7224 */ /* 0x002fe200078e0096 */
[----:B0-----:R-:W-:Y:S05]  /*18fd0*/  BRA `(.L_x_20782) ;  /* 0xffffeae000007947 */ /* 0x001fea000383ffff */
        .weak           $__internal_63_$__cuda_sm70_shflsync_bfly_p
        .type           $__internal_63_$__cuda_sm70_shflsync_bfly_p,@function
        .size           $__internal_63_$__cuda_sm70_shflsync_bfly_p,(.L_x_26523 - $__internal_63_$__cuda_sm70_shflsync_bfly_p)
$__internal_63_$__cuda_sm70_shflsync_bfly_p:
[----:B------:R-:W-:Y:S01]  /*18fe0*/  IMAD.MOV.U32 R159, RZ, RZ, 0x0 ;  /* 0x00000000ff9f7424 */ /* 0x000fe200078e00ff */
[----:B------:R-:W-:Y:S04]  /*18ff0*/  WARPSYNC R157 ;  /* 0x0000009d00007348 */ /* 0x000fe80003800000 */
[----:B------:R0:W1:Y:S01]  /*19000*/  SHFL.BFLY PT, R150, R160, R155, R150 ;  /* 0x0c00009ba0967389 */ /* 0x00006200000e0096 */
[----:B------:R-:W-:Y:S05]  /*19010*/  RET.REL.NODEC R158 `(_ZN10layer_norm31ln_parallel_residual_fwd_kernelINS_13Kernel_traitsIf6__halffS2_fjLj8192ELj1ELj1ELj8ELj16ENS_18Kernel_traits_baseILj8192EfS2_fS2_fjLj256EEEEELb1ELb1ELb1EEEvNS_9FwdParamsE) ;  /* 0xfffe6fe09e007950 */ /* 0x000fea0003c3ffff */
.L_x_20783:
        /* <DEDUP_REMOVED lines=14> */
.L_x_26523:


//--------------------- .text._ZN10layer_norm31ln_parallel_residual_fwd_kernelINS_13Kernel_traitsI6__halfffffjLj8192ELj1ELj1ELj8ELj16ENS_18Kernel_traits_baseILj8192ES2_ffffjLj256EEEEELb0ELb0ELb0EEEvNS_9FwdParamsE --------------------------
	.section	.text._ZN10layer_norm31ln_parallel_residual_fwd_kernelINS_13Kernel_traitsI6__halfffffjLj8192ELj1ELj1ELj8ELj16ENS_18Kernel_traits_baseILj8192ES2_ffffjLj256EEEEELb0ELb0ELb0EEEvNS_9FwdParamsE,"ax",@progbits
	.sectioninfo	@"SHI_REGISTERS=197"
	.align	128
        .global         _ZN10layer_norm31ln_parallel_residual_fwd_kernelINS_13Kernel_traitsI6__halfffffjLj8192ELj1ELj1ELj8ELj16ENS_18Kernel_traits_baseILj8192ES2_ffffjLj256EEEEELb0ELb0ELb0EEEvNS_9FwdParamsE
        .type           _ZN10layer_norm31ln_parallel_residual_fwd_kernelINS_13Kernel_traitsI6__halfffffjLj8192ELj1ELj1ELj8ELj16ENS_18Kernel_traits_baseILj8192ES2_ffffjLj256EEEEELb0ELb0ELb0EEEvNS_9FwdParamsE,@function
        .size           _ZN10layer_norm31ln_parallel_residual_fwd_kernelINS_13Kernel_traitsI6__halfffffjLj8192ELj1ELj1ELj8ELj16ENS_18Kernel_traits_baseILj8192ES2_ffffjLj256EEEEELb0ELb0ELb0EEEvNS_9FwdParamsE,(.L_x_26524 - _ZN10layer_norm31ln_parallel_residual_fwd_kernelINS_13Kernel_traitsI6__halfffffjLj8192ELj1ELj1ELj8ELj16ENS_18Kernel_traits_baseILj8192ES2_ffffjLj256EEEEELb0ELb0ELb0EEEvNS_9FwdParamsE)
        .other          _ZN10layer_norm31ln_parallel_residual_fwd_kernelINS_13Kernel_traitsI6__halfffffjLj8192ELj1ELj1ELj8ELj16ENS_18Kernel_traits_baseILj8192ES2_ffffjLj256EEEEELb0ELb0ELb0EEEvNS_9FwdParamsE,@"STO_CUDA_ENTRY STV_DEFAULT"
_ZN10layer_norm31ln_parallel_residual_fwd_kernelINS_13Kernel_traitsI6__halfffffjLj8192ELj1ELj1ELj8ELj16ENS_18Kernel_traits_baseILj8192ES2_ffffjLj256EEEEELb0ELb0ELb0EEEvNS_9FwdParamsE:
.text._ZN10layer_norm31ln_parallel_residual_fwd_kernelINS_13Kernel_traitsI6__halfffffjLj8192ELj1ELj1ELj8ELj16ENS_18Kernel_traits_baseILj8192ES2_ffffjLj256EEEEELb0ELb0ELb0EEEvNS_9FwdParamsE:
        /* <DEDUP_REMOVED lines=14> */
[----:B------:R-:W-:Y:S02]  /*00e0*/  P2R R4, PR, RZ, 0x40 ;  /* 0x00000040ff047803 */ /* 0x000fe40000000000 */
[----:B------:R-:W-:-:S02]  /*00f0*/  P2R R4, PR, RZ, 0x20 ;  /* 0x00000020ff047803 */ /* 0x000fc40000000000 */
[----:B------:R-:W-:Y:S01]  /*0100*/  P2R R4, PR, RZ, 0x10 ;  /* 0x00000010ff047803 */ /* 0x000fe20000000000 */
[----:B------:R-:W-:Y:S05]  /*0110*/  @!P1 BRA `(.L_x_20785) ;  /* 0x0000015000009947 */ /* 0x000fea0003800000 */
[----:B------:R-:W-:Y:S01]  /*0120*/  ISETP.NE.U32.AND P0, PT, RZ, c[0x0][0x218], PT ;  /* 0x00008600ff007a0c */ /* 0x000fe20003f05070 */
[----:B------:R-:W-:Y:S01]  /*0130*/  IMAD.MOV.U32 R9, RZ, RZ, 0x8 ;  /* 0x00000008ff097424 */ /* 0x000fe200078e00ff */
[----:B------:R-:W-:Y:S02]  /*0140*/  ISETP.NE.U32.AND P2, PT, RZ, c[0x0][0x220], PT ;  /* 0x00008800ff007a0c */ /* 0x000fe40003f45070 */
[----:B------:R-:W-:Y:S02]  /*0150*/  ISETP.NE.AND.EX P0, PT, RZ, c[0x0][0x21c], PT, P0 ;  /* 0x00008700ff007a0c */ /* 0x000fe40003f05300 */
[----:B------:R-:W-:Y:S02]  /*0160*/  ISETP.NE.AND.EX P2, PT, RZ, c[0x0][0x224], PT, P2 ;  /* 0x00008900ff007a0c */ /* 0x000fe40003f45320 */
[C---:B------:R-:W-:Y:S02]  /*0170*/  SHF.L.U32 R12, R72.reuse, 0x3, RZ ;  /* 0x00000003480c7819 */ /* 0x040fe400000006ff */
[----:B------:R-:W-:-:S07]  /*0180*/  SHF.L.U64.HI R13, R72, 0x3, RZ ;  /* 0x00000003480d7819 */ /* 0x000fce00000102ff */
[----:B------:R-:W-:-:S04]  /*0190*/  @P0 LEA R10, P3, R72, c[0x0][0x218], 0x3 ;  /* 0x00008600480a0a11 */ /* 0x000fc800078618ff */
[----:B------:R-:W-:Y:S02]  /*01a0*/  @P0 LEA.HI.X R11, R72, c[0x0][0x21c], RZ, 0x3, P3 ;  /* 0x00008700480b0a11 */ /* 0x000fe400018f1cff */
[----:B------:R-:W-:Y:S01]  /*01b0*/  @P2 IADD3 R14, P3, R12, c[0x0][0x220], RZ ;  /* 0x000088000c0e2a10 */ /* 0x000fe20007f7e0ff */
[----:B------:R-:W-:Y:S02]  /*01c0*/  IMAD.WIDE.U32 R8, R72, R9, c[0x0][0x1b0] ;  /* 0x00006c0048087625 */ /* 0x000fe400078e0009 */
[----:B------:R0:W5:Y:S01]  /*01d0*/  @P0 LDG.E.64 R4, [R10.64] ;  /* 0x000000040a040981 */ /* 0x000162000c1e1b00 */
[C---:B------:R-:W-:Y:S02]  /*01e0*/  @P2 IADD3.X R15, R13.reuse, c[0x0][0x224], RZ, P3, !PT ;  /* 0x000089000d0f2a10 */ /* 0x040fe40001ffe4ff */
[----:B------:R-:W-:Y:S01]  /*01f0*/  IADD3 R12, P3, R12, c[0x0][0x1b8], RZ ;  /* 0x00006e000c0c7a10 */ /* 0x000fe20007f7e0ff */
[----:B------:R0:W5:Y:S03]  /*0200*/  LDG.E.64 R44, [R8.64] ;  /* 0x00000004082c7981 */ /* 0x000166000c1e1b00 */
[----:B------:R-:W-:Y:S01]  /*0210*/  IADD3.X R13, R13, c[0x0][0x1bc], RZ, P3, !PT ;  /* 0x00006f000d0d7a10 */ /* 0x000fe20001ffe4ff */
[----:B------:R0:W5:Y:S04]  /*0220*/  @P2 LDG.E.64 R6, [R14.64] ;  /* 0x000000040e062981 */ /* 0x000168000c1e1b00 */
[----:B------:R0:W5:Y:S01]  /*0230*/  LDG.E.64 R46, [R12.64] ;  /* 0x000000040c2e7981 */ /* 0x000162000c1e1b00 */
[----:B------:R-:W-:Y:S01]  /*0240*/  LOP3.LUT R72, R72, 0x100, RZ, 0xfc, !PT ;  /* 0x0000010048487812 */ /* 0x000fe200078efcff */
[----:B------:R-:W-:Y:S01]  /*0250*/  @!P0 CS2R R4, SRZ ;  /* 0x0000000000048805 */ /* 0x000fe2000001ff00 */
[----:B------:R-:W-:-:S02]  /*0260*/  @!P2 CS2R R6, SRZ ;  /* 0x000000000006a805 */ /* 0x000fc4000001ff00 */
.L_x_20785:
[----:B0-----:R-:W-:Y:S05]  /*0270*/  BSYNC B0 ;  /* 0x0000000000007941 */ /* 0x001fea0003800000 */
.L_x_20784:
[----:B------:R-:W-:Y:S01]  /*0280*/  BSSY B0, `(.L_x_20786) ;  /* 0x0000017000007945 */ /* 0x000fe20003800000 */
[----:B------:R-:W-:Y:S05]  /*0290*/  @!P6 BRA `(.L_x_20787) ;  /* 0x000001500000e947 */ /* 0x000fea0003800000 */
[----:B------:R-:W-:Y:S01]  /*02a0*/  ISETP.NE.U32.AND P0, PT, RZ, c[0x0][0x218], PT ;  /* 0x00008600ff007a0c */ /* 0x000fe20003f05070 */
[----:B------:R-:W-:Y:S01]  /*02b0*/  IMAD.MOV.U32 R19, RZ, RZ, 0x8 ;  /* 0x00000008ff137424 */ /* 0x000fe200078e00ff */
        /* <DEDUP_REMOVED lines=16> */
[----:B------:R-:W-:Y:S01]  /*03c0*/  IADD3 R72, R72, 0x100, RZ ;  /* 0x0000010048487810 */ /* 0x000fe20007ffe0ff */
[----:B------:R-:W-:Y:S01]  /*03d0*/  @!P0 CS2R R8, SRZ ;  /* 0x0000000000088805 */ /* 0x000fe2000001ff00 */
[----:B------:R-:W-:-:S02]  /*03e0*/  @!P2 CS2R R10, SRZ ;  /* 0x00000000000aa805 */ /* 0x000fc4000001ff00 */
.L_x_20787:
[----:B0-----:R-:W-:Y:S05]  /*03f0*/  BSYNC B0 ;  /* 0x0000000000007941 */ /* 0x001fea0003800000 */
.L_x_20786:
        /* <DEDUP_REMOVED lines=23> */
.L_x_20789:
[----:B0-----:R-:W-:Y:S05]  /*0570*/  BSYNC B0 ;  /* 0x0000000000007941 */ /* 0x001fea0003800000 */
.L_x_20788:
        /* <DEDUP_REMOVED lines=23> */
.L_x_20791:
[----:B0-----:R-:W-:Y:S05]  /*06f0*/  BSYNC B0 ;  /* 0x0000000000007941 */ /* 0x001fea0003800000 */
.L_x_20790:
[----:B------:R-:W-:Y:S01]  /*0700*/  ISETP.GE.U32.AND P0, PT, R2, 0x500, PT ;  /* 0x000005000200780c */ /* 0x000fe20003f06070 */
[----:B------:R-:W-:Y:S03]  /*0710*/  BSSY B0, `(.L_x_20792) ;  /* 0x0000018000007945 */ /* 0x000fe60003800000 */
[----:B------:R-:W-:-:S09]  /*0720*/  P2R R20, PR, RZ, 0x1 ;  /* 0x00000001ff147803 */ /* 0x000fd20000000000 */
[----:B------:R-:W-:Y:S05]  /*0730*/  @!P0 BRA `(.L_x_20793) ;  /* 0x0000015000008947 */ /* 0x000fea0003800000 */
[----:B------:R-:W-:Y:S01]  /*0740*/  ISETP.NE.U32.AND P2, PT, RZ, c[0x0][0x218], PT ;  /* 0x00008600ff007a0c */ /* 0x000fe20003f45070 */
[----:B------:R-:W-:Y:S01]  /*0750*/  IMAD.MOV.U32 R31, RZ, RZ, 0x8 ;  /* 0x00000008ff1f7424 */ /* 0x000fe200078e00ff */
[C---:B------:R-:W-:Y:S02]  /*0760*/  SHF.L.U32 R26, R72.reuse, 0x3, RZ ;  /* 0x00000003481a7819 */ /* 0x040fe400000006ff */
[----:B------:R-:W-:Y:S02]  /*0770*/  ISETP.NE.AND.EX P2, PT, RZ, c[0x0][0x21c], PT, P2 ;  /* 0x00008700ff007a0c */ /* 0x000fe40003f45320 */
[----:B------:R-:W-:-:S11]  /*0780*/  SHF.L.U64.HI R20, R72, 0x3, RZ ;  /* 0x0000000348147819 */ /* 0x000fd600000102ff */
[----:B------:R-:W-:-:S04]  /*0790*/  @P2 LEA R24, P0, R72, c[0x0][0x218], 0x3 ;  /* 0x0000860048182a11 */ /* 0x000fc800078018ff */
[----:B------:R-:W-:Y:S02]  /*07a0*/  @P2 LEA.HI.X R25, R72, c[0x0][0x21c], RZ, 0x3, P0 ;  /* 0x0000870048192a11 */ /* 0x000fe400000f1cff */
[----:B------:R-:W-:-:S04]  /*07b0*/  ISETP.NE.U32.AND P0, PT, RZ, c[0x0][0x220], PT ;  /* 0x00008800ff007a0c */ /* 0x000fc80003f05070 */
[----:B------:R-:W-:Y:S01]  /*07c0*/  ISETP.NE.AND.EX P0, PT, RZ, c[0x0][0x224], PT, P0 ;  /* 0x00008900ff007a0c */ /* 0x000fe20003f05300 */
[----:B------:R-:W-:-:S05]  /*07d0*/  IMAD.WIDE.U32 R30, R72, R31, c[0x0][0x1b0] ;  /* 0x00006c00481e7625 */ /* 0x000fca00078e001f */
[----:B------:R0:W5:Y:S07]  /*07e0*/  LDG.E.64 R66, [R30.64] ;  /* 0x000000041e427981 */ /* 0x00016e000c1e1b00 */
[----:B------:R-:W-:-:S04]  /*07f0*/  @P0 IADD3 R28, P3, R26, c[0x0][0x220], RZ ;  /* 0x000088001a1c0a10 */ /* 0x000fc80007f7e0ff */
[----:B------:R-:W-:Y:S02]  /*0800*/  @P0 IADD3.X R29, R20, c[0x0][0x224], RZ, P3, !PT ;  /* 0x00008900141d0a10 */ /* 0x000fe40001ffe4ff */
[----:B------:R-:W-:-:S03]  /*0810*/  IADD3 R26, P3, R26, c[0x0][0x1b8], RZ ;  /* 0x00006e001a1a7a10 */ /* 0x000fc60007f7e0ff */
[----:B------:R0:W5:Y:S01]  /*0820*/  @P0 LDG.E.64 R22, [R28.64] ;  /* 0x000000041c160981 */ /* 0x000162000c1e1b00 */
[----:B------:R-:W-:-:S03]  /*0830*/  IADD3.X R27, R20, c[0x0][0x1bc], RZ, P3, !PT ;  /* 0x00006f00141b7a10 */ /* 0x000fc60001ffe4ff */
[----:B------:R0:W5:Y:S04]  /*0840*/  @P2 LDG.E.64 R20, [R24.64] ;  /* 0x0000000418142981 */ /* 0x000168000c1e1b00 */
[----:B------:R0:W5:Y:S01]  /*0850*/  LDG.E.64 R54, [R26.64] ;  /* 0x000000041a367981 */ /* 0x000162000c1e1b00 */
[----:B------:R-:W-:Y:S01]  /*0860*/  IADD3 R72, R72, 0x100, RZ ;  /* 0x0000010048487810 */ /* 0x000fe20007ffe0ff */
[----:B------:R-:W-:Y:S01]  /*0870*/  @!P0 CS2R R22, SRZ ;  /* 0x0000000000168805 */ /* 0x000fe2000001ff00 */
[----:B------:R-:W-:Y:S02]  /*0880*/  @!P2 CS2R R20, SRZ ;  /* 0x000000000014a805 */ /* 0x000fe4000001ff00 */
.L_x_20793:
[----:B0-----:R-:W-:Y:S05]  /*0890*/  BSYNC B0 ;  /* 0x0000000000007941 */ /* 0x001fea0003800000 */
.L_x_20792:
[----:B------:R-:W-:Y:S01]  /*08a0*/  ISETP.GE.U32.AND P0, PT, R2, 0x600, PT ;  /* 0x000006000200780c */ /* 0x000fe20003f06070 */
[----:B------:R-:W-:Y:S03]  /*08b0*/  BSSY B0, `(.L_x_20794) ;  /* 0x0000018000007945 */ /* 0x000fe60003800000 */
[----:B------:R-:W-:-:S09]  /*08c0*/  P2R R24, PR, RZ, 0x1 ;  /* 0x00000001ff187803 */ /* 0x000fd20000000000 */
[----:B------:R-:W-:Y:S05]  /*08d0*/  @!P0 BRA `(.L_x_20795) ;  /* 0x0000015000008947 */ /* 0x000fea0003800000 */
[C---:B------:R-:W-:Y:S02]  /*08e0*/  SHF.L.U32 R32, R72.reuse, 0x3, RZ ;  /* 0x0000000348207819 */ /* 0x040fe400000006ff */
[----:B------:R-:W-:Y:S02]  /*08f0*/  SHF.L.U64.HI R24, R72, 0x3, RZ ;  /* 0x0000000348187819 */ /* 0x000fe400000102ff */
[----:B------:R-:W-:-:S04]  /*0900*/  IADD3 R30, P0, R32, c[0x0][0x1b8], RZ ;  /* 0x00006e00201e7a10 */ /* 0x000fc80007f1e0ff */
[----:B------:R-:W-:Y:S02]  /*0910*/  IADD3.X R31, R24, c[0x0][0x1bc], RZ, P0, !PT ;  /* 0x00006f00181f7a10 */ /* 0x000fe400007fe4ff */
[----:B------:R-:W-:Y:S01]  /*0920*/  ISETP.NE.U32.AND P0, PT, RZ, c[0x0][0x218], PT ;  /* 0x00008600ff007a0c */ /* 0x000fe20003f05070 */
[----:B------:R-:W-:Y:S02]  /*0930*/  IMAD.MOV.U32 R35, RZ, RZ, 0x8 ;  /* 0x00000008ff237424 */ /* 0x000fe400078e00ff */
[----:B------:R0:W5:Y:S01]  /*0940*/  LDG.E.64 R56, [R30.64] ;  /* 0x000000041e387981 */ /* 0x000162000c1e1b00 */
[----:B------:R-:W-:-:S13]  /*0950*/  ISETP.NE.AND.EX P0, PT, RZ, c[0x0][0x21c], PT, P0 ;  /* 0x00008700ff007a0c */ /* 0x000fda0003f05300 */
        /* <DEDUP_REMOVED lines=8> */
[----:B------:R0:W5:Y:S04]  /*09e0*/  @P0 LDG.E.64 R24, [R28.64] ;  /* 0x000000041c180981 */ /* 0x000168000c1e1b00 */
[----:B------:R0:W5:Y:S01]  /*09f0*/  @P2 LDG.E.64 R26, [R32.64] ;  /* 0x00000004201a2981 */ /* 0x000162000c1e1b00 */
[----:B------:R-:W-:Y:S01]  /*0a00*/  IADD3 R72, R72, 0x100, RZ ;  /* 0x0000010048487810 */ /* 0x000fe20007ffe0ff */
[----:B------:R-:W-:Y:S01]  /*0a10*/  @!P0 CS2R R24, SRZ ;  /* 0x0000000000188805 */ /* 0x000fe2000001ff00 */
[----:B------:R-:W-:Y:S02]  /*0a20*/  @!P2 CS2R R26, SRZ ;  /* 0x00000000001aa805 */ /* 0x000fe4000001ff00 */
.L_x_20795:
[----:B0-----:R-:W-:Y:S05]  /*0a30*/  BSYNC B0 ;  /* 0x0000000000007941 */ /* 0x001fea0003800000 */
.L_x_20794:
        /* <DEDUP_REMOVED lines=25> */
.L_x_20797:
[----:B0-----:R-:W-:Y:S05]  /*0bd0*/  BSYNC B0 ;  /* 0x0000000000007941 */ /* 0x001fea0003800000 */
.L_x_20796:
[----:B------:R-:W-:Y:S01]  /*0be0*/  ISETP.GE.U32.AND P0, PT, R2, 0x800, PT ;  /* 0x000008000200780c */ /* 0x000fe20003f06070 */
[----:B------:R-:W-:Y:S03]  /*0bf0*/  BSSY B0, `(.L_x_20798) ;  /* 0x0000017000007945 */ /* 0x000fe60003800000 */
[----:B------:R-:W-:-:S09]  /*0c00*/  P2R R32, PR, RZ, 0x1 ;  /* 0x00000001ff207803 */ /* 0x000fd20000000000 */
[----:B------:R-:W-:Y:S05]  /*0c10*/  @!P0 BRA `(.L_x_20799) ;  /* 0x0000014000008947 */ /* 0x000fea0003800000 */
[----:B------:R-:W-:Y:S02]  /*0c20*/  SHF.L.U32 R42, R72, 0x3, RZ ;  /* 0x00000003482a7819 */ /* 0x000fe400000006ff */
[----:B------:R-:W-:Y:S02]  /*0c30*/  SHF.R.U32.HI R32, RZ, 0x1d, R72 ;  /* 0x0000001dff207819 */ /* 0x000fe40000011648 */
[----:B------:R-:W-:-:S04]  /*0c40*/  IADD3 R40, P0, R42, c[0x0][0x1b8], RZ ;  /* 0x00006e002a287a10 */ /* 0x000fc80007f1e0ff */
[----:B------:R-:W-:Y:S02]  /*0c50*/  IADD3.X R41, R32, c[0x0][0x1bc], RZ, P0, !PT ;  /* 0x00006f0020297a10 */ /* 0x000fe400007fe4ff */
[----:B------:R-:W-:-:S04]  /*0c60*/  ISETP.NE.U32.AND P0, PT, RZ, c[0x0][0x218], PT ;  /* 0x00008600ff007a0c */ /* 0x000fc80003f05070 */
[----:B------:R-:W-:Y:S01]  /*0c70*/  ISETP.NE.AND.EX P0, PT, RZ, c[0x0][0x21c], PT, P0 ;  /* 0x00008700ff007a0c */ /* 0x000fe20003f05300 */
[----:B------:R-:W-:Y:S01]  /*0c80*/  IMAD.MOV.U32 R37, RZ, RZ, 0x8 ;  /* 0x00000008ff257424 */ /* 0x000fe200078e00ff */
[----:B------:R-:W5:Y:S11]  /*0c90*/  LDG.E.64 R40, [R40.64] ;  /* 0x0000000428287981 */ /* 0x000f76000c1e1b00 */
[----:B------:R-:W-:-:S04]  /*0ca0*/  @P0 LEA R38, P2, R72, c[0x0][0x218], 0x3 ;  /* 0x0000860048260a11 */ /* 0x000fc800078418ff */
[----:B------:R-:W-:Y:S02]  /*0cb0*/  @P0 LEA.HI.X R39, R72, c[0x0][0x21c], RZ, 0x3, P2 ;  /* 0x0000870048270a11 */ /* 0x000fe400010f1cff */
[----:B------:R-:W-:-:S04]  /*0cc0*/  ISETP.NE.U32.AND P2, PT, RZ, c[0x0][0x220], PT ;  /* 0x00008800ff007a0c */ /* 0x000fc80003f45070 */
[----:B------:R-:W-:Y:S01]  /*0cd0*/  ISETP.NE.AND.EX P2, PT, RZ, c[0x0][0x224], PT, P2 ;  /* 0x00008900ff007a0c */ /* 0x000fe20003f45320 */
[----:B------:R-:W-:-:S06]  /*0ce0*/  IMAD.WIDE.U32 R36, R72, R37, c[0x0][0x1b0] ;  /* 0x00006c0048247625 */ /* 0x000fcc00078e0025 */
[----:B------:R-:W5:Y:S06]  /*0cf0*/  LDG.E.64 R36, [R36.64] ;  /* 0x0000000424247981 */ /* 0x000f6c000c1e1b00 */
[----:B------:R-:W-:-:S04]  /*0d00*/  @P2 IADD3 R42, P3, R42, c[0x0][0x220], RZ ;  /* 0x000088002a2a2a10 */ /* 0x000fc80007f7e0ff */
[----:B------:R-:W-:Y:S02]  /*0d10*/  @P2 IADD3.X R43, R32, c[0x0][0x224], RZ, P3, !PT ;  /* 0x00008900202b2a10 */ /* 0x000fe40001ffe4ff */
[----:B------:R0:W5:Y:S04]  /*0d20*/  @P0 LDG.E.64 R32, [R38.64] ;  /* 0x0000000426200981 */ /* 0x000168000c1e1b00 */
[----:B------:R0:W5:Y:S01]  /*0d30*/  @P2 LDG.E.64 R34, [R42.64] ;  /* 0x000000042a222981 */ /* 0x000162000c1e1b00 */
[----:B------:R-:W-:Y:S01]  /*0d40*/  @!P0 CS2R R32, SRZ ;  /* 0x0000000000208805 */ /* 0x000fe2000001ff00 */
[----:B------:R-:W-:Y:S02]  /*0d50*/  @!P2 CS2R R34, SRZ ;  /* 0x000000000022a805 */ /* 0x000fe4000001ff00 */
.L_x_20799:
[----:B0-----:R-:W-:Y:S05]  /*0d60*/  BSYNC B0 ;  /* 0x0000000000007941 */ /* 0x001fea0003800000 */
.L_x_20798:
[----:B------:R-:W0:Y:S01]  /*0d70*/  S2UR UR6, SR_CTAID.X ;  /* 0x00000000000679c3 */ /* 0x000e220000002500 */
[----:B------:R-:W-:Y:S01]  /*0d80*/  MOV R39, c[0x0][0x180] ;  /* 0x0000600000277a02 */ /* 0x000fe20000000f00 */
[----:B------:R-:W-:-:S03]  /*0d90*/  IMAD.MOV.U32 R42, RZ, RZ, c[0x0][0x184] ;  /* 0x00006100ff2a7624 */ /* 0x000fc600078e00ff */
[----:B------:R-:W-:-:S04]  /*0da0*/  LOP3.LUT P0, RZ, R39, c[0x0][0x178], RZ, 0xfc, !PT ;  /* 0x00005e0027ff7a12 */ /* 0x000fc8000780fcff */
[----:B------:R-:W-:Y:S02]  /*0db0*/  LOP3.LUT P0, RZ, R42, c[0x0][0x17c], RZ, 0xfc, P0 ;  /* 0x00005f002aff7a12 */ /* 0x000fe4000000fcff */
[----:B0-----:R-:W-:-:S04]  /*0dc0*/  LEA.HI R38, R0, UR6, RZ, 0x18 ;  /* 0x0000000600267c11 */ /* 0x001fc8000f8fc0ff */
[----:B------:R-:W-:-:S13]  /*0dd0*/  ISETP.GE.AND P2, PT, R38, c[0x0][0x164], PT ;  /* 0x0000590026007a0c */ /* 0x000fda0003f46270 */
[----:B------:R-:W-:Y:S05]  /*0de0*/  @P2 EXIT ;  /* 0x000000000000294d */ /* 0x000fea0003800000 */
[----:B------:R-:W-:Y:S01]  /*0df0*/  SHF.R.S32.HI R3, RZ, 0x2, R3 ;  /* 0x00000002ff037819 */ /* 0x000fe20000011403 */
[----:B-----5:R-:W-:Y:S01]  /*0e00*/  IMAD.MOV.U32 R144, RZ, RZ, R36 ;  /* 0x000000ffff907224 */ /* 0x020fe200078e0024 */
[----:B------:R-:W-:Y:S01]  /*0e10*/  SHF.R.U64 R145, R36, 0x10, R37 ;  /* 0x0000001024917819 */ /* 0x000fe20000001225 */
[----:B------:R-:W-:Y:S01]  /*0e20*/  IMAD.MOV.U32 R73, RZ, RZ, R45 ;  /* 0x000000ffff497224 */ /* 0x000fe200078e002d */
[----:B------:R-:W-:Y:S01]  /*0e30*/  LOP3.LUT R39, R0, 0xe0, RZ, 0xc0, !PT ;  /* 0x000000e000277812 */ /* 0x000fe200078ec0ff */
[----:B------:R-:W-:Y:S01]  /*0e40*/  IMAD.MOV.U32 R107, RZ, RZ, R63 ;  /* 0x000000ffff6b7224 */ /* 0x000fe200078e003f */
[----:B------:R-:W-:Y:S01]  /*0e50*/  LOP3.LUT R36, R3, 0xff, RZ, 0xc0, !PT ;  /* 0x000000ff03247812 */ /* 0x000fe200078ec0ff */
[----:B------:R-:W-:Y:S01]  /*0e60*/  IMAD.MOV.U32 R111, RZ, RZ, R51 ;  /* 0x000000ffff6f7224 */ /* 0x000fe200078e0033 */
[----:B------:R-:W-:Y:S01]  /*0e70*/  SHF.R.U32.HI R3, RZ, 0x3, R3 ;  /* 0x00000003ff037819 */ /* 0x000fe20000011603 */
[----:B------:R-:W-:Y:S01]  /*0e80*/  IMAD.MOV.U32 R115, RZ, RZ, R65 ;  /* 0x000000ffff737224 */ /* 0x000fe200078e0041 */
[----:B------:R-:W-:Y:S01]  /*0e90*/  MOV R116, R52 ;  /* 0x0000003400747202 */ /* 0x000fe20000000f00 */
[----:B------:R-:W-:Y:S01]  /*0ea0*/  IMAD.IADD R39, R36, 0x1, -R39 ;  /* 0x0000000124277824 */ /* 0x000fe200078e0a27 */
[----:B------:R-:W-:Y:S01]  /*0eb0*/  LOP3.LUT R190, R3, 0x1fffffe0, RZ, 0xc0, !PT ;  /* 0x1fffffe003be7812 */ /* 0x000fe200078ec0ff */
[----:B------:R-:W-:Y:S01]  /*0ec0*/  HADD2.F32 R3, -RZ, R4.H0_H0 ;  /* 0x20000004ff037230 */ /* 0x000fe20000004100 */
[--C-:B------:R-:W-:Y:S01]  /*0ed0*/  SHF.R.U64 R117, R52, 0x10, R53.reuse ;  /* 0x0000001034757819 */ /* 0x100fe20000001235 */
[----:B------:R-:W-:Y:S01]  /*0ee0*/  IMAD.MOV.U32 R119, RZ, RZ, R53 ;  /* 0x000000ffff777224 */ /* 0x000fe200078e0035 */
[----:B------:R-:W-:Y:S01]  /*0ef0*/  IMNMX R39, RZ, R39, !PT ;  /* 0x00000027ff277217 */ /* 0x000fe20007800200 */
[----:B------:R-:W-:Y:S01]  /*0f00*/  IMAD.MOV.U32 R123, RZ, RZ, R67 ;  /* 0x000000ffff7b7224 */ /* 0x000fe200078e0043 */
[----:B------:R-:W-:Y:S01]  /*0f10*/  SHF.R.U64 R156, R4, 0x10, R5 ;  /* 0x00000010049c7819 */ /* 0x000fe20000001205 */
[----:B------:R-:W-:Y:S01]  /*0f20*/  HADD2.F32 R4, -RZ, R5.H0_H0 ;  /* 0x20000005ff047230 */ /* 0x000fe20000004100 */
[----:B------:R-:W-:Y:S01]  /*0f30*/  IMNMX R39, R39, 0x20, PT ;  /* 0x0000002027277817 */ /* 0x000fe20003800200 */
[----:B------:R-:W-:Y:S01]  /*0f40*/  IMAD.MOV.U32 R127, RZ, RZ, R55 ;  /* 0x000000ffff7f7224 */ /* 0x000fe200078e0037 */
[----:B------:R-:W-:Y:S01]  /*0f50*/  SHF.R.U32.HI R157, RZ, 0x10, R5 ;  /* 0x00000010ff9d7819 */ /* 0x000fe20000011605 */
[----:B------:R-:W-:Y:S01]  /*0f60*/  HADD2.F32 R5, -RZ, R6.H0_H0 ;  /* 0x20000006ff057230 */ /* 0x000fe20000004100 */
[--C-:B------:R-:W-:Y:S01]  /*0f70*/  SHF.R.U64 R158, R6, 0x10, R7.reuse ;  /* 0x00000010069e7819 */ /* 0x100fe20000001207 */
[----:B------:R-:W-:Y:S01]  /*0f80*/  IMAD.IADD R52, R39, 0x1, R190 ;  /* 0x0000000127347824 */ /* 0x000fe200078e02be */
[----:B------:R-:W-:Y:S01]  /*0f90*/  SHF.R.U32.HI R159, RZ, 0x10, R7 ;  /* 0x00000010ff9f7819 */ /* 0x000fe20000011607 */
[----:B------:R-:W-:Y:S01]  /*0fa0*/  HADD2.F32 R6, -RZ, R7.H0_H0 ;  /* 0x20000007ff067230 */ /* 0x000fe20000004100 */
[--C-:B------:R-:W-:Y:S01]  /*0fb0*/  SHF.R.U64 R160, R8, 0x10, R9.reuse ;  /* 0x0000001008a07819 */ /* 0x100fe20000001209 */
[----:B------:R-:W-:Y:S01]  /*0fc0*/  IMAD.SHL.U32 R52, R52, 0x4, RZ ;  /* 0x0000000434347824 */ /* 0x000fe200078e00ff */
[----:B------:R-:W-:Y:S01]  /*0fd0*/  HADD2.F32 R7, -RZ, R8.H0_H0 ;  /* 0x20000008ff077230 */ /* 0x000fe20000004100 */
[----:B------:R-:W-:Y:S01]  /*0fe0*/  SHF.R.U32.HI R161, RZ, 0x10, R9 ;  /* 0x00000010ffa17819 */ /* 0x000fe20000011609 */
[----:B------:R-:W-:Y:S01]  /*0ff0*/  HADD2.F32 R8, -RZ, R9.H0_H0 ;  /* 0x20000009ff087230 */ /* 0x000fe20000004100 */
[--C-:B------:R-:W-:Y:S01]  /*1000*/  SHF.R.U64 R162, R10, 0x10, R11.reuse ;  /* 0x000000100aa27819 */ /* 0x100fe2000000120b */
[----:B------:R-:W-:Y:S01]  /*1010*/  HADD2.F32 R9, -RZ, R10.H0_H0 ;  /* 0x2000000aff097230 */ /* 0x000fe20000004100 */
[----:B------:R-:W0:Y:S01]  /*1020*/  I2F.U32 R52, R52 ;  /* 0x0000003400347306 */ /* 0x000e220000201000 */
[----:B------:R-:W-:Y:S01]  /*1030*/  SHF.R.U32.HI R163, RZ, 0x10, R11 ;  /* 0x00000010ffa37819 */ /* 0x000fe2000001160b */
[----:B------:R-:W-:Y:S01]  /*1040*/  HADD2.F32 R10, -RZ, R11.H0_H0 ;  /* 0x2000000bff0a7230 */ /* 0x000fe20000004100 */
[--C-:B------:R-:W-:Y:S01]  /*1050*/  SHF.R.U64 R164, R12, 0x10, R13.reuse ;  /* 0x000000100ca47819 */ /* 0x100fe2000000120d */
[----:B------:R-:W-:Y:S01]  /*1060*/  HADD2.F32 R11, -RZ, R12.H0_H0 ;  /* 0x2000000cff0b7230 */ /* 0x000fe20000004100 */
[----:B------:R-:W-:Y:S01]  /*1070*/  SHF.L.U32 R42, R0, 0x5, RZ ;  /* 0x00000005002a7819 */ /* 0x000fe200000006ff */
[----:B------:R-:W-:Y:S01]  /*1080*/  HADD2.F32 R12, -RZ, R13.H0_H0 ;  /* 0x2000000dff0c7230 */ /* 0x000fe20000004100 */
[----:B------:R-:W-:Y:S01]  /*1090*/  SHF.R.U32.HI R165, RZ, 0x10, R13 ;  /* 0x00000010ffa57819 */ /* 0x000fe2000001160d */
[----:B------:R-:W-:Y:S01]  /*10a0*/  HADD2.F32 R13, -RZ, R14.H0_H0 ;  /* 0x2000000eff0d7230 */ /* 0x000fe20000004100 */
[--C-:B------:R-:W-:Y:S01]  /*10b0*/  SHF.R.U64 R166, R14, 0x10, R15.reuse ;  /* 0x000000100ea67819 */ /* 0x100fe2000000120f */
[----:B------:R-:W-:Y:S01]  /*10c0*/  HADD2.F32 R14, -RZ, R15.H0_H0 ;  /* 0x2000000fff0e7230 */ /* 0x000fe20000004100 */
[----:B------:R-:W-:Y:S01]  /*10d0*/  SHF.R.U32.HI R167, RZ, 0x10, R15 ;  /* 0x00000010ffa77819 */ /* 0x000fe2000001160f */
[----:B------:R-:W-:Y:S01]  /*10e0*/  HADD2.F32 R15, -RZ, R16.H0_H0 ;  /* 0x20000010ff0f7230 */ /* 0x000fe20000004100 */
[--C-:B------:R-:W-:Y:S01]  /*10f0*/  SHF.R.U64 R168, R16, 0x10, R17.reuse ;  /* 0x0000001010a87819 */ /* 0x100fe20000001211 */
[----:B------:R-:W-:Y:S01]  /*1100*/  HADD2.F32 R16, -RZ, R17.H0_H0 ;  /* 0x20000011ff107230 */ /* 0x000fe20000004100 */
[----:B------:R-:W-:Y:S01]  /*1110*/  LOP3.LUT R43, R42, 0x3e0, RZ, 0xc0, !PT ;  /* 0x000003e02a2b7812 */ /* 0x000fe200078ec0ff */
[----:B0-----:R0:W1:Y:S01]  /*1120*/  MUFU.RCP R181, R52 ;  /* 0x0000003400b57308 */ /* 0x0010620000001000 */
[----:B------:R-:W-:Y:S01]  /*1130*/  SHF.R.U32.HI R169, RZ, 0x10, R17 ;  /* 0x00000010ffa97819 */ /* 0x000fe20000011611 */
[----:B------:R-:W-:Y:S01]  /*1140*/  HADD2.F32 R17, -RZ, R18.H0_H0 ;  /* 0x20000012ff117230 */ /* 0x000fe20000004100 */
[--C-:B------:R-:W-:Y:S01]  /*1150*/  SHF.R.U64 R170, R18, 0x10, R19.reuse ;  /* 0x0000001012aa7819 */ /* 0x100fe20000001213 */
[----:B------:R-:W-:Y:S01]  /*1160*/  HADD2.F32 R18, -RZ, R19.H0_H0 ;  /* 0x20000013ff127230 */ /* 0x000fe20000004100 */
[----:B------:R-:W-:Y:S01]  /*1170*/  SHF.R.U32.HI R171, RZ, 0x10, R19 ;  /* 0x00000010ffab7819 */ /* 0x000fe20000011613 */
[----:B------:R-:W-:Y:S01]  /*1180*/  HADD2.F32 R19, -RZ, R20.H0_H0 ;  /* 0x20000014ff137230 */ /* 0x000fe20000004100 */
[----:B------:R-:W-:Y:S01]  /*1190*/  SHF.R.U64 R172, R20, 0x10, R21 ;  /* 0x0000001014ac7819 */ /* 0x000fe20000001215 */
[----:B------:R-:W-:Y:S01]  /*11a0*/  HADD2.F32 R20, -RZ, R21.H0_H0 ;  /* 0x20000015ff147230 */ /* 0x000fe20000004100 */
[----:B------:R-:W-:Y:S01]  /*11b0*/  IADD3 R43, R36, -R43, RZ ;  /* 0x8000002b242b7210 */ /* 0x000fe20007ffe0ff */
[----:B------:R-:W-:Y:S01]  /*11c0*/  IMAD.MOV.U32 R131, RZ, RZ, R69 ;  /* 0x000000ffff837224 */ /* 0x000fe200078e0045 */
        /* <DEDUP_REMOVED lines=8> */
[----:B------:R-:W-:Y:S01]  /*1250*/  IMNMX R43, RZ, R43, !PT ;  /* 0x0000002bff2b7217 */ /* 0x000fe20007800200 */
        /* <DEDUP_REMOVED lines=9> */
[----:B------:R-:W-:Y:S01]  /*12f0*/  MOV R72, R44 ;  /* 0x0000002c00487202 */ /* 0x000fe20000000f00 */
[----:B------:R-:W-:Y:S01]  /*1300*/  IMAD.MOV.U32 R139, RZ, RZ, R71 ;  /* 0x000000ffff8b7224 */ /* 0x000fe200078e0047 */
[----:B------:R-:W-:Y:S01]  /*1310*/  SHF.R.U64 R81, R44, 0x10, R45 ;  /* 0x000000102c517819 */ /* 0x000fe2000000122d */
[----:B------:R-:W-:Y:S01]  /*1320*/  IMAD.MOV.U32 R143, RZ, RZ, R59 ;  /* 0x000000ffff8f7224 */ /* 0x000fe200078e003b */
[----:B------:R-:W-:Y:S01]  /*1330*/  SHF.R.U32.HI R79, RZ, 0x10, R45 ;  /* 0x00000010ff4f7819 */ /* 0x000fe2000001162d */
[----:B------:R-:W-:Y:S01]  /*1340*/  IMAD.MOV.U32 R45, RZ, RZ, R47 ;  /* 0x000000ffff2d7224 */ /* 0x000fe200078e002f */
[----:B------:R-:W-:Y:S01]  /*1350*/  IMNMX R43, R43, 0x20, PT ;  /* 0x000000202b2b7817 */ /* 0x000fe20003800200 */
[----:B------:R-:W-:Y:S01]  /*1360*/  IMAD.MOV.U32 R148, RZ, RZ, R40 ;  /* 0x000000ffff947224 */ /* 0x000fe200078e0028 */
[----:B------:R-:W-:Y:S01]  /*1370*/  SHF.R.U32.HI R183, RZ, 0x10, R29 ;  /* 0x00000010ffb77819 */ /* 0x000fe2000001161d */
[----:B------:R-:W-:Y:S01]  /*1380*/  HADD2.F32 R29, -RZ, R30.H0_H0 ;  /* 0x2000001eff1d7230 */ /* 0x000fe20000004100 */
[----:B------:R-:W-:Y:S01]  /*1390*/  MOV R44, R46 ;  /* 0x0000002e002c7202 */ /* 0x000fe20000000f00 */
[----:B------:R-:W-:Y:S01]  /*13a0*/  HFMA2.MMA R188, -RZ, RZ, 0, 5.9604644775390625e-08 ;  /* 0x00000001ffbc7435 */ /* 0x000fe200000001ff */
[--C-:B------:R-:W-:Y:S01]  /*13b0*/  SHF.R.U64 R80, R46, 0x10, R47.reuse ;  /* 0x000000102e507819 */ /* 0x100fe2000000122f */
[----:B------:R-:W-:Y:S01]  /*13c0*/  HADD2.F32 R36, -RZ, R72.H0_H0 ;  /* 0x20000048ff247230 */ /* 0x000fe20000004100 */
[----:B------:R-:W-:Y:S01]  /*13d0*/  SHF.R.U32.HI R78, RZ, 0x10, R47 ;  /* 0x00000010ff4e7819 */ /* 0x000fe2000001162f */
[----:B------:R-:W-:Y:S01]  /*13e0*/  IMAD.MOV.U32 R47, RZ, RZ, R61 ;  /* 0x000000ffff2f7224 */ /* 0x000fe200078e003d */
[----:B------:R-:W-:Y:S01]  /*13f0*/  SHF.R.U64 R182, R30, 0x10, R31 ;  /* 0x000000101eb67819 */ /* 0x000fe2000000121f */
[----:B------:R-:W-:Y:S01]  /*1400*/  HADD2.F32 R30, -RZ, R31.H0_H0 ;  /* 0x2000001fff1e7230 */ /* 0x000fe20000004100 */
[----:B------:R-:W-:Y:S01]  /*1410*/  MOV R46, R60 ;  /* 0x0000003c002e7202 */ /* 0x000fe20000000f00 */
[----:B------:R-:W-:Y:S01]  /*1420*/  HADD2.F32 R39, -RZ, R73.H0_H0 ;  /* 0x20000049ff277230 */ /* 0x000fe20000004100 */
[--C-:B------:R-:W-:Y:S01]  /*1430*/  SHF.R.U64 R77, R60, 0x10, R61.reuse ;  /* 0x000000103c4d7819 */ /* 0x100fe2000000123d */
[----:B------:R-:W-:Y:S01]  /*1440*/  HADD2.F32 R42, -RZ, R78.H0_H0 ;  /* 0x2000004eff2a7230 */ /* 0x000fe20000004100 */
[----:B------:R-:W-:Y:S01]  /*1450*/  SHF.R.U32.HI R75, RZ, 0x10, R61 ;  /* 0x00000010ff4b7819 */ /* 0x000fe2000001163d */
[----:B------:R-:W-:Y:S01]  /*1460*/  IMAD.MOV.U32 R61, RZ, RZ, R49 ;  /* 0x000000ffff3d7224 */ /* 0x000fe200078e0031 */
[----:B------:R-:W-:Y:S01]  /*1470*/  SHF.R.U32.HI R185, RZ, 0x10, R31 ;  /* 0x00000010ffb97819 */ /* 0x000fe2000001161f */
[----:B------:R-:W-:Y:S01]  /*1480*/  HADD2.F32 R31, -RZ, R32.H0_H0 ;  /* 0x20000020ff1f7230 */ /* 0x000fe20000004100 */
[----:B------:R-:W-:Y:S01]  /*1490*/  MOV R60, R48 ;  /* 0x00000030003c7202 */ /* 0x000fe20000000f00 */
[----:B------:R-:W-:Y:S01]  /*14a0*/  HADD2.F32 R47, -RZ, R47.H0_H0 ;  /* 0x2000002fff2f7230 */ /* 0x000fe20000004100 */
[--C-:B------:R-:W-:Y:S01]  /*14b0*/  SHF.R.U64 R76, R48, 0x10, R49.reuse ;  /* 0x00000010304c7819 */ /* 0x100fe20000001231 */
[----:B------:R-:W-:Y:S01]  /*14c0*/  HADD2.F32 R107, -RZ, R107.H0_H0 ;  /* 0x2000006bff6b7230 */ /* 0x000fe20000004100 */
        /* <DEDUP_REMOVED lines=60> */
[----:B------:R-:W-:Y:S01]  /*1890*/  SHF.R.U32.HI R146, RZ, 0x10, R37 ;  /* 0x00000010ff927819 */ /* 0x000fe20000011625 */
[----:B------:R-:W-:Y:S01]  /*18a0*/  HADD2.F32 R37, -RZ, R81.H0_H0 ;  /* 0x20000051ff257230 */ /* 0x000fe20000004100 */
[--C-:B------:R-:W-:Y:S01]  /*18b0*/  SHF.R.U64 R149, R40, 0x10, R41.reuse ;  /* 0x0000001028957819 */ /* 0x100fe20000001229 */
[----:B------:R-:W-:Y:S01]  /*18c0*/  HADD2.F32 R40, -RZ, R44.H0_H0 ;  /* 0x2000002cff287230 */ /* 0x000fe20000004100 */
[----:B------:R-:W-:Y:S01]  /*18d0*/  MOV R155, R41 ;  /* 0x00000029009b7202 */ /* 0x000fe20000000f00 */
        /* <DEDUP_REMOVED lines=9> */
[----:B------:R-:W-:Y:S01]  /*1970*/  SHF.R.U32.HI R189, RZ, 0x10, R35 ;  /* 0x00000010ffbd7819 */ /* 0x000fe20000011623 */
[----:B------:R-:W-:Y:S01]  /*1980*/  IMAD.MOV.U32 R35, RZ, RZ, R38 ;  /* 0x000000ffff237224 */ /* 0x000fe200078e0026 */
[----:B------:R-:W-:Y:S01]  /*1990*/  IADD3 R190, R190, R43, RZ ;  /* 0x0000002bbebe7210 */ /* 0x000fe20007ffe0ff */
[----:B------:R-:W-:Y:S01]  /*19a0*/  HADD2.F32 R43, -RZ, R45.H0_H0 ;  /* 0x2000002dff2b7230 */ /* 0x000fe20000004100 */
[----:B------:R-:W-:Y:S01]  /*19b0*/  ULDC.U8 UR6, c[0x0][0x1f0] ;  /* 0x00007c0000067ab9 */ /* 0x000fe20000000000 */
[----:B------:R-:W-:Y:S01]  /*19c0*/  HADD2.F32 R38, -RZ, R79.H0_H0 ;  /* 0x2000004fff267230 */ /* 0x000fe20000004100 */
[----:B------:R-:W-:Y:S01]  /*19d0*/  SHF.L.U32 R190, R190, 0x2, RZ ;  /* 0x00000002bebe7819 */ /* 0x000fe200000006ff */
        /* <DEDUP_REMOVED lines=54> */
[----:B01----:R-:W-:-:S02]  /*1d40*/  HADD2.F32 R189, -RZ, R189.H0_H0 ;  /* 0x200000bdffbd7230 */ /* 0x003fc40000004100 */
.L_x_20963:
        /* <DEDUP_REMOVED lines=8> */
[----:B------:R-:W-:-:S04]  /*1dd0*/  ISETP.NE.U32.AND P3, PT, RZ, c[0x0][0x178], PT ;  /* 0x00005e00ff007a0c */ /* 0x000fc80003f65070 */
[----:B------:R-:W-:-:S13]  /*1de0*/  ISETP.NE.AND.EX P3, PT, RZ, c[0x0][0x17c], PT, P3 ;  /* 0x00005f00ff007a0c */ /* 0x000fda0003f65330 */
[----:B------:R-:W-:-:S04]  /*1df0*/  @P3 LEA R98, P2, R191, c[0x0][0x178], 0x4 ;  /* 0x00005e00bf623a11 */ /* 0x000fc800078420ff */
[----:B------:R-:W-:Y:S02]  /*1e00*/  @P3 LEA.HI.X R99, R191, c[0x0][0x17c], RZ, 0x4, P2 ;  /* 0x00005f00bf633a11 */ /* 0x000fe400010f24ff */
[----:B------:R-:W-:Y:S01]  /*1e10*/  ISETP.NE.U32.AND P2, PT, RZ, c[0x0][0x180], PT ;  /* 0x00006000ff007a0c */ /* 0x000fe20003f45070 */
[----:B------:R-:W-:Y:S02]  /*1e20*/  HFMA2.MMA R56, -RZ, RZ, 0, 9.5367431640625e-07 ;  /* 0x00000010ff387435 */ /* 0x000fe400000001ff */
[----:B------:R0:W5:Y:S01]  /*1e30*/  @P3 LDG.E.128 R52, [R98.64] ;  /* 0x0000000462343981 */ /* 0x000162000c1e1d00 */
[----:B------:R-:W-:-:S07]  /*1e40*/  ISETP.NE.AND.EX P2, PT, RZ, c[0x0][0x184], PT, P2 ;  /* 0x00006100ff007a0c */ /* 0x000fce0003f45320 */
[----:B------:R-:W-:-:S06]  /*1e50*/  IMAD.WIDE.U32 R56, R191, R56, c[0x0][0x170] ;  /* 0x00005c00bf387625 */ /* 0x000fcc00078e0038 */
[C---:B------:R-:W-:Y:S01]  /*1e60*/  @P2 LEA R96, P4, R191.reuse, c[0x0][0x180], 0x4 ;  /* 0x00006000bf602a11 */ /* 0x040fe200078820ff */
[----:B------:R-:W5:Y:S03]  /*1e70*/  LDG.E.128 R56, [R56.64] ;  /* 0x0000000438387981 */ /* 0x000f66000c1e1d00 */
[----:B------:R-:W-:-:S05]  /*1e80*/  @P2 LEA.HI.X R97, R191, c[0x0][0x184], RZ, 0x4, P4 ;  /* 0x00006100bf612a11 */ /* 0x000fca00020f24ff */
[----:B------:R0:W5:Y:S01]  /*1e90*/  @P2 LDG.E.128 R60, [R96.64] ;  /* 0x00000004603c2981 */ /* 0x000162000c1e1d00 */
[----:B------:R-:W-:-:S04]  /*1ea0*/  ISETP.NE.U32.AND P3, PT, RZ, c[0x0][0x178], PT ;  /* 0x00005e00ff007a0c */ /* 0x000fc80003f65070 */
[----:B------:R-:W-:-:S13]  /*1eb0*/  ISETP.NE.AND.EX P3, PT, RZ, c[0x0][0x17c], PT, P3 ;  /* 0x00005f00ff007a0c */ /* 0x000fda0003f65330 */
[----:B------:R-:W-:Y:S05]  /*1ec0*/  @P3 BRA `(.L_x_20802) ;  /* 0x0000007000003947 */ /* 0x000fea0003800000 */
[----:B0-----:R-:W-:-:S04]  /*1ed0*/  ISETP.NE.U32.AND P4, PT, RZ, c[0x0][0x180], PT ;  /* 0x00006000ff007a0c */ /* 0x001fc80003f85070 */
[----:B------:R-:W-:-:S13]  /*1ee0*/  ISETP.NE.AND.EX P4, PT, RZ, c[0x0][0x184], PT, P4 ;  /* 0x00006100ff007a0c */ /* 0x000fda0003f85340 */
[----:B------:R-:W-:Y:S05]  /*1ef0*/  @P4 BRA `(.L_x_20803) ;  /* 0x0000002000004947 */ /* 0x000fea0003800000 */
[----:B------:R-:W-:Y:S05]  /*1f00*/  @P0 BRA `(.L_x_20804) ;  /* 0x0000005000000947 */ /* 0x000fea0003800000 */
[----:B------:R-:W-:Y:S05]  /*1f10*/  BRA `(.L_x_20805) ;  /* 0x0000005000007947 */ /* 0x000fea0003800000 */
.L_x_20803:
[----:B-----5:R-:W-:Y:S01]  /*1f20*/  FADD.FTZ R56, R60, R56 ;  /* 0x000000383c387221 */ /* 0x020fe20000010000 */
[----:B------:R-:W-:Y:S05]  /*1f30*/  BRA `(.L_x_20804) ;  /* 0x0000002000007947 */ /* 0x000fea0003800000 */
.L_x_20802:
[----:B0----5:R-:W-:-:S04]  /*1f40*/  FADD.FTZ R56, R52, R56 ;  /* 0x0000003834387221 */ /* 0x021fc80000010000 */
[----:B------:R-:W-:-:S04]  /*1f50*/  @P2 FADD.FTZ R56, R60, R56 ;  /* 0x000000383c382221 */ /* 0x000fc80000010000 */
.L_x_20804:
[----:B-----5:R-:W-:-:S03]  /*1f60*/  IMAD.MOV.U32 R64, RZ, RZ, R56 ;  /* 0x000000ffff407224 */ /* 0x020fc600078e0038 */
.L_x_20805:
[----:B------:R-:W-:Y:S05]  /*1f70*/  @P3 BRA `(.L_x_20806) ;  /* 0x0000007000003947 */ /* 0x000fea0003800000 */
[----:B------:R-:W-:-:S04]  /*1f80*/  ISETP.NE.U32.AND P4, PT, RZ, c[0x0][0x180], PT ;  /* 0x00006000ff007a0c */ /* 0x000fc80003f85070 */
[----:B------:R-:W-:-:S13]  /*1f90*/  ISETP.NE.AND.EX P4, PT, RZ, c[0x0][0x184], PT, P4 ;  /* 0x00006100ff007a0c */ /* 0x000fda0003f85340 */
[----:B------:R-:W-:Y:S05]  /*1fa0*/  @P4 BRA `(.L_x_20807) ;  /* 0x0000002000004947 */ /* 0x000fea0003800000 */
[----:B------:R-:W-:Y:S05]  /*1fb0*/  @P0 BRA `(.L_x_20808) ;  /* 0x0000005000000947 */ /* 0x000fea0003800000 */
[----:B------:R-:W-:Y:S05]  /*1fc0*/  BRA `(.L_x_20809) ;  /* 0x0000005000007947 */ /* 0x000fea0003800000 */
.L_x_20807:
[----:B-----5:R-:W-:Y:S01]  /*1fd0*/  FADD.FTZ R57, R61, R57 ;  /* 0x000000393d397221 */ /* 0x020fe20000010000 */
[----:B------:R-:W-:Y:S05]  /*1fe0*/  BRA `(.L_x_20808) ;  /* 0x0000002000007947 */ /* 0x000fea0003800000 */
.L_x_20806:
[----:B-----5:R-:W-:-:S04]  /*1ff0*/  FADD.FTZ R57, R53, R57 ;  /* 0x0000003935397221 */ /* 0x020fc80000010000 */
[----:B------:R-:W-:-:S05]  /*2000*/  @P2 FADD.FTZ R57, R61, R57 ;  /* 0x000000393d392221 */ /* 0x000fca0000010000 */
.L_x_20808:
[----:B-----5:R-:W-:Y:S02]  /*2010*/  MOV R65, R57 ;  /* 0x0000003900417202 */ /* 0x020fe40000000f00 */
.L_x_20809:
[----:B------:R-:W-:Y:S05]  /*2020*/  @P3 BRA `(.L_x_20810) ;  /* 0x0000007000003947 */ /* 0x000fea0003800000 */
[----:B------:R-:W-:-:S04]  /*2030*/  ISETP.NE.U32.AND P4, PT, RZ, c[0x0][0x180], PT ;  /* 0x00006000ff007a0c */ /* 0x000fc80003f85070 */
[----:B------:R-:W-:-:S13]  /*2040*/  ISETP.NE.AND.EX P4, PT, RZ, c[0x0][0x184], PT, P4 ;  /* 0x00006100ff007a0c */ /* 0x000fda0003f85340 */
[----:B------:R-:W-:Y:S05]  /*2050*/  @P4 BRA `(.L_x_20811) ;  /* 0x0000002000004947 */ /* 0x000fea0003800000 */
[----:B------:R-:W-:Y:S05]  /*2060*/  @P0 BRA `(.L_x_20812) ;  /* 0x0000005000000947 */ /* 0x000fea0003800000 */
[----:B------:R-:W-:Y:S05]  /*2070*/  BRA `(.L_x_20813) ;  /* 0x0000005000007947 */ /* 0x000fea0003800000 */
.L_x_20811:
[----:B-----5:R-:W-:Y:S01]  /*2080*/  FADD.FTZ R58, R62, R58 ;  /* 0x0000003a3e3a7221 */ /* 0x020fe20000010000 */
[----:B------:R-:W-:Y:S05]  /*2090*/  BRA `(.L_x_20812) ;  /* 0x0000002000007947 */ /* 0x000fea0003800000 */
.L_x_20810:
[----:B-----5:R-:W-:-:S04]  /*20a0*/  FADD.FTZ R58, R54, R58 ;  /* 0x0000003a363a7221 */ /* 0x020fc80000010000 */
[----:B------:R-:W-:-:S05]  /*20b0*/  @P2 FADD.FTZ R58, R62, R58 ;  /* 0x0000003a3e3a2221 */ /* 0x000fca0000010000 */
.L_x_20812:
[----:B-----5:R-:W-:Y:S02]  /*20c0*/  MOV R66, R58 ;  /* 0x0000003a00427202 */ /* 0x020fe40000000f00 */
.L_x_20813:
[----:B------:R-:W-:Y:S05]  /*20d0*/  @P3 BRA `(.L_x_20814) ;  /* 0x0000007000003947 */ /* 0x000fea0003800000 */
[----:B------:R-:W-:-:S04]  /*20e0*/  ISETP.NE.U32.AND P2, PT, RZ, c[0x0][0x180], PT ;  /* 0x00006000ff007a0c */ /* 0x000fc80003f45070 */
[----:B------:R-:W-:-:S13]  /*20f0*/  ISETP.NE.AND.EX P2, PT, RZ, c[0x0][0x184], PT, P2 ;  /* 0x00006100ff007a0c */ /* 0x000fda0003f45320 */
[----:B------:R-:W-:Y:S05]  /*2100*/  @P2 BRA `(.L_x_20815) ;  /* 0x0000002000002947 */ /* 0x000fea0003800000 */
[----:B------:R-:W-:Y:S05]  /*2110*/  @P0 BRA `(.L_x_20816) ;  /* 0x0000005000000947 */ /* 0x000fea0003800000 */
[----:B------:R-:W-:Y:S05]  /*2120*/  BRA `(.L_x_20817) ;  /* 0x0000005000007947 */ /* 0x000fea0003800000 */
.L_x_20815:
[----:B-----5:R-:W-:Y:S01]  /*2130*/  FADD.FTZ R59, R63, R59 ;  /* 0x0000003b3f3b7221 */ /* 0x020fe20000010000 */
[----:B------:R-:W-:Y:S05]  /*2140*/  BRA `(.L_x_20816) ;  /* 0x0000002000007947 */ /* 0x000fea0003800000 */
.L_x_20814:
[----:B-----5:R-:W-:-:S04]  /*2150*/  FADD.FTZ R59, R55, R59 ;  /* 0x0000003b373b7221 */ /* 0x020fc80000010000 */
[----:B------:R-:W-:-:S04]  /*2160*/  @P2 FADD.FTZ R59, R63, R59 ;  /* 0x0000003b3f3b2221 */ /* 0x000fc80000010000 */
.L_x_20816:
[----:B-----5:R-:W-:-:S03]  /*2170*/  IMAD.MOV.U32 R67, RZ, RZ, R59 ;  /* 0x000000ffff437224 */ /* 0x020fc600078e003b */
.L_x_20817:
[C---:B------:R-:W-:Y:S02]  /*2180*/  @P0 LEA R96, P2, R191.reuse, c[0x0][0x188], 0x4 ;  /* 0x00006200bf600a11 */ /* 0x040fe400078420ff */
[C---:B------:R-:W-:Y:S02]  /*2190*/  IADD3 R100, R191.reuse, 0x100, RZ ;  /* 0x00000100bf647810 */ /* 0x040fe40007ffe0ff */
[----:B------:R-:W-:-:S05]  /*21a0*/  @P0 LEA.HI.X R97, R191, c[0x0][0x18c], RZ, 0x4, P2 ;  /* 0x00006300bf610a11 */ /* 0x000fca00010f24ff */
[----:B------:R0:W-:Y:S04]  /*21b0*/  @P0 STG.E.128 [R96.64], R64 ;  /* 0x0000004060000986 */ /* 0x0001e8000c101d04 */
.L_x_20801:
[----:B------:R-:W-:Y:S05]  /*21c0*/  BSYNC B0 ;  /* 0x0000000000007941 */ /* 0x000fea0003800000 */
.L_x_20800:
[----:B------:R-:W-:Y:S01]  /*21d0*/  ISETP.GE.U32.AND P2, PT, R2, 0x200, PT ;  /* 0x000002000200780c */ /* 0x000fe20003f46070 */
[----:B------:R-:W-:-:S12]  /*21e0*/  BSSY B0, `(.L_x_20818) ;  /* 0x0000041000007945 */ /* 0x000fd80003800000 */
[----:B------:R-:W-:Y:S05]  /*21f0*/  @!P2 BRA `(.L_x_20819) ;  /* 0x000003f00000a947 */ /* 0x000fea0003800000 */
[----:B------:R-:W-:-:S04]  /*2200*/  ISETP.NE.U32.AND P3, PT, RZ, c[0x0][0x178], PT ;  /* 0x00005e00ff007a0c */ /* 0x000fc80003f65070 */
[----:B------:R-:W-:-:S13]  /*2210*/  ISETP.NE.AND.EX P3, PT, RZ, c[0x0][0x17c], PT, P3 ;  /* 0x00005f00ff007a0c */ /* 0x000fda0003f65330 */
[----:B------:R-:W-:-:S04]  /*2220*/  @P3 LEA R98, P2, R100, c[0x0][0x178], 0x4 ;  /* 0x00005e0064623a11 */ /* 0x000fc800078420ff */
[----:B------:R-:W-:Y:S02]  /*2230*/  @P3 LEA.HI.X R99, R100, c[0x0][0x17c], RZ, 0x4, P2 ;  /* 0x00005f0064633a11 */ /* 0x000fe400010f24ff */
[----:B------:R-:W-:Y:S01]  /*2240*/  ISETP.NE.U32.AND P2, PT, RZ, c[0x0][0x180], PT ;  /* 0x00006000ff007a0c */ /* 0x000fe20003f45070 */
[----:B------:R-:W-:Y:S02]  /*2250*/  HFMA2.MMA R69, -RZ, RZ, 0, 9.5367431640625e-07 ;  /* 0x00000010ff457435 */ /* 0x000fe400000001ff */
[----:B-----5:R1:W5:Y:S01]  /*2260*/  @P3 LDG.E.128 R52, [R98.64] ;  /* 0x0000000462343981 */ /* 0x020362000c1e1d00 */
[----:B------:R-:W-:-:S07]  /*2270*/  ISETP.NE.AND.EX P2, PT, RZ, c[0x0][0x184], PT, P2 ;  /* 0x00006100ff007a0c */ /* 0x000fce0003f45320 */
[----:B------:R-:W-:-:S06]  /*2280*/  IMAD.WIDE.U32 R68, R100, R69, c[0x0][0x170] ;  /* 0x00005c0064447625 */ /* 0x000fcc00078e0045 */
[C---:B0-----:R-:W-:Y:S01]  /*2290*/  @P2 LEA R96, P4, R100.reuse, c[0x0][0x180], 0x4 ;  /* 0x0000600064602a11 */ /* 0x041fe200078820ff */
[----:B------:R-:W5:Y:S03]  /*22a0*/  LDG.E.128 R68, [R68.64] ;  /* 0x0000000444447981 */ /* 0x000f66000c1e1d00 */
[----:B------:R-:W-:-:S05]  /*22b0*/  @P2 LEA.HI.X R97, R100, c[0x0][0x184], RZ, 0x4, P4 ;  /* 0x0000610064612a11 */ /* 0x000fca00020f24ff */
[----:B------:R1:W5:Y:S01]  /*22c0*/  @P2 LDG.E.128 R60, [R96.64] ;  /* 0x00000004603c2981 */ /* 0x000362000c1e1d00 */
[----:B------:R-:W-:-:S04]  /*22d0*/  ISETP.NE.U32.AND P3, PT, RZ, c[0x0][0x178], PT ;  /* 0x00005e00ff007a0c */ /* 0x000fc80003f65070 */
[----:B------:R-:W-:-:S13]  /*22e0*/  ISETP.NE.AND.EX P3, PT, RZ, c[0x0][0x17c], PT, P3 ;  /* 0x00005f00ff007a0c */ /* 0x000fda0003f65330 */
[----:B------:R-:W-:Y:S05]  /*22f0*/  @P3 BRA `(.L_x_20820) ;  /* 0x0000007000003947 */ /* 0x000fea0003800000 */
[----:B-1----:R-:W-:-:S04]  /*2300*/  ISETP.NE.U32.AND P4, PT, RZ, c[0x0][0x180], PT ;  /* 0x00006000ff007a0c */ /* 0x002fc80003f85070 */
[----:B------:R-:W-:-:S13]  /*2310*/  ISETP.NE.AND.EX P4, PT, RZ, c[0x0][0x184], PT, P4 ;  /* 0x00006100ff007a0c */ /* 0x000fda0003f85340 */
[----:B------:R-:W-:Y:S05]  /*2320*/  @P4 BRA `(.L_x_20821) ;  /* 0x0000002000004947 */ /* 0x000fea0003800000 */
[----:B------:R-:W-:Y:S05]  /*2330*/  @P0 BRA `(.L_x_20822) ;  /* 0x0000005000000947 */ /* 0x000fea0003800000 */
[----:B------:R-:W-:Y:S05]  /*2340*/  BRA `(.L_x_20823) ;  /* 0x0000005000007947 */ /* 0x000fea0003800000 */
.L_x_20821:
[----:B-----5:R-:W-:Y:S01]  /*2350*/  FADD.FTZ R68, R60, R68 ;  /* 0x000000443c447221 */ /* 0x020fe20000010000 */
[----:B------:R-:W-:Y:S05]  /*2360*/  BRA `(.L_x_20822) ;  /* 0x0000002000007947 */ /* 0x000fea0003800000 */
.L_x_20820:
[----:B-1---5:R-:W-:-:S04]  /*2370*/  FADD.FTZ R68, R52, R68 ;  /* 0x0000004434447221 */ /* 0x022fc80000010000 */
[----:B------:R-:W-:-:S05]  /*2380*/  @P2 FADD.FTZ R68, R60, R68 ;  /* 0x000000443c442221 */ /* 0x000fca0000010000 */
.L_x_20822:
[----:B-----5:R-:W-:Y:S02]  /*2390*/  MOV R64, R68 ;  /* 0x0000004400407202 */ /* 0x020fe40000000f00 */
.L_x_20823:
[----:B------:R-:W-:Y:S05]  /*23a0*/  @P3 BRA `(.L_x_20824) ;  /* 0x0000007000003947 */ /* 0x000fea0003800000 */
[----:B------:R-:W-:-:S04]  /*23b0*/  ISETP.NE.U32.AND P4, PT, RZ, c[0x0][0x180], PT ;  /* 0x00006000ff007a0c */ /* 0x000fc80003f85070 */
[----:B------:R-:W-:-:S13]  /*23c0*/  ISETP.NE.AND.EX P4, PT, RZ, c[0x0][0x184], PT, P4 ;  /* 0x00006100ff007a0c */ /* 0x000fda0003f85340 */
[----:B------:R-:W-:Y:S05]  /*23d0*/  @P4 BRA `(.L_x_20825) ;  /* 0x0000002000004947 */ /* 0x000fea0003800000 */
[----:B------:R-:W-:Y:S05]  /*23e0*/  @P0 BRA `(.L_x_20826) ;  /* 0x0000005000000947 */ /* 0x000fea0003800000 */
[----:B------:R-:W-:Y:S05]  /*23f0*/  BRA `(.L_x_20827) ;  /* 0x0000005000007947 */ /* 0x000fea0003800000 */
.L_x_20825:
[----:B-----5:R-:W-:Y:S01]  /*2400*/  FADD.FTZ R69, R61, R69 ;  /* 0x000000453d457221 */ /* 0x020fe20000010000 */
[----:B------:R-:W-:Y:S05]  /*2410*/  BRA `(.L_x_20826) ;  /* 0x0000002000007947 */ /* 0x000fea0003800000 */
.L_x_20824:
[----:B-----5:R-:W-:-:S04]  /*2420*/  FADD.FTZ R69, R53, R69 ;  /* 0x0000004535457221 */ /* 0x020fc80000010000 */
[----:B------:R-:W-:-:S04]  /*2430*/  @P2 FADD.FTZ R69, R61, R69 ;  /* 0x000000453d452221 */ /* 0x000fc80000010000 */
.L_x_20826:
[----:B-----5:R-:W-:-:S03]  /*2440*/  IMAD.MOV.U32 R65, RZ, RZ, R69 ;  /* 0x000000ffff417224 */ /* 0x020fc600078e0045 */
.L_x_20827:
[----:B------:R-:W-:Y:S05]  /*2450*/  @P3 BRA `(.L_x_20828) ;  /* 0x0000007000003947 */ /* 0x000fea0003800000 */
[----:B------:R-:W-:-:S04]  /*2460*/  ISETP.NE.U32.AND P4, PT, RZ, c[0x0][0x180], PT ;  /* 0x00006000ff007a0c */ /* 0x000fc80003f85070 */
[----:B------:R-:W-:-:S13]  /*2470*/  ISETP.NE.AND.EX P4, PT, RZ, c[0x0][0x184], PT, P4 ;  /* 0x00006100ff007a0c */ /* 0x000fda0003f85340 */
[----:B------:R-:W-:Y:S05]  /*2480*/  @P4 BRA `(.L_x_20829) ;  /* 0x0000002000004947 */ /* 0x000fea0003800000 */
[----:B------:R-:W-:Y:S05]  /*2490*/  @P0 BRA `(.L_x_20830) ;  /* 0x0000005000000947 */ /* 0x000fea0003800000 */
[----:B------:R-:W-:Y:S05]  /*24a0*/  BRA `(.L_x_20831) ;  /* 0x0000005000007947 */ /* 0x000fea0003800000 */
.L_x_20829:
[----:B-----5:R-:W-:Y:S01]  /*24b0*/  FADD.FTZ R70, R62, R70 ;  /* 0x000000463e467221 */ /* 0x020fe20000010000 */
[----:B------:R-:W-:Y:S05]  /*24c0*/  BRA `(.L_x_20830) ;  /* 0x0000002000007947 */ /* 0x000fea0003800000 */
.L_x_20828:
[----:B-----5:R-:W-:-:S04]  /*24d0*/  FADD.FTZ R70, R54, R70 ;  /* 0x0000004636467221 */ /* 0x020fc80000010000 */
[----:B------:R-:W-:-:S05]  /*24e0*/  @P2 FADD.FTZ R70, R62, R70 ;  /* 0x000000463e462221 */ /* 0x000fca0000010000 */
.L_x_20830:
[----:B-----5:R-:W-:Y:S02]  /*24f0*/  MOV R66, R70 ;  /* 0x0000004600427202 */ /* 0x020fe40000000f00 */
.L_x_20831:
[----:B------:R-:W-:Y:S05]  /*2500*/  @P3 BRA `(.L_x_20832) ;  /* 0x0000007000003947 */ /* 0x000fea0003800000 */
[----:B------:R-:W-:-:S04]  /*2510*/  ISETP.NE.U32.AND P2, PT, RZ, c[0x0][0x180], PT ;  /* 0x00006000ff007a0c */ /* 0x000fc80003f45070 */
[----:B------:R-:W-:-:S13]  /*2520*/  ISETP.NE.AND.EX P2, PT, RZ, c[0x0][0x184], PT, P2 ;  /* 0x00006100ff007a0c */ /* 0x000fda0003f45320 */
[----:B------:R-:W-:Y:S05]  /*2530*/  @P2 BRA `(.L_x_20833) ;  /* 0x0000002000002947 */ /* 0x000fea0003800000 */
[----:B------:R-:W-:Y:S05]  /*2540*/  @P0 BRA `(.L_x_20834) ;  /* 0x0000005000000947 */ /* 0x000fea0003800000 */
[----:B------:R-:W-:Y:S05]  /*2550*/  BRA `(.L_x_20835) ;  /* 0x0000005000007947 */ /* 0x000fea0003800000 */
.L_x_20833:
[----:B-----5:R-:W-:Y:S01]  /*2560*/  FADD.FTZ R71, R63, R71 ;  /* 0x000000473f477221 */ /* 0x020fe20000010000 */
[----:B------:R-:W-:Y:S05]  /*2570*/  BRA `(.L_x_20834) ;  /* 0x0000002000007947 */ /* 0x000fea0003800000 */
.L_x_20832:
[----:B-----5:R-:W-:-:S04]  /*2580*/  FADD.FTZ R71, R55, R71 ;  /* 0x0000004737477221 */ /* 0x020fc80000010000 */
[----:B------:R-:W-:-:S05]  /*2590*/  @P2 FADD.FTZ R71, R63, R71 ;  /* 0x000000473f472221 */ /* 0x000fca0000010000 */
.L_x_20834:
[----:B-----5:R-:W-:Y:S02]  /*25a0*/  MOV R67, R71 ;  /* 0x0000004700437202 */ /* 0x020fe40000000f00 */
.L_x_20835:
[----:B------:R-:W-:-:S04]  /*25b0*/  @P0 LEA R96, P2, R100, c[0x0][0x188], 0x4 ;  /* 0x0000620064600a11 */ /* 0x000fc800078420ff */
[C---:B------:R-:W-:Y:S02]  /*25c0*/  @P0 LEA.HI.X R97, R100.reuse, c[0x0][0x18c], RZ, 0x4, P2 ;  /* 0x0000630064610a11 */ /* 0x040fe400010f24ff */
[----:B------:R-:W-:-:S03]  /*25d0*/  IADD3 R100, R100, 0x100, RZ ;  /* 0x0000010064647810 */ /* 0x000fc60007ffe0ff */
[----:B------:R0:W-:Y:S04]  /*25e0*/  @P0 STG.E.128 [R96.64], R64 ;  /* 0x0000004060000986 */ /* 0x0001e8000c101d04 */
.L_x_20819:
[----:B------:R-:W-:Y:S05]  /*25f0*/  BSYNC B0 ;  /* 0x0000000000007941 */ /* 0x000fea0003800000 */
.L_x_20818:
[----:B------:R-:W-:Y:S01]  /*2600*/  ISETP.GE.U32.AND P2, PT, R2, 0x300, PT ;  /* 0x000003000200780c */ /* 0x000fe20003f46070 */
[----:B------:R-:W-:-:S12]  /*2610*/  BSSY B0, `(.L_x_20836) ;  /* 0x0000041000007945 */ /* 0x000fd80003800000 */
[----:B------:R-:W-:Y:S05]  /*2620*/  @!P2 BRA `(.L_x_20837) ;  /* 0x000003f00000a947 */ /* 0x000fea0003800000 */
[----:B------:R-:W-:-:S04]  /*2630*/  ISETP.NE.U32.AND P3, PT, RZ, c[0x0][0x178], PT ;  /* 0x00005e00ff007a0c */ /* 0x000fc80003f65070 */
[----:B------:R-:W-:-:S13]  /*2640*/  ISETP.NE.AND.EX P3, PT, RZ, c[0x0][0x17c], PT, P3 ;  /* 0x00005f00ff007a0c */ /* 0x000fda0003f65330 */
[----:B------:R-:W-:-:S04]  /*2650*/  @P3 LEA R98, P2, R100, c[0x0][0x178], 0x4 ;  /* 0x00005e0064623a11 */ /* 0x000fc800078420ff */
[C---:B------:R-:W-:Y:S02]  /*2660*/  @P3 LEA.HI.X R99, R100.reuse, c[0x0][0x17c], RZ, 0x4, P2 ;  /* 0x00005f0064633a11 */ /* 0x040fe400010f24ff */
[----:B------:R-:W-:Y:S01]  /*2670*/  ISETP.NE.U32.AND P2, PT, RZ, c[0x0][0x180], PT ;  /* 0x00006000ff007a0c */ /* 0x000fe20003f45070 */
[----:B------:R-:W-:Y:S02]  /*2680*/  IMAD.MOV.U32 R73, RZ, RZ, 0x10 ;  /* 0x00000010ff497424 */ /* 0x000fe400078e00ff */
[----:B-----5:R1:W5:Y:S01]  /*2690*/  @P3 LDG.E.128 R52, [R98.64] ;  /* 0x0000000462343981 */ /* 0x020362000c1e1d00 */
[----:B------:R-:W-:Y:S01]  /*26a0*/  ISETP.NE.AND.EX P2, PT, RZ, c[0x0][0x184], PT, P2 ;  /* 0x00006100ff007a0c */ /* 0x000fe20003f45320 */
[----:B------:R-:W-:-:S06]  /*26b0*/  IMAD.WIDE.U32 R72, R100, R73, c[0x0][0x170] ;  /* 0x00005c0064487625 */ /* 0x000fcc00078e0049 */
[----:B------:R-:W5:Y:S06]  /*26c0*/  LDG.E.128 R72, [R72.64] ;  /* 0x0000000448487981 */ /* 0x000f6c000c1e1d00 */
[----:B0-----:R-:W-:-:S04]  /*26d0*/  @P2 LEA R96, P4, R100, c[0x0][0x180], 0x4 ;  /* 0x0000600064602a11 */ /* 0x001fc800078820ff */
        /* <DEDUP_REMOVED lines=10> */
.L_x_20839:
[----:B-----5:R-:W-:Y:S01]  /*2780*/  FADD.FTZ R72, R60, R72 ;  /* 0x000000483c487221 */ /* 0x020fe20000010000 */
[----:B------:R-:W-:Y:S05]  /*2790*/  BRA `(.L_x_20840) ;  /* 0x0000002000007947 */ /* 0x000fea0003800000 */
.L_x_20838:
[----:B-1---5:R-:W-:-:S04]  /*27a0*/  FADD.FTZ R72, R52, R72 ;  /* 0x0000004834487221 */ /* 0x022fc80000010000 */
[----:B------:R-:W-:-:S05]  /*27b0*/  @P2 FADD.FTZ R72, R60, R72 ;  /* 0x000000483c482221 */ /* 0x000fca0000010000 */
.L_x_20840:
[----:B-----5:R-:W-:Y:S02]  /*27c0*/  MOV R64, R72 ;  /* 0x0000004800407202 */ /* 0x020fe40000000f00 */
.L_x_20841:
[----:B------:R-:W-:Y:S05]  /*27d0*/  @P3 BRA `(.L_x_20842) ;  /* 0x0000007000003947 */ /* 0x000fea0003800000 */
[----:B------:R-:W-:-:S04]  /*27e0*/  ISETP.NE.U32.AND P4, PT, RZ, c[0x0][0x180], PT ;  /* 0x00006000ff007a0c */ /* 0x000fc80003f85070 */
[----:B------:R-:W-:-:S13]  /*27f0*/  ISETP.NE.AND.EX P4, PT, RZ, c[0x0][0x184], PT, P4 ;  /* 0x00006100ff007a0c */ /* 0x000fda0003f85340 */
[----:B------:R-:W-:Y:S05]  /*2800*/  @P4 BRA `(.L_x_20843) ;  /* 0x0000002000004947 */ /* 0x000fea0003800000 */
[----:B------:R-:W-:Y:S05]  /*2810*/  @P0 BRA `(.L_x_20844) ;  /* 0x0000005000000947 */ /* 0x000fea0003800000 */
[----:B------:R-:W-:Y:S05]  /*2820*/  BRA `(.L_x_20845) ;  /* 0x0000005000007947 */ /* 0x000fea0003800000 */
.L_x_20843:
[----:B-----5:R-:W-:Y:S01]  /*2830*/  FADD.FTZ R73, R61, R73 ;  /* 0x000000493d497221 */ /* 0x020fe20000010000 */
[----:B------:R-:W-:Y:S05]  /*2840*/  BRA `(.L_x_20844) ;  /* 0x0000002000007947 */ /* 0x000fea0003800000 */
.L_x_20842:
[----:B-----5:R-:W-:-:S04]  /*2850*/  FADD.FTZ R73, R53, R73 ;  /* 0x0000004935497221 */ /* 0x020fc80000010000 */
[----:B------:R-:W-:-:S05]  /*2860*/  @P2 FADD.FTZ R73, R61, R73 ;  /* 0x000000493d492221 */ /* 0x000fca0000010000 */
.L_x_20844:
[----:B-----5:R-:W-:Y:S02]  /*2870*/  MOV R65, R73 ;  /* 0x0000004900417202 */ /* 0x020fe40000000f00 */
.L_x_20845:
[----:B------:R-:W-:Y:S05]  /*2880*/  @P3 BRA `(.L_x_20846) ;  /* 0x0000007000003947 */ /* 0x000fea0003800000 */
[----:B------:R-:W-:-:S04]  /*2890*/  ISETP.NE.U32.AND P4, PT, RZ, c[0x0][0x180], PT ;  /* 0x00006000ff007a0c */ /* 0x000fc80003f85070 */
[----:B------:R-:W-:-:S13]  /*28a0*/  ISETP.NE.AND.EX P4, PT, RZ, c[0x0][0x184], PT, P4 ;  /* 0x00006100ff007a0c */ /* 0x000fda0003f85340 */
[----:B------:R-:W-:Y:S05]  /*28b0*/  @P4 BRA `(.L_x_20847) ;  /* 0x0000002000004947 */ /* 0x000fea0003800000 */
[----:B------:R-:W-:Y:S05]  /*28c0*/  @P0 BRA `(.L_x_20848) ;  /* 0x0000005000000947 */ /* 0x000fea0003800000 */
[----:B------:R-:W-:Y:S05]  /*28d0*/  BRA `(.L_x_20849) ;  /* 0x0000005000007947 */ /* 0x000fea0003800000 */
.L_x_20847:
[----:B-----5:R-:W-:Y:S01]  /*28e0*/  FADD.FTZ R74, R62, R74 ;  /* 0x0000004a3e4a7221 */ /* 0x020fe20000010000 */
[----:B------:R-:W-:Y:S05]  /*28f0*/  BRA `(.L_x_20848) ;  /* 0x0000002000007947 */ /* 0x000fea0003800000 */
.L_x_20846:
[----:B-----5:R-:W-:-:S04]  /*2900*/  FADD.FTZ R74, R54, R74 ;  /* 0x0000004a364a7221 */ /* 0x020fc80000010000 */
[----:B------:R-:W-:-:S04]  /*2910*/  @P2 FADD.FTZ R74, R62, R74 ;  /* 0x0000004a3e4a2221 */ /* 0x000fc80000010000 */
.L_x_20848:
[----:B-----5:R-:W-:-:S03]  /*2920*/  IMAD.MOV.U32 R66, RZ, RZ, R74 ;  /* 0x000000ffff427224 */ /* 0x020fc600078e004a */
.L_x_20849:
[----:B------:R-:W-:Y:S05]  /*2930*/  @P3 BRA `(.L_x_20850) ;  /* 0x0000007000003947 */ /* 0x000fea0003800000 */
[----:B------:R-:W-:-:S04]  /*2940*/  ISETP.NE.U32.AND P2, PT, RZ, c[0x0][0x180], PT ;  /* 0x00006000ff007a0c */ /* 0x000fc80003f45070 */
[----:B------:R-:W-:-:S13]  /*2950*/  ISETP.NE.AND.EX P2, PT, RZ, c[0x0][0x184], PT, P2 ;  /* 0x00006100ff007a0c */ /* 0x000fda0003f45320 */
[----:B------:R-:W-:Y:S05]  /*2960*/  @P2 BRA `(.L_x_20851) ;  /* 0x0000002000002947 */ /* 0x000fea0003800000 */
[----:B------:R-:W-:Y:S05]  /*2970*/  @P0 BRA `(.L_x_20852) ;  /* 0x0000005000000947 */ /* 0x000fea0003800000 */
[----:B------:R-:W-:Y:S05]  /*2980*/  BRA `(.L_x_20853) ;  /* 0x0000005000007947 */ /* 0x000fea0003800000 */
.L_x_20851:
[----:B-----5:R-:W-:Y:S01]  /*2990*/  FADD.FTZ R75, R63, R75 ;  /* 0x0000004b3f4b7221 */ /* 0x020fe20000010000 */
[----:B------:R-:W-:Y:S05]  /*29a0*/  BRA `(.L_x_20852) ;  /* 0x0000002000007947 */ /* 0x000fea0003800000 */
.L_x_20850:
[----:B-----5:R-:W-:-:S04]  /*29b0*/  FADD.FTZ R75, R55, R75 ;  /* 0x0000004b374b7221 */ /* 0x020fc80000010000 */
[----:B------:R-:W-:-:S05]  /*29c0*/  @P2 FADD.FTZ R75, R63, R75 ;  /* 0x0000004b3f4b2221 */ /* 0x000fca0000010000 */
.L_x_20852:
[----:B-----5:R-:W-:Y:S02]  /*29d0*/  MOV R67, R75 ;  /* 0x0000004b00437202 */ /* 0x020fe40000000f00 */
.L_x_20853:
[----:B------:R-:W-:-:S04]  /*29e0*/  @P0 LEA R96, P2, R100, c[0x0][0x188], 0x4 ;  /* 0x0000620064600a11 */ /* 0x000fc800078420ff */
[C---:B------:R-:W-:Y:S02]  /*29f0*/  @P0 LEA.HI.X R97, R100.reuse, c[0x0][0x18c], RZ, 0x4, P2 ;  /* 0x0000630064610a11 */ /* 0x040fe400010f24ff */
[----:B------:R-:W-:-:S03]  /*2a00*/  IADD3 R100, R100, 0x100, RZ ;  /* 0x0000010064647810 */ /* 0x000fc60007ffe0ff */
[----:B------:R0:W-:Y:S04]  /*2a10*/  @P0 STG.E.128 [R96.64], R64 ;  /* 0x0000004060000986 */ /* 0x0001e8000c101d04 */
.L_x_20837:
[----:B------:R-:W-:Y:S05]  /*2a20*/  BSYNC B0 ;  /* 0x0000000000007941 */ /* 0x000fea0003800000 */
.L_x_20836:
        /* <DEDUP_REMOVED lines=24> */
.L_x_20857:
[----:B-----5:R-:W-:Y:S01]  /*2bb0*/  FADD.FTZ R76, R60, R76 ;  /* 0x0000004c3c4c7221 */ /* 0x020fe20000010000 */
[----:B------:R-:W-:Y:S05]  /*2bc0*/  BRA `(.L_x_20858) ;  /* 0x0000002000007947 */ /* 0x000fea0003800000 */
.L_x_20856:
[----:B-1---5:R-:W-:-:S04]  /*2bd0*/  FADD.FTZ R76, R52, R76 ;  /* 0x0000004c344c7221 */ /* 0x022fc80000010000 */
[----:B------:R-:W-:-:S04]  /*2be0*/  @P2 FADD.FTZ R76, R60, R76 ;  /* 0x0000004c3c4c2221 */ /* 0x000fc80000010000 */
.L_x_20858:
[----:B-----5:R-:W-:-:S03]  /*2bf0*/  IMAD.MOV.U32 R64, RZ, RZ, R76 ;  /* 0x000000ffff407224 */ /* 0x020fc600078e004c */
.L_x_20859:
[----:B------:R-:W-:Y:S05]  /*2c00*/  @P3 BRA `(.L_x_20860) ;  /* 0x0000007000003947 */ /* 0x000fea0003800000 */
[----:B------:R-:W-:-:S04]  /*2c10*/  ISETP.NE.U32.AND P4, PT, RZ, c[0x0][0x180], PT ;  /* 0x00006000ff007a0c */ /* 0x000fc80003f85070 */
[----:B------:R-:W-:-:S13]  /*2c20*/  ISETP.NE.AND.EX P4, PT, RZ, c[0x0][0x184], PT, P4 ;  /* 0x00006100ff007a0c */ /* 0x000fda0003f85340 */
[----:B------:R-:W-:Y:S05]  /*2c30*/  @P4 BRA `(.L_x_20861) ;  /* 0x0000002000004947 */ /* 0x000fea0003800000 */
[----:B------:R-:W-:Y:S05]  /*2c40*/  @P0 BRA `(.L_x_20862) ;  /* 0x0000005000000947 */ /* 0x000fea0003800000 */
[----:B------:R-:W-:Y:S05]  /*2c50*/  BRA `(.L_x_20863) ;  /* 0x0000005000007947 */ /* 0x000fea0003800000 */
.L_x_20861:
[----:B-----5:R-:W-:Y:S01]  /*2c60*/  FADD.FTZ R77, R61, R77 ;  /* 0x0000004d3d4d7221 */ /* 0x020fe20000010000 */
[----:B------:R-:W-:Y:S05]  /*2c70*/  BRA `(.L_x_20862) ;  /* 0x0000002000007947 */ /* 0x000fea0003800000 */
.L_x_20860:
[----:B-----5:R-:W-:-:S04]  /*2c80*/  FADD.FTZ R77, R53, R77 ;  /* 0x0000004d354d7221 */ /* 0x020fc80000010000 */
[----:B------:R-:W-:-:S05]  /*2c90*/  @P2 FADD.FTZ R77, R61, R77 ;  /* 0x0000004d3d4d2221 */ /* 0x000fca0000010000 */
.L_x_20862:
[----:B-----5:R-:W-:Y:S02]  /*2ca0*/  MOV R65, R77 ;  /* 0x0000004d00417202 */ /* 0x020fe40000000f00 */
.L_x_20863:
[----:B------:R-:W-:Y:S05]  /*2cb0*/  @P3 BRA `(.L_x_20864) ;  /* 0x0000007000003947 */ /* 0x000fea0003800000 */
[----:B------:R-:W-:-:S04]  /*2cc0*/  ISETP.NE.U32.AND P4, PT, RZ, c[0x0][0x180], PT ;  /* 0x00006000ff007a0c */ /* 0x000fc80003f85070 */
[----:B------:R-:W-:-:S13]  /*2cd0*/  ISETP.NE.AND.EX P4, PT, RZ, c[0x0][0x184], PT, P4 ;  /* 0x00006100ff007a0c */ /* 0x000fda0003f85340 */
[----:B------:R-:W-:Y:S05]  /*2ce0*/  @P4 BRA `(.L_x_20865) ;  /* 0x0000002000004947 */ /* 0x000fea0003800000 */
[----:B------:R-:W-:Y:S05]  /*2cf0*/  @P0 BRA `(.L_x_20866) ;  /* 0x0000005000000947 */ /* 0x000fea0003800000 */
[----:B------:R-:W-:Y:S05]  /*2d00*/  BRA `(.L_x_20867) ;  /* 0x0000005000007947 */ /* 0x000fea0003800000 */
.L_x_20865:
[----:B-----5:R-:W-:Y:S01]  /*2d10*/  FADD.FTZ R78, R62, R78 ;  /* 0x0000004e3e4e7221 */ /* 0x020fe20000010000 */
[----:B------:R-:W-:Y:S05]  /*2d20*/  BRA `(.L_x_20866) ;  /* 0x0000002000007947 */ /* 0x000fea0003800000 */
.L_x_20864:
[----:B-----5:R-:W-:-:S04]  /*2d30*/  FADD.FTZ R78, R54, R78 ;  /* 0x0000004e364e7221 */ /* 0x020fc80000010000 */
[----:B------:R-:W-:-:S05]  /*2d40*/  @P2 FADD.FTZ R78, R62, R78 ;  /* 0x0000004e3e4e2221 */ /* 0x000fca0000010000 */
.L_x_20866:
[----:B-----5:R-:W-:Y:S02]  /*2d50*/  MOV R66, R78 ;  /* 0x0000004e00427202 */ /* 0x020fe40000000f00 */
.L_x_20867:
[----:B------:R-:W-:Y:S05]  /*2d60*/  @P3 BRA `(.L_x_20868) ;  /* 0x0000007000003947 */ /* 0x000fea0003800000 */
[----:B------:R-:W-:-:S04]  /*2d70*/  ISETP.NE.U32.AND P2, PT, RZ, c[0x0][0x180], PT ;  /* 0x00006000ff007a0c */ /* 0x000fc80003f45070 */
[----:B------:R-:W-:-:S13]  /*2d80*/  ISETP.NE.AND.EX P2, PT, RZ, c[0x0][0x184], PT, P2 ;  /* 0x00006100ff007a0c */ /* 0x000fda0003f45320 */
[----:B------:R-:W-:Y:S05]  /*2d90*/  @P2 BRA `(.L_x_20869) ;  /* 0x0000002000002947 */ /* 0x000fea0003800000 */
[----:B------:R-:W-:Y:S05]  /*2da0*/  @P0 BRA `(.L_x_20870) ;  /* 0x0000005000000947 */ /* 0x000fea0003800000 */
[----:B------:R-:W-:Y:S05]  /*2db0*/  BRA `(.L_x_20871) ;  /* 0x0000005000007947 */ /* 0x000fea0003800000 */
.L_x_20869:
[----:B-----5:R-:W-:Y:S01]  /*2dc0*/  FADD.FTZ R79, R63, R79 ;  /* 0x0000004f3f4f7221 */ /* 0x020fe20000010000 */
[----:B------:R-:W-:Y:S05]  /*2dd0*/  BRA `(.L_x_20870) ;  /* 0x0000002000007947 */ /* 0x000fea0003800000 */
.L_x_20868:
[----:B-----5:R-:W-:-:S04]  /*2de0*/  FADD.FTZ R79, R55, R79 ;  /* 0x0000004f374f7221 */ /* 0x020fc80000010000 */
[----:B------:R-:W-:-:S04]  /*2df0*/  @P2 FADD.FTZ R79, R63, R79 ;  /* 0x0000004f3f4f2221 */ /* 0x000fc80000010000 */
.L_x_20870:
[----:B-----5:R-:W-:-:S03]  /*2e00*/  IMAD.MOV.U32 R67, RZ, RZ, R79 ;  /* 0x000000ffff437224 */ /* 0x020fc600078e004f */
.L_x_20871:
[----:B------:R-:W-:-:S04]  /*2e10*/  @P0 LEA R96, P2, R100, c[0x0][0x188], 0x4 ;  /* 0x0000620064600a11 */ /* 0x000fc800078420ff */
[C---:B------:R-:W-:Y:S02]  /*2e20*/  @P0 LEA.HI.X R97, R100.reuse, c[0x0][0x18c], RZ, 0x4, P2 ;  /* 0x0000630064610a11 */ /* 0x040fe400010f24ff */
[----:B------:R-:W-:-:S03]  /*2e30*/  IADD3 R100, R100, 0x100, RZ ;  /* 0x0000010064647810 */ /* 0x000fc60007ffe0ff */
[----:B------:R0:W-:Y:S04]  /*2e40*/  @P0 STG.E.128 [R96.64], R64 ;  /* 0x0000004060000986 */ /* 0x0001e8000c101d04 */
.L_x_20855:
[----:B------:R-:W-:Y:S05]  /*2e50*/  BSYNC B0 ;  /* 0x0000000000007941 */ /* 0x000fea0003800000 */
.L_x_20854:
        /* <DEDUP_REMOVED lines=24> */
.L_x_20875:
[----:B-----5:R-:W-:Y:S01]  /*2fe0*/  FADD.FTZ R80, R60, R80 ;  /* 0x000000503c507221 */ /* 0x020fe20000010000 */
[----:B------:R-:W-:Y:S05]  /*2ff0*/  BRA `(.L_x_20876) ;  /* 0x0000002000007947 */ /* 0x000fea0003800000 */
.L_x_20874:
[----:B-1---5:R-:W-:-:S04]  /*3000*/  FADD.FTZ R80, R52, R80 ;  /* 0x0000005034507221 */ /* 0x022fc80000010000 */
[----:B------:R-:W-:-:S05]  /*3010*/  @P2 FADD.FTZ R80, R60, R80 ;  /* 0x000000503c502221 */ /* 0x000fca0000010000 */
.L_x_20876:
[----:B-----5:R-:W-:Y:S02]  /*3020*/  MOV R64, R80 ;  /* 0x0000005000407202 */ /* 0x020fe40000000f00 */
.L_x_20877:
[----:B------:R-:W-:Y:S05]  /*3030*/  @P3 BRA `(.L_x_20878) ;  /* 0x0000007000003947 */ /* 0x000fea0003800000 */
[----:B------:R-:W-:-:S04]  /*3040*/  ISETP.NE.U32.AND P4, PT, RZ, c[0x0][0x180], PT ;  /* 0x00006000ff007a0c */ /* 0x000fc80003f85070 */
[----:B------:R-:W-:-:S13]  /*3050*/  ISETP.NE.AND.EX P4, PT, RZ, c[0x0][0x184], PT, P4 ;  /* 0x00006100ff007a0c */ /* 0x000fda0003f85340 */
[----:B------:R-:W-:Y:S05]  /*3060*/  @P4 BRA `(.L_x_20879) ;  /* 0x0000002000004947 */ /* 0x000fea0003800000 */
[----:B------:R-:W-:Y:S05]  /*3070*/  @P0 BRA `(.L_x_20880) ;  /* 0x0000005000000947 */ /* 0x000fea0003800000 */
[----:B------:R-:W-:Y:S05]  /*3080*/  BRA `(.L_x_20881) ;  /* 0x0000005000007947 */ /* 0x000fea0003800000 */
.L_x_20879:
[----:B-----5:R-:W-:Y:S01]  /*3090*/  FADD.FTZ R81, R61, R81 ;  /* 0x000000513d517221 */ /* 0x020fe20000010000 */
[----:B------:R-:W-:Y:S05]  /*30a0*/  BRA `(.L_x_20880) ;  /* 0x0000002000007947 */ /* 0x000fea0003800000 */
.L_x_20878:
[----:B-----5:R-:W-:-:S04]  /*30b0*/  FADD.FTZ R81, R53, R81 ;  /* 0x0000005135517221 */ /* 0x020fc80000010000 */
[----:B------:R-:W-:-:S04]  /*30c0*/  @P2 FADD.FTZ R81, R61, R81 ;  /* 0x000000513d512221 */ /* 0x000fc80000010000 */
.L_x_20880:
[----:B-----5:R-:W-:-:S03]  /*30d0*/  IMAD.MOV.U32 R65, RZ, RZ, R81 ;  /* 0x000000ffff417224 */ /* 0x020fc600078e0051 */
.L_x_20881:
[----:B------:R-:W-:Y:S05]  /*30e0*/  @P3 BRA `(.L_x_20882) ;  /* 0x0000007000003947 */ /* 0x000fea0003800000 */
[----:B------:R-:W-:-:S04]  /*30f0*/  ISETP.NE.U32.AND P4, PT, RZ, c[0x0][0x180], PT ;  /* 0x00006000ff007a0c */ /* 0x000fc80003f85070 */
[----:B------:R-:W-:-:S13]  /*3100*/  ISETP.NE.AND.EX P4, PT, RZ, c[0x0][0x184], PT, P4 ;  /* 0x00006100ff007a0c */ /* 0x000fda0003f85340 */
[----:B------:R-:W-:Y:S05]  /*3110*/  @P4 BRA `(.L_x_20883) ;  /* 0x0000002000004947 */ /* 0x000fea0003800000 */
[----:B------:R-:W-:Y:S05]  /*3120*/  @P0 BRA `(.L_x_20884) ;  /* 0x0000005000000947 */ /* 0x000fea0003800000 */
[----:B------:R-:W-:Y:S05]  /*3130*/  BRA `(.L_x_20885) ;  /* 0x0000005000007947 */ /* 0x000fea0003800000 */
.L_x_20883:
[----:B-----5:R-:W-:Y:S01]  /*3140*/  FADD.FTZ R82, R62, R82 ;  /* 0x000000523e527221 */ /* 0x020fe20000010000 */
[----:B------:R-:W-:Y:S05]  /*3150*/  BRA `(.L_x_20884) ;  /* 0x0000002000007947 */ /* 0x000fea0003800000 */
.L_x_20882:
[----:B-----5:R-:W-:-:S04]  /*3160*/  FADD.FTZ R82, R54, R82 ;  /* 0x0000005236527221 */ /* 0x020fc80000010000 */
[----:B------:R-:W-:-:S05]  /*3170*/  @P2 FADD.FTZ R82, R62, R82 ;  /* 0x000000523e522221 */ /* 0x000fca0000010000 */
.L_x_20884:
[----:B-----5:R-:W-:Y:S02]  /*3180*/  MOV R66, R82 ;  /* 0x0000005200427202 */ /* 0x020fe40000000f00 */
.L_x_20885:
[----:B------:R-:W-:Y:S05]  /*3190*/  @P3 BRA `(.L_x_20886) ;  /* 0x0000007000003947 */ /* 0x000fea0003800000 */
[----:B------:R-:W-:-:S04]  /*31a0*/  ISETP.NE.U32.AND P2, PT, RZ, c[0x0][0x180], PT ;  /* 0x00006000ff007a0c */ /* 0x000fc80003f45070 */
[----:B------:R-:W-:-:S13]  /*31b0*/  ISETP.NE.AND.EX P2, PT, RZ, c[0x0][0x184], PT, P2 ;  /* 0x00006100ff007a0c */ /* 0x000fda0003f45320 */
[----:B------:R-:W-:Y:S05]  /*31c0*/  @P2 BRA `(.L_x_20887) ;  /* 0x0000002000002947 */ /* 0x000fea0003800000 */
[----:B------:R-:W-:Y:S05]  /*31d0*/  @P0 BRA `(.L_x_20888) ;  /* 0x0000005000000947 */ /* 0x000fea0003800000 */
[----:B------:R-:W-:Y:S05]  /*31e0*/  BRA `(.L_x_20889) ;  /* 0x0000005000007947 */ /* 0x000fea0003800000 */
.L_x_20887:
[----:B-----5:R-:W-:Y:S01]  /*31f0*/  FADD.FTZ R83, R63, R83 ;  /* 0x000000533f537221 */ /* 0x020fe20000010000 */
[----:B------:R-:W-:Y:S05]  /*3200*/  BRA `(.L_x_20888) ;  /* 0x0000002000007947 */ /* 0x000fea0003800000 */
.L_x_20886:
[----:B-----5:R-:W-:-:S04]  /*3210*/  FADD.FTZ R83, R55, R83 ;  /* 0x0000005337537221 */ /* 0x020fc80000010000 */
[----:B------:R-:W-:-:S05]  /*3220*/  @P2 FADD.FTZ R83, R63, R83 ;  /* 0x000000533f532221 */ /* 0x000fca0000010000 */
.L_x_20888:
[----:B-----5:R-:W-:Y:S02]  /*3230*/  MOV R67, R83 ;  /* 0x0000005300437202 */ /* 0x020fe40000000f00 */
.L_x_20889:
[----:B------:R-:W-:-:S04]  /*3240*/  @P0 LEA R96, P2, R100, c[0x0][0x188], 0x4 ;  /* 0x0000620064600a11 */ /* 0x000fc800078420ff */
[C---:B------:R-:W-:Y:S02]  /*3250*/  @P0 LEA.HI.X R97, R100.reuse, c[0x0][0x18c], RZ, 0x4, P2 ;  /* 0x0000630064610a11 */ /* 0x040fe400010f24ff */
[----:B------:R-:W-:-:S03]  /*3260*/  IADD3 R100, R100, 0x100, RZ ;  /* 0x0000010064647810 */ /* 0x000fc60007ffe0ff */
[----:B------:R0:W-:Y:S04]  /*3270*/  @P0 STG.E.128 [R96.64], R64 ;  /* 0x0000004060000986 */ /* 0x0001e8000c101d04 */
.L_x_20873:
[----:B------:R-:W-:Y:S05]  /*3280*/  BSYNC B0 ;  /* 0x0000000000007941 */ /* 0x000fea0003800000 */
.L_x_20872:
        /* <DEDUP_REMOVED lines=24> */
.L_x_20893:
[----:B-----5:R-:W-:Y:S01]  /*3410*/  FADD.FTZ R84, R60, R84 ;  /* 0x000000543c547221 */ /* 0x020fe20000010000 */
[----:B------:R-:W-:Y:S05]  /*3420*/  BRA `(.L_x_20894) ;  /* 0x0000002000007947 */ /* 0x000fea0003800000 */
.L_x_20892:
[----:B-1---5:R-:W-:-:S04]  /*3430*/  FADD.FTZ R84, R52, R84 ;  /* 0x0000005434547221 */ /* 0x022fc80000010000 */
[----:B------:R-:W-:-:S05]  /*3440*/  @P2 FADD.FTZ R84, R60, R84 ;  /* 0x000000543c542221 */ /* 0x000fca0000010000 */
.L_x_20894:
[----:B-----5:R-:W-:Y:S02]  /*3450*/  MOV R64, R84 ;  /* 0x0000005400407202 */ /* 0x020fe40000000f00 */
.L_x_20895:
[----:B------:R-:W-:Y:S05]  /*3460*/  @P3 BRA `(.L_x_20896) ;  /* 0x0000007000003947 */ /* 0x000fea0003800000 */
[----:B------:R-:W-:-:S04]  /*3470*/  ISETP.NE.U32.AND P4, PT, RZ, c[0x0][0x180], PT ;  /* 0x00006000ff007a0c */ /* 0x000fc80003f85070 */
[----:B------:R-:W-:-:S13]  /*3480*/  ISETP.NE.AND.EX P4, PT, RZ, c[0x0][0x184], PT, P4 ;  /* 0x00006100ff007a0c */ /* 0x000fda0003f85340 */
[----:B------:R-:W-:Y:S05]  /*3490*/  @P4 BRA `(.L_x_20897) ;  /* 0x0000002000004947 */ /* 0x000fea0003800000 */
[----:B------:R-:W-:Y:S05]  /*34a0*/  @P0 BRA `(.L_x_20898) ;  /* 0x0000005000000947 */ /* 0x000fea0003800000 */
[----:B------:R-:W-:Y:S05]  /*34b0*/  BRA `(.L_x_20899) ;  /* 0x0000005000007947 */ /* 0x000fea0003800000 */
.L_x_20897:
[----:B-----5:R-:W-:Y:S01]  /*34c0*/  FADD.FTZ R85, R61, R85 ;  /* 0x000000553d557221 */ /* 0x020fe20000010000 */
[----:B------:R-:W-:Y:S05]  /*34d0*/  BRA `(.L_x_20898) ;  /* 0x0000002000007947 */ /* 0x000fea0003800000 */
.L_x_20896:
[----:B-----5:R-:W-:-:S04]  /*34e0*/  FADD.FTZ R85, R53, R85 ;  /* 0x0000005535557221 */ /* 0x020fc80000010000 */
[----:B------:R-:W-:-:S05]  /*34f0*/  @P2 FADD.FTZ R85, R61, R85 ;  /* 0x000000553d552221 */ /* 0x000fca0000010000 */
.L_x_20898:
[----:B-----5:R-:W-:Y:S02]  /*3500*/  MOV R65, R85 ;  /* 0x0000005500417202 */ /* 0x020fe40000000f00 */
.L_x_20899:
[----:B------:R-:W-:Y:S05]  /*3510*/  @P3 BRA `(.L_x_20900) ;  /* 0x0000007000003947 */ /* 0x000fea0003800000 */
[----:B------:R-:W-:-:S04]  /*3520*/  ISETP.NE.U32.AND P4, PT, RZ, c[0x0][0x180], PT ;  /* 0x00006000ff007a0c */ /* 0x000fc80003f85070 */
[----:B------:R-:W-:-:S13]  /*3530*/  ISETP.NE.AND.EX P4, PT, RZ, c[0x0][0x184], PT, P4 ;  /* 0x00006100ff007a0c */ /* 0x000fda0003f85340 */
[----:B------:R-:W-:Y:S05]  /*3540*/  @P4 BRA `(.L_x_20901) ;  /* 0x0000002000004947 */ /* 0x000fea0003800000 */
[----:B------:R-:W-:Y:S05]  /*3550*/  @P0 BRA `(.L_x_20902) ;  /* 0x0000005000000947 */ /* 0x000fea0003800000 */
[----:B------:R-:W-:Y:S05]  /*3560*/  BRA `(.L_x_20903) ;  /* 0x0000005000007947 */ /* 0x000fea0003800000 */
.L_x_20901:
[----:B-----5:R-:W-:Y:S01]  /*3570*/  FADD.FTZ R86, R62, R86 ;  /* 0x000000563e567221 */ /* 0x020fe20000010000 */
[----:B------:R-:W-:Y:S05]  /*3580*/  BRA `(.L_x_20902) ;  /* 0x0000002000007947 */ /* 0x000fea0003800000 */
.L_x_20900:
[----:B-----5:R-:W-:-:S04]  /*3590*/  FADD.FTZ R86, R54, R86 ;  /* 0x0000005636567221 */ /* 0x020fc80000010000 */
[----:B------:R-:W-:-:S04]  /*35a0*/  @P2 FADD.FTZ R86, R62, R86 ;  /* 0x000000563e562221 */ /* 0x000fc80000010000 */
.L_x_20902:
[----:B-----5:R-:W-:-:S03]  /*35b0*/  IMAD.MOV.U32 R66, RZ, RZ, R86 ;  /* 0x000000ffff427224 */ /* 0x020fc600078e0056 */
.L_x_20903:
[----:B------:R-:W-:Y:S05]  /*35c0*/  @P3 BRA `(.L_x_20904) ;  /* 0x0000007000003947 */ /* 0x000fea0003800000 */
[----:B------:R-:W-:-:S04]  /*35d0*/  ISETP.NE.U32.AND P2, PT, RZ, c[0x0][0x180], PT ;  /* 0x00006000ff007a0c */ /* 0x000fc80003f45070 */
[----:B------:R-:W-:-:S13]  /*35e0*/  ISETP.NE.AND.EX P2, PT, RZ, c[0x0][0x184], PT, P2 ;  /* 0x00006100ff007a0c */ /* 0x000fda0003f45320 */
[----:B------:R-:W-:Y:S05]  /*35f0*/  @P2 BRA `(.L_x_20905) ;  /* 0x0000002000002947 */ /* 0x000fea0003800000 */
[----:B------:R-:W-:Y:S05]  /*3600*/  @P0 BRA `(.L_x_20906) ;  /* 0x0000005000000947 */ /* 0x000fea0003800000 */
[----:B------:R-:W-:Y:S05]  /*3610*/  BRA `(.L_x_20907) ;  /* 0x0000005000007947 */ /* 0x000fea0003800000 */
.L_x_20905:
[----:B-----5:R-:W-:Y:S01]  /*3620*/  FADD.FTZ R87, R63, R87 ;  /* 0x000000573f577221 */ /* 0x020fe20000010000 */
[----:B------:R-:W-:Y:S05]  /*3630*/  BRA `(.L_x_20906) ;  /* 0x0000002000007947 */ /* 0x000fea0003800000 */
.L_x_20904:
[----:B-----5:R-:W-:-:S04]  /*3640*/  FADD.FTZ R87, R55, R87 ;  /* 0x0000005737577221 */ /* 0x020fc80000010000 */
[----:B------:R-:W-:-:S05]  /*3650*/  @P2 FADD.FTZ R87, R63, R87 ;  /* 0x000000573f572221 */ /* 0x000fca0000010000 */
.L_x_20906:
[----:B-----5:R-:W-:Y:S02]  /*3660*/  MOV R67, R87 ;  /* 0x0000005700437202 */ /* 0x020fe40000000f00 */
.L_x_20907:
[----:B------:R-:W-:-:S04]  /*3670*/  @P0 LEA R96, P2, R100, c[0x0][0x188], 0x4 ;  /* 0x0000620064600a11 */ /* 0x000fc800078420ff */
[C---:B------:R-:W-:Y:S02]  /*3680*/  @P0 LEA.HI.X R97, R100.reuse, c[0x0][0x18c], RZ, 0x4, P2 ;  /* 0x0000630064610a11 */ /* 0x040fe400010f24ff */
[----:B------:R-:W-:-:S03]  /*3690*/  IADD3 R100, R100, 0x100, RZ ;  /* 0x0000010064647810 */ /* 0x000fc60007ffe0ff */
[----:B------:R0:W-:Y:S04]  /*36a0*/  @P0 STG.E.128 [R96.64], R64 ;  /* 0x0000004060000986 */ /* 0x0001e8000c101d04 */
.L_x_20891:
[----:B------:R-:W-:Y:S05]  /*36b0*/  BSYNC B0 ;  /* 0x0000000000007941 */ /* 0x000fea0003800000 */
.L_x_20890:
        /* <DEDUP_REMOVED lines=24> */
.L_x_20911:
[----:B-----5:R-:W-:Y:S01]  /*3840*/  FADD.FTZ R88, R60, R88 ;  /* 0x000000583c587221 */ /* 0x020fe20000010000 */
[----:B------:R-:W-:Y:S05]  /*3850*/  BRA `(.L_x_20912) ;  /* 0x0000002000007947 */ /* 0x000fea0003800000 */
.L_x_20910:
[----:B-1---5:R-:W-:-:S04]  /*3860*/  FADD.FTZ R88, R52, R88 ;  /* 0x0000005834587221 */ /* 0x022fc80000010000 */
[----:B------:R-:W-:-:S04]  /*3870*/  @P2 FADD.FTZ R88, R60, R88 ;  /* 0x000000583c582221 */ /* 0x000fc80000010000 */
.L_x_20912:
[----:B-----5:R-:W-:-:S03]  /*3880*/  IMAD.MOV.U32 R64, RZ, RZ, R88 ;  /* 0x000000ffff407224 */ /* 0x020fc600078e0058 */
.L_x_20913:
[----:B------:R-:W-:Y:S05]  /*3890*/  @P3 BRA `(.L_x_20914) ;  /* 0x0000007000003947 */ /* 0x000fea0003800000 */
[----:B------:R-:W-:-:S04]  /*38a0*/  ISETP.NE.U32.AND P4, PT, RZ, c[0x0][0x180], PT ;  /* 0x00006000ff007a0c */ /* 0x000fc80003f85070 */
[----:B------:R-:W-:-:S13]  /*38b0*/  ISETP.NE.AND.EX P4, PT, RZ, c[0x0][0x184], PT, P4 ;  /* 0x00006100ff007a0c */ /* 0x000fda0003f85340 */
[----:B------:R-:W-:Y:S05]  /*38c0*/  @P4 BRA `(.L_x_20915) ;  /* 0x0000002000004947 */ /* 0x000fea0003800000 */
[----:B------:R-:W-:Y:S05]  /*38d0*/  @P0 BRA `(.L_x_20916) ;  /* 0x0000005000000947 */ /* 0x000fea0003800000 */
[----:B------:R-:W-:Y:S05]  /*38e0*/  BRA `(.L_x_20917) ;  /* 0x0000005000007947 */ /* 0x000fea0003800000 */
.L_x_20915:
[----:B-----5:R-:W-:Y:S01]  /*38f0*/  FADD.FTZ R89, R61, R89 ;  /* 0x000000593d597221 */ /* 0x020fe20000010000 */
[----:B------:R-:W-:Y:S05]  /*3900*/  BRA `(.L_x_20916) ;  /* 0x0000002000007947 */ /* 0x000fea0003800000 */
.L_x_20914:
[----:B-----5:R-:W-:-:S04]  /*3910*/  FADD.FTZ R89, R53, R89 ;  /* 0x0000005935597221 */ /* 0x020fc80000010000 */
[----:B------:R-:W-:-:S05]  /*3920*/  @P2 FADD.FTZ R89, R61, R89 ;  /* 0x000000593d592221 */ /* 0x000fca0000010000 */
.L_x_20916:
[----:B-----5:R-:W-:Y:S02]  /*3930*/  MOV R65, R89 ;  /* 0x0000005900417202 */ /* 0x020fe40000000f00 */
.L_x_20917:
[----:B------:R-:W-:Y:S05]  /*3940*/  @P3 BRA `(.L_x_20918) ;  /* 0x0000007000003947 */ /* 0x000fea0003800000 */
[----:B------:R-:W-:-:S04]  /*3950*/  ISETP.NE.U32.AND P4, PT, RZ, c[0x0][0x180], PT ;  /* 0x00006000ff007a0c */ /* 0x000fc80003f85070 */
[----:B------:R-:W-:-:S13]  /*3960*/  ISETP.NE.AND.EX P4, PT, RZ, c[0x0][0x184], PT, P4 ;  /* 0x00006100ff007a0c */ /* 0x000fda0003f85340 */
[----:B------:R-:W-:Y:S05]  /*3970*/  @P4 BRA `(.L_x_20919) ;  /* 0x0000002000004947 */ /* 0x000fea0003800000 */
[----:B------:R-:W-:Y:S05]  /*3980*/  @P0 BRA `(.L_x_20920) ;  /* 0x0000005000000947 */ /* 0x000fea0003800000 */
[----:B------:R-:W-:Y:S05]  /*3990*/  BRA `(.L_x_20921) ;  /* 0x0000005000007947 */ /* 0x000fea0003800000 */
.L_x_20919:
[----:B-----5:R-:W-:Y:S01]  /*39a0*/  FADD.FTZ R90, R62, R90 ;  /* 0x0000005a3e5a7221 */ /* 0x020fe20000010000 */
[----:B------:R-:W-:Y:S05]  /*39b0*/  BRA `(.L_x_20920) ;  /* 0x0000002000007947 */ /* 0x000fea0003800000 */
.L_x_20918:
[----:B-----5:R-:W-:-:S04]  /*39c0*/  FADD.FTZ R90, R54, R90 ;  /* 0x0000005a365a7221 */ /* 0x020fc80000010000 */
[----:B------:R-:W-:-:S05]  /*39d0*/  @P2 FADD.FTZ R90, R62, R90 ;  /* 0x0000005a3e5a2221 */ /* 0x000fca0000010000 */
.L_x_20920:
[----:B-----5:R-:W-:Y:S02]  /*39e0*/  MOV R66, R90 ;  /* 0x0000005a00427202 */ /* 0x020fe40000000f00 */
.L_x_20921:
[----:B------:R-:W-:Y:S05]  /*39f0*/  @P3 BRA `(.L_x_20922) ;  /* 0x0000007000003947 */ /* 0x000fea0003800000 */
[----:B------:R-:W-:-:S04]  /*3a00*/  ISETP.NE.U32.AND P2, PT, RZ, c[0x0][0x180], PT ;  /* 0x00006000ff007a0c */ /* 0x000fc80003f45070 */
[----:B------:R-:W-:-:S13]  /*3a10*/  ISETP.NE.AND.EX P2, PT, RZ, c[0x0][0x184], PT, P2 ;  /* 0x00006100ff007a0c */ /* 0x000fda0003f45320 */
[----:B------:R-:W-:Y:S05]  /*3a20*/  @P2 BRA `(.L_x_20923) ;  /* 0x0000002000002947 */ /* 0x000fea0003800000 */
[----:B------:R-:W-:Y:S05]  /*3a30*/  @P0 BRA `(.L_x_20924) ;  /* 0x0000005000000947 */ /* 0x000fea0003800000 */
[----:B------:R-:W-:Y:S05]  /*3a40*/  BRA `(.L_x_20925) ;  /* 0x0000005000007947 */ /* 0x000fea0003800000 */
.L_x_20923:
[----:B-----5:R-:W-:Y:S01]  /*3a50*/  FADD.FTZ R91, R63, R91 ;  /* 0x0000005b3f5b7221 */ /* 0x020fe20000010000 */
[----:B------:R-:W-:Y:S05]  /*3a60*/  BRA `(.L_x_20924) ;  /* 0x0000002000007947 */ /* 0x000fea0003800000 */
.L_x_20922:
[----:B-----5:R-:W-:-:S04]  /*3a70*/  FADD.FTZ R91, R55, R91 ;  /* 0x0000005b375b7221 */ /* 0x020fc80000010000 */
[----:B------:R-:W-:-:S04]  /*3a80*/  @P2 FADD.FTZ R91, R63, R91 ;  /* 0x0000005b3f5b2221 */ /* 0x000fc80000010000 */
.L_x_20924:
[----:B-----5:R-:W-:-:S03]  /*3a90*/  IMAD.MOV.U32 R67, RZ, RZ, R91 ;  /* 0x000000ffff437224 */ /* 0x020fc600078e005b */
.L_x_20925:
[----:B------:R-:W-:-:S04]  /*3aa0*/  @P0 LEA R96, P2, R100, c[0x0][0x188], 0x4 ;  /* 0x0000620064600a11 */ /* 0x000fc800078420ff */
[C---:B------:R-:W-:Y:S02]  /*3ab0*/  @P0 LEA.HI.X R97, R100.reuse, c[0x0][0x18c], RZ, 0x4, P2 ;  /* 0x0000630064610a11 */ /* 0x040fe400010f24ff */
[----:B------:R-:W-:-:S03]  /*3ac0*/  IADD3 R100, R100, 0x100, RZ ;  /* 0x0000010064647810 */ /* 0x000fc60007ffe0ff */
[----:B------:R0:W-:Y:S04]  /*3ad0*/  @P0 STG.E.128 [R96.64], R64 ;  /* 0x0000004060000986 */ /* 0x0001e8000c101d04 */
.L_x_20909:
[----:B------:R-:W-:Y:S05]  /*3ae0*/  BSYNC B0 ;  /* 0x0000000000007941 */ /* 0x000fea0003800000 */
.L_x_20908:
        /* <DEDUP_REMOVED lines=24> */
.L_x_20929:
[----:B-----5:R-:W-:Y:S01]  /*3c70*/  FADD.FTZ R92, R60, R92 ;  /* 0x0000005c3c5c7221 */ /* 0x020fe20000010000 */
[----:B------:R-:W-:Y:S05]  /*3c80*/  BRA `(.L_x_20930) ;  /* 0x0000002000007947 */ /* 0x000fea0003800000 */
.L_x_20928:
[----:B-1---5:R-:W-:-:S04]  /*3c90*/  FADD.FTZ R92, R52, R92 ;  /* 0x0000005c345c7221 */ /* 0x022fc80000010000 */
[----:B------:R-:W-:-:S05]  /*3ca0*/  @P2 FADD.FTZ R92, R60, R92 ;  /* 0x0000005c3c5c2221 */ /* 0x000fca0000010000 */
.L_x_20930:
[----:B-----5:R-:W-:Y:S02]  /*3cb0*/  MOV R64, R92 ;  /* 0x0000005c00407202 */ /* 0x020fe40000000f00 */
.L_x_20931:
[----:B------:R-:W-:Y:S05]  /*3cc0*/  @P3 BRA `(.L_x_20932) ;  /* 0x0000007000003947 */ /* 0x000fea0003800000 */
[----:B------:R-:W-:-:S04]  /*3cd0*/  ISETP.NE.U32.AND P4, PT, RZ, c[0x0][0x180], PT ;  /* 0x00006000ff007a0c */ /* 0x000fc80003f85070 */
[----:B------:R-:W-:-:S13]  /*3ce0*/  ISETP.NE.AND.EX P4, PT, RZ, c[0x0][0x184], PT, P4 ;  /* 0x00006100ff007a0c */ /* 0x000fda0003f85340 */
[----:B------:R-:W-:Y:S05]  /*3cf0*/  @P4 BRA `(.L_x_20933) ;  /* 0x0000002000004947 */ /* 0x000fea0003800000 */
[----:B------:R-:W-:Y:S05]  /*3d00*/  @P0 BRA `(.L_x_20934) ;  /* 0x0000005000000947 */ /* 0x000fea0003800000 */
[----:B------:R-:W-:Y:S05]  /*3d10*/  BRA `(.L_x_20935) ;  /* 0x0000005000007947 */ /* 0x000fea0003800000 */
.L_x_20933:
[----:B-----5:R-:W-:Y:S01]  /*3d20*/  FADD.FTZ R93, R61, R93 ;  /* 0x0000005d3d5d7221 */ /* 0x020fe20000010000 */
[----:B------:R-:W-:Y:S05]  /*3d30*/  BRA `(.L_x_20934) ;  /* 0x0000002000007947 */ /* 0x000fea0003800000 */
.L_x_20932:
[----:B-----5:R-:W-:-:S04]  /*3d40*/  FADD.FTZ R93, R53, R93 ;  /* 0x0000005d355d7221 */ /* 0x020fc80000010000 */
[----:B------:R-:W-:-:S04]  /*3d50*/  @P2 FADD.FTZ R93, R61, R93 ;  /* 0x0000005d3d5d2221 */ /* 0x000fc80000010000 */
.L_x_20934:
[----:B-----5:R-:W-:-:S03]  /*3d60*/  IMAD.MOV.U32 R65, RZ, RZ, R93 ;  /* 0x000000ffff417224 */ /* 0x020fc600078e005d */
.L_x_20935:
[----:B------:R-:W-:Y:S05]  /*3d70*/  @P3 BRA `(.L_x_20936) ;  /* 0x0000007000003947 */ /* 0x000fea0003800000 */
[----:B------:R-:W-:-:S04]  /*3d80*/  ISETP.NE.U32.AND P4, PT, RZ, c[0x0][0x180], PT ;  /* 0x00006000ff007a0c */ /* 0x000fc80003f85070 */
[----:B------:R-:W-:-:S13]  /*3d90*/  ISETP.NE.AND.EX P4, PT, RZ, c[0x0][0x184], PT, P4 ;  /* 0x00006100ff007a0c */ /* 0x000fda0003f85340 */
[----:B------:R-:W-:Y:S05]  /*3da0*/  @P4 BRA `(.L_x_20937) ;  /* 0x0000002000004947 */ /* 0x000fea0003800000 */
[----:B------:R-:W-:Y:S05]  /*3db0*/  @P0 BRA `(.L_x_20938) ;  /* 0x0000005000000947 */ /* 0x000fea0003800000 */
[----:B------:R-:W-:Y:S05]  /*3dc0*/  BRA `(.L_x_20939) ;  /* 0x0000005000007947 */ /* 0x000fea0003800000 */
.L_x_20937:
[----:B-----5:R-:W-:Y:S01]  /*3dd0*/  FADD.FTZ R94, R62, R94 ;  /* 0x0000005e3e5e7221 */ /* 0x020fe20000010000 */
[----:B------:R-:W-:Y:S05]  /*3de0*/  BRA `(.L_x_20938) ;  /* 0x0000002000007947 */ /* 0x000fea0003800000 */
.L_x_20936:
[----:B-----5:R-:W-:-:S04]  /*3df0*/  FADD.FTZ R94, R54, R94 ;  /* 0x0000005e365e7221 */ /* 0x020fc80000010000 */
[----:B------:R-:W-:-:S05]  /*3e00*/  @P2 FADD.FTZ R94, R62, R94 ;  /* 0x0000005e3e5e2221 */ /* 0x000fca0000010000 */
.L_x_20938:
[----:B-----5:R-:W-:Y:S02]  /*3e10*/  MOV R66, R94 ;  /* 0x0000005e00427202 */ /* 0x020fe40000000f00 */
.L_x_20939:
[----:B------:R-:W-:Y:S05]  /*3e20*/  @P3 BRA `(.L_x_20940) ;  /* 0x0000007000003947 */ /* 0x000fea0003800000 */
[----:B------:R-:W-:-:S04]  /*3e30*/  ISETP.NE.U32.AND P2, PT, RZ, c[0x0][0x180], PT ;  /* 0x00006000ff007a0c */ /* 0x000fc80003f45070 */
[----:B------:R-:W-:-:S13]  /*3e40*/  ISETP.NE.AND.EX P2, PT, RZ, c[0x0][0x184], PT, P2 ;  /* 0x00006100ff007a0c */ /* 0x000fda0003f45320 */
[----:B------:R-:W-:Y:S05]  /*3e50*/  @P2 BRA `(.L_x_20941) ;  /* 0x0000002000002947 */ /* 0x000fea0003800000 */
[----:B------:R-:W-:Y:S05]  /*3e60*/  @P0 BRA `(.L_x_20942) ;  /* 0x0000005000000947 */ /* 0x000fea0003800000 */
[----:B------:R-:W-:Y:S05]  /*3e70*/  BRA `(.L_x_20943) ;  /* 0x0000005000007947 */ /* 0x000fea0003800000 */
.L_x_20941:
[----:B-----5:R-:W-:Y:S01]  /*3e80*/  FADD.FTZ R95, R63, R95 ;  /* 0x0000005f3f5f7221 */ /* 0x020fe20000010000 */
[----:B------:R-:W-:Y:S05]  /*3e90*/  BRA `(.L_x_20942) ;  /* 0x0000002000007947 */ /* 0x000fea0003800000 */
.L_x_20940:
[----:B-----5:R-:W-:-:S04]  /*3ea0*/  FADD.FTZ R95, R55, R95 ;  /* 0x0000005f375f7221 */ /* 0x020fc80000010000 */
[----:B------:R-:W-:-:S05]  /*3eb0*/  @P2 FADD.FTZ R95, R63, R95 ;  /* 0x0000005f3f5f2221 */ /* 0x000fca0000010000 */
.L_x_20942:
[----:B-----5:R-:W-:Y:S02]  /*3ec0*/  MOV R67, R95 ;  /* 0x0000005f00437202 */ /* 0x020fe40000000f00 */
.L_x_20943:
[----:B------:R-:W-:-:S04]  /*3ed0*/  @P0 LEA R96, P2, R100, c[0x0][0x188], 0x4 ;  /* 0x0000620064600a11 */ /* 0x000fc800078420ff */
[----:B------:R-:W-:-:S05]  /*3ee0*/  @P0 LEA.HI.X R97, R100, c[0x0][0x18c], RZ, 0x4, P2 ;  /* 0x0000630064610a11 */ /* 0x000fca00010f24ff */
[----:B------:R0:W-:Y:S04]  /*3ef0*/  @P0 STG.E.128 [R96.64], R64 ;  /* 0x0000004060000986 */ /* 0x0001e8000c101d04 */
.L_x_20927:
[----:B------:R-:W-:Y:S05]  /*3f00*/  BSYNC B0 ;  /* 0x0000000000007941 */ /* 0x000fea0003800000 */
.L_x_20926:
[----:B0----5:R-:W-:Y:S01]  /*3f10*/  FADD.FTZ R96, RZ, R56 ;  /* 0x00000038ff607221 */ /* 0x021fe20000010000 */
[----:B------:R-:W-:Y:S02]  /*3f20*/  ISETP.GT.U32.AND P3, PT, R2, 0x1ff, PT ;  /* 0x000001ff0200780c */ /* 0x000fe40003f64070 */
[----:B------:R-:W-:Y:S01]  /*3f30*/  LOP3.LUT P2, RZ, R188, 0xff, RZ, 0xc0, !PT ;  /* 0x000000ffbcff7812 */ /* 0x000fe2000784c0ff */
[----:B------:R-:W-:Y:S01]  /*3f40*/  FADD.FTZ R97, R57, R96 ;  /* 0x0000006039617221 */ /* 0x000fe20000010000 */
[----:B------:R-:W-:Y:S02]  /*3f50*/  SHF.R.U32.HI R100, RZ, 0x5, R0 ;  /* 0x00000005ff647819 */ /* 0x000fe40000011600 */
[----:B------:R-:W-:Y:S01]  /*3f60*/  P2R R98, PR, RZ, 0x8 ;  /* 0x00000008ff627803 */ /* 0x000fe20000000000 */
[----:B------:R-:W-:Y:S01]  /*3f70*/  FADD.FTZ R96, R58, R97 ;  /* 0x000000613a607221 */ /* 0x000fe20000010000 */
[----:B------:R-:W-:Y:S02]  /*3f80*/  LOP3.LUT R100, R100, 0x7fffff8, RZ, 0xc0, !PT ;  /* 0x07fffff864647812 */ /* 0x000fe400078ec0ff */
[C---:B------:R-:W-:Y:S01]  /*3f90*/  ISETP.GT.U32.AND P4, PT, R2.reuse, 0x5ff, PT ;  /* 0x000005ff0200780c */ /* 0x040fe20003f84070 */
[----:B------:R-:W-:Y:S01]  /*3fa0*/  FADD.FTZ R96, R59, R96 ;  /* 0x000000603b607221 */ /* 0x000fe20000010000 */
[----:B------:R-:W-:-:S02]  /*3fb0*/  ISETP.GT.U32.AND P5, PT, R2, 0x6ff, PT ;  /* 0x000006ff0200780c */ /* 0x000fc40003fa4070 */
[----:B------:R-:W-:Y:S02]  /*3fc0*/  ISETP.GT.U32.AND P6, PT, R2, 0x7ff, PT ;  /* 0x000007ff0200780c */ /* 0x000fe40003fc4070 */
[----:B------:R-:W-:Y:S02]  /*3fd0*/  FSEL R97, R96, RZ, P1 ;  /* 0x000000ff60617208 */ /* 0x000fe40000800000 */
[----:B------:R-:W-:Y:S02]  /*3fe0*/  @!P2 IADD3 R100, R100, 0x8, RZ ;  /* 0x000000086464a810 */ /* 0x000fe40007ffe0ff */
[----:B------:R-:W-:Y:S01]  /*3ff0*/  ISETP.GT.U32.AND P2, PT, R2, 0x2ff, PT ;  /* 0x000002ff0200780c */ /* 0x000fe20003f44070 */
[----:B------:R-:W-:-:S03]  /*4000*/  FADD.FTZ R96, R68, R97 ;  /* 0x0000006144607221 */ /* 0x000fc60000010000 */
[----:B------:R-:W-:Y:S01]  /*4010*/  P2R R98, PR, RZ, 0x4 ;  /* 0x00000004ff627803 */ /* 0x000fe20000000000 */
[----:B------:R-:W-:-:S04]  /*4020*/  FADD.FTZ R99, R69, R96 ;  /* 0x0000006045637221 */ /* 0x000fc80000010000 */
[----:B------:R-:W-:-:S04]  /*4030*/  FADD.FTZ R96, R70, R99 ;  /* 0x0000006346607221 */ /* 0x000fc80000010000 */
[----:B------:R-:W-:Y:S01]  /*4040*/  @P3 FADD.FTZ R97, R71, R96 ;  /* 0x0000006047613221 */ /* 0x000fe20000010000 */
[----:B------:R-:W-:-:S03]  /*4050*/  ISETP.GT.U32.AND P3, PT, R2, 0x4ff, PT ;  /* 0x000004ff0200780c */ /* 0x000fc60003f64070 */
[----:B------:R-:W-:-:S04]  /*4060*/  FADD.FTZ R96, R72, R97 ;  /* 0x0000006148607221 */ /* 0x000fc80000010000 */
[----:B------:R-:W-:-:S04]  /*4070*/  FADD.FTZ R99, R73, R96 ;  /* 0x0000006049637221 */ /* 0x000fc80000010000 */
[----:B------:R-:W-:-:S04]  /*4080*/  FADD.FTZ R96, R74, R99 ;  /* 0x000000634a607221 */ /* 0x000fc80000010000 */
[----:B------:R-:W-:Y:S01]  /*4090*/  @P2 FADD.FTZ R97, R75, R96 ;  /* 0x000000604b612221 */ /* 0x000fe20000010000 */
[----:B------:R-:W-:-:S03]  /*40a0*/  ISETP.GT.U32.AND P2, PT, R2, 0x3ff, PT ;  /* 0x000003ff0200780c */ /* 0x000fc60003f44070 */
[----:B------:R-:W-:-:S04]  /*40b0*/  FADD.FTZ R96, R76, R97 ;  /* 0x000000614c607221 */ /* 0x000fc80000010000 */
[----:B------:R-:W-:-:S04]  /*40c0*/  FADD.FTZ R99, R77, R96 ;  /* 0x000000604d637221 */ /* 0x000fc80000010000 */
[----:B------:R-:W-:-:S04]  /*40d0*/  FADD.FTZ R96, R78, R99 ;  /* 0x000000634e607221 */ /* 0x000fc80000010000 */
[----:B------:R-:W-:-:S04]  /*40e0*/  @P2 FADD.FTZ R97, R79, R96 ;  /* 0x000000604f612221 */ /* 0x000fc80000010000 */
        /* <DEDUP_REMOVED lines=15> */
[----:B------:R-:W-:Y:S01]  /*41e0*/  @P6 FADD.FTZ R97, R95, R96 ;  /* 0x000000605f616221 */ /* 0x000fe20000010000 */
[----:B------:R-:W-:Y:S05]  /*41f0*/  BRA.DIV ~URZ, `(.L_x_20944) ;  /* 0x000018727f007947 */ /* 0x000fea000b800000 */
[----:B------:R0:W1:Y:S02]  /*4200*/  SHFL.BFLY PT, R96, R97, 0x1, 0x1f ;  /* 0x0c201f0061607f89 */ /* 0x00006400000e0000 */
.L_x_20964:
[----:B01----:R-:W-:Y:S01]  /*4210*/  FADD.FTZ R97, R97, R96 ;  /* 0x0000006061617221 */ /* 0x003fe20000010000 */
[----:B------:R-:W-:Y:S05]  /*4220*/  BRA.DIV ~URZ, `(.L_x_20945) ;  /* 0x000018b27f007947 */ /* 0x000fea000b800000 */
[----:B------:R-:W0:Y:S01]  /*4230*/  SHFL.BFLY PT, R96, R97, 0x2, 0x1f ;  /* 0x0c401f0061607f89 */ /* 0x000e2200000e0000 */
[----:B------:R-:W-:Y:S02]  /*4240*/  P2R R103, PR, RZ, 0x1 ;  /* 0x00000001ff677803 */ /* 0x000fe40000000000 */
[----:B------:R-:W-:Y:S01]  /*4250*/  ISETP.GT.U32.AND P0, PT, R2, 0x1ff, PT ;  /* 0x000001ff0200780c */ /* 0x000fe20003f04070 */
        /* <DEDUP_REMOVED lines=18> */
[----:B------:R-:W-:Y:S01]  /*4380*/  FADD.FTZ R99, R70, -R96 ;  /* 0x8000006046637221 */ /* 0x000fe20000010000 */
[----:B------:R-:W-:-:S05]  /*4390*/  FSEL R101, R101, RZ, P1 ;  /* 0x000000ff65657208 */ /* 0x000fca0000800000 */
[----:B------:R-:W-:-:S04]  /*43a0*/  FFMA.FTZ R98, R98, R98, R101 ;  /* 0x0000006262627223 */ /* 0x000fc80000010065 */
[----:B------:R-:W-:Y:S02]  /*43b0*/  FFMA.FTZ R98, R97, R97, R98 ;  /* 0x0000006161627223 */ /* 0x000fe40000010062 */
[----:B------:R-:W-:Y:S02]  /*43c0*/  FADD.FTZ R97, R71, -R96 ;  /* 0x8000006047617221 */ /* 0x000fe40000010000 */
[----:B------:R-:W-:Y:S02]  /*43d0*/  FFMA.FTZ R98, R99, R99, R98 ;  /* 0x0000006363627223 */ /* 0x000fe40000010062 */
[----:B------:R-:W-:Y:S02]  /*43e0*/  FADD.FTZ R99, R74, -R96 ;  /* 0x800000604a637221 */ /* 0x000fe40000010000 */
[----:B------:R-:W-:Y:S01]  /*43f0*/  @P0 FFMA.FTZ R101, R97, R97, R98 ;  /* 0x0000006161650223 */ /* 0x000fe20000010062 */
[----:B------:R-:W-:Y:S01]  /*4400*/  ISETP.GT.U32.AND P0, PT, R2, 0x2ff, PT ;  /* 0x000002ff0200780c */ /* 0x000fe20003f04070 */
[----:B------:R-:W-:-:S02]  /*4410*/  FADD.FTZ R98, R72, -R96 ;  /* 0x8000006048627221 */ /* 0x000fc40000010000 */
[----:B------:R-:W-:Y:S02]  /*4420*/  FADD.FTZ R97, R73, -R96 ;  /* 0x8000006049617221 */ /* 0x000fe40000010000 */
[----:B------:R-:W-:-:S04]  /*4430*/  FFMA.FTZ R98, R98, R98, R101 ;  /* 0x0000006262627223 */ /* 0x000fc80000010065 */
[----:B------:R-:W-:Y:S02]  /*4440*/  FFMA.FTZ R98, R97, R97, R98 ;  /* 0x0000006161627223 */ /* 0x000fe40000010062 */
[----:B------:R-:W-:Y:S02]  /*4450*/  FADD.FTZ R97, R75, -R96 ;  /* 0x800000604b617221 */ /* 0x000fe40000010000 */
[----:B------:R-:W-:Y:S02]  /*4460*/  FFMA.FTZ R98, R99, R99, R98 ;  /* 0x0000006363627223 */ /* 0x000fe40000010062 */
[----:B------:R-:W-:Y:S02]  /*4470*/  FADD.FTZ R99, R78, -R96 ;  /* 0x800000604e637221 */ /* 0x000fe40000010000 */
[----:B------:R-:W-:Y:S01]  /*4480*/  @P0 FFMA.FTZ R101, R97, R97, R98 ;  /* 0x0000006161650223 */ /* 0x000fe20000010062 */
[----:B------:R-:W-:Y:S01]  /*4490*/  ISETP.NE.AND P0, PT, R103, RZ, PT ;  /* 0x000000ff6700720c */ /* 0x000fe20003f05270 */
[----:B------:R-:W-:-:S02]  /*44a0*/  FADD.FTZ R98, R76, -R96 ;  /* 0x800000604c627221 */ /* 0x000fc40000010000 */
[----:B------:R-:W-:Y:S02]  /*44b0*/  FADD.FTZ R97, R77, -R96 ;  /* 0x800000604d617221 */ /* 0x000fe40000010000 */
[----:B------:R-:W-:-:S04]  /*44c0*/  FFMA.FTZ R98, R98, R98, R101 ;  /* 0x0000006262627223 */ /* 0x000fc80000010065 */
[----:B------:R-:W-:Y:S02]  /*44d0*/  FFMA.FTZ R98, R97, R97, R98 ;  /* 0x0000006161627223 */ /* 0x000fe40000010062 */
[----:B------:R-:W-:Y:S02]  /*44e0*/  FADD.FTZ R97, R79, -R96 ;  /* 0x800000604f617221 */ /* 0x000fe40000010000 */
[----:B------:R-:W-:Y:S02]  /*44f0*/  FFMA.FTZ R98, R99, R99, R98 ;  /* 0x0000006363627223 */ /* 0x000fe40000010062 */
[----:B------:R-:W-:Y:S02]  /*4500*/  FADD.FTZ R99, R82, -R96 ;  /* 0x8000006052637221 */ /* 0x000fe40000010000 */
[----:B------:R-:W-:Y:S02]  /*4510*/  @P2 FFMA.FTZ R101, R97, R97, R98 ;  /* 0x0000006161652223 */ /* 0x000fe40000010062 */
        /* <DEDUP_REMOVED lines=40> */
.L_x_20965:
        /* <DEDUP_REMOVED lines=12> */
[----:B------:R-:W-:Y:S01]  /*4860*/  HFMA2.MMA R98, -RZ, RZ, 0, 0 ;  /* 0x00000000ff627435 */ /* 0x000fe200000001ff */
[----:B------:R-:W-:Y:S02]  /*4870*/  LOP3.LUT P3, RZ, R99, 0x1f, R0, 0xf8, !PT ;  /* 0x0000001f63ff7812 */ /* 0x000fe4000786f800 */
[----:B------:R-:W-:Y:S03]  /*4880*/  BSSY B0, `(.L_x_20946) ;  /* 0x000005b000007945 */ /* 0x000fe60003800000 */
[----:B------:R-:W-:-:S04]  /*4890*/  @!P2 IMAD.MOV.U32 R98, RZ, RZ, R190 ;  /* 0x000000ffff62a224 */ /* 0x000fc800078e00be */
[----:B------:R-:W-:Y:S01]  /*48a0*/  I2F R152, R98 ;  /* 0x0000006200987306 */ /* 0x000fe20000201400 */
[----:B------:R-:W1:Y:S04]  /*48b0*/  SHFL.DOWN PT, R101, R98, 0x4, 0x1f ;  /* 0x08801f0062657f89 */ /* 0x000e6800000e0000 */
[----:B------:R2:W3:Y:S01]  /*48c0*/  @!P2 LDS.64 R96, [R100.X8] ;  /* 0x000000006460a984 */ /* 0x0004e20000008a00 */
[----:B------:R-:W-:Y:S02]  /*48d0*/  ISETP.NE.AND P2, PT, RZ, UR6, PT ;  /* 0x00000006ff007c0c */ /* 0x000fe4000bf45270 */
        /* <DEDUP_REMOVED lines=25> */
[----:B------:R-:W-:Y:S02]  /*4a70*/  FFMA.FTZ R103, R151, R96, R102 ;  /* 0x0000006097677223 */ /* 0x000fe40000010066 */
[----:B------:R-:W-:Y:S02]  /*4a80*/  FMUL.FTZ R96, R101, R101 ;  /* 0x0000006565607220 */ /* 0x000fe40000410000 */
[----:B0-----:R-:W-:Y:S02]  /*4a90*/  FMUL.FTZ R103, R100, R103 ;  /* 0x0000006764677220 */ /* 0x001fe40000410000 */
[----:B------:R-:W-:Y:S02]  /*4aa0*/  IMAD.IADD R102, R194, 0x1, R153 ;  /* 0x00000001c2667824 */ /* 0x000fe400078e0299 */
[----:B------:R-:W-:Y:S01]  /*4ab0*/  FMUL.FTZ R96, R151, R96 ;  /* 0x0000006097607220 */ /* 0x000fe20000410000 */
[----:B------:R-:W-:Y:S01]  /*4ac0*/  I2F R153, R153 ;  /* 0x0000009900997306 */ /* 0x000fe20000201400 */
[----:B-1----:R-:W-:-:S02]  /*4ad0*/  FADD.FTZ R101, R97, R98 ;  /* 0x0000006261657221 */ /* 0x002fc40000010000 */
[----:B------:R-:W0:Y:S01]  /*4ae0*/  SHFL.DOWN PT, R98, R103, 0x1, 0x1f ;  /* 0x08201f0067627f89 */ /* 0x000e2200000e0000 */
[----:B------:R-:W-:-:S04]  /*4af0*/  FMUL.FTZ R96, R96, R193 ;  /* 0x000000c160607220 */ /* 0x000fc80000410000 */
[----:B------:R-:W1:Y:S01]  /*4b00*/  I2F R102, R102 ;  /* 0x0000006600667306 */ /* 0x000e620000201400 */
[----:B------:R-:W-:-:S05]  /*4b10*/  FFMA.FTZ R96, R100, R96, R101 ;  /* 0x0000006064607223 */ /* 0x000fca0000010065 */
[----:B------:R-:W2:Y:S02]  /*4b20*/  SHFL.DOWN PT, R97, R96, 0x1, 0x1f ;  /* 0x08201f0060617f89 */ /* 0x000ea400000e0000 */
[----:B-1----:R-:W1:Y:S01]  /*4b30*/  MUFU.RCP R100, R102 ;  /* 0x0000006600647308 */ /* 0x002e620000001000 */
[----:B0-----:R-:W-:Y:S02]  /*4b40*/  FADD.FTZ R101, R103, -R98 ;  /* 0x8000006267657221 */ /* 0x001fe40000010000 */
[----:B------:R-:W-:Y:S02]  /*4b50*/  FMUL.FTZ R98, R98, R153 ;  /* 0x0000009962627220 */ /* 0x000fe40000410000 */
[----:B------:R-:W-:Y:S02]  /*4b60*/  FMUL.FTZ R101, R101, R101 ;  /* 0x0000006565657220 */ /* 0x000fe40000410000 */
[C---:B------:R-:W-:Y:S01]  /*4b70*/  FFMA.FTZ R151, R150.reuse, R103, R98 ;  /* 0x0000006796977223 */ /* 0x040fe20000010062 */
[----:B------:R-:W-:Y:S01]  /*4b80*/  MOV R98, c[0x0][0x1e0] ;  /* 0x0000780000627a02 */ /* 0x000fe20000000f00 */
[----:B------:R-:W-:-:S02]  /*4b90*/  FMUL.FTZ R101, R150, R101 ;  /* 0x0000006596657220 */ /* 0x000fc40000410000 */
[----:B--2---:R-:W-:Y:S02]  /*4ba0*/  FADD.FTZ R97, R96, R97 ;  /* 0x0000006160617221 */ /* 0x004fe40000010000 */
[----:B-1----:R-:W-:Y:S02]  /*4bb0*/  FMUL.FTZ R151, R100, R151 ;  /* 0x0000009764977220 */ /* 0x002fe40000410000 */
[----:B------:R-:W-:-:S03]  /*4bc0*/  FMUL.FTZ R101, R101, R153 ;  /* 0x0000009965657220 */ /* 0x000fc60000410000 */
[----:B------:R-:W0:Y:S01]  /*4bd0*/  SHFL.IDX PT, R193, R151, RZ, 0x1f ;  /* 0x00001fff97c17589 */ /* 0x000e2200000e0000 */
[----:B------:R-:W-:-:S06]  /*4be0*/  FFMA.FTZ R97, R100, R101, R97 ;  /* 0x0000006564617223 */ /* 0x000fcc0000010061 */
[----:B------:R-:W1:Y:S01]  /*4bf0*/  SHFL.IDX PT, R97, R97, RZ, 0x1f ;  /* 0x00001fff61617589 */ /* 0x000e6200000e0000 */
[----:B0-----:R-:W-:-:S05]  /*4c00*/  FMUL.FTZ R96, R193, R193 ;  /* 0x000000c1c1607220 */ /* 0x001fca0000410000 */
[----:B------:R-:W-:Y:S01]  /*4c10*/  FSEL R101, R96, RZ, P2 ;  /* 0x000000ff60657208 */ /* 0x000fe20001000000 */
[----:B-1----:R-:W-:Y:S01]  /*4c20*/  FFMA.FTZ R96, R97, R98, c[0x0][0x228] ;  /* 0x00008a0061607623 */ /* 0x002fe20000010062 */
[----:B------:R-:W-:-:S03]  /*4c30*/  @!P3 MOV R98, 0x4 ;  /* 0x000000040062b802 */ /* 0x000fc60000000f00 */
[----:B------:R-:W-:Y:S02]  /*4c40*/  FADD.FTZ R101, R96, R101 ;  /* 0x0000006560657221 */ /* 0x000fe40000010000 */
[----:B------:R-:W-:Y:S02]  /*4c50*/  @!P3 IMAD.MOV.U32 R96, RZ, RZ, 0x4 ;  /* 0x00000004ff60b424 */ /* 0x000fe400078e00ff */
[----:B------:R-:W0:Y:S01]  /*4c60*/  MUFU.RSQ R192, R101 ;  /* 0x0000006500c07308 */ /* 0x000e220000001400 */
[----:B------:R-:W-:-:S04]  /*4c70*/  @!P3 IMAD.WIDE R98, R35, R98, c[0x0][0x1a0] ;  /* 0x000068002362b625 */ /* 0x000fc800078e0262 */
[----:B------:R-:W-:Y:S01]  /*4c80*/  @!P3 IMAD.WIDE R96, R35, R96, c[0x0][0x1a8] ;  /* 0x00006a002360b625 */ /* 0x000fe200078e0260 */
[----:B------:R1:W-:Y:S04]  /*4c90*/  @!P3 STG.E [R98.64], R193 ;  /* 0x000000c16200b986 */ /* 0x0003e8000c101904 */
[----:B0-----:R1:W-:Y:S01]  /*4ca0*/  @!P3 STG.E [R96.64], R192 ;  /* 0x000000c06000b986 */ /* 0x0013e2000c101904 */
[----:B------:R-:W-:Y:S05]  /*4cb0*/  @!P1 BRA `(.L_x_20947) ;  /* 0x0000017000009947 */ /* 0x000fea0003800000 */
[----:B-1----:R-:W-:Y:S02]  /*4cc0*/  FSEL R96, R193, RZ, !P2 ;  /* 0x000000ffc1607208 */ /* 0x002fe40005000000 */
[----:B------:R-:W-:-:S03]  /*4cd0*/  MOV R150, 0x10 ;  /* 0x0000001000967802 */ /* 0x000fc60000000f00 */
[--C-:B------:R-:W-:Y:S02]  /*4ce0*/  FADD.FTZ R101, R58, -R96.reuse ;  /* 0x800000603a657221 */ /* 0x100fe40000010000 */
[--C-:B------:R-:W-:Y:S02]  /*4cf0*/  FADD.FTZ R97, R56, -R96.reuse ;  /* 0x8000006038617221 */ /* 0x100fe40000010000 */
[--C-:B------:R-:W-:Y:S02]  /*4d00*/  FADD.FTZ R99, R57, -R96.reuse ;  /* 0x8000006039637221 */ /* 0x100fe40000010000 */
[----:B------:R-:W-:Y:S02]  /*4d10*/  FADD.FTZ R103, R59, -R96 ;  /* 0x800000603b677221 */ /* 0x000fe40000010000 */
[C---:B------:R-:W-:Y:S02]  /*4d20*/  FMUL.FTZ R102, R192.reuse, R101 ;  /* 0x00000065c0667220 */ /* 0x040fe40000410000 */
[----:B------:R-:W-:-:S02]  /*4d30*/  FMUL.FTZ R103, R192, R103 ;  /* 0x00000067c0677220 */ /* 0x000fc40000410000 */
[C---:B------:R-:W-:Y:S02]  /*4d40*/  FMUL.FTZ R100, R192.reuse, R97 ;  /* 0x00000061c0647220 */ /* 0x040fe40000410000 */
[----:B------:R-:W-:Y:S02]  /*4d50*/  FMUL.FTZ R101, R192, R99 ;  /* 0x00000063c0657220 */ /* 0x000fe40000410000 */
[----:B------:R-:W-:-:S04]  /*4d60*/  IMAD.WIDE.U32 R152, R191, R150, c[0x0][0x208] ;  /* 0x00008200bf987625 */ /* 0x000fc800078e0096 */
[----:B------:R-:W-:Y:S02]  /*4d70*/  FFMA.FTZ R99, R38, R103, R157 ;  /* 0x0000006726637223 */ /* 0x000fe4000001009d */
[----:B------:R-:W-:Y:S02]  /*4d80*/  FFMA.FTZ R98, R39, R102, R4 ;  /* 0x0000006627627223 */ /* 0x000fe40000010004 */
[----:B------:R-:W-:Y:S02]  /*4d90*/  FFMA.FTZ R97, R37, R101, R156 ;  /* 0x0000006525617223 */ /* 0x000fe4000001009c */
[----:B------:R-:W-:Y:S02]  /*4da0*/  FFMA.FTZ R96, R36, R100, R3 ;  /* 0x0000006424607223 */ /* 0x000fe40000010003 */
[C---:B------:R-:W-:Y:S01]  /*4db0*/  IMAD.WIDE.U32 R150, R191.reuse, R150, c[0x0][0x210] ;  /* 0x00008400bf967625 */ /* 0x040fe200078e0096 */
[----:B------:R-:W-:Y:S02]  /*4dc0*/  IADD3 R191, R191, 0x100, RZ ;  /* 0x00000100bfbf7810 */ /* 0x000fe40007ffe0ff */
[----:B------:R0:W-:Y:S01]  /*4dd0*/  STG.E.128 [R152.64], R96 ;  /* 0x0000006098007986 */ /* 0x0001e2000c101d04 */
[----:B------:R-:W-:-:S02]  /*4de0*/  FFMA.FTZ R103, R42, R103, R159 ;  /* 0x000000672a677223 */ /* 0x000fc4000001009f */
[----:B------:R-:W-:Y:S02]  /*4df0*/  FFMA.FTZ R102, R43, R102, R6 ;  /* 0x000000662b667223 */ /* 0x000fe40000010006 */
[----:B------:R-:W-:Y:S02]  /*4e00*/  FFMA.FTZ R101, R41, R101, R158 ;  /* 0x0000006529657223 */ /* 0x000fe4000001009e */
[----:B------:R-:W-:-:S05]  /*4e10*/  FFMA.FTZ R100, R40, R100, R5 ;  /* 0x0000006428647223 */ /* 0x000fca0000010005 */
[----:B------:R0:W-:Y:S02]  /*4e20*/  STG.E.128 [R150.64], R100 ;  /* 0x0000006496007986 */ /* 0x0001e4000c101d04 */
.L_x_20947:
[----:B------:R-:W-:Y:S05]  /*4e30*/  BSYNC B0 ;  /* 0x0000000000007941 */ /* 0x000fea0003800000 */
.L_x_20946:
[----:B------:R-:W-:Y:S01]  /*4e40*/  ISETP.GE.U32.AND P3, PT, R2, 0x200, PT ;  /* 0x000002000200780c */ /* 0x000fe20003f66070 */
[----:B------:R-:W-:-:S12]  /*4e50*/  BSSY B0, `(.L_x_20948) ;  /* 0x0000019000007945 */ /* 0x000fd80003800000 */
[----:B------:R-:W-:Y:S05]  /*4e60*/  @!P3 BRA `(.L_x_20949) ;  /* 0x000001700000b947 */ /* 0x000fea0003800000 */
[----:B0-----:R-:W-:Y:S01]  /*4e70*/  FSEL R101, R193, RZ, !P2 ;  /* 0x000000ffc1657208 */ /* 0x001fe20005000000 */
[----:B------:R-:W-:-:S04]  /*4e80*/  HFMA2.MMA R150, -RZ, RZ, 0, 9.5367431640625e-07 ;  /* 0x00000010ff967435 */ /* 0x000fc800000001ff */
[--C-:B-1----:R-:W-:Y:S02]  /*4e90*/  FADD.FTZ R97, R68, -R101.reuse ;  /* 0x8000006544617221 */ /* 0x102fe40000010000 */
        /* <DEDUP_REMOVED lines=20> */
.L_x_20949:
[----:B------:R-:W-:Y:S05]  /*4fe0*/  BSYNC B0 ;  /* 0x0000000000007941 */ /* 0x000fea0003800000 */
.L_x_20948:
[----:B------:R-:W-:Y:S01]  /*4ff0*/  ISETP.GE.U32.AND P3, PT, R2, 0x300, PT ;  /* 0x000003000200780c */ /* 0x000fe20003f66070 */
[----:B------:R-:W-:-:S12]  /*5000*/  BSSY B0, `(.L_x_20950) ;  /* 0x0000019000007945 */ /* 0x000fd80003800000 */
[----:B------:R-:W-:Y:S05]  /*5010*/  @!P3 BRA `(.L_x_20951) ;  /* 0x000001700000b947 */ /* 0x000fea0003800000 */
[----:B0-----:R-:W-:Y:S01]  /*5020*/  FSEL R101, R193, RZ, !P2 ;  /* 0x000000ffc1657208 */ /* 0x001fe20005000000 */
[----:B------:R-:W-:-:S04]  /*5030*/  IMAD.MOV.U32 R150, RZ, RZ, 0x10 ;  /* 0x00000010ff967424 */ /* 0x000fc800078e00ff */
        /* <DEDUP_REMOVED lines=21> */
.L_x_20951:
[----:B------:R-:W-:Y:S05]  /*5190*/  BSYNC B0 ;  /* 0x0000000000007941 */ /* 0x000fea0003800000 */
.L_x_20950:
[----:B------:R-:W-:Y:S01]  /*51a0*/  ISETP.GE.U32.AND P3, PT, R2, 0x400, PT ;  /* 0x000004000200780c */ /* 0x000fe20003f66070 */
[----:B------:R-:W-:-:S12]  /*51b0*/  BSSY B0, `(.L_x_20952) ;  /* 0x0000019000007945 */ /* 0x000fd80003800000 */
[----:B------:R-:W-:Y:S05]  /*51c0*/  @!P3 BRA `(.L_x_20953) ;  /* 0x000001700000b947 */ /* 0x000fea0003800000 */
[----:B0-----:R-:W-:Y:S02]  /*51d0*/  FSEL R101, R193, RZ, !P2 ;  /* 0x000000ffc1657208 */ /* 0x001fe40005000000 */
[----:B------:R-:W-:-:S03]  /*51e0*/  MOV R150, 0x10 ;  /* 0x0000001000967802 */ /* 0x000fc60000000f00 */
        /* <DEDUP_REMOVED lines=21> */
.L_x_20953:
[----:B------:R-:W-:Y:S05]  /*5340*/  BSYNC B0 ;  /* 0x0000000000007941 */ /* 0x000fea0003800000 */
.L_x_20952:
        /* <DEDUP_REMOVED lines=26> */
.L_x_20955:
[----:B------:R-:W-:Y:S05]  /*54f0*/  BSYNC B0 ;  /* 0x0000000000007941 */ /* 0x000fea0003800000 */
.L_x_20954:
        /* <DEDUP_REMOVED lines=26> */
.L_x_20957:
[----:B------:R-:W-:Y:S05]  /*56a0*/  BSYNC B0 ;  /* 0x0000000000007941 */ /* 0x000fea0003800000 */
.L_x_20956:
        /* <DEDUP_REMOVED lines=26> */
.L_x_20959:
[----:B------:R-:W-:Y:S05]  /*5850*/  BSYNC B0 ;  /* 0x0000000000007941 */ /* 0x000fea0003800000 */
.L_x_20958:
        /* <DEDUP_REMOVED lines=13> */
[-C--:B------:R-:W-:Y:S02]  /*5930*/  FFMA.FTZ R99, R146, R96.reuse, R187 ;  /* 0x0000006092637223 */ /* 0x080fe400000100bb */
[----:B------:R-:W-:Y:S02]  /*5940*/  FFMA.FTZ R103, R154, R96, R189 ;  /* 0x000000609a677223 */ /* 0x000fe400000100bd */
[----:B------:R-:W-:-:S04]  /*5950*/  IMAD.WIDE.U32 R150, R191, R152, c[0x0][0x208] ;  /* 0x00008200bf967625 */ /* 0x000fc800078e0098 */
[----:B------:R-:W-:Y:S02]  /*5960*/  FFMA.FTZ R98, R147, R102, R32 ;  /* 0x0000006693627223 */ /* 0x000fe40000010020 */
[----:B------:R-:W-:Y:S02]  /*5970*/  FFMA.FTZ R97, R145, R101, R184 ;  /* 0x0000006591617223 */ /* 0x000fe400000100b8 */
[----:B------:R-:W-:Y:S02]  /*5980*/  FFMA.FTZ R96, R144, R100, R31 ;  /* 0x0000006490607223 */ /* 0x000fe4000001001f */
[----:B------:R-:W-:-:S03]  /*5990*/  IMAD.WIDE.U32 R152, R191, R152, c[0x0][0x210] ;  /* 0x00008400bf987625 */ /* 0x000fc600078e0098 */
[----:B------:R0:W-:Y:S01]  /*59a0*/  STG.E.128 [R150.64], R96 ;  /* 0x0000006096007986 */ /* 0x0001e2000c101d04 */
[----:B------:R-:W-:Y:S02]  /*59b0*/  FFMA.FTZ R102, R155, R102, R34 ;  /* 0x000000669b667223 */ /* 0x000fe40000010022 */
[----:B------:R-:W-:Y:S02]  /*59c0*/  FFMA.FTZ R101, R149, R101, R186 ;  /* 0x0000006595657223 */ /* 0x000fe400000100ba */
[----:B------:R-:W-:-:S05]  /*59d0*/  FFMA.FTZ R100, R148, R100, R33 ;  /* 0x0000006494647223 */ /* 0x000fca0000010021 */
[----:B------:R0:W-:Y:S02]  /*59e0*/  STG.E.128 [R152.64], R100 ;  /* 0x0000006498007986 */ /* 0x0001e4000c101d04 */
.L_x_20961:
[----:B------:R-:W-:Y:S05]  /*59f0*/  BSYNC B0 ;  /* 0x0000000000007941 */ /* 0x000fea0003800000 */
.L_x_20960:
[----:B------:R-:W-:Y:S02]  /*5a00*/  LOP3.LUT P2, RZ, R188, 0xff, RZ, 0xc0, !PT ;  /* 0x000000ffbcff7812 */ /* 0x000fe4000784c0ff */
[----:B------:R-:W-:Y:S02]  /*5a10*/  IADD3 R35, R35, c[0x0][0x160], RZ ;  /* 0x0000580023237a10 */ /* 0x000fe40007ffe0ff */
[----:B------:R-:W-:Y:S02]  /*5a20*/  SEL R188, RZ, 0x1, P2 ;  /* 0x00000001ffbc7807 */ /* 0x000fe40001000000 */
[----:B------:R-:W-:-:S13]  /*5a30*/  ISETP.GE.AND P2, PT, R35, c[0x0][0x164], PT ;  /* 0x0000590023007a0c */ /* 0x000fda0003f46270 */
[----:B01----:R-:W-:Y:S01]  /*5a40*/  @P2 CALL.REL.NOINC `(.L_x_20962) ;  /* 0x0000001000002944 */ /* 0x003fe20003c00000 */
[----:B------:R-:W-:Y:S05]  /*5a50*/  BRA `(.L_x_20963) ;  /* 0xffffc2f000007947 */ /* 0x000fea000383ffff */
.L_x_20962:
[----:B------:R-:W-:Y:S05]  /*5a60*/  EXIT ;  /* 0x000000000000794d */ /* 0x000fea0003800000 */
.L_x_20944:
[----:B------:R-:W-:Y:S01]  /*5a70*/  IMAD.MOV.U32 R150, RZ, RZ, 0x1 ;  /* 0x00000001ff967424 */ /* 0x000fe200078e00ff */
[----:B------:R-:W-:Y:S02]  /*5a80*/  MOV R101, 0x1f ;  /* 0x0000001f00657802 */ /* 0x000fe40000000f00 */
[----:B------:R-:W-:Y:S02]  /*5a90*/  MOV R102, 0xffffffff ;  /* 0xffffffff00667802 */ /* 0x000fe40000000f00 */
[----:B------:R-:W-:Y:S02]  /*5aa0*/  MOV R98, 0x5ac0 ;  /* 0x00005ac000627802 */ /* 0x000fe40000000f00 */
[----:B------:R-:W-:Y:S05]  /*5ab0*/  CALL.REL.NOINC `($__internal_64_$__cuda_sm70_shflsync_bfly_p) ;  /* 0x000007f000007944 */ /* 0x000fea0003c00000 */
[----:B-1----:R-:W-:Y:S01]  /*5ac0*/  IMAD.MOV.U32 R96, RZ, RZ, R150 ;  /* 0x000000ffff607224 */ /* 0x002fe200078e0096 */
[----:B0-----:R-:W-:Y:S05]  /*5ad0*/  BRA `(.L_x_20964) ;  /* 0xffffe73000007947 */ /* 0x001fea000383ffff */
.L_x_20945:
[----:B------:R-:W-:Y:S01]  /*5ae0*/  HFMA2.MMA R150, -RZ, RZ, 0, 1.1920928955078125e-07 ;  /* 0x00000002ff967435 */ /* 0x000fe200000001ff */
[----:B------:R-:W-:Y:S01]  /*5af0*/  MOV R101, 0x1f ;  /* 0x0000001f00657802 */ /* 0x000fe20000000f00 */
[----:B------:R-:W-:Y:S01]  /*5b00*/  IMAD.MOV.U32 R102, RZ, RZ, -0x1 ;  /* 0xffffffffff667424 */ /* 0x000fe200078e00ff */
[----:B------:R-:W-:-:S03]  /*5b10*/  MOV R98, 0x5b30 ;  /* 0x00005b3000627802 */ /* 0x000fc60000000f00 */
[----:B------:R-:W-:Y:S05]  /*5b20*/  CALL.REL.NOINC `($__internal_64_$__cuda_sm70_shflsync_bfly_p) ;  /* 0x0000078000007944 */ /* 0x000fea0003c00000 */
[----:B01----:R-:W-:Y:S01]  /*5b30*/  FADD.FTZ R97, R97, R150 ;  /* 0x0000009661617221 */ /* 0x003fe20000010000 */
[----:B------:R-:W-:Y:S01]  /*5b40*/  HFMA2.MMA R150, -RZ, RZ, 0, 2.384185791015625e-07 ;  /* 0x00000004ff967435 */ /* 0x000fe200000001ff */
[----:B------:R-:W-:Y:S01]  /*5b50*/  MOV R101, 0x1f ;  /* 0x0000001f00657802 */ /* 0x000fe20000000f00 */
[----:B------:R-:W-:Y:S01]  /*5b60*/  IMAD.MOV.U32 R102, RZ, RZ, -0x1 ;  /* 0xffffffffff667424 */ /* 0x000fe200078e00ff */
[----:B------:R-:W-:-:S03]  /*5b70*/  MOV R98, 0x5b90 ;  /* 0x00005b9000627802 */ /* 0x000fc60000000f00 */
[----:B------:R-:W-:Y:S05]  /*5b80*/  CALL.REL.NOINC `($__internal_64_$__cuda_sm70_shflsync_bfly_p) ;  /* 0x0000072000007944 */ /* 0x000fea0003c00000 */
[----:B01----:R-:W-:Y:S01]  /*5b90*/  FADD.FTZ R97, R97, R150 ;  /* 0x0000009661617221 */ /* 0x003fe20000010000 */
[----:B------:R-:W-:Y:S01]  /*5ba0*/  HFMA2.MMA R150, -RZ, RZ, 0, 4.76837158203125e-07 ;  /* 0x00000008ff967435 */ /* 0x000fe200000001ff */
[----:B------:R-:W-:Y:S01]  /*5bb0*/  MOV R101, 0x1f ;  /* 0x0000001f00657802 */ /* 0x000fe20000000f00 */
[----:B------:R-:W-:Y:S01]  /*5bc0*/  IMAD.MOV.U32 R102, RZ, RZ, -0x1 ;  /* 0xffffffffff667424 */ /* 0x000fe200078e00ff */
[----:B------:R-:W-:-:S03]  /*5bd0*/  MOV R98, 0x5bf0 ;  /* 0x00005bf000627802 */ /* 0x000fc60000000f00 */
[----:B------:R-:W-:Y:S05]  /*5be0*/  CALL.REL.NOINC `($__internal_64_$__cuda_sm70_shflsync_bfly_p) ;  /* 0x000006c000007944 */ /* 0x000fea0003c00000 */
[----:B01----:R-:W-:Y:S01]  /*5bf0*/  FADD.FTZ R97, R97, R150 ;  /* 0x0000009661617221 */ /* 0x003fe20000010000 */
[----:B------:R-:W-:Y:S01]  /*5c00*/  HFMA2.MMA R150, -RZ, RZ, 0, 9.5367431640625e-07 ;  /* 0x00000010ff967435 */ /* 0x000fe200000001ff */
[----:B------:R-:W-:Y:S01]  /*5c10*/  MOV R101, 0x1f ;  /* 0x0000001f00657802 */ /* 0x000fe20000000f00 */
[----:B------:R-:W-:Y:S01]  /*5c20*/  IMAD.MOV.U32 R102, RZ, RZ, -0x1 ;  /* 0xffffffffff667424 */ /* 0x000fe200078e00ff */
[----:B------:R-:W-:-:S03]  /*5c30*/  MOV R98, 0x5c50 ;  /* 0x00005c5000627802 */ /* 0x000fc60000000f00 */
[----:B------:R-:W-:Y:S05]  /*5c40*/  CALL.REL.NOINC `($__internal_64_$__cuda_sm70_shflsync_bfly_p) ;  /* 0x0000066000007944 */ /* 0x000fea0003c00000 */
[----:B-1----:R-:W-:Y:S01]  /*5c50*/  FADD.FTZ R96, R97, R150 ;  /* 0x0000009661607221 */ /* 0x002fe20000010000 */
[----:B------:R-:W-:Y:S01]  /*5c60*/  P2R R103, PR, RZ, 0x1 ;  /* 0x00000001ff677803 */ /* 0x000fe20000000000 */
[----:B------:R-:W-:Y:S01]  /*5c70*/  HFMA2.MMA R150, -RZ, RZ, 0, 5.9604644775390625e-08 ;  /* 0x00000001ff967435 */ /* 0x000fe200000001ff */
[----:B------:R-:W-:Y:S01]  /*5c80*/  ISETP.GT.U32.AND P0, PT, R2, 0x1ff, PT ;  /* 0x000001ff0200780c */ /* 0x000fe20003f04070 */
        /* <DEDUP_REMOVED lines=12> */
[----:B------:R-:W-:Y:S01]  /*5d50*/  FSEL R97, R97, RZ, P1 ;  /* 0x000000ff61617208 */ /* 0x000fe20000800000 */
[----:B------:R-:W-:-:S04]  /*5d60*/  IMAD.MOV.U32 R102, RZ, RZ, -0x1 ;  /* 0xffffffffff667424 */ /* 0x000fc800078e00ff */
        /* <DEDUP_REMOVED lines=53> */
[----:B------:R-:W-:Y:S01]  /*60c0*/  FFMA.FTZ R98, R101, R101, R98 ;  /* 0x0000006565627223 */ /* 0x000fe20000010062 */
[----:B------:R-:W-:-:S03]  /*60d0*/  MOV R101, 0x1f ;  /* 0x0000001f00657802 */ /* 0x000fc60000000f00 */
[----:B------:R-:W-:Y:S01]  /*60e0*/  @P6 FFMA.FTZ R97, R99, R99, R98 ;  /* 0x0000006363616223 */ /* 0x000fe20000010062 */
[----:B------:R-:W-:Y:S02]  /*60f0*/  MOV R98, 0x6110 ;  /* 0x0000611000627802 */ /* 0x000fe40000000f00 */
[----:B------:R-:W-:Y:S05]  /*6100*/  CALL.REL.NOINC `($__internal_64_$__cuda_sm70_shflsync_bfly_p) ;  /* 0x000001a000007944 */ /* 0x000fea0003c00000 */
[----:B01----:R-:W-:Y:S01]  /*6110*/  FADD.FTZ R97, R97, R150 ;  /* 0x0000009661617221 */ /* 0x003fe20000010000 */
        /* <DEDUP_REMOVED lines=17> */
[----:B-1----:R-:W-:Y:S01]  /*6230*/  FADD.FTZ R103, R97, R150 ;  /* 0x0000009661677221 */ /* 0x002fe20000010000 */
[----:B------:R-:W-:Y:S01]  /*6240*/  HFMA2.MMA R150, -RZ, RZ, 0, 9.5367431640625e-07 ;  /* 0x00000010ff967435 */ /* 0x000fe200000001ff */
[----:B0-----:R-:W-:Y:S01]  /*6250*/  MOV R101, 0x1f ;  /* 0x0000001f00657802 */ /* 0x001fe20000000f00 */
[----:B------:R-:W-:Y:S01]  /*6260*/  IMAD.MOV.U32 R102, RZ, RZ, -0x1 ;  /* 0xffffffffff667424 */ /* 0x000fe200078e00ff */
[----:B------:R-:W-:-:S02]  /*6270*/  MOV R98, 0x62a0 ;  /* 0x000062a000627802 */ /* 0x000fc40000000f00 */
[----:B------:R-:W-:Y:S02]  /*6280*/  MOV R97, R103 ;  /* 0x0000006700617202 */ /* 0x000fe40000000f00 */
[----:B------:R-:W-:Y:S05]  /*6290*/  CALL.REL.NOINC `($__internal_64_$__cuda_sm70_shflsync_bfly_p) ;  /* 0x0000001000007944 */ /* 0x000fea0003c00000 */
[----:B01----:R-:W-:Y:S05]  /*62a0*/  BRA `(.L_x_20965) ;  /* 0xffffe4f000007947 */ /* 0x003fea000383ffff */
        .weak           $__internal_64_$__cuda_sm70_shflsync_bfly_p
        .type           $__internal_64_$__cuda_sm70_shflsync_bfly_p,@function
        .size           $__internal_64_$__cuda_sm70_shflsync_bfly_p,(.L_x_26524 - $__internal_64_$__cuda_sm70_shflsync_bfly_p)
$__internal_64_$__cuda_sm70_shflsync_bfly_p:
[----:B------:R-:W-:Y:S01]  /*62b0*/  HFMA2.MMA R99, -RZ, RZ, 0, 0 ;  /* 0x00000000ff637435 */ /* 0x000fe200000001ff */
[----:B------:R-:W-:Y:S04]  /*62c0*/  WARPSYNC R102 ;  /* 0x0000006600007348 */ /* 0x000fe80003800000 */
[----:B------:R0:W1:Y:S01]  /*62d0*/  SHFL.BFLY PT, R150, R97, R150, R101 ;  /* 0x0c00009661967389 */ /* 0x00006200000e0065 */
[----:B------:R-:W-:Y:S05]  /*62e0*/  RET.REL.NODEC R98 `(_ZN10layer_norm31ln_parallel_residual_fwd_kernelINS_13Kernel_traitsI6__halfffffjLj8192ELj1ELj1ELj8ELj16ENS_18Kernel_traits_baseILj8192ES2_ffffjLj256EEEEELb0ELb0ELb0EEEvNS_9FwdParamsE) ;  /* 0xffff9d1062007950 */ /* 0x000fea0003c3ffff */
.L_x_20966:
        /* <DEDUP_REMOVED lines=9> */
.L_x_26524:


//--------------------- .text._ZN10layer_norm31ln_parallel_residual_fwd_kernelINS_13Kernel_traitsI6__halfffffjLj8192ELj1ELj1ELj8ELj16ENS_18Kernel_traits_baseILj8192ES2_ffffjLj256EEEEELb0ELb0ELb1EEEvNS_9FwdParamsE --------------------------
	.section	.text._ZN10layer_norm31ln_parallel_residual_fwd_kernelINS_13Kernel_traitsI6__halfffffjLj8192ELj1ELj1ELj8ELj16ENS_18Kernel_traits_baseILj8192ES2_ffffjLj256EEEEELb0ELb0ELb1EEEvNS_9FwdParamsE,"ax",@progbits
	.sectioninfo	@"SHI_REGISTERS=215"
	.align	128
        .global         _ZN10layer_norm31ln_parallel_residual_fwd_kernelINS_13Kernel_traitsI6__halfffffjLj8192ELj1ELj1ELj8ELj16ENS_18Kernel_traits_baseILj8192ES2_ffffjLj256EEEEELb0ELb0ELb1EEEvNS_9FwdParamsE
        .type           _ZN10layer_norm31ln_parallel_residual_fwd_kernelINS_13Kernel_traitsI6__halfffffjLj8192ELj1ELj1ELj8ELj16ENS_18Kernel_traits_baseILj8192ES2_ffffjLj256EEEEELb0ELb0ELb1EEEvNS_9FwdParamsE,@function
        .size           _ZN10layer_norm31ln_parallel_residual_fwd_kernelINS_13Kernel_traitsI6__halfffffjLj8192ELj1ELj1ELj8ELj16ENS_18Kernel_traits_baseILj8192ES2_ffffjLj256EEEEELb0ELb0ELb1EEEvNS_9FwdParamsE,(.L_x_26525 - _ZN10layer_norm31ln_parallel_residual_fwd_kernelINS_13Kernel_traitsI6__halfffffjLj8192ELj1ELj1ELj8ELj16ENS_18Kernel_traits_baseILj8192ES2_ffffjLj256EEEEELb0ELb0ELb1EEEvNS_9FwdParamsE)
        .other          _ZN10layer_norm31ln_parallel_residual_fwd_kernelINS_13Kernel_traitsI6__halfffffjLj8192ELj1ELj1ELj8ELj16ENS_18Kernel_traits_baseILj8192ES2_ffffjLj256EEEEELb0ELb0ELb1EEEvNS_9FwdParamsE,@"STO_CUDA_ENTRY STV_DEFAULT"
_ZN10layer_norm31ln_parallel_residual_fwd_kernelINS_13Kernel_traitsI6__halfffffjLj8192ELj1ELj1ELj8ELj16ENS_18Kernel_traits_baseILj8192ES2_ffffjLj256EEEEELb0ELb0ELb1EEEvNS_9FwdParamsE:
.text._ZN10layer_norm31ln_parallel_residual_fwd_kernelINS_13Kernel_traitsI6__halfffffjLj8192ELj1ELj1ELj8ELj16ENS_18Kernel_traits_baseILj8192ES2_ffffjLj256EEEEELb0ELb0ELb1EEEvNS_9FwdParamsE:
[----:B------:R-:W-:Y:S02]  /*0000*/  MOV R1, c[0x0][0x28] ;  /* 0x00000a0000017a02 */ /* 0x000fe40000000f00 */
[----:B------:R-:W0:Y:S01]  /*0010*/  S2R R110, SR_TID.X ;  /* 0x00000000006e7919 */ /* 0x000e220000002100 */
[----:B------:R-:W-:Y:S01]  /*0020*/  ISETP.NE.U32.AND P1, PT, RZ, c[0x0][0x218], PT ;  /* 0x00008600ff007a0c */ /* 0x000fe20003f25070 */
[----:B------:R-:W-:Y:S01]  /*0030*/  ULDC.64 UR4, c[0x0][0x118] ;  /* 0x0000460000047ab9 */ /* 0x000fe20000000a00 */
[----:B------:R-:W-:Y:S02]  /*0040*/  ISETP.NE.U32.AND P2, PT, RZ, c[0x0][0x220], PT ;  /* 0x00008800ff007a0c */ /* 0x000fe40003f45070 */
[----:B------:R-:W-:Y:S02]  /*0050*/  ISETP.NE.AND.EX P1, PT, RZ, c[0x0][0x21c], PT, P1 ;  /* 0x00008700ff007a0c */ /* 0x000fe40003f25310 */
[----:B------:R-:W-:Y:S02]  /*0060*/  ISETP.NE.AND.EX P2, PT, RZ, c[0x0][0x224], PT, P2 ;  /* 0x00008900ff007a0c */ /* 0x000fe40003f45320 */
[----:B0-----:R-:W-:-:S09]  /*0070*/  LOP3.LUT R0, R110, 0xff, RZ, 0xc0, !PT ;  /* 0x000000ff6e007812 */ /* 0x001fd200078ec0ff */
[C---:B------:R-:W-:Y:S02]  /*0080*/  @P1 LEA R2, P0, R0.reuse, c[0x0][0x218], 0x3 ;  /* 0x0000860000021a11 */ /* 0x040fe400078018ff */
[C---:B------:R-:W-:Y:S02]  /*0090*/  SHF.L.U32 R38, R0.reuse, 0x3, RZ ;  /* 0x0000000300267819 */ /* 0x040fe400000006ff */
[----:B------:R-:W-:Y:S02]  /*00a0*/  LOP3.LUT R40, R0, 0x100, RZ, 0xfc, !PT ;  /* 0x0000010000287812 */ /* 0x000fe400078efcff */
[----:B------:R-:W-:Y:S02]  /*00b0*/  @P1 IADD3.X R3, RZ, c[0x0][0x21c], RZ, P0, !PT ;  /* 0x00008700ff031a10 */ /* 0x000fe400007fe4ff */
[----:B------:R-:W-:Y:S02]  /*00c0*/  @P2 IADD3 R4, P3, R38, c[0x0][0x220], RZ ;  /* 0x0000880026042a10 */ /* 0x000fe40007f7e0ff */
[----:B------:R-:W-:Y:S01]  /*00d0*/  @P1 LEA R6, P0, R40, c[0x0][0x218], 0x3 ;  /* 0x0000860028061a11 */ /* 0x000fe200078018ff */
[----:B------:R0:W5:Y:S01]  /*00e0*/  @P1 LDG.E.64 R78, [R2.64] ;  /* 0x00000004024e1981 */ /* 0x000162000c1e1b00 */
[----:B------:R-:W-:-:S02]  /*00f0*/  LOP3.LUT R44, R0, 0x200, RZ, 0xfc, !PT ;  /* 0x00000200002c7812 */ /* 0x000fc400078efcff */
[C---:B------:R-:W-:Y:S02]  /*0100*/  SHF.L.U32 R42, R40.reuse, 0x3, RZ ;  /* 0x00000003282a7819 */ /* 0x040fe400000006ff */
[----:B------:R-:W-:Y:S02]  /*0110*/  @P2 IADD3.X R5, RZ, c[0x0][0x224], RZ, P3, !PT ;  /* 0x00008900ff052a10 */ /* 0x000fe40001ffe4ff */
[----:B------:R-:W-:Y:S02]  /*0120*/  @P1 LEA.HI.X R7, R40, c[0x0][0x21c], RZ, 0x3, P0 ;  /* 0x0000870028071a11 */ /* 0x000fe400000f1cff */
[----:B------:R-:W-:Y:S01]  /*0130*/  SHF.R.U32.HI R15, RZ, 0x1d, R40 ;  /* 0x0000001dff0f7819 */ /* 0x000fe20000011628 */
[----:B------:R1:W5:Y:S01]  /*0140*/  @P2 LDG.E.64 R76, [R4.64] ;  /* 0x00000004044c2981 */ /* 0x000362000c1e1b00 */
[----:B------:R-:W-:Y:S02]  /*0150*/  @P2 IADD3 R8, P0, R42, c[0x0][0x220], RZ ;  /* 0x000088002a082a10 */ /* 0x000fe40007f1e0ff */
[----:B------:R-:W-:Y:S01]  /*0160*/  @P1 LEA R10, P3, R44, c[0x0][0x218], 0x3 ;  /* 0x000086002c0a1a11 */ /* 0x000fe200078618ff */
[----:B------:R2:W5:Y:S01]  /*0170*/  @P1 LDG.E.64 R74, [R6.64] ;  /* 0x00000004064a1981 */ /* 0x000562000c1e1b00 */
[----:B------:R-:W-:-:S02]  /*0180*/  LOP3.LUT R48, R0, 0x300, RZ, 0xfc, !PT ;  /* 0x0000030000307812 */ /* 0x000fc400078efcff */
[----:B------:R-:W-:Y:S02]  /*0190*/  @P2 IADD3.X R9, R15, c[0x0][0x224], RZ, P0, !PT ;  /* 0x000089000f092a10 */ /* 0x000fe400007fe4ff */
[----:B------:R-:W-:Y:S02]  /*01a0*/  @P1 LEA.HI.X R11, R44, c[0x0][0x21c], RZ, 0x3, P3 ;  /* 0x000087002c0b1a11 */ /* 0x000fe400018f1cff */
[----:B-1----:R-:W-:Y:S01]  /*01b0*/  @P1 LEA R4, P3, R48, c[0x0][0x218], 0x3 ;  /* 0x0000860030041a11 */ /* 0x002fe200078618ff */
[----:B------:R1:W5:Y:S01]  /*01c0*/  @P2 LDG.E.64 R72, [R8.64] ;  /* 0x0000000408482981 */ /* 0x000362000c1e1b00 */
[----:B------:R-:W-:Y:S02]  /*01d0*/  SHF.L.U32 R46, R44, 0x3, RZ ;  /* 0x000000032c2e7819 */ /* 0x000fe400000006ff */
[----:B------:R-:W-:Y:S01]  /*01e0*/  LOP3.LUT R66, R0, 0x400, RZ, 0xfc, !PT ;  /* 0x0000040000427812 */ /* 0x000fe200078efcff */
[----:B------:R3:W5:Y:S01]  /*01f0*/  @P1 LDG.E.64 R70, [R10.64] ;  /* 0x000000040a461981 */ /* 0x000762000c1e1b00 */
[----:B------:R-:W-:-:S02]  /*0200*/  @P1 LEA.HI.X R5, R48, c[0x0][0x21c], RZ, 0x3, P3 ;  /* 0x0000870030051a11 */ /* 0x000fc400018f1cff */
[----:B------:R-:W-:Y:S02]  /*0210*/  SHF.R.U32.HI R12, RZ, 0x1d, R44 ;  /* 0x0000001dff0c7819 */ /* 0x000fe4000001162c */
[----:B0-----:R-:W-:Y:S01]  /*0220*/  @P2 IADD3 R2, P0, R46, c[0x0][0x220], RZ ;  /* 0x000088002e022a10 */ /* 0x001fe20007f1e0ff */
[----:B------:R0:W5:Y:S01]  /*0230*/  @P1 LDG.E.64 R34, [R4.64] ;  /* 0x0000000404221981 */ /* 0x000162000c1e1b00 */
[----:B-1----:R-:W-:Y:S02]  /*0240*/  @P1 LEA R8, P3, R66, c[0x0][0x218], 0x3 ;  /* 0x0000860042081a11 */ /* 0x002fe400078618ff */
[----:B------:R-:W-:Y:S02]  /*0250*/  SHF.L.U32 R50, R48, 0x3, RZ ;  /* 0x0000000330327819 */ /* 0x000fe400000006ff */
[----:B------:R-:W-:Y:S02]  /*0260*/  LOP3.LUT R62, R0, 0x500, RZ, 0xfc, !PT ;  /* 0x00000500003e7812 */ /* 0x000fe400078efcff */
[----:B------:R-:W-:-:S02]  /*0270*/  @P2 IADD3.X R3, R12, c[0x0][0x224], RZ, P0, !PT ;  /* 0x000089000c032a10 */ /* 0x000fc400007fe4ff */
[----:B------:R-:W-:Y:S02]  /*0280*/  @P1 LEA.HI.X R9, R66, c[0x0][0x21c], RZ, 0x3, P3 ;  /* 0x0000870042091a11 */ /* 0x000fe400018f1cff */
[----:B------:R-:W-:Y:S01]  /*0290*/  SHF.R.U32.HI R13, RZ, 0x1d, R48 ;  /* 0x0000001dff0d7819 */ /* 0x000fe20000011630 */
[----:B------:R1:W5:Y:S01]  /*02a0*/  @P2 LDG.E.64 R68, [R2.64] ;  /* 0x0000000402442981 */ /* 0x000362000c1e1b00 */
[----:B--2---:R-:W-:Y:S02]  /*02b0*/  @P2 IADD3 R6, P0, R50, c[0x0][0x220], RZ ;  /* 0x0000880032062a10 */ /* 0x004fe40007f1e0ff */
[----:B------:R-:W-:Y:S01]  /*02c0*/  @P1 LEA R22, P3, R62, c[0x0][0x218], 0x3 ;  /* 0x000086003e161a11 */ /* 0x000fe200078618ff */
[----:B------:R2:W5:Y:S01]  /*02d0*/  @P1 LDG.E.64 R18, [R8.64] ;  /* 0x0000000408121981 */ /* 0x000562000c1e1b00 */
[----:B------:R-:W-:Y:S02]  /*02e0*/  SHF.L.U32 R64, R66, 0x3, RZ ;  /* 0x0000000342407819 */ /* 0x000fe400000006ff */
[----:B------:R-:W-:-:S02]  /*02f0*/  LOP3.LUT R58, R0, 0x600, RZ, 0xfc, !PT ;  /* 0x00000600003a7812 */ /* 0x000fc400078efcff */
[----:B------:R-:W-:Y:S02]  /*0300*/  @P2 IADD3.X R7, R13, c[0x0][0x224], RZ, P0, !PT ;  /* 0x000089000d072a10 */ /* 0x000fe400007fe4ff */
[----:B------:R-:W-:Y:S02]  /*0310*/  @P1 LEA.HI.X R23, R62, c[0x0][0x21c], RZ, 0x3, P3 ;  /* 0x000087003e171a11 */ /* 0x000fe400018f1cff */
[----:B------:R-:W-:Y:S01]  /*0320*/  SHF.R.U32.HI R14, RZ, 0x1d, R66 ;  /* 0x0000001dff0e7819 */ /* 0x000fe20000011642 */
[----:B------:R2:W5:Y:S01]  /*0330*/  @P2 LDG.E.64 R16, [R6.64] ;  /* 0x0000000406102981 */ /* 0x000562000c1e1b00 */
[----:B---3--:R-:W-:Y:S02]  /*0340*/  @P2 IADD3 R10, P0, R64, c[0x0][0x220], RZ ;  /* 0x00008800400a2a10 */ /* 0x008fe40007f1e0ff */
[----:B------:R-:W-:Y:S01]  /*0350*/  @P1 LEA R26, P3, R58, c[0x0][0x218], 0x3 ;  /* 0x000086003a1a1a11 */ /* 0x000fe200078618ff */
[----:B------:R-:W5:Y:S01]  /*0360*/  @P1 LDG.E.64 R22, [R22.64] ;  /* 0x0000000416161981 */ /* 0x000f62000c1e1b00 */
[----:B------:R-:W-:-:S02]  /*0370*/  SHF.L.U32 R60, R62, 0x3, RZ ;  /* 0x000000033e3c7819 */ /* 0x000fc400000006ff */
[----:B------:R-:W-:Y:S02]  /*0380*/  LOP3.LUT R54, R0, 0x700, RZ, 0xfc, !PT ;  /* 0x0000070000367812 */ /* 0x000fe400078efcff */
[----:B------:R-:W-:Y:S02]  /*0390*/  @P2 IADD3.X R11, R14, c[0x0][0x224], RZ, P0, !PT ;  /* 0x000089000e0b2a10 */ /* 0x000fe400007fe4ff */
[----:B------:R-:W-:Y:S02]  /*03a0*/  @P1 LEA.HI.X R27, R58, c[0x0][0x21c], RZ, 0x3, P3 ;  /* 0x000087003a1b1a11 */ /* 0x000fe400018f1cff */
[----:B-1----:R-:W-:Y:S01]  /*03b0*/  SHF.R.U32.HI R3, RZ, 0x1d, R62 ;  /* 0x0000001dff037819 */ /* 0x002fe2000001163e */
[----:B------:R2:W5:Y:S01]  /*03c0*/  @P2 LDG.E.64 R20, [R10.64] ;  /* 0x000000040a142981 */ /* 0x000562000c1e1b00 */
[----:B------:R-:W-:Y:S02]  /*03d0*/  @P2 IADD3 R24, P0, R60, c[0x0][0x220], RZ ;  /* 0x000088003c182a10 */ /* 0x000fe40007f1e0ff */
[----:B------:R-:W-:Y:S01]  /*03e0*/  SHF.L.U32 R2, R110, 0x3, RZ ;  /* 0x000000036e027819 */ /* 0x000fe200000006ff */
[----:B------:R-:W5:Y:S01]  /*03f0*/  @P1 LDG.E.64 R26, [R26.64] ;  /* 0x000000041a1a1981 */ /* 0x000f62000c1e1b00 */
[----:B------:R-:W-:-:S02]  /*0400*/  @P1 LEA R30, P3, R54, c[0x0][0x218], 0x3 ;  /* 0x00008600361e1a11 */ /* 0x000fc400078618ff */
[----:B------:R-:W-:Y:S02]  /*0410*/  SHF.L.U32 R56, R58, 0x3, RZ ;  /* 0x000000033a387819 */ /* 0x000fe400000006ff */
[----:B------:R-:W-:Y:S02]  /*0420*/  SHF.L.U32 R52, R54, 0x3, RZ ;  /* 0x0000000336347819 */ /* 0x000fe400000006ff */
[----:B------:R-:W-:Y:S02]  /*0430*/  @P2 IADD3.X R25, R3, c[0x0][0x224], RZ, P0, !PT ;  /* 0x0000890003192a10 */ /* 0x000fe400007fe4ff */
[----:B------:R-:W-:Y:S02]  /*0440*/  LOP3.LUT R36, R2, 0x7f8, RZ, 0xc0, !PT ;  /* 0x000007f802247812 */ /* 0x000fe400078ec0ff */
[----:B------:R-:W-:Y:S02]  /*0450*/  @P1 LEA.HI.X R31, R54, c[0x0][0x21c], RZ, 0x3, P3 ;  /* 0x00008700361f1a11 */ /* 0x000fe400018f1cff */
[----:B0-----:R-:W-:Y:S01]  /*0460*/  SHF.R.U32.HI R4, RZ, 0x1d, R58 ;  /* 0x0000001dff047819 */ /* 0x001fe2000001163a */
[----:B------:R-:W5:Y:S01]  /*0470*/  @P2 LDG.E.64 R24, [R24.64] ;  /* 0x0000000418182981 */ /* 0x000f62000c1e1b00 */
[----:B------:R-:W-:-:S02]  /*0480*/  @P2 IADD3 R28, P0, R56, c[0x0][0x220], RZ ;  /* 0x00008800381c2a10 */ /* 0x000fc40007f1e0ff */
[----:B------:R-:W-:Y:S01]  /*0490*/  SHF.R.U32.HI R2, RZ, 0x1d, R54 ;  /* 0x0000001dff027819 */ /* 0x000fe20000011636 */
[----:B------:R-:W5:Y:S01]  /*04a0*/  @P1 LDG.E.64 R30, [R30.64] ;  /* 0x000000041e1e1981 */ /* 0x000f62000c1e1b00 */
[----:B------:R-:W-:Y:S02]  /*04b0*/  @P2 IADD3 R32, P3, R52, c[0x0][0x220], RZ ;  /* 0x0000880034202a10 */ /* 0x000fe40007f7e0ff */
[----:B------:R-:W-:Y:S02]  /*04c0*/  @P2 IADD3.X R29, R4, c[0x0][0x224], RZ, P0, !PT ;  /* 0x00008900041d2a10 */ /* 0x000fe400007fe4ff */
[----:B------:R-:W-:-:S04]  /*04d0*/  @P2 IADD3.X R33, R2, c[0x0][0x224], RZ, P3, !PT ;  /* 0x0000890002212a10 */ /* 0x000fc80001ffe4ff */
[----:B------:R-:W5:Y:S04]  /*04e0*/  @P2 LDG.E.64 R28, [R28.64] ;  /* 0x000000041c1c2981 */ /* 0x000f68000c1e1b00 */
[----:B------:R-:W5:Y:S01]  /*04f0*/  @P2 LDG.E.64 R32, [R32.64] ;  /* 0x0000000420202981 */ /* 0x000f62000c1e1b00 */
[----:B------:R-:W0:Y:S01]  /*0500*/  S2UR UR6, SR_CTAID.X ;  /* 0x00000000000679c3 */ /* 0x000e220000002500 */
[----:B------:R-:W-:Y:S02]  /*0510*/  IADD3 R36, P0, R36, c[0x0][0x1b0], RZ ;  /* 0x00006c0024247a10 */ /* 0x000fe40007f1e0ff */
[----:B------:R-:W-:Y:S01]  /*0520*/  IADD3 R38, P4, R38, c[0x0][0x1b8], RZ ;  /* 0x00006e0026267a10 */ /* 0x000fe20007f9e0ff */
[----:B------:R-:W-:Y:S01]  /*0530*/  HFMA2.MMA R55, -RZ, RZ, 0, 4.76837158203125e-07 ;  /* 0x00000008ff377435 */ /* 0x000fe200000001ff */
[----:B------:R-:W-:-:S02]  /*0540*/  IADD3.X R37, RZ, c[0x0][0x1b4], RZ, P0, !PT ;  /* 0x00006d00ff257a10 */ /* 0x000fc400007fe4ff */
[----:B0-----:R-:W-:-:S04]  /*0550*/  LEA.HI R110, R110, UR6, RZ, 0x18 ;  /* 0x000000066e6e7c11 */ /* 0x001fc8000f8fc0ff */
[----:B------:R-:W-:Y:S02]  /*0560*/  ISETP.GE.AND P3, PT, R110, c[0x0][0x164], PT ;  /* 0x000059006e007a0c */ /* 0x000fe40003f66270 */
[----:B------:R-:W-:-:S11]  /*0570*/  IADD3.X R39, RZ, c[0x0][0x1bc], RZ, P4, !PT ;  /* 0x00006f00ff277a10 */ /* 0x000fd600027fe4ff */
[----:B------:R-:W-:Y:S05]  /*0580*/  @P3 EXIT ;  /* 0x000000000000394d */ /* 0x000fea0003800000 */
[----:B--2---:R-:W-:Y:S01]  /*0590*/  IADD3 R42, P0, R42, c[0x0][0x1b8], RZ ;  /* 0x00006e002a2a7a10 */ /* 0x004fe20007f1e0ff */
[-C--:B------:R-:W-:Y:S01]  /*05a0*/  IMAD.WIDE.U32 R40, R40, R55.reuse, c[0x0][0x1b0] ;  /* 0x00006c0028287625 */ /* 0x080fe200078e0037 */
[----:B------:R-:W2:Y:S02]  /*05b0*/  LDG.E.64 R36, [R36.64] ;  /* 0x0000000424247981 */ /* 0x000ea4000c1e1b00 */
[----:B------:R-:W-:Y:S02]  /*05c0*/  IADD3.X R43, R15, c[0x0][0x1bc], RZ, P0, !PT ;  /* 0x00006f000f2b7a10 */ /* 0x000fe400007fe4ff */
[----:B------:R-:W-:Y:S01]  /*05d0*/  IADD3 R46, P0, R46, c[0x0][0x1b8], RZ ;  /* 0x00006e002e2e7a10 */ /* 0x000fe20007f1e0ff */
[----:B------:R-:W-:Y:S01]  /*05e0*/  IMAD.WIDE.U32 R44, R44, R55, c[0x0][0x1b0] ;  /* 0x00006c002c2c7625 */ /* 0x000fe200078e0037 */
[----:B------:R-:W3:Y:S02]  /*05f0*/  LDG.E.64 R38, [R38.64] ;  /* 0x0000000426267981 */ /* 0x000ee4000c1e1b00 */
[----:B------:R-:W-:-:S02]  /*0600*/  IADD3.X R47, R12, c[0x0][0x1bc], RZ, P0, !PT ;  /* 0x00006f000c2f7a10 */ /* 0x000fc400007fe4ff */
[----:B------:R-:W-:Y:S01]  /*0610*/  IADD3 R50, P0, R50, c[0x0][0x1b8], RZ ;  /* 0x00006e0032327a10 */ /* 0x000fe20007f1e0ff */
[-C--:B------:R-:W-:Y:S01]  /*0620*/  IMAD.WIDE.U32 R48, R48, R55.reuse, c[0x0][0x1b0] ;  /* 0x00006c0030307625 */ /* 0x080fe200078e0037 */
[----:B------:R-:W4:Y:S02]  /*0630*/  LDG.E.64 R40, [R40.64] ;  /* 0x0000000428287981 */ /* 0x000f24000c1e1b00 */
[----:B------:R-:W-:Y:S02]  /*0640*/  IADD3.X R51, R13, c[0x0][0x1bc], RZ, P0, !PT ;  /* 0x00006f000d337a10 */ /* 0x000fe400007fe4ff */
[----:B------:R-:W-:Y:S01]  /*0650*/  IADD3 R64, P0, R64, c[0x0][0x1b8], RZ ;  /* 0x00006e0040407a10 */ /* 0x000fe20007f1e0ff */
[----:B------:R-:W-:Y:S01]  /*0660*/  IMAD.WIDE.U32 R66, R66, R55, c[0x0][0x1b0] ;  /* 0x00006c0042427625 */ /* 0x000fe200078e0037 */
[----:B------:R-:W4:Y:S02]  /*0670*/  LDG.E.64 R42, [R42.64] ;  /* 0x000000042a2a7981 */ /* 0x000f24000c1e1b00 */
        /* <DEDUP_REMOVED lines=10> */
[----:B------:R-:W-:Y:S01]  /*0720*/  IMAD.WIDE.U32 R54, R54, R55, c[0x0][0x1b0] ;  /* 0x00006c0036367625 */ /* 0x000fe200078e0037 */
[----:B------:R-:W4:Y:S02]  /*0730*/  LDG.E.64 R48, [R48.64] ;  /* 0x0000000430307981 */ /* 0x000f24000c1e1b00 */
[----:B------:R-:W-:Y:S02]  /*0740*/  IADD3.X R53, R2, c[0x0][0x1bc], RZ, P0, !PT ;  /* 0x00006f0002357a10 */ /* 0x000fe400007fe4ff */
[----:B------:R-:W4:Y:S04]  /*0750*/  LDG.E.64 R50, [R50.64] ;  /* 0x0000000432327981 */ /* 0x000f28000c1e1b00 */
[----:B------:R-:W4:Y:S04]  /*0760*/  LDG.E.64 R66, [R66.64] ;  /* 0x0000000442427981 */ /* 0x000f28000c1e1b00 */
[----:B------:R-:W4:Y:S04]  /*0770*/  LDG.E.64 R64, [R64.64] ;  /* 0x0000000440407981 */ /* 0x000f28000c1e1b00 */
[----:B------:R-:W4:Y:S04]  /*0780*/  LDG.E.64 R62, [R62.64] ;  /* 0x000000043e3e7981 */ /* 0x000f28000c1e1b00 */
[----:B------:R-:W4:Y:S04]  /*0790*/  LDG.E.64 R60, [R60.64] ;  /* 0x000000043c3c7981 */ /* 0x000f28000c1e1b00 */
[----:B------:R-:W4:Y:S04]  /*07a0*/  LDG.E.64 R58, [R58.64] ;  /* 0x000000043a3a7981 */ /* 0x000f28000c1e1b00 */
[----:B------:R-:W4:Y:S04]  /*07b0*/  LDG.E.64 R56, [R56.64] ;  /* 0x0000000438387981 */ /* 0x000f28000c1e1b00 */
[----:B------:R-:W4:Y:S04]  /*07c0*/  LDG.E.64 R54, [R54.64] ;  /* 0x0000000436367981 */ /* 0x000f28000c1e1b00 */
[----:B------:R-:W4:Y:S01]  /*07d0*/  LDG.E.64 R52, [R52.64] ;  /* 0x0000000434347981 */ /* 0x000f22000c1e1b00 */
[----:B-----5:R-:W-:Y:S01]  /*07e0*/  @!P1 CS2R R34, SRZ ;  /* 0x0000000000229805 */ /* 0x020fe2000001ff00 */
        /* <DEDUP_REMOVED lines=15> */
[----:B------:R-:W-:Y:S01]  /*08e0*/  MOV R2, c[0x0][0x180] ;  /* 0x0000600000027a02 */ /* 0x000fe20000000f00 */
[----:B------:R-:W-:Y:S01]  /*08f0*/  HADD2.F32 R14, -RZ, R34.H0_H0 ;  /* 0x20000022ff0e7230 */ /* 0x000fe20000004100 */
[--C-:B------:R-:W-:Y:S01]  /*0900*/  SHF.R.U64 R123, R34, 0x10, R35.reuse ;  /* 0x00000010227b7819 */ /* 0x100fe20000001223 */
[----:B------:R-:W-:Y:S01]  /*0910*/  HADD2.F32 R15, -RZ, R35.H0_H0 ;  /* 0x20000023ff0f7230 */ /* 0x000fe20000004100 */
[----:B------:R-:W-:Y:S01]  /*0920*/  SHF.R.U32.HI R125, RZ, 0x10, R35 ;  /* 0x00000010ff7d7819 */ /* 0x000fe20000011623 */
[----:B------:R-:W-:Y:S01]  /*0930*/  HADD2.F32 R3, -RZ, R79.H0_H0 ;  /* 0x2000004fff037230 */ /* 0x000fe20000004100 */
[----:B------:R-:W-:Y:S01]  /*0940*/  LOP3.LUT P0, RZ, R2, c[0x0][0x178], RZ, 0xfc, !PT ;  /* 0x00005e0002ff7a12 */ /* 0x000fe2000780fcff */
[----:B------:R-:W-:Y:S01]  /*0950*/  HADD2.F32 R4, -RZ, R76.H0_H0 ;  /* 0x2000004cff047230 */ /* 0x000fe20000004100 */
[----:B------:R-:W-:Y:S01]  /*0960*/  MOV R2, c[0x0][0x184] ;  /* 0x0000610000027a02 */ /* 0x000fe20000000f00 */
        /* <DEDUP_REMOVED lines=61> */
[----:B------:R-:W-:Y:S01]  /*0d40*/  LOP3.LUT P0, RZ, R2, c[0x0][0x17c], RZ, 0xfc, P0 ;  /* 0x00005f0002ff7a12 */ /* 0x000fe2000000fcff */
[----:B------:R-:W-:Y:S01]  /*0d50*/  HADD2.F32 R2, -RZ, R78.H0_H0 ;  /* 0x2000004eff027230 */ /* 0x000fe20000004100 */
[----:B------:R-:W-:Y:S01]  /*0d60*/  MOV R143, 0x1 ;  /* 0x00000001008f7802 */ /* 0x000fe20000000f00 */
[----:B------:R-:W-:Y:S01]  /*0d70*/  HADD2.F32 R115, -RZ, R115.H0_H0 ;  /* 0x20000073ff737230 */ /* 0x000fe20000004100 */
[----:B------:R-:W-:Y:S01]  /*0d80*/  ULDC.U8 UR6, c[0x0][0x1f0] ;  /* 0x00007c0000067ab9 */ /* 0x000fe20000000000 */
        /* <DEDUP_REMOVED lines=26> */
[----:B------:R-:W-:Y:S01]  /*0f30*/  HADD2.F32 R142, -RZ, R142.H0_H0 ;  /* 0x2000008eff8e7230 */ /* 0x000fe20000004100 */
[--C-:B--2---:R-:W-:Y:S01]  /*0f40*/  SHF.R.U64 R144, R36, 0x10, R37.reuse ;  /* 0x0000001024907819 */ /* 0x104fe20000001225 */
[----:B------:R-:W-:Y:S01]  /*0f50*/  HADD2.F32 R35, -RZ, R36.H0_H0 ;  /* 0x20000024ff237230 */ /* 0x000fe20000004100 */
[----:B------:R-:W-:Y:S01]  /*0f60*/  SHF.R.U32.HI R146, RZ, 0x10, R37 ;  /* 0x00000010ff927819 */ /* 0x000fe20000011625 */
[----:B------:R-:W-:Y:S02]  /*0f70*/  HADD2.F32 R34, -RZ, R37.H0_H0 ;  /* 0x20000025ff227230 */ /* 0x000fe40000004100 */
[----:B------:R-:W-:Y:S01]  /*0f80*/  HADD2.F32 R144, -RZ, R144.H0_H0 ;  /* 0x20000090ff907230 */ /* 0x000fe20000004100 */
[--C-:B---3--:R-:W-:Y:S01]  /*0f90*/  SHF.R.U64 R145, R38, 0x10, R39.reuse ;  /* 0x0000001026917819 */ /* 0x108fe20000001227 */
[----:B------:R-:W-:Y:S01]  /*0fa0*/  HADD2.F32 R37, -RZ, R38.H0_H0 ;  /* 0x20000026ff257230 */ /* 0x000fe20000004100 */
[----:B------:R-:W-:Y:S01]  /*0fb0*/  SHF.R.U32.HI R147, RZ, 0x10, R39 ;  /* 0x00000010ff937819 */ /* 0x000fe20000011627 */
[----:B------:R-:W-:-:S02]  /*0fc0*/  HADD2.F32 R36, -RZ, R39.H0_H0 ;  /* 0x20000027ff247230 */ /* 0x000fc40000004100 */
[----:B------:R-:W-:Y:S01]  /*0fd0*/  HADD2.F32 R146, -RZ, R146.H0_H0 ;  /* 0x20000092ff927230 */ /* 0x000fe20000004100 */
[--C-:B----4-:R-:W-:Y:S01]  /*0fe0*/  SHF.R.U64 R152, R40, 0x10, R41.reuse ;  /* 0x0000001028987819 */ /* 0x110fe20000001229 */
[----:B------:R-:W-:Y:S01]  /*0ff0*/  HADD2.F32 R39, -RZ, R40.H0_H0 ;  /* 0x20000028ff277230 */ /* 0x000fe20000004100 */
[----:B------:R-:W-:Y:S01]  /*1000*/  SHF.R.U32.HI R154, RZ, 0x10, R41 ;  /* 0x00000010ff9a7819 */ /* 0x000fe20000011629 */
[----:B------:R-:W-:Y:S02]  /*1010*/  HADD2.F32 R38, -RZ, R41.H0_H0 ;  /* 0x20000029ff267230 */ /* 0x000fe40000004100 */
[----:B------:R-:W-:Y:S01]  /*1020*/  HADD2.F32 R145, -RZ, R145.H0_H0 ;  /* 0x20000091ff917230 */ /* 0x000fe20000004100 */
[--C-:B------:R-:W-:Y:S01]  /*1030*/  SHF.R.U64 R153, R42, 0x10, R43.reuse ;  /* 0x000000102a997819 */ /* 0x100fe2000000122b */
[----:B------:R-:W-:Y:S01]  /*1040*/  HADD2.F32 R41, -RZ, R42.H0_H0 ;  /* 0x2000002aff297230 */ /* 0x000fe20000004100 */
[----:B------:R-:W-:Y:S01]  /*1050*/  SHF.R.U32.HI R155, RZ, 0x10, R43 ;  /* 0x00000010ff9b7819 */ /* 0x000fe2000001162b */
[----:B------:R-:W-:-:S02]  /*1060*/  HADD2.F32 R40, -RZ, R43.H0_H0 ;  /* 0x2000002bff287230 */ /* 0x000fc40000004100 */
[----:B------:R-:W-:Y:S01]  /*1070*/  HADD2.F32 R147, -RZ, R147.H0_H0 ;  /* 0x20000093ff937230 */ /* 0x000fe20000004100 */
[--C-:B------:R-:W-:Y:S01]  /*1080*/  SHF.R.U64 R156, R44, 0x10, R45.reuse ;  /* 0x000000102c9c7819 */ /* 0x100fe2000000122d */
        /* <DEDUP_REMOVED lines=75> */
.L_x_21098:
[----:B------:R-:W-:Y:S01]  /*1540*/  ISETP.NE.U32.AND P1, PT, RZ, c[0x0][0x178], PT ;  /* 0x00005e00ff007a0c */ /* 0x000fe20003f25070 */
[----:B------:R-:W-:Y:S01]  /*1550*/  IMAD R52, R110, c[0x0][0x168], RZ ;  /* 0x00005a006e347a24 */ /* 0x000fe200078e02ff */
[----:B------:R-:W-:Y:S02]  /*1560*/  ISETP.NE.U32.AND P2, PT, RZ, c[0x0][0x180], PT ;  /* 0x00006000ff007a0c */ /* 0x000fe40003f45070 */
[----:B------:R-:W-:Y:S02]  /*1570*/  ISETP.NE.AND.EX P1, PT, RZ, c[0x0][0x17c], PT, P1 ;  /* 0x00005f00ff007a0c */ /* 0x000fe40003f25310 */
[----:B------:R-:W-:Y:S02]  /*1580*/  ISETP.NE.AND.EX P2, PT, RZ, c[0x0][0x184], PT, P2 ;  /* 0x00006100ff007a0c */ /* 0x000fe40003f45320 */
[----:B------:R-:W-:-:S02]  /*1590*/  SHF.R.S32.HI R53, RZ, 0x1f, R52 ;  /* 0x0000001fff357819 */ /* 0x000fc40000011434 */
[----:B------:R-:W-:Y:S02]  /*15a0*/  MOV R189, 0x10 ;  /* 0x0000001000bd7802 */ /* 0x000fe40000000f00 */
[----:B------:R-:W-:-:S04]  /*15b0*/  LEA.HI R53, R53, R52, RZ, 0x2 ;  /* 0x0000003435357211 */ /* 0x000fc800078f10ff */
[----:B------:R-:W-:-:S04]  /*15c0*/  LEA.HI.SX32 R187, R53, R0, 0x1e ;  /* 0x0000000035bb7211 */ /* 0x000fc800078ff2ff */
[C---:B------:R-:W-:Y:S01]  /*15d0*/  @P1 LEA R70, P3, R187.reuse, c[0x0][0x178], 0x4 ;  /* 0x00005e00bb461a11 */ /* 0x040fe200078620ff */
[C---:B------:R-:W-:Y:S01]  /*15e0*/  IMAD.WIDE.U32 R52, R187.reuse, R189, c[0x0][0x170] ;  /* 0x00005c00bb347625 */ /* 0x040fe200078e00bd */
[C---:B------:R-:W-:Y:S02]  /*15f0*/  @P2 LEA R68, P4, R187.reuse, c[0x0][0x180], 0x4 ;  /* 0x00006000bb442a11 */ /* 0x040fe400078820ff */
[C---:B------:R-:W-:Y:S02]  /*1600*/  @P1 LEA.HI.X R71, R187.reuse, c[0x0][0x17c], RZ, 0x4, P3 ;  /* 0x00005f00bb471a11 */ /* 0x040fe400018f24ff */
[----:B------:R-:W-:Y:S01]  /*1610*/  @P2 LEA.HI.X R69, R187, c[0x0][0x184], RZ, 0x4, P4 ;  /* 0x00006100bb452a11 */ /* 0x000fe200020f24ff */
[----:B------:R-:W5:Y:S04]  /*1620*/  LDG.E.128 R52, [R52.64] ;  /* 0x0000000434347981 */ /* 0x000f68000c1e1d00 */
[----:B------:R0:W5:Y:S04]  /*1630*/  @P1 LDG.E.128 R56, [R70.64] ;  /* 0x0000000446381981 */ /* 0x000168000c1e1d00 */
        /* <DEDUP_REMOVED lines=9> */
.L_x_20968:
[----:B-----5:R-:W-:Y:S01]  /*16d0*/  FADD.FTZ R52, R60, R52 ;  /* 0x000000343c347221 */ /* 0x020fe20000010000 */
[----:B------:R-:W-:Y:S05]  /*16e0*/  BRA `(.L_x_20969) ;  /* 0x0000002000007947 */ /* 0x000fea0003800000 */
.L_x_20967:
[----:B0----5:R-:W-:-:S04]  /*16f0*/  FADD.FTZ R52, R56, R52 ;  /* 0x0000003438347221 */ /* 0x021fc80000010000 */
[----:B------:R-:W-:-:S05]  /*1700*/  @P2 FADD.FTZ R52, R60, R52 ;  /* 0x000000343c342221 */ /* 0x000fca0000010000 */
.L_x_20969:
[----:B-----5:R-:W-:Y:S02]  /*1710*/  MOV R64, R52 ;  /* 0x0000003400407202 */ /* 0x020fe40000000f00 */
.L_x_20970:
[----:B------:R-:W-:Y:S05]  /*1720*/  @P3 BRA `(.L_x_20971) ;  /* 0x0000007000003947 */ /* 0x000fea0003800000 */
[----:B------:R-:W-:-:S04]  /*1730*/  ISETP.NE.U32.AND P4, PT, RZ, c[0x0][0x180], PT ;  /* 0x00006000ff007a0c */ /* 0x000fc80003f85070 */
[----:B------:R-:W-:-:S13]  /*1740*/  ISETP.NE.AND.EX P4, PT, RZ, c[0x0][0x184], PT, P4 ;  /* 0x00006100ff007a0c */ /* 0x000fda0003f85340 */
[----:B------:R-:W-:Y:S05]  /*1750*/  @P4 BRA `(.L_x_20972) ;  /* 0x0000002000004947 */ /* 0x000fea0003800000 */
[----:B------:R-:W-:Y:S05]  /*1760*/  @P0 BRA `(.L_x_20973) ;  /* 0x0000005000000947 */ /* 0x000fea0003800000 */
[----:B------:R-:W-:Y:S05]  /*1770*/  BRA `(.L_x_20974) ;  /* 0x0000005000007947 */ /* 0x000fea0003800000 */
.L_x_20972:
[----:B-----5:R-:W-:Y:S01]  /*1780*/  FADD.FTZ R53, R61, R53 ;  /* 0x000000353d357221 */ /* 0x020fe20000010000 */
[----:B------:R-:W-:Y:S05]  /*1790*/  BRA `(.L_x_20973) ;  /* 0x0000002000007947 */ /* 0x000fea0003800000 */
.L_x_20971:
[----:B-----5:R-:W-:-:S04]  /*17a0*/  FADD.FTZ R53, R57, R53 ;  /* 0x0000003539357221 */ /* 0x020fc80000010000 */
[----:B------:R-:W-:-:S05]  /*17b0*/  @P2 FADD.FTZ R53, R61, R53 ;  /* 0x000000353d352221 */ /* 0x000fca0000010000 */
.L_x_20973:
[----:B-----5:R-:W-:Y:S02]  /*17c0*/  MOV R65, R53 ;  /* 0x0000003500417202 */ /* 0x020fe40000000f00 */
.L_x_20974:
[----:B------:R-:W-:Y:S05]  /*17d0*/  @P3 BRA `(.L_x_20975) ;  /* 0x0000007000003947 */ /* 0x000fea0003800000 */
[----:B------:R-:W-:-:S04]  /*17e0*/  ISETP.NE.U32.AND P4, PT, RZ, c[0x0][0x180], PT ;  /* 0x00006000ff007a0c */ /* 0x000fc80003f85070 */
[----:B------:R-:W-:-:S13]  /*17f0*/  ISETP.NE.AND.EX P4, PT, RZ, c[0x0][0x184], PT, P4 ;  /* 0x00006100ff007a0c */ /* 0x000fda0003f85340 */
[----:B------:R-:W-:Y:S05]  /*1800*/  @P4 BRA `(.L_x_20976) ;  /* 0x0000002000004947 */ /* 0x000fea0003800000 */
[----:B------:R-:W-:Y:S05]  /*1810*/  @P0 BRA `(.L_x_20977) ;  /* 0x0000005000000947 */ /* 0x000fea0003800000 */
[----:B------:R-:W-:Y:S05]  /*1820*/  BRA `(.L_x_20978) ;  /* 0x0000005000007947 */ /* 0x000fea0003800000 */
.L_x_20976:
[----:B-----5:R-:W-:Y:S01]  /*1830*/  FADD.FTZ R54, R62, R54 ;  /* 0x000000363e367221 */ /* 0x020fe20000010000 */
[----:B------:R-:W-:Y:S05]  /*1840*/  BRA `(.L_x_20977) ;  /* 0x0000002000007947 */ /* 0x000fea0003800000 */
.L_x_20975:
[----:B-----5:R-:W-:-:S04]  /*1850*/  FADD.FTZ R54, R58, R54 ;  /* 0x000000363a367221 */ /* 0x020fc80000010000 */
[----:B------:R-:W-:-:S05]  /*1860*/  @P2 FADD.FTZ R54, R62, R54 ;  /* 0x000000363e362221 */ /* 0x000fca0000010000 */
.L_x_20977:
[----:B-----5:R-:W-:Y:S02]  /*1870*/  MOV R66, R54 ;  /* 0x0000003600427202 */ /* 0x020fe40000000f00 */
.L_x_20978:
[----:B------:R-:W-:Y:S05]  /*1880*/  @P3 BRA `(.L_x_20979) ;  /* 0x0000007000003947 */ /* 0x000fea0003800000 */
[----:B------:R-:W-:-:S04]  /*1890*/  ISETP.NE.U32.AND P4, PT, RZ, c[0x0][0x180], PT ;  /* 0x00006000ff007a0c */ /* 0x000fc80003f85070 */
[----:B------:R-:W-:-:S13]  /*18a0*/  ISETP.NE.AND.EX P4, PT, RZ, c[0x0][0x184], PT, P4 ;  /* 0x00006100ff007a0c */ /* 0x000fda0003f85340 */
[----:B------:R-:W-:Y:S05]  /*18b0*/  @P4 BRA `(.L_x_20980) ;  /* 0x0000002000004947 */ /* 0x000fea0003800000 */
[----:B------:R-:W-:Y:S05]  /*18c0*/  @P0 BRA `(.L_x_20981) ;  /* 0x0000005000000947 */ /* 0x000fea0003800000 */
[----:B------:R-:W-:Y:S05]  /*18d0*/  BRA `(.L_x_20982) ;  /* 0x0000005000007947 */ /* 0x000fea0003800000 */
.L_x_20980:
[----:B-----5:R-:W-:Y:S01]  /*18e0*/  FADD.FTZ R55, R63, R55 ;  /* 0x000000373f377221 */ /* 0x020fe20000010000 */
[----:B------:R-:W-:Y:S05]  /*18f0*/  BRA `(.L_x_20981) ;  /* 0x0000002000007947 */ /* 0x000fea0003800000 */
.L_x_20979:
[----:B-----5:R-:W-:-:S04]  /*1900*/  FADD.FTZ R55, R59, R55 ;  /* 0x000000373b377221 */ /* 0x020fc80000010000 */
[----:B------:R-:W-:-:S05]  /*1910*/  @P2 FADD.FTZ R55, R63, R55 ;  /* 0x000000373f372221 */ /* 0x000fca0000010000 */
.L_x_20981:
[----:B-----5:R-:W-:Y:S02]  /*1920*/  MOV R67, R55 ;  /* 0x0000003700437202 */ /* 0x020fe40000000f00 */
.L_x_20982:
[C---:B------:R-:W-:Y:S02]  /*1930*/  IADD3 R186, R187.reuse, 0x100, RZ ;  /* 0x00000100bbba7810 */ /* 0x040fe40007ffe0ff */
[----:B------:R-:W-:-:S03]  /*1940*/  @P0 LEA R72, P4, R187, c[0x0][0x188], 0x4 ;  /* 0x00006200bb480a11 */ /* 0x000fc600078820ff */
[----:B------:R-:W-:Y:S01]  /*1950*/  IMAD.WIDE.U32 R68, R186, R189, c[0x0][0x170] ;  /* 0x00005c00ba447625 */ /* 0x000fe200078e00bd */
[----:B------:R-:W-:-:S03]  /*1960*/  @P0 LEA.HI.X R73, R187, c[0x0][0x18c], RZ, 0x4, P4 ;  /* 0x00006300bb490a11 */ /* 0x000fc600020f24ff */
[CC--:B------:R-:W-:Y:S02]  /*1970*/  @P1 IMAD.WIDE.U32 R76, R186.reuse, R189.reuse, c[0x0][0x178] ;  /* 0x00005e00ba4c1625 */ /* 0x0c0fe400078e00bd */
[----:B------:R0:W-:Y:S02]  /*1980*/  @P0 STG.E.128 [R72.64], R64 ;  /* 0x0000004048000986 */ /* 0x0001e4000c101d04 */
[----:B------:R-:W-:Y:S02]  /*1990*/  @P2 IMAD.WIDE.U32 R74, R186, R189, c[0x0][0x180] ;  /* 0x00006000ba4a2625 */ /* 0x000fe400078e00bd */
[----:B-----5:R0:W5:Y:S04]  /*19a0*/  @P1 LDG.E.128 R56, [R76.64] ;  /* 0x000000044c381981 */ /* 0x020168000c1e1d00 */
[----:B------:R0:W5:Y:S04]  /*19b0*/  @P2 LDG.E.128 R60, [R74.64] ;  /* 0x000000044a3c2981 */ /* 0x000168000c1e1d00 */
[----:B------:R-:W5:Y:S01]  /*19c0*/  LDG.E.128 R68, [R68.64] ;  /* 0x0000000444447981 */ /* 0x000f62000c1e1d00 */
[----:B------:R-:W-:Y:S05]  /*19d0*/  @P3 BRA `(.L_x_20983) ;  /* 0x0000007000003947 */ /* 0x000fea0003800000 */
[----:B------:R-:W-:-:S04]  /*19e0*/  ISETP.NE.U32.AND P4, PT, RZ, c[0x0][0x180], PT ;  /* 0x00006000ff007a0c */ /* 0x000fc80003f85070 */
[----:B------:R-:W-:-:S13]  /*19f0*/  ISETP.NE.AND.EX P4, PT, RZ, c[0x0][0x184], PT, P4 ;  /* 0x00006100ff007a0c */ /* 0x000fda0003f85340 */
[----:B------:R-:W-:Y:S05]  /*1a00*/  @P4 BRA `(.L_x_20984) ;  /* 0x0000002000004947 */ /* 0x000fea0003800000 */
[----:B------:R-:W-:Y:S05]  /*1a10*/  @P0 BRA `(.L_x_20985) ;  /* 0x0000005000000947 */ /* 0x000fea0003800000 */
[----:B------:R-:W-:Y:S05]  /*1a20*/  BRA `(.L_x_20986) ;  /* 0x0000005000007947 */ /* 0x000fea0003800000 */
.L_x_20984:
[----:B-----5:R-:W-:Y:S01]  /*1a30*/  FADD.FTZ R68, R60, R68 ;  /* 0x000000443c447221 */ /* 0x020fe20000010000 */
[----:B------:R-:W-:Y:S05]  /*1a40*/  BRA `(.L_x_20985) ;  /* 0x0000002000007947 */ /* 0x000fea0003800000 */
.L_x_20983:
[----:B-----5:R-:W-:-:S04]  /*1a50*/  FADD.FTZ R68, R56, R68 ;  /* 0x0000004438447221 */ /* 0x020fc80000010000 */
[----:B------:R-:W-:-:S05]  /*1a60*/  @P2 FADD.FTZ R68, R60, R68 ;  /* 0x000000443c442221 */ /* 0x000fca0000010000 */
.L_x_20985:
[----:B0----5:R-:W-:Y:S02]  /*1a70*/  MOV R64, R68 ;  /* 0x0000004400407202 */ /* 0x021fe40000000f00 */
.L_x_20986:
[----:B------:R-:W-:Y:S05]  /*1a80*/  @P3 BRA `(.L_x_20987) ;  /* 0x0000007000003947 */ /* 0x000fea0003800000 */
[----:B------:R-:W-:-:S04]  /*1a90*/  ISETP.NE.U32.AND P4, PT, RZ, c[0x0][0x180], PT ;  /* 0x00006000ff007a0c */ /* 0x000fc80003f85070 */
[----:B------:R-:W-:-:S13]  /*1aa0*/  ISETP.NE.AND.EX P4, PT, RZ, c[0x0][0x184], PT, P4 ;  /* 0x00006100ff007a0c */ /* 0x000fda0003f85340 */
[----:B------:R-:W-:Y:S05]  /*1ab0*/  @P4 BRA `(.L_x_20988) ;  /* 0x0000002000004947 */ /* 0x000fea0003800000 */
[----:B------:R-:W-:Y:S05]  /*1ac0*/  @P0 BRA `(.L_x_20989) ;  /* 0x0000005000000947 */ /* 0x000fea0003800000 */
[----:B------:R-:W-:Y:S05]  /*1ad0*/  BRA `(.L_x_20990) ;  /* 0x0000005000007947 */ /* 0x000fea0003800000 */
.L_x_20988:
[----:B-----5:R-:W-:Y:S01]  /*1ae0*/  FADD.FTZ R69, R61, R69 ;  /* 0x000000453d457221 */ /* 0x020fe20000010000 */
[----:B------:R-:W-:Y:S05]  /*1af0*/  BRA `(.L_x_20989) ;  /* 0x0000002000007947 */ /* 0x000fea0003800000 */
.L_x_20987:
[----:B-----5:R-:W-:-:S04]  /*1b00*/  FADD.FTZ R69, R57, R69 ;  /* 0x0000004539457221 */ /* 0x020fc80000010000 */
[----:B------:R-:W-:-:S05]  /*1b10*/  @P2 FADD.FTZ R69, R61, R69 ;  /* 0x000000453d452221 */ /* 0x000fca0000010000 */
.L_x_20989:
[----:B0----5:R-:W-:Y:S02]  /*1b20*/  MOV R65, R69 ;  /* 0x0000004500417202 */ /* 0x021fe40000000f00 */
.L_x_20990:
[----:B------:R-:W-:Y:S05]  /*1b30*/  @P3 BRA `(.L_x_20991) ;  /* 0x0000007000003947 */ /* 0x000fea0003800000 */
[----:B------:R-:W-:-:S04]  /*1b40*/  ISETP.NE.U32.AND P4, PT, RZ, c[0x0][0x180], PT ;  /* 0x00006000ff007a0c */ /* 0x000fc80003f85070 */
[----:B------:R-:W-:-:S13]  /*1b50*/  ISETP.NE.AND.EX P4, PT, RZ, c[0x0][0x184], PT, P4 ;  /* 0x00006100ff007a0c */ /* 0x000fda0003f85340 */
[----:B------:R-:W-:Y:S05]  /*1b60*/  @P4 BRA `(.L_x_20992) ;  /* 0x0000002000004947 */ /* 0x000fea0003800000 */
[----:B------:R-:W-:Y:S05]  /*1b70*/  @P0 BRA `(.L_x_20993) ;  /* 0x0000005000000947 */ /* 0x000fea0003800000 */
[----:B------:R-:W-:Y:S05]  /*1b80*/  BRA `(.L_x_20994) ;  /* 0x0000005000007947 */ /* 0x000fea0003800000 */
.L_x_20992:
[----:B-----5:R-:W-:Y:S01]  /*1b90*/  FADD.FTZ R70, R62, R70 ;  /* 0x000000463e467221 */ /* 0x020fe20000010000 */
[----:B------:R-:W-:Y:S05]  /*1ba0*/  BRA `(.L_x_20993) ;  /* 0x0000002000007947 */ /* 0x000fea0003800000 */
.L_x_20991:
[----:B-----5:R-:W-:-:S04]  /*1bb0*/  FADD.FTZ R70, R58, R70 ;  /* 0x000000463a467221 */ /* 0x020fc80000010000 */
[----:B------:R-:W-:-:S05]  /*1bc0*/  @P2 FADD.FTZ R70, R62, R70 ;  /* 0x000000463e462221 */ /* 0x000fca0000010000 */
.L_x_20993:
[----:B0----5:R-:W-:Y:S02]  /*1bd0*/  MOV R66, R70 ;  /* 0x0000004600427202 */ /* 0x021fe40000000f00 */
.L_x_20994:
[----:B------:R-:W-:Y:S05]  /*1be0*/  @P3 BRA `(.L_x_20995) ;  /* 0x0000007000003947 */ /* 0x000fea0003800000 */
[----:B------:R-:W-:-:S04]  /*1bf0*/  ISETP.NE.U32.AND P4, PT, RZ, c[0x0][0x180], PT ;  /* 0x00006000ff007a0c */ /* 0x000fc80003f85070 */
[----:B------:R-:W-:-:S13]  /*1c00*/  ISETP.NE.AND.EX P4, PT, RZ, c[0x0][0x184], PT, P4 ;  /* 0x00006100ff007a0c */ /* 0x000fda0003f85340 */
[----:B------:R-:W-:Y:S05]  /*1c10*/  @P4 BRA `(.L_x_20996) ;  /* 0x0000002000004947 */ /* 0x000fea0003800000 */
[----:B------:R-:W-:Y:S05]  /*1c20*/  @P0 BRA `(.L_x_20997) ;  /* 0x0000005000000947 */ /* 0x000fea0003800000 */
[----:B------:R-:W-:Y:S05]  /*1c30*/  BRA `(.L_x_20998) ;  /* 0x0000005000007947 */ /* 0x000fea0003800000 */
.L_x_20996:
[----:B-----5:R-:W-:Y:S01]  /*1c40*/  FADD.FTZ R71, R63, R71 ;  /* 0x000000473f477221 */ /* 0x020fe20000010000 */
[----:B------:R-:W-:Y:S05]  /*1c50*/  BRA `(.L_x_20997) ;  /* 0x0000002000007947 */ /* 0x000fea0003800000 */
.L_x_20995:
[----:B-----5:R-:W-:-:S04]  /*1c60*/  FADD.FTZ R71, R59, R71 ;  /* 0x000000473b477221 */ /* 0x020fc80000010000 */
[----:B------:R-:W-:-:S05]  /*1c70*/  @P2 FADD.FTZ R71, R63, R71 ;  /* 0x000000473f472221 */ /* 0x000fca0000010000 */
.L_x_20997:
[----:B0----5:R-:W-:Y:S02]  /*1c80*/  MOV R67, R71 ;  /* 0x0000004700437202 */ /* 0x021fe40000000f00 */
.L_x_20998:
[----:B------:R-:W-:Y:S01]  /*1c90*/  IADD3 R191, R187, 0x200, RZ ;  /* 0x00000200bbbf7810 */ /* 0x000fe20007ffe0ff */
[----:B------:R-:W-:-:S04]  /*1ca0*/  @P0 IMAD.WIDE.U32 R80, R186, R189, c[0x0][0x188] ;  /* 0x00006200ba500625 */ /* 0x000fc800078e00bd */
[CC--:B0-----:R-:W-:Y:S01]  /*1cb0*/  IMAD.WIDE.U32 R72, R191.reuse, R189.reuse, c[0x0][0x170] ;  /* 0x00005c00bf487625 */ /* 0x0c1fe200078e00bd */
[----:B------:R0:W-:Y:S03]  /*1cc0*/  @P0 STG.E.128 [R80.64], R64 ;  /* 0x0000004050000986 */ /* 0x0001e6000c101d04 */
[CC--:B------:R-:W-:Y:S02]  /*1cd0*/  @P1 IMAD.WIDE.U32 R78, R191.reuse, R189.reuse, c[0x0][0x178] ;  /* 0x00005e00bf4e1625 */ /* 0x0c0fe400078e00bd */
[----:B------:R-:W5:Y:S02]  /*1ce0*/  LDG.E.128 R72, [R72.64] ;  /* 0x0000000448487981 */ /* 0x000f64000c1e1d00 */
[----:B------:R-:W-:Y:S02]  /*1cf0*/  @P2 IMAD.WIDE.U32 R76, R191, R189, c[0x0][0x180] ;  /* 0x00006000bf4c2625 */ /* 0x000fe400078e00bd */
[----:B-----5:R0:W5:Y:S04]  /*1d00*/  @P1 LDG.E.128 R56, [R78.64] ;  /* 0x000000044e381981 */ /* 0x020168000c1e1d00 */
[----:B------:R0:W5:Y:S01]  /*1d10*/  @P2 LDG.E.128 R60, [R76.64] ;  /* 0x000000044c3c2981 */ /* 0x000162000c1e1d00 */
[----:B------:R-:W-:Y:S05]  /*1d20*/  @P3 BRA `(.L_x_20999) ;  /* 0x0000007000003947 */ /* 0x000fea0003800000 */
[----:B------:R-:W-:-:S04]  /*1d30*/  ISETP.NE.U32.AND P4, PT, RZ, c[0x0][0x180], PT ;  /* 0x00006000ff007a0c */ /* 0x000fc80003f85070 */
[----:B------:R-:W-:-:S13]  /*1d40*/  ISETP.NE.AND.EX P4, PT, RZ, c[0x0][0x184], PT, P4 ;  /* 0x00006100ff007a0c */ /* 0x000fda0003f85340 */
[----:B------:R-:W-:Y:S05]  /*1d50*/  @P4 BRA `(.L_x_21000) ;  /* 0x0000002000004947 */ /* 0x000fea0003800000 */
[----:B------:R-:W-:Y:S05]  /*1d60*/  @P0 BRA `(.L_x_21001) ;  /* 0x0000005000000947 */ /* 0x000fea0003800000 */
[----:B------:R-:W-:Y:S05]  /*1d70*/  BRA `(.L_x_21002) ;  /* 0x0000005000007947 */ /* 0x000fea0003800000 */
.L_x_21000:
[----:B-----5:R-:W-:Y:S01]  /*1d80*/  FADD.FTZ R72, R60, R72 ;  /* 0x000000483c487221 */ /* 0x020fe20000010000 */
[----:B------:R-:W-:Y:S05]  /*1d90*/  BRA `(.L_x_21001) ;  /* 0x0000002000007947 */ /* 0x000fea0003800000 */
.L_x_20999:
[----:B-----5:R-:W-:-:S04]  /*1da0*/  FADD.FTZ R72, R56, R72 ;  /* 0x0000004838487221 */ /* 0x020fc80000010000 */
[----:B------:R-:W-:-:S05]  /*1db0*/  @P2 FADD.FTZ R72, R60, R72 ;  /* 0x000000483c482221 */ /* 0x000fca0000010000 */
.L_x_21001:
[----:B0-----:R-:W-:Y:S02]  /*1dc0*/  MOV R64, R72 ;  /* 0x0000004800407202 */ /* 0x001fe40000000f00 */
.L_x_21002:
[----:B------:R-:W-:Y:S05]  /*1dd0*/  @P3 BRA `(.L_x_21003) ;  /* 0x0000007000003947 */ /* 0x000fea0003800000 */
[----:B------:R-:W-:-:S04]  /*1de0*/  ISETP.NE.U32.AND P4, PT, RZ, c[0x0][0x180], PT ;  /* 0x00006000ff007a0c */ /* 0x000fc80003f85070 */
[----:B------:R-:W-:-:S13]  /*1df0*/  ISETP.NE.AND.EX P4, PT, RZ, c[0x0][0x184], PT, P4 ;  /* 0x00006100ff007a0c */ /* 0x000fda0003f85340 */
[----:B------:R-:W-:Y:S05]  /*1e00*/  @P4 BRA `(.L_x_21004) ;  /* 0x0000002000004947 */ /* 0x000fea0003800000 */
[----:B------:R-:W-:Y:S05]  /*1e10*/  @P0 BRA `(.L_x_21005) ;  /* 0x0000005000000947 */ /* 0x000fea0003800000 */
[----:B------:R-:W-:Y:S05]  /*1e20*/  BRA `(.L_x_21006) ;  /* 0x0000005000007947 */ /* 0x000fea0003800000 */
.L_x_21004:
[----:B-----5:R-:W-:Y:S01]  /*1e30*/  FADD.FTZ R73, R61, R73 ;  /* 0x000000493d497221 */ /* 0x020fe20000010000 */
[----:B------:R-:W-:Y:S05]  /*1e40*/  BRA `(.L_x_21005) ;  /* 0x0000002000007947 */ /* 0x000fea0003800000 */
.L_x_21003:
[----:B-----5:R-:W-:-:S04]  /*1e50*/  FADD.FTZ R73, R57, R73 ;  /* 0x0000004939497221 */ /* 0x020fc80000010000 */
[----:B------:R-:W-:-:S05]  /*1e60*/  @P2 FADD.FTZ R73, R61, R73 ;  /* 0x000000493d492221 */ /* 0x000fca0000010000 */
.L_x_21005:
[----:B0-----:R-:W-:Y:S02]  /*1e70*/  MOV R65, R73 ;  /* 0x0000004900417202 */ /* 0x001fe40000000f00 */
.L_x_21006:
[----:B------:R-:W-:Y:S05]  /*1e80*/  @P3 BRA `(.L_x_21007) ;  /* 0x0000007000003947 */ /* 0x000fea0003800000 */
[----:B------:R-:W-:-:S04]  /*1e90*/  ISETP.NE.U32.AND P4, PT, RZ, c[0x0][0x180], PT ;  /* 0x00006000ff007a0c */ /* 0x000fc80003f85070 */
[----:B------:R-:W-:-:S13]  /*1ea0*/  ISETP.NE.AND.EX P4, PT, RZ, c[0x0][0x184], PT, P4 ;  /* 0x00006100ff007a0c */ /* 0x000fda0003f85340 */
[----:B------:R-:W-:Y:S05]  /*1eb0*/  @P4 BRA `(.L_x_21008) ;  /* 0x0000002000004947 */ /* 0x000fea0003800000 */
[----:B------:R-:W-:Y:S05]  /*1ec0*/  @P0 BRA `(.L_x_21009) ;  /* 0x0000005000000947 */ /* 0x000fea0003800000 */
[----:B------:R-:W-:Y:S05]  /*1ed0*/  BRA `(.L_x_21010) ;  /* 0x0000005000007947 */ /* 0x000fea0003800000 */
.L_x_21008:
[----:B-----5:R-:W-:Y:S01]  /*1ee0*/  FADD.FTZ R74, R62, R74 ;  /* 0x0000004a3e4a7221 */ /* 0x020fe20000010000 */
[----:B------:R-:W-:Y:S05]  /*1ef0*/  BRA `(.L_x_21009) ;  /* 0x0000002000007947 */ /* 0x000fea0003800000 */
.L_x_21007:
[----:B-----5:R-:W-:-:S04]  /*1f00*/  FADD.FTZ R74, R58, R74 ;  /* 0x0000004a3a4a7221 */ /* 0x020fc80000010000 */
[----:B------:R-:W-:-:S05]  /*1f10*/  @P2 FADD.FTZ R74, R62, R74 ;  /* 0x0000004a3e4a2221 */ /* 0x000fca0000010000 */
.L_x_21009:
[----:B0-----:R-:W-:Y:S02]  /*1f20*/  MOV R66, R74 ;  /* 0x0000004a00427202 */ /* 0x001fe40000000f00 */
.L_x_21010:
[----:B------:R-:W-:Y:S05]  /*1f30*/  @P3 BRA `(.L_x_21011) ;  /* 0x0000007000003947 */ /* 0x000fea0003800000 */
[----:B------:R-:W-:-:S04]  /*1f40*/  ISETP.NE.U32.AND P4, PT, RZ, c[0x0][0x180], PT ;  /* 0x00006000ff007a0c */ /* 0x000fc80003f85070 */
[----:B------:R-:W-:-:S13]  /*1f50*/  ISETP.NE.AND.EX P4, PT, RZ, c[0x0][0x184], PT, P4 ;  /* 0x00006100ff007a0c */ /* 0x000fda0003f85340 */
[----:B------:R-:W-:Y:S05]  /*1f60*/  @P4 BRA `(.L_x_21012) ;  /* 0x0000002000004947 */ /* 0x000fea0003800000 */
[----:B------:R-:W-:Y:S05]  /*1f70*/  @P0 BRA `(.L_x_21013) ;  /* 0x0000005000000947 */ /* 0x000fea0003800000 */
[----:B------:R-:W-:Y:S05]  /*1f80*/  BRA `(.L_x_21014) ;  /* 0x0000005000007947 */ /* 0x000fea0003800000 */
.L_x_21012:
[----:B-----5:R-:W-:Y:S01]  /*1f90*/  FADD.FTZ R75, R63, R75 ;  /* 0x0000004b3f4b7221 */ /* 0x020fe20000010000 */
[----:B------:R-:W-:Y:S05]  /*1fa0*/  BRA `(.L_x_21013) ;  /* 0x0000002000007947 */ /* 0x000fea0003800000 */
.L_x_21011:
[----:B-----5:R-:W-:-:S04]  /*1fb0*/  FADD.FTZ R75, R59, R75 ;  /* 0x0000004b3b4b7221 */ /* 0x020fc80000010000 */
[----:B------:R-:W-:-:S05]  /*1fc0*/  @P2 FADD.FTZ R75, R63, R75 ;  /* 0x0000004b3f4b2221 */ /* 0x000fca0000010000 */
.L_x_21013:
[----:B0-----:R-:W-:Y:S02]  /*1fd0*/  MOV R67, R75 ;  /* 0x0000004b00437202 */ /* 0x001fe40000000f00 */
.L_x_21014:
        /* <DEDUP_REMOVED lines=15> */
.L_x_21016:
[----:B-----5:R-:W-:Y:S01]  /*20d0*/  FADD.FTZ R76, R60, R76 ;  /* 0x0000004c3c4c7221 */ /* 0x020fe20000010000 */
[----:B------:R-:W-:Y:S05]  /*20e0*/  BRA `(.L_x_21017) ;  /* 0x0000002000007947 */ /* 0x000fea0003800000 */
.L_x_21015:
[----:B-----5:R-:W-:-:S04]  /*20f0*/  FADD.FTZ R76, R56, R76 ;  /* 0x0000004c384c7221 */ /* 0x020fc80000010000 */
[----:B------:R-:W-:-:S05]  /*2100*/  @P2 FADD.FTZ R76, R60, R76 ;  /* 0x0000004c3c4c2221 */ /* 0x000fca0000010000 */
.L_x_21017:
[----:B0-----:R-:W-:Y:S02]  /*2110*/  MOV R64, R76 ;  /* 0x0000004c00407202 */ /* 0x001fe40000000f00 */
.L_x_21018:
[----:B------:R-:W-:Y:S05]  /*2120*/  @P3 BRA `(.L_x_21019) ;  /* 0x0000007000003947 */ /* 0x000fea0003800000 */
[----:B------:R-:W-:-:S04]  /*2130*/  ISETP.NE.U32.AND P4, PT, RZ, c[0x0][0x180], PT ;  /* 0x00006000ff007a0c */ /* 0x000fc80003f85070 */
[----:B------:R-:W-:-:S13]  /*2140*/  ISETP.NE.AND.EX P4, PT, RZ, c[0x0][0x184], PT, P4 ;  /* 0x00006100ff007a0c */ /* 0x000fda0003f85340 */
[----:B------:R-:W-:Y:S05]  /*2150*/  @P4 BRA `(.L_x_21020) ;  /* 0x0000002000004947 */ /* 0x000fea0003800000 */
[----:B------:R-:W-:Y:S05]  /*2160*/  @P0 BRA `(.L_x_21021) ;  /* 0x0000005000000947 */ /* 0x000fea0003800000 */
[----:B------:R-:W-:Y:S05]  /*2170*/  BRA `(.L_x_21022) ;  /* 0x0000005000007947 */ /* 0x000fea0003800000 */
.L_x_21020:
[----:B-----5:R-:W-:Y:S01]  /*2180*/  FADD.FTZ R77, R61, R77 ;  /* 0x0000004d3d4d7221 */ /* 0x020fe20000010000 */
[----:B------:R-:W-:Y:S05]  /*2190*/  BRA `(.L_x_21021) ;  /* 0x0000002000007947 */ /* 0x000fea0003800000 */
.L_x_21019:
[----:B-----5:R-:W-:-:S04]  /*21a0*/  FADD.FTZ R77, R57, R77 ;  /* 0x0000004d394d7221 */ /* 0x020fc80000010000 */
[----:B------:R-:W-:-:S05]  /*21b0*/  @P2 FADD.FTZ R77, R61, R77 ;  /* 0x0000004d3d4d2221 */ /* 0x000fca0000010000 */
.L_x_21021:
[----:B0-----:R-:W-:Y:S02]  /*21c0*/  MOV R65, R77 ;  /* 0x0000004d00417202 */ /* 0x001fe40000000f00 */
.L_x_21022:
[----:B------:R-:W-:Y:S05]  /*21d0*/  @P3 BRA `(.L_x_21023) ;  /* 0x0000007000003947 */ /* 0x000fea0003800000 */
[----:B------:R-:W-:-:S04]  /*21e0*/  ISETP.NE.U32.AND P4, PT, RZ, c[0x0][0x180], PT ;  /* 0x00006000ff007a0c */ /* 0x000fc80003f85070 */
[----:B------:R-:W-:-:S13]  /*21f0*/  ISETP.NE.AND.EX P4, PT, RZ, c[0x0][0x184], PT, P4 ;  /* 0x00006100ff007a0c */ /* 0x000fda0003f85340 */
[----:B------:R-:W-:Y:S05]  /*2200*/  @P4 BRA `(.L_x_21024) ;  /* 0x0000002000004947 */ /* 0x000fea0003800000 */
[----:B------:R-:W-:Y:S05]  /*2210*/  @P0 BRA `(.L_x_21025) ;  /* 0x0000005000000947 */ /* 0x000fea0003800000 */
[----:B------:R-:W-:Y:S05]  /*2220*/  BRA `(.L_x_21026) ;  /* 0x0000005000007947 */ /* 0x000fea0003800000 */
.L_x_21024:
[----:B-----5:R-:W-:Y:S01]  /*2230*/  FADD.FTZ R78, R62, R78 ;  /* 0x0000004e3e4e7221 */ /* 0x020fe20000010000 */
[----:B------:R-:W-:Y:S05]  /*2240*/  BRA `(.L_x_21025) ;  /* 0x0000002000007947 */ /* 0x000fea0003800000 */
.L_x_21023:
[----:B-----5:R-:W-:-:S04]  /*2250*/  FADD.FTZ R78, R58, R78 ;  /* 0x0000004e3a4e7221 */ /* 0x020fc80000010000 */
[----:B------:R-:W-:-:S05]  /*2260*/  @P2 FADD.FTZ R78, R62, R78 ;  /* 0x0000004e3e4e2221 */ /* 0x000fca0000010000 */
.L_x_21025:
[----:B0-----:R-:W-:Y:S02]  /*2270*/  MOV R66, R78 ;  /* 0x0000004e00427202 */ /* 0x001fe40000000f00 */
.L_x_21026:
[----:B------:R-:W-:Y:S05]  /*2280*/  @P3 BRA `(.L_x_21027) ;  /* 0x0000007000003947 */ /* 0x000fea0003800000 */
[----:B------:R-:W-:-:S04]  /*2290*/  ISETP.NE.U32.AND P4, PT, RZ, c[0x0][0x180], PT ;  /* 0x00006000ff007a0c */ /* 0x000fc80003f85070 */
[----:B------:R-:W-:-:S13]  /*22a0*/  ISETP.NE.AND.EX P4, PT, RZ, c[0x0][0x184], PT, P4 ;  /* 0x00006100ff007a0c */ /* 0x000fda0003f85340 */
[----:B------:R-:W-:Y:S05]  /*22b0*/  @P4 BRA `(.L_x_21028) ;  /* 0x0000002000004947 */ /* 0x000fea0003800000 */
[----:B------:R-:W-:Y:S05]  /*22c0*/  @P0 BRA `(.L_x_21029) ;  /* 0x0000005000000947 */ /* 0x000fea0003800000 */
[----:B------:R-:W-:Y:S05]  /*22d0*/  BRA `(.L_x_21030) ;  /* 0x0000005000007947 */ /* 0x000fea0003800000 */
.L_x_21028:
[----:B-----5:R-:W-:Y:S01]  /*22e0*/  FADD.FTZ R79, R63, R79 ;  /* 0x0000004f3f4f7221 */ /* 0x020fe20000010000 */
[----:B------:R-:W-:Y:S05]  /*22f0*/  BRA `(.L_x_21029) ;  /* 0x0000002000007947 */ /* 0x000fea0003800000 */
.L_x_21027:
[----:B-----5:R-:W-:-:S04]  /*2300*/  FADD.FTZ R79, R59, R79 ;  /* 0x0000004f3b4f7221 */ /* 0x020fc80000010000 */
[----:B------:R-:W-:-:S05]  /*2310*/  @P2 FADD.FTZ R79, R63, R79 ;  /* 0x0000004f3f4f2221 */ /* 0x000fca0000010000 */
.L_x_21029:
[----:B0-----:R-:W-:Y:S02]  /*2320*/  MOV R67, R79 ;  /* 0x0000004f00437202 */ /* 0x001fe40000000f00 */
.L_x_21030:
        /* <DEDUP_REMOVED lines=15> */
.L_x_21032:
[----:B-----5:R-:W-:Y:S01]  /*2420*/  FADD.FTZ R80, R60, R80 ;  /* 0x000000503c507221 */ /* 0x020fe20000010000 */
[----:B------:R-:W-:Y:S05]  /*2430*/  BRA `(.L_x_21033) ;  /* 0x0000002000007947 */ /* 0x000fea0003800000 */
.L_x_21031:
[----:B-----5:R-:W-:-:S04]  /*2440*/  FADD.FTZ R80, R56, R80 ;  /* 0x0000005038507221 */ /* 0x020fc80000010000 */
[----:B------:R-:W-:-:S05]  /*2450*/  @P2 FADD.FTZ R80, R60, R80 ;  /* 0x000000503c502221 */ /* 0x000fca0000010000 */
.L_x_21033:
[----:B0-----:R-:W-:Y:S02]  /*2460*/  MOV R64, R80 ;  /* 0x0000005000407202 */ /* 0x001fe40000000f00 */
.L_x_21034:
[----:B------:R-:W-:Y:S05]  /*2470*/  @P3 BRA `(.L_x_21035) ;  /* 0x0000007000003947 */ /* 0x000fea0003800000 */
[----:B------:R-:W-:-:S04]  /*2480*/  ISETP.NE.U32.AND P4, PT, RZ, c[0x0][0x180], PT ;  /* 0x00006000ff007a0c */ /* 0x000fc80003f85070 */
[----:B------:R-:W-:-:S13]  /*2490*/  ISETP.NE.AND.EX P4, PT, RZ, c[0x0][0x184], PT, P4 ;  /* 0x00006100ff007a0c */ /* 0x000fda0003f85340 */
[----:B------:R-:W-:Y:S05]  /*24a0*/  @P4 BRA `(.L_x_21036) ;  /* 0x0000002000004947 */ /* 0x000fea0003800000 */
[----:B------:R-:W-:Y:S05]  /*24b0*/  @P0 BRA `(.L_x_21037) ;  /* 0x0000005000000947 */ /* 0x000fea0003800000 */
[----:B------:R-:W-:Y:S05]  /*24c0*/  BRA `(.L_x_21038) ;  /* 0x0000005000007947 */ /* 0x000fea0003800000 */
.L_x_21036:
[----:B-----5:R-:W-:Y:S01]  /*24d0*/  FADD.FTZ R81, R61, R81 ;  /* 0x000000513d517221 */ /* 0x020fe20000010000 */
[----:B------:R-:W-:Y:S05]  /*24e0*/  BRA `(.L_x_21037) ;  /* 0x0000002000007947 */ /* 0x000fea0003800000 */
.L_x_21035:
[----:B-----5:R-:W-:-:S04]  /*24f0*/  FADD.FTZ R81, R57, R81 ;  /* 0x0000005139517221 */ /* 0x020fc80000010000 */
[----:B------:R-:W-:-:S05]  /*2500*/  @P2 FADD.FTZ R81, R61, R81 ;  /* 0x000000513d512221 */ /* 0x000fca0000010000 */
.L_x_21037:
[----:B0-----:R-:W-:Y:S02]  /*2510*/  MOV R65, R81 ;  /* 0x0000005100417202 */ /* 0x001fe40000000f00 */
.L_x_21038:
[----:B------:R-:W-:Y:S05]  /*2520*/  @P3 BRA `(.L_x_21039) ;  /* 0x0000007000003947 */ /* 0x000fea0003800000 */
[----:B------:R-:W-:-:S04]  /*2530*/  ISETP.NE.U32.AND P4, PT, RZ, c[0x0][0x180], PT ;  /* 0x00006000ff007a0c */ /* 0x000fc80003f85070 */
[----:B------:R-:W-:-:S13]  /*2540*/  ISETP.NE.AND.EX P4, PT, RZ, c[0x0][0x184], PT, P4 ;  /* 0x00006100ff007a0c */ /* 0x000fda0003f85340 */
[----:B------:R-:W-:Y:S05]  /*2550*/  @P4 BRA `(.L_x_21040) ;  /* 0x0000002000004947 */ /* 0x000fea0003800000 */
[----:B------:R-:W-:Y:S05]  /*2560*/  @P0 BRA `(.L_x_21041) ;  /* 0x0000005000000947 */ /* 0x000fea0003800000 */
[----:B------:R-:W-:Y:S05]  /*2570*/  BRA `(.L_x_21042) ;  /* 0x0000005000007947 */ /* 0x000fea0003800000 */
.L_x_21040:
[----:B-----5:R-:W-:Y:S01]  /*2580*/  FADD.FTZ R82, R62, R82 ;  /* 0x000000523e527221 */ /* 0x020fe20000010000 */
[----:B------:R-:W-:Y:S05]  /*2590*/  BRA `(.L_x_21041) ;  /* 0x0000002000007947 */ /* 0x000fea0003800000 */
.L_x_21039:
[----:B-----5:R-:W-:-:S04]  /*25a0*/  FADD.FTZ R82, R58, R82 ;  /* 0x000000523a527221 */ /* 0x020fc80000010000 */
[----:B------:R-:W-:-:S05]  /*25b0*/  @P2 FADD.FTZ R82, R62, R82 ;  /* 0x000000523e522221 */ /* 0x000fca0000010000 */
.L_x_21041:
[----:B0-----:R-:W-:Y:S02]  /*25c0*/  MOV R66, R82 ;  /* 0x0000005200427202 */ /* 0x001fe40000000f00 */
.L_x_21042:
[----:B------:R-:W-:Y:S05]  /*25d0*/  @P3 BRA `(.L_x_21043) ;  /* 0x0000007000003947 */ /* 0x000fea0003800000 */
[----:B------:R-:W-:-:S04]  /*25e0*/  ISETP.NE.U32.AND P4, PT, RZ, c[0x0][0x180], PT ;  /* 0x00006000ff007a0c */ /* 0x000fc80003f85070 */
[----:B------:R-:W-:-:S13]  /*25f0*/  ISETP.NE.AND.EX P4, PT, RZ, c[0x0][0x184], PT, P4 ;  /* 0x00006100ff007a0c */ /* 0x000fda0003f85340 */
[----:B------:R-:W-:Y:S05]  /*2600*/  @P4 BRA `(.L_x_21044) ;  /* 0x0000002000004947 */ /* 0x000fea0003800000 */
[----:B------:R-:W-:Y:S05]  /*2610*/  @P0 BRA `(.L_x_21045) ;  /* 0x0000005000000947 */ /* 0x000fea0003800000 */
[----:B------:R-:W-:Y:S05]  /*2620*/  BRA `(.L_x_21046) ;  /* 0x0000005000007947 */ /* 0x000fea0003800000 */
.L_x_21044:
[----:B-----5:R-:W-:Y:S01]  /*2630*/  FADD.FTZ R83, R63, R83 ;  /* 0x000000533f537221 */ /* 0x020fe20000010000 */
[----:B------:R-:W-:Y:S05]  /*2640*/  BRA `(.L_x_21045) ;  /* 0x0000002000007947 */ /* 0x000fea0003800000 */
.L_x_21043:
[----:B-----5:R-:W-:-:S04]  /*2650*/  FADD.FTZ R83, R59, R83 ;  /* 0x000000533b537221 */ /* 0x020fc80000010000 */
[----:B------:R-:W-:-:S05]  /*2660*/  @P2 FADD.FTZ R83, R63, R83 ;  /* 0x000000533f532221 */ /* 0x000fca0000010000 */
.L_x_21045:
[----:B0-----:R-:W-:Y:S02]  /*2670*/  MOV R67, R83 ;  /* 0x0000005300437202 */ /* 0x001fe40000000f00 */
.L_x_21046:
        /* <DEDUP_REMOVED lines=15> */
.L_x_21048:
[----:B-----5:R-:W-:Y:S01]  /*2770*/  FADD.FTZ R84, R60, R84 ;  /* 0x000000543c547221 */ /* 0x020fe20000010000 */
[----:B------:R-:W-:Y:S05]  /*2780*/  BRA `(.L_x_21049) ;  /* 0x0000002000007947 */ /* 0x000fea0003800000 */
.L_x_21047:
[----:B-----5:R-:W-:-:S04]  /*2790*/  FADD.FTZ R84, R56, R84 ;  /* 0x0000005438547221 */ /* 0x020fc80000010000 */
[----:B------:R-:W-:-:S05]  /*27a0*/  @P2 FADD.FTZ R84, R60, R84 ;  /* 0x000000543c542221 */ /* 0x000fca0000010000 */
.L_x_21049:
[----:B0-----:R-:W-:Y:S02]  /*27b0*/  MOV R64, R84 ;  /* 0x0000005400407202 */ /* 0x001fe40000000f00 */
.L_x_21050:
[----:B------:R-:W-:Y:S05]  /*27c0*/  @P3 BRA `(.L_x_21051) ;  /* 0x0000007000003947 */ /* 0x000fea0003800000 */
[----:B------:R-:W-:-:S04]  /*27d0*/  ISETP.NE.U32.AND P4, PT, RZ, c[0x0][0x180], PT ;  /* 0x00006000ff007a0c */ /* 0x000fc80003f85070 */
[----:B------:R-:W-:-:S13]  /*27e0*/  ISETP.NE.AND.EX P4, PT, RZ, c[0x0][0x184], PT, P4 ;  /* 0x00006100ff007a0c */ /* 0x000fda0003f85340 */
[----:B------:R-:W-:Y:S05]  /*27f0*/  @P4 BRA `(.L_x_21052) ;  /* 0x0000002000004947 */ /* 0x000fea0003800000 */
[----:B------:R-:W-:Y:S05]  /*2800*/  @P0 BRA `(.L_x_21053) ;  /* 0x0000005000000947 */ /* 0x000fea0003800000 */
[----:B------:R-:W-:Y:S05]  /*2810*/  BRA `(.L_x_21054) ;  /* 0x0000005000007947 */ /* 0x000fea0003800000 */
.L_x_21052:
[----:B-----5:R-:W-:Y:S01]  /*2820*/  FADD.FTZ R85, R61, R85 ;  /* 0x000000553d557221 */ /* 0x020fe20000010000 */
[----:B------:R-:W-:Y:S05]  /*2830*/  BRA `(.L_x_21053) ;  /* 0x0000002000007947 */ /* 0x000fea0003800000 */
.L_x_21051:
[----:B-----5:R-:W-:-:S04]  /*2840*/  FADD.FTZ R85, R57, R85 ;  /* 0x0000005539557221 */ /* 0x020fc80000010000 */
[----:B------:R-:W-:-:S05]  /*2850*/  @P2 FADD.FTZ R85, R61, R85 ;  /* 0x000000553d552221 */ /* 0x000fca0000010000 */
.L_x_21053:
[----:B0-----:R-:W-:Y:S02]  /*2860*/  MOV R65, R85 ;  /* 0x0000005500417202 */ /* 0x001fe40000000f00 */
.L_x_21054:
[----:B------:R-:W-:Y:S05]  /*2870*/  @P3 BRA `(.L_x_21055) ;  /* 0x0000007000003947 */ /* 0x000fea0003800000 */
[----:B------:R-:W-:-:S04]  /*2880*/  ISETP.NE.U32.AND P4, PT, RZ, c[0x0][0x180], PT ;  /* 0x00006000ff007a0c */ /* 0x000fc80003f85070 */
[----:B------:R-:W-:-:S13]  /*2890*/  ISETP.NE.AND.EX P4, PT, RZ, c[0x0][0x184], PT, P4 ;  /* 0x00006100ff007a0c */ /* 0x000fda0003f85340 */
[----:B------:R-:W-:Y:S05]  /*28a0*/  @P4 BRA `(.L_x_21056) ;  /* 0x0000002000004947 */ /* 0x000fea0003800000 */
[----:B------:R-:W-:Y:S05]  /*28b0*/  @P0 BRA `(.L_x_21057) ;  /* 0x0000005000000947 */ /* 0x000fea0003800000 */
[----:B------:R-:W-:Y:S05]  /*28c0*/  BRA `(.L_x_21058) ;  /* 0x0000005000007947 */ /* 0x000fea0003800000 */
.L_x_21056:
[----:B-----5:R-:W-:Y:S01]  /*28d0*/  FADD.FTZ R86, R62, R86 ;  /* 0x000000563e567221 */ /* 0x020fe20000010000 */
[----:B------:R-:W-:Y:S05]  /*28e0*/  BRA `(.L_x_21057) ;  /* 0x0000002000007947 */ /* 0x000fea0003800000 */
.L_x_21055:
[----:B-----5:R-:W-:-:S04]  /*28f0*/  FADD.FTZ R86, R58, R86 ;  /* 0x000000563a567221 */ /* 0x020fc80000010000 */
[----:B------:R-:W-:-:S05]  /*2900*/  @P2 FADD.FTZ R86, R62, R86 ;  /* 0x000000563e562221 */ /* 0x000fca0000010000 */
.L_x_21057:
[----:B0-----:R-:W-:Y:S02]  /*2910*/  MOV R66, R86 ;  /* 0x0000005600427202 */ /* 0x001fe40000000f00 */
.L_x_21058:
[----:B------:R-:W-:Y:S05]  /*2920*/  @P3 BRA `(.L_x_21059) ;  /* 0x0000007000003947 */ /* 0x000fea0003800000 */
[----:B------:R-:W-:-:S04]  /*2930*/  ISETP.NE.U32.AND P4, PT, RZ, c[0x0][0x180], PT ;  /* 0x00006000ff007a0c */ /* 0x000fc80003f85070 */
[----:B------:R-:W-:-:S13]  /*2940*/  ISETP.NE.AND.EX P4, PT, RZ, c[0x0][0x184], PT, P4 ;  /* 0x00006100ff007a0c */ /* 0x000fda0003f85340 */
[----:B------:R-:W-:Y:S05]  /*2950*/  @P4 BRA `(.L_x_21060) ;  /* 0x0000002000004947 */ /* 0x000fea0003800000 */
[----:B------:R-:W-:Y:S05]  /*2960*/  @P0 BRA `(.L_x_21061) ;  /* 0x0000005000000947 */ /* 0x000fea0003800000 */
[----:B------:R-:W-:Y:S05]  /*2970*/  BRA `(.L_x_21062) ;  /* 0x0000005000007947 */ /* 0x000fea0003800000 */
.L_x_21060:
[----:B-----5:R-:W-:Y:S01]  /*2980*/  FADD.FTZ R87, R63, R87 ;  /* 0x000000573f577221 */ /* 0x020fe20000010000 */
[----:B------:R-:W-:Y:S05]  /*2990*/  BRA `(.L_x_21061) ;  /* 0x0000002000007947 */ /* 0x000fea0003800000 */
.L_x_21059:
[----:B-----5:R-:W-:-:S04]  /*29a0*/  FADD.FTZ R87, R59, R87 ;  /* 0x000000573b577221 */ /* 0x020fc80000010000 */
[----:B------:R-:W-:-:S05]  /*29b0*/  @P2 FADD.FTZ R87, R63, R87 ;  /* 0x000000573f572221 */ /* 0x000fca0000010000 */
.L_x_21061:
[----:B0-----:R-:W-:Y:S02]  /*29c0*/  MOV R67, R87 ;  /* 0x0000005700437202 */ /* 0x001fe40000000f00 */
.L_x_21062:
        /* <DEDUP_REMOVED lines=15> */
.L_x_21064:
[----:B-----5:R-:W-:Y:S01]  /*2ac0*/  FADD.FTZ R88, R60, R88 ;  /* 0x000000583c587221 */ /* 0x020fe20000010000 */
[----:B------:R-:W-:Y:S05]  /*2ad0*/  BRA `(.L_x_21065) ;  /* 0x0000002000007947 */ /* 0x000fea0003800000 */
.L_x_21063:
[----:B-----5:R-:W-:-:S04]  /*2ae0*/  FADD.FTZ R88, R56, R88 ;  /* 0x0000005838587221 */ /* 0x020fc80000010000 */
[----:B------:R-:W-:-:S05]  /*2af0*/  @P2 FADD.FTZ R88, R60, R88 ;  /* 0x000000583c582221 */ /* 0x000fca0000010000 */
.L_x_21065:
[----:B0-----:R-:W-:Y:S02]  /*2b00*/  MOV R64, R88 ;  /* 0x0000005800407202 */ /* 0x001fe40000000f00 */
.L_x_21066:
[----:B------:R-:W-:Y:S05]  /*2b10*/  @P3 BRA `(.L_x_21067) ;  /* 0x0000007000003947 */ /* 0x000fea0003800000 */
[----:B------:R-:W-:-:S04]  /*2b20*/  ISETP.NE.U32.AND P4, PT, RZ, c[0x0][0x180], PT ;  /* 0x00006000ff007a0c */ /* 0x000fc80003f85070 */
[----:B------:R-:W-:-:S13]  /*2b30*/  ISETP.NE.AND.EX P4, PT, RZ, c[0x0][0x184], PT, P4 ;  /* 0x00006100ff007a0c */ /* 0x000fda0003f85340 */
[----:B------:R-:W-:Y:S05]  /*2b40*/  @P4 BRA `(.L_x_21068) ;  /* 0x0000002000004947 */ /* 0x000fea0003800000 */
[----:B------:R-:W-:Y:S05]  /*2b50*/  @P0 BRA `(.L_x_21069) ;  /* 0x0000005000000947 */ /* 0x000fea0003800000 */
[----:B------:R-:W-:Y:S05]  /*2b60*/  BRA `(.L_x_21070) ;  /* 0x0000005000007947 */ /* 0x000fea0003800000 */
.L_x_21068:
[----:B-----5:R-:W-:Y:S01]  /*2b70*/  FADD.FTZ R89, R61, R89 ;  /* 0x000000593d597221 */ /* 0x020fe20000010000 */
[----:B------:R-:W-:Y:S05]  /*2b80*/  BRA `(.L_x_21069) ;  /* 0x0000002000007947 */ /* 0x000fea0003800000 */
.L_x_21067:
[----:B-----5:R-:W-:-:S04]  /*2b90*/  FADD.FTZ R89, R57, R89 ;  /* 0x0000005939597221 */ /* 0x020fc80000010000 */
[----:B------:R-:W-:-:S05]  /*2ba0*/  @P2 FADD.FTZ R89, R61, R89 ;  /* 0x000000593d592221 */ /* 0x000fca0000010000 */
.L_x_21069:
[----:B0-----:R-:W-:Y:S02]  /*2bb0*/  MOV R65, R89 ;  /* 0x0000005900417202 */ /* 0x001fe40000000f00 */
.L_x_21070:
[----:B------:R-:W-:Y:S05]  /*2bc0*/  @P3 BRA `(.L_x_21071) ;  /* 0x0000007000003947 */ /* 0x000fea0003800000 */
[----:B------:R-:W-:-:S04]  /*2bd0*/  ISETP.NE.U32.AND P4, PT, RZ, c[0x0][0x180], PT ;  /* 0x00006000ff007a0c */ /* 0x000fc80003f85070 */
[----:B------:R-:W-:-:S13]  /*2be0*/  ISETP.NE.AND.EX P4, PT, RZ, c[0x0][0x184], PT, P4 ;  /* 0x00006100ff007a0c */ /* 0x000fda0003f85340 */
[----:B------:R-:W-:Y:S05]  /*2bf0*/  @P4 BRA `(.L_x_21072) ;  /* 0x0000002000004947 */ /* 0x000fea0003800000 */
[----:B------:R-:W-:Y:S05]  /*2c00*/  @P0 BRA `(.L_x_21073) ;  /* 0x0000005000000947 */ /* 0x000fea0003800000 */
[----:B------:R-:W-:Y:S05]  /*2c10*/  BRA `(.L_x_21074) ;  /* 0x0000005000007947 */ /* 0x000fea0003800000 */
.L_x_21072:
[----:B-----5:R-:W-:Y:S01]  /*2c20*/  FADD.FTZ R90, R62, R90 ;  /* 0x0000005a3e5a7221 */ /* 0x020fe20000010000 */
[----:B------:R-:W-:Y:S05]  /*2c30*/  BRA `(.L_x_21073) ;  /* 0x0000002000007947 */ /* 0x000fea0003800000 */
.L_x_21071:
[----:B-----5:R-:W-:-:S04]  /*2c40*/  FADD.FTZ R90, R58, R90 ;  /* 0x0000005a3a5a7221 */ /* 0x020fc80000010000 */
[----:B------:R-:W-:-:S05]  /*2c50*/  @P2 FADD.FTZ R90, R62, R90 ;  /* 0x0000005a3e5a2221 */ /* 0x000fca0000010000 */
.L_x_21073:
[----:B0-----:R-:W-:Y:S02]  /*2c60*/  MOV R66, R90 ;  /* 0x0000005a00427202 */ /* 0x001fe40000000f00 */
.L_x_21074:
[----:B------:R-:W-:Y:S05]  /*2c70*/  @P3 BRA `(.L_x_21075) ;  /* 0x0000007000003947 */ /* 0x000fea0003800000 */
[----:B------:R-:W-:-:S04]  /*2c80*/  ISETP.NE.U32.AND P4, PT, RZ, c[0x0][0x180], PT ;  /* 0x00006000ff007a0c */ /* 0x000fc80003f85070 */
[----:B------:R-:W-:-:S13]  /*2c90*/  ISETP.NE.AND.EX P4, PT, RZ, c[0x0][0x184], PT, P4 ;  /* 0x00006100ff007a0c */ /* 0x000fda0003f85340 */
[----:B------:R-:W-:Y:S05]  /*2ca0*/  @P4 BRA `(.L_x_21076) ;  /* 0x0000002000004947 */ /* 0x000fea0003800000 */
[----:B------:R-:W-:Y:S05]  /*2cb0*/  @P0 BRA `(.L_x_21077) ;  /* 0x0000005000000947 */ /* 0x000fea0003800000 */
[----:B------:R-:W-:Y:S05]  /*2cc0*/  BRA `(.L_x_21078) ;  /* 0x0000005000007947 */ /* 0x000fea0003800000 */
.L_x_21076:
[----:B-----5:R-:W-:Y:S01]  /*2cd0*/  FADD.FTZ R91, R63, R91 ;  /* 0x0000005b3f5b7221 */ /* 0x020fe20000010000 */
[----:B------:R-:W-:Y:S05]  /*2ce0*/  BRA `(.L_x_21077) ;  /* 0x0000002000007947 */ /* 0x000fea0003800000 */
.L_x_21075:
[----:B-----5:R-:W-:-:S04]  /*2cf0*/  FADD.FTZ R91, R59, R91 ;  /* 0x0000005b3b5b7221 */ /* 0x020fc80000010000 */
[----:B------:R-:W-:-:S05]  /*2d00*/  @P2 FADD.FTZ R91, R63, R91 ;  /* 0x0000005b3f5b2221 */ /* 0x000fca0000010000 */
.L_x_21077:
[----:B0-----:R-:W-:Y:S02]  /*2d10*/  MOV R67, R91 ;  /* 0x0000005b00437202 */ /* 0x001fe40000000f00 */
.L_x_21078:
        /* <DEDUP_REMOVED lines=15> */
.L_x_21080:
[----:B-----5:R-:W-:Y:S01]  /*2e10*/  FADD.FTZ R92, R60, R92 ;  /* 0x0000005c3c5c7221 */ /* 0x020fe20000010000 */
[----:B------:R-:W-:Y:S05]  /*2e20*/  BRA `(.L_x_21081) ;  /* 0x0000002000007947 */ /* 0x000fea0003800000 */
.L_x_21079:
[----:B-----5:R-:W-:-:S04]  /*2e30*/  FADD.FTZ R92, R56, R92 ;  /* 0x0000005c385c7221 */ /* 0x020fc80000010000 */
[----:B------:R-:W-:-:S05]  /*2e40*/  @P2 FADD.FTZ R92, R60, R92 ;  /* 0x0000005c3c5c2221 */ /* 0x000fca0000010000 */
.L_x_21081:
[----:B0-----:R-:W-:Y:S02]  /*2e50*/  MOV R64, R92 ;  /* 0x0000005c00407202 */ /* 0x001fe40000000f00 */
.L_x_21082:
[----:B------:R-:W-:Y:S05]  /*2e60*/  @P3 BRA `(.L_x_21083) ;  /* 0x0000007000003947 */ /* 0x000fea0003800000 */
[----:B------:R-:W-:-:S04]  /*2e70*/  ISETP.NE.U32.AND P1, PT, RZ, c[0x0][0x180], PT ;  /* 0x00006000ff007a0c */ /* 0x000fc80003f25070 */
[----:B------:R-:W-:-:S13]  /*2e80*/  ISETP.NE.AND.EX P1, PT, RZ, c[0x0][0x184], PT, P1 ;  /* 0x00006100ff007a0c */ /* 0x000fda0003f25310 */
[----:B------:R-:W-:Y:S05]  /*2e90*/  @P1 BRA `(.L_x_21084) ;  /* 0x0000002000001947 */ /* 0x000fea0003800000 */
[----:B------:R-:W-:Y:S05]  /*2ea0*/  @P0 BRA `(.L_x_21085) ;  /* 0x0000005000000947 */ /* 0x000fea0003800000 */
[----:B------:R-:W-:Y:S05]  /*2eb0*/  BRA `(.L_x_21086) ;  /* 0x0000005000007947 */ /* 0x000fea0003800000 */
.L_x_21084:
[----:B-----5:R-:W-:Y:S01]  /*2ec0*/  FADD.FTZ R93, R61, R93 ;  /* 0x0000005d3d5d7221 */ /* 0x020fe20000010000 */
[----:B------:R-:W-:Y:S05]  /*2ed0*/  BRA `(.L_x_21085) ;  /* 0x0000002000007947 */ /* 0x000fea0003800000 */
.L_x_21083:
[----:B-----5:R-:W-:-:S04]  /*2ee0*/  FADD.FTZ R93, R57, R93 ;  /* 0x0000005d395d7221 */ /* 0x020fc80000010000 */
[----:B------:R-:W-:-:S05]  /*2ef0*/  @P2 FADD.FTZ R93, R61, R93 ;  /* 0x0000005d3d5d2221 */ /* 0x000fca0000010000 */
.L_x_21085:
[----:B0-----:R-:W-:Y:S02]  /*2f00*/  MOV R65, R93 ;  /* 0x0000005d00417202 */ /* 0x001fe40000000f00 */
.L_x_21086:
[----:B------:R-:W-:Y:S05]  /*2f10*/  @P3 BRA `(.L_x_21087) ;  /* 0x0000007000003947 */ /* 0x000fea0003800000 */
[----:B------:R-:W-:-:S04]  /*2f20*/  ISETP.NE.U32.AND P1, PT, RZ, c[0x0][0x180], PT ;  /* 0x00006000ff007a0c */ /* 0x000fc80003f25070 */
[----:B------:R-:W-:-:S13]  /*2f30*/  ISETP.NE.AND.EX P1, PT, RZ, c[0x0][0x184], PT, P1 ;  /* 0x00006100ff007a0c */ /* 0x000fda0003f25310 */
[----:B------:R-:W-:Y:S05]  /*2f40*/  @P1 BRA `(.L_x_21088) ;  /* 0x0000002000001947 */ /* 0x000fea0003800000 */
[----:B------:R-:W-:Y:S05]  /*2f50*/  @P0 BRA `(.L_x_21089) ;  /* 0x0000005000000947 */ /* 0x000fea0003800000 */
[----:B------:R-:W-:Y:S05]  /*2f60*/  BRA `(.L_x_21090) ;  /* 0x0000005000007947 */ /* 0x000fea0003800000 */
.L_x_21088:
[----:B-----5:R-:W-:Y:S01]  /*2f70*/  FADD.FTZ R94, R62, R94 ;  /* 0x0000005e3e5e7221 */ /* 0x020fe20000010000 */
[----:B------:R-:W-:Y:S05]  /*2f80*/  BRA `(.L_x_21089) ;  /* 0x0000002000007947 */ /* 0x000fea0003800000 */
.L_x_21087:
[----:B-----5:R-:W-:-:S04]  /*2f90*/  FADD.FTZ R94, R58, R94 ;  /* 0x0000005e3a5e7221 */ /* 0x020fc80000010000 */
[----:B------:R-:W-:-:S05]  /*2fa0*/  @P2 FADD.FTZ R94, R62, R94 ;  /* 0x0000005e3e5e2221 */ /* 0x000fca0000010000 */
.L_x_21089:
[----:B0-----:R-:W-:Y:S02]  /*2fb0*/  MOV R66, R94 ;  /* 0x0000005e00427202 */ /* 0x001fe40000000f00 */
.L_x_21090:
[----:B------:R-:W-:Y:S05]  /*2fc0*/  @P3 BRA `(.L_x_21091) ;  /* 0x0000007000003947 */ /* 0x000fea0003800000 */
[----:B------:R-:W-:-:S04]  /*2fd0*/  ISETP.NE.U32.AND P1, PT, RZ, c[0x0][0x180], PT ;  /* 0x00006000ff007a0c */ /* 0x000fc80003f25070 */
[----:B------:R-:W-:-:S13]  /*2fe0*/  ISETP.NE.AND.EX P1, PT, RZ, c[0x0][0x184], PT, P1 ;  /* 0x00006100ff007a0c */ /* 0x000fda0003f25310 */
[----:B------:R-:W-:Y:S05]  /*2ff0*/  @P1 BRA `(.L_x_21092) ;  /* 0x0000002000001947 */ /* 0x000fea0003800000 */
[----:B------:R-:W-:Y:S05]  /*3000*/  @P0 BRA `(.L_x_21093) ;  /* 0x0000005000000947 */ /* 0x000fea0003800000 */
[----:B------:R-:W-:Y:S05]  /*3010*/  BRA `(.L_x_21094) ;  /* 0x0000005000007947 */ /* 0x000fea0003800000 */
.L_x_21092:
[----:B-----5:R-:W-:Y:S01]  /*3020*/  FADD.FTZ R95, R63, R95 ;  /* 0x0000005f3f5f7221 */ /* 0x020fe20000010000 */
[----:B------:R-:W-:Y:S05]  /*3030*/  BRA `(.L_x_21093) ;  /* 0x0000002000007947 */ /* 0x000fea0003800000 */
.L_x_21091:
[----:B-----5:R-:W-:-:S04]  /*3040*/  FADD.FTZ R95, R59, R95 ;  /* 0x0000005f3b5f7221 */ /* 0x020fc80000010000 */
[----:B------:R-:W-:-:S05]  /*3050*/  @P2 FADD.FTZ R95, R63, R95 ;  /* 0x0000005f3f5f2221 */ /* 0x000fca0000010000 */
.L_x_21093:
[----:B0-----:R-:W-:Y:S02]  /*3060*/  MOV R67, R95 ;  /* 0x0000005f00437202 */ /* 0x001fe40000000f00 */
.L_x_21094:
        /* <DEDUP_REMOVED lines=9> */
[----:B0-----:R-:W-:Y:S02]  /*3100*/  SHF.R.U32.HI R181, RZ, 0x5, R180 ;  /* 0x00000005ffb57819 */ /* 0x001fe400000116b4 */
[----:B------:R-:W-:Y:S01]  /*3110*/  LOP3.LUT P1, RZ, R180, 0x1f, RZ, 0xc0, !PT ;  /* 0x0000001fb4ff7812 */ /* 0x000fe2000782c0ff */
[----:B------:R-:W-:Y:S01]  /*3120*/  FADD.FTZ R149, R148, R71 ;  /* 0x0000004794957221 */ /* 0x000fe20000010000 */
[----:B------:R-:W-:-:S03]  /*3130*/  LOP3.LUT R181, R181, 0x7fffff8, RZ, 0xc0, !PT ;  /* 0x07fffff8b5b57812 */ /* 0x000fc600078ec0ff */
[----:B------:R-:W-:Y:S01]  /*3140*/  FADD.FTZ R148, R149, R72 ;  /* 0x0000004895947221 */ /* 0x000fe20000010000 */
[----:B------:R-:W-:-:S03]  /*3150*/  @!P2 IADD3 R181, R181, 0x8, RZ ;  /* 0x00000008b5b5a810 */ /* 0x000fc60007ffe0ff */
        /* <DEDUP_REMOVED lines=17> */
[----:B------:R-:W-:-:S04]  /*3270*/  @P0 IMAD.WIDE.U32 R148, R183, R189, c[0x0][0x188] ;  /* 0x00006200b7940625 */ /* 0x000fc800078e00bd */
[----:B------:R-:W-:Y:S01]  /*3280*/  FADD.FTZ R150, R151, R90 ;  /* 0x0000005a97967221 */ /* 0x000fe20000010000 */
[----:B------:R0:W-:Y:S03]  /*3290*/  @P0 STG.E.128 [R148.64], R64 ;  /* 0x0000004094000986 */ /* 0x0001e6000c101d04 */
[----:B------:R-:W-:-:S04]  /*32a0*/  FADD.FTZ R151, R150, R91 ;  /* 0x0000005b96977221 */ /* 0x000fc80000010000 */
[----:B------:R-:W-:-:S04]  /*32b0*/  FADD.FTZ R150, R151, R92 ;  /* 0x0000005c97967221 */ /* 0x000fc80000010000 */
[----:B------:R-:W-:-:S04]  /*32c0*/  FADD.FTZ R151, R150, R93 ;  /* 0x0000005d96977221 */ /* 0x000fc80000010000 */
[----:B------:R-:W-:-:S04]  /*32d0*/  FADD.FTZ R150, R151, R94 ;  /* 0x0000005e97967221 */ /* 0x000fc80000010000 */
[----:B------:R-:W-:Y:S01]  /*32e0*/  FADD.FTZ R192, R150, R95 ;  /* 0x0000005f96c07221 */ /* 0x000fe20000010000 */
[----:B------:R-:W-:Y:S05]  /*32f0*/  BRA.DIV ~URZ, `(.L_x_21095) ;  /* 0x000015427f007947 */ /* 0x000fea000b800000 */
[----:B0-----:R0:W1:Y:S02]  /*3300*/  SHFL.BFLY PT, R148, R192, 0x1, 0x1f ;  /* 0x0c201f00c0947f89 */ /* 0x00106400000e0000 */
.L_x_21099:
        /* <DEDUP_REMOVED lines=84> */
.L_x_21100:
[----:B------:R-:W2:Y:S01]  /*3850*/  S2R R198, SR_TID.X ;  /* 0x0000000000c67919 */ /* 0x000ea20000002100 */
[----:B------:R-:W-:Y:S01]  /*3860*/  @!P1 SHF.R.U32.HI R150, RZ, 0x5, R180 ;  /* 0x00000005ff969819 */ /* 0x000fe200000116b4 */
[----:B-1----:R-:W-:Y:S01]  /*3870*/  FADD.FTZ R149, R189, R192 ;  /* 0x000000c0bd957221 */ /* 0x002fe20000010000 */
[----:B------:R-:W-:Y:S01]  /*3880*/  WARPSYNC 0xffffffff ;  /* 0xffffffff00007948 */ /* 0x000fe20003800000 */
[----:B------:R-:W-:Y:S01]  /*3890*/  HFMA2.MMA R201, -RZ, RZ, 0, 9.5367431640625e-07 ;  /* 0x00000010ffc97435 */ /* 0x000fe200000001ff */
[----:B------:R-:W-:-:S04]  /*38a0*/  @!P1 LOP3.LUT R150, R150, 0x7, RZ, 0xc0, !PT ;  /* 0x0000000796969812 */ /* 0x000fc800078ec0ff */
[----:B------:R-:W-:Y:S02]  /*38b0*/  @!P1 IADD3 R180, R181, R150, RZ ;  /* 0x00000096b5b49210 */ /* 0x000fe40007ffe0ff */
[----:B------:R-:W-:-:S03]  /*38c0*/  CS2R R150, SRZ ;  /* 0x0000000000967805 */ /* 0x000fc6000001ff00 */
[----:B------:R-:W-:Y:S01]  /*38d0*/  @!P1 STS.64 [R180.X8], R148 ;  /* 0x00000094b4009388 */ /* 0x000fe20000008a00 */
[----:B--2---:R-:W-:-:S03]  /*38e0*/  LOP3.LUT R188, R198, 0x1f, RZ, 0xc0, !PT ;  /* 0x0000001fc6bc7812 */ /* 0x004fc600078ec0ff */
[----:B------:R-:W-:Y:S01]  /*38f0*/  BAR.SYNC.DEFER_BLOCKING 0x0 ;  /* 0x0000000000007b1d */ /* 0x000fe20000010000 */
[----:B------:R-:W-:-:S13]  /*3900*/  ISETP.GT.U32.AND P2, PT, R188, 0x7, PT ;  /* 0x00000007bc00780c */ /* 0x000fda0003f44070 */
[----:B------:R-:W-:Y:S01]  /*3910*/  @!P2 IADD3 R188, R181, R188, RZ ;  /* 0x000000bcb5bca210 */ /* 0x000fe20007ffe0ff */
[----:B------:R-:W-:-:S06]  /*3920*/  HFMA2.MMA R181, -RZ, RZ, 0, 0 ;  /* 0x00000000ffb57435 */ /* 0x000fcc00000001ff */
[----:B------:R-:W-:Y:S01]  /*3930*/  @!P2 MOV R181, 0x400 ;  /* 0x0000040000b5a802 */ /* 0x000fe20000000f00 */
[----:B------:R-:W-:Y:S01]  /*3940*/  @!P2 LDS.64 R150, [R188.X8] ;  /* 0x00000000bc96a984 */ /* 0x000fe20000008a00 */
[----:B------:R-:W-:Y:S02]  /*3950*/  ISETP.NE.AND P2, PT, RZ, UR6, PT ;  /* 0x00000006ff007c0c */ /* 0x000fe4000bf45270 */
[----:B------:R-:W-:Y:S01]  /*3960*/  I2F R195, R181 ;  /* 0x000000b500c37306 */ /* 0x000fe20000201400 */
[----:B0-----:R-:W0:Y:S02]  /*3970*/  SHFL.DOWN PT, R192, R181, 0x4, 0x1f ;  /* 0x08801f00b5c07f89 */ /* 0x001e2400000e0000 */
[----:B0-----:R-:W-:-:S05]  /*3980*/  IADD3 R193, R192, R181, RZ ;  /* 0x000000b5c0c17210 */ /* 0x001fca0007ffe0ff */
[----:B------:R-:W-:Y:S01]  /*3990*/  I2F R192, R192 ;  /* 0x000000c000c07306 */ /* 0x000fe20000201400 */
[----:B------:R-:W0:Y:S07]  /*39a0*/  SHFL.DOWN PT, R196, R193, 0x2, 0x1f ;  /* 0x08401f00c1c47f89 */ /* 0x000e2e00000e0000 */
[----:B------:R-:W1:Y:S01]  /*39b0*/  I2F R194, R193 ;  /* 0x000000c100c27306 */ /* 0x000e620000201400 */
[----:B------:R-:W2:Y:S04]  /*39c0*/  SHFL.DOWN PT, R189, R150, 0x4, 0x1f ;  /* 0x08801f0096bd7f89 */ /* 0x000ea800000e0000 */
[----:B------:R-:W3:Y:S03]  /*39d0*/  SHFL.DOWN PT, R148, R151, 0x4, 0x1f ;  /* 0x08801f0097947f89 */ /* 0x000ee600000e0000 */
[----:B-1----:R-:W1:Y:S01]  /*39e0*/  MUFU.RCP R149, R194 ;  /* 0x000000c200957308 */ /* 0x002e620000001000 */
[----:B0-----:R-:W-:-:S07]  /*39f0*/  IADD3 R188, R193, R196, RZ ;  /* 0x000000c4c1bc7210 */ /* 0x001fce0007ffe0ff */
[----:B------:R-:W0:Y:S01]  /*3a00*/  I2F R197, R188 ;  /* 0x000000bc00c57306 */ /* 0x000e220000201400 */
[----:B--2---:R-:W-:-:S04]  /*3a10*/  FMUL.FTZ R180, R189, R192 ;  /* 0x000000c0bdb47220 */ /* 0x004fc80000410000 */
[----:B------:R-:W-:Y:S02]  /*3a20*/  FFMA.FTZ R180, R195, R150, R180 ;  /* 0x00000096c3b47223 */ /* 0x000fe400000100b4 */
[----:B------:R-:W-:Y:S01]  /*3a30*/  FADD.FTZ R150, -R189, R150 ;  /* 0x00000096bd967221 */ /* 0x000fe20000010100 */
[----:B------:R-:W2:Y:S01]  /*3a40*/  I2F R196, R196 ;  /* 0x000000c400c47306 */ /* 0x000ea20000201400 */
[----:B-1----:R-:W-:Y:S01]  /*3a50*/  FMUL.FTZ R181, R149, R180 ;  /* 0x000000b495b57220 */ /* 0x002fe20000410000 */
[----:B------:R-:W1:Y:S01]  /*3a60*/  SHFL.DOWN PT, R189, R188, 0x1, 0x1f ;  /* 0x08201f00bcbd7f89 */ /* 0x000e6200000e0000 */
[----:B------:R-:W-:Y:S02]  /*3a70*/  FMUL.FTZ R150, R150, R150 ;  /* 0x0000009696967220 */ /* 0x000fe40000410000 */
[----:B---3--:R-:W-:Y:S01]  /*3a80*/  FADD.FTZ R148, R148, R151 ;  /* 0x0000009794947221 */ /* 0x008fe20000010000 */
[----:B------:R-:W2:Y:S01]  /*3a90*/  SHFL.DOWN PT, R180, R181, 0x2, 0x1f ;  /* 0x08401f00b5b47f89 */ /* 0x000ea200000e0000 */
[----:B------:R-:W-:Y:S01]  /*3aa0*/  FMUL.FTZ R150, R150, R195 ;  /* 0x000000c396967220 */ /* 0x000fe20000410000 */
[----:B0-----:R-:W0:Y:S03]  /*3ab0*/  MUFU.RCP R151, R197 ;  /* 0x000000c500977308 */ /* 0x001e260000001000 */
[----:B------:R-:W-:-:S04]  /*3ac0*/  FMUL.FTZ R150, R150, R192 ;  /* 0x000000c096967220 */ /* 0x000fc80000410000 */
[----:B------:R-:W-:-:S05]  /*3ad0*/  FFMA.FTZ R148, R149, R150, R148 ;  /* 0x0000009695947223 */ /* 0x000fca0000010094 */
[----:B------:R-:W3:Y:S01]  /*3ae0*/  SHFL.DOWN PT, R149, R148, 0x2, 0x1f ;  /* 0x08401f0094957f89 */ /* 0x000ee200000e0000 */
[----:B-1----:R-:W-:Y:S02]  /*3af0*/  IADD3 R192, R188, R189, RZ ;  /* 0x000000bdbcc07210 */ /* 0x002fe40007ffe0ff */
[----:B------:R-:W-:Y:S01]  /*3b00*/  I2F R189, R189 ;  /* 0x000000bd00bd7306 */ /* 0x000fe20000201400 */
[----:B--2---:R-:W-:Y:S02]  /*3b10*/  FMUL.FTZ R150, R180, R196 ;  /* 0x000000c4b4967220 */ /* 0x004fe40000410000 */
[----:B------:R-:W-:Y:S02]  /*3b20*/  FADD.FTZ R180, R181, -R180 ;  /* 0x800000b4b5b47221 */ /* 0x000fe40000010000 */
[----:B------:R-:W-:Y:S02]  /*3b30*/  FFMA.FTZ R150, R194, R181, R150 ;  /* 0x000000b5c2967223 */ /* 0x000fe40000010096 */
[----:B------:R-:W-:Y:S01]  /*3b40*/  FMUL.FTZ R181, R180, R180 ;  /* 0x000000b4b4b57220 */ /* 0x000fe20000410000 */
[----:B------:R-:W1:Y:S01]  /*3b50*/  I2F R192, R192 ;  /* 0x000000c000c07306 */ /* 0x000e620000201400 */
[----:B0-----:R-:W-:Y:S01]  /*3b60*/  FMUL.FTZ R188, R151, R150 ;  /* 0x0000009697bc7220 */ /* 0x001fe20000410000 */
[----:B------:R-:W-:Y:S01]  /*3b70*/  SHF.R.U32.HI R180, RZ, 0x5, R198 ;  /* 0x00000005ffb47819 */ /* 0x000fe200000116c6 */
[----:B------:R-:W-:-:S03]  /*3b80*/  FMUL.FTZ R181, R194, R181 ;  /* 0x000000b5c2b57220 */ /* 0x000fc60000410000 */
[----:B------:R-:W0:Y:S01]  /*3b90*/  SHFL.DOWN PT, R193, R188, 0x1, 0x1f ;  /* 0x08201f00bcc17f89 */ /* 0x000e2200000e0000 */
[----:B---3--:R-:W-:Y:S02]  /*3ba0*/  FADD.FTZ R150, R148, R149 ;  /* 0x0000009594967221 */ /* 0x008fe40000010000 */
[----:B------:R-:W-:-:S04]  /*3bb0*/  FMUL.FTZ R181, R181, R196 ;  /* 0x000000c4b5b57220 */ /* 0x000fc80000410000 */
[----:B------:R-:W-:Y:S01]  /*3bc0*/  FFMA.FTZ R150, R151, R181, R150 ;  /* 0x000000b597967223 */ /* 0x000fe20000010096 */
[----:B------:R-:W-:Y:S01]  /*3bd0*/  LOP3.LUT R181, R180, 0x7, RZ, 0xc0, !PT ;  /* 0x00000007b4b57812 */ /* 0x000fe200078ec0ff */
[----:B-1----:R-:W1:Y:S03]  /*3be0*/  MUFU.RCP R148, R192 ;  /* 0x000000c000947308 */ /* 0x002e660000001000 */
[----:B------:R-:W2:Y:S01]  /*3bf0*/  SHFL.DOWN PT, R149, R150, 0x1, 0x1f ;  /* 0x08201f0096957f89 */ /* 0x000ea200000e0000 */
        /* <DEDUP_REMOVED lines=10> */
[----:B------:R-:W-:Y:S01]  /*3ca0*/  FFMA.FTZ R188, R148, R188, R149 ;  /* 0x000000bc94bc7223 */ /* 0x000fe20000010095 */
[----:B------:R-:W-:-:S04]  /*3cb0*/  @!P1 MOV R149, 0x4 ;  /* 0x0000000400959802 */ /* 0x000fc80000000f00 */
[----:B------:R-:W1:Y:S01]  /*3cc0*/  SHFL.IDX PT, R197, R188, RZ, 0x1f ;  /* 0x00001fffbcc57589 */ /* 0x000e6200000e0000 */
[----:B------:R-:W-:Y:S01]  /*3cd0*/  @!P1 IMAD.WIDE R148, R110, R149, c[0x0][0x1a0] ;  /* 0x000068006e949625 */ /* 0x000fe200078e0295 */
[----:B0-----:R-:W-:-:S04]  /*3ce0*/  FSEL R150, R195, RZ, !P2 ;  /* 0x000000ffc3967208 */ /* 0x001fc80005000000 */
[----:B------:R0:W-:Y:S01]  /*3cf0*/  @!P1 STG.E [R148.64], R195 ;  /* 0x000000c394009986 */ /* 0x0001e2000c101904 */
[C---:B------:R-:W-:Y:S02]  /*3d00*/  FADD.FTZ R180, -R150.reuse, R53 ;  /* 0x0000003596b47221 */ /* 0x040fe40000010100 */
[C---:B------:R-:W-:Y:S01]  /*3d10*/  FADD.FTZ R151, -R150.reuse, R52 ;  /* 0x0000003496977221 */ /* 0x040fe20000010100 */
[----:B------:R-:W-:Y:S01]  /*3d20*/  MOV R52, c[0x0][0x1e0] ;  /* 0x0000780000347a02 */ /* 0x000fe20000000f00 */
[----:B------:R-:W-:Y:S02]  /*3d30*/  FMUL.FTZ R53, R195, R195 ;  /* 0x000000c3c3357220 */ /* 0x000fe40000410000 */
[C---:B------:R-:W-:Y:S02]  /*3d40*/  FADD.FTZ R181, -R150.reuse, R54 ;  /* 0x0000003696b57221 */ /* 0x040fe40000010100 */
[C---:B------:R-:W-:Y:S01]  /*3d50*/  FADD.FTZ R200, -R150.reuse, R84 ;  /* 0x0000005496c87221 */ /* 0x040fe20000010100 */
[----:B------:R-:W-:Y:S01]  /*3d60*/  FSEL R53, R53, RZ, P2 ;  /* 0x000000ff35357208 */ /* 0x000fe20001000000 */
[----:B-1----:R-:W-:Y:S01]  /*3d70*/  FFMA.FTZ R52, R197, R52, c[0x0][0x228] ;  /* 0x00008a00c5347623 */ /* 0x002fe20000010034 */
[----:B------:R-:W-:Y:S01]  /*3d80*/  SHF.L.U32 R84, R187, 0x4, RZ ;  /* 0x00000004bb547819 */ /* 0x000fe200000006ff */
[----:B------:R-:W-:Y:S01]  /*3d90*/  FADD.FTZ R55, -R150, R55 ;  /* 0x0000003796377221 */ /* 0x000fe20000010100 */
[----:B------:R-:W-:Y:S01]  /*3da0*/  SHF.R.U32.HI R187, RZ, 0x1c, R187 ;  /* 0x0000001cffbb7819 */ /* 0x000fe200000116bb */
[----:B------:R-:W-:Y:S01]  /*3db0*/  FADD.FTZ R54, R52, R53 ;  /* 0x0000003534367221 */ /* 0x000fe20000010000 */
[----:B------:R-:W-:Y:S01]  /*3dc0*/  @!P1 MOV R53, 0x4 ;  /* 0x0000000400359802 */ /* 0x000fe20000000f00 */
[----:B------:R-:W-:Y:S01]  /*3dd0*/  FADD.FTZ R189, -R150, R68 ;  /* 0x0000004496bd7221 */ /* 0x000fe20000010100 */
[----:B------:R-:W-:Y:S01]  /*3de0*/  IADD3 R68, P2, R84, c[0x0][0x208], RZ ;  /* 0x0000820054447a10 */ /* 0x000fe20007f5e0ff */
[----:B------:R-:W1:Y:S01]  /*3df0*/  MUFU.RSQ R212, R54 ;  /* 0x0000003600d47308 */ /* 0x000e620000001400 */
[----:B------:R-:W-:-:S02]  /*3e00*/  FADD.FTZ R188, -R150, R70 ;  /* 0x0000004696bc7221 */ /* 0x000fc40000010100 */
[C---:B------:R-:W-:Y:S01]  /*3e10*/  @!P1 IMAD.WIDE R52, R110.reuse, R53, c[0x0][0x1a8] ;  /* 0x00006a006e349625 */ /* 0x040fe200078e0235 */
[----:B------:R-:W-:-:S03]  /*3e20*/  IADD3 R110, R110, c[0x0][0x160], RZ ;  /* 0x000058006e6e7a10 */ /* 0x000fc60007ffe0ff */
[C---:B------:R-:W-:Y:S02]  /*3e30*/  FADD.FTZ R193, -R150.reuse, R71 ;  /* 0x0000004796c17221 */ /* 0x040fe40000010100 */
[C---:B------:R-:W-:Y:S02]  /*3e40*/  FADD.FTZ R72, -R150.reuse, R72 ;  /* 0x0000004896487221 */ /* 0x040fe40000010100 */
[C---:B------:R-:W-:Y:S02]  /*3e50*/  FADD.FTZ R73, -R150.reuse, R73 ;  /* 0x0000004996497221 */ /* 0x040fe40000010100 */
[C---:B------:R-:W-:Y:S02]  /*3e60*/  FADD.FTZ R74, -R150.reuse, R74 ;  /* 0x0000004a964a7221 */ /* 0x040fe40000010100 */
[----:B------:R-:W-:Y:S01]  /*3e70*/  FADD.FTZ R75, -R150, R75 ;  /* 0x0000004b964b7221 */ /* 0x000fe20000010100 */
[----:B-1----:R1:W-:Y:S01]  /*3e80*/  @!P1 STG.E [R52.64], R212 ;  /* 0x000000d434009986 */ /* 0x0023e2000c101904 */
[----:B------:R-:W-:Y:S01]  /*3e90*/  FMUL.FTZ R70, R212, R151 ;  /* 0x00000097d4467220 */ /* 0x000fe20000410000 */
[----:B------:R-:W-:Y:S01]  /*3ea0*/  IADD3 R84, P1, R84, c[0x0][0x210], RZ ;  /* 0x0000840054547a10 */ /* 0x000fe20007f3e0ff */
[----:B------:R-:W-:-:S02]  /*3eb0*/  FMUL.FTZ R71, R212, R180 ;  /* 0x000000b4d4477220 */ /* 0x000fc40000410000 */
[C---:B------:R-:W-:Y:S02]  /*3ec0*/  FMUL.FTZ R54, R212.reuse, R181 ;  /* 0x000000b5d4367220 */ /* 0x040fe40000410000 */
[----:B------:R-:W-:Y:S02]  /*3ed0*/  FMUL.FTZ R55, R212, R55 ;  /* 0x00000037d4377220 */ /* 0x000fe40000410000 */
[C---:B------:R-:W-:Y:S01]  /*3ee0*/  FADD.FTZ R192, -R150.reuse, R69 ;  /* 0x0000004596c07221 */ /* 0x040fe20000010100 */
[----:B------:R-:W-:Y:S01]  /*3ef0*/  IADD3.X R69, R187, c[0x0][0x20c], RZ, P2, !PT ;  /* 0x00008300bb457a10 */ /* 0x000fe200017fe4ff */
[C---:B------:R-:W-:Y:S01]  /*3f00*/  FADD.FTZ R202, -R150.reuse, R85 ;  /* 0x0000005596ca7221 */ /* 0x040fe20000010100 */
[----:B------:R-:W-:Y:S01]  /*3f10*/  LOP3.LUT P2, RZ, R143, 0xff, RZ, 0xc0, !PT ;  /* 0x000000ff8fff7812 */ /* 0x000fe2000784c0ff */
[C---:B------:R-:W-:Y:S02]  /*3f20*/  FADD.FTZ R205, -R150.reuse, R80 ;  /* 0x0000005096cd7221 */ /* 0x040fe40000010100 */
[C---:B------:R-:W-:Y:S01]  /*3f30*/  FADD.FTZ R206, -R150.reuse, R81 ;  /* 0x0000005196ce7221 */ /* 0x040fe20000010100 */
[----:B------:R-:W-:Y:S01]  /*3f40*/  SEL R143, RZ, 0x1, P2 ;  /* 0x00000001ff8f7807 */ /* 0x000fe20001000000 */
[----:B------:R-:W-:-:S02]  /*3f50*/  FADD.FTZ R208, -R150, R82 ;  /* 0x0000005296d07221 */ /* 0x000fc40000010100 */
[C---:B------:R-:W-:Y:S02]  /*3f60*/  FADD.FTZ R194, -R150.reuse, R83 ;  /* 0x0000005396c27221 */ /* 0x040fe40000010100 */
[----:B------:R-:W-:Y:S02]  /*3f70*/  FADD.FTZ R85, -R150, R92 ;  /* 0x0000005c96557221 */ /* 0x000fe40000010100 */
[C---:B------:R-:W-:Y:S02]  /*3f80*/  FMUL.FTZ R80, R212.reuse, R72 ;  /* 0x00000048d4507220 */ /* 0x040fe40000410000 */
[C---:B------:R-:W-:Y:S02]  /*3f90*/  FMUL.FTZ R81, R212.reuse, R73 ;  /* 0x00000049d4517220 */ /* 0x040fe40000410000 */
[C---:B------:R-:W-:Y:S02]  /*3fa0*/  FMUL.FTZ R82, R212.reuse, R74 ;  /* 0x0000004ad4527220 */ /* 0x040fe40000410000 */
[----:B------:R-:W-:-:S02]  /*3fb0*/  FMUL.FTZ R83, R212, R75 ;  /* 0x0000004bd4537220 */ /* 0x000fc40000410000 */
[----:B------:R-:W-:Y:S02]  /*3fc0*/  FADD.FTZ R209, -R150, R77 ;  /* 0x0000004d96d17221 */ /* 0x000fe40000010100 */
[----:B------:R-:W-:Y:S02]  /*3fd0*/  FFMA.FTZ R75, R146, R55, R113 ;  /* 0x00000037924b7223 */ /* 0x000fe40000010071 */
[----:B------:R-:W-:Y:S02]  /*3fe0*/  FFMA.FTZ R74, R34, R54, R3 ;  /* 0x00000036224a7223 */ /* 0x000fe40000010003 */
[----:B------:R-:W-:Y:S02]  /*3ff0*/  FFMA.FTZ R73, R144, R71, R111 ;  /* 0x0000004790497223 */ /* 0x000fe4000001006f */
[----:B------:R-:W-:Y:S02]  /*4000*/  FFMA.FTZ R72, R35, R70, R2 ;  /* 0x0000004623487223 */ /* 0x000fe40000010002 */
[----:B------:R-:W-:-:S02]  /*4010*/  FADD.FTZ R207, -R150, R76 ;  /* 0x0000004c96cf7221 */ /* 0x000fc40000010100 */
[C---:B0-----:R-:W-:Y:S01]  /*4020*/  FADD.FTZ R148, -R150.reuse, R78 ;  /* 0x0000004e96947221 */ /* 0x041fe20000010100 */
[----:B------:R0:W-:Y:S01]  /*4030*/  STG.E.128 [R68.64], R72 ;  /* 0x0000004844007986 */ /* 0x0001e2000c101d04 */
[----:B------:R-:W-:Y:S02]  /*4040*/  FADD.FTZ R149, -R150, R79 ;  /* 0x0000004f96957221 */ /* 0x000fe40000010100 */
[C---:B------:R-:W-:Y:S02]  /*4050*/  FMUL.FTZ R77, R212.reuse, R192 ;  /* 0x000000c0d44d7220 */ /* 0x040fe40000410000 */
[C---:B------:R-:W-:Y:S02]  /*4060*/  FMUL.FTZ R76, R212.reuse, R189 ;  /* 0x000000bdd44c7220 */ /* 0x040fe40000410000 */
[C---:B------:R-:W-:Y:S02]  /*4070*/  FMUL.FTZ R78, R212.reuse, R188 ;  /* 0x000000bcd44e7220 */ /* 0x040fe40000410000 */
[----:B------:R-:W-:-:S02]  /*4080*/  FMUL.FTZ R79, R212, R193 ;  /* 0x000000c1d44f7220 */ /* 0x000fc40000410000 */
[----:B------:R-:W-:Y:S01]  /*4090*/  FMUL.FTZ R192, R212, R85 ;  /* 0x00000055d4c07220 */ /* 0x000fe20000410000 */
[----:B------:R-:W-:Y:S01]  /*40a0*/  IADD3.X R85, R187, c[0x0][0x214], RZ, P1, !PT ;  /* 0x00008500bb557a10 */ /* 0x000fe20000ffe4ff */
[----:B------:R-:W-:Y:S01]  /*40b0*/  FADD.FTZ R204, -R150, R87 ;  /* 0x0000005796cc7221 */ /* 0x000fe20000010100 */
[----:B------:R-:W-:Y:S01]  /*40c0*/  ISETP.GE.AND P1, PT, R110, c[0x0][0x164], PT ;  /* 0x000059006e007a0c */ /* 0x000fe20003f26270 */
[----:B------:R-:W-:Y:S02]  /*40d0*/  FFMA.FTZ R55, R147, R55, R114 ;  /* 0x0000003793377223 */ /* 0x000fe40000010072 */
[----:B------:R-:W-:Y:S02]  /*40e0*/  FFMA.FTZ R54, R36, R54, R5 ;  /* 0x0000003624367223 */ /* 0x000fe40000010005 */
[----:B-1----:R-:W-:Y:S02]  /*40f0*/  FFMA.FTZ R53, R145, R71, R112 ;  /* 0x0000004791357223 */ /* 0x002fe40000010070 */
[----:B------:R-:W-:-:S02]  /*4100*/  FFMA.FTZ R52, R37, R70, R4 ;  /* 0x0000004625347223 */ /* 0x000fc40000010004 */
[C---:B------:R-:W-:Y:S02]  /*4110*/  FADD.FTZ R203, -R150.reuse, R86 ;  /* 0x0000005696cb7221 */ /* 0x040fe40000010100 */
[----:B------:R-:W-:Y:S01]  /*4120*/  FADD.FTZ R87, -R150, R93 ;  /* 0x0000005d96577221 */ /* 0x000fe20000010100 */
[----:B------:R1:W-:Y:S01]  /*4130*/  STG.E.128 [R84.64], R52 ;  /* 0x0000003454007986 */ /* 0x0003e2000c101d04 */
[C---:B------:R-:W-:Y:S02]  /*4140*/  FMUL.FTZ R86, R212.reuse, R149 ;  /* 0x00000095d4567220 */ /* 0x040fe40000410000 */
[C---:B------:R-:W-:Y:S02]  /*4150*/  FMUL.FTZ R207, R212.reuse, R207 ;  /* 0x000000cfd4cf7220 */ /* 0x040fe40000410000 */
[C---:B------:R-:W-:Y:S02]  /*4160*/  FMUL.FTZ R209, R212.reuse, R209 ;  /* 0x000000d1d4d17220 */ /* 0x040fe40000410000 */
[----:B------:R-:W-:-:S02]  /*4170*/  FMUL.FTZ R210, R212, R148 ;  /* 0x00000094d4d27220 */ /* 0x000fc40000410000 */
[----:B------:R-:W-:-:S04]  /*4180*/  IMAD.WIDE.U32 R188, R186, R201, c[0x0][0x208] ;  /* 0x00008200babc7625 */ /* 0x000fc800078e00c9 */
[----:B------:R-:W-:Y:S02]  /*4190*/  FFMA.FTZ R71, R154, R79, R117 ;  /* 0x0000004f9a477223 */ /* 0x000fe40000010075 */
[----:B------:R-:W-:Y:S02]  /*41a0*/  FFMA.FTZ R70, R38, R78, R7 ;  /* 0x0000004e26467223 */ /* 0x000fe40000010007 */
[----:B0-----:R-:W-:Y:S02]  /*41b0*/  FFMA.FTZ R69, R152, R77, R115 ;  /* 0x0000004d98457223 */ /* 0x001fe40000010073 */
[----:B------:R-:W-:Y:S02]  /*41c0*/  FFMA.FTZ R68, R39, R76, R6 ;  /* 0x0000004c27447223 */ /* 0x000fe40000010006 */
[----:B------:R-:W-:Y:S02]  /*41d0*/  FADD.FTZ R196, -R150, R88 ;  /* 0x0000005896c47221 */ /* 0x000fe40000010100 */
[----:B------:R-:W-:Y:S01]  /*41e0*/  IMAD.WIDE.U32 R186, R186, R201, c[0x0][0x210] ;  /* 0x00008400baba7625 */ /* 0x000fe200078e00c9 */
[----:B------:R0:W-:Y:S03]  /*41f0*/  STG.E.128 [R188.64], R68 ;  /* 0x00000044bc007986 */ /* 0x0001e6000c101d04 */
[----:B------:R-:W-:-:S02]  /*4200*/  FFMA.FTZ R75, R155, R79, R118 ;  /* 0x0000004f9b4b7223 */ /* 0x000fc40000010076 */
[----:B------:R-:W-:Y:S02]  /*4210*/  FFMA.FTZ R74, R40, R78, R9 ;  /* 0x0000004e284a7223 */ /* 0x000fe40000010009 */
[----:B------:R-:W-:Y:S02]  /*4220*/  FFMA.FTZ R73, R153, R77, R116 ;  /* 0x0000004d99497223 */ /* 0x000fe40000010074 */
[----:B------:R-:W-:Y:S02]  /*4230*/  FFMA.FTZ R72, R41, R76, R8 ;  /* 0x0000004c29487223 */ /* 0x000fe40000010008 */
[C---:B------:R-:W-:Y:S02]  /*4240*/  FADD.FTZ R197, -R150.reuse, R89 ;  /* 0x0000005996c57221 */ /* 0x040fe40000010100 */
[C---:B------:R-:W-:Y:S01]  /*4250*/  FADD.FTZ R198, -R150.reuse, R90 ;  /* 0x0000005a96c67221 */ /* 0x040fe20000010100 */
[----:B------:R2:W-:Y:S01]  /*4260*/  STG.E.128 [R186.64], R72 ;  /* 0x00000048ba007986 */ /* 0x0005e2000c101d04 */
[----:B------:R-:W-:-:S02]  /*4270*/  FADD.FTZ R199, -R150, R91 ;  /* 0x0000005b96c77221 */ /* 0x000fc40000010100 */
[C---:B------:R-:W-:Y:S02]  /*4280*/  FADD.FTZ R88, -R150.reuse, R94 ;  /* 0x0000005e96587221 */ /* 0x040fe40000010100 */
[----:B------:R-:W-:Y:S02]  /*4290*/  FADD.FTZ R195, -R150, R95 ;  /* 0x0000005f96c37221 */ /* 0x000fe40000010100 */
[C---:B------:R-:W-:Y:S02]  /*42a0*/  FMUL.FTZ R205, R212.reuse, R205 ;  /* 0x000000cdd4cd7220 */ /* 0x040fe40000410000 */
[C---:B------:R-:W-:Y:S02]  /*42b0*/  FMUL.FTZ R206, R212.reuse, R206 ;  /* 0x000000ced4ce7220 */ /* 0x040fe40000410000 */
[C---:B------:R-:W-:Y:S02]  /*42c0*/  FMUL.FTZ R208, R212.reuse, R208 ;  /* 0x000000d0d4d07220 */ /* 0x040fe40000410000 */
[----:B------:R-:W-:-:S02]  /*42d0*/  FMUL.FTZ R211, R212, R194 ;  /* 0x000000c2d4d37220 */ /* 0x000fc40000410000 */
[----:B------:R-:W-:Y:S02]  /*42e0*/  FMUL.FTZ R193, R212, R87 ;  /* 0x00000057d4c17220 */ /* 0x000fe40000410000 */
[----:B------:R-:W-:-:S04]  /*42f0*/  IMAD.WIDE.U32 R180, R191, R201, c[0x0][0x208] ;  /* 0x00008200bfb47625 */ /* 0x000fc800078e00c9 */
[----:B------:R-:W-:Y:S02]  /*4300*/  FFMA.FTZ R79, R158, R83, R121 ;  /* 0x000000539e4f7223 */ /* 0x000fe40000010079 */
[----:B------:R-:W-:Y:S02]  /*4310*/  FFMA.FTZ R78, R42, R82, R11 ;  /* 0x000000522a4e7223 */ /* 0x000fe4000001000b */
[----:B------:R-:W-:Y:S02]  /*4320*/  FFMA.FTZ R77, R156, R81, R119 ;  /* 0x000000519c4d7223 */ /* 0x000fe40000010077 */
[----:B------:R-:W-:Y:S02]  /*4330*/  FFMA.FTZ R76, R43, R80, R10 ;  /* 0x000000502b4c7223 */ /* 0x000fe4000001000a */
[----:B------:R-:W-:-:S03]  /*4340*/  IMAD.WIDE.U32 R150, R191, R201, c[0x0][0x210] ;  /* 0x00008400bf967625 */ /* 0x000fc600078e00c9 */
[----:B------:R3:W-:Y:S01]  /*4350*/  STG.E.128 [R180.64], R76 ;  /* 0x0000004cb4007986 */ /* 0x0007e2000c101d04 */
[----:B------:R-:W-:Y:S02]  /*4360*/  FFMA.FTZ R83, R159, R83, R122 ;  /* 0x000000539f537223 */ /* 0x000fe4000001007a */
[----:B------:R-:W-:Y:S02]  /*4370*/  FFMA.FTZ R82, R44, R82, R13 ;  /* 0x000000522c527223 */ /* 0x000fe4000001000d */
[----:B------:R-:W-:Y:S02]  /*4380*/  FFMA.FTZ R81, R157, R81, R120 ;  /* 0x000000519d517223 */ /* 0x000fe40000010078 */
[----:B------:R-:W-:Y:S02]  /*4390*/  FFMA.FTZ R80, R45, R80, R12 ;  /* 0x000000502d507223 */ /* 0x000fe4000001000c */
[-C--:B------:R-:W-:Y:S02]  /*43a0*/  FFMA.FTZ R87, R162, R86.reuse, R125 ;  /* 0x00000056a2577223 */ /* 0x080fe4000001007d */
[----:B-1----:R-:W-:Y:S01]  /*43b0*/  FFMA.FTZ R55, R163, R86, R126 ;  /* 0x00000056a3377223 */ /* 0x002fe2000001007e */
[----:B------:R1:W-:Y:S01]  /*43c0*/  STG.E.128 [R150.64], R80 ;  /* 0x0000005096007986 */ /* 0x0003e2000c101d04 */
[----:B------:R-:W-:-:S02]  /*43d0*/  FMUL.FTZ R200, R212, R200 ;  /* 0x000000c8d4c87220 */ /* 0x000fc40000410000 */
[C---:B------:R-:W-:Y:S02]  /*43e0*/  FMUL.FTZ R202, R212.reuse, R202 ;  /* 0x000000cad4ca7220 */ /* 0x040fe40000410000 */
[C---:B------:R-:W-:Y:S02]  /*43f0*/  FMUL.FTZ R203, R212.reuse, R203 ;  /* 0x000000cbd4cb7220 */ /* 0x040fe40000410000 */
[----:B------:R-:W-:Y:S02]  /*4400*/  FMUL.FTZ R204, R212, R204 ;  /* 0x000000ccd4cc7220 */ /* 0x000fe40000410000 */
[----:B------:R-:W-:-:S04]  /*4410*/  IMAD.WIDE.U32 R148, R190, R201, c[0x0][0x208] ;  /* 0x00008200be947625 */ /* 0x000fc800078e00c9 */
[----:B------:R-:W-:Y:S02]  /*4420*/  FFMA.FTZ R86, R46, R210, R15 ;  /* 0x000000d22e567223 */ /* 0x000fe4000001000f */
[----:B------:R-:W-:Y:S02]  /*4430*/  FFMA.FTZ R85, R160, R209, R123 ;  /* 0x000000d1a0557223 */ /* 0x000fe4000001007b */
[----:B------:R-:W-:Y:S02]  /*4440*/  FFMA.FTZ R84, R47, R207, R14 ;  /* 0x000000cf2f547223 */ /* 0x000fe4000001000e */
[----:B------:R-:W-:-:S03]  /*4450*/  IMAD.WIDE.U32 R94, R190, R201, c[0x0][0x210] ;  /* 0x00008400be5e7625 */ /* 0x000fc600078e00c9 */
[----:B------:R-:W-:Y:S01]  /*4460*/  STG.E.128 [R148.64], R84 ;  /* 0x0000005494007986 */ /* 0x000fe2000c101d04 */
[----:B------:R-:W-:Y:S02]  /*4470*/  FFMA.FTZ R54, R48, R210, R17 ;  /* 0x000000d230367223 */ /* 0x000fe40000010011 */
[----:B------:R-:W-:Y:S02]  /*4480*/  FFMA.FTZ R53, R161, R209, R124 ;  /* 0x000000d1a1357223 */ /* 0x000fe4000001007c */
[----:B------:R-:W-:Y:S02]  /*4490*/  FFMA.FTZ R52, R49, R207, R16 ;  /* 0x000000cf31347223 */ /* 0x000fe40000010010 */
[----:B------:R-:W-:-:S03]  /*44a0*/  IMAD.WIDE.U32 R92, R185, R201, c[0x0][0x208] ;  /* 0x00008200b95c7625 */ /* 0x000fc600078e00c9 */
[----:B------:R4:W-:Y:S01]  /*44b0*/  STG.E.128 [R94.64], R52 ;  /* 0x000000345e007986 */ /* 0x0009e2000c101d04 */
[----:B0-----:R-:W-:Y:S02]  /*44c0*/  FFMA.FTZ R71, R166, R211, R129 ;  /* 0x000000d3a6477223 */ /* 0x001fe40000010081 */
[----:B------:R-:W-:Y:S02]  /*44d0*/  FFMA.FTZ R70, R50, R208, R19 ;  /* 0x000000d032467223 */ /* 0x000fe40000010013 */
[----:B------:R-:W-:Y:S02]  /*44e0*/  FFMA.FTZ R69, R164, R206, R127 ;  /* 0x000000cea4457223 */ /* 0x000fe4000001007f */
[----:B------:R-:W-:Y:S02]  /*44f0*/  FFMA.FTZ R68, R51, R205, R18 ;  /* 0x000000cd33447223 */ /* 0x000fe40000010012 */
[C---:B------:R-:W-:Y:S02]  /*4500*/  FMUL.FTZ R196, R212.reuse, R196 ;  /* 0x000000c4d4c47220 */ /* 0x040fe40000410000 */
[C---:B------:R-:W-:Y:S01]  /*4510*/  FMUL.FTZ R197, R212.reuse, R197 ;  /* 0x000000c5d4c57220 */ /* 0x040fe20000410000 */
[----:B------:R0:W-:Y:S01]  /*4520*/  STG.E.128 [R92.64], R68 ;  /* 0x000000445c007986 */ /* 0x0001e2000c101d04 */
[----:B------:R-:W-:-:S02]  /*4530*/  FMUL.FTZ R198, R212, R198 ;  /* 0x000000c6d4c67220 */ /* 0x000fc40000410000 */
[C---:B------:R-:W-:Y:S02]  /*4540*/  FMUL.FTZ R199, R212.reuse, R199 ;  /* 0x000000c7d4c77220 */ /* 0x040fe40000410000 */
[----:B------:R-:W-:Y:S02]  /*4550*/  FMUL.FTZ R194, R212, R88 ;  /* 0x00000058d4c27220 */ /* 0x000fe40000410000 */
[----:B------:R-:W-:-:S04]  /*4560*/  IMAD.WIDE.U32 R90, R185, R201, c[0x0][0x210] ;  /* 0x00008400b95a7625 */ /* 0x000fc800078e00c9 */
[----:B--2---:R-:W-:Y:S02]  /*4570*/  FFMA.FTZ R75, R167, R211, R130 ;  /* 0x000000d3a74b7223 */ /* 0x004fe40000010082 */
[----:B------:R-:W-:Y:S02]  /*4580*/  FFMA.FTZ R74, R96, R208, R21 ;  /* 0x000000d0604a7223 */ /* 0x000fe40000010015 */
[----:B------:R-:W-:Y:S02]  /*4590*/  FFMA.FTZ R73, R165, R206, R128 ;  /* 0x000000cea5497223 */ /* 0x000fe40000010080 */
[----:B------:R-:W-:Y:S02]  /*45a0*/  FFMA.FTZ R72, R97, R205, R20 ;  /* 0x000000cd61487223 */ /* 0x000fe40000010014 */
[----:B------:R-:W-:-:S03]  /*45b0*/  IMAD.WIDE.U32 R88, R184, R201, c[0x0][0x208] ;  /* 0x00008200b8587625 */ /* 0x000fc600078e00c9 */
[----:B------:R2:W-:Y:S01]  /*45c0*/  STG.E.128 [R90.64], R72 ;  /* 0x000000485a007986 */ /* 0x0005e2000c101d04 */
[----:B---3--:R-:W-:Y:S02]  /*45d0*/  FFMA.FTZ R79, R170, R204, R133 ;  /* 0x000000ccaa4f7223 */ /* 0x008fe40000010085 */
[----:B------:R-:W-:Y:S02]  /*45e0*/  FFMA.FTZ R78, R98, R203, R23 ;  /* 0x000000cb624e7223 */ /* 0x000fe40000010017 */
[----:B------:R-:W-:Y:S02]  /*45f0*/  FFMA.FTZ R77, R168, R202, R131 ;  /* 0x000000caa84d7223 */ /* 0x000fe40000010083 */
[----:B------:R-:W-:Y:S02]  /*4600*/  FFMA.FTZ R76, R99, R200, R22 ;  /* 0x000000c8634c7223 */ /* 0x000fe40000010016 */
[----:B------:R-:W-:Y:S02]  /*4610*/  FMUL.FTZ R195, R212, R195 ;  /* 0x000000c3d4c37220 */ /* 0x000fe40000410000 */
[----:B------:R-:W-:Y:S01]  /*4620*/  IMAD.WIDE.U32 R184, R184, R201, c[0x0][0x210] ;  /* 0x00008400b8b87625 */ /* 0x000fe200078e00c9 */
[----:B------:R3:W-:Y:S03]  /*4630*/  STG.E.128 [R88.64], R76 ;  /* 0x0000004c58007986 */ /* 0x0007e6000c101d04 */
[----:B-1----:R-:W-:-:S02]  /*4640*/  FFMA.FTZ R83, R171, R204, R134 ;  /* 0x000000ccab537223 */ /* 0x002fc40000010086 */
[----:B------:R-:W-:Y:S02]  /*4650*/  FFMA.FTZ R82, R100, R203, R25 ;  /* 0x000000cb64527223 */ /* 0x000fe40000010019 */
[----:B------:R-:W-:Y:S02]  /*4660*/  FFMA.FTZ R81, R169, R202, R132 ;  /* 0x000000caa9517223 */ /* 0x000fe40000010084 */
[----:B------:R-:W-:Y:S02]  /*4670*/  FFMA.FTZ R80, R101, R200, R24 ;  /* 0x000000c865507223 */ /* 0x000fe40000010018 */
[----:B------:R-:W-:-:S03]  /*4680*/  IMAD.WIDE.U32 R150, R182, R201, c[0x0][0x208] ;  /* 0x00008200b6967625 */ /* 0x000fc600078e00c9 */
[----:B------:R1:W-:Y:S01]  /*4690*/  STG.E.128 [R184.64], R80 ;  /* 0x00000050b8007986 */ /* 0x0003e2000c101d04 */
[----:B----4-:R-:W-:Y:S02]  /*46a0*/  FFMA.FTZ R55, R174, R199, R137 ;  /* 0x000000c7ae377223 */ /* 0x010fe40000010089 */
        /* <DEDUP_REMOVED lines=9> */
[----:B------:R-:W-:-:S03]  /*4740*/  IMAD.WIDE.U32 R180, R183, R201, c[0x0][0x208] ;  /* 0x00008200b7b47625 */ /* 0x000fc600078e00c9 */
[----:B------:R1:W-:Y:S01]  /*4750*/  STG.E.128 [R186.64], R68 ;  /* 0x00000044ba007986 */ /* 0x0003e2000c101d04 */
        /* <DEDUP_REMOVED lines=9> */
[----:B------:R-:W-:-:S05]  /*47f0*/  FFMA.FTZ R76, R109, R192, R32 ;  /* 0x000000c06d4c7223 */ /* 0x000fca0000010020 */
[----:B------:R1:W-:Y:S02]  /*4800*/  STG.E.128 [R182.64], R76 ;  /* 0x0000004cb6007986 */ /* 0x0003e4000c101d04 */
[----:B-1---5:R-:W-:Y:S01]  /*4810*/  @P1 CALL.REL.NOINC `(.L_x_21097) ;  /* 0x0000001000001944 */ /* 0x022fe20003c00000 */
[----:B------:R-:W-:Y:S05]  /*4820*/  BRA `(.L_x_21098) ;  /* 0xffffcd1000007947 */ /* 0x000fea000383ffff */
.L_x_21097:
[----:B------:R-:W-:Y:S05]  /*4830*/  EXIT ;  /* 0x000000000000794d */ /* 0x000fea0003800000 */
.L_x_21095:
[----:B0-----:R-:W-:Y:S01]  /*4840*/  HFMA2.MMA R149, -RZ, RZ, 0, 1.847743988037109375e-06 ;  /* 0x0000001fff957435 */ /* 0x001fe200000001ff */
[----:B------:R-:W-:Y:S02]  /*4850*/  MOV R189, 0x1 ;  /* 0x0000000100bd7802 */ /* 0x000fe40000000f00 */
[----:B------:R-:W-:Y:S02]  /*4860*/  MOV R188, 0xffffffff ;  /* 0xffffffff00bc7802 */ /* 0x000fe40000000f00 */
[----:B------:R-:W-:Y:S02]  /*4870*/  MOV R150, 0x4890 ;  /* 0x0000489000967802 */ /* 0x000fe40000000f00 */
[----:B-----5:R-:W-:Y:S05]  /*4880*/  CALL.REL.NOINC `($__internal_65_$__cuda_sm70_shflsync_bfly_p) ;  /* 0x0000079000007944 */ /* 0x020fea0003c00000 */
[----:B-1----:R-:W-:Y:S01]  /*4890*/  MOV R148, R189 ;  /* 0x000000bd00947202 */ /* 0x002fe20000000f00 */
[----:B0-----:R-:W-:Y:S05]  /*48a0*/  BRA `(.L_x_21099) ;  /* 0xffffea6000007947 */ /* 0x001fea000383ffff */
.L_x_21096:
[----:B------:R-:W-:Y:S01]  /*48b0*/  HFMA2.MMA R189, -RZ, RZ, 0, 1.1920928955078125e-07 ;  /* 0x00000002ffbd7435 */ /* 0x000fe200000001ff */
[----:B------:R-:W-:Y:S02]  /*48c0*/  MOV R149, 0x1f ;  /* 0x0000001f00957802 */ /* 0x000fe40000000f00 */
[----:B------:R-:W-:-:S02]  /*48d0*/  MOV R188, 0xffffffff ;  /* 0xffffffff00bc7802 */ /* 0x000fc40000000f00 */
[----:B------:R-:W-:Y:S02]  /*48e0*/  MOV R150, 0x4900 ;  /* 0x0000490000967802 */ /* 0x000fe40000000f00 */
[----:B-----5:R-:W-:Y:S05]  /*48f0*/  CALL.REL.NOINC `($__internal_65_$__cuda_sm70_shflsync_bfly_p) ;  /* 0x0000072000007944 */ /* 0x020fea0003c00000 */
[----:B01----:R-:W-:Y:S01]  /*4900*/  FADD.FTZ R192, R192, R189 ;  /* 0x000000bdc0c07221 */ /* 0x003fe20000010000 */
[----:B------:R-:W-:Y:S01]  /*4910*/  HFMA2.MMA R189, -RZ, RZ, 0, 2.384185791015625e-07 ;  /* 0x00000004ffbd7435 */ /* 0x000fe200000001ff */
[----:B------:R-:W-:Y:S02]  /*4920*/  MOV R149, 0x1f ;  /* 0x0000001f00957802 */ /* 0x000fe40000000f00 */
[----:B------:R-:W-:Y:S02]  /*4930*/  MOV R188, 0xffffffff ;  /* 0xffffffff00bc7802 */ /* 0x000fe40000000f00 */
[----:B------:R-:W-:Y:S02]  /*4940*/  MOV R150, 0x4960 ;  /* 0x0000496000967802 */ /* 0x000fe40000000f00 */
[----:B------:R-:W-:Y:S05]  /*4950*/  CALL.REL.NOINC `($__internal_65_$__cuda_sm70_shflsync_bfly_p) ;  /* 0x000006c000007944 */ /* 0x000fea0003c00000 */
[----:B01----:R-:W-:Y:S01]  /*4960*/  FADD.FTZ R192, R192, R189 ;  /* 0x000000bdc0c07221 */ /* 0x003fe20000010000 */
[----:B------:R-:W-:Y:S01]  /*4970*/  HFMA2.MMA R189, -RZ, RZ, 0, 4.76837158203125e-07 ;  /* 0x00000008ffbd7435 */ /* 0x000fe200000001ff */
[----:B------:R-:W-:Y:S02]  /*4980*/  MOV R149, 0x1f ;  /* 0x0000001f00957802 */ /* 0x000fe40000000f00 */
[----:B------:R-:W-:-:S02]  /*4990*/  MOV R188, 0xffffffff ;  /* 0xffffffff00bc7802 */ /* 0x000fc40000000f00 */
[----:B------:R-:W-:Y:S02]  /*49a0*/  MOV R150, 0x49c0 ;  /* 0x000049c000967802 */ /* 0x000fe40000000f00 */
[----:B------:R-:W-:Y:S05]  /*49b0*/  CALL.REL.NOINC `($__internal_65_$__cuda_sm70_shflsync_bfly_p) ;  /* 0x0000066000007944 */ /* 0x000fea0003c00000 */
[----:B01----:R-:W-:Y:S01]  /*49c0*/  FADD.FTZ R192, R192, R189 ;  /* 0x000000bdc0c07221 */ /* 0x003fe20000010000 */
[----:B------:R-:W-:Y:S01]  /*49d0*/  HFMA2.MMA R189, -RZ, RZ, 0, 9.5367431640625e-07 ;  /* 0x00000010ffbd7435 */ /* 0x000fe200000001ff */
[----:B------:R-:W-:Y:S02]  /*49e0*/  MOV R149, 0x1f ;  /* 0x0000001f00957802 */ /* 0x000fe40000000f00 */
[----:B------:R-:W-:Y:S02]  /*49f0*/  MOV R188, 0xffffffff ;  /* 0xffffffff00bc7802 */ /* 0x000fe40000000f00 */
[----:B------:R-:W-:Y:S02]  /*4a00*/  MOV R150, 0x4a20 ;  /* 0x00004a2000967802 */ /* 0x000fe40000000f00 */
[----:B------:R-:W-:Y:S05]  /*4a10*/  CALL.REL.NOINC `($__internal_65_$__cuda_sm70_shflsync_bfly_p) ;  /* 0x0000060000007944 */ /* 0x000fea0003c00000 */
        /* <DEDUP_REMOVED lines=70> */
[----:B------:R-:W-:Y:S05]  /*4e80*/  CALL.REL.NOINC `($__internal_65_$__cuda_sm70_shflsync_bfly_p) ;  /* 0x0000019000007944 */ /* 0x000fea0003c00000 */
[----:B01----:R-:W-:Y:S01]  /*4e90*/  FADD.FTZ R192, R192, R189 ;  /* 0x000000bdc0c07221 */ /* 0x003fe20000010000 */
[----:B------:R-:W-:Y:S01]  /*4ea0*/  HFMA2.MMA R189, -RZ, RZ, 0, 1.1920928955078125e-07 ;  /* 0x00000002ffbd7435 */ /* 0x000fe200000001ff */
[----:B------:R-:W-:Y:S02]  /*4eb0*/  MOV R149, 0x1f ;  /* 0x0000001f00957802 */ /* 0x000fe40000000f00 */
[----:B------:R-:W-:Y:S02]  /*4ec0*/  MOV R188, 0xffffffff ;  /* 0xffffffff00bc7802 */ /* 0x000fe40000000f00 */
[----:B------:R-:W-:Y:S02]  /*4ed0*/  MOV R150, 0x4ef0 ;  /* 0x00004ef000967802 */ /* 0x000fe40000000f00 */
[----:B------:R-:W-:Y:S05]  /*4ee0*/  CALL.REL.NOINC `($__internal_65_$__cuda_sm70_shflsync_bfly_p) ;  /* 0x0000013000007944 */ /* 0x000fea0003c00000 */
[----:B01----:R-:W-:Y:S01]  /*4ef0*/  FADD.FTZ R192, R192, R189 ;  /* 0x000000bdc0c07221 */ /* 0x003fe20000010000 */
[----:B------:R-:W-:Y:S01]  /*4f00*/  HFMA2.MMA R189, -RZ, RZ, 0, 2.384185791015625e-07 ;  /* 0x00000004ffbd7435 */ /* 0x000fe200000001ff */
[----:B------:R-:W-:-:S02]  /*4f10*/  MOV R149, 0x1f ;  /* 0x0000001f00957802 */ /* 0x000fc40000000f00 */
[----:B------:R-:W-:Y:S02]  /*4f20*/  MOV R188, 0xffffffff ;  /* 0xffffffff00bc7802 */ /* 0x000fe40000000f00 */
[----:B------:R-:W-:Y:S02]  /*4f30*/  MOV R150, 0x4f50 ;  /* 0x00004f5000967802 */ /* 0x000fe40000000f00 */
[----:B------:R-:W-:Y:S05]  /*4f40*/  CALL.REL.NOINC `($__internal_65_$__cuda_sm70_shflsync_bfly_p) ;  /* 0x000000d000007944 */ /* 0x000fea0003c00000 */
[----:B01----:R-:W-:Y:S01]  /*4f50*/  FADD.FTZ R192, R192, R189 ;  /* 0x000000bdc0c07221 */ /* 0x003fe20000010000 */
[----:B------:R-:W-:Y:S01]  /*4f60*/  HFMA2.MMA R189, -RZ, RZ, 0, 4.76837158203125e-07 ;  /* 0x00000008ffbd7435 */ /* 0x000fe200000001ff */
[----:B------:R-:W-:Y:S02]  /*4f70*/  MOV R149, 0x1f ;  /* 0x0000001f00957802 */ /* 0x000fe40000000f00 */
[----:B------:R-:W-:Y:S02]  /*4f80*/  MOV R188, 0xffffffff ;  /* 0xffffffff00bc7802 */ /* 0x000fe40000000f00 */
[----:B------:R-:W-:Y:S02]  /*4f90*/  MOV R150, 0x4fb0 ;  /* 0x00004fb000967802 */ /* 0x000fe40000000f00 */
[----:B------:R-:W-:Y:S05]  /*4fa0*/  CALL.REL.NOINC `($__internal_65_$__cuda_sm70_shflsync_bfly_p) ;  /* 0x0000007000007944 */ /* 0x000fea0003c00000 */
[----:B01----:R-:W-:Y:S01]  /*4fb0*/  FADD.FTZ R192, R192, R189 ;  /* 0x000000bdc0c07221 */ /* 0x003fe20000010000 */
[----:B------:R-:W-:Y:S01]  /*4fc0*/  HFMA2.MMA R189, -RZ, RZ, 0, 9.5367431640625e-07 ;  /* 0x00000010ffbd7435 */ /* 0x000fe200000001ff */
[----:B------:R-:W-:-:S02]  /*4fd0*/  MOV R149, 0x1f ;  /* 0x0000001f00957802 */ /* 0x000fc40000000f00 */
[----:B------:R-:W-:Y:S02]  /*4fe0*/  MOV R188, 0xffffffff ;  /* 0xffffffff00bc7802 */ /* 0x000fe40000000f00 */
[----:B------:R-:W-:Y:S02]  /*4ff0*/  MOV R150, 0x5010 ;  /* 0x0000501000967802 */ /* 0x000fe40000000f00 */
[----:B------:R-:W-:Y:S05]  /*5000*/  CALL.REL.NOINC `($__internal_65_$__cuda_sm70_shflsync_bfly_p) ;  /* 0x0000001000007944 */ /* 0x000fea0003c00000 */
[----:B01----:R-:W-:Y:S05]  /*5010*/  BRA `(.L_x_21100) ;  /* 0xffffe83000007947 */ /* 0x003fea000383ffff */
        .weak           $__internal_65_$__cuda_sm70_shflsync_bfly_p
        .type           $__internal_65_$__cuda_sm70_shflsync_bfly_p,@function
        .size           $__internal_65_$__cuda_sm70_shflsync_bfly_p,(.L_x_26525 - $__internal_65_$__cuda_sm70_shflsync_bfly_p)
$__internal_65_$__cuda_sm70_shflsync_bfly_p:
[----:B------:R-:W-:Y:S01]  /*5020*/  HFMA2.MMA R151, -RZ, RZ, 0, 0 ;  /* 0x00000000ff977435 */ /* 0x000fe200000001ff */
[----:B------:R-:W-:Y:S04]  /*5030*/  WARPSYNC R188 ;  /* 0x000000bc00007348 */ /* 0x000fe80003800000 */
[----:B------:R0:W1:Y:S01]  /*5040*/  SHFL.BFLY PT, R189, R192, R189, R149 ;  /* 0x0c0000bdc0bd7389 */ /* 0x00006200000e0095 */
[----:B------:R-:W-:Y:S05]  /*5050*/  RET.REL.NODEC R150 `(_ZN10layer_norm31ln_parallel_residual_fwd_kernelINS_13Kernel_traitsI6__halfffffjLj8192ELj1ELj1ELj8ELj16ENS_18Kernel_traits_baseILj8192ES2_ffffjLj256EEEEELb0ELb0ELb1EEEvNS_9FwdParamsE) ;  /* 0xffffafa096007950 */ /* 0x000fea0003c3ffff */
.L_x_21101:
        /* <DEDUP_REMOVED lines=10> */
.L_x_26525:


//--------------------- .text._ZN10layer_norm31ln_parallel_residual_fwd_kernelINS_13Kernel_traitsI6__halfffffjLj8192ELj1ELj1ELj8ELj16ENS_18Kernel_traits_baseILj8192ES2_ffffjLj256EEEEELb0ELb1ELb0EEEvNS_9FwdParamsE --------------------------
	.section	.text._ZN10layer_norm31ln_parallel_residual_fwd_kernelINS_13Kernel_traitsI6__halfffffjLj8192ELj1ELj1ELj8ELj16ENS_18Kernel_traits_baseILj8192ES2_ffffjLj256EEEEELb0ELb1ELb0EEEvNS_9FwdParamsE,"ax",@progbits
	.sectioninfo	@"SHI_REGISTERS=128"
	.align	128
        .global         _ZN10layer_norm31ln_parallel_residual_fwd_kernelINS_13Kernel_traitsI6__halfffffjLj8192ELj1ELj1ELj8ELj16ENS_18Kernel_traits_baseILj8192ES2_ffffjLj256EEEEELb0ELb1ELb0EEEvNS_9FwdParamsE
        .type           _ZN10layer_norm31ln_parallel_residual_fwd_kernelINS_13Kernel_traitsI6__halfffffjLj8192ELj1ELj1ELj8ELj16ENS_18Kernel_traits_baseILj8192ES2_ffffjLj256EEEEELb0ELb1ELb0EEEvNS_9FwdParamsE,@function
        .size           _ZN10layer_norm31ln_parallel_residual_fwd_kernelINS_13Kernel_traitsI6__halfffffjLj8192ELj1ELj1ELj8ELj16ENS_18Kernel_traits_baseILj8192ES2_ffffjLj256EEEEELb0ELb1ELb0EEEvNS_9FwdParamsE,(.L_x_26526 - _ZN10layer_norm31ln_parallel_residual_fwd_kernelINS_13Kernel_traitsI6__halfffffjLj8192ELj1ELj1ELj8ELj16ENS_18Kernel_traits_baseILj8192ES2_ffffjLj256EEEEELb0ELb1ELb0EEEvNS_9FwdParamsE)
        .other          _ZN10layer_norm31ln_parallel_residual_fwd_kernelINS_13Kernel_traitsI6__halfffffjLj8192ELj1ELj1ELj8ELj16ENS_18Kernel_traits_baseILj8192ES2_ffffjLj256EEEEELb0ELb1ELb0EEEvNS_9FwdParamsE,@"STO_CUDA_ENTRY STV_DEFAULT"
_ZN10layer_norm31ln_parallel_residual_fwd_kernelINS_13Kernel_traitsI6__halfffffjLj8192ELj1ELj1ELj8ELj16ENS_18Kernel_traits_baseILj8192ES2_ffffjLj256EEEEELb0ELb1ELb0EEEvNS_9FwdParamsE:
.text._ZN10layer_norm31ln_parallel_residual_fwd_kernelINS_13Kernel_traitsI6__halfffffjLj8192ELj1ELj1ELj8ELj16ENS_18Kernel_traits_baseILj8192ES2_ffffjLj256EEEEELb0ELb1ELb0EEEvNS_9FwdParamsE:
        /* <DEDUP_REMOVED lines=13> */
[C---:B------:R-:W-:Y:S02]  /*00d0*/  ISETP.GE.U32.AND P4, PT, R118.reuse, 0x400, PT ;  /* 0x000004007600780c */ /* 0x040fe40003f86070 */
[----:B------:R-:W-:Y:S02]  /*00e0*/  ISETP.GE.U32.AND P3, PT, R118, 0x500, PT ;  /* 0x000005007600780c */ /* 0x000fe40003f66070 */
[----:B------:R-:W-:-:S02]  /*00f0*/  P2R R2, PR, RZ, 0x40 ;  /* 0x00000040ff027803 */ /* 0x000fc40000000000 */
[----:B------:R-:W-:Y:S02]  /*0100*/  P2R R2, PR, RZ, 0x20 ;  /* 0x00000020ff027803 */ /* 0x000fe40000000000 */
[----:B------:R-:W-:Y:S02]  /*0110*/  P2R R2, PR, RZ, 0x10 ;  /* 0x00000010ff027803 */ /* 0x000fe40000000000 */
[----:B------:R-:W-:Y:S01]  /*0120*/  P2R R2, PR, RZ, 0x8 ;  /* 0x00000008ff027803 */ /* 0x000fe20000000000 */
[----:B------:R-:W-:Y:S05]  /*0130*/  @!P1 BRA `(.L_x_21103) ;  /* 0x000000a000009947 */ /* 0x000fea0003800000 */
[----:B------:R-:W-:Y:S01]  /*0140*/  ISETP.NE.U32.AND P0, PT, RZ, c[0x0][0x218], PT ;  /* 0x00008600ff007a0c */ /* 0x000fe20003f05070 */
[----:B------:R-:W-:-:S03]  /*0150*/  HFMA2.MMA R3, -RZ, RZ, 0, 4.76837158203125e-07 ;  /* 0x00000008ff037435 */ /* 0x000fc600000001ff */
[----:B------:R-:W-:-:S13]  /*0160*/  ISETP.NE.AND.EX P0, PT, RZ, c[0x0][0x21c], PT, P0 ;  /* 0x00008700ff007a0c */ /* 0x000fda0003f05300 */
[----:B------:R-:W-:-:S04]  /*0170*/  @P0 LEA R4, P2, R32, c[0x0][0x218], 0x3 ;  /* 0x0000860020040a11 */ /* 0x000fc800078418ff */
[C---:B------:R-:W-:Y:S01]  /*0180*/  @P0 LEA.HI.X R5, R32.reuse, c[0x0][0x21c], RZ, 0x3, P2 ;  /* 0x0000870020050a11 */ /* 0x040fe200010f1cff */
[----:B------:R-:W-:-:S04]  /*0190*/  IMAD.WIDE.U32 R2, R32, R3, c[0x0][0x1b0] ;  /* 0x00006c0020027625 */ /* 0x000fc800078e0003 */
[----:B------:R0:W5:Y:S04]  /*01a0*/  @P0 LDG.E.64 R110, [R4.64] ;  /* 0x00000004046e0981 */ /* 0x000168000c1e1b00 */
[----:B------:R0:W5:Y:S01]  /*01b0*/  LDG.E.64 R18, [R2.64] ;  /* 0x0000000402127981 */ /* 0x000162000c1e1b00 */
[----:B------:R-:W-:Y:S01]  /*01c0*/  LOP3.LUT R32, R32, 0x100, RZ, 0xfc, !PT ;  /* 0x0000010020207812 */ /* 0x000fe200078efcff */
[----:B------:R-:W-:Y:S02]  /*01d0*/  @!P0 CS2R R110, SRZ ;  /* 0x00000000006e8805 */ /* 0x000fe4000001ff00 */
.L_x_21103:
[----:B0-----:R-:W-:Y:S05]  /*01e0*/  BSYNC B0 ;  /* 0x0000000000007941 */ /* 0x001fea0003800000 */
.L_x_21102:
[----:B------:R-:W-:Y:S01]  /*01f0*/  BSSY B0, `(.L_x_21104) ;  /* 0x000000c000007945 */ /* 0x000fe20003800000 */
[----:B------:R-:W-:Y:S05]  /*0200*/  @!P6 BRA `(.L_x_21105) ;  /* 0x000000a00000e947 */ /* 0x000fea0003800000 */
[----:B------:R-:W-:Y:S02]  /*0210*/  ISETP.NE.U32.AND P0, PT, RZ, c[0x0][0x218], PT ;  /* 0x00008600ff007a0c */ /* 0x000fe40003f05070 */
[----:B------:R-:W-:Y:S02]  /*0220*/  MOV R5, 0x8 ;  /* 0x0000000800057802 */ /* 0x000fe40000000f00 */
[----:B------:R-:W-:-:S03]  /*0230*/  ISETP.NE.AND.EX P0, PT, RZ, c[0x0][0x21c], PT, P0 ;  /* 0x00008700ff007a0c */ /* 0x000fc60003f05300 */
[----:B------:R-:W-:-:S05]  /*0240*/  IMAD.WIDE.U32 R4, R32, R5, c[0x0][0x1b0] ;  /* 0x00006c0020047625 */ /* 0x000fca00078e0005 */
[----:B------:R0:W5:Y:S05]  /*0250*/  LDG.E.64 R20, [R4.64] ;  /* 0x0000000404147981 */ /* 0x00016a000c1e1b00 */
[----:B------:R-:W-:-:S04]  /*0260*/  @P0 LEA R2, P2, R32, c[0x0][0x218], 0x3 ;  /* 0x0000860020020a11 */ /* 0x000fc800078418ff */
[----:B------:R-:W-:-:S05]  /*0270*/  @P0 LEA.HI.X R3, R32, c[0x0][0x21c], RZ, 0x3, P2 ;  /* 0x0000870020030a11 */ /* 0x000fca00010f1cff */
[----:B------:R0:W5:Y:S01]  /*0280*/  @P0 LDG.E.64 R102, [R2.64] ;  /* 0x0000000402660981 */ /* 0x000162000c1e1b00 */
[----:B------:R-:W-:Y:S01]  /*0290*/  IADD3 R32, R32, 0x100, RZ ;  /* 0x0000010020207810 */ /* 0x000fe20007ffe0ff */
[----:B------:R-:W-:Y:S02]  /*02a0*/  @!P0 CS2R R102, SRZ ;  /* 0x0000000000668805 */ /* 0x000fe4000001ff00 */
.L_x_21105:
[----:B0-----:R-:W-:Y:S05]  /*02b0*/  BSYNC B0 ;  /* 0x0000000000007941 */ /* 0x001fea0003800000 */
.L_x_21104:
[----:B------:R-:W-:Y:S01]  /*02c0*/  BSSY B0, `(.L_x_21106) ;  /* 0x000000c000007945 */ /* 0x000fe20003800000 */
        /* <DEDUP_REMOVED lines=9> */
[----:B------:R-:W-:Y:S01]  /*0360*/  IADD3 R32, R32, 0x100, RZ ;  /* 0x0000010020207810 */ /* 0x000fe20007ffe0ff */
[----:B------:R-:W-:Y:S02]  /*0370*/  @!P0 CS2R R10, SRZ ;  /* 0x00000000000a8805 */ /* 0x000fe4000001ff00 */
.L_x_21107:
[----:B0-----:R-:W-:Y:S05]  /*0380*/  BSYNC B0 ;  /* 0x0000000000007941 */ /* 0x001fea0003800000 */
.L_x_21106:
[----:B------:R-:W-:Y:S01]  /*0390*/  BSSY B0, `(.L_x_21108) ;  /* 0x000000c000007945 */ /* 0x000fe20003800000 */
[----:B------:R-:W-:Y:S05]  /*03a0*/  @!P4 BRA `(.L_x_21109) ;  /* 0x000000a00000c947 */ /* 0x000fea0003800000 */
[----:B------:R-:W-:Y:S01]  /*03b0*/  ISETP.NE.U32.AND P0, PT, RZ, c[0x0][0x218], PT ;  /* 0x00008600ff007a0c */ /* 0x000fe20003f05070 */
[----:B------:R-:W-:-:S03]  /*03c0*/  IMAD.MOV.U32 R5, RZ, RZ, 0x8 ;  /* 0x00000008ff057424 */ /* 0x000fc600078e00ff */
[----:B------:R-:W-:Y:S01]  /*03d0*/  ISETP.NE.AND.EX P0, PT, RZ, c[0x0][0x21c], PT, P0 ;  /* 0x00008700ff007a0c */ /* 0x000fe20003f05300 */
[----:B------:R-:W-:-:S05]  /*03e0*/  IMAD.WIDE.U32 R4, R32, R5, c[0x0][0x1b0] ;  /* 0x00006c0020047625 */ /* 0x000fca00078e0005 */
[----:B------:R0:W5:Y:S07]  /*03f0*/  LDG.E.64 R24, [R4.64] ;  /* 0x0000000404187981 */ /* 0x00016e000c1e1b00 */
[----:B------:R-:W-:-:S04]  /*0400*/  @P0 LEA R2, P2, R32, c[0x0][0x218], 0x3 ;  /* 0x0000860020020a11 */ /* 0x000fc800078418ff */
[----:B------:R-:W-:-:S05]  /*0410*/  @P0 LEA.HI.X R3, R32, c[0x0][0x21c], RZ, 0x3, P2 ;  /* 0x0000870020030a11 */ /* 0x000fca00010f1cff */
[----:B------:R0:W5:Y:S01]  /*0420*/  @P0 LDG.E.64 R8, [R2.64] ;  /* 0x0000000402080981 */ /* 0x000162000c1e1b00 */
[----:B------:R-:W-:Y:S01]  /*0430*/  IADD3 R32, R32, 0x100, RZ ;  /* 0x0000010020207810 */ /* 0x000fe20007ffe0ff */
[----:B------:R-:W-:Y:S02]  /*0440*/  @!P0 CS2R R8, SRZ ;  /* 0x0000000000088805 */ /* 0x000fe4000001ff00 */
.L_x_21109:
[----:B0-----:R-:W-:Y:S05]  /*0450*/  BSYNC B0 ;  /* 0x0000000000007941 */ /* 0x001fea0003800000 */
.L_x_21108:
        /* <DEDUP_REMOVED lines=12> */
.L_x_21111:
[----:B0-----:R-:W-:Y:S05]  /*0520*/  BSYNC B0 ;  /* 0x0000000000007941 */ /* 0x001fea0003800000 */
.L_x_21110:
[----:B------:R-:W-:Y:S01]  /*0530*/  ISETP.GE.U32.AND P0, PT, R118, 0x600, PT ;  /* 0x000006007600780c */ /* 0x000fe20003f06070 */
[----:B------:R-:W-:Y:S03]  /*0540*/  BSSY B0, `(.L_x_21112) ;  /* 0x000000d000007945 */ /* 0x000fe60003800000 */
[----:B------:R-:W-:-:S09]  /*0550*/  P2R R2, PR, RZ, 0x1 ;  /* 0x00000001ff027803 */ /* 0x000fd20000000000 */
        /* <DEDUP_REMOVED lines=11> */
.L_x_21113:
[----:B0-----:R-:W-:Y:S05]  /*0610*/  BSYNC B0 ;  /* 0x0000000000007941 */ /* 0x001fea0003800000 */
.L_x_21112:
[----:B------:R-:W-:Y:S01]  /*0620*/  ISETP.GE.U32.AND P0, PT, R118, 0x700, PT ;  /* 0x000007007600780c */ /* 0x000fe20003f06070 */
[----:B------:R-:W-:Y:S03]  /*0630*/  BSSY B0, `(.L_x_21114) ;  /* 0x000000d000007945 */ /* 0x000fe60003800000 */
[----:B------:R-:W-:-:S09]  /*0640*/  P2R R2, PR, RZ, 0x1 ;  /* 0x00000001ff027803 */ /* 0x000fd20000000000 */
[----:B------:R-:W-:Y:S05]  /*0650*/  @!P0 BRA `(.L_x_21115) ;  /* 0x000000a000008947 */ /* 0x000fea0003800000 */
[----:B------:R-:W-:-:S04]  /*0660*/  ISETP.NE.U32.AND P0, PT, RZ, c[0x0][0x218], PT ;  /* 0x00008600ff007a0c */ /* 0x000fc80003f05070 */
[----:B------:R-:W-:Y:S02]  /*0670*/  ISETP.NE.AND.EX P0, PT, RZ, c[0x0][0x21c], PT, P0 ;  /* 0x00008700ff007a0c */ /* 0x000fe40003f05300 */
[----:B------:R-:W-:-:S11]  /*0680*/  MOV R15, 0x8 ;  /* 0x00000008000f7802 */ /* 0x000fd60000000f00 */
[----:B------:R-:W-:-:S04]  /*0690*/  @P0 LEA R12, P2, R32, c[0x0][0x218], 0x3 ;  /* 0x00008600200c0a11 */ /* 0x000fc800078418ff */
[C---:B------:R-:W-:Y:S01]  /*06a0*/  @P0 LEA.HI.X R13, R32.reuse, c[0x0][0x21c], RZ, 0x3, P2 ;  /* 0x00008700200d0a11 */ /* 0x040fe200010f1cff */
[----:B------:R-:W-:-:S04]  /*06b0*/  IMAD.WIDE.U32 R14, R32, R15, c[0x0][0x1b0] ;  /* 0x00006c00200e7625 */ /* 0x000fc800078e000f */
[----:B------:R0:W5:Y:S04]  /*06c0*/  @P0 LDG.E.64 R2, [R12.64] ;  /* 0x000000040c020981 */ /* 0x000168000c1e1b00 */
[----:B------:R0:W5:Y:S01]  /*06d0*/  LDG.E.64 R30, [R14.64] ;  /* 0x000000040e1e7981 */ /* 0x000162000c1e1b00 */
[----:B------:R-:W-:Y:S01]  /*06e0*/  IADD3 R32, R32, 0x100, RZ ;  /* 0x0000010020207810 */ /* 0x000fe20007ffe0ff */
[----:B------:R-:W-:Y:S02]  /*06f0*/  @!P0 CS2R R2, SRZ ;  /* 0x0000000000028805 */ /* 0x000fe4000001ff00 */
.L_x_21115:
[----:B0-----:R-:W-:Y:S05]  /*0700*/  BSYNC B0 ;  /* 0x0000000000007941 */ /* 0x001fea0003800000 */
.L_x_21114:
[----:B------:R-:W-:Y:S01]  /*0710*/  ISETP.GE.U32.AND P0, PT, R118, 0x800, PT ;  /* 0x000008007600780c */ /* 0x000fe20003f06070 */
[----:B------:R-:W-:Y:S03]  /*0720*/  BSSY B0, `(.L_x_21116) ;  /* 0x000000c000007945 */ /* 0x000fe60003800000 */
[----:B------:R-:W-:-:S09]  /*0730*/  P2R R12, PR, RZ, 0x1 ;  /* 0x00000001ff0c7803 */ /* 0x000fd20000000000 */
[----:B------:R-:W-:Y:S05]  /*0740*/  @!P0 BRA `(.L_x_21117) ;  /* 0x0000009000008947 */ /* 0x000fea0003800000 */
[----:B------:R-:W-:-:S04]  /*0750*/  ISETP.NE.U32.AND P0, PT, RZ, c[0x0][0x218], PT ;  /* 0x00008600ff007a0c */ /* 0x000fc80003f05070 */
[----:B------:R-:W-:Y:S01]  /*0760*/  ISETP.NE.AND.EX P0, PT, RZ, c[0x0][0x21c], PT, P0 ;  /* 0x00008700ff007a0c */ /* 0x000fe20003f05300 */
[----:B------:R-:W-:-:S12]  /*0770*/  HFMA2.MMA R15, -RZ, RZ, 0, 4.76837158203125e-07 ;  /* 0x00000008ff0f7435 */ /* 0x000fd800000001ff */
[C---:B------:R-:W-:Y:S01]  /*0780*/  @P0 LEA R16, P2, R32.reuse, c[0x0][0x218], 0x3 ;  /* 0x0000860020100a11 */ /* 0x040fe200078418ff */
[----:B------:R-:W-:-:S03]  /*0790*/  IMAD.WIDE.U32 R14, R32, R15, c[0x0][0x1b0] ;  /* 0x00006c00200e7625 */ /* 0x000fc600078e000f */
[----:B------:R-:W-:-:S03]  /*07a0*/  @P0 LEA.HI.X R17, R32, c[0x0][0x21c], RZ, 0x3, P2 ;  /* 0x0000870020110a11 */ /* 0x000fc600010f1cff */
[----:B------:R-:W5:Y:S04]  /*07b0*/  LDG.E.64 R14, [R14.64] ;  /* 0x000000040e0e7981 */ /* 0x000f68000c1e1b00 */
[----:B------:R0:W5:Y:S01]  /*07c0*/  @P0 LDG.E.64 R12, [R16.64] ;  /* 0x00000004100c0981 */ /* 0x000162000c1e1b00 */
[----:B------:R-:W-:-:S03]  /*07d0*/  @!P0 CS2R R12, SRZ ;  /* 0x00000000000c8805 */ /* 0x000fc6000001ff00 */
.L_x_21117:
[----:B0-----:R-:W-:Y:S05]  /*07e0*/  BSYNC B0 ;  /* 0x0000000000007941 */ /* 0x001fea0003800000 */
.L_x_21116:
        /* <DEDUP_REMOVED lines=9> */
[----:B-----5:R-:W-:Y:S01]  /*0880*/  IMAD.MOV.U32 R101, RZ, RZ, R21 ;  /* 0x000000ffff657224 */ /* 0x020fe200078e0015 */
[----:B------:R-:W-:Y:S01]  /*0890*/  LOP3.LUT R17, R112, 0xe0, RZ, 0xc0, !PT ;  /* 0x000000e070117812 */ /* 0x000fe200078ec0ff */
[----:B------:R-:W-:Y:S01]  /*08a0*/  HADD2.F32 R94, -RZ, R10.H0_H0 ;  /* 0x2000000aff5e7230 */ /* 0x000fe20000004100 */
[----:B------:R-:W-:Y:S01]  /*08b0*/  LOP3.LUT R16, R0, 0xff, RZ, 0xc0, !PT ;  /* 0x000000ff00107812 */ /* 0x000fe200078ec0ff */
[----:B------:R-:W-:Y:S01]  /*08c0*/  IMAD.MOV.U32 R35, RZ, RZ, R26 ;  /* 0x000000ffff237224 */ /* 0x000fe200078e001a */
[----:B------:R-:W-:Y:S01]  /*08d0*/  SHF.R.U32.HI R0, RZ, 0x3, R0 ;  /* 0x00000003ff007819 */ /* 0x000fe20000011600 */
[----:B------:R-:W-:Y:S01]  /*08e0*/  HFMA2.MMA R114, -RZ, RZ, 0, 5.9604644775390625e-08 ;  /* 0x00000001ff727435 */ /* 0x000fe200000001ff */
[----:B------:R-:W-:Y:S01]  /*08f0*/  IADD3 R17, R16, -R17, RZ ;  /* 0x8000001110117210 */ /* 0x000fe20007ffe0ff */
[----:B------:R-:W-:Y:S01]  /*0900*/  HADD2.F32 R106, -RZ, R111.H0_H0 ;  /* 0x2000006fff6a7230 */ /* 0x000fe20000004100 */
[----:B------:R-:W-:Y:S01]  /*0910*/  LOP3.LUT R0, R0, 0x1fffffe0, RZ, 0xc0, !PT ;  /* 0x1fffffe000007812 */ /* 0x000fe200078ec0ff */
[----:B------:R-:W-:Y:S01]  /*0920*/  HADD2.F32 R98, -RZ, R103.H0_H0 ;  /* 0x20000067ff627230 */ /* 0x000fe20000004100 */
[----:B------:R-:W-:Y:S01]  /*0930*/  IMNMX R17, RZ, R17, !PT ;  /* 0x00000011ff117217 */ /* 0x000fe20007800200 */
[----:B------:R-:W-:Y:S01]  /*0940*/  HADD2.F32 R101, -RZ, R101.H0_H0 ;  /* 0x20000065ff657230 */ /* 0x000fe20000004100 */
[----:B------:R-:W-:Y:S01]  /*0950*/  MOV R33, R24 ;  /* 0x0000001800217202 */ /* 0x000fe20000000f00 */
[----:B------:R-:W-:Y:S01]  /*0960*/  ULDC.U8 UR6, c[0x0][0x1f0] ;  /* 0x00007c0000067ab9 */ /* 0x000fe20000000000 */
[----:B------:R-:W-:-:S02]  /*0970*/  IMNMX R17, R17, 0x20, PT ;  /* 0x0000002011117817 */ /* 0x000fc40003800200 */
[----:B------:R-:W-:Y:S02]  /*0980*/  SHF.R.U64 R37, R24, 0x10, R25 ;  /* 0x0000001018257819 */ /* 0x000fe40000001219 */
[--C-:B------:R-:W-:Y:S01]  /*0990*/  SHF.R.U64 R40, R18, 0x10, R19.reuse ;  /* 0x0000001012287819 */ /* 0x100fe20000001213 */
[----:B------:R-:W-:Y:S01]  /*09a0*/  IMAD.IADD R24, R17, 0x1, R0 ;  /* 0x0000000111187824 */ /* 0x000fe200078e0200 */
[----:B------:R-:W-:Y:S02]  /*09b0*/  MOV R109, R19 ;  /* 0x00000013006d7202 */ /* 0x000fe40000000f00 */
[----:B------:R-:W-:Y:S02]  /*09c0*/  SHF.R.U32.HI R107, RZ, 0x10, R19 ;  /* 0x00000010ff6b7819 */ /* 0x000fe40000011613 */
[----:B------:R-:W-:Y:S01]  /*09d0*/  SHF.L.U32 R24, R24, 0x2, RZ ;  /* 0x0000000218187819 */ /* 0x000fe200000006ff */
[----:B------:R-:W-:Y:S01]  /*09e0*/  HADD2.F32 R109, -RZ, R109.H0_H0 ;  /* 0x2000006dff6d7230 */ /* 0x000fe20000004100 */
[----:B------:R-:W-:Y:S01]  /*09f0*/  SHF.L.U32 R19, R112, 0x5, RZ ;  /* 0x0000000570137819 */ /* 0x000fe200000006ff */
[----:B------:R-:W-:Y:S01]  /*0a00*/  HADD2.F32 R107, -RZ, R107.H0_H0 ;  /* 0x2000006bff6b7230 */ /* 0x000fe20000004100 */
[----:B------:R-:W-:-:S02]  /*0a10*/  MOV R113, R18 ;  /* 0x0000001200717202 */ /* 0x000fc40000000f00 */
[----:B------:R-:W0:Y:S01]  /*0a20*/  I2F.U32 R24, R24 ;  /* 0x0000001800187306 */ /* 0x000e220000201000 */
[----:B------:R-:W-:Y:S02]  /*0a30*/  LOP3.LUT R19, R19, 0x3e0, RZ, 0xc0, !PT ;  /* 0x000003e013137812 */ /* 0x000fe400078ec0ff */
[----:B------:R-:W-:Y:S01]  /*0a40*/  MOV R105, R20 ;  /* 0x0000001400697202 */ /* 0x000fe20000000f00 */
[----:B------:R-:W-:Y:S01]  /*0a50*/  HADD2.F32 R113, -RZ, R113.H0_H0 ;  /* 0x20000071ff717230 */ /* 0x000fe20000004100 */
[----:B------:R-:W-:Y:S02]  /*0a60*/  IADD3 R19, R16, -R19, RZ ;  /* 0x8000001310137210 */ /* 0x000fe40007ffe0ff */
[--C-:B------:R-:W-:Y:S01]  /*0a70*/  SHF.R.U64 R39, R20, 0x10, R21.reuse ;  /* 0x0000001014277819 */ /* 0x100fe20000001215 */
[----:B------:R-:W-:Y:S01]  /*0a80*/  IMAD.MOV.U32 R20, RZ, RZ, R30 ;  /* 0x000000ffff147224 */ /* 0x000fe200078e001e */
[----:B------:R-:W-:Y:S01]  /*0a90*/  IMNMX R19, RZ, R19, !PT ;  /* 0x00000013ff137217 */ /* 0x000fe20007800200 */
[----:B------:R-:W-:Y:S01]  /*0aa0*/  HADD2.F32 R105, -RZ, R105.H0_H0 ;  /* 0x20000069ff697230 */ /* 0x000fe20000004100 */
[----:B------:R-:W-:-:S02]  /*0ab0*/  SHF.R.U32.HI R99, RZ, 0x10, R21 ;  /* 0x00000010ff637819 */ /* 0x000fc40000011615 */
[----:B------:R-:W-:Y:S01]  /*0ac0*/  IMNMX R19, R19, 0x20, PT ;  /* 0x0000002013137817 */ /* 0x000fe20003800200 */
[----:B------:R-:W-:Y:S01]  /*0ad0*/  HADD2.F32 R75, -RZ, R20.H0_H0 ;  /* 0x20000014ff4b7230 */ /* 0x000fe20000004100 */
[----:B------:R-:W-:Y:S01]  /*0ae0*/  MOV R97, R22 ;  /* 0x0000001600617202 */ /* 0x000fe20000000f00 */
[----:B0-----:R0:W1:Y:S01]  /*0af0*/  MUFU.RCP R116, R24 ;  /* 0x0000001800747308 */ /* 0x0010620000001000 */
[--C-:B------:R-:W-:Y:S01]  /*0b00*/  SHF.R.U64 R95, R22, 0x10, R23.reuse ;  /* 0x00000010165f7819 */ /* 0x100fe20000001217 */
[----:B------:R-:W-:Y:S01]  /*0b10*/  HADD2.F32 R99, -RZ, R99.H0_H0 ;  /* 0x20000063ff637230 */ /* 0x000fe20000004100 */
[----:B------:R-:W-:Y:S01]  /*0b20*/  MOV R32, R23 ;  /* 0x0000001700207202 */ /* 0x000fe20000000f00 */
[----:B------:R-:W-:Y:S01]  /*0b30*/  HADD2.F32 R97, -RZ, R97.H0_H0 ;  /* 0x20000061ff617230 */ /* 0x000fe20000004100 */
[----:B------:R-:W-:Y:S01]  /*0b40*/  SHF.R.U32.HI R38, RZ, 0x10, R23 ;  /* 0x00000010ff267819 */ /* 0x000fe20000011617 */
[----:B------:R-:W-:Y:S01]  /*0b50*/  HADD2.F32 R95, -RZ, R95.H0_H0 ;  /* 0x2000005fff5f7230 */ /* 0x000fe20000004100 */
[----:B------:R-:W-:-:S02]  /*0b60*/  MOV R34, R25 ;  /* 0x0000001900227202 */ /* 0x000fc40000000f00 */
[----:B------:R-:W-:Y:S02]  /*0b70*/  SHF.R.U32.HI R36, RZ, 0x10, R25 ;  /* 0x00000010ff247819 */ /* 0x000fe40000011619 */
[----:B------:R-:W-:Y:S01]  /*0b80*/  SHF.R.U64 R82, R10, 0x10, R11 ;  /* 0x000000100a527819 */ /* 0x000fe2000000120b */
[----:B------:R-:W-:Y:S01]  /*0b90*/  HADD2.F32 R10, -RZ, R8.H0_H0 ;  /* 0x20000008ff0a7230 */ /* 0x000fe20000004100 */
[--C-:B------:R-:W-:Y:S01]  /*0ba0*/  SHF.R.U64 R18, R26, 0x10, R27.reuse ;  /* 0x000000101a127819 */ /* 0x100fe2000000121b */
[----:B------:R-:W-:Y:S01]  /*0bb0*/  HADD2.F32 R16, -RZ, R34.H0_H0 ;  /* 0x20000022ff107230 */ /* 0x000fe20000004100 */
[----:B------:R-:W-:Y:S01]  /*0bc0*/  MOV R25, R27 ;  /* 0x0000001b00197202 */ /* 0x000fe20000000f00 */
[----:B------:R-:W-:Y:S01]  /*0bd0*/  HADD2.F32 R17, -RZ, R36.H0_H0 ;  /* 0x20000024ff117230 */ /* 0x000fe20000004100 */
[----:B------:R-:W-:Y:S01]  /*0be0*/  SHF.R.U32.HI R69, RZ, 0x10, R27 ;  /* 0x00000010ff457819 */ /* 0x000fe2000001161b */
[----:B------:R-:W-:Y:S01]  /*0bf0*/  HADD2.F32 R18, -RZ, R18.H0_H0 ;  /* 0x20000012ff127230 */ /* 0x000fe20000004100 */
[----:B------:R-:W-:Y:S01]  /*0c00*/  MOV R22, R28 ;  /* 0x0000001c00167202 */ /* 0x000fe20000000f00 */
        /* <DEDUP_REMOVED lines=51> */
[----:B------:R-:W-:Y:S01]  /*0f40*/  IADD3 R115, R0, R19, RZ ;  /* 0x0000001300737210 */ /* 0x000fe20007ffe0ff */
[----:B------:R-:W-:-:S02]  /*0f50*/  HADD2.F32 R0, -RZ, R13.H0_H0 ;  /* 0x2000000dff007230 */ /* 0x000fc40000004100 */
[----:B------:R-:W-:Y:S01]  /*0f60*/  HADD2.F32 R13, -RZ, R38.H0_H0 ;  /* 0x20000026ff0d7230 */ /* 0x000fe20000004100 */
[----:B------:R-:W-:Y:S01]  /*0f70*/  SHF.L.U32 R115, R115, 0x2, RZ ;  /* 0x0000000273737819 */ /* 0x000fe200000006ff */
        /* <DEDUP_REMOVED lines=19> */
[----:B01----:R-:W-:Y:S02]  /*10b0*/  HADD2.F32 R93, -RZ, R93.H0_H0 ;  /* 0x2000005dff5d7230 */ /* 0x003fe40000004100 */
.L_x_21281:
        /* <DEDUP_REMOVED lines=8> */
[----:B------:R-:W-:-:S04]  /*1140*/  ISETP.NE.U32.AND P2, PT, RZ, c[0x0][0x178], PT ;  /* 0x00005e00ff007a0c */ /* 0x000fc80003f45070 */
[----:B------:R-:W-:-:S13]  /*1150*/  ISETP.NE.AND.EX P2, PT, RZ, c[0x0][0x17c], PT, P2 ;  /* 0x00005f00ff007a0c */ /* 0x000fda0003f45320 */
[----:B------:R-:W-:-:S04]  /*1160*/  @P2 LEA R66, P3, R119, c[0x0][0x178], 0x4 ;  /* 0x00005e0077422a11 */ /* 0x000fc800078620ff */
[----:B------:R-:W-:-:S05]  /*1170*/  @P2 LEA.HI.X R67, R119, c[0x0][0x17c], RZ, 0x4, P3 ;  /* 0x00005f0077432a11 */ /* 0x000fca00018f24ff */
[----:B------:R0:W5:Y:S01]  /*1180*/  @P2 LDG.E.128 R20, [R66.64] ;  /* 0x0000000442142981 */ /* 0x000162000c1e1d00 */
        /* <DEDUP_REMOVED lines=16> */
.L_x_21121:
[----:B-----5:R-:W-:Y:S01]  /*1290*/  FADD.FTZ R28, R24, R28 ;  /* 0x0000001c181c7221 */ /* 0x020fe20000010000 */
[----:B------:R-:W-:Y:S05]  /*12a0*/  BRA `(.L_x_21122) ;  /* 0x0000002000007947 */ /* 0x000fea0003800000 */
.L_x_21120:
[----:B0----5:R-:W-:-:S04]  /*12b0*/  FADD.FTZ R28, R20, R28 ;  /* 0x0000001c141c7221 */ /* 0x021fc80000010000 */
[----:B------:R-:W-:-:S05]  /*12c0*/  @P2 FADD.FTZ R28, R24, R28 ;  /* 0x0000001c181c2221 */ /* 0x000fca0000010000 */
.L_x_21122:
[----:B-----5:R-:W-:Y:S02]  /*12d0*/  MOV R32, R28 ;  /* 0x0000001c00207202 */ /* 0x020fe40000000f00 */
.L_x_21123:
[----:B------:R-:W-:Y:S05]  /*12e0*/  @P3 BRA `(.L_x_21124) ;  /* 0x0000007000003947 */ /* 0x000fea0003800000 */
[----:B------:R-:W-:-:S04]  /*12f0*/  ISETP.NE.U32.AND P4, PT, RZ, c[0x0][0x180], PT ;  /* 0x00006000ff007a0c */ /* 0x000fc80003f85070 */
[----:B------:R-:W-:-:S13]  /*1300*/  ISETP.NE.AND.EX P4, PT, RZ, c[0x0][0x184], PT, P4 ;  /* 0x00006100ff007a0c */ /* 0x000fda0003f85340 */
[----:B------:R-:W-:Y:S05]  /*1310*/  @P4 BRA `(.L_x_21125) ;  /* 0x0000002000004947 */ /* 0x000fea0003800000 */
[----:B------:R-:W-:Y:S05]  /*1320*/  @P0 BRA `(.L_x_21126) ;  /* 0x0000005000000947 */ /* 0x000fea0003800000 */
[----:B------:R-:W-:Y:S05]  /*1330*/  BRA `(.L_x_21127) ;  /* 0x0000005000007947 */ /* 0x000fea0003800000 */
.L_x_21125:
[----:B-----5:R-:W-:Y:S01]  /*1340*/  FADD.FTZ R29, R25, R29 ;  /* 0x0000001d191d7221 */ /* 0x020fe20000010000 */
[----:B------:R-:W-:Y:S05]  /*1350*/  BRA `(.L_x_21126) ;  /* 0x0000002000007947 */ /* 0x000fea0003800000 */
.L_x_21124:
[----:B-----5:R-:W-:-:S04]  /*1360*/  FADD.FTZ R29, R21, R29 ;  /* 0x0000001d151d7221 */ /* 0x020fc80000010000 */
[----:B------:R-:W-:-:S05]  /*1370*/  @P2 FADD.FTZ R29, R25, R29 ;  /* 0x0000001d191d2221 */ /* 0x000fca0000010000 */
.L_x_21126:
[----:B-----5:R-:W-:Y:S02]  /*1380*/  MOV R33, R29 ;  /* 0x0000001d00217202 */ /* 0x020fe40000000f00 */
.L_x_21127:
[----:B------:R-:W-:Y:S05]  /*1390*/  @P3 BRA `(.L_x_21128) ;  /* 0x0000007000003947 */ /* 0x000fea0003800000 */
[----:B------:R-:W-:-:S04]  /*13a0*/  ISETP.NE.U32.AND P4, PT, RZ, c[0x0][0x180], PT ;  /* 0x00006000ff007a0c */ /* 0x000fc80003f85070 */
[----:B------:R-:W-:-:S13]  /*13b0*/  ISETP.NE.AND.EX P4, PT, RZ, c[0x0][0x184], PT, P4 ;  /* 0x00006100ff007a0c */ /* 0x000fda0003f85340 */
[----:B------:R-:W-:Y:S05]  /*13c0*/  @P4 BRA `(.L_x_21129) ;  /* 0x0000002000004947 */ /* 0x000fea0003800000 */
[----:B------:R-:W-:Y:S05]  /*13d0*/  @P0 BRA `(.L_x_21130) ;  /* 0x0000005000000947 */ /* 0x000fea0003800000 */
[----:B------:R-:W-:Y:S05]  /*13e0*/  BRA `(.L_x_21131) ;  /* 0x0000005000007947 */ /* 0x000fea0003800000 */
.L_x_21129:
[----:B-----5:R-:W-:Y:S01]  /*13f0*/  FADD.FTZ R30, R26, R30 ;  /* 0x0000001e1a1e7221 */ /* 0x020fe20000010000 */
[----:B------:R-:W-:Y:S05]  /*1400*/  BRA `(.L_x_21130) ;  /* 0x0000002000007947 */ /* 0x000fea0003800000 */
.L_x_21128:
[----:B-----5:R-:W-:-:S04]  /*1410*/  FADD.FTZ R30, R22, R30 ;  /* 0x0000001e161e7221 */ /* 0x020fc80000010000 */
[----:B------:R-:W-:-:S05]  /*1420*/  @P2 FADD.FTZ R30, R26, R30 ;  /* 0x0000001e1a1e2221 */ /* 0x000fca0000010000 */
.L_x_21130:
[----:B-----5:R-:W-:Y:S02]  /*1430*/  MOV R34, R30 ;  /* 0x0000001e00227202 */ /* 0x020fe40000000f00 */
.L_x_21131:
[----:B------:R-:W-:Y:S05]  /*1440*/  @P3 BRA `(.L_x_21132) ;  /* 0x0000007000003947 */ /* 0x000fea0003800000 */
[----:B------:R-:W-:-:S04]  /*1450*/  ISETP.NE.U32.AND P2, PT, RZ, c[0x0][0x180], PT ;  /* 0x00006000ff007a0c */ /* 0x000fc80003f45070 */
[----:B------:R-:W-:-:S13]  /*1460*/  ISETP.NE.AND.EX P2, PT, RZ, c[0x0][0x184], PT, P2 ;  /* 0x00006100ff007a0c */ /* 0x000fda0003f45320 */
[----:B------:R-:W-:Y:S05]  /*1470*/  @P2 BRA `(.L_x_21133) ;  /* 0x0000002000002947 */ /* 0x000fea0003800000 */
[----:B------:R-:W-:Y:S05]  /*1480*/  @P0 BRA `(.L_x_21134) ;  /* 0x0000005000000947 */ /* 0x000fea0003800000 */
[----:B------:R-:W-:Y:S05]  /*1490*/  BRA `(.L_x_21135) ;  /* 0x0000005000007947 */ /* 0x000fea0003800000 */
.L_x_21133:
[----:B-----5:R-:W-:Y:S01]  /*14a0*/  FADD.FTZ R31, R27, R31 ;  /* 0x0000001f1b1f7221 */ /* 0x020fe20000010000 */
[----:B------:R-:W-:Y:S05]  /*14b0*/  BRA `(.L_x_21134) ;  /* 0x0000002000007947 */ /* 0x000fea0003800000 */
.L_x_21132:
[----:B-----5:R-:W-:-:S04]  /*14c0*/  FADD.FTZ R31, R23, R31 ;  /* 0x0000001f171f7221 */ /* 0x020fc80000010000 */
[----:B------:R-:W-:-:S05]  /*14d0*/  @P2 FADD.FTZ R31, R27, R31 ;  /* 0x0000001f1b1f2221 */ /* 0x000fca0000010000 */
.L_x_21134:
[----:B-----5:R-:W-:Y:S02]  /*14e0*/  MOV R35, R31 ;  /* 0x0000001f00237202 */ /* 0x020fe40000000f00 */
.L_x_21135:
[C---:B------:R-:W-:Y:S02]  /*14f0*/  @P0 LEA R64, P2, R119.reuse, c[0x0][0x188], 0x4 ;  /* 0x0000620077400a11 */ /* 0x040fe400078420ff */
[C---:B------:R-:W-:Y:S02]  /*1500*/  IADD3 R66, R119.reuse, 0x100, RZ ;  /* 0x0000010077427810 */ /* 0x040fe40007ffe0ff */
[----:B------:R-:W-:-:S05]  /*1510*/  @P0 LEA.HI.X R65, R119, c[0x0][0x18c], RZ, 0x4, P2 ;  /* 0x0000630077410a11 */ /* 0x000fca00010f24ff */
[----:B------:R0:W-:Y:S04]  /*1520*/  @P0 STG.E.128 [R64.64], R32 ;  /* 0x0000002040000986 */ /* 0x0001e8000c101d04 */
.L_x_21119:
[----:B------:R-:W-:Y:S05]  /*1530*/  BSYNC B0 ;  /* 0x0000000000007941 */ /* 0x000fea0003800000 */
.L_x_21118:
[----:B------:R-:W-:Y:S01]  /*1540*/  ISETP.GE.U32.AND P2, PT, R118, 0x200, PT ;  /* 0x000002007600780c */ /* 0x000fe20003f46070 */
[----:B------:R-:W-:-:S12]  /*1550*/  BSSY B0, `(.L_x_21136) ;  /* 0x0000041000007945 */ /* 0x000fd80003800000 */
[----:B------:R-:W-:Y:S05]  /*1560*/  @!P2 BRA `(.L_x_21137) ;  /* 0x000003f00000a947 */ /* 0x000fea0003800000 */
[----:B------:R-:W-:-:S04]  /*1570*/  ISETP.NE.U32.AND P2, PT, RZ, c[0x0][0x178], PT ;  /* 0x00005e00ff007a0c */ /* 0x000fc80003f45070 */
[----:B------:R-:W-:-:S13]  /*1580*/  ISETP.NE.AND.EX P2, PT, RZ, c[0x0][0x17c], PT, P2 ;  /* 0x00005f00ff007a0c */ /* 0x000fda0003f45320 */
[----:B------:R-:W-:-:S04]  /*1590*/  @P2 LEA R120, P3, R66, c[0x0][0x178], 0x4 ;  /* 0x00005e0042782a11 */ /* 0x000fc800078620ff */
[----:B------:R-:W-:-:S05]  /*15a0*/  @P2 LEA.HI.X R121, R66, c[0x0][0x17c], RZ, 0x4, P3 ;  /* 0x00005f0042792a11 */ /* 0x000fca00018f24ff */
[----:B-----5:R1:W5:Y:S01]  /*15b0*/  @P2 LDG.E.128 R20, [R120.64] ;  /* 0x0000000478142981 */ /* 0x020362000c1e1d00 */
[----:B------:R-:W-:Y:S01]  /*15c0*/  ISETP.NE.U32.AND P2, PT, RZ, c[0x0][0x180], PT ;  /* 0x00006000ff007a0c */ /* 0x000fe20003f45070 */
[----:B------:R-:W-:-:S03]  /*15d0*/  HFMA2.MMA R37, -RZ, RZ, 0, 9.5367431640625e-07 ;  /* 0x00000010ff257435 */ /* 0x000fc600000001ff */
        /* <DEDUP_REMOVED lines=14> */
.L_x_21139:
[----:B-----5:R-:W-:Y:S01]  /*16c0*/  FADD.FTZ R36, R24, R36 ;  /* 0x0000002418247221 */ /* 0x020fe20000010000 */
[----:B------:R-:W-:Y:S05]  /*16d0*/  BRA `(.L_x_21140) ;  /* 0x0000002000007947 */ /* 0x000fea0003800000 */
.L_x_21138:
[----:B-1---5:R-:W-:-:S04]  /*16e0*/  FADD.FTZ R36, R20, R36 ;  /* 0x0000002414247221 */ /* 0x022fc80000010000 */
[----:B------:R-:W-:-:S04]  /*16f0*/  @P2 FADD.FTZ R36, R24, R36 ;  /* 0x0000002418242221 */ /* 0x000fc80000010000 */
.L_x_21140:
[----:B-----5:R-:W-:-:S03]  /*1700*/  IMAD.MOV.U32 R32, RZ, RZ, R36 ;  /* 0x000000ffff207224 */ /* 0x020fc600078e0024 */
.L_x_21141:
[----:B------:R-:W-:Y:S05]  /*1710*/  @P3 BRA `(.L_x_21142) ;  /* 0x0000007000003947 */ /* 0x000fea0003800000 */
[----:B------:R-:W-:-:S04]  /*1720*/  ISETP.NE.U32.AND P4, PT, RZ, c[0x0][0x180], PT ;  /* 0x00006000ff007a0c */ /* 0x000fc80003f85070 */
[----:B------:R-:W-:-:S13]  /*1730*/  ISETP.NE.AND.EX P4, PT, RZ, c[0x0][0x184], PT, P4 ;  /* 0x00006100ff007a0c */ /* 0x000fda0003f85340 */
[----:B------:R-:W-:Y:S05]  /*1740*/  @P4 BRA `(.L_x_21143) ;  /* 0x0000002000004947 */ /* 0x000fea0003800000 */
[----:B------:R-:W-:Y:S05]  /*1750*/  @P0 BRA `(.L_x_21144) ;  /* 0x0000005000000947 */ /* 0x000fea0003800000 */
[----:B------:R-:W-:Y:S05]  /*1760*/  BRA `(.L_x_21145) ;  /* 0x0000005000007947 */ /* 0x000fea0003800000 */
.L_x_21143:
[----:B-----5:R-:W-:Y:S01]  /*1770*/  FADD.FTZ R37, R25, R37 ;  /* 0x0000002519257221 */ /* 0x020fe20000010000 */
[----:B------:R-:W-:Y:S05]  /*1780*/  BRA `(.L_x_21144) ;  /* 0x0000002000007947 */ /* 0x000fea0003800000 */
.L_x_21142:
[----:B-----5:R-:W-:-:S04]  /*1790*/  FADD.FTZ R37, R21, R37 ;  /* 0x0000002515257221 */ /* 0x020fc80000010000 */
[----:B------:R-:W-:-:S05]  /*17a0*/  @P2 FADD.FTZ R37, R25, R37 ;  /* 0x0000002519252221 */ /* 0x000fca0000010000 */
.L_x_21144:
[----:B-----5:R-:W-:Y:S02]  /*17b0*/  MOV R33, R37 ;  /* 0x0000002500217202 */ /* 0x020fe40000000f00 */
.L_x_21145:
[----:B------:R-:W-:Y:S05]  /*17c0*/  @P3 BRA `(.L_x_21146) ;  /* 0x0000007000003947 */ /* 0x000fea0003800000 */
[----:B------:R-:W-:-:S04]  /*17d0*/  ISETP.NE.U32.AND P4, PT, RZ, c[0x0][0x180], PT ;  /* 0x00006000ff007a0c */ /* 0x000fc80003f85070 */
[----:B------:R-:W-:-:S13]  /*17e0*/  ISETP.NE.AND.EX P4, PT, RZ, c[0x0][0x184], PT, P4 ;  /* 0x00006100ff007a0c */ /* 0x000fda0003f85340 */
[----:B------:R-:W-:Y:S05]  /*17f0*/  @P4 BRA `(.L_x_21147) ;  /* 0x0000002000004947 */ /* 0x000fea0003800000 */
[----:B------:R-:W-:Y:S05]  /*1800*/  @P0 BRA `(.L_x_21148) ;  /* 0x0000005000000947 */ /* 0x000fea0003800000 */
[----:B------:R-:W-:Y:S05]  /*1810*/  BRA `(.L_x_21149) ;  /* 0x0000005000007947 */ /* 0x000fea0003800000 */
.L_x_21147:
[----:B-----5:R-:W-:Y:S01]  /*1820*/  FADD.FTZ R38, R26, R38 ;  /* 0x000000261a267221 */ /* 0x020fe20000010000 */
[----:B------:R-:W-:Y:S05]  /*1830*/  BRA `(.L_x_21148) ;  /* 0x0000002000007947 */ /* 0x000fea0003800000 */
.L_x_21146:
[----:B-----5:R-:W-:-:S04]  /*1840*/  FADD.FTZ R38, R22, R38 ;  /* 0x0000002616267221 */ /* 0x020fc80000010000 */
[----:B------:R-:W-:-:S05]  /*1850*/  @P2 FADD.FTZ R38, R26, R38 ;  /* 0x000000261a262221 */ /* 0x000fca0000010000 */
.L_x_21148:
[----:B-----5:R-:W-:Y:S02]  /*1860*/  MOV R34, R38 ;  /* 0x0000002600227202 */ /* 0x020fe40000000f00 */
.L_x_21149:
[----:B------:R-:W-:Y:S05]  /*1870*/  @P3 BRA `(.L_x_21150) ;  /* 0x0000007000003947 */ /* 0x000fea0003800000 */
[----:B------:R-:W-:-:S04]  /*1880*/  ISETP.NE.U32.AND P2, PT, RZ, c[0x0][0x180], PT ;  /* 0x00006000ff007a0c */ /* 0x000fc80003f45070 */
[----:B------:R-:W-:-:S13]  /*1890*/  ISETP.NE.AND.EX P2, PT, RZ, c[0x0][0x184], PT, P2 ;  /* 0x00006100ff007a0c */ /* 0x000fda0003f45320 */
[----:B------:R-:W-:Y:S05]  /*18a0*/  @P2 BRA `(.L_x_21151) ;  /* 0x0000002000002947 */ /* 0x000fea0003800000 */
[----:B------:R-:W-:Y:S05]  /*18b0*/  @P0 BRA `(.L_x_21152) ;  /* 0x0000005000000947 */ /* 0x000fea0003800000 */
[----:B------:R-:W-:Y:S05]  /*18c0*/  BRA `(.L_x_21153) ;  /* 0x0000005000007947 */ /* 0x000fea0003800000 */
.L_x_21151:
[----:B-----5:R-:W-:Y:S01]  /*18d0*/  FADD.FTZ R39, R27, R39 ;  /* 0x000000271b277221 */ /* 0x020fe20000010000 */
[----:B------:R-:W-:Y:S05]  /*18e0*/  BRA `(.L_x_21152) ;  /* 0x0000002000007947 */ /* 0x000fea0003800000 */
.L_x_21150:
[----:B-----5:R-:W-:-:S04]  /*18f0*/  FADD.FTZ R39, R23, R39 ;  /* 0x0000002717277221 */ /* 0x020fc80000010000 */
[----:B------:R-:W-:-:S05]  /*1900*/  @P2 FADD.FTZ R39, R27, R39 ;  /* 0x000000271b272221 */ /* 0x000fca0000010000 */
.L_x_21152:
[----:B-----5:R-:W-:Y:S02]  /*1910*/  MOV R35, R39 ;  /* 0x0000002700237202 */ /* 0x020fe40000000f00 */
.L_x_21153:
[----:B------:R-:W-:-:S04]  /*1920*/  @P0 LEA R64, P2, R66, c[0x0][0x188], 0x4 ;  /* 0x0000620042400a11 */ /* 0x000fc800078420ff */
[C---:B------:R-:W-:Y:S02]  /*1930*/  @P0 LEA.HI.X R65, R66.reuse, c[0x0][0x18c], RZ, 0x4, P2 ;  /* 0x0000630042410a11 */ /* 0x040fe400010f24ff */
[----:B------:R-:W-:-:S03]  /*1940*/  IADD3 R66, R66, 0x100, RZ ;  /* 0x0000010042427810 */ /* 0x000fc60007ffe0ff */
[----:B------:R0:W-:Y:S04]  /*1950*/  @P0 STG.E.128 [R64.64], R32 ;  /* 0x0000002040000986 */ /* 0x0001e8000c101d04 */
.L_x_21137:
[----:B------:R-:W-:Y:S05]  /*1960*/  BSYNC B0 ;  /* 0x0000000000007941 */ /* 0x000fea0003800000 */
.L_x_21136:
        /* <DEDUP_REMOVED lines=24> */
.L_x_21157:
[----:B-----5:R-:W-:Y:S01]  /*1af0*/  FADD.FTZ R40, R24, R40 ;  /* 0x0000002818287221 */ /* 0x020fe20000010000 */
[----:B------:R-:W-:Y:S05]  /*1b00*/  BRA `(.L_x_21158) ;  /* 0x0000002000007947 */ /* 0x000fea0003800000 */
.L_x_21156:
[----:B-1---5:R-:W-:-:S04]  /*1b10*/  FADD.FTZ R40, R20, R40 ;  /* 0x0000002814287221 */ /* 0x022fc80000010000 */
[----:B------:R-:W-:-:S05]  /*1b20*/  @P2 FADD.FTZ R40, R24, R40 ;  /* 0x0000002818282221 */ /* 0x000fca0000010000 */
.L_x_21158:
[----:B-----5:R-:W-:Y:S02]  /*1b30*/  MOV R32, R40 ;  /* 0x0000002800207202 */ /* 0x020fe40000000f00 */
.L_x_21159:
[----:B------:R-:W-:Y:S05]  /*1b40*/  @P3 BRA `(.L_x_21160) ;  /* 0x0000007000003947 */ /* 0x000fea0003800000 */
[----:B------:R-:W-:-:S04]  /*1b50*/  ISETP.NE.U32.AND P4, PT, RZ, c[0x0][0x180], PT ;  /* 0x00006000ff007a0c */ /* 0x000fc80003f85070 */
[----:B------:R-:W-:-:S13]  /*1b60*/  ISETP.NE.AND.EX P4, PT, RZ, c[0x0][0x184], PT, P4 ;  /* 0x00006100ff007a0c */ /* 0x000fda0003f85340 */
[----:B------:R-:W-:Y:S05]  /*1b70*/  @P4 BRA `(.L_x_21161) ;  /* 0x0000002000004947 */ /* 0x000fea0003800000 */
[----:B------:R-:W-:Y:S05]  /*1b80*/  @P0 BRA `(.L_x_21162) ;  /* 0x0000005000000947 */ /* 0x000fea0003800000 */
[----:B------:R-:W-:Y:S05]  /*1b90*/  BRA `(.L_x_21163) ;  /* 0x0000005000007947 */ /* 0x000fea0003800000 */
.L_x_21161:
[----:B-----5:R-:W-:Y:S01]  /*1ba0*/  FADD.FTZ R41, R25, R41 ;  /* 0x0000002919297221 */ /* 0x020fe20000010000 */
[----:B------:R-:W-:Y:S05]  /*1bb0*/  BRA `(.L_x_21162) ;  /* 0x0000002000007947 */ /* 0x000fea0003800000 */
.L_x_21160:
[----:B-----5:R-:W-:-:S04]  /*1bc0*/  FADD.FTZ R41, R21, R41 ;  /* 0x0000002915297221 */ /* 0x020fc80000010000 */
[----:B------:R-:W-:-:S04]  /*1bd0*/  @P2 FADD.FTZ R41, R25, R41 ;  /* 0x0000002919292221 */ /* 0x000fc80000010000 */
.L_x_21162:
[----:B-----5:R-:W-:-:S03]  /*1be0*/  IMAD.MOV.U32 R33, RZ, RZ, R41 ;  /* 0x000000ffff217224 */ /* 0x020fc600078e0029 */
.L_x_21163:
[----:B------:R-:W-:Y:S05]  /*1bf0*/  @P3 BRA `(.L_x_21164) ;  /* 0x0000007000003947 */ /* 0x000fea0003800000 */
[----:B------:R-:W-:-:S04]  /*1c00*/  ISETP.NE.U32.AND P4, PT, RZ, c[0x0][0x180], PT ;  /* 0x00006000ff007a0c */ /* 0x000fc80003f85070 */
[----:B------:R-:W-:-:S13]  /*1c10*/  ISETP.NE.AND.EX P4, PT, RZ, c[0x0][0x184], PT, P4 ;  /* 0x00006100ff007a0c */ /* 0x000fda0003f85340 */
[----:B------:R-:W-:Y:S05]  /*1c20*/  @P4 BRA `(.L_x_21165) ;  /* 0x0000002000004947 */ /* 0x000fea0003800000 */
[----:B------:R-:W-:Y:S05]  /*1c30*/  @P0 BRA `(.L_x_21166) ;  /* 0x0000005000000947 */ /* 0x000fea0003800000 */
[----:B------:R-:W-:Y:S05]  /*1c40*/  BRA `(.L_x_21167) ;  /* 0x0000005000007947 */ /* 0x000fea0003800000 */
.L_x_21165:
[----:B-----5:R-:W-:Y:S01]  /*1c50*/  FADD.FTZ R42, R26, R42 ;  /* 0x0000002a1a2a7221 */ /* 0x020fe20000010000 */
[----:B------:R-:W-:Y:S05]  /*1c60*/  BRA `(.L_x_21166) ;  /* 0x0000002000007947 */ /* 0x000fea0003800000 */
.L_x_21164:
[----:B-----5:R-:W-:-:S04]  /*1c70*/  FADD.FTZ R42, R22, R42 ;  /* 0x0000002a162a7221 */ /* 0x020fc80000010000 */
[----:B------:R-:W-:-:S05]  /*1c80*/  @P2 FADD.FTZ R42, R26, R42 ;  /* 0x0000002a1a2a2221 */ /* 0x000fca0000010000 */
.L_x_21166:
[----:B-----5:R-:W-:Y:S02]  /*1c90*/  MOV R34, R42 ;  /* 0x0000002a00227202 */ /* 0x020fe40000000f00 */
.L_x_21167:
[----:B------:R-:W-:Y:S05]  /*1ca0*/  @P3 BRA `(.L_x_21168) ;  /* 0x0000007000003947 */ /* 0x000fea0003800000 */
[----:B------:R-:W-:-:S04]  /*1cb0*/  ISETP.NE.U32.AND P2, PT, RZ, c[0x0][0x180], PT ;  /* 0x00006000ff007a0c */ /* 0x000fc80003f45070 */
[----:B------:R-:W-:-:S13]  /*1cc0*/  ISETP.NE.AND.EX P2, PT, RZ, c[0x0][0x184], PT, P2 ;  /* 0x00006100ff007a0c */ /* 0x000fda0003f45320 */
[----:B------:R-:W-:Y:S05]  /*1cd0*/  @P2 BRA `(.L_x_21169) ;  /* 0x0000002000002947 */ /* 0x000fea0003800000 */
[----:B------:R-:W-:Y:S05]  /*1ce0*/  @P0 BRA `(.L_x_21170) ;  /* 0x0000005000000947 */ /* 0x000fea0003800000 */
[----:B------:R-:W-:Y:S05]  /*1cf0*/  BRA `(.L_x_21171) ;  /* 0x0000005000007947 */ /* 0x000fea0003800000 */
.L_x_21169:
[----:B-----5:R-:W-:Y:S01]  /*1d00*/  FADD.FTZ R43, R27, R43 ;  /* 0x0000002b1b2b7221 */ /* 0x020fe20000010000 */
[----:B------:R-:W-:Y:S05]  /*1d10*/  BRA `(.L_x_21170) ;  /* 0x0000002000007947 */ /* 0x000fea0003800000 */
.L_x_21168:
[----:B-----5:R-:W-:-:S04]  /*1d20*/  FADD.FTZ R43, R23, R43 ;  /* 0x0000002b172b7221 */ /* 0x020fc80000010000 */
[----:B------:R-:W-:-:S05]  /*1d30*/  @P2 FADD.FTZ R43, R27, R43 ;  /* 0x0000002b1b2b2221 */ /* 0x000fca0000010000 */
.L_x_21170:
[----:B-----5:R-:W-:Y:S02]  /*1d40*/  MOV R35, R43 ;  /* 0x0000002b00237202 */ /* 0x020fe40000000f00 */
.L_x_21171:
[----:B------:R-:W-:-:S04]  /*1d50*/  @P0 LEA R64, P2, R66, c[0x0][0x188], 0x4 ;  /* 0x0000620042400a11 */ /* 0x000fc800078420ff */
[C---:B------:R-:W-:Y:S02]  /*1d60*/  @P0 LEA.HI.X R65, R66.reuse, c[0x0][0x18c], RZ, 0x4, P2 ;  /* 0x0000630042410a11 */ /* 0x040fe400010f24ff */
[----:B------:R-:W-:-:S03]  /*1d70*/  IADD3 R66, R66, 0x100, RZ ;  /* 0x0000010042427810 */ /* 0x000fc60007ffe0ff */
[----:B------:R0:W-:Y:S04]  /*1d80*/  @P0 STG.E.128 [R64.64], R32 ;  /* 0x0000002040000986 */ /* 0x0001e8000c101d04 */
.L_x_21155:
[----:B------:R-:W-:Y:S05]  /*1d90*/  BSYNC B0 ;  /* 0x0000000000007941 */ /* 0x000fea0003800000 */
.L_x_21154:
        /* <DEDUP_REMOVED lines=24> */
.L_x_21175:
[----:B-----5:R-:W-:Y:S01]  /*1f20*/  FADD.FTZ R44, R24, R44 ;  /* 0x0000002c182c7221 */ /* 0x020fe20000010000 */
[----:B------:R-:W-:Y:S05]  /*1f30*/  BRA `(.L_x_21176) ;  /* 0x0000002000007947 */ /* 0x000fea0003800000 */
.L_x_21174:
[----:B-1---5:R-:W-:-:S04]  /*1f40*/  FADD.FTZ R44, R20, R44 ;  /* 0x0000002c142c7221 */ /* 0x022fc80000010000 */
[----:B------:R-:W-:-:S05]  /*1f50*/  @P2 FADD.FTZ R44, R24, R44 ;  /* 0x0000002c182c2221 */ /* 0x000fca0000010000 */
.L_x_21176:
[----:B-----5:R-:W-:Y:S02]  /*1f60*/  MOV R32, R44 ;  /* 0x0000002c00207202 */ /* 0x020fe40000000f00 */
.L_x_21177:
[----:B------:R-:W-:Y:S05]  /*1f70*/  @P3 BRA `(.L_x_21178) ;  /* 0x0000007000003947 */ /* 0x000fea0003800000 */
[----:B------:R-:W-:-:S04]  /*1f80*/  ISETP.NE.U32.AND P4, PT, RZ, c[0x0][0x180], PT ;  /* 0x00006000ff007a0c */ /* 0x000fc80003f85070 */
[----:B------:R-:W-:-:S13]  /*1f90*/  ISETP.NE.AND.EX P4, PT, RZ, c[0x0][0x184], PT, P4 ;  /* 0x00006100ff007a0c */ /* 0x000fda0003f85340 */
[----:B------:R-:W-:Y:S05]  /*1fa0*/  @P4 BRA `(.L_x_21179) ;  /* 0x0000002000004947 */ /* 0x000fea0003800000 */
[----:B------:R-:W-:Y:S05]  /*1fb0*/  @P0 BRA `(.L_x_21180) ;  /* 0x0000005000000947 */ /* 0x000fea0003800000 */
[----:B------:R-:W-:Y:S05]  /*1fc0*/  BRA `(.L_x_21181) ;  /* 0x0000005000007947 */ /* 0x000fea0003800000 */
.L_x_21179:
[----:B-----5:R-:W-:Y:S01]  /*1fd0*/  FADD.FTZ R45, R25, R45 ;  /* 0x0000002d192d7221 */ /* 0x020fe20000010000 */
[----:B------:R-:W-:Y:S05]  /*1fe0*/  BRA `(.L_x_21180) ;  /* 0x0000002000007947 */ /* 0x000fea0003800000 */
.L_x_21178:
[----:B-----5:R-:W-:-:S04]  /*1ff0*/  FADD.FTZ R45, R21, R45 ;  /* 0x0000002d152d7221 */ /* 0x020fc80000010000 */
[----:B------:R-:W-:-:S05]  /*2000*/  @P2 FADD.FTZ R45, R25, R45 ;  /* 0x0000002d192d2221 */ /* 0x000fca0000010000 */
.L_x_21180:
[----:B-----5:R-:W-:Y:S02]  /*2010*/  MOV R33, R45 ;  /* 0x0000002d00217202 */ /* 0x020fe40000000f00 */
.L_x_21181:
[----:B------:R-:W-:Y:S05]  /*2020*/  @P3 BRA `(.L_x_21182) ;  /* 0x0000007000003947 */ /* 0x000fea0003800000 */
[----:B------:R-:W-:-:S04]  /*2030*/  ISETP.NE.U32.AND P4, PT, RZ, c[0x0][0x180], PT ;  /* 0x00006000ff007a0c */ /* 0x000fc80003f85070 */
[----:B------:R-:W-:-:S13]  /*2040*/  ISETP.NE.AND.EX P4, PT, RZ, c[0x0][0x184], PT, P4 ;  /* 0x00006100ff007a0c */ /* 0x000fda0003f85340 */
[----:B------:R-:W-:Y:S05]  /*2050*/  @P4 BRA `(.L_x_21183) ;  /* 0x0000002000004947 */ /* 0x000fea0003800000 */
[----:B------:R-:W-:Y:S05]  /*2060*/  @P0 BRA `(.L_x_21184) ;  /* 0x0000005000000947 */ /* 0x000fea0003800000 */
[----:B------:R-:W-:Y:S05]  /*2070*/  BRA `(.L_x_21185) ;  /* 0x0000005000007947 */ /* 0x000fea0003800000 */
.L_x_21183:
[----:B-----5:R-:W-:Y:S01]  /*2080*/  FADD.FTZ R46, R26, R46 ;  /* 0x0000002e1a2e7221 */ /* 0x020fe20000010000 */
[----:B------:R-:W-:Y:S05]  /*2090*/  BRA `(.L_x_21184) ;  /* 0x0000002000007947 */ /* 0x000fea0003800000 */
.L_x_21182:
[----:B-----5:R-:W-:-:S04]  /*20a0*/  FADD.FTZ R46, R22, R46 ;  /* 0x0000002e162e7221 */ /* 0x020fc80000010000 */
[----:B------:R-:W-:-:S04]  /*20b0*/  @P2 FADD.FTZ R46, R26, R46 ;  /* 0x0000002e1a2e2221 */ /* 0x000fc80000010000 */
.L_x_21184:
[----:B-----5:R-:W-:-:S03]  /*20c0*/  IMAD.MOV.U32 R34, RZ, RZ, R46 ;  /* 0x000000ffff227224 */ /* 0x020fc600078e002e */
.L_x_21185:
[----:B------:R-:W-:Y:S05]  /*20d0*/  @P3 BRA `(.L_x_21186) ;  /* 0x0000007000003947 */ /* 0x000fea0003800000 */
[----:B------:R-:W-:-:S04]  /*20e0*/  ISETP.NE.U32.AND P2, PT, RZ, c[0x0][0x180], PT ;  /* 0x00006000ff007a0c */ /* 0x000fc80003f45070 */
[----:B------:R-:W-:-:S13]  /*20f0*/  ISETP.NE.AND.EX P2, PT, RZ, c[0x0][0x184], PT, P2 ;  /* 0x00006100ff007a0c */ /* 0x000fda0003f45320 */
[----:B------:R-:W-:Y:S05]  /*2100*/  @P2 BRA `(.L_x_21187) ;  /* 0x0000002000002947 */ /* 0x000fea0003800000 */
[----:B------:R-:W-:Y:S05]  /*2110*/  @P0 BRA `(.L_x_21188) ;  /* 0x0000005000000947 */ /* 0x000fea0003800000 */
[----:B------:R-:W-:Y:S05]  /*2120*/  BRA `(.L_x_21189) ;  /* 0x0000005000007947 */ /* 0x000fea0003800000 */
.L_x_21187:
[----:B-----5:R-:W-:Y:S01]  /*2130*/  FADD.FTZ R47, R27, R47 ;  /* 0x0000002f1b2f7221 */ /* 0x020fe20000010000 */
[----:B------:R-:W-:Y:S05]  /*2140*/  BRA `(.L_x_21188) ;  /* 0x0000002000007947 */ /* 0x000fea0003800000 */
.L_x_21186:
[----:B-----5:R-:W-:-:S04]  /*2150*/  FADD.FTZ R47, R23, R47 ;  /* 0x0000002f172f7221 */ /* 0x020fc80000010000 */
[----:B------:R-:W-:-:S05]  /*2160*/  @P2 FADD.FTZ R47, R27, R47 ;  /* 0x0000002f1b2f2221 */ /* 0x000fca0000010000 */
.L_x_21188:
[----:B-----5:R-:W-:Y:S02]  /*2170*/  MOV R35, R47 ;  /* 0x0000002f00237202 */ /* 0x020fe40000000f00 */
.L_x_21189:
[----:B------:R-:W-:-:S04]  /*2180*/  @P0 LEA R64, P2, R66, c[0x0][0x188], 0x4 ;  /* 0x0000620042400a11 */ /* 0x000fc800078420ff */
[C---:B------:R-:W-:Y:S02]  /*2190*/  @P0 LEA.HI.X R65, R66.reuse, c[0x0][0x18c], RZ, 0x4, P2 ;  /* 0x0000630042410a11 */ /* 0x040fe400010f24ff */
[----:B------:R-:W-:-:S03]  /*21a0*/  IADD3 R66, R66, 0x100, RZ ;  /* 0x0000010042427810 */ /* 0x000fc60007ffe0ff */
[----:B------:R0:W-:Y:S04]  /*21b0*/  @P0 STG.E.128 [R64.64], R32 ;  /* 0x0000002040000986 */ /* 0x0001e8000c101d04 */
.L_x_21173:
[----:B------:R-:W-:Y:S05]  /*21c0*/  BSYNC B0 ;  /* 0x0000000000007941 */ /* 0x000fea0003800000 */
.L_x_21172:
        /* <DEDUP_REMOVED lines=24> */
.L_x_21193:
[----:B-----5:R-:W-:Y:S01]  /*2350*/  FADD.FTZ R48, R24, R48 ;  /* 0x0000003018307221 */ /* 0x020fe20000010000 */
[----:B------:R-:W-:Y:S05]  /*2360*/  BRA `(.L_x_21194) ;  /* 0x0000002000007947 */ /* 0x000fea0003800000 */
.L_x_21192:
[----:B-1---5:R-:W-:-:S04]  /*2370*/  FADD.FTZ R48, R20, R48 ;  /* 0x0000003014307221 */ /* 0x022fc80000010000 */
[----:B------:R-:W-:-:S05]  /*2380*/  @P2 FADD.FTZ R48, R24, R48 ;  /* 0x0000003018302221 */ /* 0x000fca0000010000 */
.L_x_21194:
[----:B-----5:R-:W-:Y:S02]  /*2390*/  MOV R32, R48 ;  /* 0x0000003000207202 */ /* 0x020fe40000000f00 */
.L_x_21195:
[----:B------:R-:W-:Y:S05]  /*23a0*/  @P3 BRA `(.L_x_21196) ;  /* 0x0000007000003947 */ /* 0x000fea0003800000 */
[----:B------:R-:W-:-:S04]  /*23b0*/  ISETP.NE.U32.AND P4, PT, RZ, c[0x0][0x180], PT ;  /* 0x00006000ff007a0c */ /* 0x000fc80003f85070 */
[----:B------:R-:W-:-:S13]  /*23c0*/  ISETP.NE.AND.EX P4, PT, RZ, c[0x0][0x184], PT, P4 ;  /* 0x00006100ff007a0c */ /* 0x000fda0003f85340 */
[----:B------:R-:W-:Y:S05]  /*23d0*/  @P4 BRA `(.L_x_21197) ;  /* 0x0000002000004947 */ /* 0x000fea0003800000 */
[----:B------:R-:W-:Y:S05]  /*23e0*/  @P0 BRA `(.L_x_21198) ;  /* 0x0000005000000947 */ /* 0x000fea0003800000 */
[----:B------:R-:W-:Y:S05]  /*23f0*/  BRA `(.L_x_21199) ;  /* 0x0000005000007947 */ /* 0x000fea0003800000 */
.L_x_21197:
[----:B-----5:R-:W-:Y:S01]  /*2400*/  FADD.FTZ R49, R25, R49 ;  /* 0x0000003119317221 */ /* 0x020fe20000010000 */
[----:B------:R-:W-:Y:S05]  /*2410*/  BRA `(.L_x_21198) ;  /* 0x0000002000007947 */ /* 0x000fea0003800000 */
.L_x_21196:
[----:B-----5:R-:W-:-:S04]  /*2420*/  FADD.FTZ R49, R21, R49 ;  /* 0x0000003115317221 */ /* 0x020fc80000010000 */
[----:B------:R-:W-:-:S05]  /*2430*/  @P2 FADD.FTZ R49, R25, R49 ;  /* 0x0000003119312221 */ /* 0x000fca0000010000 */
.L_x_21198:
[----:B-----5:R-:W-:Y:S02]  /*2440*/  MOV R33, R49 ;  /* 0x0000003100217202 */ /* 0x020fe40000000f00 */
.L_x_21199:
[----:B------:R-:W-:Y:S05]  /*2450*/  @P3 BRA `(.L_x_21200) ;  /* 0x0000007000003947 */ /* 0x000fea0003800000 */
[----:B------:R-:W-:-:S04]  /*2460*/  ISETP.NE.U32.AND P4, PT, RZ, c[0x0][0x180], PT ;  /* 0x00006000ff007a0c */ /* 0x000fc80003f85070 */
[----:B------:R-:W-:-:S13]  /*2470*/  ISETP.NE.AND.EX P4, PT, RZ, c[0x0][0x184], PT, P4 ;  /* 0x00006100ff007a0c */ /* 0x000fda0003f85340 */
[----:B------:R-:W-:Y:S05]  /*2480*/  @P4 BRA `(.L_x_21201) ;  /* 0x0000002000004947 */ /* 0x000fea0003800000 */
[----:B------:R-:W-:Y:S05]  /*2490*/  @P0 BRA `(.L_x_21202) ;  /* 0x0000005000000947 */ /* 0x000fea0003800000 */
[----:B------:R-:W-:Y:S05]  /*24a0*/  BRA `(.L_x_21203) ;  /* 0x0000005000007947 */ /* 0x000fea0003800000 */
.L_x_21201:
[----:B-----5:R-:W-:Y:S01]  /*24b0*/  FADD.FTZ R50, R26, R50 ;  /* 0x000000321a327221 */ /* 0x020fe20000010000 */
[----:B------:R-:W-:Y:S05]  /*24c0*/  BRA `(.L_x_21202) ;  /* 0x0000002000007947 */ /* 0x000fea0003800000 */
.L_x_21200:
[----:B-----5:R-:W-:-:S04]  /*24d0*/  FADD.FTZ R50, R22, R50 ;  /* 0x0000003216327221 */ /* 0x020fc80000010000 */
[----:B------:R-:W-:-:S05]  /*24e0*/  @P2 FADD.FTZ R50, R26, R50 ;  /* 0x000000321a322221 */ /* 0x000fca0000010000 */
.L_x_21202:
[----:B-----5:R-:W-:Y:S02]  /*24f0*/  MOV R34, R50 ;  /* 0x0000003200227202 */ /* 0x020fe40000000f00 */
.L_x_21203:
[----:B------:R-:W-:Y:S05]  /*2500*/  @P3 BRA `(.L_x_21204) ;  /* 0x0000007000003947 */ /* 0x000fea0003800000 */
[----:B------:R-:W-:-:S04]  /*2510*/  ISETP.NE.U32.AND P2, PT, RZ, c[0x0][0x180], PT ;  /* 0x00006000ff007a0c */ /* 0x000fc80003f45070 */
[----:B------:R-:W-:-:S13]  /*2520*/  ISETP.NE.AND.EX P2, PT, RZ, c[0x0][0x184], PT, P2 ;  /* 0x00006100ff007a0c */ /* 0x000fda0003f45320 */
[----:B------:R-:W-:Y:S05]  /*2530*/  @P2 BRA `(.L_x_21205) ;  /* 0x0000002000002947 */ /* 0x000fea0003800000 */
[----:B------:R-:W-:Y:S05]  /*2540*/  @P0 BRA `(.L_x_21206) ;  /* 0x0000005000000947 */ /* 0x000fea0003800000 */
[----:B------:R-:W-:Y:S05]  /*2550*/  BRA `(.L_x_21207) ;  /* 0x0000005000007947 */ /* 0x000fea0003800000 */
.L_x_21205:
[----:B-----5:R-:W-:Y:S01]  /*2560*/  FADD.FTZ R51, R27, R51 ;  /* 0x000000331b337221 */ /* 0x020fe20000010000 */
[----:B------:R-:W-:Y:S05]  /*2570*/  BRA `(.L_x_21206) ;  /* 0x0000002000007947 */ /* 0x000fea0003800000 */
.L_x_21204:
[----:B-----5:R-:W-:-:S04]  /*2580*/  FADD.FTZ R51, R23, R51 ;  /* 0x0000003317337221 */ /* 0x020fc80000010000 */
[----:B------:R-:W-:-:S04]  /*2590*/  @P2 FADD.FTZ R51, R27, R51 ;  /* 0x000000331b332221 */ /* 0x000fc80000010000 */
.L_x_21206:
[----:B-----5:R-:W-:-:S03]  /*25a0*/  IMAD.MOV.U32 R35, RZ, RZ, R51 ;  /* 0x000000ffff237224 */ /* 0x020fc600078e0033 */
.L_x_21207:
[----:B------:R-:W-:-:S04]  /*25b0*/  @P0 LEA R64, P2, R66, c[0x0][0x188], 0x4 ;  /* 0x0000620042400a11 */ /* 0x000fc800078420ff */
[C---:B------:R-:W-:Y:S02]  /*25c0*/  @P0 LEA.HI.X R65, R66.reuse, c[0x0][0x18c], RZ, 0x4, P2 ;  /* 0x0000630042410a11 */ /* 0x040fe400010f24ff */
[----:B------:R-:W-:-:S03]  /*25d0*/  IADD3 R66, R66, 0x100, RZ ;  /* 0x0000010042427810 */ /* 0x000fc60007ffe0ff */
[----:B------:R0:W-:Y:S04]  /*25e0*/  @P0 STG.E.128 [R64.64], R32 ;  /* 0x0000002040000986 */ /* 0x0001e8000c101d04 */
.L_x_21191:
[----:B------:R-:W-:Y:S05]  /*25f0*/  BSYNC B0 ;  /* 0x0000000000007941 */ /* 0x000fea0003800000 */
.L_x_21190:
        /* <DEDUP_REMOVED lines=24> */
.L_x_21211:
[----:B-----5:R-:W-:Y:S01]  /*2780*/  FADD.FTZ R52, R24, R52 ;  /* 0x0000003418347221 */ /* 0x020fe20000010000 */
[----:B------:R-:W-:Y:S05]  /*2790*/  BRA `(.L_x_21212) ;  /* 0x0000002000007947 */ /* 0x000fea0003800000 */
.L_x_21210:
[----:B-1---5:R-:W-:-:S04]  /*27a0*/  FADD.FTZ R52, R20, R52 ;  /* 0x0000003414347221 */ /* 0x022fc80000010000 */
[----:B------:R-:W-:-:S05]  /*27b0*/  @P2 FADD.FTZ R52, R24, R52 ;  /* 0x0000003418342221 */ /* 0x000fca0000010000 */
.L_x_21212:
[----:B-----5:R-:W-:Y:S02]  /*27c0*/  MOV R32, R52 ;  /* 0x0000003400207202 */ /* 0x020fe40000000f00 */
.L_x_21213:
[----:B------:R-:W-:Y:S05]  /*27d0*/  @P3 BRA `(.L_x_21214) ;  /* 0x0000007000003947 */ /* 0x000fea0003800000 */
[----:B------:R-:W-:-:S04]  /*27e0*/  ISETP.NE.U32.AND P4, PT, RZ, c[0x0][0x180], PT ;  /* 0x00006000ff007a0c */ /* 0x000fc80003f85070 */
[----:B------:R-:W-:-:S13]  /*27f0*/  ISETP.NE.AND.EX P4, PT, RZ, c[0x0][0x184], PT, P4 ;  /* 0x00006100ff007a0c */ /* 0x000fda0003f85340 */
[----:B------:R-:W-:Y:S05]  /*2800*/  @P4 BRA `(.L_x_21215) ;  /* 0x0000002000004947 */ /* 0x000fea0003800000 */
[----:B------:R-:W-:Y:S05]  /*2810*/  @P0 BRA `(.L_x_21216) ;  /* 0x0000005000000947 */ /* 0x000fea0003800000 */
[----:B------:R-:W-:Y:S05]  /*2820*/  BRA `(.L_x_21217) ;  /* 0x0000005000007947 */ /* 0x000fea0003800000 */
.L_x_21215:
[----:B-----5:R-:W-:Y:S01]  /*2830*/  FADD.FTZ R53, R25, R53 ;  /* 0x0000003519357221 */ /* 0x020fe20000010000 */
[----:B------:R-:W-:Y:S05]  /*2840*/  BRA `(.L_x_21216) ;  /* 0x0000002000007947 */ /* 0x000fea0003800000 */
.L_x_21214:
[----:B-----5:R-:W-:-:S04]  /*2850*/  FADD.FTZ R53, R21, R53 ;  /* 0x0000003515357221 */ /* 0x020fc80000010000 */
[----:B------:R-:W-:-:S05]  /*2860*/  @P2 FADD.FTZ R53, R25, R53 ;  /* 0x0000003519352221 */ /* 0x000fca0000010000 */
.L_x_21216:
[----:B-----5:R-:W-:Y:S02]  /*2870*/  MOV R33, R53 ;  /* 0x0000003500217202 */ /* 0x020fe40000000f00 */
.L_x_21217:
[----:B------:R-:W-:Y:S05]  /*2880*/  @P3 BRA `(.L_x_21218) ;  /* 0x0000007000003947 */ /* 0x000fea0003800000 */
[----:B------:R-:W-:-:S04]  /*2890*/  ISETP.NE.U32.AND P4, PT, RZ, c[0x0][0x180], PT ;  /* 0x00006000ff007a0c */ /* 0x000fc80003f85070 */
[----:B------:R-:W-:-:S13]  /*28a0*/  ISETP.NE.AND.EX P4, PT, RZ, c[0x0][0x184], PT, P4 ;  /* 0x00006100ff007a0c */ /* 0x000fda0003f85340 */
[----:B------:R-:W-:Y:S05]  /*28b0*/  @P4 BRA `(.L_x_21219) ;  /* 0x0000002000004947 */ /* 0x000fea0003800000 */
[----:B------:R-:W-:Y:S05]  /*28c0*/  @P0 BRA `(.L_x_21220) ;  /* 0x0000005000000947 */ /* 0x000fea0003800000 */
[----:B------:R-:W-:Y:S05]  /*28d0*/  BRA `(.L_x_21221) ;  /* 0x0000005000007947 */ /* 0x000fea0003800000 */
.L_x_21219:
[----:B-----5:R-:W-:Y:S01]  /*28e0*/  FADD.FTZ R54, R26, R54 ;  /* 0x000000361a367221 */ /* 0x020fe20000010000 */
[----:B------:R-:W-:Y:S05]  /*28f0*/  BRA `(.L_x_21220) ;  /* 0x0000002000007947 */ /* 0x000fea0003800000 */
.L_x_21218:
[----:B-----5:R-:W-:-:S04]  /*2900*/  FADD.FTZ R54, R22, R54 ;  /* 0x0000003616367221 */ /* 0x020fc80000010000 */
[----:B------:R-:W-:-:S05]  /*2910*/  @P2 FADD.FTZ R54, R26, R54 ;  /* 0x000000361a362221 */ /* 0x000fca0000010000 */
.L_x_21220:
[----:B-----5:R-:W-:Y:S02]  /*2920*/  MOV R34, R54 ;  /* 0x0000003600227202 */ /* 0x020fe40000000f00 */
.L_x_21221:
[----:B------:R-:W-:Y:S05]  /*2930*/  @P3 BRA `(.L_x_21222) ;  /* 0x0000007000003947 */ /* 0x000fea0003800000 */
[----:B------:R-:W-:-:S04]  /*2940*/  ISETP.NE.U32.AND P2, PT, RZ, c[0x0][0x180], PT ;  /* 0x00006000ff007a0c */ /* 0x000fc80003f45070 */
[----:B------:R-:W-:-:S13]  /*2950*/  ISETP.NE.AND.EX P2, PT, RZ, c[0x0][0x184], PT, P2 ;  /* 0x00006100ff007a0c */ /* 0x000fda0003f45320 */
[----:B------:R-:W-:Y:S05]  /*2960*/  @P2 BRA `(.L_x_21223) ;  /* 0x0000002000002947 */ /* 0x000fea0003800000 */
[----:B------:R-:W-:Y:S05]  /*2970*/  @P0 BRA `(.L_x_21224) ;  /* 0x0000005000000947 */ /* 0x000fea0003800000 */
[----:B------:R-:W-:Y:S05]  /*2980*/  BRA `(.L_x_21225) ;  /* 0x0000005000007947 */ /* 0x000fea0003800000 */
.L_x_21223:
[----:B-----5:R-:W-:Y:S01]  /*2990*/  FADD.FTZ R55, R27, R55 ;  /* 0x000000371b377221 */ /* 0x020fe20000010000 */
[----:B------:R-:W-:Y:S05]  /*29a0*/  BRA `(.L_x_21224) ;  /* 0x0000002000007947 */ /* 0x000fea0003800000 */
.L_x_21222:
[----:B-----5:R-:W-:-:S04]  /*29b0*/  FADD.FTZ R55, R23, R55 ;  /* 0x0000003717377221 */ /* 0x020fc80000010000 */
[----:B------:R-:W-:-:S05]  /*29c0*/  @P2 FADD.FTZ R55, R27, R55 ;  /* 0x000000371b372221 */ /* 0x000fca0000010000 */
.L_x_21224:
[----:B-----5:R-:W-:Y:S02]  /*29d0*/  MOV R35, R55 ;  /* 0x0000003700237202 */ /* 0x020fe40000000f00 */
.L_x_21225:
[----:B------:R-:W-:-:S04]  /*29e0*/  @P0 LEA R64, P2, R66, c[0x0][0x188], 0x4 ;  /* 0x0000620042400a11 */ /* 0x000fc800078420ff */
[C---:B------:R-:W-:Y:S02]  /*29f0*/  @P0 LEA.HI.X R65, R66.reuse, c[0x0][0x18c], RZ, 0x4, P2 ;  /* 0x0000630042410a11 */ /* 0x040fe400010f24ff */
[----:B------:R-:W-:-:S03]  /*2a00*/  IADD3 R66, R66, 0x100, RZ ;  /* 0x0000010042427810 */ /* 0x000fc60007ffe0ff */
[----:B------:R0:W-:Y:S04]  /*2a10*/  @P0 STG.E.128 [R64.64], R32 ;  /* 0x0000002040000986 */ /* 0x0001e8000c101d04 */
.L_x_21209:
[----:B------:R-:W-:Y:S05]  /*2a20*/  BSYNC B0 ;  /* 0x0000000000007941 */ /* 0x000fea0003800000 */
.L_x_21208:
        /* <DEDUP_REMOVED lines=9> */
[----:B------:R-:W-:-:S03]  /*2ac0*/  IMAD.MOV.U32 R57, RZ, RZ, 0x10 ;  /* 0x00000010ff397424 */ /* 0x000fc600078e00ff */
        /* <DEDUP_REMOVED lines=14> */
.L_x_21229:
[----:B-----5:R-:W-:Y:S01]  /*2bb0*/  FADD.FTZ R56, R24, R56 ;  /* 0x0000003818387221 */ /* 0x020fe20000010000 */
[----:B------:R-:W-:Y:S05]  /*2bc0*/  BRA `(.L_x_21230) ;  /* 0x0000002000007947 */ /* 0x000fea0003800000 */
.L_x_21228:
[----:B-1---5:R-:W-:-:S04]  /*2bd0*/  FADD.FTZ R56, R20, R56 ;  /* 0x0000003814387221 */ /* 0x022fc80000010000 */
[----:B------:R-:W-:-:S05]  /*2be0*/  @P2 FADD.FTZ R56, R24, R56 ;  /* 0x0000003818382221 */ /* 0x000fca0000010000 */
.L_x_21230:
[----:B-----5:R-:W-:Y:S02]  /*2bf0*/  MOV R32, R56 ;  /* 0x0000003800207202 */ /* 0x020fe40000000f00 */
.L_x_21231:
[----:B------:R-:W-:Y:S05]  /*2c00*/  @P3 BRA `(.L_x_21232) ;  /* 0x0000007000003947 */ /* 0x000fea0003800000 */
[----:B------:R-:W-:-:S04]  /*2c10*/  ISETP.NE.U32.AND P4, PT, RZ, c[0x0][0x180], PT ;  /* 0x00006000ff007a0c */ /* 0x000fc80003f85070 */
[----:B------:R-:W-:-:S13]  /*2c20*/  ISETP.NE.AND.EX P4, PT, RZ, c[0x0][0x184], PT, P4 ;  /* 0x00006100ff007a0c */ /* 0x000fda0003f85340 */
[----:B------:R-:W-:Y:S05]  /*2c30*/  @P4 BRA `(.L_x_21233) ;  /* 0x0000002000004947 */ /* 0x000fea0003800000 */
[----:B------:R-:W-:Y:S05]  /*2c40*/  @P0 BRA `(.L_x_21234) ;  /* 0x0000005000000947 */ /* 0x000fea0003800000 */
[----:B------:R-:W-:Y:S05]  /*2c50*/  BRA `(.L_x_21235) ;  /* 0x0000005000007947 */ /* 0x000fea0003800000 */
.L_x_21233:
[----:B-----5:R-:W-:Y:S01]  /*2c60*/  FADD.FTZ R57, R25, R57 ;  /* 0x0000003919397221 */ /* 0x020fe20000010000 */
[----:B------:R-:W-:Y:S05]  /*2c70*/  BRA `(.L_x_21234) ;  /* 0x0000002000007947 */ /* 0x000fea0003800000 */
.L_x_21232:
[----:B-----5:R-:W-:-:S04]  /*2c80*/  FADD.FTZ R57, R21, R57 ;  /* 0x0000003915397221 */ /* 0x020fc80000010000 */
[----:B------:R-:W-:-:S05]  /*2c90*/  @P2 FADD.FTZ R57, R25, R57 ;  /* 0x0000003919392221 */ /* 0x000fca0000010000 */
.L_x_21234:
[----:B-----5:R-:W-:Y:S02]  /*2ca0*/  MOV R33, R57 ;  /* 0x0000003900217202 */ /* 0x020fe40000000f00 */
.L_x_21235:
[----:B------:R-:W-:Y:S05]  /*2cb0*/  @P3 BRA `(.L_x_21236) ;  /* 0x0000007000003947 */ /* 0x000fea0003800000 */
[----:B------:R-:W-:-:S04]  /*2cc0*/  ISETP.NE.U32.AND P4, PT, RZ, c[0x0][0x180], PT ;  /* 0x00006000ff007a0c */ /* 0x000fc80003f85070 */
[----:B------:R-:W-:-:S13]  /*2cd0*/  ISETP.NE.AND.EX P4, PT, RZ, c[0x0][0x184], PT, P4 ;  /* 0x00006100ff007a0c */ /* 0x000fda0003f85340 */
[----:B------:R-:W-:Y:S05]  /*2ce0*/  @P4 BRA `(.L_x_21237) ;  /* 0x0000002000004947 */ /* 0x000fea0003800000 */
[----:B------:R-:W-:Y:S05]  /*2cf0*/  @P0 BRA `(.L_x_21238) ;  /* 0x0000005000000947 */ /* 0x000fea0003800000 */
[----:B------:R-:W-:Y:S05]  /*2d00*/  BRA `(.L_x_21239) ;  /* 0x0000005000007947 */ /* 0x000fea0003800000 */
.L_x_21237:
[----:B-----5:R-:W-:Y:S01]  /*2d10*/  FADD.FTZ R58, R26, R58 ;  /* 0x0000003a1a3a7221 */ /* 0x020fe20000010000 */
[----:B------:R-:W-:Y:S05]  /*2d20*/  BRA `(.L_x_21238) ;  /* 0x0000002000007947 */ /* 0x000fea0003800000 */
.L_x_21236:
[----:B-----5:R-:W-:-:S04]  /*2d30*/  FADD.FTZ R58, R22, R58 ;  /* 0x0000003a163a7221 */ /* 0x020fc80000010000 */
[----:B------:R-:W-:-:S05]  /*2d40*/  @P2 FADD.FTZ R58, R26, R58 ;  /* 0x0000003a1a3a2221 */ /* 0x000fca0000010000 */
.L_x_21238:
[----:B-----5:R-:W-:Y:S02]  /*2d50*/  MOV R34, R58 ;  /* 0x0000003a00227202 */ /* 0x020fe40000000f00 */
.L_x_21239:
[----:B------:R-:W-:Y:S05]  /*2d60*/  @P3 BRA `(.L_x_21240) ;  /* 0x0000007000003947 */ /* 0x000fea0003800000 */
[----:B------:R-:W-:-:S04]  /*2d70*/  ISETP.NE.U32.AND P2, PT, RZ, c[0x0][0x180], PT ;  /* 0x00006000ff007a0c */ /* 0x000fc80003f45070 */
[----:B------:R-:W-:-:S13]  /*2d80*/  ISETP.NE.AND.EX P2, PT, RZ, c[0x0][0x184], PT, P2 ;  /* 0x00006100ff007a0c */ /* 0x000fda0003f45320 */
[----:B------:R-:W-:Y:S05]  /*2d90*/  @P2 BRA `(.L_x_21241) ;  /* 0x0000002000002947 */ /* 0x000fea0003800000 */
[----:B------:R-:W-:Y:S05]  /*2da0*/  @P0 BRA `(.L_x_21242) ;  /* 0x0000005000000947 */ /* 0x000fea0003800000 */
[----:B------:R-:W-:Y:S05]  /*2db0*/  BRA `(.L_x_21243) ;  /* 0x0000005000007947 */ /* 0x000fea0003800000 */
.L_x_21241:
[----:B-----5:R-:W-:Y:S01]  /*2dc0*/  FADD.FTZ R59, R27, R59 ;  /* 0x0000003b1b3b7221 */ /* 0x020fe20000010000 */
[----:B------:R-:W-:Y:S05]  /*2dd0*/  BRA `(.L_x_21242) ;  /* 0x0000002000007947 */ /* 0x000fea0003800000 */
.L_x_21240:
[----:B-----5:R-:W-:-:S04]  /*2de0*/  FADD.FTZ R59, R23, R59 ;  /* 0x0000003b173b7221 */ /* 0x020fc80000010000 */
[----:B------:R-:W-:-:S05]  /*2df0*/  @P2 FADD.FTZ R59, R27, R59 ;  /* 0x0000003b1b3b2221 */ /* 0x000fca0000010000 */
.L_x_21242:
[----:B-----5:R-:W-:Y:S02]  /*2e00*/  MOV R35, R59 ;  /* 0x0000003b00237202 */ /* 0x020fe40000000f00 */
.L_x_21243:
[----:B------:R-:W-:-:S04]  /*2e10*/  @P0 LEA R64, P2, R66, c[0x0][0x188], 0x4 ;  /* 0x0000620042400a11 */ /* 0x000fc800078420ff */
[C---:B------:R-:W-:Y:S02]  /*2e20*/  @P0 LEA.HI.X R65, R66.reuse, c[0x0][0x18c], RZ, 0x4, P2 ;  /* 0x0000630042410a11 */ /* 0x040fe400010f24ff */
[----:B------:R-:W-:-:S03]  /*2e30*/  IADD3 R66, R66, 0x100, RZ ;  /* 0x0000010042427810 */ /* 0x000fc60007ffe0ff */
[----:B------:R0:W-:Y:S04]  /*2e40*/  @P0 STG.E.128 [R64.64], R32 ;  /* 0x0000002040000986 */ /* 0x0001e8000c101d04 */
.L_x_21227:
[----:B------:R-:W-:Y:S05]  /*2e50*/  BSYNC B0 ;  /* 0x0000000000007941 */ /* 0x000fea0003800000 */
.L_x_21226:
        /* <DEDUP_REMOVED lines=24> */
.L_x_21247:
[----:B-----5:R-:W-:Y:S01]  /*2fe0*/  FADD.FTZ R60, R24, R60 ;  /* 0x0000003c183c7221 */ /* 0x020fe20000010000 */
[----:B------:R-:W-:Y:S05]  /*2ff0*/  BRA `(.L_x_21248) ;  /* 0x0000002000007947 */ /* 0x000fea0003800000 */
.L_x_21246:
[----:B-1---5:R-:W-:-:S04]  /*3000*/  FADD.FTZ R60, R20, R60 ;  /* 0x0000003c143c7221 */ /* 0x022fc80000010000 */
[----:B------:R-:W-:-:S04]  /*3010*/  @P2 FADD.FTZ R60, R24, R60 ;  /* 0x0000003c183c2221 */ /* 0x000fc80000010000 */
.L_x_21248:
[----:B-----5:R-:W-:-:S03]  /*3020*/  IMAD.MOV.U32 R32, RZ, RZ, R60 ;  /* 0x000000ffff207224 */ /* 0x020fc600078e003c */
.L_x_21249:
[----:B------:R-:W-:Y:S05]  /*3030*/  @P3 BRA `(.L_x_21250) ;  /* 0x0000007000003947 */ /* 0x000fea0003800000 */
[----:B------:R-:W-:-:S04]  /*3040*/  ISETP.NE.U32.AND P4, PT, RZ, c[0x0][0x180], PT ;  /* 0x00006000ff007a0c */ /* 0x000fc80003f85070 */
[----:B------:R-:W-:-:S13]  /*3050*/  ISETP.NE.AND.EX P4, PT, RZ, c[0x0][0x184], PT, P4 ;  /* 0x00006100ff007a0c */ /* 0x000fda0003f85340 */
[----:B------:R-:W-:Y:S05]  /*3060*/  @P4 BRA `(.L_x_21251) ;  /* 0x0000002000004947 */ /* 0x000fea0003800000 */
[----:B------:R-:W-:Y:S05]  /*3070*/  @P0 BRA `(.L_x_21252) ;  /* 0x0000005000000947 */ /* 0x000fea0003800000 */
[----:B------:R-:W-:Y:S05]  /*3080*/  BRA `(.L_x_21253) ;  /* 0x0000005000007947 */ /* 0x000fea0003800000 */
.L_x_21251:
[----:B-----5:R-:W-:Y:S01]  /*3090*/  FADD.FTZ R61, R25, R61 ;  /* 0x0000003d193d7221 */ /* 0x020fe20000010000 */
[----:B------:R-:W-:Y:S05]  /*30a0*/  BRA `(.L_x_21252) ;  /* 0x0000002000007947 */ /* 0x000fea0003800000 */
.L_x_21250:
[----:B-----5:R-:W-:-:S04]  /*30b0*/  FADD.FTZ R61, R21, R61 ;  /* 0x0000003d153d7221 */ /* 0x020fc80000010000 */
[----:B------:R-:W-:-:S05]  /*30c0*/  @P2 FADD.FTZ R61, R25, R61 ;  /* 0x0000003d193d2221 */ /* 0x000fca0000010000 */
.L_x_21252:
[----:B-----5:R-:W-:Y:S02]  /*30d0*/  MOV R33, R61 ;  /* 0x0000003d00217202 */ /* 0x020fe40000000f00 */
.L_x_21253:
[----:B------:R-:W-:Y:S05]  /*30e0*/  @P3 BRA `(.L_x_21254) ;  /* 0x0000007000003947 */ /* 0x000fea0003800000 */
[----:B------:R-:W-:-:S04]  /*30f0*/  ISETP.NE.U32.AND P4, PT, RZ, c[0x0][0x180], PT ;  /* 0x00006000ff007a0c */ /* 0x000fc80003f85070 */
[----:B------:R-:W-:-:S13]  /*3100*/  ISETP.NE.AND.EX P4, PT, RZ, c[0x0][0x184], PT, P4 ;  /* 0x00006100ff007a0c */ /* 0x000fda0003f85340 */
[----:B------:R-:W-:Y:S05]  /*3110*/  @P4 BRA `(.L_x_21255) ;  /* 0x0000002000004947 */ /* 0x000fea0003800000 */
[----:B------:R-:W-:Y:S05]  /*3120*/  @P0 BRA `(.L_x_21256) ;  /* 0x0000005000000947 */ /* 0x000fea0003800000 */
[----:B------:R-:W-:Y:S05]  /*3130*/  BRA `(.L_x_21257) ;  /* 0x0000005000007947 */ /* 0x000fea0003800000 */
.L_x_21255:
[----:B-----5:R-:W-:Y:S01]  /*3140*/  FADD.FTZ R62, R26, R62 ;  /* 0x0000003e1a3e7221 */ /* 0x020fe20000010000 */
[----:B------:R-:W-:Y:S05]  /*3150*/  BRA `(.L_x_21256) ;  /* 0x0000002000007947 */ /* 0x000fea0003800000 */
.L_x_21254:
[----:B-----5:R-:W-:-:S04]  /*3160*/  FADD.FTZ R62, R22, R62 ;  /* 0x0000003e163e7221 */ /* 0x020fc80000010000 */
[----:B------:R-:W-:-:S05]  /*3170*/  @P2 FADD.FTZ R62, R26, R62 ;  /* 0x0000003e1a3e2221 */ /* 0x000fca0000010000 */
.L_x_21256:
[----:B-----5:R-:W-:Y:S02]  /*3180*/  MOV R34, R62 ;  /* 0x0000003e00227202 */ /* 0x020fe40000000f00 */
.L_x_21257:
[----:B------:R-:W-:Y:S05]  /*3190*/  @P3 BRA `(.L_x_21258) ;  /* 0x0000007000003947 */ /* 0x000fea0003800000 */
[----:B------:R-:W-:-:S04]  /*31a0*/  ISETP.NE.U32.AND P2, PT, RZ, c[0x0][0x180], PT ;  /* 0x00006000ff007a0c */ /* 0x000fc80003f45070 */
[----:B------:R-:W-:-:S13]  /*31b0*/  ISETP.NE.AND.EX P2, PT, RZ, c[0x0][0x184], PT, P2 ;  /* 0x00006100ff007a0c */ /* 0x000fda0003f45320 */
[----:B------:R-:W-:Y:S05]  /*31c0*/  @P2 BRA `(.L_x_21259) ;  /* 0x0000002000002947 */ /* 0x000fea0003800000 */
[----:B------:R-:W-:Y:S05]  /*31d0*/  @P0 BRA `(.L_x_21260) ;  /* 0x0000005000000947 */ /* 0x000fea0003800000 */
[----:B------:R-:W-:Y:S05]  /*31e0*/  BRA `(.L_x_21261) ;  /* 0x0000005000007947 */ /* 0x000fea0003800000 */
.L_x_21259:
[----:B-----5:R-:W-:Y:S01]  /*31f0*/  FADD.FTZ R63, R27, R63 ;  /* 0x0000003f1b3f7221 */ /* 0x020fe20000010000 */
[----:B------:R-:W-:Y:S05]  /*3200*/  BRA `(.L_x_21260) ;  /* 0x0000002000007947 */ /* 0x000fea0003800000 */
.L_x_21258:
[----:B-----5:R-:W-:-:S04]  /*3210*/  FADD.FTZ R63, R23, R63 ;  /* 0x0000003f173f7221 */ /* 0x020fc80000010000 */
[----:B------:R-:W-:-:S05]  /*3220*/  @P2 FADD.FTZ R63, R27, R63 ;  /* 0x0000003f1b3f2221 */ /* 0x000fca0000010000 */
.L_x_21260:
[----:B-----5:R-:W-:Y:S02]  /*3230*/  MOV R35, R63 ;  /* 0x0000003f00237202 */ /* 0x020fe40000000f00 */
.L_x_21261:
[----:B------:R-:W-:-:S04]  /*3240*/  @P0 LEA R64, P2, R66, c[0x0][0x188], 0x4 ;  /* 0x0000620042400a11 */ /* 0x000fc800078420ff */
[----:B------:R-:W-:-:S05]  /*3250*/  @P0 LEA.HI.X R65, R66, c[0x0][0x18c], RZ, 0x4, P2 ;  /* 0x0000630042410a11 */ /* 0x000fca00010f24ff */
[----:B------:R0:W-:Y:S04]  /*3260*/  @P0 STG.E.128 [R64.64], R32 ;  /* 0x0000002040000986 */ /* 0x0001e8000c101d04 */
.L_x_21245:
[----:B------:R-:W-:Y:S05]  /*3270*/  BSYNC B0 ;  /* 0x0000000000007941 */ /* 0x000fea0003800000 */
.L_x_21244:
[----:B0----5:R-:W-:Y:S01]  /*3280*/  FADD.FTZ R64, RZ, R28 ;  /* 0x0000001cff407221 */ /* 0x021fe20000010000 */
[----:B------:R-:W-:Y:S02]  /*3290*/  ISETP.GT.U32.AND P3, PT, R118, 0x1ff, PT ;  /* 0x000001ff7600780c */ /* 0x000fe40003f64070 */
[----:B------:R-:W-:Y:S01]  /*32a0*/  LOP3.LUT P2, RZ, R114, 0xff, RZ, 0xc0, !PT ;  /* 0x000000ff72ff7812 */ /* 0x000fe2000784c0ff */
[----:B------:R-:W-:Y:S01]  /*32b0*/  FADD.FTZ R65, R29, R64 ;  /* 0x000000401d417221 */ /* 0x000fe20000010000 */
[----:B------:R-:W-:Y:S02]  /*32c0*/  SHF.R.U32.HI R120, RZ, 0x5, R112 ;  /* 0x00000005ff787819 */ /* 0x000fe40000011670 */
[----:B------:R-:W-:Y:S01]  /*32d0*/  ISETP.GT.U32.AND P4, PT, R118, 0x5ff, PT ;  /* 0x000005ff7600780c */ /* 0x000fe20003f84070 */
[----:B------:R-:W-:Y:S01]  /*32e0*/  FADD.FTZ R64, R30, R65 ;  /* 0x000000411e407221 */ /* 0x000fe20000010000 */
[----:B------:R-:W-:Y:S02]  /*32f0*/  LOP3.LUT R120, R120, 0x7fffff8, RZ, 0xc0, !PT ;  /* 0x07fffff878787812 */ /* 0x000fe400078ec0ff */
[C---:B------:R-:W-:Y:S01]  /*3300*/  ISETP.GT.U32.AND P5, PT, R118.reuse, 0x6ff, PT ;  /* 0x000006ff7600780c */ /* 0x040fe20003fa4070 */
[----:B------:R-:W-:Y:S01]  /*3310*/  FADD.FTZ R64, R31, R64 ;  /* 0x000000401f407221 */ /* 0x000fe20000010000 */
[----:B------:R-:W-:-:S03]  /*3320*/  ISETP.GT.U32.AND P6, PT, R118, 0x7ff, PT ;  /* 0x000007ff7600780c */ /* 0x000fc60003fc4070 */
[----:B------:R-:W-:Y:S02]  /*3330*/  @!P2 IADD3 R120, R120, 0x8, RZ ;  /* 0x000000087878a810 */ /* 0x000fe40007ffe0ff */
[----:B------:R-:W-:Y:S02]  /*3340*/  FSEL R123, R64, RZ, P1 ;  /* 0x000000ff407b7208 */ /* 0x000fe40000800000 */
[----:B------:R-:W-:-:S03]  /*3350*/  ISETP.GT.U32.AND P2, PT, R118, 0x2ff, PT ;  /* 0x000002ff7600780c */ /* 0x000fc60003f44070 */
[----:B------:R-:W-:-:S04]  /*3360*/  FADD.FTZ R64, R36, R123 ;  /* 0x0000007b24407221 */ /* 0x000fc80000010000 */
[----:B------:R-:W-:-:S04]  /*3370*/  FADD.FTZ R65, R37, R64 ;  /* 0x0000004025417221 */ /* 0x000fc80000010000 */
[----:B------:R-:W-:Y:S01]  /*3380*/  FADD.FTZ R64, R38, R65 ;  /* 0x0000004126407221 */ /* 0x000fe20000010000 */
[----:B------:R-:W-:-:S03]  /*3390*/  P2R R65, PR, RZ, 0x8 ;  /* 0x00000008ff417803 */ /* 0x000fc60000000000 */
[----:B------:R-:W-:Y:S01]  /*33a0*/  @P3 FADD.FTZ R123, R39, R64 ;  /* 0x00000040277b3221 */ /* 0x000fe20000010000 */
        /* <DEDUP_REMOVED lines=29> */
.L_x_21282:
[----:B-1----:R-:W-:Y:S01]  /*3580*/  FADD.FTZ R122, R123, R65 ;  /* 0x000000417b7a7221 */ /* 0x002fe20000010000 */
[----:B------:R-:W-:Y:S05]  /*3590*/  BRA.DIV ~URZ, `(.L_x_21263) ;  /* 0x000015427f007947 */ /* 0x000fea000b800000 */
[----:B------:R-:W1:Y:S01]  /*35a0*/  SHFL.BFLY PT, R65, R122, 0x2, 0x1f ;  /* 0x0c401f007a417f89 */ /* 0x000e6200000e0000 */
[----:B------:R-:W-:Y:S02]  /*35b0*/  P2R R121, PR, RZ, 0x1 ;  /* 0x00000001ff797803 */ /* 0x000fe40000000000 */
[----:B------:R-:W-:Y:S01]  /*35c0*/  ISETP.GT.U32.AND P0, PT, R118, 0x1ff, PT ;  /* 0x000001ff7600780c */ /* 0x000fe20003f04070 */
[----:B-1----:R-:W-:-:S05]  /*35d0*/  FADD.FTZ R65, R122, R65 ;  /* 0x000000417a417221 */ /* 0x002fca0000010000 */
[----:B------:R-:W1:Y:S02]  /*35e0*/  SHFL.BFLY PT, R64, R65, 0x4, 0x1f ;  /* 0x0c801f0041407f89 */ /* 0x000e6400000e0000 */
[----:B-1----:R-:W-:-:S05]  /*35f0*/  FADD.FTZ R66, R65, R64 ;  /* 0x0000004041427221 */ /* 0x002fca0000010000 */
[----:B------:R-:W1:Y:S02]  /*3600*/  SHFL.BFLY PT, R67, R66, 0x8, 0x1f ;  /* 0x0d001f0042437f89 */ /* 0x000e6400000e0000 */
[----:B-1----:R-:W-:-:S05]  /*3610*/  FADD.FTZ R67, R66, R67 ;  /* 0x0000004342437221 */ /* 0x002fca0000010000 */
[----:B------:R-:W1:Y:S02]  /*3620*/  SHFL.BFLY PT, R64, R67, 0x10, 0x1f ;  /* 0x0e001f0043407f89 */ /* 0x000e6400000e0000 */
[----:B01----:R-:W-:-:S04]  /*3630*/  FADD.FTZ R123, R67, R64 ;  /* 0x00000040437b7221 */ /* 0x003fc80000010000 */
        /* <DEDUP_REMOVED lines=17> */
[----:B------:R-:W-:Y:S01]  /*3750*/  @P0 FFMA.FTZ R65, R67, R67, R66 ;  /* 0x0000004343410223 */ /* 0x000fe20000010042 */
[----:B------:R-:W-:Y:S01]  /*3760*/  ISETP.GT.U32.AND P0, PT, R118, 0x2ff, PT ;  /* 0x000002ff7600780c */ /* 0x000fe20003f04070 */
[--C-:B------:R-:W-:Y:S02]  /*3770*/  FADD.FTZ R66, R40, -R64.reuse ;  /* 0x8000004028427221 */ /* 0x100fe40000010000 */
[----:B------:R-:W-:Y:S02]  /*3780*/  FADD.FTZ R67, R41, -R64 ;  /* 0x8000004029437221 */ /* 0x000fe40000010000 */
[----:B------:R-:W-:-:S04]  /*3790*/  FFMA.FTZ R66, R66, R66, R65 ;  /* 0x0000004242427223 */ /* 0x000fc80000010041 */
[----:B------:R-:W-:Y:S02]  /*37a0*/  FFMA.FTZ R66, R67, R67, R66 ;  /* 0x0000004343427223 */ /* 0x000fe40000010042 */
[----:B------:R-:W-:-:S04]  /*37b0*/  FADD.FTZ R67, R42, -R64 ;  /* 0x800000402a437221 */ /* 0x000fc80000010000 */
[----:B------:R-:W-:Y:S02]  /*37c0*/  FFMA.FTZ R66, R67, R67, R66 ;  /* 0x0000004343427223 */ /* 0x000fe40000010042 */
[----:B------:R-:W-:-:S04]  /*37d0*/  FADD.FTZ R67, R43, -R64 ;  /* 0x800000402b437221 */ /* 0x000fc80000010000 */
[----:B------:R-:W-:Y:S01]  /*37e0*/  @P0 FFMA.FTZ R65, R67, R67, R66 ;  /* 0x0000004343410223 */ /* 0x000fe20000010042 */
[----:B------:R-:W-:Y:S01]  /*37f0*/  ISETP.NE.AND P0, PT, R121, RZ, PT ;  /* 0x000000ff7900720c */ /* 0x000fe20003f05270 */
[--C-:B------:R-:W-:Y:S02]  /*3800*/  FADD.FTZ R66, R44, -R64.reuse ;  /* 0x800000402c427221 */ /* 0x100fe40000010000 */
[----:B------:R-:W-:Y:S02]  /*3810*/  FADD.FTZ R67, R45, -R64 ;  /* 0x800000402d437221 */ /* 0x000fe40000010000 */
[----:B------:R-:W-:-:S04]  /*3820*/  FFMA.FTZ R66, R66, R66, R65 ;  /* 0x0000004242427223 */ /* 0x000fc80000010041 */
        /* <DEDUP_REMOVED lines=46> */
.L_x_21283:
        /* <DEDUP_REMOVED lines=12> */
[----:B0-----:R-:W-:Y:S01]  /*3bd0*/  IMAD.MOV.U32 R122, RZ, RZ, RZ ;  /* 0x000000ffff7a7224 */ /* 0x001fe200078e00ff */
[----:B------:R-:W-:Y:S02]  /*3be0*/  @!P2 MOV R122, R115 ;  /* 0x00000073007aa202 */ /* 0x000fe40000000f00 */
[----:B------:R-:W-:Y:S01]  /*3bf0*/  LOP3.LUT P3, RZ, R67, 0x1f, R112, 0xf8, !PT ;  /* 0x0000001f43ff7812 */ /* 0x000fe2000786f870 */
[----:B------:R-:W-:Y:S01]  /*3c00*/  BSSY B0, `(.L_x_21264) ;  /* 0x0000054000007945 */ /* 0x000fe20003800000 */
[----:B------:R-:W0:Y:S01]  /*3c10*/  I2F R123, R122 ;  /* 0x0000007a007b7306 */ /* 0x000e220000201400 */
[----:B------:R-:W1:Y:S04]  /*3c20*/  SHFL.DOWN PT, R124, R122, 0x4, 0x1f ;  /* 0x08801f007a7c7f89 */ /* 0x000e6800000e0000 */
[----:B------:R-:W2:Y:S01]  /*3c30*/  @!P2 LDS.64 R64, [R121.X8] ;  /* 0x000000007940a984 */ /* 0x000ea20000008a00 */
[----:B------:R-:W-:-:S02]  /*3c40*/  ISETP.NE.AND P2, PT, RZ, UR6, PT ;  /* 0x00000006ff007c0c */ /* 0x000fc4000bf45270 */
[----:B-1----:R1:W3:Y:S01]  /*3c50*/  I2F R120, R124 ;  /* 0x0000007c00787306 */ /* 0x0022e20000201400 */
[----:B------:R-:W-:Y:S01]  /*3c60*/  IADD3 R66, R124, R122, RZ ;  /* 0x0000007a7c427210 */ /* 0x000fe20007ffe0ff */
[----:B--2---:R-:W2:Y:S02]  /*3c70*/  SHFL.DOWN PT, R125, R64, 0x4, 0x1f ;  /* 0x08801f00407d7f89 */ /* 0x004ea400000e0000 */
[----:B--2---:R-:W-:-:S04]  /*3c80*/  FADD.FTZ R121, -R125, R64 ;  /* 0x000000407d797221 */ /* 0x004fc80000010100 */
[----:B-1----:R-:W-:-:S04]  /*3c90*/  FMUL.FTZ R124, R121, R121 ;  /* 0x00000079797c7220 */ /* 0x002fc80000410000 */
[----:B0-----:R-:W-:-:S04]  /*3ca0*/  FMUL.FTZ R121, R124, R123 ;  /* 0x0000007b7c797220 */ /* 0x001fc80000410000 */
[-C--:B---3--:R-:W-:Y:S02]  /*3cb0*/  FMUL.FTZ R121, R121, R120.reuse ;  /* 0x0000007879797220 */ /* 0x088fe40000410000 */
[----:B------:R-:W-:-:S04]  /*3cc0*/  FMUL.FTZ R120, R125, R120 ;  /* 0x000000787d787220 */ /* 0x000fc80000410000 */
[----:B------:R-:W-:Y:S02]  /*3cd0*/  FFMA.FTZ R125, R123, R64, R120 ;  /* 0x000000407b7d7223 */ /* 0x000fe40000010078 */
[----:B------:R-:W0:Y:S02]  /*3ce0*/  SHFL.DOWN PT, R120, R65, 0x4, 0x1f ;  /* 0x08801f0041787f89 */ /* 0x000e2400000e0000 */
[----:B0-----:R-:W-:Y:S02]  /*3cf0*/  FADD.FTZ R123, R120, R65 ;  /* 0x00000041787b7221 */ /* 0x001fe40000010000 */
[----:B------:R-:W0:Y:S08]  /*3d00*/  I2F R120, R66 ;  /* 0x0000004200787306 */ /* 0x000e300000201400 */
[----:B0-----:R-:W0:Y:S02]  /*3d10*/  MUFU.RCP R64, R120 ;  /* 0x0000007800407308 */ /* 0x001e240000001000 */
[----:B0-----:R-:W-:-:S02]  /*3d20*/  FFMA.FTZ R121, R64, R121, R123 ;  /* 0x0000007940797223 */ /* 0x001fc4000001007b */
[----:B------:R-:W-:Y:S02]  /*3d30*/  FMUL.FTZ R123, R64, R125 ;  /* 0x0000007d407b7220 */ /* 0x000fe40000410000 */
[----:B------:R-:W0:Y:S04]  /*3d40*/  SHFL.DOWN PT, R125, R66, 0x2, 0x1f ;  /* 0x08401f00427d7f89 */ /* 0x000e2800000e0000 */
[----:B------:R-:W1:Y:S01]  /*3d50*/  SHFL.DOWN PT, R124, R123, 0x2, 0x1f ;  /* 0x08401f007b7c7f89 */ /* 0x000e6200000e0000 */
[----:B0-----:R-:W-:Y:S02]  /*3d60*/  IADD3 R64, R66, R125, RZ ;  /* 0x0000007d42407210 */ /* 0x001fe40007ffe0ff */
[----:B------:R-:W0:Y:S01]  /*3d70*/  I2F R125, R125 ;  /* 0x0000007d007d7306 */ /* 0x000e220000201400 */
[----:B-1----:R-:W-:-:S04]  /*3d80*/  FADD.FTZ R122, R123, -R124 ;  /* 0x8000007c7b7a7221 */ /* 0x002fc80000010000 */
[----:B------:R-:W-:-:S04]  /*3d90*/  FMUL.FTZ R65, R122, R122 ;  /* 0x0000007a7a417220 */ /* 0x000fc80000410000 */
[----:B------:R-:W-:Y:S02]  /*3da0*/  FMUL.FTZ R122, R120, R65 ;  /* 0x00000041787a7220 */ /* 0x000fe40000410000 */
[----:B------:R-:W1:Y:S01]  /*3db0*/  I2F R65, R64 ;  /* 0x0000004000417306 */ /* 0x000e620000201400 */
[-C--:B0-----:R-:W-:Y:S02]  /*3dc0*/  FMUL.FTZ R124, R124, R125.reuse ;  /* 0x0000007d7c7c7220 */ /* 0x081fe40000410000 */
[----:B------:R-:W-:Y:S02]  /*3dd0*/  FMUL.FTZ R122, R122, R125 ;  /* 0x0000007d7a7a7220 */ /* 0x000fe40000410000 */
[----:B------:R-:W-:Y:S01]  /*3de0*/  FFMA.FTZ R124, R120, R123, R124 ;  /* 0x0000007b787c7223 */ /* 0x000fe2000001007c */
[----:B------:R-:W-:Y:S04]  /*3df0*/  SHFL.DOWN PT, R125, R64, 0x1, 0x1f ;  /* 0x08201f00407d7f89 */ /* 0x000fe800000e0000 */
[----:B------:R-:W0:Y:S01]  /*3e00*/  SHFL.DOWN PT, R120, R121, 0x2, 0x1f ;  /* 0x08401f0079787f89 */ /* 0x000e2200000e0000 */
[----:B-1----:R-:W1:Y:S01]  /*3e10*/  MUFU.RCP R123, R65 ;  /* 0x00000041007b7308 */ /* 0x002e620000001000 */
[----:B0-----:R-:W-:-:S04]  /*3e20*/  FADD.FTZ R120, R121, R120 ;  /* 0x0000007879787221 */ /* 0x001fc80000010000 */
[C---:B-1----:R-:W-:Y:S02]  /*3e30*/  FFMA.FTZ R122, R123.reuse, R122, R120 ;  /* 0x0000007a7b7a7223 */ /* 0x042fe40000010078 */
[----:B------:R-:W-:Y:S01]  /*3e40*/  FMUL.FTZ R120, R123, R124 ;  /* 0x0000007c7b787220 */ /* 0x000fe20000410000 */
[----:B------:R-:W-:Y:S02]  /*3e50*/  IADD3 R124, R64, R125, RZ ;  /* 0x0000007d407c7210 */ /* 0x000fe40007ffe0ff */
[----:B------:R-:W-:Y:S01]  /*3e60*/  I2F R125, R125 ;  /* 0x0000007d007d7306 */ /* 0x000fe20000201400 */
[----:B------:R-:W-:Y:S01]  /*3e70*/  MOV R64, c[0x0][0x1e0] ;  /* 0x0000780000407a02 */ /* 0x000fe20000000f00 */
[----:B------:R-:W0:Y:S06]  /*3e80*/  SHFL.DOWN PT, R123, R120, 0x1, 0x1f ;  /* 0x08201f00787b7f89 */ /* 0x000e2c00000e0000 */
[----:B------:R-:W1:Y:S08]  /*3e90*/  I2F R124, R124 ;  /* 0x0000007c007c7306 */ /* 0x000e700000201400 */
[----:B-1----:R-:W1:Y:S01]  /*3ea0*/  MUFU.RCP R121, R124 ;  /* 0x0000007c00797308 */ /* 0x002e620000001000 */
[----:B0-----:R-:W-:-:S02]  /*3eb0*/  FADD.FTZ R66, R120, -R123 ;  /* 0x8000007b78427221 */ /* 0x001fc40000010000 */
[-C--:B------:R-:W-:Y:S02]  /*3ec0*/  FMUL.FTZ R123, R123, R125.reuse ;  /* 0x0000007d7b7b7220 */ /* 0x080fe40000410000 */
[----:B------:R-:W-:Y:S02]  /*3ed0*/  FMUL.FTZ R66, R66, R66 ;  /* 0x0000004242427220 */ /* 0x000fe40000410000 */
[C---:B------:R-:W-:Y:S02]  /*3ee0*/  FFMA.FTZ R123, R65.reuse, R120, R123 ;  /* 0x00000078417b7223 */ /* 0x040fe4000001007b */
[----:B------:R-:W-:Y:S02]  /*3ef0*/  FMUL.FTZ R66, R65, R66 ;  /* 0x0000004241427220 */ /* 0x000fe40000410000 */
[----:B------:R-:W0:Y:S02]  /*3f00*/  SHFL.DOWN PT, R65, R122, 0x1, 0x1f ;  /* 0x08201f007a417f89 */ /* 0x000e2400000e0000 */
[----:B------:R-:W-:-:S02]  /*3f10*/  FMUL.FTZ R66, R66, R125 ;  /* 0x0000007d42427220 */ /* 0x000fc40000410000 */
[----:B-1----:R-:W-:-:S06]  /*3f20*/  FMUL.FTZ R123, R121, R123 ;  /* 0x0000007b797b7220 */ /* 0x002fcc0000410000 */
[----:B------:R-:W1:Y:S01]  /*3f30*/  SHFL.IDX PT, R123, R123, RZ, 0x1f ;  /* 0x00001fff7b7b7589 */ /* 0x000e6200000e0000 */
[----:B0-----:R-:W-:-:S04]  /*3f40*/  FADD.FTZ R65, R122, R65 ;  /* 0x000000417a417221 */ /* 0x001fc80000010000 */
[----:B------:R-:W-:-:S06]  /*3f50*/  FFMA.FTZ R65, R121, R66, R65 ;  /* 0x0000004279417223 */ /* 0x000fcc0000010041 */
[----:B------:R-:W0:Y:S01]  /*3f60*/  SHFL.IDX PT, R65, R65, RZ, 0x1f ;  /* 0x00001fff41417589 */ /* 0x000e2200000e0000 */
[C---:B-1----:R-:W-:Y:S01]  /*3f70*/  FMUL.FTZ R66, R123.reuse, R123 ;  /* 0x0000007b7b427220 */ /* 0x042fe20000410000 */
[----:B------:R-:W-:-:S04]  /*3f80*/  FSEL R120, R123, RZ, !P2 ;  /* 0x000000ff7b787208 */ /* 0x000fc80005000000 */
[----:B------:R-:W-:Y:S01]  /*3f90*/  FSEL R121, R66, RZ, P2 ;  /* 0x000000ff42797208 */ /* 0x000fe20001000000 */
[----:B------:R-:W-:-:S04]  /*3fa0*/  @!P3 IMAD.MOV.U32 R66, RZ, RZ, 0x4 ;  /* 0x00000004ff42b424 */ /* 0x000fc800078e00ff */
[----:B------:R-:W-:-:S05]  /*3fb0*/  @!P3 IMAD.WIDE R66, R117, R66, c[0x0][0x1a0] ;  /* 0x000068007542b625 */ /* 0x000fca00078e0242 */
[----:B------:R1:W-:Y:S01]  /*3fc0*/  @!P3 STG.E [R66.64], R123 ;  /* 0x0000007b4200b986 */ /* 0x0003e2000c101904 */
[----:B0-----:R-:W-:-:S04]  /*3fd0*/  FFMA.FTZ R64, R65, R64, c[0x0][0x228] ;  /* 0x00008a0041407623 */ /* 0x001fc80000010040 */
[----:B------:R-:W-:Y:S01]  /*3fe0*/  FADD.FTZ R121, R64, R121 ;  /* 0x0000007940797221 */ /* 0x000fe20000010000 */
[----:B------:R-:W-:-:S05]  /*3ff0*/  @!P3 MOV R64, 0x4 ;  /* 0x000000040040b802 */ /* 0x000fca0000000f00 */
[----:B------:R-:W0:Y:S01]  /*4000*/  MUFU.RSQ R121, R121 ;  /* 0x0000007900797308 */ /* 0x000e220000001400 */
[----:B------:R-:W-:-:S05]  /*4010*/  @!P3 IMAD.WIDE R64, R117, R64, c[0x0][0x1a8] ;  /* 0x00006a007540b625 */ /* 0x000fca00078e0240 */
[----:B0-----:R1:W-:Y:S01]  /*4020*/  @!P3 STG.E [R64.64], R121 ;  /* 0x000000794000b986 */ /* 0x0013e2000c101904 */
[----:B------:R-:W-:Y:S05]  /*4030*/  @!P1 BRA `(.L_x_21265) ;  /* 0x0000010000009947 */ /* 0x000fea0003800000 */
[--C-:B-1----:R-:W-:Y:S02]  /*4040*/  FADD.FTZ R66, R29, -R120.reuse ;  /* 0x800000781d427221 */ /* 0x102fe40000010000 */
[--C-:B------:R-:W-:Y:S02]  /*4050*/  FADD.FTZ R122, R30, -R120.reuse ;  /* 0x800000781e7a7221 */ /* 0x100fe40000010000 */
[C---:B------:R-:W-:Y:S02]  /*4060*/  FMUL.FTZ R65, R121.reuse, R66 ;  /* 0x0000004279417220 */ /* 0x040fe40000410000 */
[----:B------:R-:W-:Y:S01]  /*4070*/  FMUL.FTZ R66, R121, R122 ;  /* 0x0000007a79427220 */ /* 0x000fe20000410000 */
[----:B------:R-:W-:Y:S01]  /*4080*/  HFMA2.MMA R122, -RZ, RZ, 0, 9.5367431640625e-07 ;  /* 0x00000010ff7a7435 */ /* 0x000fe200000001ff */
[--C-:B------:R-:W-:Y:S02]  /*4090*/  FADD.FTZ R64, R28, -R120.reuse ;  /* 0x800000781c407221 */ /* 0x100fe40000010000 */
[----:B------:R-:W-:-:S02]  /*40a0*/  FADD.FTZ R124, R31, -R120 ;  /* 0x800000781f7c7221 */ /* 0x000fc40000010000 */
[C---:B------:R-:W-:Y:S02]  /*40b0*/  FMUL.FTZ R64, R121.reuse, R64 ;  /* 0x0000004079407220 */ /* 0x040fe40000410000 */
[----:B------:R-:W-:Y:S02]  /*40c0*/  FMUL.FTZ R67, R121, R124 ;  /* 0x0000007c79437220 */ /* 0x000fe40000410000 */
[----:B------:R-:W-:Y:S02]  /*40d0*/  FFMA.FTZ R64, R113, R64, R110 ;  /* 0x0000004071407223 */ /* 0x000fe4000001006e */
[----:B------:R-:W-:Y:S02]  /*40e0*/  FFMA.FTZ R65, R111, R65, R108 ;  /* 0x000000416f417223 */ /* 0x000fe4000001006c */
[----:B------:R-:W-:Y:S02]  /*40f0*/  FFMA.FTZ R66, R109, R66, R106 ;  /* 0x000000426d427223 */ /* 0x000fe4000001006a */
[----:B------:R-:W-:-:S02]  /*4100*/  FFMA.FTZ R67, R107, R67, R104 ;  /* 0x000000436b437223 */ /* 0x000fc40000010068 */
[C---:B------:R-:W-:Y:S01]  /*4110*/  IMAD.WIDE.U32 R122, R119.reuse, R122, c[0x0][0x208] ;  /* 0x00008200777a7625 */ /* 0x040fe200078e007a */
[----:B------:R-:W-:-:S04]  /*4120*/  IADD3 R119, R119, 0x100, RZ ;  /* 0x0000010077777810 */ /* 0x000fc80007ffe0ff */
[----:B------:R0:W-:Y:S03]  /*4130*/  STG.E.128 [R122.64], R64 ;  /* 0x000000407a007986 */ /* 0x0001e6000c101d04 */
.L_x_21265:
[----:B------:R-:W-:Y:S05]  /*4140*/  BSYNC B0 ;  /* 0x0000000000007941 */ /* 0x000fea0003800000 */
.L_x_21264:
[----:B------:R-:W-:Y:S01]  /*4150*/  ISETP.GE.U32.AND P2, PT, R118, 0x200, PT ;  /* 0x000002007600780c */ /* 0x000fe20003f46070 */
[----:B------:R-:W-:-:S12]  /*4160*/  BSSY B0, `(.L_x_21266) ;  /* 0x0000012000007945 */ /* 0x000fd80003800000 */
[----:B------:R-:W-:Y:S05]  /*4170*/  @!P2 BRA `(.L_x_21267) ;  /* 0x000001000000a947 */ /* 0x000fea0003800000 */
[--C-:B01----:R-:W-:Y:S02]  /*4180*/  FADD.FTZ R66, R37, -R120.reuse ;  /* 0x8000007825427221 */ /* 0x103fe40000010000 */
[--C-:B------:R-:W-:Y:S02]  /*4190*/  FADD.FTZ R122, R38, -R120.reuse ;  /* 0x80000078267a7221 */ /* 0x100fe40000010000 */
[--C-:B------:R-:W-:Y:S02]  /*41a0*/  FADD.FTZ R64, R36, -R120.reuse ;  /* 0x8000007824407221 */ /* 0x100fe40000010000 */
[----:B------:R-:W-:Y:S02]  /*41b0*/  FADD.FTZ R124, R39, -R120 ;  /* 0x80000078277c7221 */ /* 0x000fe40000010000 */
[C---:B------:R-:W-:Y:S02]  /*41c0*/  FMUL.FTZ R65, R121.reuse, R66 ;  /* 0x0000004279417220 */ /* 0x040fe40000410000 */
[C---:B------:R-:W-:Y:S01]  /*41d0*/  FMUL.FTZ R66, R121.reuse, R122 ;  /* 0x0000007a79427220 */ /* 0x040fe20000410000 */
[----:B------:R-:W-:Y:S01]  /*41e0*/  MOV R122, 0x10 ;  /* 0x00000010007a7802 */ /* 0x000fe20000000f00 */
[----:B------:R-:W-:-:S02]  /*41f0*/  FMUL.FTZ R64, R121, R64 ;  /* 0x0000004079407220 */ /* 0x000fc40000410000 */
[----:B------:R-:W-:Y:S02]  /*4200*/  FMUL.FTZ R67, R121, R124 ;  /* 0x0000007c79437220 */ /* 0x000fe40000410000 */
[----:B------:R-:W-:Y:S02]  /*4210*/  FFMA.FTZ R64, R105, R64, R102 ;  /* 0x0000004069407223 */ /* 0x000fe40000010066 */
[----:B------:R-:W-:Y:S02]  /*4220*/  FFMA.FTZ R65, R103, R65, R100 ;  /* 0x0000004167417223 */ /* 0x000fe40000010064 */
[----:B------:R-:W-:Y:S02]  /*4230*/  FFMA.FTZ R66, R101, R66, R98 ;  /* 0x0000004265427223 */ /* 0x000fe40000010062 */
[----:B------:R-:W-:Y:S02]  /*4240*/  FFMA.FTZ R67, R99, R67, R96 ;  /* 0x0000004363437223 */ /* 0x000fe40000010060 */
[C---:B------:R-:W-:Y:S01]  /*4250*/  IMAD.WIDE.U32 R122, R119.reuse, R122, c[0x0][0x208] ;  /* 0x00008200777a7625 */ /* 0x040fe200078e007a */
[----:B------:R-:W-:-:S04]  /*4260*/  IADD3 R119, R119, 0x100, RZ ;  /* 0x0000010077777810 */ /* 0x000fc80007ffe0ff */
[----:B------:R0:W-:Y:S03]  /*4270*/  STG.E.128 [R122.64], R64 ;  /* 0x000000407a007986 */ /* 0x0001e6000c101d04 */
.L_x_21267:
[----:B------:R-:W-:Y:S05]  /*4280*/  BSYNC B0 ;  /* 0x0000000000007941 */ /* 0x000fea0003800000 */
.L_x_21266:
[----:B------:R-:W-:Y:S01]  /*4290*/  ISETP.GE.U32.AND P2, PT, R118, 0x300, PT ;  /* 0x000003007600780c */ /* 0x000fe20003f46070 */
[----:B------:R-:W-:-:S12]  /*42a0*/  BSSY B0, `(.L_x_21268) ;  /* 0x0000012000007945 */ /* 0x000fd80003800000 */
[----:B------:R-:W-:Y:S05]  /*42b0*/  @!P2 BRA `(.L_x_21269) ;  /* 0x000001000000a947 */ /* 0x000fea0003800000 */
[--C-:B01----:R-:W-:Y:S02]  /*42c0*/  FADD.FTZ R66, R41, -R120.reuse ;  /* 0x8000007829427221 */ /* 0x103fe40000010000 */
        /* <DEDUP_REMOVED lines=15> */
.L_x_21269:
[----:B------:R-:W-:Y:S05]  /*43c0*/  BSYNC B0 ;  /* 0x0000000000007941 */ /* 0x000fea0003800000 */
.L_x_21268:
        /* <DEDUP_REMOVED lines=19> */
.L_x_21271:
[----:B------:R-:W-:Y:S05]  /*4500*/  BSYNC B0 ;  /* 0x0000000000007941 */ /* 0x000fea0003800000 */
.L_x_21270:
        /* <DEDUP_REMOVED lines=11> */
[----:B------:R-:W-:Y:S02]  /*45c0*/  IMAD.MOV.U32 R122, RZ, RZ, 0x10 ;  /* 0x00000010ff7a7424 */ /* 0x000fe400078e00ff */
[----:B------:R-:W-:Y:S02]  /*45d0*/  FFMA.FTZ R64, R19, R64, R8 ;  /* 0x0000004013407223 */ /* 0x000fe40000010008 */
[----:B------:R-:W-:Y:S02]  /*45e0*/  FFMA.FTZ R65, R18, R65, R85 ;  /* 0x0000004112417223 */ /* 0x000fe40000010055 */
[----:B------:R-:W-:-:S02]  /*45f0*/  FFMA.FTZ R66, R68, R66, R7 ;  /* 0x0000004244427223 */ /* 0x000fc40000010007 */
[----:B------:R-:W-:Y:S02]  /*4600*/  FFMA.FTZ R67, R69, R67, R88 ;  /* 0x0000004345437223 */ /* 0x000fe40000010058 */
[C---:B------:R-:W-:Y:S01]  /*4610*/  IMAD.WIDE.U32 R122, R119.reuse, R122, c[0x0][0x208] ;  /* 0x00008200777a7625 */ /* 0x040fe200078e007a */
[----:B------:R-:W-:-:S04]  /*4620*/  IADD3 R119, R119, 0x100, RZ ;  /* 0x0000010077777810 */ /* 0x000fc80007ffe0ff */
[----:B------:R0:W-:Y:S03]  /*4630*/  STG.E.128 [R122.64], R64 ;  /* 0x000000407a007986 */ /* 0x0001e6000c101d04 */
.L_x_21273:
[----:B------:R-:W-:Y:S05]  /*4640*/  BSYNC B0 ;  /* 0x0000000000007941 */ /* 0x000fea0003800000 */
.L_x_21272:
        /* <DEDUP_REMOVED lines=19> */
.L_x_21275:
[----:B------:R-:W-:Y:S05]  /*4780*/  BSYNC B0 ;  /* 0x0000000000007941 */ /* 0x000fea0003800000 */
.L_x_21274:
        /* <DEDUP_REMOVED lines=19> */
.L_x_21277:
[----:B------:R-:W-:Y:S05]  /*48c0*/  BSYNC B0 ;  /* 0x0000000000007941 */ /* 0x000fea0003800000 */
.L_x_21276:
        /* <DEDUP_REMOVED lines=9> */
[----:B------:R-:W-:Y:S01]  /*4960*/  HFMA2.MMA R120, -RZ, RZ, 0, 9.5367431640625e-07 ;  /* 0x00000010ff787435 */ /* 0x000fe200000001ff */
[----:B------:R-:W-:-:S02]  /*4970*/  FMUL.FTZ R64, R121, R64 ;  /* 0x0000004079407220 */ /* 0x000fc40000410000 */
[----:B------:R-:W-:Y:S02]  /*4980*/  FMUL.FTZ R66, R121, R122 ;  /* 0x0000007a79427220 */ /* 0x000fe40000410000 */
[----:B------:R-:W-:Y:S02]  /*4990*/  FFMA.FTZ R64, R79, R64, R2 ;  /* 0x000000404f407223 */ /* 0x000fe40000010002 */
[----:B------:R-:W-:Y:S02]  /*49a0*/  FFMA.FTZ R65, R78, R65, R91 ;  /* 0x000000414e417223 */ /* 0x000fe4000001005b */
[----:B------:R-:W-:Y:S02]  /*49b0*/  FFMA.FTZ R67, R80, R67, R93 ;  /* 0x0000004350437223 */ /* 0x000fe4000001005d */
[----:B------:R-:W-:-:S04]  /*49c0*/  IMAD.WIDE.U32 R120, R119, R120, c[0x0][0x208] ;  /* 0x0000820077787625 */ /* 0x000fc800078e0078 */
[----:B------:R-:W-:-:S05]  /*49d0*/  FFMA.FTZ R66, R81, R66, R0 ;  /* 0x0000004251427223 */ /* 0x000fca0000010000 */
[----:B------:R0:W-:Y:S02]  /*49e0*/  STG.E.128 [R120.64], R64 ;  /* 0x0000004078007986 */ /* 0x0001e4000c101d04 */
.L_x_21279:
[----:B------:R-:W-:Y:S05]  /*49f0*/  BSYNC B0 ;  /* 0x0000000000007941 */ /* 0x000fea0003800000 */
.L_x_21278:
[----:B------:R-:W-:Y:S02]  /*4a00*/  LOP3.LUT P2, RZ, R114, 0xff, RZ, 0xc0, !PT ;  /* 0x000000ff72ff7812 */ /* 0x000fe4000784c0ff */
[----:B------:R-:W-:Y:S02]  /*4a10*/  IADD3 R117, R117, c[0x0][0x160], RZ ;  /* 0x0000580075757a10 */ /* 0x000fe40007ffe0ff */
[----:B------:R-:W-:Y:S02]  /*4a20*/  SEL R114, RZ, 0x1, P2 ;  /* 0x00000001ff727807 */ /* 0x000fe40001000000 */
[----:B------:R-:W-:-:S13]  /*4a30*/  ISETP.GE.AND P2, PT, R117, c[0x0][0x164], PT ;  /* 0x0000590075007a0c */ /* 0x000fda0003f46270 */
[----:B01----:R-:W-:Y:S01]  /*4a40*/  @P2 CALL.REL.NOINC `(.L_x_21280) ;  /* 0x0000001000002944 */ /* 0x003fe20003c00000 */
[----:B------:R-:W-:Y:S05]  /*4a50*/  BRA `(.L_x_21281) ;  /* 0xffffc66000007947 */ /* 0x000fea000383ffff */
.L_x_21280:
[----:B------:R-:W-:Y:S05]  /*4a60*/  EXIT ;  /* 0x000000000000794d */ /* 0x000fea0003800000 */
.L_x_21262:
[----:B------:R-:W-:Y:S01]  /*4a70*/  HFMA2.MMA R121, -RZ, RZ, 0, 5.9604644775390625e-08 ;  /* 0x00000001ff797435 */ /* 0x000fe200000001ff */
[----:B------:R-:W-:Y:S01]  /*4a80*/  MOV R122, R123 ;  /* 0x0000007b007a7202 */ /* 0x000fe20000000f00 */
[----:B------:R-:W-:Y:S01]  /*4a90*/  IMAD.MOV.U32 R124, RZ, RZ, 0x1f ;  /* 0x0000001fff7c7424 */ /* 0x000fe200078e00ff */
[----:B------:R-:W-:Y:S02]  /*4aa0*/  MOV R65, 0xffffffff ;  /* 0xffffffff00417802 */ /* 0x000fe40000000f00 */
[----:B------:R-:W-:Y:S02]  /*4ab0*/  MOV R66, 0x4ad0 ;  /* 0x00004ad000427802 */ /* 0x000fe40000000f00 */
[----:B------:R-:W-:Y:S05]  /*4ac0*/  CALL.REL.NOINC `($__internal_66_$__cuda_sm70_shflsync_bfly_p) ;  /* 0x000007d000007944 */ /* 0x000fea0003c00000 */
[----:B01----:R-:W-:Y:S05]  /*4ad0*/  BRA `(.L_x_21282) ;  /* 0xffffeaa000007947 */ /* 0x003fea000383ffff */
.L_x_21263:
[----:B------:R-:W-:Y:S01]  /*4ae0*/  HFMA2.MMA R121, -RZ, RZ, 0, 1.1920928955078125e-07 ;  /* 0x00000002ff797435 */ /* 0x000fe200000001ff */
[----:B------:R-:W-:Y:S02]  /*4af0*/  MOV R124, 0x1f ;  /* 0x0000001f007c7802 */ /* 0x000fe40000000f00 */
[----:B------:R-:W-:Y:S02]  /*4b00*/  MOV R65, 0xffffffff ;  /* 0xffffffff00417802 */ /* 0x000fe40000000f00 */
[----:B------:R-:W-:-:S02]  /*4b10*/  MOV R66, 0x4b30 ;  /* 0x00004b3000427802 */ /* 0x000fc40000000f00 */
[----:B0-----:R-:W-:Y:S05]  /*4b20*/  CALL.REL.NOINC `($__internal_66_$__cuda_sm70_shflsync_bfly_p) ;  /* 0x0000077000007944 */ /* 0x001fea0003c00000 */
[----:B0-----:R-:W-:Y:S01]  /*4b30*/  HFMA2.MMA R121, -RZ, RZ, 0, 2.384185791015625e-07 ;  /* 0x00000004ff797435 */ /* 0x001fe200000001ff */
[----:B-1----:R-:W-:Y:S01]  /*4b40*/  FADD.FTZ R122, R122, R65 ;  /* 0x000000417a7a7221 */ /* 0x002fe20000010000 */
[----:B------:R-:W-:Y:S01]  /*4b50*/  MOV R65, 0xffffffff ;  /* 0xffffffff00417802 */ /* 0x000fe20000000f00 */
[----:B------:R-:W-:Y:S01]  /*4b60*/  IMAD.MOV.U32 R124, RZ, RZ, 0x1f ;  /* 0x0000001fff7c7424 */ /* 0x000fe200078e00ff */
[----:B------:R-:W-:-:S02]  /*4b70*/  MOV R66, 0x4b90 ;  /* 0x00004b9000427802 */ /* 0x000fc40000000f00 */
[----:B------:R-:W-:Y:S05]  /*4b80*/  CALL.REL.NOINC `($__internal_66_$__cuda_sm70_shflsync_bfly_p) ;  /* 0x0000071000007944 */ /* 0x000fea0003c00000 */
[----:B0-----:R-:W-:Y:S01]  /*4b90*/  HFMA2.MMA R121, -RZ, RZ, 0, 4.76837158203125e-07 ;  /* 0x00000008ff797435 */ /* 0x001fe200000001ff */
[----:B-1----:R-:W-:Y:S01]  /*4ba0*/  FADD.FTZ R122, R122, R65 ;  /* 0x000000417a7a7221 */ /* 0x002fe20000010000 */
[----:B------:R-:W-:-:S02]  /*4bb0*/  MOV R124, 0x1f ;  /* 0x0000001f007c7802 */ /* 0x000fc40000000f00 */
[----:B------:R-:W-:Y:S02]  /*4bc0*/  MOV R65, 0xffffffff ;  /* 0xffffffff00417802 */ /* 0x000fe40000000f00 */
[----:B------:R-:W-:Y:S02]  /*4bd0*/  MOV R66, 0x4bf0 ;  /* 0x00004bf000427802 */ /* 0x000fe40000000f00 */
[----:B------:R-:W-:Y:S05]  /*4be0*/  CALL.REL.NOINC `($__internal_66_$__cuda_sm70_shflsync_bfly_p) ;  /* 0x000006b000007944 */ /* 0x000fea0003c00000 */
[----:B0-----:R-:W-:Y:S01]  /*4bf0*/  HFMA2.MMA R121, -RZ, RZ, 0, 9.5367431640625e-07 ;  /* 0x00000010ff797435 */ /* 0x001fe200000001ff */
[----:B-1----:R-:W-:Y:S01]  /*4c00*/  FADD.FTZ R122, R122, R65 ;  /* 0x000000417a7a7221 */ /* 0x002fe20000010000 */
[----:B------:R-:W-:Y:S01]  /*4c10*/  MOV R65, 0xffffffff ;  /* 0xffffffff00417802 */ /* 0x000fe20000000f00 */
[----:B------:R-:W-:Y:S01]  /*4c20*/  IMAD.MOV.U32 R124, RZ, RZ, 0x1f ;  /* 0x0000001fff7c7424 */ /* 0x000fe200078e00ff */
[----:B------:R-:W-:Y:S02]  /*4c30*/  MOV R66, 0x4c50 ;  /* 0x00004c5000427802 */ /* 0x000fe40000000f00 */
[----:B------:R-:W-:Y:S05]  /*4c40*/  CALL.REL.NOINC `($__internal_66_$__cuda_sm70_shflsync_bfly_p) ;  /* 0x0000065000007944 */ /* 0x000fea0003c00000 */
[----:B-1----:R-:W-:Y:S01]  /*4c50*/  FADD.FTZ R65, R122, R65 ;  /* 0x000000417a417221 */ /* 0x002fe20000010000 */
[----:B------:R-:W-:Y:S01]  /*4c60*/  P2R R67, PR, RZ, 0x1 ;  /* 0x00000001ff437803 */ /* 0x000fe20000000000 */
[----:B0-----:R-:W-:Y:S01]  /*4c70*/  HFMA2.MMA R121, -RZ, RZ, 0, 5.9604644775390625e-08 ;  /* 0x00000001ff797435 */ /* 0x001fe200000001ff */
[----:B------:R-:W-:Y:S01]  /*4c80*/  ISETP.GT.U32.AND P0, PT, R118, 0x1ff, PT ;  /* 0x000001ff7600780c */ /* 0x000fe20003f04070 */
[----:B------:R-:W-:Y:S01]  /*4c90*/  FMUL.FTZ R64, R116, R65 ;  /* 0x0000004174407220 */ /* 0x000fe20000410000 */
[----:B------:R-:W-:-:S03]  /*4ca0*/  MOV R124, 0x1f ;  /* 0x0000001f007c7802 */ /* 0x000fc60000000f00 */
        /* <DEDUP_REMOVED lines=67> */
[----:B------:R-:W-:Y:S02]  /*50e0*/  MOV R65, 0xffffffff ;  /* 0xffffffff00417802 */ /* 0x000fe40000000f00 */
[----:B------:R-:W-:Y:S02]  /*50f0*/  MOV R66, 0x5110 ;  /* 0x0000511000427802 */ /* 0x000fe40000000f00 */
[----:B------:R-:W-:Y:S05]  /*5100*/  CALL.REL.NOINC `($__internal_66_$__cuda_sm70_shflsync_bfly_p) ;  /* 0x0000019000007944 */ /* 0x000fea0003c00000 */
[----:B0-----:R-:W-:Y:S01]  /*5110*/  HFMA2.MMA R121, -RZ, RZ, 0, 1.1920928955078125e-07 ;  /* 0x00000002ff797435 */ /* 0x001fe200000001ff */
[----:B-1----:R-:W-:Y:S01]  /*5120*/  FADD.FTZ R122, R122, R65 ;  /* 0x000000417a7a7221 */ /* 0x002fe20000010000 */
[----:B------:R-:W-:Y:S01]  /*5130*/  MOV R65, 0xffffffff ;  /* 0xffffffff00417802 */ /* 0x000fe20000000f00 */
[----:B------:R-:W-:Y:S01]  /*5140*/  IMAD.MOV.U32 R124, RZ, RZ, 0x1f ;  /* 0x0000001fff7c7424 */ /* 0x000fe200078e00ff */
[----:B------:R-:W-:Y:S02]  /*5150*/  MOV R66, 0x5170 ;  /* 0x0000517000427802 */ /* 0x000fe40000000f00 */
[----:B------:R-:W-:Y:S05]  /*5160*/  CALL.REL.NOINC `($__internal_66_$__cuda_sm70_shflsync_bfly_p) ;  /* 0x0000013000007944 */ /* 0x000fea0003c00000 */
[----:B0-----:R-:W-:Y:S01]  /*5170*/  HFMA2.MMA R121, -RZ, RZ, 0, 2.384185791015625e-07 ;  /* 0x00000004ff797435 */ /* 0x001fe200000001ff */
[----:B-1----:R-:W-:Y:S01]  /*5180*/  FADD.FTZ R122, R122, R65 ;  /* 0x000000417a7a7221 */ /* 0x002fe20000010000 */
[----:B------:R-:W-:Y:S02]  /*5190*/  MOV R124, 0x1f ;  /* 0x0000001f007c7802 */ /* 0x000fe40000000f00 */
[----:B------:R-:W-:-:S02]  /*51a0*/  MOV R65, 0xffffffff ;  /* 0xffffffff00417802 */ /* 0x000fc40000000f00 */
[----:B------:R-:W-:Y:S02]  /*51b0*/  MOV R66, 0x51d0 ;  /* 0x000051d000427802 */ /* 0x000fe40000000f00 */
[----:B------:R-:W-:Y:S05]  /*51c0*/  CALL.REL.NOINC `($__internal_66_$__cuda_sm70_shflsync_bfly_p) ;  /* 0x000000d000007944 */ /* 0x000fea0003c00000 */
[----:B0-----:R-:W-:Y:S01]  /*51d0*/  HFMA2.MMA R121, -RZ, RZ, 0, 4.76837158203125e-07 ;  /* 0x00000008ff797435 */ /* 0x001fe200000001ff */
[----:B-1----:R-:W-:Y:S01]  /*51e0*/  FADD.FTZ R122, R122, R65 ;  /* 0x000000417a7a7221 */ /* 0x002fe20000010000 */
[----:B------:R-:W-:Y:S01]  /*51f0*/  MOV R65, 0xffffffff ;  /* 0xffffffff00417802 */ /* 0x000fe20000000f00 */
[----:B------:R-:W-:Y:S01]  /*5200*/  IMAD.MOV.U32 R124, RZ, RZ, 0x1f ;  /* 0x0000001fff7c7424 */ /* 0x000fe200078e00ff */
[----:B------:R-:W-:Y:S02]  /*5210*/  MOV R66, 0x5230 ;  /* 0x0000523000427802 */ /* 0x000fe40000000f00 */
[----:B------:R-:W-:Y:S05]  /*5220*/  CALL.REL.NOINC `($__internal_66_$__cuda_sm70_shflsync_bfly_p) ;  /* 0x0000007000007944 */ /* 0x000fea0003c00000 */
[----:B0-----:R-:W-:Y:S01]  /*5230*/  HFMA2.MMA R121, -RZ, RZ, 0, 9.5367431640625e-07 ;  /* 0x00000010ff797435 */ /* 0x001fe200000001ff */
[----:B-1----:R-:W-:Y:S01]  /*5240*/  FADD.FTZ R122, R122, R65 ;  /* 0x000000417a7a7221 */ /* 0x002fe20000010000 */
[----:B------:R-:W-:Y:S02]  /*5250*/  MOV R124, 0x1f ;  /* 0x0000001f007c7802 */ /* 0x000fe40000000f00 */
[----:B------:R-:W-:Y:S02]  /*5260*/  MOV R65, 0xffffffff ;  /* 0xffffffff00417802 */ /* 0x000fe40000000f00 */
[----:B------:R-:W-:-:S02]  /*5270*/  MOV R66, 0x5290 ;  /* 0x0000529000427802 */ /* 0x000fc40000000f00 */
[----:B------:R-:W-:Y:S05]  /*5280*/  CALL.REL.NOINC `($__internal_66_$__cuda_sm70_shflsync_bfly_p) ;  /* 0x0000001000007944 */ /* 0x000fea0003c00000 */
[----:B01----:R-:W-:Y:S05]  /*5290*/  BRA `(.L_x_21283) ;  /* 0xffffe87000007947 */ /* 0x003fea000383ffff */
        .weak           $__internal_66_$__cuda_sm70_shflsync_bfly_p
        .type           $__internal_66_$__cuda_sm70_shflsync_bfly_p,@function
        .size           $__internal_66_$__cuda_sm70_shflsync_bfly_p,(.L_x_26526 - $__internal_66_$__cuda_sm70_shflsync_bfly_p)
$__internal_66_$__cuda_sm70_shflsync_bfly_p:
[----:B------:R-:W-:Y:S01]  /*52a0*/  HFMA2.MMA R67, -RZ, RZ, 0, 0 ;  /* 0x00000000ff437435 */ /* 0x000fe200000001ff */
[----:B------:R-:W-:Y:S04]  /*52b0*/  WARPSYNC R65 ;  /* 0x0000004100007348 */ /* 0x000fe80003800000 */
[----:B------:R0:W1:Y:S01]  /*52c0*/  SHFL.BFLY PT, R65, R122, R121, R124 ;  /* 0x0c0000797a417389 */ /* 0x00006200000e007c */
[----:B------:R-:W-:Y:S05]  /*52d0*/  RET.REL.NODEC R66 `(_ZN10layer_norm31ln_parallel_residual_fwd_kernelINS_13Kernel_traitsI6__halfffffjLj8192ELj1ELj1ELj8ELj16ENS_18Kernel_traits_baseILj8192ES2_ffffjLj256EEEEELb0ELb1ELb0EEEvNS_9FwdParamsE) ;  /* 0xffffad2042007950 */ /* 0x000fea0003c3ffff */
.L_x_21284:
        /* <DEDUP_REMOVED lines=10> */
.L_x_26526:


//--------------------- .text._ZN10layer_norm31ln_parallel_residual_fwd_kernelINS_13Kernel_traitsI6__halfffffjLj8192ELj1ELj1ELj8ELj16ENS_18Kernel_traits_baseILj8192ES2_ffffjLj256EEEEELb0ELb1ELb1EEEvNS_9FwdParamsE --------------------------
	.section	.text._ZN10layer_norm31ln_parallel_residual_fwd_kernelINS_13Kernel_traitsI6__halfffffjLj8192ELj1ELj1ELj8ELj16ENS_18Kernel_traits_baseILj8192ES2_ffffjLj256EEEEELb0ELb1ELb1EEEvNS_9FwdParamsE,"ax",@progbits
	.sectioninfo	@"SHI_REGISTERS=145"
	.align	128
        .global         _ZN10layer_norm31ln_parallel_residual_fwd_kernelINS_13Kernel_traitsI6__halfffffjLj8192ELj1ELj1ELj8ELj16ENS_18Kernel_traits_baseILj8192ES2_ffffjLj256EEEEELb0ELb1ELb1EEEvNS_9FwdParamsE
        .type           _ZN10layer_norm31ln_parallel_residual_fwd_kernelINS_13Kernel_traitsI6__halfffffjLj8192ELj1ELj1ELj8ELj16ENS_18Kernel_traits_baseILj8192ES2_ffffjLj256EEEEELb0ELb1ELb1EEEvNS_9FwdParamsE,@function
        .size           _ZN10layer_norm31ln_parallel_residual_fwd_kernelINS_13Kernel_traitsI6__halfffffjLj8192ELj1ELj1ELj8ELj16ENS_18Kernel_traits_baseILj8192ES2_ffffjLj256EEEEELb0ELb1ELb1EEEvNS_9FwdParamsE,(.L_x_26527 - _ZN10layer_norm31ln_parallel_residual_fwd_kernelINS_13Kernel_traitsI6__halfffffjLj8192ELj1ELj1ELj8ELj16ENS_18Kernel_traits_baseILj8192ES2_ffffjLj256EEEEELb0ELb1ELb1EEEvNS_9FwdParamsE)
        .other          _ZN10layer_norm31ln_parallel_residual_fwd_kernelINS_13Kernel_traitsI6__halfffffjLj8192ELj1ELj1ELj8ELj16ENS_18Kernel_traits_baseILj8192ES2_ffffjLj256EEEEELb0ELb1ELb1EEEvNS_9FwdParamsE,@"STO_CUDA_ENTRY STV_DEFAULT"
_ZN10layer_norm31ln_parallel_residual_fwd_kernelINS_13Kernel_traitsI6__halfffffjLj8192ELj1ELj1ELj8ELj16ENS_18Kernel_traits_baseILj8192ES2_ffffjLj256EEEEELb0ELb1ELb1EEEvNS_9FwdParamsE:
.text._ZN10layer_norm31ln_parallel_residual_fwd_kernelINS_13Kernel_traitsI6__halfffffjLj8192ELj1ELj1ELj8ELj16ENS_18Kernel_traits_baseILj8192ES2_ffffjLj256EEEEELb0ELb1ELb1EEEvNS_9FwdParamsE:
        /* <DEDUP_REMOVED lines=9> */
[----:B------:R0:W5:Y:S04]  /*0090*/  @P1 LDG.E.64 R6, [R2.64] ;  /* 0x0000000402061981 */ /* 0x000168000c1e1b00 */
[----:B------:R0:W5:Y:S01]  /*00a0*/  @P1 LDG.E.64 R48, [R2.64+0x800] ;  /* 0x0008000402301981 */ /* 0x000162000c1e1b00 */
[----:B------:R-:W1:Y:S03]  /*00b0*/  S2UR UR6, SR_CTAID.X ;  /* 0x00000000000679c3 */ /* 0x000e660000002500 */
[----:B------:R0:W5:Y:S04]  /*00c0*/  @P1 LDG.E.64 R50, [R2.64+0x1000] ;  /* 0x0010000402321981 */ /* 0x000168000c1e1b00 */
[----:B------:R0:W5:Y:S04]  /*00d0*/  @P1 LDG.E.64 R52, [R2.64+0x1800] ;  /* 0x0018000402341981 */ /* 0x000168000c1e1b00 */
[----:B------:R0:W5:Y:S04]  /*00e0*/  @P1 LDG.E.64 R54, [R2.64+0x2000] ;  /* 0x0020000402361981 */ /* 0x000168000c1e1b00 */
[----:B------:R0:W5:Y:S01]  /*00f0*/  @P1 LDG.E.64 R56, [R2.64+0x2800] ;  /* 0x0028000402381981 */ /* 0x000162000c1e1b00 */
[----:B------:R-:W-:-:S03]  /*0100*/  IADD3 R4, P2, R4, c[0x0][0x1b0], RZ ;  /* 0x00006c0004047a10 */ /* 0x000fc60007f5e0ff */
[----:B------:R0:W5:Y:S04]  /*0110*/  @P1 LDG.E.64 R58, [R2.64+0x3000] ;  /* 0x00300004023a1981 */ /* 0x000168000c1e1b00 */
[----:B------:R0:W5:Y:S01]  /*0120*/  @P1 LDG.E.64 R60, [R2.64+0x3800] ;  /* 0x00380004023c1981 */ /* 0x000162000c1e1b00 */
[----:B-1----:R-:W-:-:S04]  /*0130*/  LEA.HI R78, R0, UR6, RZ, 0x18 ;  /* 0x00000006004e7c11 */ /* 0x002fc8000f8fc0ff */
[----:B------:R-:W-:Y:S02]  /*0140*/  ISETP.GE.AND P0, PT, R78, c[0x0][0x164], PT ;  /* 0x000059004e007a0c */ /* 0x000fe40003f06270 */
[----:B------:R-:W-:-:S11]  /*0150*/  IADD3.X R5, RZ, c[0x0][0x1b4], RZ, P2, !PT ;  /* 0x00006d00ff057a10 */ /* 0x000fd600017fe4ff */
[----:B------:R-:W-:Y:S05]  /*0160*/  @P0 EXIT ;  /* 0x000000000000094d */ /* 0x000fea0003800000 */
[----:B0-----:R-:W2:Y:S04]  /*0170*/  LDG.E.64 R8, [R4.64] ;  /* 0x0000000404087981 */ /* 0x001ea8000c1e1b00 */
[----:B------:R-:W3:Y:S04]  /*0180*/  LDG.E.64 R10, [R4.64+0x800] ;  /* 0x00080004040a7981 */ /* 0x000ee8000c1e1b00 */
[----:B------:R-:W4:Y:S04]  /*0190*/  LDG.E.64 R12, [R4.64+0x1000] ;  /* 0x00100004040c7981 */ /* 0x000f28000c1e1b00 */
[----:B------:R-:W4:Y:S04]  /*01a0*/  LDG.E.64 R14, [R4.64+0x1800] ;  /* 0x00180004040e7981 */ /* 0x000f28000c1e1b00 */
[----:B------:R-:W4:Y:S04]  /*01b0*/  LDG.E.64 R16, [R4.64+0x2000] ;  /* 0x0020000404107981 */ /* 0x000f28000c1e1b00 */
[----:B------:R-:W4:Y:S04]  /*01c0*/  LDG.E.64 R18, [R4.64+0x2800] ;  /* 0x0028000404127981 */ /* 0x000f28000c1e1b00 */
[----:B------:R-:W4:Y:S04]  /*01d0*/  LDG.E.64 R20, [R4.64+0x3000] ;  /* 0x0030000404147981 */ /* 0x000f28000c1e1b00 */
[----:B------:R-:W4:Y:S01]  /*01e0*/  LDG.E.64 R22, [R4.64+0x3800] ;  /* 0x0038000404167981 */ /* 0x000f22000c1e1b00 */
        /* <DEDUP_REMOVED lines=9> */
[----:B------:R-:W-:Y:S01]  /*0280*/  HFMA2.MMA R95, -RZ, RZ, 0, 5.9604644775390625e-08 ;  /* 0x00000001ff5f7435 */ /* 0x000fe200000001ff */
[--C-:B------:R-:W-:Y:S01]  /*0290*/  SHF.R.U64 R79, R6, 0x10, R7.reuse ;  /* 0x00000010064f7819 */ /* 0x100fe20000001207 */
[----:B------:R-:W-:Y:S01]  /*02a0*/  HADD2.F32 R3, -RZ, R7.H0_H0 ;  /* 0x20000007ff037230 */ /* 0x000fe20000004100 */
[----:B------:R-:W-:Y:S01]  /*02b0*/  LOP3.LUT P0, RZ, R2, c[0x0][0x178], RZ, 0xfc, !PT ;  /* 0x00005e0002ff7a12 */ /* 0x000fe2000780fcff */
[----:B------:R-:W-:Y:S01]  /*02c0*/  ULDC.U8 UR6, c[0x0][0x1f0] ;  /* 0x00007c0000067ab9 */ /* 0x000fe20000000000 */
[----:B------:R-:W-:Y:S01]  /*02d0*/  MOV R2, c[0x0][0x184] ;  /* 0x0000610000027a02 */ /* 0x000fe20000000f00 */
[----:B------:R-:W-:Y:S01]  /*02e0*/  HADD2.F32 R79, -RZ, R79.H0_H0 ;  /* 0x2000004fff4f7230 */ /* 0x000fe20000004100 */
[----:B------:R-:W-:-:S02]  /*02f0*/  SHF.R.U32.HI R80, RZ, 0x10, R7 ;  /* 0x00000010ff507819 */ /* 0x000fc40000011607 */
        /* <DEDUP_REMOVED lines=44> */
[----:B------:R-:W-:Y:S01]  /*05c0*/  HADD2.F32 R94, -RZ, R94.H0_H0 ;  /* 0x2000005eff5e7230 */ /* 0x000fe20000004100 */
[--C-:B--2---:R-:W-:Y:S01]  /*05d0*/  SHF.R.U64 R96, R8, 0x10, R9.reuse ;  /* 0x0000001008607819 */ /* 0x104fe20000001209 */
[----:B------:R-:W-:Y:S01]  /*05e0*/  HADD2.F32 R63, -RZ, R8.H0_H0 ;  /* 0x20000008ff3f7230 */ /* 0x000fe20000004100 */
[----:B------:R-:W-:Y:S01]  /*05f0*/  SHF.R.U32.HI R97, RZ, 0x10, R9 ;  /* 0x00000010ff617819 */ /* 0x000fe20000011609 */
[----:B------:R-:W-:Y:S01]  /*0600*/  HADD2.F32 R62, -RZ, R9.H0_H0 ;  /* 0x20000009ff3e7230 */ /* 0x000fe20000004100 */
[--C-:B---3--:R-:W-:Y:S01]  /*0610*/  SHF.R.U64 R98, R10, 0x10, R11.reuse ;  /* 0x000000100a627819 */ /* 0x108fe2000000120b */
[----:B------:R-:W-:Y:S01]  /*0620*/  HADD2.F32 R65, -RZ, R10.H0_H0 ;  /* 0x2000000aff417230 */ /* 0x000fe20000004100 */
[----:B------:R-:W-:Y:S01]  /*0630*/  SHF.R.U32.HI R99, RZ, 0x10, R11 ;  /* 0x00000010ff637819 */ /* 0x000fe2000001160b */
[----:B------:R-:W-:Y:S01]  /*0640*/  HADD2.F32 R64, -RZ, R11.H0_H0 ;  /* 0x2000000bff407230 */ /* 0x000fe20000004100 */
[--C-:B----4-:R-:W-:Y:S01]  /*0650*/  SHF.R.U64 R100, R12, 0x10, R13.reuse ;  /* 0x000000100c647819 */ /* 0x110fe2000000120d */
        /* <DEDUP_REMOVED lines=39> */
.L_x_21416:
[----:B------:R-:W-:Y:S01]  /*08d0*/  ISETP.NE.U32.AND P1, PT, RZ, c[0x0][0x178], PT ;  /* 0x00005e00ff007a0c */ /* 0x000fe20003f25070 */
[----:B------:R-:W-:Y:S01]  /*08e0*/  IMAD R16, R78, c[0x0][0x168], RZ ;  /* 0x00005a004e107a24 */ /* 0x000fe200078e02ff */
[----:B------:R-:W-:Y:S02]  /*08f0*/  ISETP.NE.U32.AND P2, PT, RZ, c[0x0][0x180], PT ;  /* 0x00006000ff007a0c */ /* 0x000fe40003f45070 */
[----:B------:R-:W-:-:S02]  /*0900*/  ISETP.NE.AND.EX P1, PT, RZ, c[0x0][0x17c], PT, P1 ;  /* 0x00005f00ff007a0c */ /* 0x000fc40003f25310 */
[----:B------:R-:W-:Y:S02]  /*0910*/  ISETP.NE.AND.EX P2, PT, RZ, c[0x0][0x184], PT, P2 ;  /* 0x00006100ff007a0c */ /* 0x000fe40003f45320 */
[----:B------:R-:W-:Y:S02]  /*0920*/  SHF.R.S32.HI R17, RZ, 0x1f, R16 ;  /* 0x0000001fff117819 */ /* 0x000fe40000011410 */
[----:B------:R-:W-:Y:S02]  /*0930*/  LOP3.LUT R112, R0, 0xff, RZ, 0xc0, !PT ;  /* 0x000000ff00707812 */ /* 0x000fe400078ec0ff */
[----:B------:R-:W-:Y:S02]  /*0940*/  LEA.HI R17, R17, R16, RZ, 0x2 ;  /* 0x0000001011117211 */ /* 0x000fe400078f10ff */
[----:B------:R-:W-:Y:S02]  /*0950*/  MOV R126, 0x10 ;  /* 0x00000010007e7802 */ /* 0x000fe40000000f00 */
        /* <DEDUP_REMOVED lines=17> */
.L_x_21286:
[----:B-----5:R-:W-:Y:S01]  /*0a70*/  FADD.FTZ R16, R8, R16 ;  /* 0x0000001008107221 */ /* 0x020fe20000010000 */
[----:B------:R-:W-:Y:S05]  /*0a80*/  BRA `(.L_x_21287) ;  /* 0x0000002000007947 */ /* 0x000fea0003800000 */
.L_x_21285:
[----:B0----5:R-:W-:-:S04]  /*0a90*/  FADD.FTZ R16, R4, R16 ;  /* 0x0000001004107221 */ /* 0x021fc80000010000 */
[----:B------:R-:W-:-:S05]  /*0aa0*/  @P2 FADD.FTZ R16, R8, R16 ;  /* 0x0000001008102221 */ /* 0x000fca0000010000 */
.L_x_21287:
[----:B-----5:R-:W-:Y:S02]  /*0ab0*/  MOV R12, R16 ;  /* 0x00000010000c7202 */ /* 0x020fe40000000f00 */
.L_x_21288:
[----:B------:R-:W-:Y:S05]  /*0ac0*/  @P3 BRA `(.L_x_21289) ;  /* 0x0000007000003947 */ /* 0x000fea0003800000 */
[----:B------:R-:W-:-:S04]  /*0ad0*/  ISETP.NE.U32.AND P4, PT, RZ, c[0x0][0x180], PT ;  /* 0x00006000ff007a0c */ /* 0x000fc80003f85070 */
[----:B------:R-:W-:-:S13]  /*0ae0*/  ISETP.NE.AND.EX P4, PT, RZ, c[0x0][0x184], PT, P4 ;  /* 0x00006100ff007a0c */ /* 0x000fda0003f85340 */
[----:B------:R-:W-:Y:S05]  /*0af0*/  @P4 BRA `(.L_x_21290) ;  /* 0x0000002000004947 */ /* 0x000fea0003800000 */
[----:B------:R-:W-:Y:S05]  /*0b00*/  @P0 BRA `(.L_x_21291) ;  /* 0x0000005000000947 */ /* 0x000fea0003800000 */
[----:B------:R-:W-:Y:S05]  /*0b10*/  BRA `(.L_x_21292) ;  /* 0x0000005000007947 */ /* 0x000fea0003800000 */
.L_x_21290:
[----:B-----5:R-:W-:Y:S01]  /*0b20*/  FADD.FTZ R17, R9, R17 ;  /* 0x0000001109117221 */ /* 0x020fe20000010000 */
[----:B------:R-:W-:Y:S05]  /*0b30*/  BRA `(.L_x_21291) ;  /* 0x0000002000007947 */ /* 0x000fea0003800000 */
.L_x_21289:
[----:B-----5:R-:W-:-:S04]  /*0b40*/  FADD.FTZ R17, R5, R17 ;  /* 0x0000001105117221 */ /* 0x020fc80000010000 */
[----:B------:R-:W-:-:S05]  /*0b50*/  @P2 FADD.FTZ R17, R9, R17 ;  /* 0x0000001109112221 */ /* 0x000fca0000010000 */
.L_x_21291:
[----:B-----5:R-:W-:Y:S02]  /*0b60*/  MOV R13, R17 ;  /* 0x00000011000d7202 */ /* 0x020fe40000000f00 */
.L_x_21292:
[----:B------:R-:W-:Y:S05]  /*0b70*/  @P3 BRA `(.L_x_21293) ;  /* 0x0000007000003947 */ /* 0x000fea0003800000 */
[----:B------:R-:W-:-:S04]  /*0b80*/  ISETP.NE.U32.AND P4, PT, RZ, c[0x0][0x180], PT ;  /* 0x00006000ff007a0c */ /* 0x000fc80003f85070 */
[----:B------:R-:W-:-:S13]  /*0b90*/  ISETP.NE.AND.EX P4, PT, RZ, c[0x0][0x184], PT, P4 ;  /* 0x00006100ff007a0c */ /* 0x000fda0003f85340 */
[----:B------:R-:W-:Y:S05]  /*0ba0*/  @P4 BRA `(.L_x_21294) ;  /* 0x0000002000004947 */ /* 0x000fea0003800000 */
[----:B------:R-:W-:Y:S05]  /*0bb0*/  @P0 BRA `(.L_x_21295) ;  /* 0x0000005000000947 */ /* 0x000fea0003800000 */
[----:B------:R-:W-:Y:S05]  /*0bc0*/  BRA `(.L_x_21296) ;  /* 0x0000005000007947 */ /* 0x000fea0003800000 */
.L_x_21294:
[----:B-----5:R-:W-:Y:S01]  /*0bd0*/  FADD.FTZ R18, R10, R18 ;  /* 0x000000120a127221 */ /* 0x020fe20000010000 */
[----:B------:R-:W-:Y:S05]  /*0be0*/  BRA `(.L_x_21295) ;  /* 0x0000002000007947 */ /* 0x000fea0003800000 */
.L_x_21293:
[----:B-----5:R-:W-:-:S04]  /*0bf0*/  FADD.FTZ R18, R6, R18 ;  /* 0x0000001206127221 */ /* 0x020fc80000010000 */
[----:B------:R-:W-:-:S05]  /*0c00*/  @P2 FADD.FTZ R18, R10, R18 ;  /* 0x000000120a122221 */ /* 0x000fca0000010000 */
.L_x_21295:
[----:B-----5:R-:W-:Y:S02]  /*0c10*/  MOV R14, R18 ;  /* 0x00000012000e7202 */ /* 0x020fe40000000f00 */
.L_x_21296:
[----:B------:R-:W-:Y:S05]  /*0c20*/  @P3 BRA `(.L_x_21297) ;  /* 0x0000007000003947 */ /* 0x000fea0003800000 */
[----:B------:R-:W-:-:S04]  /*0c30*/  ISETP.NE.U32.AND P4, PT, RZ, c[0x0][0x180], PT ;  /* 0x00006000ff007a0c */ /* 0x000fc80003f85070 */
[----:B------:R-:W-:-:S13]  /*0c40*/  ISETP.NE.AND.EX P4, PT, RZ, c[0x0][0x184], PT, P4 ;  /* 0x00006100ff007a0c */ /* 0x000fda0003f85340 */
[----:B------:R-:W-:Y:S05]  /*0c50*/  @P4 BRA `(.L_x_21298) ;  /* 0x0000002000004947 */ /* 0x000fea0003800000 */
[----:B------:R-:W-:Y:S05]  /*0c60*/  @P0 BRA `(.L_x_21299) ;  /* 0x0000005000000947 */ /* 0x000fea0003800000 */
[----:B------:R-:W-:Y:S05]  /*0c70*/  BRA `(.L_x_21300) ;  /* 0x0000005000007947 */ /* 0x000fea0003800000 */
.L_x_21298:
[----:B-----5:R-:W-:Y:S01]  /*0c80*/  FADD.FTZ R19, R11, R19 ;  /* 0x000000130b137221 */ /* 0x020fe20000010000 */
[----:B------:R-:W-:Y:S05]  /*0c90*/  BRA `(.L_x_21299) ;  /* 0x0000002000007947 */ /* 0x000fea0003800000 */
.L_x_21297:
[----:B-----5:R-:W-:-:S04]  /*0ca0*/  FADD.FTZ R19, R7, R19 ;  /* 0x0000001307137221 */ /* 0x020fc80000010000 */
[----:B------:R-:W-:-:S05]  /*0cb0*/  @P2 FADD.FTZ R19, R11, R19 ;  /* 0x000000130b132221 */ /* 0x000fca0000010000 */
.L_x_21299:
[----:B-----5:R-:W-:Y:S02]  /*0cc0*/  MOV R15, R19 ;  /* 0x00000013000f7202 */ /* 0x020fe40000000f00 */
.L_x_21300:
        /* <DEDUP_REMOVED lines=16> */
.L_x_21302:
[----:B-----5:R-:W-:Y:S01]  /*0dd0*/  FADD.FTZ R20, R8, R20 ;  /* 0x0000001408147221 */ /* 0x020fe20000010000 */
[----:B------:R-:W-:Y:S05]  /*0de0*/  BRA `(.L_x_21303) ;  /* 0x0000002000007947 */ /* 0x000fea0003800000 */
.L_x_21301:
[----:B-----5:R-:W-:-:S04]  /*0df0*/  FADD.FTZ R20, R4, R20 ;  /* 0x0000001404147221 */ /* 0x020fc80000010000 */
[----:B------:R-:W-:-:S05]  /*0e00*/  @P2 FADD.FTZ R20, R8, R20 ;  /* 0x0000001408142221 */ /* 0x000fca0000010000 */
.L_x_21303:
[----:B0----5:R-:W-:Y:S02]  /*0e10*/  MOV R12, R20 ;  /* 0x00000014000c7202 */ /* 0x021fe40000000f00 */
.L_x_21304:
[----:B------:R-:W-:Y:S05]  /*0e20*/  @P3 BRA `(.L_x_21305) ;  /* 0x0000007000003947 */ /* 0x000fea0003800000 */
[----:B------:R-:W-:-:S04]  /*0e30*/  ISETP.NE.U32.AND P4, PT, RZ, c[0x0][0x180], PT ;  /* 0x00006000ff007a0c */ /* 0x000fc80003f85070 */
[----:B------:R-:W-:-:S13]  /*0e40*/  ISETP.NE.AND.EX P4, PT, RZ, c[0x0][0x184], PT, P4 ;  /* 0x00006100ff007a0c */ /* 0x000fda0003f85340 */
[----:B------:R-:W-:Y:S05]  /*0e50*/  @P4 BRA `(.L_x_21306) ;  /* 0x0000002000004947 */ /* 0x000fea0003800000 */
[----:B------:R-:W-:Y:S05]  /*0e60*/  @P0 BRA `(.L_x_21307) ;  /* 0x0000005000000947 */ /* 0x000fea0003800000 */
[----:B------:R-:W-:Y:S05]  /*0e70*/  BRA `(.L_x_21308) ;  /* 0x0000005000007947 */ /* 0x000fea0003800000 */
.L_x_21306:
[----:B-----5:R-:W-:Y:S01]  /*0e80*/  FADD.FTZ R21, R9, R21 ;  /* 0x0000001509157221 */ /* 0x020fe20000010000 */
[----:B------:R-:W-:Y:S05]  /*0e90*/  BRA `(.L_x_21307) ;  /* 0x0000002000007947 */ /* 0x000fea0003800000 */
.L_x_21305:
[----:B-----5:R-:W-:-:S04]  /*0ea0*/  FADD.FTZ R21, R5, R21 ;  /* 0x0000001505157221 */ /* 0x020fc80000010000 */
[----:B------:R-:W-:-:S05]  /*0eb0*/  @P2 FADD.FTZ R21, R9, R21 ;  /* 0x0000001509152221 */ /* 0x000fca0000010000 */
.L_x_21307:
[----:B0----5:R-:W-:Y:S02]  /*0ec0*/  MOV R13, R21 ;  /* 0x00000015000d7202 */ /* 0x021fe40000000f00 */
.L_x_21308:
[----:B------:R-:W-:Y:S05]  /*0ed0*/  @P3 BRA `(.L_x_21309) ;  /* 0x0000007000003947 */ /* 0x000fea0003800000 */
[----:B------:R-:W-:-:S04]  /*0ee0*/  ISETP.NE.U32.AND P4, PT, RZ, c[0x0][0x180], PT ;  /* 0x00006000ff007a0c */ /* 0x000fc80003f85070 */
[----:B------:R-:W-:-:S13]  /*0ef0*/  ISETP.NE.AND.EX P4, PT, RZ, c[0x0][0x184], PT, P4 ;  /* 0x00006100ff007a0c */ /* 0x000fda0003f85340 */
[----:B------:R-:W-:Y:S05]  /*0f00*/  @P4 BRA `(.L_x_21310) ;  /* 0x0000002000004947 */ /* 0x000fea0003800000 */
[----:B------:R-:W-:Y:S05]  /*0f10*/  @P0 BRA `(.L_x_21311) ;  /* 0x0000005000000947 */ /* 0x000fea0003800000 */
[----:B------:R-:W-:Y:S05]  /*0f20*/  BRA `(.L_x_21312) ;  /* 0x0000005000007947 */ /* 0x000fea0003800000 */
.L_x_21310:
[----:B-----5:R-:W-:Y:S01]  /*0f30*/  FADD.FTZ R22, R10, R22 ;  /* 0x000000160a167221 */ /* 0x020fe20000010000 */
[----:B------:R-:W-:Y:S05]  /*0f40*/  BRA `(.L_x_21311) ;  /* 0x0000002000007947 */ /* 0x000fea0003800000 */
.L_x_21309:
[----:B-----5:R-:W-:-:S04]  /*0f50*/  FADD.FTZ R22, R6, R22 ;  /* 0x0000001606167221 */ /* 0x020fc80000010000 */
[----:B------:R-:W-:-:S05]  /*0f60*/  @P2 FADD.FTZ R22, R10, R22 ;  /* 0x000000160a162221 */ /* 0x000fca0000010000 */
.L_x_21311:
[----:B0----5:R-:W-:Y:S02]  /*0f70*/  MOV R14, R22 ;  /* 0x00000016000e7202 */ /* 0x021fe40000000f00 */
.L_x_21312:
[----:B------:R-:W-:Y:S05]  /*0f80*/  @P3 BRA `(.L_x_21313) ;  /* 0x0000007000003947 */ /* 0x000fea0003800000 */
[----:B------:R-:W-:-:S04]  /*0f90*/  ISETP.NE.U32.AND P4, PT, RZ, c[0x0][0x180], PT ;  /* 0x00006000ff007a0c */ /* 0x000fc80003f85070 */
[----:B------:R-:W-:-:S13]  /*0fa0*/  ISETP.NE.AND.EX P4, PT, RZ, c[0x0][0x184], PT, P4 ;  /* 0x00006100ff007a0c */ /* 0x000fda0003f85340 */
[----:B------:R-:W-:Y:S05]  /*0fb0*/  @P4 BRA `(.L_x_21314) ;  /* 0x0000002000004947 */ /* 0x000fea0003800000 */
[----:B------:R-:W-:Y:S05]  /*0fc0*/  @P0 BRA `(.L_x_21315) ;  /* 0x0000005000000947 */ /* 0x000fea0003800000 */
[----:B------:R-:W-:Y:S05]  /*0fd0*/  BRA `(.L_x_21316) ;  /* 0x0000005000007947 */ /* 0x000fea0003800000 */
.L_x_21314:
[----:B-----5:R-:W-:Y:S01]  /*0fe0*/  FADD.FTZ R23, R11, R23 ;  /* 0x000000170b177221 */ /* 0x020fe20000010000 */
[----:B------:R-:W-:Y:S05]  /*0ff0*/  BRA `(.L_x_21315) ;  /* 0x0000002000007947 */ /* 0x000fea0003800000 */
.L_x_21313:
[----:B-----5:R-:W-:-:S04]  /*1000*/  FADD.FTZ R23, R7, R23 ;  /* 0x0000001707177221 */ /* 0x020fc80000010000 */
[----:B------:R-:W-:-:S05]  /*1010*/  @P2 FADD.FTZ R23, R11, R23 ;  /* 0x000000170b172221 */ /* 0x000fca0000010000 */
.L_x_21315:
[----:B0----5:R-:W-:Y:S02]  /*1020*/  MOV R15, R23 ;  /* 0x00000017000f7202 */ /* 0x021fe40000000f00 */
.L_x_21316:
[----:B------:R-:W-:Y:S01]  /*1030*/  IADD3 R115, R112, 0x200, RZ ;  /* 0x0000020070737810 */ /* 0x000fe20007ffe0ff */
[----:B0-----:R-:W-:-:S04]  /*1040*/  @P0 IMAD.WIDE.U32 R28, R113, R126, c[0x0][0x188] ;  /* 0x00006200711c0625 */ /* 0x001fc800078e007e */
[CC--:B------:R-:W-:Y:S01]  /*1050*/  IMAD.WIDE.U32 R24, R115.reuse, R126.reuse, c[0x0][0x170] ;  /* 0x00005c0073187625 */ /* 0x0c0fe200078e007e */
        /* <DEDUP_REMOVED lines=12> */
.L_x_21318:
[----:B-----5:R-:W-:Y:S01]  /*1120*/  FADD.FTZ R24, R8, R24 ;  /* 0x0000001808187221 */ /* 0x020fe20000010000 */
[----:B------:R-:W-:Y:S05]  /*1130*/  BRA `(.L_x_21319) ;  /* 0x0000002000007947 */ /* 0x000fea0003800000 */
.L_x_21317:
[----:B-----5:R-:W-:-:S04]  /*1140*/  FADD.FTZ R24, R4, R24 ;  /* 0x0000001804187221 */ /* 0x020fc80000010000 */
[----:B------:R-:W-:-:S05]  /*1150*/  @P2 FADD.FTZ R24, R8, R24 ;  /* 0x0000001808182221 */ /* 0x000fca0000010000 */
.L_x_21319:
[----:B0-----:R-:W-:Y:S02]  /*1160*/  MOV R12, R24 ;  /* 0x00000018000c7202 */ /* 0x001fe40000000f00 */
.L_x_21320:
[----:B------:R-:W-:Y:S05]  /*1170*/  @P3 BRA `(.L_x_21321) ;  /* 0x0000007000003947 */ /* 0x000fea0003800000 */
[----:B------:R-:W-:-:S04]  /*1180*/  ISETP.NE.U32.AND P4, PT, RZ, c[0x0][0x180], PT ;  /* 0x00006000ff007a0c */ /* 0x000fc80003f85070 */
[----:B------:R-:W-:-:S13]  /*1190*/  ISETP.NE.AND.EX P4, PT, RZ, c[0x0][0x184], PT, P4 ;  /* 0x00006100ff007a0c */ /* 0x000fda0003f85340 */
[----:B------:R-:W-:Y:S05]  /*11a0*/  @P4 BRA `(.L_x_21322) ;  /* 0x0000002000004947 */ /* 0x000fea0003800000 */
[----:B------:R-:W-:Y:S05]  /*11b0*/  @P0 BRA `(.L_x_21323) ;  /* 0x0000005000000947 */ /* 0x000fea0003800000 */
[----:B------:R-:W-:Y:S05]  /*11c0*/  BRA `(.L_x_21324) ;  /* 0x0000005000007947 */ /* 0x000fea0003800000 */
.L_x_21322:
[----:B-----5:R-:W-:Y:S01]  /*11d0*/  FADD.FTZ R25, R9, R25 ;  /* 0x0000001909197221 */ /* 0x020fe20000010000 */
[----:B------:R-:W-:Y:S05]  /*11e0*/  BRA `(.L_x_21323) ;  /* 0x0000002000007947 */ /* 0x000fea0003800000 */
.L_x_21321:
[----:B-----5:R-:W-:-:S04]  /*11f0*/  FADD.FTZ R25, R5, R25 ;  /* 0x0000001905197221 */ /* 0x020fc80000010000 */
[----:B------:R-:W-:-:S05]  /*1200*/  @P2 FADD.FTZ R25, R9, R25 ;  /* 0x0000001909192221 */ /* 0x000fca0000010000 */
.L_x_21323:
[----:B0-----:R-:W-:Y:S02]  /*1210*/  MOV R13, R25 ;  /* 0x00000019000d7202 */ /* 0x001fe40000000f00 */
.L_x_21324:
[----:B------:R-:W-:Y:S05]  /*1220*/  @P3 BRA `(.L_x_21325) ;  /* 0x0000007000003947 */ /* 0x000fea0003800000 */
[----:B------:R-:W-:-:S04]  /*1230*/  ISETP.NE.U32.AND P4, PT, RZ, c[0x0][0x180], PT ;  /* 0x00006000ff007a0c */ /* 0x000fc80003f85070 */
[----:B------:R-:W-:-:S13]  /*1240*/  ISETP.NE.AND.EX P4, PT, RZ, c[0x0][0x184], PT, P4 ;  /* 0x00006100ff007a0c */ /* 0x000fda0003f85340 */
[----:B------:R-:W-:Y:S05]  /*1250*/  @P4 BRA `(.L_x_21326) ;  /* 0x0000002000004947 */ /* 0x000fea0003800000 */
[----:B------:R-:W-:Y:S05]  /*1260*/  @P0 BRA `(.L_x_21327) ;  /* 0x0000005000000947 */ /* 0x000fea0003800000 */
[----:B------:R-:W-:Y:S05]  /*1270*/  BRA `(.L_x_21328) ;  /* 0x0000005000007947 */ /* 0x000fea0003800000 */
.L_x_21326:
[----:B-----5:R-:W-:Y:S01]  /*1280*/  FADD.FTZ R26, R10, R26 ;  /* 0x0000001a0a1a7221 */ /* 0x020fe20000010000 */
[----:B------:R-:W-:Y:S05]  /*1290*/  BRA `(.L_x_21327) ;  /* 0x0000002000007947 */ /* 0x000fea0003800000 */
.L_x_21325:
[----:B-----5:R-:W-:-:S04]  /*12a0*/  FADD.FTZ R26, R6, R26 ;  /* 0x0000001a061a7221 */ /* 0x020fc80000010000 */
[----:B------:R-:W-:-:S05]  /*12b0*/  @P2 FADD.FTZ R26, R10, R26 ;  /* 0x0000001a0a1a2221 */ /* 0x000fca0000010000 */
.L_x_21327:
[----:B0-----:R-:W-:Y:S02]  /*12c0*/  MOV R14, R26 ;  /* 0x0000001a000e7202 */ /* 0x001fe40000000f00 */
.L_x_21328:
[----:B------:R-:W-:Y:S05]  /*12d0*/  @P3 BRA `(.L_x_21329) ;  /* 0x0000007000003947 */ /* 0x000fea0003800000 */
[----:B------:R-:W-:-:S04]  /*12e0*/  ISETP.NE.U32.AND P4, PT, RZ, c[0x0][0x180], PT ;  /* 0x00006000ff007a0c */ /* 0x000fc80003f85070 */
[----:B------:R-:W-:-:S13]  /*12f0*/  ISETP.NE.AND.EX P4, PT, RZ, c[0x0][0x184], PT, P4 ;  /* 0x00006100ff007a0c */ /* 0x000fda0003f85340 */
[----:B------:R-:W-:Y:S05]  /*1300*/  @P4 BRA `(.L_x_21330) ;  /* 0x0000002000004947 */ /* 0x000fea0003800000 */
[----:B------:R-:W-:Y:S05]  /*1310*/  @P0 BRA `(.L_x_21331) ;  /* 0x0000005000000947 */ /* 0x000fea0003800000 */
[----:B------:R-:W-:Y:S05]  /*1320*/  BRA `(.L_x_21332) ;  /* 0x0000005000007947 */ /* 0x000fea0003800000 */
.L_x_21330:
[----:B-----5:R-:W-:Y:S01]  /*1330*/  FADD.FTZ R27, R11, R27 ;  /* 0x0000001b0b1b7221 */ /* 0x020fe20000010000 */
[----:B------:R-:W-:Y:S05]  /*1340*/  BRA `(.L_x_21331) ;  /* 0x0000002000007947 */ /* 0x000fea0003800000 */
.L_x_21329:
[----:B-----5:R-:W-:-:S04]  /*1350*/  FADD.FTZ R27, R7, R27 ;  /* 0x0000001b071b7221 */ /* 0x020fc80000010000 */
[----:B------:R-:W-:-:S05]  /*1360*/  @P2 FADD.FTZ R27, R11, R27 ;  /* 0x0000001b0b1b2221 */ /* 0x000fca0000010000 */
.L_x_21331:
[----:B0-----:R-:W-:Y:S02]  /*1370*/  MOV R15, R27 ;  /* 0x0000001b000f7202 */ /* 0x001fe40000000f00 */
.L_x_21332:
        /* <DEDUP_REMOVED lines=15> */
.L_x_21334:
[----:B-----5:R-:W-:Y:S01]  /*1470*/  FADD.FTZ R28, R8, R28 ;  /* 0x0000001c081c7221 */ /* 0x020fe20000010000 */
[----:B------:R-:W-:Y:S05]  /*1480*/  BRA `(.L_x_21335) ;  /* 0x0000002000007947 */ /* 0x000fea0003800000 */
.L_x_21333:
[----:B-----5:R-:W-:-:S04]  /*1490*/  FADD.FTZ R28, R4, R28 ;  /* 0x0000001c041c7221 */ /* 0x020fc80000010000 */
[----:B------:R-:W-:-:S05]  /*14a0*/  @P2 FADD.FTZ R28, R8, R28 ;  /* 0x0000001c081c2221 */ /* 0x000fca0000010000 */
.L_x_21335:
[----:B0-----:R-:W-:Y:S02]  /*14b0*/  MOV R12, R28 ;  /* 0x0000001c000c7202 */ /* 0x001fe40000000f00 */
.L_x_21336:
[----:B------:R-:W-:Y:S05]  /*14c0*/  @P3 BRA `(.L_x_21337) ;  /* 0x0000007000003947 */ /* 0x000fea0003800000 */
[----:B------:R-:W-:-:S04]  /*14d0*/  ISETP.NE.U32.AND P4, PT, RZ, c[0x0][0x180], PT ;  /* 0x00006000ff007a0c */ /* 0x000fc80003f85070 */
[----:B------:R-:W-:-:S13]  /*14e0*/  ISETP.NE.AND.EX P4, PT, RZ, c[0x0][0x184], PT, P4 ;  /* 0x00006100ff007a0c */ /* 0x000fda0003f85340 */
[----:B------:R-:W-:Y:S05]  /*14f0*/  @P4 BRA `(.L_x_21338) ;  /* 0x0000002000004947 */ /* 0x000fea0003800000 */
[----:B------:R-:W-:Y:S05]  /*1500*/  @P0 BRA `(.L_x_21339) ;  /* 0x0000005000000947 */ /* 0x000fea0003800000 */
[----:B------:R-:W-:Y:S05]  /*1510*/  BRA `(.L_x_21340) ;  /* 0x0000005000007947 */ /* 0x000fea0003800000 */
.L_x_21338:
[----:B-----5:R-:W-:Y:S01]  /*1520*/  FADD.FTZ R29, R9, R29 ;  /* 0x0000001d091d7221 */ /* 0x020fe20000010000 */
[----:B------:R-:W-:Y:S05]  /*1530*/  BRA `(.L_x_21339) ;  /* 0x0000002000007947 */ /* 0x000fea0003800000 */
.L_x_21337:
[----:B-----5:R-:W-:-:S04]  /*1540*/  FADD.FTZ R29, R5, R29 ;  /* 0x0000001d051d7221 */ /* 0x020fc80000010000 */
[----:B------:R-:W-:-:S05]  /*1550*/  @P2 FADD.FTZ R29, R9, R29 ;  /* 0x0000001d091d2221 */ /* 0x000fca0000010000 */
.L_x_21339:
[----:B0-----:R-:W-:Y:S02]  /*1560*/  MOV R13, R29 ;  /* 0x0000001d000d7202 */ /* 0x001fe40000000f00 */
.L_x_21340:
[----:B------:R-:W-:Y:S05]  /*1570*/  @P3 BRA `(.L_x_21341) ;  /* 0x0000007000003947 */ /* 0x000fea0003800000 */
[----:B------:R-:W-:-:S04]  /*1580*/  ISETP.NE.U32.AND P4, PT, RZ, c[0x0][0x180], PT ;  /* 0x00006000ff007a0c */ /* 0x000fc80003f85070 */
[----:B------:R-:W-:-:S13]  /*1590*/  ISETP.NE.AND.EX P4, PT, RZ, c[0x0][0x184], PT, P4 ;  /* 0x00006100ff007a0c */ /* 0x000fda0003f85340 */
[----:B------:R-:W-:Y:S05]  /*15a0*/  @P4 BRA `(.L_x_21342) ;  /* 0x0000002000004947 */ /* 0x000fea0003800000 */
[----:B------:R-:W-:Y:S05]  /*15b0*/  @P0 BRA `(.L_x_21343) ;  /* 0x0000005000000947 */ /* 0x000fea0003800000 */
[----:B------:R-:W-:Y:S05]  /*15c0*/  BRA `(.L_x_21344) ;  /* 0x0000005000007947 */ /* 0x000fea0003800000 */
.L_x_21342:
[----:B-----5:R-:W-:Y:S01]  /*15d0*/  FADD.FTZ R30, R10, R30 ;  /* 0x0000001e0a1e7221 */ /* 0x020fe20000010000 */
[----:B------:R-:W-:Y:S05]  /*15e0*/  BRA `(.L_x_21343) ;  /* 0x0000002000007947 */ /* 0x000fea0003800000 */
.L_x_21341:
[----:B-----5:R-:W-:-:S04]  /*15f0*/  FADD.FTZ R30, R6, R30 ;  /* 0x0000001e061e7221 */ /* 0x020fc80000010000 */
[----:B------:R-:W-:-:S05]  /*1600*/  @P2 FADD.FTZ R30, R10, R30 ;  /* 0x0000001e0a1e2221 */ /* 0x000fca0000010000 */
.L_x_21343:
[----:B0-----:R-:W-:Y:S02]  /*1610*/  MOV R14, R30 ;  /* 0x0000001e000e7202 */ /* 0x001fe40000000f00 */
.L_x_21344:
[----:B------:R-:W-:Y:S05]  /*1620*/  @P3 BRA `(.L_x_21345) ;  /* 0x0000007000003947 */ /* 0x000fea0003800000 */
[----:B------:R-:W-:-:S04]  /*1630*/  ISETP.NE.U32.AND P4, PT, RZ, c[0x0][0x180], PT ;  /* 0x00006000ff007a0c */ /* 0x000fc80003f85070 */
[----:B------:R-:W-:-:S13]  /*1640*/  ISETP.NE.AND.EX P4, PT, RZ, c[0x0][0x184], PT, P4 ;  /* 0x00006100ff007a0c */ /* 0x000fda0003f85340 */
[----:B------:R-:W-:Y:S05]  /*1650*/  @P4 BRA `(.L_x_21346) ;  /* 0x0000002000004947 */ /* 0x000fea0003800000 */
[----:B------:R-:W-:Y:S05]  /*1660*/  @P0 BRA `(.L_x_21347) ;  /* 0x0000005000000947 */ /* 0x000fea0003800000 */
[----:B------:R-:W-:Y:S05]  /*1670*/  BRA `(.L_x_21348) ;  /* 0x0000005000007947 */ /* 0x000fea0003800000 */
.L_x_21346:
[----:B-----5:R-:W-:Y:S01]  /*1680*/  FADD.FTZ R31, R11, R31 ;  /* 0x0000001f0b1f7221 */ /* 0x020fe20000010000 */
[----:B------:R-:W-:Y:S05]  /*1690*/  BRA `(.L_x_21347) ;  /* 0x0000002000007947 */ /* 0x000fea0003800000 */
.L_x_21345:
[----:B-----5:R-:W-:-:S04]  /*16a0*/  FADD.FTZ R31, R7, R31 ;  /* 0x0000001f071f7221 */ /* 0x020fc80000010000 */
[----:B------:R-:W-:-:S05]  /*16b0*/  @P2 FADD.FTZ R31, R11, R31 ;  /* 0x0000001f0b1f2221 */ /* 0x000fca0000010000 */
.L_x_21347:
[----:B0-----:R-:W-:Y:S02]  /*16c0*/  MOV R15, R31 ;  /* 0x0000001f000f7202 */ /* 0x001fe40000000f00 */
.L_x_21348:
        /* <DEDUP_REMOVED lines=15> */
.L_x_21350:
[----:B-----5:R-:W-:Y:S01]  /*17c0*/  FADD.FTZ R32, R8, R32 ;  /* 0x0000002008207221 */ /* 0x020fe20000010000 */
[----:B------:R-:W-:Y:S05]  /*17d0*/  BRA `(.L_x_21351) ;  /* 0x0000002000007947 */ /* 0x000fea0003800000 */
.L_x_21349:
[----:B-----5:R-:W-:-:S04]  /*17e0*/  FADD.FTZ R32, R4, R32 ;  /* 0x0000002004207221 */ /* 0x020fc80000010000 */
[----:B------:R-:W-:-:S05]  /*17f0*/  @P2 FADD.FTZ R32, R8, R32 ;  /* 0x0000002008202221 */ /* 0x000fca0000010000 */
.L_x_21351:
[----:B0-----:R-:W-:Y:S02]  /*1800*/  MOV R12, R32 ;  /* 0x00000020000c7202 */ /* 0x001fe40000000f00 */
.L_x_21352:
[----:B------:R-:W-:Y:S05]  /*1810*/  @P3 BRA `(.L_x_21353) ;  /* 0x0000007000003947 */ /* 0x000fea0003800000 */
[----:B------:R-:W-:-:S04]  /*1820*/  ISETP.NE.U32.AND P4, PT, RZ, c[0x0][0x180], PT ;  /* 0x00006000ff007a0c */ /* 0x000fc80003f85070 */
[----:B------:R-:W-:-:S13]  /*1830*/  ISETP.NE.AND.EX P4, PT, RZ, c[0x0][0x184], PT, P4 ;  /* 0x00006100ff007a0c */ /* 0x000fda0003f85340 */
[----:B------:R-:W-:Y:S05]  /*1840*/  @P4 BRA `(.L_x_21354) ;  /* 0x0000002000004947 */ /* 0x000fea0003800000 */
[----:B------:R-:W-:Y:S05]  /*1850*/  @P0 BRA `(.L_x_21355) ;  /* 0x0000005000000947 */ /* 0x000fea0003800000 */
[----:B------:R-:W-:Y:S05]  /*1860*/  BRA `(.L_x_21356) ;  /* 0x0000005000007947 */ /* 0x000fea0003800000 */
.L_x_21354:
[----:B-----5:R-:W-:Y:S01]  /*1870*/  FADD.FTZ R33, R9, R33 ;  /* 0x0000002109217221 */ /* 0x020fe20000010000 */
[----:B------:R-:W-:Y:S05]  /*1880*/  BRA `(.L_x_21355) ;  /* 0x0000002000007947 */ /* 0x000fea0003800000 */
.L_x_21353:
[----:B-----5:R-:W-:-:S04]  /*1890*/  FADD.FTZ R33, R5, R33 ;  /* 0x0000002105217221 */ /* 0x020fc80000010000 */
[----:B------:R-:W-:-:S05]  /*18a0*/  @P2 FADD.FTZ R33, R9, R33 ;  /* 0x0000002109212221 */ /* 0x000fca0000010000 */
.L_x_21355:
[----:B0-----:R-:W-:Y:S02]  /*18b0*/  MOV R13, R33 ;  /* 0x00000021000d7202 */ /* 0x001fe40000000f00 */
.L_x_21356:
[----:B------:R-:W-:Y:S05]  /*18c0*/  @P3 BRA `(.L_x_21357) ;  /* 0x0000007000003947 */ /* 0x000fea0003800000 */
[----:B------:R-:W-:-:S04]  /*18d0*/  ISETP.NE.U32.AND P4, PT, RZ, c[0x0][0x180], PT ;  /* 0x00006000ff007a0c */ /* 0x000fc80003f85070 */
[----:B------:R-:W-:-:S13]  /*18e0*/  ISETP.NE.AND.EX P4, PT, RZ, c[0x0][0x184], PT, P4 ;  /* 0x00006100ff007a0c */ /* 0x000fda0003f85340 */
[----:B------:R-:W-:Y:S05]  /*18f0*/  @P4 BRA `(.L_x_21358) ;  /* 0x0000002000004947 */ /* 0x000fea0003800000 */
[----:B------:R-:W-:Y:S05]  /*1900*/  @P0 BRA `(.L_x_21359) ;  /* 0x0000005000000947 */ /* 0x000fea0003800000 */
[----:B------:R-:W-:Y:S05]  /*1910*/  BRA `(.L_x_21360) ;  /* 0x0000005000007947 */ /* 0x000fea0003800000 */
.L_x_21358:
[----:B-----5:R-:W-:Y:S01]  /*1920*/  FADD.FTZ R34, R10, R34 ;  /* 0x000000220a227221 */ /* 0x020fe20000010000 */
[----:B------:R-:W-:Y:S05]  /*1930*/  BRA `(.L_x_21359) ;  /* 0x0000002000007947 */ /* 0x000fea0003800000 */
.L_x_21357:
[----:B-----5:R-:W-:-:S04]  /*1940*/  FADD.FTZ R34, R6, R34 ;  /* 0x0000002206227221 */ /* 0x020fc80000010000 */
[----:B------:R-:W-:-:S05]  /*1950*/  @P2 FADD.FTZ R34, R10, R34 ;  /* 0x000000220a222221 */ /* 0x000fca0000010000 */
.L_x_21359:
[----:B0-----:R-:W-:Y:S02]  /*1960*/  MOV R14, R34 ;  /* 0x00000022000e7202 */ /* 0x001fe40000000f00 */
.L_x_21360:
[----:B------:R-:W-:Y:S05]  /*1970*/  @P3 BRA `(.L_x_21361) ;  /* 0x0000007000003947 */ /* 0x000fea0003800000 */
[----:B------:R-:W-:-:S04]  /*1980*/  ISETP.NE.U32.AND P4, PT, RZ, c[0x0][0x180], PT ;  /* 0x00006000ff007a0c */ /* 0x000fc80003f85070 */
[----:B------:R-:W-:-:S13]  /*1990*/  ISETP.NE.AND.EX P4, PT, RZ, c[0x0][0x184], PT, P4 ;  /* 0x00006100ff007a0c */ /* 0x000fda0003f85340 */
[----:B------:R-:W-:Y:S05]  /*19a0*/  @P4 BRA `(.L_x_21362) ;  /* 0x0000002000004947 */ /* 0x000fea0003800000 */
[----:B------:R-:W-:Y:S05]  /*19b0*/  @P0 BRA `(.L_x_21363) ;  /* 0x0000005000000947 */ /* 0x000fea0003800000 */
[----:B------:R-:W-:Y:S05]  /*19c0*/  BRA `(.L_x_21364) ;  /* 0x0000005000007947 */ /* 0x000fea0003800000 */
.L_x_21362:
[----:B-----5:R-:W-:Y:S01]  /*19d0*/  FADD.FTZ R35, R11, R35 ;  /* 0x000000230b237221 */ /* 0x020fe20000010000 */
[----:B------:R-:W-:Y:S05]  /*19e0*/  BRA `(.L_x_21363) ;  /* 0x0000002000007947 */ /* 0x000fea0003800000 */
.L_x_21361:
[----:B-----5:R-:W-:-:S04]  /*19f0*/  FADD.FTZ R35, R7, R35 ;  /* 0x0000002307237221 */ /* 0x020fc80000010000 */
[----:B------:R-:W-:-:S05]  /*1a00*/  @P2 FADD.FTZ R35, R11, R35 ;  /* 0x000000230b232221 */ /* 0x000fca0000010000 */
.L_x_21363:
[----:B0-----:R-:W-:Y:S02]  /*1a10*/  MOV R15, R35 ;  /* 0x00000023000f7202 */ /* 0x001fe40000000f00 */
.L_x_21364:
        /* <DEDUP_REMOVED lines=15> */
.L_x_21366:
[----:B-----5:R-:W-:Y:S01]  /*1b10*/  FADD.FTZ R36, R8, R36 ;  /* 0x0000002408247221 */ /* 0x020fe20000010000 */
[----:B------:R-:W-:Y:S05]  /*1b20*/  BRA `(.L_x_21367) ;  /* 0x0000002000007947 */ /* 0x000fea0003800000 */
.L_x_21365:
[----:B-----5:R-:W-:-:S04]  /*1b30*/  FADD.FTZ R36, R4, R36 ;  /* 0x0000002404247221 */ /* 0x020fc80000010000 */
[----:B------:R-:W-:-:S05]  /*1b40*/  @P2 FADD.FTZ R36, R8, R36 ;  /* 0x0000002408242221 */ /* 0x000fca0000010000 */
.L_x_21367:
[----:B0-----:R-:W-:Y:S02]  /*1b50*/  MOV R12, R36 ;  /* 0x00000024000c7202 */ /* 0x001fe40000000f00 */
.L_x_21368:
[----:B------:R-:W-:Y:S05]  /*1b60*/  @P3 BRA `(.L_x_21369) ;  /* 0x0000007000003947 */ /* 0x000fea0003800000 */
[----:B------:R-:W-:-:S04]  /*1b70*/  ISETP.NE.U32.AND P4, PT, RZ, c[0x0][0x180], PT ;  /* 0x00006000ff007a0c */ /* 0x000fc80003f85070 */
[----:B------:R-:W-:-:S13]  /*1b80*/  ISETP.NE.AND.EX P4, PT, RZ, c[0x0][0x184], PT, P4 ;  /* 0x00006100ff007a0c */ /* 0x000fda0003f85340 */
[----:B------:R-:W-:Y:S05]  /*1b90*/  @P4 BRA `(.L_x_21370) ;  /* 0x0000002000004947 */ /* 0x000fea0003800000 */
[----:B------:R-:W-:Y:S05]  /*1ba0*/  @P0 BRA `(.L_x_21371) ;  /* 0x0000005000000947 */ /* 0x000fea0003800000 */
[----:B------:R-:W-:Y:S05]  /*1bb0*/  BRA `(.L_x_21372) ;  /* 0x0000005000007947 */ /* 0x000fea0003800000 */
.L_x_21370:
[----:B-----5:R-:W-:Y:S01]  /*1bc0*/  FADD.FTZ R37, R9, R37 ;  /* 0x0000002509257221 */ /* 0x020fe20000010000 */
[----:B------:R-:W-:Y:S05]  /*1bd0*/  BRA `(.L_x_21371) ;  /* 0x0000002000007947 */ /* 0x000fea0003800000 */
.L_x_21369:
[----:B-----5:R-:W-:-:S04]  /*1be0*/  FADD.FTZ R37, R5, R37 ;  /* 0x0000002505257221 */ /* 0x020fc80000010000 */
[----:B------:R-:W-:-:S05]  /*1bf0*/  @P2 FADD.FTZ R37, R9, R37 ;  /* 0x0000002509252221 */ /* 0x000fca0000010000 */
.L_x_21371:
[----:B0-----:R-:W-:Y:S02]  /*1c00*/  MOV R13, R37 ;  /* 0x00000025000d7202 */ /* 0x001fe40000000f00 */
.L_x_21372:
[----:B------:R-:W-:Y:S05]  /*1c10*/  @P3 BRA `(.L_x_21373) ;  /* 0x0000007000003947 */ /* 0x000fea0003800000 */
[----:B------:R-:W-:-:S04]  /*1c20*/  ISETP.NE.U32.AND P4, PT, RZ, c[0x0][0x180], PT ;  /* 0x00006000ff007a0c */ /* 0x000fc80003f85070 */
[----:B------:R-:W-:-:S13]  /*1c30*/  ISETP.NE.AND.EX P4, PT, RZ, c[0x0][0x184], PT, P4 ;  /* 0x00006100ff007a0c */ /* 0x000fda0003f85340 */
[----:B------:R-:W-:Y:S05]  /*1c40*/  @P4 BRA `(.L_x_21374) ;  /* 0x0000002000004947 */ /* 0x000fea0003800000 */
[----:B------:R-:W-:Y:S05]  /*1c50*/  @P0 BRA `(.L_x_21375) ;  /* 0x0000005000000947 */ /* 0x000fea0003800000 */
[----:B------:R-:W-:Y:S05]  /*1c60*/  BRA `(.L_x_21376) ;  /* 0x0000005000007947 */ /* 0x000fea0003800000 */
.L_x_21374:
[----:B-----5:R-:W-:Y:S01]  /*1c70*/  FADD.FTZ R38, R10, R38 ;  /* 0x000000260a267221 */ /* 0x020fe20000010000 */
[----:B------:R-:W-:Y:S05]  /*1c80*/  BRA `(.L_x_21375) ;  /* 0x0000002000007947 */ /* 0x000fea0003800000 */
.L_x_21373:
[----:B-----5:R-:W-:-:S04]  /*1c90*/  FADD.FTZ R38, R6, R38 ;  /* 0x0000002606267221 */ /* 0x020fc80000010000 */
[----:B------:R-:W-:-:S05]  /*1ca0*/  @P2 FADD.FTZ R38, R10, R38 ;  /* 0x000000260a262221 */ /* 0x000fca0000010000 */
.L_x_21375:
[----:B0-----:R-:W-:Y:S02]  /*1cb0*/  MOV R14, R38 ;  /* 0x00000026000e7202 */ /* 0x001fe40000000f00 */
.L_x_21376:
[----:B------:R-:W-:Y:S05]  /*1cc0*/  @P3 BRA `(.L_x_21377) ;  /* 0x0000007000003947 */ /* 0x000fea0003800000 */
[----:B------:R-:W-:-:S04]  /*1cd0*/  ISETP.NE.U32.AND P4, PT, RZ, c[0x0][0x180], PT ;  /* 0x00006000ff007a0c */ /* 0x000fc80003f85070 */
[----:B------:R-:W-:-:S13]  /*1ce0*/  ISETP.NE.AND.EX P4, PT, RZ, c[0x0][0x184], PT, P4 ;  /* 0x00006100ff007a0c */ /* 0x000fda0003f85340 */
[----:B------:R-:W-:Y:S05]  /*1cf0*/  @P4 BRA `(.L_x_21378) ;  /* 0x0000002000004947 */ /* 0x000fea0003800000 */
[----:B------:R-:W-:Y:S05]  /*1d00*/  @P0 BRA `(.L_x_21379) ;  /* 0x0000005000000947 */ /* 0x000fea0003800000 */
[----:B------:R-:W-:Y:S05]  /*1d10*/  BRA `(.L_x_21380) ;  /* 0x0000005000007947 */ /* 0x000fea0003800000 */
.L_x_21378:
[----:B-----5:R-:W-:Y:S01]  /*1d20*/  FADD.FTZ R39, R11, R39 ;  /* 0x000000270b277221 */ /* 0x020fe20000010000 */
[----:B------:R-:W-:Y:S05]  /*1d30*/  BRA `(.L_x_21379) ;  /* 0x0000002000007947 */ /* 0x000fea0003800000 */
.L_x_21377:
[----:B-----5:R-:W-:-:S04]  /*1d40*/  FADD.FTZ R39, R7, R39 ;  /* 0x0000002707277221 */ /* 0x020fc80000010000 */
[----:B------:R-:W-:-:S05]  /*1d50*/  @P2 FADD.FTZ R39, R11, R39 ;  /* 0x000000270b272221 */ /* 0x000fca0000010000 */
.L_x_21379:
[----:B0-----:R-:W-:Y:S02]  /*1d60*/  MOV R15, R39 ;  /* 0x00000027000f7202 */ /* 0x001fe40000000f00 */
.L_x_21380:
        /* <DEDUP_REMOVED lines=15> */
.L_x_21382:
[----:B-----5:R-:W-:Y:S01]  /*1e60*/  FADD.FTZ R40, R8, R40 ;  /* 0x0000002808287221 */ /* 0x020fe20000010000 */
[----:B------:R-:W-:Y:S05]  /*1e70*/  BRA `(.L_x_21383) ;  /* 0x0000002000007947 */ /* 0x000fea0003800000 */
.L_x_21381:
[----:B-----5:R-:W-:-:S04]  /*1e80*/  FADD.FTZ R40, R4, R40 ;  /* 0x0000002804287221 */ /* 0x020fc80000010000 */
[----:B------:R-:W-:-:S05]  /*1e90*/  @P2 FADD.FTZ R40, R8, R40 ;  /* 0x0000002808282221 */ /* 0x000fca0000010000 */
.L_x_21383:
[----:B0-----:R-:W-:Y:S02]  /*1ea0*/  MOV R12, R40 ;  /* 0x00000028000c7202 */ /* 0x001fe40000000f00 */
.L_x_21384:
[----:B------:R-:W-:Y:S05]  /*1eb0*/  @P3 BRA `(.L_x_21385) ;  /* 0x0000007000003947 */ /* 0x000fea0003800000 */
[----:B------:R-:W-:-:S04]  /*1ec0*/  ISETP.NE.U32.AND P4, PT, RZ, c[0x0][0x180], PT ;  /* 0x00006000ff007a0c */ /* 0x000fc80003f85070 */
[----:B------:R-:W-:-:S13]  /*1ed0*/  ISETP.NE.AND.EX P4, PT, RZ, c[0x0][0x184], PT, P4 ;  /* 0x00006100ff007a0c */ /* 0x000fda0003f85340 */
[----:B------:R-:W-:Y:S05]  /*1ee0*/  @P4 BRA `(.L_x_21386) ;  /* 0x0000002000004947 */ /* 0x000fea0003800000 */
[----:B------:R-:W-:Y:S05]  /*1ef0*/  @P0 BRA `(.L_x_21387) ;  /* 0x0000005000000947 */ /* 0x000fea0003800000 */
[----:B------:R-:W-:Y:S05]  /*1f00*/  BRA `(.L_x_21388) ;  /* 0x0000005000007947 */ /* 0x000fea0003800000 */
.L_x_21386:
[----:B-----5:R-:W-:Y:S01]  /*1f10*/  FADD.FTZ R41, R9, R41 ;  /* 0x0000002909297221 */ /* 0x020fe20000010000 */
[----:B------:R-:W-:Y:S05]  /*1f20*/  BRA `(.L_x_21387) ;  /* 0x0000002000007947 */ /* 0x000fea0003800000 */
.L_x_21385:
[----:B-----5:R-:W-:-:S04]  /*1f30*/  FADD.FTZ R41, R5, R41 ;  /* 0x0000002905297221 */ /* 0x020fc80000010000 */
[----:B------:R-:W-:-:S05]  /*1f40*/  @P2 FADD.FTZ R41, R9, R41 ;  /* 0x0000002909292221 */ /* 0x000fca0000010000 */
.L_x_21387:
[----:B0-----:R-:W-:Y:S02]  /*1f50*/  MOV R13, R41 ;  /* 0x00000029000d7202 */ /* 0x001fe40000000f00 */
.L_x_21388:
[----:B------:R-:W-:Y:S05]  /*1f60*/  @P3 BRA `(.L_x_21389) ;  /* 0x0000007000003947 */ /* 0x000fea0003800000 */
[----:B------:R-:W-:-:S04]  /*1f70*/  ISETP.NE.U32.AND P4, PT, RZ, c[0x0][0x180], PT ;  /* 0x00006000ff007a0c */ /* 0x000fc80003f85070 */
[----:B------:R-:W-:-:S13]  /*1f80*/  ISETP.NE.AND.EX P4, PT, RZ, c[0x0][0x184], PT, P4 ;  /* 0x00006100ff007a0c */ /* 0x000fda0003f85340 */
[----:B------:R-:W-:Y:S05]  /*1f90*/  @P4 BRA `(.L_x_21390) ;  /* 0x0000002000004947 */ /* 0x000fea0003800000 */
[----:B------:R-:W-:Y:S05]  /*1fa0*/  @P0 BRA `(.L_x_21391) ;  /* 0x0000005000000947 */ /* 0x000fea0003800000 */
[----:B------:R-:W-:Y:S05]  /*1fb0*/  BRA `(.L_x_21392) ;  /* 0x0000005000007947 */ /* 0x000fea0003800000 */
.L_x_21390:
[----:B-----5:R-:W-:Y:S01]  /*1fc0*/  FADD.FTZ R42, R10, R42 ;  /* 0x0000002a0a2a7221 */ /* 0x020fe20000010000 */
[----:B------:R-:W-:Y:S05]  /*1fd0*/  BRA `(.L_x_21391) ;  /* 0x0000002000007947 */ /* 0x000fea0003800000 */
.L_x_21389:
[----:B-----5:R-:W-:-:S04]  /*1fe0*/  FADD.FTZ R42, R6, R42 ;  /* 0x0000002a062a7221 */ /* 0x020fc80000010000 */
[----:B------:R-:W-:-:S05]  /*1ff0*/  @P2 FADD.FTZ R42, R10, R42 ;  /* 0x0000002a0a2a2221 */ /* 0x000fca0000010000 */
.L_x_21391:
[----:B0-----:R-:W-:Y:S02]  /*2000*/  MOV R14, R42 ;  /* 0x0000002a000e7202 */ /* 0x001fe40000000f00 */
.L_x_21392:
[----:B------:R-:W-:Y:S05]  /*2010*/  @P3 BRA `(.L_x_21393) ;  /* 0x0000007000003947 */ /* 0x000fea0003800000 */
[----:B------:R-:W-:-:S04]  /*2020*/  ISETP.NE.U32.AND P4, PT, RZ, c[0x0][0x180], PT ;  /* 0x00006000ff007a0c */ /* 0x000fc80003f85070 */
[----:B------:R-:W-:-:S13]  /*2030*/  ISETP.NE.AND.EX P4, PT, RZ, c[0x0][0x184], PT, P4 ;  /* 0x00006100ff007a0c */ /* 0x000fda0003f85340 */
[----:B------:R-:W-:Y:S05]  /*2040*/  @P4 BRA `(.L_x_21394) ;  /* 0x0000002000004947 */ /* 0x000fea0003800000 */
[----:B------:R-:W-:Y:S05]  /*2050*/  @P0 BRA `(.L_x_21395) ;  /* 0x0000005000000947 */ /* 0x000fea0003800000 */
[----:B------:R-:W-:Y:S05]  /*2060*/  BRA `(.L_x_21396) ;  /* 0x0000005000007947 */ /* 0x000fea0003800000 */
.L_x_21394:
[----:B-----5:R-:W-:Y:S01]  /*2070*/  FADD.FTZ R43, R11, R43 ;  /* 0x0000002b0b2b7221 */ /* 0x020fe20000010000 */
[----:B------:R-:W-:Y:S05]  /*2080*/  BRA `(.L_x_21395) ;  /* 0x0000002000007947 */ /* 0x000fea0003800000 */
.L_x_21393:
[----:B-----5:R-:W-:-:S04]  /*2090*/  FADD.FTZ R43, R7, R43 ;  /* 0x0000002b072b7221 */ /* 0x020fc80000010000 */
[----:B------:R-:W-:-:S05]  /*20a0*/  @P2 FADD.FTZ R43, R11, R43 ;  /* 0x0000002b0b2b2221 */ /* 0x000fca0000010000 */
.L_x_21395:
[----:B0-----:R-:W-:Y:S02]  /*20b0*/  MOV R15, R43 ;  /* 0x0000002b000f7202 */ /* 0x001fe40000000f00 */
.L_x_21396:
        /* <DEDUP_REMOVED lines=15> */
.L_x_21398:
[----:B-----5:R-:W-:Y:S01]  /*21b0*/  FADD.FTZ R44, R8, R44 ;  /* 0x0000002c082c7221 */ /* 0x020fe20000010000 */
[----:B------:R-:W-:Y:S05]  /*21c0*/  BRA `(.L_x_21399) ;  /* 0x0000002000007947 */ /* 0x000fea0003800000 */
.L_x_21397:
[----:B-----5:R-:W-:-:S04]  /*21d0*/  FADD.FTZ R44, R4, R44 ;  /* 0x0000002c042c7221 */ /* 0x020fc80000010000 */
[----:B------:R-:W-:-:S05]  /*21e0*/  @P2 FADD.FTZ R44, R8, R44 ;  /* 0x0000002c082c2221 */ /* 0x000fca0000010000 */
.L_x_21399:
[----:B0-----:R-:W-:Y:S02]  /*21f0*/  MOV R12, R44 ;  /* 0x0000002c000c7202 */ /* 0x001fe40000000f00 */
.L_x_21400:
[----:B------:R-:W-:Y:S05]  /*2200*/  @P3 BRA `(.L_x_21401) ;  /* 0x0000007000003947 */ /* 0x000fea0003800000 */
[----:B------:R-:W-:-:S04]  /*2210*/  ISETP.NE.U32.AND P1, PT, RZ, c[0x0][0x180], PT ;  /* 0x00006000ff007a0c */ /* 0x000fc80003f25070 */
[----:B------:R-:W-:-:S13]  /*2220*/  ISETP.NE.AND.EX P1, PT, RZ, c[0x0][0x184], PT, P1 ;  /* 0x00006100ff007a0c */ /* 0x000fda0003f25310 */
[----:B------:R-:W-:Y:S05]  /*2230*/  @P1 BRA `(.L_x_21402) ;  /* 0x0000002000001947 */ /* 0x000fea0003800000 */
[----:B------:R-:W-:Y:S05]  /*2240*/  @P0 BRA `(.L_x_21403) ;  /* 0x0000005000000947 */ /* 0x000fea0003800000 */
[----:B------:R-:W-:Y:S05]  /*2250*/  BRA `(.L_x_21404) ;  /* 0x0000005000007947 */ /* 0x000fea0003800000 */
.L_x_21402:
[----:B-----5:R-:W-:Y:S01]  /*2260*/  FADD.FTZ R45, R9, R45 ;  /* 0x0000002d092d7221 */ /* 0x020fe20000010000 */
[----:B------:R-:W-:Y:S05]  /*2270*/  BRA `(.L_x_21403) ;  /* 0x0000002000007947 */ /* 0x000fea0003800000 */
.L_x_21401:
[----:B-----5:R-:W-:-:S04]  /*2280*/  FADD.FTZ R45, R5, R45 ;  /* 0x0000002d052d7221 */ /* 0x020fc80000010000 */
[----:B------:R-:W-:-:S05]  /*2290*/  @P2 FADD.FTZ R45, R9, R45 ;  /* 0x0000002d092d2221 */ /* 0x000fca0000010000 */
.L_x_21403:
[----:B0-----:R-:W-:Y:S02]  /*22a0*/  MOV R13, R45 ;  /* 0x0000002d000d7202 */ /* 0x001fe40000000f00 */
.L_x_21404:
[----:B------:R-:W-:Y:S05]  /*22b0*/  @P3 BRA `(.L_x_21405) ;  /* 0x0000007000003947 */ /* 0x000fea0003800000 */
[----:B------:R-:W-:-:S04]  /*22c0*/  ISETP.NE.U32.AND P1, PT, RZ, c[0x0][0x180], PT ;  /* 0x00006000ff007a0c */ /* 0x000fc80003f25070 */
[----:B------:R-:W-:-:S13]  /*22d0*/  ISETP.NE.AND.EX P1, PT, RZ, c[0x0][0x184], PT, P1 ;  /* 0x00006100ff007a0c */ /* 0x000fda0003f25310 */
[----:B------:R-:W-:Y:S05]  /*22e0*/  @P1 BRA `(.L_x_21406) ;  /* 0x0000002000001947 */ /* 0x000fea0003800000 */
[----:B------:R-:W-:Y:S05]  /*22f0*/  @P0 BRA `(.L_x_21407) ;  /* 0x0000005000000947 */ /* 0x000fea0003800000 */
[----:B------:R-:W-:Y:S05]  /*2300*/  BRA `(.L_x_21408) ;  /* 0x0000005000007947 */ /* 0x000fea0003800000 */
.L_x_21406:
[----:B-----5:R-:W-:Y:S01]  /*2310*/  FADD.FTZ R46, R10, R46 ;  /* 0x0000002e0a2e7221 */ /* 0x020fe20000010000 */
[----:B------:R-:W-:Y:S05]  /*2320*/  BRA `(.L_x_21407) ;  /* 0x0000002000007947 */ /* 0x000fea0003800000 */
.L_x_21405:
[----:B-----5:R-:W-:-:S04]  /*2330*/  FADD.FTZ R46, R6, R46 ;  /* 0x0000002e062e7221 */ /* 0x020fc80000010000 */
[----:B------:R-:W-:-:S05]  /*2340*/  @P2 FADD.FTZ R46, R10, R46 ;  /* 0x0000002e0a2e2221 */ /* 0x000fca0000010000 */
.L_x_21407:
[----:B0-----:R-:W-:Y:S02]  /*2350*/  MOV R14, R46 ;  /* 0x0000002e000e7202 */ /* 0x001fe40000000f00 */
.L_x_21408:
[----:B------:R-:W-:Y:S05]  /*2360*/  @P3 BRA `(.L_x_21409) ;  /* 0x0000007000003947 */ /* 0x000fea0003800000 */
[----:B------:R-:W-:-:S04]  /*2370*/  ISETP.NE.U32.AND P1, PT, RZ, c[0x0][0x180], PT ;  /* 0x00006000ff007a0c */ /* 0x000fc80003f25070 */
[----:B------:R-:W-:-:S13]  /*2380*/  ISETP.NE.AND.EX P1, PT, RZ, c[0x0][0x184], PT, P1 ;  /* 0x00006100ff007a0c */ /* 0x000fda0003f25310 */
[----:B------:R-:W-:Y:S05]  /*2390*/  @P1 BRA `(.L_x_21410) ;  /* 0x0000002000001947 */ /* 0x000fea0003800000 */
[----:B------:R-:W-:Y:S05]  /*23a0*/  @P0 BRA `(.L_x_21411) ;  /* 0x0000005000000947 */ /* 0x000fea0003800000 */
[----:B------:R-:W-:Y:S05]  /*23b0*/  BRA `(.L_x_21412) ;  /* 0x0000005000007947 */ /* 0x000fea0003800000 */
.L_x_21410:
[----:B-----5:R-:W-:Y:S01]  /*23c0*/  FADD.FTZ R47, R11, R47 ;  /* 0x0000002f0b2f7221 */ /* 0x020fe20000010000 */
[----:B------:R-:W-:Y:S05]  /*23d0*/  BRA `(.L_x_21411) ;  /* 0x0000002000007947 */ /* 0x000fea0003800000 */
.L_x_21409:
[----:B-----5:R-:W-:-:S04]  /*23e0*/  FADD.FTZ R47, R7, R47 ;  /* 0x0000002f072f7221 */ /* 0x020fc80000010000 */
[----:B------:R-:W-:-:S05]  /*23f0*/  @P2 FADD.FTZ R47, R11, R47 ;  /* 0x0000002f0b2f2221 */ /* 0x000fca0000010000 */
.L_x_21411:
[----:B0-----:R-:W-:Y:S02]  /*2400*/  MOV R15, R47 ;  /* 0x0000002f000f7202 */ /* 0x001fe40000000f00 */
.L_x_21412:
[----:B0-----:R-:W-:Y:S01]  /*2410*/  FADD.FTZ R116, RZ, R16 ;  /* 0x00000010ff747221 */ /* 0x001fe20000010000 */
        /* <DEDUP_REMOVED lines=40> */
.L_x_21417:
        /* <DEDUP_REMOVED lines=84> */
.L_x_21418:
[----:B------:R-:W-:Y:S01]  /*2be0*/  SHF.R.U32.HI R125, RZ, 0x5, R0 ;  /* 0x00000005ff7d7819 */ /* 0x000fe20000011600 */
[----:B-1----:R-:W-:Y:S01]  /*2bf0*/  FADD.FTZ R117, R128, R123 ;  /* 0x0000007b80757221 */ /* 0x002fe20000010000 */
[----:B------:R-:W-:Y:S01]  /*2c00*/  WARPSYNC 0xffffffff ;  /* 0xffffffff00007948 */ /* 0x000fe20003800000 */
[----:B------:R-:W-:Y:S01]  /*2c10*/  LOP3.LUT R127, R0, 0x1f, RZ, 0xc0, !PT ;  /* 0x0000001f007f7812 */ /* 0x000fe200078ec0ff */
[----:B------:R-:W-:Y:S01]  /*2c20*/  HFMA2.MMA R142, -RZ, RZ, 0, 9.5367431640625e-07 ;  /* 0x00000010ff8e7435 */ /* 0x000fe200000001ff */
[----:B------:R-:W-:Y:S02]  /*2c30*/  LOP3.LUT R125, R125, 0x7, RZ, 0xc0, !PT ;  /* 0x000000077d7d7812 */ /* 0x000fe400078ec0ff */
[----:B------:R-:W-:Y:S02]  /*2c40*/  ISETP.GT.U32.AND P2, PT, R127, 0x7, PT ;  /* 0x000000077f00780c */ /* 0x000fe40003f44070 */
[----:B0-----:R-:W-:-:S05]  /*2c50*/  @!P1 IADD3 R123, R122, R125, RZ ;  /* 0x0000007d7a7b9210 */ /* 0x001fca0007ffe0ff */
[----:B------:R-:W-:Y:S04]  /*2c60*/  @!P1 STS.64 [R123.X8], R116 ;  /* 0x000000747b009388 */ /* 0x000fe80000008a00 */
[----:B------:R-:W-:Y:S01]  /*2c70*/  BAR.SYNC.DEFER_BLOCKING 0x0 ;  /* 0x0000000000007b1d */ /* 0x000fe20000010000 */
[----:B------:R-:W-:Y:S02]  /*2c80*/  LOP3.LUT P1, RZ, R125, 0x1f, R0, 0xf8, !PT ;  /* 0x0000001f7dff7812 */ /* 0x000fe4000782f800 */
[----:B------:R-:W-:Y:S01]  /*2c90*/  @!P2 IADD3 R124, R122, R127, RZ ;  /* 0x0000007f7a7ca210 */ /* 0x000fe20007ffe0ff */
[----:B------:R-:W-:Y:S01]  /*2ca0*/  HFMA2.MMA R122, -RZ, RZ, 0, 0 ;  /* 0x00000000ff7a7435 */ /* 0x000fe200000001ff */
[----:B------:R-:W-:-:S05]  /*2cb0*/  CS2R R126, SRZ ;  /* 0x00000000007e7805 */ /* 0x000fca000001ff00 */
        /* <DEDUP_REMOVED lines=8> */
[----:B------:R-:W2:Y:S01]  /*2d40*/  I2F R130, R128 ;  /* 0x0000008000827306 */ /* 0x000ea20000201400 */
[----:B-1----:R-:W1:Y:S07]  /*2d50*/  SHFL.DOWN PT, R131, R126, 0x4, 0x1f ;  /* 0x08801f007e837f89 */ /* 0x002e6e00000e0000 */
[----:B--2---:R-:W2:Y:S01]  /*2d60*/  MUFU.RCP R117, R130 ;  /* 0x0000008200757308 */ /* 0x004ea20000001000 */
[----:B------:R-:W3:Y:S01]  /*2d70*/  SHFL.DOWN PT, R116, R127, 0x4, 0x1f ;  /* 0x08801f007f747f89 */ /* 0x000ee200000e0000 */
[----:B0-----:R-:W-:-:S06]  /*2d80*/  IADD3 R132, R128, R135, RZ ;  /* 0x0000008780847210 */ /* 0x001fcc0007ffe0ff */
[----:B------:R-:W-:Y:S01]  /*2d90*/  I2F R135, R135 ;  /* 0x0000008700877306 */ /* 0x000fe20000201400 */
[----:B-1----:R-:W-:-:S04]  /*2da0*/  FMUL.FTZ R123, R131, R129 ;  /* 0x00000081837b7220 */ /* 0x002fc80000410000 */
[----:B------:R-:W-:Y:S02]  /*2db0*/  FFMA.FTZ R124, R133, R126, R123 ;  /* 0x0000007e857c7223 */ /* 0x000fe4000001007b */
[----:B------:R-:W-:Y:S02]  /*2dc0*/  FADD.FTZ R126, -R131, R126 ;  /* 0x0000007e837e7221 */ /* 0x000fe40000010100 */
[----:B--2---:R-:W-:Y:S01]  /*2dd0*/  FMUL.FTZ R123, R117, R124 ;  /* 0x0000007c757b7220 */ /* 0x004fe20000410000 */
[----:B------:R-:W0:Y:S01]  /*2de0*/  SHFL.DOWN PT, R131, R132, 0x1, 0x1f ;  /* 0x08201f0084837f89 */ /* 0x000e2200000e0000 */
[----:B------:R-:W1:Y:S01]  /*2df0*/  I2F R124, R132 ;  /* 0x00000084007c7306 */ /* 0x000e620000201400 */
[----:B------:R-:W-:Y:S02]  /*2e00*/  FMUL.FTZ R126, R126, R126 ;  /* 0x0000007e7e7e7220 */ /* 0x000fe40000410000 */
[----:B------:R-:W2:Y:S01]  /*2e10*/  SHFL.DOWN PT, R122, R123, 0x2, 0x1f ;  /* 0x08401f007b7a7f89 */ /* 0x000ea200000e0000 */
[----:B---3--:R-:W-:-:S02]  /*2e20*/  FADD.FTZ R116, R116, R127 ;  /* 0x0000007f74747221 */ /* 0x008fc40000010000 */
[----:B------:R-:W-:-:S04]  /*2e30*/  FMUL.FTZ R126, R126, R133 ;  /* 0x000000857e7e7220 */ /* 0x000fc80000410000 */
[----:B------:R-:W-:-:S04]  /*2e40*/  FMUL.FTZ R126, R126, R129 ;  /* 0x000000817e7e7220 */ /* 0x000fc80000410000 */
[----:B------:R-:W-:Y:S01]  /*2e50*/  FFMA.FTZ R116, R117, R126, R116 ;  /* 0x0000007e75747223 */ /* 0x000fe20000010074 */
[----:B-1----:R-:W1:Y:S04]  /*2e60*/  MUFU.RCP R127, R124 ;  /* 0x0000007c007f7308 */ /* 0x002e680000001000 */
[----:B------:R-:W3:Y:S01]  /*2e70*/  SHFL.DOWN PT, R117, R116, 0x2, 0x1f ;  /* 0x08401f0074757f89 */ /* 0x000ee200000e0000 */
[----:B0-----:R-:W-:-:S03]  /*2e80*/  IADD3 R132, R132, R131, RZ ;  /* 0x0000008384847210 */ /* 0x001fc60007ffe0ff */
[----:B------:R-:W-:Y:S01]  /*2e90*/  I2F R131, R131 ;  /* 0x0000008300837306 */ /* 0x000fe20000201400 */
[----:B--2---:R-:W-:Y:S02]  /*2ea0*/  FMUL.FTZ R126, R122, R135 ;  /* 0x000000877a7e7220 */ /* 0x004fe40000410000 */
        /* <DEDUP_REMOVED lines=8> */
[----:B---3--:R-:W-:-:S04]  /*2f30*/  FADD.FTZ R122, R116, R117 ;  /* 0x00000075747a7221 */ /* 0x008fc80000010000 */
        /* <DEDUP_REMOVED lines=23> */
[----:B------:R-:W-:Y:S01]  /*30b0*/  FADD.FTZ R19, -R122, R19 ;  /* 0x000000137a137221 */ /* 0x000fe20000010100 */
[----:B------:R-:W-:Y:S01]  /*30c0*/  FSEL R17, R17, RZ, P2 ;  /* 0x000000ff11117208 */ /* 0x000fe20001000000 */
[----:B-1----:R-:W-:-:S02]  /*30d0*/  FFMA.FTZ R16, R131, R16, c[0x0][0x228] ;  /* 0x00008a0083107623 */ /* 0x002fc40000010010 */
[----:B------:R-:W-:Y:S02]  /*30e0*/  FADD.FTZ R126, -R122, R20 ;  /* 0x000000147a7e7221 */ /* 0x000fe40000010100 */
[----:B------:R-:W-:Y:S01]  /*30f0*/  FADD.FTZ R16, R16, R17 ;  /* 0x0000001110107221 */ /* 0x000fe20000010000 */
[----:B------:R-:W-:Y:S01]  /*3100*/  @!P1 MOV R17, 0x4 ;  /* 0x0000000400119802 */ /* 0x000fe20000000f00 */
[C---:B------:R-:W-:Y:S02]  /*3110*/  FADD.FTZ R127, -R122.reuse, R21 ;  /* 0x000000157a7f7221 */ /* 0x040fe40000010100 */
[----:B------:R1:W2:Y:S01]  /*3120*/  MUFU.RSQ R141, R16 ;  /* 0x00000010008d7308 */ /* 0x0002a20000001400 */
[C---:B------:R-:W-:Y:S02]  /*3130*/  FADD.FTZ R22, -R122.reuse, R22 ;  /* 0x000000167a167221 */ /* 0x040fe40000010100 */
[C---:B------:R-:W-:Y:S02]  /*3140*/  FADD.FTZ R23, -R122.reuse, R23 ;  /* 0x000000177a177221 */ /* 0x040fe40000010100 */
[----:B0-----:R-:W-:-:S02]  /*3150*/  FADD.FTZ R116, -R122, R24 ;  /* 0x000000187a747221 */ /* 0x001fc40000010100 */
[C---:B------:R-:W-:Y:S02]  /*3160*/  FADD.FTZ R117, -R122.reuse, R25 ;  /* 0x000000197a757221 */ /* 0x040fe40000010100 */
[C---:B------:R-:W-:Y:S02]  /*3170*/  FADD.FTZ R123, -R122.reuse, R26 ;  /* 0x0000001a7a7b7221 */ /* 0x040fe40000010100 */
[C---:B------:R-:W-:Y:S02]  /*3180*/  FADD.FTZ R128, -R122.reuse, R27 ;  /* 0x0000001b7a807221 */ /* 0x040fe40000010100 */
[----:B------:R-:W-:Y:S01]  /*3190*/  FADD.FTZ R133, -R122, R32 ;  /* 0x000000207a857221 */ /* 0x000fe20000010100 */
[----:B------:R-:W-:Y:S01]  /*31a0*/  LEA R32, P2, R112, c[0x0][0x208], 0x4 ;  /* 0x0000820070207a11 */ /* 0x000fe200078420ff */
[C---:B-1----:R-:W-:Y:S01]  /*31b0*/  @!P1 IMAD.WIDE R16, R78.reuse, R17, c[0x0][0x1a8] ;  /* 0x00006a004e109625 */ /* 0x042fe200078e0211 */
[----:B------:R-:W-:-:S03]  /*31c0*/  IADD3 R78, R78, c[0x0][0x160], RZ ;  /* 0x000058004e4e7a10 */ /* 0x000fc60007ffe0ff */
[C---:B--2---:R-:W-:Y:S01]  /*31d0*/  FMUL.FTZ R20, R141.reuse, R124 ;  /* 0x0000007c8d147220 */ /* 0x044fe20000410000 */
[----:B------:R0:W-:Y:S01]  /*31e0*/  @!P1 STG.E [R16.64], R141 ;  /* 0x0000008d10009986 */ /* 0x0001e2000c101904 */
[C---:B------:R-:W-:Y:S01]  /*31f0*/  FMUL.FTZ R21, R141.reuse, R125 ;  /* 0x0000007d8d157220 */ /* 0x040fe20000410000 */
[----:B------:R-:W-:Y:S01]  /*3200*/  ISETP.GE.AND P1, PT, R78, c[0x0][0x164], PT ;  /* 0x000059004e007a0c */ /* 0x000fe20003f26270 */
[C---:B------:R-:W-:Y:S02]  /*3210*/  FMUL.FTZ R18, R141.reuse, R18 ;  /* 0x000000128d127220 */ /* 0x040fe40000410000 */
[----:B------:R-:W-:Y:S02]  /*3220*/  FMUL.FTZ R19, R141, R19 ;  /* 0x000000138d137220 */ /* 0x000fe40000410000 */
[C---:B------:R-:W-:Y:S02]  /*3230*/  FADD.FTZ R129, -R122.reuse, R28 ;  /* 0x0000001c7a817221 */ /* 0x040fe40000010100 */
[----:B------:R-:W-:-:S02]  /*3240*/  FADD.FTZ R130, -R122, R29 ;  /* 0x0000001d7a827221 */ /* 0x000fc40000010100 */
[C---:B------:R-:W-:Y:S02]  /*3250*/  FADD.FTZ R131, -R122.reuse, R30 ;  /* 0x0000001e7a837221 */ /* 0x040fe40000010100 */
[----:B------:R-:W-:Y:S02]  /*3260*/  FADD.FTZ R132, -R122, R31 ;  /* 0x0000001f7a847221 */ /* 0x000fe40000010100 */
[C---:B------:R-:W-:Y:S02]  /*3270*/  FMUL.FTZ R24, R141.reuse, R126 ;  /* 0x0000007e8d187220 */ /* 0x040fe40000410000 */
[C---:B------:R-:W-:Y:S02]  /*3280*/  FMUL.FTZ R25, R141.reuse, R127 ;  /* 0x0000007f8d197220 */ /* 0x040fe40000410000 */
[C---:B------:R-:W-:Y:S02]  /*3290*/  FMUL.FTZ R26, R141.reuse, R22 ;  /* 0x000000168d1a7220 */ /* 0x040fe40000410000 */
[----:B------:R-:W-:-:S02]  /*32a0*/  FMUL.FTZ R27, R141, R23 ;  /* 0x000000178d1b7220 */ /* 0x000fc40000410000 */
[----:B------:R-:W-:Y:S01]  /*32b0*/  FADD.FTZ R134, -R122, R33 ;  /* 0x000000217a867221 */ /* 0x000fe20000010100 */
[----:B------:R-:W-:Y:S01]  /*32c0*/  LEA.HI.X R33, R112, c[0x0][0x20c], RZ, 0x4, P2 ;  /* 0x0000830070217a11 */ /* 0x000fe200010f24ff */
[C---:B------:R-:W-:Y:S01]  /*32d0*/  FADD.FTZ R135, -R122.reuse, R34 ;  /* 0x000000227a877221 */ /* 0x040fe20000010100 */
[----:B------:R-:W-:Y:S01]  /*32e0*/  LOP3.LUT P2, RZ, R95, 0xff, RZ, 0xc0, !PT ;  /* 0x000000ff5fff7812 */ /* 0x000fe2000784c0ff */
[----:B------:R-:W-:Y:S02]  /*32f0*/  FADD.FTZ R136, -R122, R35 ;  /* 0x000000237a887221 */ /* 0x000fe40000010100 */
[C---:B------:R-:W-:Y:S01]  /*3300*/  FMUL.FTZ R28, R141.reuse, R116 ;  /* 0x000000748d1c7220 */ /* 0x040fe20000410000 */
[----:B------:R-:W-:Y:S01]  /*3310*/  SEL R95, RZ, 0x1, P2 ;  /* 0x00000001ff5f7807 */ /* 0x000fe20001000000 */
[C---:B------:R-:W-:Y:S02]  /*3320*/  FMUL.FTZ R29, R141.reuse, R117 ;  /* 0x000000758d1d7220 */ /* 0x040fe40000410000 */
[----:B------:R-:W-:-:S02]  /*3330*/  FMUL.FTZ R30, R141, R123 ;  /* 0x0000007b8d1e7220 */ /* 0x000fc40000410000 */
[----:B------:R-:W-:Y:S02]  /*3340*/  FMUL.FTZ R31, R141, R128 ;  /* 0x000000808d1f7220 */ /* 0x000fe40000410000 */
        /* <DEDUP_REMOVED lines=8> */
[----:B------:R-:W-:Y:S02]  /*33d0*/  FFMA.FTZ R23, R97, R19, R80 ;  /* 0x0000001361177223 */ /* 0x000fe40000010050 */
[----:B------:R-:W-:Y:S02]  /*33e0*/  FFMA.FTZ R22, R62, R18, R3 ;  /* 0x000000123e167223 */ /* 0x000fe40000010003 */
[----:B------:R-:W-:-:S02]  /*33f0*/  FFMA.FTZ R21, R96, R21, R79 ;  /* 0x0000001560157223 */ /* 0x000fc4000001004f */
[----:B------:R-:W-:Y:S02]  /*3400*/  FFMA.FTZ R20, R63, R20, R2 ;  /* 0x000000143f147223 */ /* 0x000fe40000010002 */
[C---:B------:R-:W-:Y:S02]  /*3410*/  FADD.FTZ R44, -R122.reuse, R44 ;  /* 0x0000002c7a2c7221 */ /* 0x040fe40000010100 */
[C---:B------:R-:W-:Y:S01]  /*3420*/  FADD.FTZ R45, -R122.reuse, R45 ;  /* 0x0000002d7a2d7221 */ /* 0x040fe20000010100 */
[----:B------:R1:W-:Y:S01]  /*3430*/  STG.E.128 [R32.64], R20 ;  /* 0x0000001420007986 */ /* 0x0003e2000c101d04 */
[C---:B------:R-:W-:Y:S02]  /*3440*/  FADD.FTZ R139, -R122.reuse, R46 ;  /* 0x0000002e7a8b7221 */ /* 0x040fe40000010100 */
[----:B------:R-:W-:Y:S02]  /*3450*/  FADD.FTZ R140, -R122, R47 ;  /* 0x0000002f7a8c7221 */ /* 0x000fe40000010100 */
[----:B------:R-:W-:-:S04]  /*3460*/  IMAD.WIDE.U32 R34, R113, R142, c[0x0][0x208] ;  /* 0x0000820071227625 */ /* 0x000fc800078e008e */
[C---:B0-----:R-:W-:Y:S02]  /*3470*/  FMUL.FTZ R16, R141.reuse, R129 ;  /* 0x000000818d107220 */ /* 0x041fe40000410000 */
[C---:B------:R-:W-:Y:S02]  /*3480*/  FMUL.FTZ R17, R141.reuse, R130 ;  /* 0x000000828d117220 */ /* 0x040fe40000410000 */
[C---:B------:R-:W-:Y:S02]  /*3490*/  FMUL.FTZ R131, R141.reuse, R131 ;  /* 0x000000838d837220 */ /* 0x040fe40000410000 */
[----:B------:R-:W-:Y:S02]  /*34a0*/  FMUL.FTZ R132, R141, R132 ;  /* 0x000000848d847220 */ /* 0x000fe40000410000 */
[----:B------:R-:W-:Y:S02]  /*34b0*/  FFMA.FTZ R27, R99, R27, R82 ;  /* 0x0000001b631b7223 */ /* 0x000fe40000010052 */
[----:B------:R-:W-:-:S02]  /*34c0*/  FFMA.FTZ R26, R64, R26, R49 ;  /* 0x0000001a401a7223 */ /* 0x000fc40000010031 */
[----:B------:R-:W-:Y:S02]  /*34d0*/  FFMA.FTZ R25, R98, R25, R81 ;  /* 0x0000001962197223 */ /* 0x000fe40000010051 */
[----:B------:R-:W-:Y:S02]  /*34e0*/  FFMA.FTZ R24, R65, R24, R48 ;  /* 0x0000001841187223 */ /* 0x000fe40000010030 */
[----:B------:R-:W-:-:S03]  /*34f0*/  IMAD.WIDE.U32 R36, R115, R142, c[0x0][0x208] ;  /* 0x0000820073247625 */ /* 0x000fc600078e008e */
[----:B------:R0:W-:Y:S01]  /*3500*/  STG.E.128 [R34.64], R24 ;  /* 0x0000001822007986 */ /* 0x0001e2000c101d04 */
[C---:B------:R-:W-:Y:S02]  /*3510*/  FMUL.FTZ R133, R141.reuse, R133 ;  /* 0x000000858d857220 */ /* 0x040fe40000410000 */
[C---:B------:R-:W-:Y:S02]  /*3520*/  FMUL.FTZ R134, R141.reuse, R134 ;  /* 0x000000868d867220 */ /* 0x040fe40000410000 */
[C---:B------:R-:W-:Y:S02]  /*3530*/  FMUL.FTZ R135, R141.reuse, R135 ;  /* 0x000000878d877220 */ /* 0x040fe40000410000 */
[----:B------:R-:W-:Y:S02]  /*3540*/  FMUL.FTZ R136, R141, R136 ;  /* 0x000000888d887220 */ /* 0x000fe40000410000 */
[----:B------:R-:W-:Y:S02]  /*3550*/  FFMA.FTZ R31, R101, R31, R84 ;  /* 0x0000001f651f7223 */ /* 0x000fe40000010054 */
[----:B------:R-:W-:-:S02]  /*3560*/  FFMA.FTZ R30, R66, R30, R51 ;  /* 0x0000001e421e7223 */ /* 0x000fc40000010033 */
[----:B------:R-:W-:Y:S02]  /*3570*/  FFMA.FTZ R29, R100, R29, R83 ;  /* 0x0000001d641d7223 */ /* 0x000fe40000010053 */
[----:B------:R-:W-:Y:S02]  /*3580*/  FFMA.FTZ R28, R67, R28, R50 ;  /* 0x0000001c431c7223 */ /* 0x000fe40000010032 */
[C---:B------:R-:W-:Y:S02]  /*3590*/  FMUL.FTZ R137, R141.reuse, R137 ;  /* 0x000000898d897220 */ /* 0x040fe40000410000 */
[C---:B------:R-:W-:Y:S01]  /*35a0*/  FMUL.FTZ R138, R141.reuse, R138 ;  /* 0x0000008a8d8a7220 */ /* 0x040fe20000410000 */
[----:B------:R2:W-:Y:S01]  /*35b0*/  STG.E.128 [R36.64], R28 ;  /* 0x0000001c24007986 */ /* 0x0005e2000c101d04 */
        /* <DEDUP_REMOVED lines=17> */
[----:B-1----:R-:W-:Y:S02]  /*36d0*/  FFMA.FTZ R23, R105, R136, R88 ;  /* 0x0000008869177223 */ /* 0x002fe40000010058 */
        /* <DEDUP_REMOVED lines=20> */
[----:B------:R-:W-:-:S05]  /*3820*/  FFMA.FTZ R32, R77, R122, R60 ;  /* 0x0000007a4d207223 */ /* 0x000fca000001003c */
[----:B------:R3:W-:Y:S02]  /*3830*/  STG.E.128 [R44.64], R32 ;  /* 0x000000202c007986 */ /* 0x0007e4000c101d04 */
[----:B---3-5:R-:W-:Y:S01]  /*3840*/  @P1 CALL.REL.NOINC `(.L_x_21415) ;  /* 0x0000001000001944 */ /* 0x028fe20003c00000 */
[----:B------:R-:W-:Y:S05]  /*3850*/  BRA `(.L_x_21416) ;  /* 0xffffd07000007947 */ /* 0x000fea000383ffff */
.L_x_21415:
[----:B------:R-:W-:Y:S05]  /*3860*/  EXIT ;  /* 0x000000000000794d */ /* 0x000fea0003800000 */
.L_x_21413:
[----:B0-----:R-:W-:Y:S01]  /*3870*/  HFMA2.MMA R117, -RZ, RZ, 0, 1.847743988037109375e-06 ;  /* 0x0000001fff757435 */ /* 0x001fe200000001ff */
[----:B------:R-:W-:Y:S02]  /*3880*/  MOV R128, 0x1 ;  /* 0x0000000100807802 */ /* 0x000fe40000000f00 */
[----:B------:R-:W-:Y:S02]  /*3890*/  MOV R126, 0xffffffff ;  /* 0xffffffff007e7802 */ /* 0x000fe40000000f00 */
[----:B------:R-:W-:Y:S02]  /*38a0*/  MOV R124, 0x38c0 ;  /* 0x000038c0007c7802 */ /* 0x000fe40000000f00 */
[----:B-----5:R-:W-:Y:S05]  /*38b0*/  CALL.REL.NOINC `($__internal_67_$__cuda_sm70_shflsync_bfly_p) ;  /* 0x0000079000007944 */ /* 0x020fea0003c00000 */
[----:B-1----:R-:W-:Y:S01]  /*38c0*/  MOV R116, R128 ;  /* 0x0000008000747202 */ /* 0x002fe20000000f00 */
[----:B0-----:R-:W-:Y:S05]  /*38d0*/  BRA `(.L_x_21417) ;  /* 0xffffedc000007947 */ /* 0x001fea000383ffff */
.L_x_21414:
[----:B------:R-:W-:Y:S01]  /*38e0*/  HFMA2.MMA R128, -RZ, RZ, 0, 1.1920928955078125e-07 ;  /* 0x00000002ff807435 */ /* 0x000fe200000001ff */
[----:B------:R-:W-:Y:S02]  /*38f0*/  MOV R117, 0x1f ;  /* 0x0000001f00757802 */ /* 0x000fe40000000f00 */
[----:B------:R-:W-:-:S02]  /*3900*/  MOV R126, 0xffffffff ;  /* 0xffffffff007e7802 */ /* 0x000fc40000000f00 */
[----:B------:R-:W-:Y:S02]  /*3910*/  MOV R124, 0x3930 ;  /* 0x00003930007c7802 */ /* 0x000fe40000000f00 */
[----:B-----5:R-:W-:Y:S05]  /*3920*/  CALL.REL.NOINC `($__internal_67_$__cuda_sm70_shflsync_bfly_p) ;  /* 0x0000072000007944 */ /* 0x020fea0003c00000 */
[----:B01----:R-:W-:Y:S01]  /*3930*/  FADD.FTZ R123, R123, R128 ;  /* 0x000000807b7b7221 */ /* 0x003fe20000010000 */
[----:B------:R-:W-:Y:S01]  /*3940*/  HFMA2.MMA R128, -RZ, RZ, 0, 2.384185791015625e-07 ;  /* 0x00000004ff807435 */ /* 0x000fe200000001ff */
[----:B------:R-:W-:Y:S02]  /*3950*/  MOV R117, 0x1f ;  /* 0x0000001f00757802 */ /* 0x000fe40000000f00 */
[----:B------:R-:W-:Y:S02]  /*3960*/  MOV R126, 0xffffffff ;  /* 0xffffffff007e7802 */ /* 0x000fe40000000f00 */
[----:B------:R-:W-:Y:S02]  /*3970*/  MOV R124, 0x3990 ;  /* 0x00003990007c7802 */ /* 0x000fe40000000f00 */
[----:B------:R-:W-:Y:S05]  /*3980*/  CALL.REL.NOINC `($__internal_67_$__cuda_sm70_shflsync_bfly_p) ;  /* 0x000006c000007944 */ /* 0x000fea0003c00000 */
[----:B01----:R-:W-:Y:S01]  /*3990*/  FADD.FTZ R123, R123, R128 ;  /* 0x000000807b7b7221 */ /* 0x003fe20000010000 */
[----:B------:R-:W-:Y:S01]  /*39a0*/  HFMA2.MMA R128, -RZ, RZ, 0, 4.76837158203125e-07 ;  /* 0x00000008ff807435 */ /* 0x000fe200000001ff */
[----:B------:R-:W-:Y:S02]  /*39b0*/  MOV R117, 0x1f ;  /* 0x0000001f00757802 */ /* 0x000fe40000000f00 */
[----:B------:R-:W-:-:S02]  /*39c0*/  MOV R126, 0xffffffff ;  /* 0xffffffff007e7802 */ /* 0x000fc40000000f00 */
[----:B------:R-:W-:Y:S02]  /*39d0*/  MOV R124, 0x39f0 ;  /* 0x000039f0007c7802 */ /* 0x000fe40000000f00 */
[----:B------:R-:W-:Y:S05]  /*39e0*/  CALL.REL.NOINC `($__internal_67_$__cuda_sm70_shflsync_bfly_p) ;  /* 0x0000066000007944 */ /* 0x000fea0003c00000 */
[----:B01----:R-:W-:Y:S01]  /*39f0*/  FADD.FTZ R123, R123, R128 ;  /* 0x000000807b7b7221 */ /* 0x003fe20000010000 */
[----:B------:R-:W-:Y:S01]  /*3a00*/  HFMA2.MMA R128, -RZ, RZ, 0, 9.5367431640625e-07 ;  /* 0x00000010ff807435 */ /* 0x000fe200000001ff */
[----:B------:R-:W-:Y:S02]  /*3a10*/  MOV R117, 0x1f ;  /* 0x0000001f00757802 */ /* 0x000fe40000000f00 */
[----:B------:R-:W-:Y:S02]  /*3a20*/  MOV R126, 0xffffffff ;  /* 0xffffffff007e7802 */ /* 0x000fe40000000f00 */
[----:B------:R-:W-:Y:S02]  /*3a30*/  MOV R124, 0x3a50 ;  /* 0x00003a50007c7802 */ /* 0x000fe40000000f00 */
[----:B------:R-:W-:Y:S05]  /*3a40*/  CALL.REL.NOINC `($__internal_67_$__cuda_sm70_shflsync_bfly_p) ;  /* 0x0000060000007944 */ /* 0x000fea0003c00000 */
        /* <DEDUP_REMOVED lines=70> */
[----:B------:R-:W-:Y:S05]  /*3eb0*/  CALL.REL.NOINC `($__internal_67_$__cuda_sm70_shflsync_bfly_p) ;  /* 0x0000019000007944 */ /* 0x000fea0003c00000 */
[----:B01----:R-:W-:Y:S01]  /*3ec0*/  FADD.FTZ R123, R123, R128 ;  /* 0x000000807b7b7221 */ /* 0x003fe20000010000 */
[----:B------:R-:W-:Y:S01]  /*3ed0*/  HFMA2.MMA R128, -RZ, RZ, 0, 1.1920928955078125e-07 ;  /* 0x00000002ff807435 */ /* 0x000fe200000001ff */
[----:B------:R-:W-:Y:S02]  /*3ee0*/  MOV R117, 0x1f ;  /* 0x0000001f00757802 */ /* 0x000fe40000000f00 */
[----:B------:R-:W-:Y:S02]  /*3ef0*/  MOV R126, 0xffffffff ;  /* 0xffffffff007e7802 */ /* 0x000fe40000000f00 */
[----:B------:R-:W-:Y:S02]  /*3f00*/  MOV R124, 0x3f20 ;  /* 0x00003f20007c7802 */ /* 0x000fe40000000f00 */
[----:B------:R-:W-:Y:S05]  /*3f10*/  CALL.REL.NOINC `($__internal_67_$__cuda_sm70_shflsync_bfly_p) ;  /* 0x0000013000007944 */ /* 0x000fea0003c00000 */
[----:B01----:R-:W-:Y:S01]  /*3f20*/  FADD.FTZ R123, R123, R128 ;  /* 0x000000807b7b7221 */ /* 0x003fe20000010000 */
[----:B------:R-:W-:Y:S01]  /*3f30*/  HFMA2.MMA R128, -RZ, RZ, 0, 2.384185791015625e-07 ;  /* 0x00000004ff807435 */ /* 0x000fe200000001ff */
[----:B------:R-:W-:-:S02]  /*3f40*/  MOV R117, 0x1f ;  /* 0x0000001f00757802 */ /* 0x000fc40000000f00 */
[----:B------:R-:W-:Y:S02]  /*3f50*/  MOV R126, 0xffffffff ;  /* 0xffffffff007e7802 */ /* 0x000fe40000000f00 */
[----:B------:R-:W-:Y:S02]  /*3f60*/  MOV R124, 0x3f80 ;  /* 0x00003f80007c7802 */ /* 0x000fe40000000f00 */
[----:B------:R-:W-:Y:S05]  /*3f70*/  CALL.REL.NOINC `($__internal_67_$__cuda_sm70_shflsync_bfly_p) ;  /* 0x000000d000007944 */ /* 0x000fea0003c00000 */
[----:B01----:R-:W-:Y:S01]  /*3f80*/  FADD.FTZ R123, R123, R128 ;  /* 0x000000807b7b7221 */ /* 0x003fe20000010000 */
[----:B------:R-:W-:Y:S01]  /*3f90*/  HFMA2.MMA R128, -RZ, RZ, 0, 4.76837158203125e-07 ;  /* 0x00000008ff807435 */ /* 0x000fe200000001ff */
[----:B------:R-:W-:Y:S02]  /*3fa0*/  MOV R117, 0x1f ;  /* 0x0000001f00757802 */ /* 0x000fe40000000f00 */
[----:B------:R-:W-:Y:S02]  /*3fb0*/  MOV R126, 0xffffffff ;  /* 0xffffffff007e7802 */ /* 0x000fe40000000f00 */
[----:B------:R-:W-:Y:S02]  /*3fc0*/  MOV R124, 0x3fe0 ;  /* 0x00003fe0007c7802 */ /* 0x000fe40000000f00 */
[----:B------:R-:W-:Y:S05]  /*3fd0*/  CALL.REL.NOINC `($__internal_67_$__cuda_sm70_shflsync_bfly_p) ;  /* 0x0000007000007944 */ /* 0x000fea0003c00000 */
[----:B01----:R-:W-:Y:S01]  /*3fe0*/  FADD.FTZ R123, R123, R128 ;  /* 0x000000807b7b7221 */ /* 0x003fe20000010000 */
[----:B------:R-:W-:Y:S01]  /*3ff0*/  HFMA2.MMA R128, -RZ, RZ, 0, 9.5367431640625e-07 ;  /* 0x00000010ff807435 */ /* 0x000fe200000001ff */
[----:B------:R-:W-:-:S02]  /*4000*/  MOV R117, 0x1f ;  /* 0x0000001f00757802 */ /* 0x000fc40000000f00 */
[----:B------:R-:W-:Y:S02]  /*4010*/  MOV R126, 0xffffffff ;  /* 0xffffffff007e7802 */ /* 0x000fe40000000f00 */
[----:B------:R-:W-:Y:S02]  /*4020*/  MOV R124, 0x4040 ;  /* 0x00004040007c7802 */ /* 0x000fe40000000f00 */
[----:B------:R-:W-:Y:S05]  /*4030*/  CALL.REL.NOINC `($__internal_67_$__cuda_sm70_shflsync_bfly_p) ;  /* 0x0000001000007944 */ /* 0x000fea0003c00000 */
[----:B01----:R-:W-:Y:S05]  /*4040*/  BRA `(.L_x_21418) ;  /* 0xffffeb9000007947 */ /* 0x003fea000383ffff */
        .weak           $__internal_67_$__cuda_sm70_shflsync_bfly_p
        .type           $__internal_67_$__cuda_sm70_shflsync_bfly_p,@function
        .size           $__internal_67_$__cuda_sm70_shflsync_bfly_p,(.L_x_26527 - $__internal_67_$__cuda_sm70_shflsync_bfly_p)
$__internal_67_$__cuda_sm70_shflsync_bfly_p:
[----:B------:R-:W-:Y:S01]  /*4050*/  HFMA2.MMA R125, -RZ, RZ, 0, 0 ;  /* 0x00000000ff7d7435 */ /* 0x000fe200000001ff */
[----:B------:R-:W-:Y:S04]  /*4060*/  WARPSYNC R126 ;  /* 0x0000007e00007348 */ /* 0x000fe80003800000 */
[----:B------:R0:W1:Y:S01]  /*4070*/  SHFL.BFLY PT, R128, R123, R128, R117 ;  /* 0x0c0000807b807389 */ /* 0x00006200000e0075 */
[----:B------:R-:W-:Y:S05]  /*4080*/  RET.REL.NODEC R124 `(_ZN10layer_norm31ln_parallel_residual_fwd_kernelINS_13Kernel_traitsI6__halfffffjLj8192ELj1ELj1ELj8ELj16ENS_18Kernel_traits_baseILj8192ES2_ffffjLj256EEEEELb0ELb1ELb1EEEvNS_9FwdParamsE) ;  /* 0xffffbf707c007950 */ /* 0x000fea0003c3ffff */
.L_x_21419:
        /* <DEDUP_REMOVED lines=15> */
.L_x_26527:


//--------------------- .text._ZN10layer_norm31ln_parallel_residual_fwd_kernelINS_13Kernel_traitsI6__halfffffjLj8192ELj1ELj1ELj8ELj16ENS_18Kernel_traits_baseILj8192ES2_ffffjLj256EEEEELb1ELb0ELb0EEEvNS_9FwdParamsE --------------------------
	.section	.text._ZN10layer_norm31ln_parallel_residual_fwd_kernelINS_13Kernel_traitsI6__halfffffjLj8192ELj1ELj1ELj8ELj16ENS_18Kernel_traits_baseILj8192ES2_ffffjLj256EEEEELb1ELb0ELb0EEEvNS_9FwdParamsE,"ax",@progbits
	.sectioninfo	@"SHI_REGISTERS=227"
	.align	128
        .global         _ZN10layer_norm31ln_parallel_residual_fwd_kernelINS_13Kernel_traitsI6__halfffffjLj8192ELj1ELj1ELj8ELj16ENS_18Kernel_traits_baseILj8192ES2_ffffjLj256EEEEELb1ELb0ELb0EEEvNS_9FwdParamsE
        .type           _ZN10layer_norm31ln_parallel_residual_fwd_kernelINS_13Kernel_traitsI6__halfffffjLj8192ELj1ELj1ELj8ELj16ENS_18Kernel_traits_baseILj8192ES2_ffffjLj256EEEEELb1ELb0ELb0EEEvNS_9FwdParamsE,@function
        .size           _ZN10layer_norm31ln_parallel_residual_fwd_kernelINS_13Kernel_traitsI6__halfffffjLj8192ELj1ELj1ELj8ELj16ENS_18Kernel_traits_baseILj8192ES2_ffffjLj256EEEEELb1ELb0ELb0EEEvNS_9FwdParamsE,(.L_x_26528 - _ZN10layer_norm31ln_parallel_residual_fwd_kernelINS_13Kernel_traitsI6__halfffffjLj8192ELj1ELj1ELj8ELj16ENS_18Kernel_traits_baseILj8192ES2_ffffjLj256EEEEELb1ELb0ELb0EEEvNS_9FwdParamsE)
        .other          _ZN10layer_norm31ln_parallel_residual_fwd_kernelINS_13Kernel_traitsI6__halfffffjLj8192ELj1ELj1ELj8ELj16ENS_18Kernel_traits_baseILj8192ES2_ffffjLj256EEEEELb1ELb0ELb0EEEvNS_9FwdParamsE,@"STO_CUDA_ENTRY STV_DEFAULT"
_ZN10layer_norm31ln_parallel_residual_fwd_kernelINS_13Kernel_traitsI6__halfffffjLj8192ELj1ELj1ELj8ELj16ENS_18Kernel_traits_baseILj8192ES2_ffffjLj256EEEEELb1ELb0ELb0EEEvNS_9FwdParamsE:
.text._ZN10layer_norm31ln_parallel_residual_fwd_kernelINS_13Kernel_traitsI6__halfffffjLj8192ELj1ELj1ELj8ELj16ENS_18Kernel_traits_baseILj8192ES2_ffffjLj256EEEEELb1ELb0ELb0EEEvNS_9FwdParamsE:
        /* <DEDUP_REMOVED lines=12> */
[----:B------:R-:W-:Y:S01]  /*00c0*/  IMAD.MOV.U32 R0, RZ, RZ, c[0x0][0x168] ;  /* 0x00005a00ff007624 */ /* 0x000fe200078e00ff */
[----:B------:R-:W-:Y:S01]  /*00d0*/  LOP3.LUT R214, R214, 0xfffffffd, RZ, 0xc0, !PT ;  /* 0xfffffffdd6d67812 */ /* 0x000fe200078ec0ff */
[----:B------:R-:W-:Y:S01]  /*00e0*/  BSSY B0, `(.L_x_21420) ;  /* 0x000004b000007945 */ /* 0x000fe20003800000 */
[----:B------:R-:W0:Y:S02]  /*00f0*/  S2R R196, SR_TID.X ;  /* 0x0000000000c47919 */ /* 0x000e240000002100 */
[----:B------:R-:W-:Y:S02]  /*0100*/  SHF.R.S32.HI R0, RZ, 0x1f, R0 ;  /* 0x0000001fff007819 */ /* 0x000fe40000011400 */
[----:B------:R-:W0:Y:S02]  /*0110*/  S2R R213, SR_CTAID.X ;  /* 0x0000000000d57919 */ /* 0x000e240000002500 */
[----:B------:R-:W-:Y:S01]  /*0120*/  LEA.HI R0, R0, c[0x0][0x168], RZ, 0x2 ;  /* 0x00005a0000007a11 */ /* 0x000fe200078f10ff */
[----:B0-----:R-:W-:-:S04]  /*0130*/  IMAD R212, R213, c[0x0][0x0], R196 ;  /* 0x00000000d5d47a24 */ /* 0x001fc800078e02c4 */
[----:B------:R-:W-:Y:S01]  /*0140*/  IMAD.WIDE.U32 R4, R212, -0x326172a9, RZ ;  /* 0xcd9e8d57d4047825 */ /* 0x000fe200078e00ff */
[----:B--2---:R-:W-:-:S05]  /*0150*/  @P0 IADD3 R10, P1, R2, c[0x0][0x240], RZ ;  /* 0x00009000020a0a10 */ /* 0x004fca0007f3e0ff */
[----:B------:R-:W-:Y:S01]  /*0160*/  @P0 IMAD.X R11, RZ, RZ, R3, P1 ;  /* 0x000000ffff0b0224 */ /* 0x000fe200008e0603 */
[----:B---3--:R-:W-:-:S04]  /*0170*/  IADD3 R194, R219, -0x4498517b, RZ ;  /* 0xbb67ae85dbc27810 */ /* 0x008fc80007ffe0ff */
[--C-:B------:R-:W-:Y:S02]  /*0180*/  SHF.R.U64 R211, R10, 0x2, R11.reuse ;  /* 0x000000020ad37819 */ /* 0x100fe4000000120b */
[----:B------:R-:W-:Y:S02]  /*0190*/  SHF.R.U32.HI R210, RZ, 0x2, R11 ;  /* 0x00000002ffd27819 */ /* 0x000fe4000001160b */
[C---:B------:R-:W-:Y:S01]  /*01a0*/  IADD3 R195, R218.reuse, -0x61c88647, RZ ;  /* 0x9e3779b9dac37810 */ /* 0x040fe20007ffe0ff */
[----:B------:R-:W-:Y:S01]  /*01b0*/  IMAD.WIDE.U32 R2, R211, -0x2daee0ad, RZ ;  /* 0xd2511f53d3027825 */ /* 0x000fe200078e00ff */
[----:B------:R-:W-:Y:S02]  /*01c0*/  LOP3.LUT R6, R5, R210, R218, 0x96, !PT ;  /* 0x000000d205067212 */ /* 0x000fe400078e96da */
[----:B------:R-:W-:Y:S02]  /*01d0*/  IADD3 R193, R218, 0x3c6ef372, RZ ;  /* 0x3c6ef372dac17810 */ /* 0x000fe40007ffe0ff */
[----:B------:R-:W-:Y:S01]  /*01e0*/  LOP3.LUT R8, R3, R219, RZ, 0x3c, !PT ;  /* 0x000000db03087212 */ /* 0x000fe200078e3cff */
[----:B------:R-:W-:Y:S01]  /*01f0*/  IMAD.WIDE.U32 R6, R6, -0x2daee0ad, RZ ;  /* 0xd2511f5306067825 */ /* 0x000fe200078e00ff */
[----:B------:R-:W-:-:S02]  /*0200*/  IADD3 R192, R219, 0x76cf5d0a, RZ ;  /* 0x76cf5d0adbc07810 */ /* 0x000fc40007ffe0ff */
[----:B------:R-:W-:Y:S01]  /*0210*/  LOP3.LUT R11, R196, 0xff, RZ, 0xc0, !PT ;  /* 0x000000ffc40b7812 */ /* 0x000fe200078ec0ff */
[----:B------:R-:W-:Y:S01]  /*0220*/  IMAD.WIDE.U32 R8, R8, -0x326172a9, RZ ;  /* 0xcd9e8d5708087825 */ /* 0x000fe200078e00ff */
[----:B------:R-:W-:Y:S02]  /*0230*/  LOP3.LUT R5, R7, R2, R194, 0x96, !PT ;  /* 0x0000000207057212 */ /* 0x000fe400078e96c2 */
[----:B------:R-:W-:Y:S02]  /*0240*/  IADD3 R190, R219, 0x32370b8f, RZ ;  /* 0x32370b8fdbbe7810 */ /* 0x000fe40007ffe0ff */
[----:B------:R-:W-:Y:S01]  /*0250*/  LOP3.LUT R2, R9, R195, R4, 0x96, !PT ;  /* 0x000000c309027212 */ /* 0x000fe200078e9604 */
[----:B------:R-:W-:Y:S01]  /*0260*/  IMAD.WIDE.U32 R4, R5, -0x326172a9, RZ ;  /* 0xcd9e8d5705047825 */ /* 0x000fe200078e00ff */
[C---:B------:R-:W-:Y:S02]  /*0270*/  IADD3 R191, R218.reuse, -0x255992d5, RZ ;  /* 0xdaa66d2bdabf7810 */ /* 0x040fe40007ffe0ff */
[----:B------:R-:W-:Y:S01]  /*0280*/  IADD3 R189, R218, 0x78dde6e4, RZ ;  /* 0x78dde6e4dabd7810 */ /* 0x000fe20007ffe0ff */
[----:B------:R-:W-:Y:S01]  /*0290*/  IMAD.WIDE.U32 R2, R2, -0x2daee0ad, RZ ;  /* 0xd2511f5302027825 */ /* 0x000fe200078e00ff */
[----:B------:R-:W-:-:S02]  /*02a0*/  LOP3.LUT R7, R5, R8, R193, 0x96, !PT ;  /* 0x0000000805077212 */ /* 0x000fc400078e96c1 */
[----:B------:R-:W-:Y:S02]  /*02b0*/  IADD3 R188, R219, -0x126145ec, RZ ;  /* 0xed9eba14dbbc7810 */ /* 0x000fe40007ffe0ff */
[----:B------:R-:W-:Y:S01]  /*02c0*/  LOP3.LUT R8, R3, R6, R192, 0x96, !PT ;  /* 0x0000000603087212 */ /* 0x000fe200078e96c0 */
[----:B------:R-:W-:Y:S01]  /*02d0*/  IMAD.WIDE.U32 R6, R7, -0x2daee0ad, RZ ;  /* 0xd2511f5307067825 */ /* 0x000fe200078e00ff */
[----:B------:R-:W-:Y:S02]  /*02e0*/  LOP3.LUT R3, R11, 0xff, RZ, 0x3c, !PT ;  /* 0x000000ff0b037812 */ /* 0x000fe400078e3cff */
[----:B------:R-:W-:Y:S01]  /*02f0*/  IADD3 R186, R219, -0x56f99767, RZ ;  /* 0xa9066899dbba7810 */ /* 0x000fe20007ffe0ff */
[----:B------:R-:W-:Y:S01]  /*0300*/  IMAD.WIDE.U32 R8, R8, -0x326172a9, RZ ;  /* 0xcd9e8d5708087825 */ /* 0x000fe200078e00ff */
[----:B------:R-:W-:Y:S02]  /*0310*/  LEA.HI.SX32 R176, R0, R3, 0x1e ;  /* 0x0000000300b07211 */ /* 0x000fe400078ff2ff */
[----:B------:R-:W-:-:S02]  /*0320*/  LOP3.LUT R5, R7, R2, R190, 0x96, !PT ;  /* 0x0000000207057212 */ /* 0x000fc400078e96be */
[C---:B------:R-:W-:Y:S02]  /*0330*/  LOP3.LUT P2, RZ, R176.reuse, 0xffffff00, RZ, 0xc0, !PT ;  /* 0xffffff00b0ff7812 */ /* 0x040fe4000784c0ff */
[C---:B------:R-:W-:Y:S02]  /*0340*/  ISETP.GE.U32.AND P5, PT, R176.reuse, 0x200, PT ;  /* 0x00000200b000780c */ /* 0x040fe40003fa6070 */
[C---:B------:R-:W-:Y:S02]  /*0350*/  ISETP.GE.U32.AND P4, PT, R176.reuse, 0x300, PT ;  /* 0x00000300b000780c */ /* 0x040fe40003f86070 */
[----:B------:R-:W-:Y:S02]  /*0360*/  ISETP.GE.U32.AND P3, PT, R176, 0x400, PT ;  /* 0x00000400b000780c */ /* 0x000fe40003f66070 */
[----:B------:R-:W-:Y:S01]  /*0370*/  LOP3.LUT R2, R9, R4, R191, 0x96, !PT ;  /* 0x0000000409027212 */ /* 0x000fe200078e96bf */
[----:B------:R-:W-:-:S04]  /*0380*/  IMAD.WIDE.U32 R4, R5, -0x326172a9, RZ ;  /* 0xcd9e8d5705047825 */ /* 0x000fc800078e00ff */
[----:B------:R-:W-:Y:S01]  /*0390*/  @P2 LOP3.LUT R214, R214, 0x2, RZ, 0xfc, !PT ;  /* 0x00000002d6d62812 */ /* 0x000fe200078efcff */
[----:B------:R-:W-:Y:S01]  /*03a0*/  IMAD.WIDE.U32 R2, R2, -0x2daee0ad, RZ ;  /* 0xd2511f5302027825 */ /* 0x000fe200078e00ff */
[----:B------:R-:W-:Y:S02]  /*03b0*/  LOP3.LUT R18, R5, R8, R189, 0x96, !PT ;  /* 0x0000000805127212 */ /* 0x000fe400078e96bd */
        /* <DEDUP_REMOVED lines=9> */
[C---:B------:R-:W-:Y:S01]  /*0450*/  IMAD.SHL.U32 R24, R11.reuse, 0x8, RZ ;  /* 0x000000080b187824 */ /* 0x040fe200078e00ff */
[----:B------:R-:W-:Y:S01]  /*0460*/  ISETP.NE.U32.AND P1, PT, RZ, c[0x0][0x220], PT ;  /* 0x00008800ff007a0c */ /* 0x000fe20003f25070 */
[----:B------:R-:W-:Y:S01]  /*0470*/  IMAD.MOV.U32 R28, RZ, RZ, 0x8 ;  /* 0x00000008ff1c7424 */ /* 0x000fe200078e00ff */
[----:B------:R-:W-:Y:S02]  /*0480*/  ISETP.NE.AND.EX P0, PT, RZ, c[0x0][0x21c], PT, P0 ;  /* 0x00008700ff007a0c */ /* 0x000fe40003f05300 */
[----:B------:R-:W-:Y:S02]  /*0490*/  ISETP.NE.AND.EX P1, PT, RZ, c[0x0][0x224], PT, P1 ;  /* 0x00008900ff007a0c */ /* 0x000fe40003f25310 */
[----:B------:R-:W-:-:S09]  /*04a0*/  SHF.L.U64.HI R12, R11, 0x3, RZ ;  /* 0x000000030b0c7819 */ /* 0x000fd200000102ff */
[----:B------:R-:W-:-:S04]  /*04b0*/  @P0 LEA R6, P2, R11, c[0x0][0x218], 0x3 ;  /* 0x000086000b060a11 */ /* 0x000fc800078418ff */
[C---:B------:R-:W-:Y:S02]  /*04c0*/  @P0 LEA.HI.X R7, R11.reuse, c[0x0][0x21c], RZ, 0x3, P2 ;  /* 0x000087000b070a11 */ /* 0x040fe400010f1cff */
[----:B------:R-:W-:Y:S01]  /*04d0*/  @P1 IADD3 R8, P2, R24, c[0x0][0x220], RZ ;  /* 0x0000880018081a10 */ /* 0x000fe20007f5e0ff */
[C---:B------:R-:W-:Y:S02]  /*04e0*/  IMAD.WIDE.U32 R28, R11.reuse, R28, c[0x0][0x1b0] ;  /* 0x00006c000b1c7625 */ /* 0x040fe400078e001c */
[----:B------:R0:W5:Y:S01]  /*04f0*/  @P0 LDG.E.64 R174, [R6.64] ;  /* 0x0000000406ae0981 */ /* 0x000162000c1e1b00 */
[----:B------:R-:W-:Y:S02]  /*0500*/  @P1 IADD3.X R9, R12, c[0x0][0x224], RZ, P2, !PT ;  /* 0x000089000c091a10 */ /* 0x000fe400017fe4ff */
[----:B------:R-:W-:Y:S01]  /*0510*/  IADD3 R24, P2, R24, c[0x0][0x1b8], RZ ;  /* 0x00006e0018187a10 */ /* 0x000fe20007f5e0ff */
[----:B------:R-:W5:Y:S03]  /*0520*/  LDG.E.64 R28, [R28.64] ;  /* 0x000000041c1c7981 */ /* 0x000f66000c1e1b00 */
[----:B------:R-:W-:Y:S01]  /*0530*/  IADD3.X R25, R12, c[0x0][0x1bc], RZ, P2, !PT ;  /* 0x00006f000c197a10 */ /* 0x000fe200017fe4ff */
[----:B------:R0:W5:Y:S05]  /*0540*/  @P1 LDG.E.64 R172, [R8.64] ;  /* 0x0000000408ac1981 */ /* 0x00016a000c1e1b00 */
[----:B------:R-:W5:Y:S01]  /*0550*/  LDG.E.64 R24, [R24.64] ;  /* 0x0000000418187981 */ /* 0x000f62000c1e1b00 */
[----:B------:R-:W-:Y:S01]  /*0560*/  LOP3.LUT R11, R11, 0x100, RZ, 0xfc, !PT ;  /* 0x000001000b0b7812 */ /* 0x000fe200078efcff */
[----:B------:R-:W-:Y:S01]  /*0570*/  @!P0 CS2R R174, SRZ ;  /* 0x0000000000ae8805 */ /* 0x000fe2000001ff00 */
[----:B------:R-:W-:-:S02]  /*0580*/  @!P1 CS2R R172, SRZ ;  /* 0x0000000000ac9805 */ /* 0x000fc4000001ff00 */
.L_x_21421:
[----:B0-----:R-:W-:Y:S05]  /*0590*/  BSYNC B0 ;  /* 0x0000000000007941 */ /* 0x001fea0003800000 */
.L_x_21420:
        /* <DEDUP_REMOVED lines=20> */
[----:B------:R-:W-:Y:S01]  /*06e0*/  IADD3 R11, R11, 0x100, RZ ;  /* 0x000001000b0b7810 */ /* 0x000fe20007ffe0ff */
[----:B------:R-:W-:Y:S01]  /*06f0*/  @!P0 CS2R R156, SRZ ;  /* 0x00000000009c8805 */ /* 0x000fe2000001ff00 */
[----:B------:R-:W-:-:S02]  /*0700*/  @!P1 CS2R R152, SRZ ;  /* 0x0000000000989805 */ /* 0x000fc4000001ff00 */
.L_x_21423:
[----:B0-----:R-:W-:Y:S05]  /*0710*/  BSYNC B0 ;  /* 0x0000000000007941 */ /* 0x001fea0003800000 */
.L_x_21422:
[----:B------:R-:W-:Y:S01]  /*0720*/  BSSY B0, `(.L_x_21424) ;  /* 0x0000017000007945 */ /* 0x000fe20003800000 */
[----:B------:R-:W-:Y:S05]  /*0730*/  @!P4 BRA `(.L_x_21425) ;  /* 0x000001500000c947 */ /* 0x000fea0003800000 */
[----:B------:R-:W-:Y:S01]  /*0740*/  ISETP.NE.U32.AND P0, PT, RZ, c[0x0][0x218], PT ;  /* 0x00008600ff007a0c */ /* 0x000fe20003f05070 */
[----:B------:R-:W-:Y:S01]  /*0750*/  IMAD.SHL.U32 R14, R11, 0x8, RZ ;  /* 0x000000080b0e7824 */ /* 0x000fe200078e00ff */
[----:B------:R-:W-:Y:S01]  /*0760*/  ISETP.NE.U32.AND P1, PT, RZ, c[0x0][0x220], PT ;  /* 0x00008800ff007a0c */ /* 0x000fe20003f25070 */
[----:B------:R-:W-:Y:S01]  /*0770*/  IMAD.MOV.U32 R22, RZ, RZ, 0x8 ;  /* 0x00000008ff167424 */ /* 0x000fe200078e00ff */
[----:B------:R-:W-:-:S02]  /*0780*/  ISETP.NE.AND.EX P0, PT, RZ, c[0x0][0x21c], PT, P0 ;  /* 0x00008700ff007a0c */ /* 0x000fc40003f05300 */
        /* <DEDUP_REMOVED lines=16> */
.L_x_21425:
[----:B0-----:R-:W-:Y:S05]  /*0890*/  BSYNC B0 ;  /* 0x0000000000007941 */ /* 0x001fea0003800000 */
.L_x_21424:
        /* <DEDUP_REMOVED lines=11> */
[C---:B------:R-:W-:Y:S01]  /*0950*/  @P1 IADD3 R8, P2, R12.reuse, c[0x0][0x220], RZ ;  /* 0x000088000c081a10 */ /* 0x040fe20007f5e0ff */
[----:B------:R-:W-:Y:S02]  /*0960*/  IMAD.WIDE.U32 R16, R11, R16, c[0x0][0x1b0] ;  /* 0x00006c000b107625 */ /* 0x000fe400078e0010 */
[----:B------:R0:W5:Y:S01]  /*0970*/  @P0 LDG.E.64 R140, [R6.64] ;  /* 0x00000004068c0981 */ /* 0x000162000c1e1b00 */
[C---:B------:R-:W-:Y:S02]  /*0980*/  @P1 IADD3.X R9, R13.reuse, c[0x0][0x224], RZ, P2, !PT ;  /* 0x000089000d091a10 */ /* 0x040fe400017fe4ff */
        /* <DEDUP_REMOVED lines=8> */
.L_x_21427:
[----:B0-----:R-:W-:Y:S05]  /*0a10*/  BSYNC B0 ;  /* 0x0000000000007941 */ /* 0x001fea0003800000 */
.L_x_21426:
[----:B------:R-:W-:Y:S01]  /*0a20*/  ISETP.GE.U32.AND P0, PT, R176, 0x500, PT ;  /* 0x00000500b000780c */ /* 0x000fe20003f06070 */
[----:B------:R-:W-:Y:S01]  /*0a30*/  IMAD.WIDE.U32 R6, R18, -0x2daee0ad, RZ ;  /* 0xd2511f5312067825 */ /* 0x000fe200078e00ff */
[----:B------:R-:W-:Y:S01]  /*0a40*/  IADD3 R187, R218, 0x1715609d, RZ ;  /* 0x1715609ddabb7810 */ /* 0x000fe20007ffe0ff */
[----:B------:R-:W-:Y:S01]  /*0a50*/  BSSY B0, `(.L_x_21428) ;  /* 0x000001d000007945 */ /* 0x000fe20003800000 */
[----:B------:R-:W-:Y:S01]  /*0a60*/  LOP3.LUT R214, R214, 0xffffffdf, RZ, 0xc0, !PT ;  /* 0xffffffdfd6d67812 */ /* 0x000fe200078ec0ff */
[----:B------:R-:W-:Y:S01]  /*0a70*/  IMAD.WIDE.U32 R30, R30, -0x326172a9, RZ ;  /* 0xcd9e8d571e1e7825 */ /* 0x000fe200078e00ff */
[----:B------:R-:W-:-:S02]  /*0a80*/  LOP3.LUT R33, R7, R2, R186, 0x96, !PT ;  /* 0x0000000207217212 */ /* 0x000fc400078e96ba */
[----:B------:R-:W-:Y:S02]  /*0a90*/  IADD3 R185, R218, -0x4ab325aa, RZ ;  /* 0xb54cda56dab97810 */ /* 0x000fe40007ffe0ff */
[----:B------:R-:W-:-:S03]  /*0aa0*/  LOP3.LUT R32, R31, R4, R187, 0x96, !PT ;  /* 0x000000041f207212 */ /* 0x000fc600078e96bb */
[----:B------:R-:W-:Y:S01]  /*0ab0*/  @P0 LOP3.LUT R214, R214, 0x20, RZ, 0xfc, !PT ;  /* 0x00000020d6d60812 */ /* 0x000fe200078efcff */
[----:B------:R-:W-:Y:S05]  /*0ac0*/  @!P0 BRA `(.L_x_21429) ;  /* 0x0000015000008947 */ /* 0x000fea0003800000 */
[----:B------:R-:W-:Y:S01]  /*0ad0*/  ISETP.NE.U32.AND P1, PT, RZ, c[0x0][0x218], PT ;  /* 0x00008600ff007a0c */ /* 0x000fe20003f25070 */
[C---:B------:R-:W-:Y:S01]  /*0ae0*/  IMAD.SHL.U32 R8, R11.reuse, 0x8, RZ ;  /* 0x000000080b087824 */ /* 0x040fe200078e00ff */
[----:B------:R-:W-:Y:S01]  /*0af0*/  SHF.L.U64.HI R9, R11, 0x3, RZ ;  /* 0x000000030b097819 */ /* 0x000fe200000102ff */
[----:B------:R-:W-:Y:S01]  /*0b00*/  IMAD.MOV.U32 R18, RZ, RZ, 0x8 ;  /* 0x00000008ff127424 */ /* 0x000fe200078e00ff */
[----:B------:R-:W-:-:S13]  /*0b10*/  ISETP.NE.AND.EX P1, PT, RZ, c[0x0][0x21c], PT, P1 ;  /* 0x00008700ff007a0c */ /* 0x000fda0003f25310 */
[----:B------:R-:W-:-:S04]  /*0b20*/  @P1 LEA R2, P0, R11, c[0x0][0x218], 0x3 ;  /* 0x000086000b021a11 */ /* 0x000fc800078018ff */
[C---:B------:R-:W-:Y:S02]  /*0b30*/  @P1 LEA.HI.X R3, R11.reuse, c[0x0][0x21c], RZ, 0x3, P0 ;  /* 0x000087000b031a11 */ /* 0x040fe400000f1cff */
[----:B------:R-:W-:Y:S01]  /*0b40*/  ISETP.NE.U32.AND P0, PT, RZ, c[0x0][0x220], PT ;  /* 0x00008800ff007a0c */ /* 0x000fe20003f05070 */
[----:B------:R-:W-:Y:S02]  /*0b50*/  IMAD.WIDE.U32 R18, R11, R18, c[0x0][0x1b0] ;  /* 0x00006c000b127625 */ /* 0x000fe400078e0012 */
[----:B------:R0:W5:Y:S01]  /*0b60*/  @P1 LDG.E.64 R132, [R2.64] ;  /* 0x0000000402841981 */ /* 0x000162000c1e1b00 */
[----:B------:R-:W-:-:S03]  /*0b70*/  ISETP.NE.AND.EX P0, PT, RZ, c[0x0][0x224], PT, P0 ;  /* 0x00008900ff007a0c */ /* 0x000fc60003f05300 */
[----:B------:R-:W5:Y:S10]  /*0b80*/  LDG.E.64 R18, [R18.64] ;  /* 0x0000000412127981 */ /* 0x000f74000c1e1b00 */
[----:B------:R-:W-:-:S04]  /*0b90*/  @P0 IADD3 R4, P2, R8, c[0x0][0x220], RZ ;  /* 0x0000880008040a10 */ /* 0x000fc80007f5e0ff */
[----:B------:R-:W-:Y:S02]  /*0ba0*/  @P0 IADD3.X R5, R9, c[0x0][0x224], RZ, P2, !PT ;  /* 0x0000890009050a10 */ /* 0x000fe400017fe4ff */
[----:B------:R-:W-:-:S03]  /*0bb0*/  IADD3 R8, P2, R8, c[0x0][0x1b8], RZ ;  /* 0x00006e0008087a10 */ /* 0x000fc60007f5e0ff */
[----:B------:R0:W5:Y:S01]  /*0bc0*/  @P0 LDG.E.64 R128, [R4.64] ;  /* 0x0000000404800981 */ /* 0x000162000c1e1b00 */
[----:B------:R-:W-:-:S06]  /*0bd0*/  IADD3.X R9, R9, c[0x0][0x1bc], RZ, P2, !PT ;  /* 0x00006f0009097a10 */ /* 0x000fcc00017fe4ff */
[----:B------:R-:W5:Y:S01]  /*0be0*/  LDG.E.64 R8, [R8.64] ;  /* 0x0000000408087981 */ /* 0x000f62000c1e1b00 */
[----:B------:R-:W-:Y:S01]  /*0bf0*/  IADD3 R11, R11, 0x100, RZ ;  /* 0x000001000b0b7810 */ /* 0x000fe20007ffe0ff */
[----:B------:R-:W-:Y:S01]  /*0c00*/  @!P1 CS2R R132, SRZ ;  /* 0x0000000000849805 */ /* 0x000fe2000001ff00 */
[----:B------:R-:W-:Y:S02]  /*0c10*/  @!P0 CS2R R128, SRZ ;  /* 0x0000000000808805 */ /* 0x000fe4000001ff00 */
.L_x_21429:
[----:B0-----:R-:W-:Y:S05]  /*0c20*/  BSYNC B0 ;  /* 0x0000000000007941 */ /* 0x001fea0003800000 */
.L_x_21428:
[----:B------:R-:W-:Y:S01]  /*0c30*/  ISETP.GE.U32.AND P0, PT, R176, 0x600, PT ;  /* 0x00000600b000780c */ /* 0x000fe20003f06070 */
[----:B------:R-:W-:Y:S01]  /*0c40*/  IMAD.WIDE.U32 R4, R33, -0x326172a9, RZ ;  /* 0xcd9e8d5721047825 */ /* 0x000fe200078e00ff */
[----:B------:R-:W-:Y:S01]  /*0c50*/  IADD3 R184, R219, 0x646e171e, RZ ;  /* 0x646e171edbb87810 */ /* 0x000fe20007ffe0ff */
[----:B------:R-:W-:Y:S01]  /*0c60*/  BSSY B0, `(.L_x_21430) ;  /* 0x000001d000007945 */ /* 0x000fe20003800000 */
[----:B------:R-:W-:Y:S01]  /*0c70*/  LOP3.LUT R214, R214, 0xffffffef, RZ, 0xc0, !PT ;  /* 0xffffffefd6d67812 */ /* 0x000fe200078ec0ff */
[----:B------:R-:W-:Y:S01]  /*0c80*/  IMAD.WIDE.U32 R2, R32, -0x2daee0ad, RZ ;  /* 0xd2511f5320027825 */ /* 0x000fe200078e00ff */
[----:B------:R-:W-:Y:S02]  /*0c90*/  LOP3.LUT R34, R5, R30, R185, 0x96, !PT ;  /* 0x0000001e05227212 */ /* 0x000fe400078e96b9 */
[----:B------:R-:W-:-:S02]  /*0ca0*/  IADD3 R182, R219, 0x1fd5c5a3, RZ ;  /* 0x1fd5c5a3dbb67810 */ /* 0x000fc40007ffe0ff */
[----:B------:R-:W-:-:S03]  /*0cb0*/  LOP3.LUT R35, R3, R6, R184, 0x96, !PT ;  /* 0x0000000603237212 */ /* 0x000fc600078e96b8 */
[----:B------:R-:W-:Y:S01]  /*0cc0*/  @P0 LOP3.LUT R214, R214, 0x10, RZ, 0xfc, !PT ;  /* 0x00000010d6d60812 */ /* 0x000fe200078efcff */
[----:B------:R-:W-:Y:S05]  /*0cd0*/  @!P0 BRA `(.L_x_21431) ;  /* 0x0000015000008947 */ /* 0x000fea0003800000 */
[C---:B------:R-:W-:Y:S01]  /*0ce0*/  IMAD.SHL.U32 R32, R11.reuse, 0x8, RZ ;  /* 0x000000080b207824 */ /* 0x040fe200078e00ff */
[----:B------:R-:W-:-:S04]  /*0cf0*/  SHF.L.U64.HI R33, R11, 0x3, RZ ;  /* 0x000000030b217819 */ /* 0x000fc800000102ff */
[----:B------:R-:W-:-:S04]  /*0d00*/  IADD3 R6, P0, R32, c[0x0][0x1b8], RZ ;  /* 0x00006e0020067a10 */ /* 0x000fc80007f1e0ff */
[----:B------:R-:W-:Y:S02]  /*0d10*/  IADD3.X R7, R33, c[0x0][0x1bc], RZ, P0, !PT ;  /* 0x00006f0021077a10 */ /* 0x000fe400007fe4ff */
[----:B------:R-:W-:-:S04]  /*0d20*/  ISETP.NE.U32.AND P0, PT, RZ, c[0x0][0x218], PT ;  /* 0x00008600ff007a0c */ /* 0x000fc80003f05070 */
[----:B------:R-:W-:Y:S01]  /*0d30*/  ISETP.NE.AND.EX P0, PT, RZ, c[0x0][0x21c], PT, P0 ;  /* 0x00008700ff007a0c */ /* 0x000fe20003f05300 */
[----:B------:R-:W-:Y:S01]  /*0d40*/  IMAD.MOV.U32 R52, RZ, RZ, 0x8 ;  /* 0x00000008ff347424 */ /* 0x000fe200078e00ff */
[----:B------:R-:W5:Y:S11]  /*0d50*/  LDG.E.64 R6, [R6.64] ;  /* 0x0000000406067981 */ /* 0x000f76000c1e1b00 */
        /* <DEDUP_REMOVED lines=8> */
[----:B------:R-:W-:-:S05]  /*0de0*/  @P1 IADD3.X R33, R33, c[0x0][0x224], RZ, P2, !PT ;  /* 0x0000890021211a10 */ /* 0x000fca00017fe4ff */
[----:B------:R0:W5:Y:S01]  /*0df0*/  @P1 LDG.E.64 R120, [R32.64] ;  /* 0x0000000420781981 */ /* 0x000162000c1e1b00 */
[----:B------:R-:W-:Y:S01]  /*0e00*/  IADD3 R11, R11, 0x100, RZ ;  /* 0x000001000b0b7810 */ /* 0x000fe20007ffe0ff */
[----:B------:R-:W-:Y:S01]  /*0e10*/  @!P0 CS2R R124, SRZ ;  /* 0x00000000007c8805 */ /* 0x000fe2000001ff00 */
[----:B------:R-:W-:Y:S02]  /*0e20*/  @!P1 CS2R R120, SRZ ;  /* 0x0000000000789805 */ /* 0x000fe4000001ff00 */
.L_x_21431:
[----:B0-----:R-:W-:Y:S05]  /*0e30*/  BSYNC B0 ;  /* 0x0000000000007941 */ /* 0x001fea0003800000 */
.L_x_21430:
[----:B------:R-:W-:Y:S01]  /*0e40*/  ISETP.GE.U32.AND P0, PT, R176, 0x700, PT ;  /* 0x00000700b000780c */ /* 0x000fe20003f06070 */
[----:B------:R-:W-:Y:S01]  /*0e50*/  IMAD.WIDE.U32 R30, R34, -0x2daee0ad, RZ ;  /* 0xd2511f53221e7825 */ /* 0x000fe200078e00ff */
[----:B------:R-:W-:Y:S01]  /*0e60*/  IADD3 R183, R218, 0x5384540f, RZ ;  /* 0x5384540fdab77810 */ /* 0x000fe20007ffe0ff */
[----:B------:R-:W-:Y:S01]  /*0e70*/  BSSY B0, `(.L_x_21432) ;  /* 0x000001d000007945 */ /* 0x000fe20003800000 */
[----:B------:R-:W-:Y:S01]  /*0e80*/  LOP3.LUT R214, R214, 0xfffffff7, RZ, 0xc0, !PT ;  /* 0xfffffff7d6d67812 */ /* 0x000fe200078ec0ff */
[----:B------:R-:W-:Y:S01]  /*0e90*/  IMAD.WIDE.U32 R34, R35, -0x326172a9, RZ ;  /* 0xcd9e8d5723227825 */ /* 0x000fe200078e00ff */
[----:B------:R-:W-:Y:S02]  /*0ea0*/  LOP3.LUT R202, R31, R2, R182, 0x96, !PT ;  /* 0x000000021fca7212 */ /* 0x000fe400078e96b6 */
[----:B------:R-:W-:-:S02]  /*0eb0*/  IADD3 R181, R218, -0xe443238, RZ ;  /* 0xf1bbcdc8dab57810 */ /* 0x000fc40007ffe0ff */
        /* <DEDUP_REMOVED lines=24> */
.L_x_21433:
[----:B0-----:R-:W-:Y:S05]  /*1040*/  BSYNC B0 ;  /* 0x0000000000007941 */ /* 0x001fea0003800000 */
.L_x_21432:
[----:B------:R-:W-:Y:S01]  /*1050*/  ISETP.GE.U32.AND P0, PT, R176, 0x800, PT ;  /* 0x00000800b000780c */ /* 0x000fe20003f06070 */
[----:B------:R-:W-:Y:S01]  /*1060*/  BSSY B0, `(.L_x_21434) ;  /* 0x0000019000007945 */ /* 0x000fe20003800000 */
[----:B------:R-:W-:Y:S01]  /*1070*/  LOP3.LUT R214, R214, 0xfffffffb, RZ, 0xc0, !PT ;  /* 0xfffffffbd6d67812 */ /* 0x000fe200078ec0ff */
[----:B------:R-:W-:-:S10]  /*1080*/  IMAD.HI.U32 R40, R202, -0x326172a9, RZ ;  /* 0xcd9e8d57ca287827 */ /* 0x000fd400078e00ff */
[----:B------:R-:W-:Y:S01]  /*1090*/  @P0 LOP3.LUT R214, R214, 0x4, RZ, 0xfc, !PT ;  /* 0x00000004d6d60812 */ /* 0x000fe200078efcff */
[----:B------:R-:W-:Y:S05]  /*10a0*/  @!P0 BRA `(.L_x_21435) ;  /* 0x0000014000008947 */ /* 0x000fea0003800000 */
[----:B------:R-:W-:Y:S02]  /*10b0*/  SHF.L.U32 R38, R11, 0x3, RZ ;  /* 0x000000030b267819 */ /* 0x000fe400000006ff */
[----:B------:R-:W-:Y:S02]  /*10c0*/  SHF.R.U32.HI R2, RZ, 0x1d, R11 ;  /* 0x0000001dff027819 */ /* 0x000fe4000001160b */
[----:B------:R-:W-:-:S04]  /*10d0*/  IADD3 R32, P0, R38, c[0x0][0x1b8], RZ ;  /* 0x00006e0026207a10 */ /* 0x000fc80007f1e0ff */
[----:B------:R-:W-:Y:S02]  /*10e0*/  IADD3.X R33, R2, c[0x0][0x1bc], RZ, P0, !PT ;  /* 0x00006f0002217a10 */ /* 0x000fe400007fe4ff */
[----:B------:R-:W-:-:S04]  /*10f0*/  ISETP.NE.U32.AND P0, PT, RZ, c[0x0][0x218], PT ;  /* 0x00008600ff007a0c */ /* 0x000fc80003f05070 */
[----:B------:R-:W-:Y:S01]  /*1100*/  ISETP.NE.AND.EX P0, PT, RZ, c[0x0][0x21c], PT, P0 ;  /* 0x00008700ff007a0c */ /* 0x000fe20003f05300 */
[----:B------:R-:W5:-:S12]  /*1110*/  LDG.E.64 R32, [R32.64] ;  /* 0x0000000420207981 */ /* 0x000f58000c1e1b00 */
[----:B------:R-:W-:-:S04]  /*1120*/  @P0 LEA R36, P1, R11, c[0x0][0x218], 0x3 ;  /* 0x000086000b240a11 */ /* 0x000fc800078218ff */
[----:B------:R-:W-:Y:S02]  /*1130*/  @P0 LEA.HI.X R37, R11, c[0x0][0x21c], RZ, 0x3, P1 ;  /* 0x000087000b250a11 */ /* 0x000fe400008f1cff */
[----:B------:R-:W-:-:S03]  /*1140*/  ISETP.NE.U32.AND P1, PT, RZ, c[0x0][0x220], PT ;  /* 0x00008800ff007a0c */ /* 0x000fc60003f25070 */
[----:B------:R0:W5:Y:S01]  /*1150*/  @P0 LDG.E.64 R108, [R36.64] ;  /* 0x00000004246c0981 */ /* 0x000162000c1e1b00 */
[----:B------:R-:W-:-:S13]  /*1160*/  ISETP.NE.AND.EX P1, PT, RZ, c[0x0][0x224], PT, P1 ;  /* 0x00008900ff007a0c */ /* 0x000fda0003f25310 */
[----:B------:R-:W-:-:S04]  /*1170*/  @P1 IADD3 R38, P2, R38, c[0x0][0x220], RZ ;  /* 0x0000880026261a10 */ /* 0x000fc80007f5e0ff */
[----:B------:R-:W-:Y:S01]  /*1180*/  @P1 IADD3.X R39, R2, c[0x0][0x224], RZ, P2, !PT ;  /* 0x0000890002271a10 */ /* 0x000fe200017fe4ff */
[----:B------:R-:W-:-:S04]  /*1190*/  IMAD.MOV.U32 R2, RZ, RZ, 0x8 ;  /* 0x00000008ff027424 */ /* 0x000fc800078e00ff */
[----:B------:R-:W-:Y:S01]  /*11a0*/  IMAD.WIDE.U32 R2, R11, R2, c[0x0][0x1b0] ;  /* 0x00006c000b027625 */ /* 0x000fe200078e0002 */
[----:B------:R0:W5:Y:S05]  /*11b0*/  @P1 LDG.E.64 R104, [R38.64] ;  /* 0x0000000426681981 */ /* 0x00016a000c1e1b00 */
[----:B------:R-:W5:Y:S01]  /*11c0*/  LDG.E.64 R2, [R2.64] ;  /* 0x0000000402027981 */ /* 0x000f62000c1e1b00 */
[----:B------:R-:W-:Y:S01]  /*11d0*/  @!P0 CS2R R108, SRZ ;  /* 0x00000000006c8805 */ /* 0x000fe2000001ff00 */
[----:B------:R-:W-:Y:S02]  /*11e0*/  @!P1 CS2R R104, SRZ ;  /* 0x0000000000689805 */ /* 0x000fe4000001ff00 */
.L_x_21435:
[----:B0-----:R-:W-:Y:S05]  /*11f0*/  BSYNC B0 ;  /* 0x0000000000007941 */ /* 0x001fea0003800000 */
.L_x_21434:
[----:B------:R-:W-:Y:S01]  /*1200*/  LEA.HI R213, R196, R213, RZ, 0x18 ;  /* 0x000000d5c4d57211 */ /* 0x000fe200078fc0ff */
[----:B------:R-:W-:Y:S01]  /*1210*/  IMAD.HI.U32 R11, R203, -0x2daee0ad, RZ ;  /* 0xd2511f53cb0b7827 */ /* 0x000fe200078e00ff */
[----:B------:R-:W-:-:S02]  /*1220*/  LOP3.LUT R206, R40, R34, R181, 0x96, !PT ;  /* 0x0000002228ce7212 */ /* 0x000fc400078e96b5 */
[----:B------:R-:W-:Y:S02]  /*1230*/  ISETP.GE.AND P0, PT, R213, c[0x0][0x164], PT ;  /* 0x00005900d5007a0c */ /* 0x000fe40003f06270 */
[----:B------:R-:W-:-:S11]  /*1240*/  IADD3 R180, R219, -0x24c28bd8, RZ ;  /* 0xdb3d7428dbb47810 */ /* 0x000fd60007ffe0ff */
[----:B------:R-:W-:Y:S05]  /*1250*/  @P0 EXIT ;  /* 0x000000000000094d */ /* 0x000fea0003800000 */
[--C-:B-----5:R-:W-:Y:S01]  /*1260*/  SHF.R.U64 R65, R28, 0x10, R29.reuse ;  /* 0x000000101c417819 */ /* 0x120fe2000000121d */
[--C-:B------:R-:W-:Y:S01]  /*1270*/  IMAD.MOV.U32 R169, RZ, RZ, R29.reuse ;  /* 0x000000ffffa97224 */ /* 0x100fe200078e001d */
[----:B------:R-:W-:Y:S01]  /*1280*/  SHF.R.U32.HI R165, RZ, 0x10, R29 ;  /* 0x00000010ffa57819 */ /* 0x000fe2000001161d */
[----:B------:R-:W-:Y:S01]  /*1290*/  IMAD.MOV.U32 R64, RZ, RZ, R24 ;  /* 0x000000ffff407224 */ /* 0x000fe200078e0018 */
[----:B------:R-:W-:Y:S01]  /*12a0*/  SHF.R.U64 R171, R24, 0x10, R25 ;  /* 0x0000001018ab7819 */ /* 0x000fe20000001219 */
[----:B------:R-:W-:Y:S01]  /*12b0*/  IMAD.MOV.U32 R50, RZ, RZ, R26 ;  /* 0x000000ffff327224 */ /* 0x000fe200078e001a */
[----:B------:R-:W-:Y:S01]  /*12c0*/  SHF.R.U64 R103, R26, 0x10, R27 ;  /* 0x000000101a677819 */ /* 0x000fe2000000121b */
[--C-:B------:R-:W-:Y:S01]  /*12d0*/  IMAD.MOV.U32 R45, RZ, RZ, R23.reuse ;  /* 0x000000ffff2d7224 */ /* 0x100fe200078e0017 */
[--C-:B------:R-:W-:Y:S01]  /*12e0*/  SHF.R.U64 R47, R22, 0x10, R23.reuse ;  /* 0x00000010162f7819 */ /* 0x100fe20000001217 */
[----:B------:R-:W-:Y:S01]  /*12f0*/  IMAD.MOV.U32 R177, RZ, RZ, R28 ;  /* 0x000000ffffb17224 */ /* 0x000fe200078e001c */
[----:B------:R-:W-:Y:S01]  /*1300*/  SHF.R.U32.HI R42, RZ, 0x10, R23 ;  /* 0x00000010ff2a7819 */ /* 0x000fe20000011617 */
[--C-:B------:R-:W-:Y:S01]  /*1310*/  IMAD.MOV.U32 R167, RZ, RZ, R25.reuse ;  /* 0x000000ffffa77224 */ /* 0x100fe200078e0019 */
[----:B------:R-:W-:Y:S01]  /*1320*/  SHF.R.U32.HI R163, RZ, 0x10, R25 ;  /* 0x00000010ffa37819 */ /* 0x000fe20000011619 */
[--C-:B------:R-:W-:Y:S01]  /*1330*/  IMAD.MOV.U32 R63, RZ, RZ, R27.reuse ;  /* 0x000000ffff3f7224 */ /* 0x100fe200078e001b */
[----:B------:R-:W-:Y:S01]  /*1340*/  SHF.R.U32.HI R101, RZ, 0x10, R27 ;  /* 0x00000010ff657819 */ /* 0x000fe2000001161b */
[----:B------:R-:W-:Y:S01]  /*1350*/  IMAD.MOV.U32 R100, RZ, RZ, R20 ;  /* 0x000000ffff647224 */ /* 0x000fe200078e0014 */
[----:B------:R-:W-:Y:S01]  /*1360*/  SHF.R.U64 R51, R20, 0x10, R21 ;  /* 0x0000001014337819 */ /* 0x000fe20000001215 */
[----:B------:R-:W-:Y:S01]  /*1370*/  IMAD.MOV.U32 R48, RZ, RZ, R22 ;  /* 0x000000ffff307224 */ /* 0x000fe200078e0016 */
[----:B------:R-:W-:Y:S01]  /*1380*/  MOV R44, R14 ;  /* 0x0000000e002c7202 */ /* 0x000fe20000000f00 */
[----:B------:R-:W-:Y:S01]  /*1390*/  IMAD.MOV.U32 R37, RZ, RZ, R17 ;  /* 0x000000ffff257224 */ /* 0x000fe200078e0011 */
[----:B------:R-:W-:Y:S01]  /*13a0*/  SHF.R.U64 R43, R14, 0x10, R15 ;  /* 0x000000100e2b7819 */ /* 0x000fe2000000120f */
[----:B------:R-:W-:Y:S01]  /*13b0*/  IMAD.MOV.U32 R29, RZ, RZ, R19 ;  /* 0x000000ffff1d7224 */ /* 0x000fe200078e0013 */
[--C-:B------:R-:W-:Y:S01]  /*13c0*/  SHF.R.U64 R39, R16, 0x10, R17.reuse ;  /* 0x0000001010277819 */ /* 0x100fe20000001211 */
[----:B------:R-:W-:Y:S01]  /*13d0*/  IMAD.MOV.U32 R24, RZ, RZ, R52 ;  /* 0x000000ffff187224 */ /* 0x000fe200078e0034 */
[----:B------:R-:W-:Y:S01]  /*13e0*/  SHF.R.U32.HI R34, RZ, 0x10, R17 ;  /* 0x00000010ff227819 */ /* 0x000fe20000011611 */
[----:B------:R-:W-:Y:S01]  /*13f0*/  IMAD.MOV.U32 R28, RZ, RZ, R8 ;  /* 0x000000ffff1c7224 */ /* 0x000fe200078e0008 */
[----:B------:R-:W-:Y:S01]  /*1400*/  SHF.R.U64 R31, R18, 0x10, R19 ;  /* 0x00000010121f7819 */ /* 0x000fe20000001213 */
[----:B------:R-:W-:Y:S01]  /*1410*/  IMAD.MOV.U32 R25, RZ, RZ, R9 ;  /* 0x000000ffff197224 */ /* 0x000fe200078e0009 */
[----:B------:R-:W-:Y:S01]  /*1420*/  SHF.R.U32.HI R26, RZ, 0x10, R19 ;  /* 0x00000010ff1a7819 */ /* 0x000fe20000011613 */
[----:B------:R-:W-:Y:S01]  /*1430*/  IMAD.MOV.U32 R17, RZ, RZ, R7 ;  /* 0x000000ffff117224 */ /* 0x000fe200078e0007 */
[----:B------:R-:W-:Y:S01]  /*1440*/  SHF.R.U64 R23, R52, 0x10, R53 ;  /* 0x0000001034177819 */ /* 0x000fe20000001235 */
[----:B------:R-:W-:Y:S01]  /*1450*/  IMAD.MOV.U32 R36, RZ, RZ, R12 ;  /* 0x000000ffff247224 */ /* 0x000fe200078e000c */
[----:B------:R-:W-:Y:S01]  /*1460*/  LOP3.LUT R208, R11, R30, R180, 0x96, !PT ;  /* 0x0000001e0bd07212 */ /* 0x000fe200078e96b4 */
[----:B------:R-:W-:Y:S01]  /*1470*/  IMAD.MOV.U32 R41, RZ, RZ, R15 ;  /* 0x000000ffff297224 */ /* 0x000fe200078e000f */
[--C-:B------:R-:W-:Y:S01]  /*1480*/  SHF.R.U64 R27, R8, 0x10, R9.reuse ;  /* 0x00000010081b7819 */ /* 0x100fe20000001209 */
[----:B------:R-:W-:Y:S01]  /*1490*/  IMAD.MOV.U32 R8, RZ, RZ, R2 ;  /* 0x000000ffff087224 */ /* 0x000fe200078e0002 */
[----:B------:R-:W-:Y:S01]  /*14a0*/  SHF.R.U32.HI R22, RZ, 0x10, R9 ;  /* 0x00000010ff167819 */ /* 0x000fe20000011609 */
[----:B------:R-:W-:Y:S01]  /*14b0*/  IMAD.MOV.U32 R9, RZ, RZ, R5 ;  /* 0x000000ffff097224 */ /* 0x000fe200078e0005 */
[----:B------:R-:W-:Y:S01]  /*14c0*/  MOV R20, R6 ;  /* 0x0000000600147202 */ /* 0x000fe20000000f00 */
[----:B------:R-:W-:Y:S01]  /*14d0*/  IMAD.MOV.U32 R61, RZ, RZ, R13 ;  /* 0x000000ffff3d7224 */ /* 0x000fe200078e000d */
[--C-:B------:R-:W-:Y:S01]  /*14e0*/  SHF.R.U64 R19, R6, 0x10, R7.reuse ;  /* 0x0000001006137819 */ /* 0x100fe20000001207 */
[----:B------:R-:W-:Y:S01]  /*14f0*/  IMAD.MOV.U32 R30, RZ, RZ, R18 ;  /* 0x000000ffff1e7224 */ /* 0x000fe200078e0012 */
[----:B------:R-:W-:Y:S01]  /*1500*/  SHF.R.U32.HI R14, RZ, 0x10, R7 ;  /* 0x00000010ff0e7819 */ /* 0x000fe20000011607 */
[----:B------:R-:W-:Y:S01]  /*1510*/  IMAD.MOV.U32 R49, RZ, RZ, R21 ;  /* 0x000000ffff317224 */ /* 0x000fe200078e0015 */
[----:B------:R-:W-:Y:S01]  /*1520*/  SHF.R.S32.HI R52, RZ, 0x2, R0 ;  /* 0x00000002ff347819 */ /* 0x000fe20000011400 */
[----:B------:R-:W-:Y:S01]  /*1530*/  IMAD.SHL.U32 R0, R196, 0x20, RZ ;  /* 0x00000020c4007824 */ /* 0x000fe200078e00ff */
[----:B------:R-:W-:Y:S01]  /*1540*/  SHF.R.U64 R35, R12, 0x10, R13 ;  /* 0x000000100c237819 */ /* 0x000fe2000000120d */
[----:B------:R-:W-:Y:S01]  /*1550*/  IMAD.MOV.U32 R12, RZ, RZ, R4 ;  /* 0x000000ffff0c7224 */ /* 0x000fe200078e0004 */
[--C-:B------:R-:W-:Y:S01]  /*1560*/  SHF.R.U64 R11, R4, 0x10, R5.reuse ;  /* 0x00000010040b7819 */ /* 0x100fe20000001205 */
[----:B------:R-:W-:Y:S01]  /*1570*/  IMAD.MOV.U32 R4, RZ, RZ, R32 ;  /* 0x000000ffff047224 */ /* 0x000fe200078e0020 */
[----:B------:R-:W-:Y:S01]  /*1580*/  SHF.R.U32.HI R6, RZ, 0x10, R5 ;  /* 0x00000010ff067819 */ /* 0x000fe20000011605 */
[--C-:B------:R-:W-:Y:S01]  /*1590*/  IMAD.MOV.U32 R5, RZ, RZ, R3.reuse ;  /* 0x000000ffff057224 */ /* 0x100fe200078e0003 */
[----:B------:R-:W-:Y:S01]  /*15a0*/  SHF.R.U64 R7, R2, 0x10, R3 ;  /* 0x0000001002077819 */ /* 0x000fe20000001203 */
[----:B------:R-:W-:Y:S01]  /*15b0*/  IMAD.MOV.U32 R40, RZ, RZ, R16 ;  /* 0x000000ffff287224 */ /* 0x000fe200078e0010 */
[----:B------:R-:W-:Y:S01]  /*15c0*/  SHF.R.U32.HI R38, RZ, 0x10, R15 ;  /* 0x00000010ff267819 */ /* 0x000fe2000001160f */
[----:B------:R-:W-:Y:S01]  /*15d0*/  IMAD.MOV.U32 R16, RZ, RZ, R54 ;  /* 0x000000ffff107224 */ /* 0x000fe200078e0036 */
[----:B------:R-:W-:Y:S01]  /*15e0*/  SHF.R.U32.HI R62, RZ, 0x10, R13 ;  /* 0x00000010ff3e7819 */ /* 0x000fe2000001160d */
[----:B------:R-:W-:Y:S01]  /*15f0*/  IMAD.MOV.U32 R13, RZ, RZ, R55 ;  /* 0x000000ffff0d7224 */ /* 0x000fe200078e0037 */
[----:B------:R-:W-:Y:S01]  /*1600*/  SHF.R.U32.HI R2, RZ, 0x10, R3 ;  /* 0x00000010ff027819 */ /* 0x000fe20000011603 */
[----:B------:R-:W-:Y:S01]  /*1610*/  IMAD R202, R202, -0x326172a9, RZ ;  /* 0xcd9e8d57caca7824 */ /* 0x000fe200078e02ff */
[--C-:B------:R-:W-:Y:S01]  /*1620*/  SHF.R.U64 R15, R54, 0x10, R55.reuse ;  /* 0x00000010360f7819 */ /* 0x100fe20000001237 */
[----:B------:R-:W-:Y:S01]  /*1630*/  IMAD.HI.U32 R54, R208, -0x326172a9, RZ ;  /* 0xcd9e8d57d0367827 */ /* 0x000fe200078e00ff */
[----:B------:R-:W-:Y:S01]  /*1640*/  SHF.R.U32.HI R60, RZ, 0x10, R55 ;  /* 0x00000010ff3c7819 */ /* 0x000fe20000011637 */
[----:B------:R-:W-:Y:S01]  /*1650*/  HADD2.F32 R159, -RZ, R156.H0_H0 ;  /* 0x2000009cff9f7230 */ /* 0x000fe20000004100 */
[----:B------:R-:W-:Y:S01]  /*1660*/  SHF.R.U64 R3, R32, 0x10, R33 ;  /* 0x0000001020037819 */ /* 0x000fe20000001221 */
[----:B------:R-:W-:Y:S01]  /*1670*/  HADD2.F32 R107, -RZ, R104.H0_H0 ;  /* 0x20000068ff6b7230 */ /* 0x000fe20000004100 */
[----:B------:R-:W-:Y:S01]  /*1680*/  LOP3.LUT R55, R196, 0xe0, RZ, 0xc0, !PT ;  /* 0x000000e0c4377812 */ /* 0x000fe200078ec0ff */
[----:B------:R-:W-:Y:S01]  /*1690*/  IMAD R203, R203, -0x2daee0ad, RZ ;  /* 0xd2511f53cbcb7824 */ /* 0x000fe200078e02ff */
[----:B------:R-:W-:Y:S01]  /*16a0*/  LOP3.LUT R32, R52, 0xff, RZ, 0xc0, !PT ;  /* 0x000000ff34207812 */ /* 0x000fe200078ec0ff */
[----:B------:R-:W-:Y:S01]  /*16b0*/  HADD2.F32 R155, -RZ, R152.H0_H0 ;  /* 0x20000098ff9b7230 */ /* 0x000fe20000004100 */
[----:B------:R-:W-:Y:S01]  /*16c0*/  SHF.R.U32.HI R52, RZ, 0x3, R52 ;  /* 0x00000003ff347819 */ /* 0x000fe20000011634 */
[----:B------:R-:W-:Y:S01]  /*16d0*/  HADD2.F32 R151, -RZ, R148.H0_H0 ;  /* 0x20000094ff977230 */ /* 0x000fe20000004100 */
[----:B------:R-:W-:Y:S01]  /*16e0*/  LOP3.LUT R57, R0, 0x3e0, RZ, 0xc0, !PT ;  /* 0x000003e000397812 */ /* 0x000fe200078ec0ff */
[----:B------:R-:W-:Y:S01]  /*16f0*/  IMAD.IADD R55, R32, 0x1, -R55 ;  /* 0x0000000120377824 */ /* 0x000fe200078e0a37 */
[----:B------:R-:W-:Y:S01]  /*1700*/  LOP3.LUT R207, R52, 0x1fffffe0, RZ, 0xc0, !PT ;  /* 0x1fffffe034cf7812 */ /* 0x000fe200078ec0ff */
[----:B------:R-:W-:Y:S01]  /*1710*/  HADD2.F32 R147, -RZ, R144.H0_H0 ;  /* 0x20000090ff937230 */ /* 0x000fe20000004100 */
[----:B------:R-:W-:Y:S01]  /*1720*/  IADD3 R57, R32, -R57, RZ ;  /* 0x8000003920397210 */ /* 0x000fe20007ffe0ff */
[----:B------:R-:W-:Y:S01]  /*1730*/  HADD2.F32 R143, -RZ, R140.H0_H0 ;  /* 0x2000008cff8f7230 */ /* 0x000fe20000004100 */
[----:B------:R-:W-:Y:S01]  /*1740*/  IMNMX R55, RZ, R55, !PT ;  /* 0x00000037ff377217 */ /* 0x000fe20007800200 */
[----:B------:R-:W-:Y:S01]  /*1750*/  HADD2.F32 R139, -RZ, R136.H0_H0 ;  /* 0x20000088ff8b7230 */ /* 0x000fe20000004100 */
[----:B------:R-:W-:Y:S01]  /*1760*/  IMNMX R57, RZ, R57, !PT ;  /* 0x00000039ff397217 */ /* 0x000fe20007800200 */
[----:B------:R-:W-:Y:S01]  /*1770*/  HADD2.F32 R135, -RZ, R132.H0_H0 ;  /* 0x20000084ff877230 */ /* 0x000fe20000004100 */
[----:B------:R-:W-:Y:S01]  /*1780*/  IMNMX R52, R55, 0x20, PT ;  /* 0x0000002037347817 */ /* 0x000fe20003800200 */
[----:B------:R-:W-:Y:S01]  /*1790*/  HADD2.F32 R166, -RZ, R175.H0_H0 ;  /* 0x200000afffa67230 */ /* 0x000fe20000004100 */
[----:B------:R-:W-:Y:S01]  /*17a0*/  IMNMX R32, R57, 0x20, PT ;  /* 0x0000002039207817 */ /* 0x000fe20003800200 */
[----:B------:R-:W-:Y:S01]  /*17b0*/  HADD2.F32 R164, -RZ, R173.H0_H0 ;  /* 0x200000adffa47230 */ /* 0x000fe20000004100 */
[----:B------:R-:W-:Y:S01]  /*17c0*/  SHF.R.U32.HI R46, RZ, 0x10, R21 ;  /* 0x00000010ff2e7819 */ /* 0x000fe20000011615 */
[----:B------:R-:W-:Y:S01]  /*17d0*/  IMAD.IADD R52, R52, 0x1, R207 ;  /* 0x0000000134347824 */ /* 0x000fe200078e02cf */
[----:B------:R-:W-:Y:S01]  /*17e0*/  SHF.R.U64 R106, R156, 0x10, R157 ;  /* 0x000000109c6a7819 */ /* 0x000fe2000000129d */
[----:B------:R-:W-:Y:S01]  /*17f0*/  IMAD.IADD R207, R207, 0x1, R32 ;  /* 0x00000001cfcf7824 */ /* 0x000fe200078e0220 */
[----:B------:R-:W-:Y:S01]  /*1800*/  IADD3 R179, R218, -0x700cb87f, RZ ;  /* 0x8ff34781dab37810 */ /* 0x000fe20007ffe0ff */
[----:B------:R-:W-:Y:S01]  /*1810*/  IMAD.SHL.U32 R52, R52, 0x4, RZ ;  /* 0x0000000434347824 */ /* 0x000fe200078e00ff */
[----:B------:R-:W-:Y:S01]  /*1820*/  SHF.R.U64 R156, R104, 0x10, R105 ;  /* 0x00000010689c7819 */ /* 0x000fe20000001269 */
[--C-:B------:R-:W-:Y:S01]  /*1830*/  IMAD.MOV.U32 R21, RZ, RZ, R53.reuse ;  /* 0x000000ffff157224 */ /* 0x100fe200078e0035 */
[----:B------:R-:W-:Y:S01]  /*1840*/  HADD2.F32 R32, -RZ, R30.H0_H0 ;  /* 0x2000001eff207230 */ /* 0x000fe20000004100 */
[----:B------:R-:W-:Y:S01]  /*1850*/  SHF.R.U32.HI R18, RZ, 0x10, R53 ;  /* 0x00000010ff127819 */ /* 0x000fe20000011635 */
[----:B------:R-:W-:Y:S01]  /*1860*/  HADD2.F32 R104, -RZ, R50.H0_H0 ;  /* 0x20000032ff687230 */ /* 0x000fe20000004100 */
[----:B------:R-:W0:Y:S01]  /*1870*/  I2F.U32 R52, R52 ;  /* 0x0000003400347306 */ /* 0x000e220000201000 */
[----:B------:R-:W-:Y:S01]  /*1880*/  HADD2.F32 R30, -RZ, R29.H0_H0 ;  /* 0x2000001dff1e7230 */ /* 0x000fe20000004100 */
[--C-:B------:R-:W-:Y:S01]  /*1890*/  IMAD.MOV.U32 R53, RZ, RZ, R33.reuse ;  /* 0x000000ffff357224 */ /* 0x100fe200078e0021 */
[----:B------:R-:W-:Y:S01]  /*18a0*/  HADD2.F32 R50, -RZ, R49.H0_H0 ;  /* 0x20000031ff327230 */ /* 0x000fe20000004100 */
[----:B------:R-:W-:Y:S01]  /*18b0*/  SHF.R.U32.HI R0, RZ, 0x10, R33 ;  /* 0x00000010ff007819 */ /* 0x000fe20000011621 */
[----:B------:R-:W-:Y:S01]  /*18c0*/  HADD2.F32 R29, -RZ, R26.H0_H0 ;  /* 0x2000001aff1d7230 */ /* 0x000fe20000004100 */
[----:B------:R-:W-:Y:S01]  /*18d0*/  IMAD.HI.U32 R33, R206, -0x2daee0ad, RZ ;  /* 0xd2511f53ce217827 */ /* 0x000fe200078e00ff */
[----:B------:R-:W-:Y:S01]  /*18e0*/  HADD2.F32 R49, -RZ, R46.H0_H0 ;  /* 0x2000002eff317230 */ /* 0x000fe20000004100 */
[----:B------:R-:W-:Y:S01]  /*18f0*/  LOP3.LUT R202, R54, R202, R179, 0x96, !PT ;  /* 0x000000ca36ca7212 */ /* 0x000fe200078e96b3 */
[----:B------:R-:W-:Y:S01]  /*1900*/  HADD2.F32 R26, -RZ, R25.H0_H0 ;  /* 0x20000019ff1a7230 */ /* 0x000fe20000004100 */
[----:B------:R-:W-:Y:S01]  /*1910*/  SHF.R.U64 R57, R152, 0x10, R153 ;  /* 0x0000001098397819 */ /* 0x000fe20000001299 */
[----:B------:R-:W-:Y:S01]  /*1920*/  HADD2.F32 R46, -RZ, R45.H0_H0 ;  /* 0x2000002dff2e7230 */ /* 0x000fe20000004100 */
[----:B------:R-:W-:Y:S01]  /*1930*/  SHF.R.U64 R114, R148, 0x10, R149 ;  /* 0x0000001094727819 */ /* 0x000fe20000001295 */
[----:B------:R-:W-:Y:S01]  /*1940*/  HADD2.F32 R25, -RZ, R22.H0_H0 ;  /* 0x20000016ff197230 */ /* 0x000fe20000004100 */
[----:B------:R-:W-:Y:S01]  /*1950*/  SHF.R.U64 R58, R144, 0x10, R145 ;  /* 0x00000010903a7819 */ /* 0x000fe20000001291 */
[----:B------:R-:W-:Y:S01]  /*1960*/  HADD2.F32 R45, -RZ, R42.H0_H0 ;  /* 0x2000002aff2d7230 */ /* 0x000fe20000004100 */
[----:B0-----:R0:W1:Y:S01]  /*1970*/  MUFU.RCP R209, R52 ;  /* 0x0000003400d17308 */ /* 0x0010620000001000 */
[----:B------:R-:W-:Y:S01]  /*1980*/  SHF.R.U64 R122, R140, 0x10, R141 ;  /* 0x000000108c7a7819 */ /* 0x000fe2000000128d */
[----:B------:R-:W-:Y:S01]  /*1990*/  HADD2.F32 R22, -RZ, R21.H0_H0 ;  /* 0x20000015ff167230 */ /* 0x000fe20000004100 */
[----:B------:R-:W-:Y:S01]  /*19a0*/  SHF.R.U64 R59, R136, 0x10, R137 ;  /* 0x00000010883b7819 */ /* 0x000fe20000001289 */
[----:B------:R-:W-:Y:S01]  /*19b0*/  HADD2.F32 R42, -RZ, R41.H0_H0 ;  /* 0x20000029ff2a7230 */ /* 0x000fe20000004100 */
[----:B------:R-:W-:Y:S01]  /*19c0*/  SHF.R.U64 R130, R132, 0x10, R133 ;  /* 0x0000001084827819 */ /* 0x000fe20000001285 */
[----:B------:R-:W-:Y:S01]  /*19d0*/  HADD2.F32 R21, -RZ, R18.H0_H0 ;  /* 0x20000012ff157230 */ /* 0x000fe20000004100 */
[----:B------:R-:W-:Y:S01]  /*19e0*/  IADD3 R178, R219, -0x695add53, RZ ;  /* 0x96a522addbb27810 */ /* 0x000fe20007ffe0ff */
        /* <DEDUP_REMOVED lines=49> */
[----:B------:R-:W-:Y:S01]  /*1d00*/  LOP3.LUT R205, R10, 0x3, RZ, 0xc0, !PT ;  /* 0x000000030acd7812 */ /* 0x000fe200078ec0ff */
[----:B------:R-:W-:Y:S01]  /*1d10*/  HADD2.F32 R10, -RZ, R9.H0_H0 ;  /* 0x20000009ff0a7230 */ /* 0x000fe20000004100 */
[----:B------:R-:W-:Y:S01]  /*1d20*/  LOP3.LUT R203, R33, R203, R178, 0x96, !PT ;  /* 0x000000cb21cb7212 */ /* 0x000fe200078e96b2 */
[----:B------:R-:W-:Y:S01]  /*1d30*/  HADD2.F32 R9, -RZ, R6.H0_H0 ;  /* 0x20000006ff097230 */ /* 0x000fe20000004100 */
[----:B------:R-:W-:Y:S01]  /*1d40*/  IMAD R206, R206, -0x2daee0ad, RZ ;  /* 0xd2511f53cece7824 */ /* 0x000fe200078e02ff */
[----:B------:R-:W-:Y:S01]  /*1d50*/  HADD2.F32 R6, -RZ, R5.H0_H0 ;  /* 0x20000005ff067230 */ /* 0x000fe20000004100 */
[----:B------:R-:W-:Y:S01]  /*1d60*/  IMAD.MOV.U32 R201, RZ, RZ, 0x1 ;  /* 0x00000001ffc97424 */ /* 0x000fe200078e00ff */
[----:B------:R-:W-:Y:S01]  /*1d70*/  HADD2.F32 R5, -RZ, R2.H0_H0 ;  /* 0x20000002ff057230 */ /* 0x000fe20000004100 */
[----:B------:R-:W-:Y:S01]  /*1d80*/  IMAD.MOV.U32 R204, RZ, RZ, RZ ;  /* 0x000000ffffcc7224 */ /* 0x000fe200078e00ff */
[----:B------:R-:W-:Y:S01]  /*1d90*/  HADD2.F32 R113, -RZ, R113.H0_H0 ;  /* 0x20000071ff717230 */ /* 0x000fe20000004100 */
[----:B------:R-:W-:Y:S01]  /*1da0*/  IMAD R208, R208, -0x326172a9, RZ ;  /* 0xcd9e8d57d0d07824 */ /* 0x000fe200078e02ff */
[----:B------:R-:W-:Y:S01]  /*1db0*/  HADD2.F32 R109, -RZ, R109.H0_H0 ;  /* 0x2000006dff6d7230 */ /* 0x000fe20000004100 */
[----:B------:R-:W-:Y:S01]  /*1dc0*/  IMAD.SHL.U32 R207, R207, 0x4, RZ ;  /* 0x00000004cfcf7824 */ /* 0x000fe200078e00ff */
        /* <DEDUP_REMOVED lines=75> */
.L_x_21990:
        /* <DEDUP_REMOVED lines=13> */
[----:B------:R-:W-:-:S06]  /*2350*/  IMAD.WIDE.U32 R60, R215, R60, c[0x0][0x170] ;  /* 0x00005c00d73c7625 */ /* 0x000fcc00078e003c */
[----:B------:R-:W5:Y:S06]  /*2360*/  LDG.E.128 R60, [R60.64] ;  /* 0x000000043c3c7981 */ /* 0x000f6c000c1e1d00 */
[C---:B------:R-:W-:Y:S01]  /*2370*/  @P2 LEA R94, P0, R215.reuse, c[0x0][0x178], 0x4 ;  /* 0x00005e00d75e2a11 */ /* 0x040fe200078020ff */
[----:B------:R-:W-:Y:S01]  /*2380*/  BSSY B1, `(.L_x_21438) ;  /* 0x0000015000017945 */ /* 0x000fe20003800000 */
[----:B------:R-:W-:Y:S02]  /*2390*/  @P2 LOP3.LUT R214, R214, 0x1, RZ, 0xfc, !PT ;  /* 0x00000001d6d62812 */ /* 0x000fe400078efcff */
[----:B------:R-:W-:-:S02]  /*23a0*/  @P2 LEA.HI.X R95, R215, c[0x0][0x17c], RZ, 0x4, P0 ;  /* 0x00005f00d75f2a11 */ /* 0x000fc400000f24ff */
[----:B------:R-:W-:-:S03]  /*23b0*/  ISETP.NE.U32.AND P0, PT, RZ, c[0x0][0x180], PT ;  /* 0x00006000ff007a0c */ /* 0x000fc60003f05070 */
[----:B------:R0:W5:Y:S01]  /*23c0*/  @P2 LDG.E.128 R52, [R94.64] ;  /* 0x000000045e342981 */ /* 0x000162000c1e1d00 */
[----:B------:R-:W-:-:S13]  /*23d0*/  ISETP.NE.AND.EX P0, PT, RZ, c[0x0][0x184], PT, P0 ;  /* 0x00006100ff007a0c */ /* 0x000fda0003f05300 */
[----:B------:R-:W-:-:S04]  /*23e0*/  @P0 LEA R92, P1, R215, c[0x0][0x180], 0x4 ;  /* 0x00006000d75c0a11 */ /* 0x000fc800078220ff */
        /* <DEDUP_REMOVED lines=13> */
.L_x_21439:
[----:B0-----:R-:W-:Y:S02]  /*24c0*/  MOV R217, R208 ;  /* 0x000000d000d97202 */ /* 0x001fe40000000f00 */
.L_x_21440:
[----:B------:R-:W-:Y:S05]  /*24d0*/  BSYNC B1 ;  /* 0x0000000000017941 */ /* 0x000fea0003800000 */
.L_x_21438:
        /* <DEDUP_REMOVED lines=16> */
.L_x_21444:
[----:B------:R-:W-:Y:S05]  /*25e0*/  BSYNC B2 ;  /* 0x0000000000027941 */ /* 0x000fea0003800000 */
.L_x_21443:
        /* <DEDUP_REMOVED lines=44> */
.L_x_21442:
[----:B------:R-:W-:Y:S05]  /*28b0*/  BSYNC B1 ;  /* 0x0000000000017941 */ /* 0x000fea0003800000 */
.L_x_21441:
[----:B------:R-:W0:Y:S01]  /*28c0*/  I2F.U32 R93, R217 ;  /* 0x000000d9005d7306 */ /* 0x000e220000201000 */
[----:B------:R-:W-:Y:S01]  /*28d0*/  ISETP.NE.U32.AND P1, PT, RZ, c[0x0][0x178], PT ;  /* 0x00005e00ff007a0c */ /* 0x000fe20003f25070 */
[----:B------:R-:W-:Y:S02]  /*28e0*/  IMAD.MOV.U32 R216, RZ, RZ, 0x2f800000 ;  /* 0x2f800000ffd87424 */ /* 0x000fe400078e00ff */
[----:B-----5:R-:W-:Y:S01]  /*28f0*/  FMUL.FTZ R60, R60, c[0x0][0x1e8] ;  /* 0x00007a003c3c7a20 */ /* 0x020fe20000410000 */
[----:B------:R-:W-:Y:S01]  /*2900*/  ISETP.NE.AND.EX P1, PT, RZ, c[0x0][0x17c], PT, P1 ;  /* 0x00005f00ff007a0c */ /* 0x000fe20003f25310 */
[----:B0-----:R-:W-:-:S05]  /*2910*/  FFMA.FTZ R93, R93, R216, 1.1641532182693481445e-10 ;  /* 0x2f0000005d5d7423 */ /* 0x001fca00000100d8 */
[----:B------:R-:W-:-:S04]  /*2920*/  FSETP.GTU.FTZ.AND P2, PT, R93, c[0x0][0x1e4], PT ;  /* 0x000079005d007a0b */ /* 0x000fc80003f5c000 */
[----:B------:R-:W-:-:S03]  /*2930*/  FSEL R60, R60, RZ, !P2 ;  /* 0x000000ff3c3c7208 */ /* 0x000fc60005000000 */
[----:B------:R-:W-:Y:S05]  /*2940*/  @P1 BRA `(.L_x_21445) ;  /* 0x0000005000001947 */ /* 0x000fea0003800000 */
[----:B------:R-:W-:Y:S01]  /*2950*/  IMAD.MOV.U32 R92, RZ, RZ, R96 ;  /* 0x000000ffff5c7224 */ /* 0x000fe200078e0060 */
[----:B------:R-:W-:Y:S05]  /*2960*/  @!P0 BRA `(.L_x_21446) ;  /* 0x0000057000008947 */ /* 0x000fea0003800000 */
[----:B------:R-:W-:Y:S02]  /*2970*/  IMAD.MOV.U32 R92, RZ, RZ, R96 ;  /* 0x000000ffff5c7224 */ /* 0x000fe400078e0060 */
[----:B------:R-:W-:Y:S01]  /*2980*/  FADD.FTZ R60, R56, R60 ;  /* 0x0000003c383c7221 */ /* 0x000fe20000010000 */
[----:B------:R-:W-:Y:S05]  /*2990*/  BRA `(.L_x_21446) ;  /* 0x0000054000007947 */ /* 0x000fea0003800000 */
.L_x_21445:
        /* <DEDUP_REMOVED lines=12> */
.L_x_21448:
[----:B------:R-:W-:Y:S02]  /*2a60*/  IMAD.MOV.U32 R205, RZ, RZ, R208 ;  /* 0x000000ffffcd7224 */ /* 0x000fe400078e00d0 */
.L_x_21449:
[----:B------:R-:W-:Y:S05]  /*2a70*/  BSYNC B1 ;  /* 0x0000000000017941 */ /* 0x000fea0003800000 */
.L_x_21447:
        /* <DEDUP_REMOVED lines=16> */
.L_x_21453:
[----:B------:R-:W-:Y:S05]  /*2b80*/  BSYNC B2 ;  /* 0x0000000000027941 */ /* 0x000fea0003800000 */
.L_x_21452:
        /* <DEDUP_REMOVED lines=44> */
.L_x_21451:
[----:B------:R-:W-:Y:S05]  /*2e50*/  BSYNC B1 ;  /* 0x0000000000017941 */ /* 0x000fea0003800000 */
.L_x_21450:
[----:B------:R-:W0:Y:S01]  /*2e60*/  I2F.U32 R93, R205 ;  /* 0x000000cd005d7306 */ /* 0x000e220000201000 */
[----:B------:R-:W-:Y:S02]  /*2e70*/  FMUL.FTZ R94, R52, c[0x0][0x1e8] ;  /* 0x00007a00345e7a20 */ /* 0x000fe40000410000 */
[----:B0-----:R-:W-:-:S05]  /*2e80*/  FFMA.FTZ R93, R93, R216, 1.1641532182693481445e-10 ;  /* 0x2f0000005d5d7423 */ /* 0x001fca00000100d8 */
[----:B------:R-:W-:-:S04]  /*2e90*/  FSETP.GTU.FTZ.AND P3, PT, R93, c[0x0][0x1e4], PT ;  /* 0x000079005d007a0b */ /* 0x000fc80003f7c000 */
[----:B------:R-:W-:Y:S02]  /*2ea0*/  FSEL R93, R94, RZ, !P3 ;  /* 0x000000ff5e5d7208 */ /* 0x000fe40005800000 */
[----:B------:R-:W-:-:S03]  /*2eb0*/  SEL R200, RZ, 0x1, P3 ;  /* 0x00000001ffc87807 */ /* 0x000fc60001800000 */
[----:B------:R-:W-:-:S04]  /*2ec0*/  FADD.FTZ R60, R93, R60 ;  /* 0x0000003c5d3c7221 */ /* 0x000fc80000010000 */
[----:B------:R-:W-:Y:S02]  /*2ed0*/  @P0 FADD.FTZ R60, R56, R60 ;  /* 0x0000003c383c0221 */ /* 0x000fe40000010000 */
.L_x_21446:
        /* <DEDUP_REMOVED lines=12> */
.L_x_21455:
[----:B------:R-:W-:Y:S02]  /*2fa0*/  IMAD.MOV.U32 R205, RZ, RZ, R208 ;  /* 0x000000ffffcd7224 */ /* 0x000fe400078e00d0 */
.L_x_21456:
[----:B------:R-:W-:Y:S05]  /*2fb0*/  BSYNC B1 ;  /* 0x0000000000017941 */ /* 0x000fea0003800000 */
.L_x_21454:
        /* <DEDUP_REMOVED lines=16> */
.L_x_21460:
[----:B------:R-:W-:Y:S05]  /*30c0*/  BSYNC B2 ;  /* 0x0000000000027941 */ /* 0x000fea0003800000 */
.L_x_21459:
        /* <DEDUP_REMOVED lines=44> */
.L_x_21458:
[----:B------:R-:W-:Y:S05]  /*3390*/  BSYNC B1 ;  /* 0x0000000000017941 */ /* 0x000fea0003800000 */
.L_x_21457:
[----:B------:R-:W0:Y:S01]  /*33a0*/  I2F.U32 R95, R205 ;  /* 0x000000cd005f7306 */ /* 0x000e220000201000 */
        /* <DEDUP_REMOVED lines=10> */
.L_x_21461:
        /* <DEDUP_REMOVED lines=12> */
.L_x_21464:
[----:B------:R-:W-:Y:S02]  /*3510*/  IMAD.MOV.U32 R205, RZ, RZ, R208 ;  /* 0x000000ffffcd7224 */ /* 0x000fe400078e00d0 */
.L_x_21465:
[----:B------:R-:W-:Y:S05]  /*3520*/  BSYNC B1 ;  /* 0x0000000000017941 */ /* 0x000fea0003800000 */
.L_x_21463:
        /* <DEDUP_REMOVED lines=16> */
.L_x_21469:
[----:B------:R-:W-:Y:S05]  /*3630*/  BSYNC B2 ;  /* 0x0000000000027941 */ /* 0x000fea0003800000 */
.L_x_21468:
        /* <DEDUP_REMOVED lines=44> */
.L_x_21467:
[----:B------:R-:W-:Y:S05]  /*3900*/  BSYNC B1 ;  /* 0x0000000000017941 */ /* 0x000fea0003800000 */
.L_x_21466:
        /* <DEDUP_REMOVED lines=8> */
.L_x_21462:
        /* <DEDUP_REMOVED lines=12> */
.L_x_21471:
[----:B------:R-:W-:Y:S02]  /*3a50*/  IMAD.MOV.U32 R205, RZ, RZ, R208 ;  /* 0x000000ffffcd7224 */ /* 0x000fe400078e00d0 */
.L_x_21472:
[----:B------:R-:W-:Y:S05]  /*3a60*/  BSYNC B1 ;  /* 0x0000000000017941 */ /* 0x000fea0003800000 */
.L_x_21470:
        /* <DEDUP_REMOVED lines=16> */
.L_x_21476:
[----:B------:R-:W-:Y:S05]  /*3b70*/  BSYNC B2 ;  /* 0x0000000000027941 */ /* 0x000fea0003800000 */
.L_x_21475:
        /* <DEDUP_REMOVED lines=44> */
.L_x_21474:
[----:B------:R-:W-:Y:S05]  /*3e40*/  BSYNC B1 ;  /* 0x0000000000017941 */ /* 0x000fea0003800000 */
.L_x_21473:
        /* <DEDUP_REMOVED lines=11> */
.L_x_21477:
        /* <DEDUP_REMOVED lines=12> */
.L_x_21480:
[----:B------:R-:W-:Y:S02]  /*3fc0*/  IMAD.MOV.U32 R205, RZ, RZ, R208 ;  /* 0x000000ffffcd7224 */ /* 0x000fe400078e00d0 */
.L_x_21481:
[----:B------:R-:W-:Y:S05]  /*3fd0*/  BSYNC B1 ;  /* 0x0000000000017941 */ /* 0x000fea0003800000 */
.L_x_21479:
        /* <DEDUP_REMOVED lines=16> */
.L_x_21485:
[----:B------:R-:W-:Y:S05]  /*40e0*/  BSYNC B2 ;  /* 0x0000000000027941 */ /* 0x000fea0003800000 */
.L_x_21484:
        /* <DEDUP_REMOVED lines=44> */
.L_x_21483:
[----:B------:R-:W-:Y:S05]  /*43b0*/  BSYNC B1 ;  /* 0x0000000000017941 */ /* 0x000fea0003800000 */
.L_x_21482:
        /* <DEDUP_REMOVED lines=8> */
.L_x_21478:
        /* <DEDUP_REMOVED lines=12> */
.L_x_21487:
[----:B------:R-:W-:Y:S02]  /*4500*/  IMAD.MOV.U32 R205, RZ, RZ, R208 ;  /* 0x000000ffffcd7224 */ /* 0x000fe400078e00d0 */
.L_x_21488:
[----:B------:R-:W-:Y:S05]  /*4510*/  BSYNC B1 ;  /* 0x0000000000017941 */ /* 0x000fea0003800000 */
.L_x_21486:
        /* <DEDUP_REMOVED lines=16> */
.L_x_21492:
[----:B------:R-:W-:Y:S05]  /*4620*/  BSYNC B2 ;  /* 0x0000000000027941 */ /* 0x000fea0003800000 */
.L_x_21491:
        /* <DEDUP_REMOVED lines=44> */
.L_x_21490:
[----:B------:R-:W-:Y:S05]  /*48f0*/  BSYNC B1 ;  /* 0x0000000000017941 */ /* 0x000fea0003800000 */
.L_x_21489:
        /* <DEDUP_REMOVED lines=11> */
.L_x_21493:
        /* <DEDUP_REMOVED lines=12> */
.L_x_21496:
[----:B------:R-:W-:Y:S02]  /*4a70*/  IMAD.MOV.U32 R217, RZ, RZ, R208 ;  /* 0x000000ffffd97224 */ /* 0x000fe400078e00d0 */
.L_x_21497:
[----:B------:R-:W-:Y:S05]  /*4a80*/  BSYNC B1 ;  /* 0x0000000000017941 */ /* 0x000fea0003800000 */
.L_x_21495:
        /* <DEDUP_REMOVED lines=16> */
.L_x_21501:
[----:B------:R-:W-:Y:S05]  /*4b90*/  BSYNC B2 ;  /* 0x0000000000027941 */ /* 0x000fea0003800000 */
.L_x_21500:
        /* <DEDUP_REMOVED lines=44> */
.L_x_21499:
[----:B------:R-:W-:Y:S05]  /*4e60*/  BSYNC B1 ;  /* 0x0000000000017941 */ /* 0x000fea0003800000 */
.L_x_21498:
        /* <DEDUP_REMOVED lines=8> */
.L_x_21494:
[----:B------:R-:W-:Y:S01]  /*4ef0*/  SEL R96, RZ, 0x1000000, P5 ;  /* 0x01000000ff607807 */ /* 0x000fe20002800000 */
[C---:B------:R-:W-:Y:S01]  /*4f00*/  IMAD.SHL.U32 R216, R215.reuse, 0x4, RZ ;  /* 0x00000004d7d87824 */ /* 0x040fe200078e00ff */
[----:B------:R-:W-:Y:S02]  /*4f10*/  SEL R97, RZ, 0x10000, P4 ;  /* 0x00010000ff617807 */ /* 0x000fe40002000000 */
[----:B------:R-:W-:Y:S02]  /*4f20*/  SEL R98, RZ, 0x100, P3 ;  /* 0x00000100ff627807 */ /* 0x000fe40001800000 */
[C---:B------:R-:W-:Y:S02]  /*4f30*/  LEA R94, P0, R215.reuse, c[0x0][0x188], 0x4 ;  /* 0x00006200d75e7a11 */ /* 0x040fe400078020ff */
[----:B------:R-:W-:Y:S02]  /*4f40*/  SEL R99, RZ, 0x1, P2 ;  /* 0x00000001ff637807 */ /* 0x000fe40001000000 */
[----:B------:R-:W-:-:S02]  /*4f50*/  LEA.HI.X R95, R215, c[0x0][0x18c], RZ, 0x4, P0 ;  /* 0x00006300d75f7a11 */ /* 0x000fc400000f24ff */
[----:B------:R-:W-:Y:S02]  /*4f60*/  IADD3 R96, R98, R96, R97 ;  /* 0x0000006062607210 */ /* 0x000fe40007ffe061 */
[----:B------:R-:W-:Y:S01]  /*4f70*/  SHF.L.U64.HI R217, R215, 0x2, RZ ;  /* 0x00000002d7d97819 */ /* 0x000fe200000102ff */
[----:B------:R0:W-:Y:S01]  /*4f80*/  STG.E.128 [R94.64], R60 ;  /* 0x0000003c5e007986 */ /* 0x0001e2000c101d04 */
[----:B------:R-:W-:Y:S01]  /*4f90*/  IADD3 R92, P0, R216, c[0x0][0x190], RZ ;  /* 0x00006400d85c7a10 */ /* 0x000fe20007f1e0ff */
[----:B------:R-:W-:Y:S01]  /*4fa0*/  IMAD.IADD R99, R96, 0x1, R99 ;  /* 0x0000000160637824 */ /* 0x000fe200078e0263 */
[----:B------:R-:W-:Y:S02]  /*4fb0*/  LOP3.LUT P1, RZ, R214, 0x1, RZ, 0xc0, !PT ;  /* 0x00000001d6ff7812 */ /* 0x000fe4000782c0ff */
[----:B------:R-:W-:-:S05]  /*4fc0*/  IADD3.X R93, R217, c[0x0][0x194], RZ, P0, !PT ;  /* 0x00006500d95d7a10 */ /* 0x000fca00007fe4ff */
[----:B------:R0:W-:Y:S06]  /*4fd0*/  STG.E [R92.64], R99 ;  /* 0x000000635c007986 */ /* 0x0001ec000c101904 */
[----:B------:R-:W-:Y:S05]  /*4fe0*/  @!P1 BRA `(.L_x_21502) ;  /* 0x000000b000009947 */ /* 0x000fea0003800000 */
[----:B0-----:R-:W-:Y:S01]  /*4ff0*/  IMAD.U32 R95, R198, 0x10000, RZ ;  /* 0x00010000c65f7824 */ /* 0x001fe200078e00ff */
[----:B------:R-:W-:Y:S02]  /*5000*/  LOP3.LUT R94, R197, 0xffff, RZ, 0xc0, !PT ;  /* 0x0000ffffc55e7812 */ /* 0x000fe400078ec0ff */
[----:B------:R-:W-:Y:S02]  /*5010*/  LOP3.LUT R97, R199, 0xff, RZ, 0xc0, !PT ;  /* 0x000000ffc7617812 */ /* 0x000fe400078ec0ff */
[----:B------:R-:W-:-:S02]  /*5020*/  LOP3.LUT R95, R95, 0xff0000, RZ, 0xc0, !PT ;  /* 0x00ff00005f5f7812 */ /* 0x000fc400078ec0ff */
[----:B------:R-:W-:-:S03]  /*5030*/  IADD3 R92, P0, R216, c[0x0][0x198], RZ ;  /* 0x00006600d85c7a10 */ /* 0x000fc60007f1e0ff */
[----:B------:R-:W-:Y:S01]  /*5040*/  IMAD R94, R94, 0x1000000, R95 ;  /* 0x010000005e5e7824 */ /* 0x000fe200078e025f */
[----:B------:R-:W-:Y:S02]  /*5050*/  LOP3.LUT R95, R200, 0xff, RZ, 0xc0, !PT ;  /* 0x000000ffc85f7812 */ /* 0x000fe400078ec0ff */
[----:B------:R-:W-:Y:S01]  /*5060*/  IADD3.X R93, R217, c[0x0][0x19c], RZ, P0, !PT ;  /* 0x00006700d95d7a10 */ /* 0x000fe200007fe4ff */
[----:B------:R-:W-:-:S04]  /*5070*/  IMAD R94, R97, 0x100, R94 ;  /* 0x00000100615e7824 */ /* 0x000fc800078e025e */
[----:B------:R-:W-:-:S05]  /*5080*/  IMAD.IADD R95, R94, 0x1, R95 ;  /* 0x000000015e5f7824 */ /* 0x000fca00078e025f */
[----:B------:R0:W-:Y:S02]  /*5090*/  STG.E [R92.64], R95 ;  /* 0x0000005f5c007986 */ /* 0x0001e4000c101904 */
.L_x_21502:
[----:B------:R-:W-:Y:S02]  /*50a0*/  IADD3 R96, R215, 0x100, RZ ;  /* 0x00000100d7607810 */ /* 0x000fe40007ffe0ff */
.L_x_21437:
[----:B------:R-:W-:Y:S05]  /*50b0*/  BSYNC B0 ;  /* 0x0000000000007941 */ /* 0x000fea0003800000 */
.L_x_21436:
[----:B------:R-:W-:Y:S01]  /*50c0*/  LOP3.LUT P0, RZ, R214, 0x100, RZ, 0xc0, !PT ;  /* 0x00000100d6ff7812 */ /* 0x000fe2000780c0ff */
[----:B------:R-:W-:-:S12]  /*50d0*/  BSSY B0, `(.L_x_21503) ;  /* 0x00002dc000007945 */ /* 0x000fd80003800000 */
[----:B------:R-:W-:Y:S05]  /*50e0*/  @!P0 BRA `(.L_x_21504) ;  /* 0x00002da000008947 */ /* 0x000fea0003800000 */
[----:B------:R-:W-:Y:S01]  /*50f0*/  ISETP.NE.U32.AND P0, PT, RZ, c[0x0][0x178], PT ;  /* 0x00005e00ff007a0c */ /* 0x000fe20003f05070 */
[----:B------:R-:W-:Y:S01]  /*5100*/  IMAD.MOV.U32 R65, RZ, RZ, 0x10 ;  /* 0x00000010ff417424 */ /* 0x000fe200078e00ff */
[----:B------:R-:W-:Y:S02]  /*5110*/  LOP3.LUT R214, R214, 0xfffffffe, RZ, 0xc0, !PT ;  /* 0xfffffffed6d67812 */ /* 0x000fe400078ec0ff */
[----:B------:R-:W-:Y:S01]  /*5120*/  ISETP.NE.AND.EX P2, PT, RZ, c[0x0][0x17c], PT, P0 ;  /* 0x00005f00ff007a0c */ /* 0x000fe20003f45300 */
[----:B------:R-:W-:-:S06]  /*5130*/  IMAD.WIDE.U32 R64, R96, R65, c[0x0][0x170] ;  /* 0x00005c0060407625 */ /* 0x000fcc00078e0041 */
[----:B------:R-:W5:Y:S06]  /*5140*/  LDG.E.128 R64, [R64.64] ;  /* 0x0000000440407981 */ /* 0x000f6c000c1e1d00 */
[----:B0-----:R-:W-:Y:S01]  /*5150*/  @P2 LEA R94, P0, R96, c[0x0][0x178], 0x4 ;  /* 0x00005e00605e2a11 */ /* 0x001fe200078020ff */
        /* <DEDUP_REMOVED lines=20> */
.L_x_21506:
[----:B0-----:R-:W-:Y:S02]  /*52a0*/  MOV R216, R208 ;  /* 0x000000d000d87202 */ /* 0x001fe40000000f00 */
.L_x_21507:
[----:B------:R-:W-:Y:S05]  /*52b0*/  BSYNC B1 ;  /* 0x0000000000017941 */ /* 0x000fea0003800000 */
.L_x_21505:
        /* <DEDUP_REMOVED lines=16> */
.L_x_21511:
[----:B------:R-:W-:Y:S05]  /*53c0*/  BSYNC B2 ;  /* 0x0000000000027941 */ /* 0x000fea0003800000 */
.L_x_21510:
        /* <DEDUP_REMOVED lines=44> */
.L_x_21509:
[----:B------:R-:W-:Y:S05]  /*5690*/  BSYNC B1 ;  /* 0x0000000000017941 */ /* 0x000fea0003800000 */
.L_x_21508:
        /* <DEDUP_REMOVED lines=14> */
.L_x_21512:
        /* <DEDUP_REMOVED lines=12> */
.L_x_21515:
[----:B------:R-:W-:Y:S02]  /*5840*/  IMAD.MOV.U32 R205, RZ, RZ, R208 ;  /* 0x000000ffffcd7224 */ /* 0x000fe400078e00d0 */
.L_x_21516:
[----:B------:R-:W-:Y:S05]  /*5850*/  BSYNC B1 ;  /* 0x0000000000017941 */ /* 0x000fea0003800000 */
.L_x_21514:
        /* <DEDUP_REMOVED lines=16> */
.L_x_21520:
[----:B------:R-:W-:Y:S05]  /*5960*/  BSYNC B2 ;  /* 0x0000000000027941 */ /* 0x000fea0003800000 */
.L_x_21519:
        /* <DEDUP_REMOVED lines=44> */
.L_x_21518:
[----:B------:R-:W-:Y:S05]  /*5c30*/  BSYNC B1 ;  /* 0x0000000000017941 */ /* 0x000fea0003800000 */
.L_x_21517:
        /* <DEDUP_REMOVED lines=8> */
.L_x_21513:
        /* <DEDUP_REMOVED lines=12> */
.L_x_21522:
[----:B------:R-:W-:Y:S02]  /*5d80*/  IMAD.MOV.U32 R205, RZ, RZ, R208 ;  /* 0x000000ffffcd7224 */ /* 0x000fe400078e00d0 */
.L_x_21523:
[----:B------:R-:W-:Y:S05]  /*5d90*/  BSYNC B1 ;  /* 0x0000000000017941 */ /* 0x000fea0003800000 */
.L_x_21521:
        /* <DEDUP_REMOVED lines=16> */
.L_x_21527:
[----:B------:R-:W-:Y:S05]  /*5ea0*/  BSYNC B2 ;  /* 0x0000000000027941 */ /* 0x000fea0003800000 */
.L_x_21526:
        /* <DEDUP_REMOVED lines=44> */
.L_x_21525:
[----:B------:R-:W-:Y:S05]  /*6170*/  BSYNC B1 ;  /* 0x0000000000017941 */ /* 0x000fea0003800000 */
.L_x_21524:
        /* <DEDUP_REMOVED lines=11> */
.L_x_21528:
        /* <DEDUP_REMOVED lines=12> */
.L_x_21531:
[----:B------:R-:W-:Y:S02]  /*62f0*/  IMAD.MOV.U32 R205, RZ, RZ, R208 ;  /* 0x000000ffffcd7224 */ /* 0x000fe400078e00d0 */
.L_x_21532:
[----:B------:R-:W-:Y:S05]  /*6300*/  BSYNC B1 ;  /* 0x0000000000017941 */ /* 0x000fea0003800000 */
.L_x_21530:
        /* <DEDUP_REMOVED lines=16> */
.L_x_21536:
[----:B------:R-:W-:Y:S05]  /*6410*/  BSYNC B2 ;  /* 0x0000000000027941 */ /* 0x000fea0003800000 */
.L_x_21535:
        /* <DEDUP_REMOVED lines=44> */
.L_x_21534:
[----:B------:R-:W-:Y:S05]  /*66e0*/  BSYNC B1 ;  /* 0x0000000000017941 */ /* 0x000fea0003800000 */
.L_x_21533:
        /* <DEDUP_REMOVED lines=8> */
.L_x_21529:
        /* <DEDUP_REMOVED lines=12> */
.L_x_21538:
[----:B------:R-:W-:Y:S02]  /*6830*/  IMAD.MOV.U32 R205, RZ, RZ, R208 ;  /* 0x000000ffffcd7224 */ /* 0x000fe400078e00d0 */
.L_x_21539:
[----:B------:R-:W-:Y:S05]  /*6840*/  BSYNC B1 ;  /* 0x0000000000017941 */ /* 0x000fea0003800000 */
.L_x_21537:
        /* <DEDUP_REMOVED lines=16> */
.L_x_21543:
[----:B------:R-:W-:Y:S05]  /*6950*/  BSYNC B2 ;  /* 0x0000000000027941 */ /* 0x000fea0003800000 */
.L_x_21542:
        /* <DEDUP_REMOVED lines=44> */
.L_x_21541:
[----:B------:R-:W-:Y:S05]  /*6c20*/  BSYNC B1 ;  /* 0x0000000000017941 */ /* 0x000fea0003800000 */
.L_x_21540:
        /* <DEDUP_REMOVED lines=11> */
.L_x_21544:
        /* <DEDUP_REMOVED lines=12> */
.L_x_21547:
[----:B------:R-:W-:Y:S02]  /*6da0*/  IMAD.MOV.U32 R205, RZ, RZ, R208 ;  /* 0x000000ffffcd7224 */ /* 0x000fe400078e00d0 */
.L_x_21548:
[----:B------:R-:W-:Y:S05]  /*6db0*/  BSYNC B1 ;  /* 0x0000000000017941 */ /* 0x000fea0003800000 */
.L_x_21546:
        /* <DEDUP_REMOVED lines=16> */
.L_x_21552:
[----:B------:R-:W-:Y:S05]  /*6ec0*/  BSYNC B2 ;  /* 0x0000000000027941 */ /* 0x000fea0003800000 */
.L_x_21551:
        /* <DEDUP_REMOVED lines=44> */
.L_x_21550:
[----:B------:R-:W-:Y:S05]  /*7190*/  BSYNC B1 ;  /* 0x0000000000017941 */ /* 0x000fea0003800000 */
.L_x_21549:
        /* <DEDUP_REMOVED lines=8> */
.L_x_21545:
        /* <DEDUP_REMOVED lines=12> */
.L_x_21554:
[----:B------:R-:W-:Y:S02]  /*72e0*/  IMAD.MOV.U32 R205, RZ, RZ, R208 ;  /* 0x000000ffffcd7224 */ /* 0x000fe400078e00d0 */
.L_x_21555:
[----:B------:R-:W-:Y:S05]  /*72f0*/  BSYNC B1 ;  /* 0x0000000000017941 */ /* 0x000fea0003800000 */
.L_x_21553:
        /* <DEDUP_REMOVED lines=16> */
.L_x_21559:
[----:B------:R-:W-:Y:S05]  /*7400*/  BSYNC B2 ;  /* 0x0000000000027941 */ /* 0x000fea0003800000 */
.L_x_21558:
        /* <DEDUP_REMOVED lines=44> */
.L_x_21557:
[----:B------:R-:W-:Y:S05]  /*76d0*/  BSYNC B1 ;  /* 0x0000000000017941 */ /* 0x000fea0003800000 */
.L_x_21556:
        /* <DEDUP_REMOVED lines=11> */
.L_x_21560:
        /* <DEDUP_REMOVED lines=12> */
.L_x_21563:
[----:B------:R-:W-:Y:S02]  /*7850*/  IMAD.MOV.U32 R216, RZ, RZ, R208 ;  /* 0x000000ffffd87224 */ /* 0x000fe400078e00d0 */
.L_x_21564:
[----:B------:R-:W-:Y:S05]  /*7860*/  BSYNC B1 ;  /* 0x0000000000017941 */ /* 0x000fea0003800000 */
.L_x_21562:
        /* <DEDUP_REMOVED lines=16> */
.L_x_21568:
[----:B------:R-:W-:Y:S05]  /*7970*/  BSYNC B2 ;  /* 0x0000000000027941 */ /* 0x000fea0003800000 */
.L_x_21567:
        /* <DEDUP_REMOVED lines=44> */
.L_x_21566:
[----:B------:R-:W-:Y:S05]  /*7c40*/  BSYNC B1 ;  /* 0x0000000000017941 */ /* 0x000fea0003800000 */
.L_x_21565:
        /* <DEDUP_REMOVED lines=8> */
.L_x_21561:
        /* <DEDUP_REMOVED lines=27> */
.L_x_21569:
[----:B------:R-:W-:Y:S02]  /*7e80*/  IADD3 R96, R96, 0x100, RZ ;  /* 0x0000010060607810 */ /* 0x000fe40007ffe0ff */
.L_x_21504:
[----:B------:R-:W-:Y:S05]  /*7e90*/  BSYNC B0 ;  /* 0x0000000000007941 */ /* 0x000fea0003800000 */
.L_x_21503:
        /* <DEDUP_REMOVED lines=30> */
.L_x_21573:
[----:B0-----:R-:W-:Y:S02]  /*8080*/  MOV R216, R208 ;  /* 0x000000d000d87202 */ /* 0x001fe40000000f00 */
.L_x_21574:
[----:B------:R-:W-:Y:S05]  /*8090*/  BSYNC B1 ;  /* 0x0000000000017941 */ /* 0x000fea0003800000 */
.L_x_21572:
        /* <DEDUP_REMOVED lines=16> */
.L_x_21578:
[----:B------:R-:W-:Y:S05]  /*81a0*/  BSYNC B2 ;  /* 0x0000000000027941 */ /* 0x000fea0003800000 */
.L_x_21577:
        /* <DEDUP_REMOVED lines=44> */
.L_x_21576:
[----:B------:R-:W-:Y:S05]  /*8470*/  BSYNC B1 ;  /* 0x0000000000017941 */ /* 0x000fea0003800000 */
.L_x_21575:
        /* <DEDUP_REMOVED lines=14> */
.L_x_21579:
        /* <DEDUP_REMOVED lines=12> */
.L_x_21582:
[----:B------:R-:W-:Y:S02]  /*8620*/  IMAD.MOV.U32 R205, RZ, RZ, R208 ;  /* 0x000000ffffcd7224 */ /* 0x000fe400078e00d0 */
.L_x_21583:
[----:B------:R-:W-:Y:S05]  /*8630*/  BSYNC B1 ;  /* 0x0000000000017941 */ /* 0x000fea0003800000 */
.L_x_21581:
        /* <DEDUP_REMOVED lines=16> */
.L_x_21587:
[----:B------:R-:W-:Y:S05]  /*8740*/  BSYNC B2 ;  /* 0x0000000000027941 */ /* 0x000fea0003800000 */
.L_x_21586:
        /* <DEDUP_REMOVED lines=44> */
.L_x_21585:
[----:B------:R-:W-:Y:S05]  /*8a10*/  BSYNC B1 ;  /* 0x0000000000017941 */ /* 0x000fea0003800000 */
.L_x_21584:
        /* <DEDUP_REMOVED lines=8> */
.L_x_21580:
        /* <DEDUP_REMOVED lines=12> */
.L_x_21589:
[----:B------:R-:W-:Y:S02]  /*8b60*/  IMAD.MOV.U32 R205, RZ, RZ, R208 ;  /* 0x000000ffffcd7224 */ /* 0x000fe400078e00d0 */
.L_x_21590:
[----:B------:R-:W-:Y:S05]  /*8b70*/  BSYNC B1 ;  /* 0x0000000000017941 */ /* 0x000fea0003800000 */
.L_x_21588:
        /* <DEDUP_REMOVED lines=16> */
.L_x_21594:
[----:B------:R-:W-:Y:S05]  /*8c80*/  BSYNC B2 ;  /* 0x0000000000027941 */ /* 0x000fea0003800000 */
.L_x_21593:
        /* <DEDUP_REMOVED lines=44> */
.L_x_21592:
[----:B------:R-:W-:Y:S05]  /*8f50*/  BSYNC B1 ;  /* 0x0000000000017941 */ /* 0x000fea0003800000 */
.L_x_21591:
        /* <DEDUP_REMOVED lines=11> */
.L_x_21595:
        /* <DEDUP_REMOVED lines=12> */
.L_x_21598:
[----:B------:R-:W-:Y:S02]  /*90d0*/  IMAD.MOV.U32 R205, RZ, RZ, R208 ;  /* 0x000000ffffcd7224 */ /* 0x000fe400078e00d0 */
.L_x_21599:
[----:B------:R-:W-:Y:S05]  /*90e0*/  BSYNC B1 ;  /* 0x0000000000017941 */ /* 0x000fea0003800000 */
.L_x_21597:
        /* <DEDUP_REMOVED lines=16> */
.L_x_21603:
[----:B------:R-:W-:Y:S05]  /*91f0*/  BSYNC B2 ;  /* 0x0000000000027941 */ /* 0x000fea0003800000 */
.L_x_21602:
        /* <DEDUP_REMOVED lines=44> */
.L_x_21601:
[----:B------:R-:W-:Y:S05]  /*94c0*/  BSYNC B1 ;  /* 0x0000000000017941 */ /* 0x000fea0003800000 */
.L_x_21600:
        /* <DEDUP_REMOVED lines=8> */
.L_x_21596:
        /* <DEDUP_REMOVED lines=12> */
.L_x_21605:
[----:B------:R-:W-:Y:S02]  /*9610*/  IMAD.MOV.U32 R205, RZ, RZ, R208 ;  /* 0x000000ffffcd7224 */ /* 0x000fe400078e00d0 */
.L_x_21606:
[----:B------:R-:W-:Y:S05]  /*9620*/  BSYNC B1 ;  /* 0x0000000000017941 */ /* 0x000fea0003800000 */
.L_x_21604:
        /* <DEDUP_REMOVED lines=16> */
.L_x_21610:
[----:B------:R-:W-:Y:S05]  /*9730*/  BSYNC B2 ;  /* 0x0000000000027941 */ /* 0x000fea0003800000 */
.L_x_21609:
        /* <DEDUP_REMOVED lines=44> */
.L_x_21608:
[----:B------:R-:W-:Y:S05]  /*9a00*/  BSYNC B1 ;  /* 0x0000000000017941 */ /* 0x000fea0003800000 */
.L_x_21607:
        /* <DEDUP_REMOVED lines=11> */
.L_x_21611:
        /* <DEDUP_REMOVED lines=12> */
.L_x_21614:
[----:B------:R-:W-:Y:S02]  /*9b80*/  IMAD.MOV.U32 R205, RZ, RZ, R208 ;  /* 0x000000ffffcd7224 */ /* 0x000fe400078e00d0 */
.L_x_21615:
[----:B------:R-:W-:Y:S05]  /*9b90*/  BSYNC B1 ;  /* 0x0000000000017941 */ /* 0x000fea0003800000 */
.L_x_21613:
        /* <DEDUP_REMOVED lines=16> */
.L_x_21619:
[----:B------:R-:W-:Y:S05]  /*9ca0*/  BSYNC B2 ;  /* 0x0000000000027941 */ /* 0x000fea0003800000 */
.L_x_21618:
        /* <DEDUP_REMOVED lines=44> */
.L_x_21617:
[----:B------:R-:W-:Y:S05]  /*9f70*/  BSYNC B1 ;  /* 0x0000000000017941 */ /* 0x000fea0003800000 */
.L_x_21616:
        /* <DEDUP_REMOVED lines=8> */
.L_x_21612:
        /* <DEDUP_REMOVED lines=12> */
.L_x_21621:
[----:B------:R-:W-:Y:S02]  /*a0c0*/  IMAD.MOV.U32 R205, RZ, RZ, R208 ;  /* 0x000000ffffcd7224 */ /* 0x000fe400078e00d0 */
.L_x_21622:
[----:B------:R-:W-:Y:S05]  /*a0d0*/  BSYNC B1 ;  /* 0x0000000000017941 */ /* 0x000fea0003800000 */
.L_x_21620:
        /* <DEDUP_REMOVED lines=16> */
.L_x_21626:
[----:B------:R-:W-:Y:S05]  /*a1e0*/  BSYNC B2 ;  /* 0x0000000000027941 */ /* 0x000fea0003800000 */
.L_x_21625:
        /* <DEDUP_REMOVED lines=44> */
.L_x_21624:
[----:B------:R-:W-:Y:S05]  /*a4b0*/  BSYNC B1 ;  /* 0x0000000000017941 */ /* 0x000fea0003800000 */
.L_x_21623:
        /* <DEDUP_REMOVED lines=11> */
.L_x_21627:
        /* <DEDUP_REMOVED lines=12> */
.L_x_21630:
[----:B------:R-:W-:Y:S02]  /*a630*/  IMAD.MOV.U32 R216, RZ, RZ, R208 ;  /* 0x000000ffffd87224 */ /* 0x000fe400078e00d0 */
.L_x_21631:
[----:B------:R-:W-:Y:S05]  /*a640*/  BSYNC B1 ;  /* 0x0000000000017941 */ /* 0x000fea0003800000 */
.L_x_21629:
        /* <DEDUP_REMOVED lines=16> */
.L_x_21635:
[----:B------:R-:W-:Y:S05]  /*a750*/  BSYNC B2 ;  /* 0x0000000000027941 */ /* 0x000fea0003800000 */
.L_x_21634:
        /* <DEDUP_REMOVED lines=44> */
.L_x_21633:
[----:B------:R-:W-:Y:S05]  /*aa20*/  BSYNC B1 ;  /* 0x0000000000017941 */ /* 0x000fea0003800000 */
.L_x_21632:
        /* <DEDUP_REMOVED lines=8> */
.L_x_21628:
        /* <DEDUP_REMOVED lines=27> */
.L_x_21636:
[----:B------:R-:W-:Y:S02]  /*ac60*/  IADD3 R96, R96, 0x100, RZ ;  /* 0x0000010060607810 */ /* 0x000fe40007ffe0ff */
.L_x_21571:
[----:B------:R-:W-:Y:S05]  /*ac70*/  BSYNC B0 ;  /* 0x0000000000007941 */ /* 0x000fea0003800000 */
.L_x_21570:
        /* <DEDUP_REMOVED lines=30> */
.L_x_21640:
[----:B0-----:R-:W-:Y:S02]  /*ae60*/  MOV R216, R208 ;  /* 0x000000d000d87202 */ /* 0x001fe40000000f00 */
.L_x_21641:
[----:B------:R-:W-:Y:S05]  /*ae70*/  BSYNC B1 ;  /* 0x0000000000017941 */ /* 0x000fea0003800000 */
.L_x_21639:
        /* <DEDUP_REMOVED lines=16> */
.L_x_21645:
[----:B------:R-:W-:Y:S05]  /*af80*/  BSYNC B2 ;  /* 0x0000000000027941 */ /* 0x000fea0003800000 */
.L_x_21644:
        /* <DEDUP_REMOVED lines=44> */
.L_x_21643:
[----:B------:R-:W-:Y:S05]  /*b250*/  BSYNC B1 ;  /* 0x0000000000017941 */ /* 0x000fea0003800000 */
.L_x_21642:
        /* <DEDUP_REMOVED lines=14> */
.L_x_21646:
        /* <DEDUP_REMOVED lines=12> */
.L_x_21649:
[----:B------:R-:W-:Y:S02]  /*b400*/  IMAD.MOV.U32 R205, RZ, RZ, R208 ;  /* 0x000000ffffcd7224 */ /* 0x000fe400078e00d0 */
.L_x_21650:
[----:B------:R-:W-:Y:S05]  /*b410*/  BSYNC B1 ;  /* 0x0000000000017941 */ /* 0x000fea0003800000 */
.L_x_21648:
        /* <DEDUP_REMOVED lines=16> */
.L_x_21654:
[----:B------:R-:W-:Y:S05]  /*b520*/  BSYNC B2 ;  /* 0x0000000000027941 */ /* 0x000fea0003800000 */
.L_x_21653:
        /* <DEDUP_REMOVED lines=44> */
.L_x_21652:
[----:B------:R-:W-:Y:S05]  /*b7f0*/  BSYNC B1 ;  /* 0x0000000000017941 */ /* 0x000fea0003800000 */
.L_x_21651:
        /* <DEDUP_REMOVED lines=8> */
.L_x_21647:
        /* <DEDUP_REMOVED lines=12> */
.L_x_21656:
[----:B------:R-:W-:Y:S02]  /*b940*/  IMAD.MOV.U32 R205, RZ, RZ, R208 ;  /* 0x000000ffffcd7224 */ /* 0x000fe400078e00d0 */
.L_x_21657:
[----:B------:R-:W-:Y:S05]  /*b950*/  BSYNC B1 ;  /* 0x0000000000017941 */ /* 0x000fea0003800000 */
.L_x_21655:
        /* <DEDUP_REMOVED lines=16> */
.L_x_21661:
[----:B------:R-:W-:Y:S05]  /*ba60*/  BSYNC B2 ;  /* 0x0000000000027941 */ /* 0x000fea0003800000 */
.L_x_21660:
        /* <DEDUP_REMOVED lines=44> */
.L_x_21659:
[----:B------:R-:W-:Y:S05]  /*bd30*/  BSYNC B1 ;  /* 0x0000000000017941 */ /* 0x000fea0003800000 */
.L_x_21658:
        /* <DEDUP_REMOVED lines=11> */
.L_x_21662:
        /* <DEDUP_REMOVED lines=12> */
.L_x_21665:
[----:B------:R-:W-:Y:S02]  /*beb0*/  IMAD.MOV.U32 R205, RZ, RZ, R208 ;  /* 0x000000ffffcd7224 */ /* 0x000fe400078e00d0 */
.L_x_21666:
[----:B------:R-:W-:Y:S05]  /*bec0*/  BSYNC B1 ;  /* 0x0000000000017941 */ /* 0x000fea0003800000 */
.L_x_21664:
        /* <DEDUP_REMOVED lines=16> */
.L_x_21670:
[----:B------:R-:W-:Y:S05]  /*bfd0*/  BSYNC B2 ;  /* 0x0000000000027941 */ /* 0x000fea0003800000 */
.L_x_21669:
        /* <DEDUP_REMOVED lines=44> */
.L_x_21668:
[----:B------:R-:W-:Y:S05]  /*c2a0*/  BSYNC B1 ;  /* 0x0000000000017941 */ /* 0x000fea0003800000 */
.L_x_21667:
        /* <DEDUP_REMOVED lines=8> */
.L_x_21663:
        /* <DEDUP_REMOVED lines=12> */
.L_x_21672:
[----:B------:R-:W-:Y:S02]  /*c3f0*/  IMAD.MOV.U32 R205, RZ, RZ, R208 ;  /* 0x000000ffffcd7224 */ /* 0x000fe400078e00d0 */
.L_x_21673:
[----:B------:R-:W-:Y:S05]  /*c400*/  BSYNC B1 ;  /* 0x0000000000017941 */ /* 0x000fea0003800000 */
.L_x_21671:
        /* <DEDUP_REMOVED lines=16> */
.L_x_21677:
[----:B------:R-:W-:Y:S05]  /*c510*/  BSYNC B2 ;  /* 0x0000000000027941 */ /* 0x000fea0003800000 */
.L_x_21676:
        /* <DEDUP_REMOVED lines=44> */
.L_x_21675:
[----:B------:R-:W-:Y:S05]  /*c7e0*/  BSYNC B1 ;  /* 0x0000000000017941 */ /* 0x000fea0003800000 */
.L_x_21674:
        /* <DEDUP_REMOVED lines=11> */
.L_x_21678:
        /* <DEDUP_REMOVED lines=12> */
.L_x_21681:
[----:B------:R-:W-:Y:S02]  /*c960*/  IMAD.MOV.U32 R205, RZ, RZ, R208 ;  /* 0x000000ffffcd7224 */ /* 0x000fe400078e00d0 */
.L_x_21682:
[----:B------:R-:W-:Y:S05]  /*c970*/  BSYNC B1 ;  /* 0x0000000000017941 */ /* 0x000fea0003800000 */
.L_x_21680:
        /* <DEDUP_REMOVED lines=16> */
.L_x_21686:
[----:B------:R-:W-:Y:S05]  /*ca80*/  BSYNC B2 ;  /* 0x0000000000027941 */ /* 0x000fea0003800000 */
.L_x_21685:
        /* <DEDUP_REMOVED lines=44> */
.L_x_21684:
[----:B------:R-:W-:Y:S05]  /*cd50*/  BSYNC B1 ;  /* 0x0000000000017941 */ /* 0x000fea0003800000 */
.L_x_21683:
        /* <DEDUP_REMOVED lines=8> */
.L_x_21679:
        /* <DEDUP_REMOVED lines=12> */
.L_x_21688:
[----:B------:R-:W-:Y:S02]  /*cea0*/  IMAD.MOV.U32 R205, RZ, RZ, R208 ;  /* 0x000000ffffcd7224 */ /* 0x000fe400078e00d0 */
.L_x_21689:
[----:B------:R-:W-:Y:S05]  /*ceb0*/  BSYNC B1 ;  /* 0x0000000000017941 */ /* 0x000fea0003800000 */
.L_x_21687:
        /* <DEDUP_REMOVED lines=16> */
.L_x_21693:
[----:B------:R-:W-:Y:S05]  /*cfc0*/  BSYNC B2 ;  /* 0x0000000000027941 */ /* 0x000fea0003800000 */
.L_x_21692:
        /* <DEDUP_REMOVED lines=44> */
.L_x_21691:
[----:B------:R-:W-:Y:S05]  /*d290*/  BSYNC B1 ;  /* 0x0000000000017941 */ /* 0x000fea0003800000 */
.L_x_21690:
        /* <DEDUP_REMOVED lines=11> */
.L_x_21694:
        /* <DEDUP_REMOVED lines=12> */
.L_x_21697:
[----:B------:R-:W-:Y:S02]  /*d410*/  IMAD.MOV.U32 R216, RZ, RZ, R208 ;  /* 0x000000ffffd87224 */ /* 0x000fe400078e00d0 */
.L_x_21698:
[----:B------:R-:W-:Y:S05]  /*d420*/  BSYNC B1 ;  /* 0x0000000000017941 */ /* 0x000fea0003800000 */
.L_x_21696:
        /* <DEDUP_REMOVED lines=16> */
.L_x_21702:
[----:B------:R-:W-:Y:S05]  /*d530*/  BSYNC B2 ;  /* 0x0000000000027941 */ /* 0x000fea0003800000 */
.L_x_21701:
        /* <DEDUP_REMOVED lines=44> */
.L_x_21700:
[----:B------:R-:W-:Y:S05]  /*d800*/  BSYNC B1 ;  /* 0x0000000000017941 */ /* 0x000fea0003800000 */
.L_x_21699:
        /* <DEDUP_REMOVED lines=8> */
.L_x_21695:
        /* <DEDUP_REMOVED lines=27> */
.L_x_21703:
[----:B------:R-:W-:Y:S02]  /*da40*/  IADD3 R96, R96, 0x100, RZ ;  /* 0x0000010060607810 */ /* 0x000fe40007ffe0ff */
.L_x_21638:
[----:B------:R-:W-:Y:S05]  /*da50*/  BSYNC B0 ;  /* 0x0000000000007941 */ /* 0x000fea0003800000 */
.L_x_21637:
        /* <DEDUP_REMOVED lines=30> */
.L_x_21707:
[----:B0-----:R-:W-:Y:S02]  /*dc40*/  MOV R216, R208 ;  /* 0x000000d000d87202 */ /* 0x001fe40000000f00 */
.L_x_21708:
[----:B------:R-:W-:Y:S05]  /*dc50*/  BSYNC B1 ;  /* 0x0000000000017941 */ /* 0x000fea0003800000 */
.L_x_21706:
        /* <DEDUP_REMOVED lines=16> */
.L_x_21712:
[----:B------:R-:W-:Y:S05]  /*dd60*/  BSYNC B2 ;  /* 0x0000000000027941 */ /* 0x000fea0003800000 */
.L_x_21711:
        /* <DEDUP_REMOVED lines=44> */
.L_x_21710:
[----:B------:R-:W-:Y:S05]  /*e030*/  BSYNC B1 ;  /* 0x0000000000017941 */ /* 0x000fea0003800000 */
.L_x_21709:
        /* <DEDUP_REMOVED lines=14> */
.L_x_21713:
        /* <DEDUP_REMOVED lines=12> */
.L_x_21716:
[----:B------:R-:W-:Y:S02]  /*e1e0*/  IMAD.MOV.U32 R205, RZ, RZ, R208 ;  /* 0x000000ffffcd7224 */ /* 0x000fe400078e00d0 */
.L_x_21717:
[----:B------:R-:W-:Y:S05]  /*e1f0*/  BSYNC B1 ;  /* 0x0000000000017941 */ /* 0x000fea0003800000 */
.L_x_21715:
        /* <DEDUP_REMOVED lines=16> */
.L_x_21721:
[----:B------:R-:W-:Y:S05]  /*e300*/  BSYNC B2 ;  /* 0x0000000000027941 */ /* 0x000fea0003800000 */
.L_x_21720:
        /* <DEDUP_REMOVED lines=44> */
.L_x_21719:
[----:B------:R-:W-:Y:S05]  /*e5d0*/  BSYNC B1 ;  /* 0x0000000000017941 */ /* 0x000fea0003800000 */
.L_x_21718:
        /* <DEDUP_REMOVED lines=8> */
.L_x_21714:
        /* <DEDUP_REMOVED lines=12> */
.L_x_21723:
[----:B------:R-:W-:Y:S02]  /*e720*/  IMAD.MOV.U32 R205, RZ, RZ, R208 ;  /* 0x000000ffffcd7224 */ /* 0x000fe400078e00d0 */
.L_x_21724:
[----:B------:R-:W-:Y:S05]  /*e730*/  BSYNC B1 ;  /* 0x0000000000017941 */ /* 0x000fea0003800000 */
.L_x_21722:
        /* <DEDUP_REMOVED lines=16> */
.L_x_21728:
[----:B------:R-:W-:Y:S05]  /*e840*/  BSYNC B2 ;  /* 0x0000000000027941 */ /* 0x000fea0003800000 */
.L_x_21727:
        /* <DEDUP_REMOVED lines=44> */
.L_x_21726:
[----:B------:R-:W-:Y:S05]  /*eb10*/  BSYNC B1 ;  /* 0x0000000000017941 */ /* 0x000fea0003800000 */
.L_x_21725:
        /* <DEDUP_REMOVED lines=11> */
.L_x_21729:
        /* <DEDUP_REMOVED lines=12> */
.L_x_21732:
[----:B------:R-:W-:Y:S02]  /*ec90*/  IMAD.MOV.U32 R205, RZ, RZ, R208 ;  /* 0x000000ffffcd7224 */ /* 0x000fe400078e00d0 */
.L_x_21733:
[----:B------:R-:W-:Y:S05]  /*eca0*/  BSYNC B1 ;  /* 0x0000000000017941 */ /* 0x000fea0003800000 */
.L_x_21731:
        /* <DEDUP_REMOVED lines=16> */
.L_x_21737:
[----:B------:R-:W-:Y:S05]  /*edb0*/  BSYNC B2 ;  /* 0x0000000000027941 */ /* 0x000fea0003800000 */
.L_x_21736:
        /* <DEDUP_REMOVED lines=44> */
.L_x_21735:
[----:B------:R-:W-:Y:S05]  /*f080*/  BSYNC B1 ;  /* 0x0000000000017941 */ /* 0x000fea0003800000 */
.L_x_21734:
        /* <DEDUP_REMOVED lines=8> */
.L_x_21730:
        /* <DEDUP_REMOVED lines=12> */
.L_x_21739:
[----:B------:R-:W-:Y:S02]  /*f1d0*/  IMAD.MOV.U32 R205, RZ, RZ, R208 ;  /* 0x000000ffffcd7224 */ /* 0x000fe400078e00d0 */
.L_x_21740:
[----:B------:R-:W-:Y:S05]  /*f1e0*/  BSYNC B1 ;  /* 0x0000000000017941 */ /* 0x000fea0003800000 */
.L_x_21738:
        /* <DEDUP_REMOVED lines=16> */
.L_x_21744:
[----:B------:R-:W-:Y:S05]  /*f2f0*/  BSYNC B2 ;  /* 0x0000000000027941 */ /* 0x000fea0003800000 */
.L_x_21743:
        /* <DEDUP_REMOVED lines=44> */
.L_x_21742:
[----:B------:R-:W-:Y:S05]  /*f5c0*/  BSYNC B1 ;  /* 0x0000000000017941 */ /* 0x000fea0003800000 */
.L_x_21741:
        /* <DEDUP_REMOVED lines=11> */
.L_x_21745:
        /* <DEDUP_REMOVED lines=12> */
.L_x_21748:
[----:B------:R-:W-:Y:S02]  /*f740*/  IMAD.MOV.U32 R205, RZ, RZ, R208 ;  /* 0x000000ffffcd7224 */ /* 0x000fe400078e00d0 */
.L_x_21749:
[----:B------:R-:W-:Y:S05]  /*f750*/  BSYNC B1 ;  /* 0x0000000000017941 */ /* 0x000fea0003800000 */
.L_x_21747:
        /* <DEDUP_REMOVED lines=16> */
.L_x_21753:
[----:B------:R-:W-:Y:S05]  /*f860*/  BSYNC B2 ;  /* 0x0000000000027941 */ /* 0x000fea0003800000 */
.L_x_21752:
        /* <DEDUP_REMOVED lines=44> */
.L_x_21751:
[----:B------:R-:W-:Y:S05]  /*fb30*/  BSYNC B1 ;  /* 0x0000000000017941 */ /* 0x000fea0003800000 */
.L_x_21750:
        /* <DEDUP_REMOVED lines=8> */
.L_x_21746:
        /* <DEDUP_REMOVED lines=12> */
.L_x_21755:
[----:B------:R-:W-:Y:S02]  /*fc80*/  IMAD.MOV.U32 R205, RZ, RZ, R208 ;  /* 0x000000ffffcd7224 */ /* 0x000fe400078e00d0 */
.L_x_21756:
[----:B------:R-:W-:Y:S05]  /*fc90*/  BSYNC B1 ;  /* 0x0000000000017941 */ /* 0x000fea0003800000 */
.L_x_21754:
        /* <DEDUP_REMOVED lines=16> */
.L_x_21760:
[----:B------:R-:W-:Y:S05]  /*fda0*/  BSYNC B2 ;  /* 0x0000000000027941 */ /* 0x000fea0003800000 */
.L_x_21759:
        /* <DEDUP_REMOVED lines=44> */
.L_x_21758:
[----:B------:R-:W-:Y:S05]  /*10070*/  BSYNC B1 ;  /* 0x0000000000017941 */ /* 0x000fea0003800000 */
.L_x_21757:
        /* <DEDUP_REMOVED lines=11> */
.L_x_21761:
        /* <DEDUP_REMOVED lines=12> */
.L_x_21764:
[----:B------:R-:W-:Y:S02]  /*101f0*/  IMAD.MOV.U32 R216, RZ, RZ, R208 ;  /* 0x000000ffffd87224 */ /* 0x000fe400078e00d0 */
.L_x_21765:
[----:B------:R-:W-:Y:S05]  /*10200*/  BSYNC B1 ;  /* 0x0000000000017941 */ /* 0x000fea0003800000 */
.L_x_21763:
        /* <DEDUP_REMOVED lines=16> */
.L_x_21769:
[----:B------:R-:W-:Y:S05]  /*10310*/  BSYNC B2 ;  /* 0x0000000000027941 */ /* 0x000fea0003800000 */
.L_x_21768:
        /* <DEDUP_REMOVED lines=44> */
.L_x_21767:
[----:B------:R-:W-:Y:S05]  /*105e0*/  BSYNC B1 ;  /* 0x0000000000017941 */ /* 0x000fea0003800000 */
.L_x_21766:
        /* <DEDUP_REMOVED lines=8> */
.L_x_21762:
        /* <DEDUP_REMOVED lines=27> */
.L_x_21770:
[----:B------:R-:W-:Y:S02]  /*10820*/  IADD3 R96, R96, 0x100, RZ ;  /* 0x0000010060607810 */ /* 0x000fe40007ffe0ff */
.L_x_21705:
[----:B------:R-:W-:Y:S05]  /*10830*/  BSYNC B0 ;  /* 0x0000000000007941 */ /* 0x000fea0003800000 */
.L_x_21704:
        /* <DEDUP_REMOVED lines=30> */
.L_x_21774:
[----:B0-----:R-:W-:Y:S02]  /*10a20*/  MOV R216, R208 ;  /* 0x000000d000d87202 */ /* 0x001fe40000000f00 */
.L_x_21775:
[----:B------:R-:W-:Y:S05]  /*10a30*/  BSYNC B1 ;  /* 0x0000000000017941 */ /* 0x000fea0003800000 */
.L_x_21773:
        /* <DEDUP_REMOVED lines=16> */
.L_x_21779:
[----:B------:R-:W-:Y:S05]  /*10b40*/  BSYNC B2 ;  /* 0x0000000000027941 */ /* 0x000fea0003800000 */
.L_x_21778:
        /* <DEDUP_REMOVED lines=44> */
.L_x_21777:
[----:B------:R-:W-:Y:S05]  /*10e10*/  BSYNC B1 ;  /* 0x0000000000017941 */ /* 0x000fea0003800000 */
.L_x_21776:
        /* <DEDUP_REMOVED lines=14> */
.L_x_21780:
        /* <DEDUP_REMOVED lines=12> */
.L_x_21783:
[----:B------:R-:W-:Y:S02]  /*10fc0*/  IMAD.MOV.U32 R205, RZ, RZ, R208 ;  /* 0x000000ffffcd7224 */ /* 0x000fe400078e00d0 */
.L_x_21784:
[----:B------:R-:W-:Y:S05]  /*10fd0*/  BSYNC B1 ;  /* 0x0000000000017941 */ /* 0x000fea0003800000 */
.L_x_21782:
        /* <DEDUP_REMOVED lines=16> */
.L_x_21788:
[----:B------:R-:W-:Y:S05]  /*110e0*/  BSYNC B2 ;  /* 0x0000000000027941 */ /* 0x000fea0003800000 */
.L_x_21787:
        /* <DEDUP_REMOVED lines=44> */
.L_x_21786:
[----:B------:R-:W-:Y:S05]  /*113b0*/  BSYNC B1 ;  /* 0x0000000000017941 */ /* 0x000fea0003800000 */
.L_x_21785:
        /* <DEDUP_REMOVED lines=8> */
.L_x_21781:
        /* <DEDUP_REMOVED lines=12> */
.L_x_21790:
[----:B------:R-:W-:Y:S02]  /*11500*/  IMAD.MOV.U32 R205, RZ, RZ, R208 ;  /* 0x000000ffffcd7224 */ /* 0x000fe400078e00d0 */
.L_x_21791:
[----:B------:R-:W-:Y:S05]  /*11510*/  BSYNC B1 ;  /* 0x0000000000017941 */ /* 0x000fea0003800000 */
.L_x_21789:
        /* <DEDUP_REMOVED lines=16> */
.L_x_21795:
[----:B------:R-:W-:Y:S05]  /*11620*/  BSYNC B2 ;  /* 0x0000000000027941 */ /* 0x000fea0003800000 */
.L_x_21794:
        /* <DEDUP_REMOVED lines=44> */
.L_x_21793:
[----:B------:R-:W-:Y:S05]  /*118f0*/  BSYNC B1 ;  /* 0x0000000000017941 */ /* 0x000fea0003800000 */
.L_x_21792:
        /* <DEDUP_REMOVED lines=11> */
.L_x_21796:
        /* <DEDUP_REMOVED lines=12> */
.L_x_21799:
[----:B------:R-:W-:Y:S02]  /*11a70*/  IMAD.MOV.U32 R205, RZ, RZ, R208 ;  /* 0x000000ffffcd7224 */ /* 0x000fe400078e00d0 */
.L_x_21800:
[----:B------:R-:W-:Y:S05]  /*11a80*/  BSYNC B1 ;  /* 0x0000000000017941 */ /* 0x000fea0003800000 */
.L_x_21798:
        /* <DEDUP_REMOVED lines=16> */
.L_x_21804:
[----:B------:R-:W-:Y:S05]  /*11b90*/  BSYNC B2 ;  /* 0x0000000000027941 */ /* 0x000fea0003800000 */
.L_x_21803:
        /* <DEDUP_REMOVED lines=44> */
.L_x_21802:
[----:B------:R-:W-:Y:S05]  /*11e60*/  BSYNC B1 ;  /* 0x0000000000017941 */ /* 0x000fea0003800000 */
.L_x_21801:
        /* <DEDUP_REMOVED lines=8> */
.L_x_21797:
        /* <DEDUP_REMOVED lines=12> */
.L_x_21806:
[----:B------:R-:W-:Y:S02]  /*11fb0*/  IMAD.MOV.U32 R205, RZ, RZ, R208 ;  /* 0x000000ffffcd7224 */ /* 0x000fe400078e00d0 */
.L_x_21807:
[----:B------:R-:W-:Y:S05]  /*11fc0*/  BSYNC B1 ;  /* 0x0000000000017941 */ /* 0x000fea0003800000 */
.L_x_21805:
        /* <DEDUP_REMOVED lines=16> */
.L_x_21811:
[----:B------:R-:W-:Y:S05]  /*120d0*/  BSYNC B2 ;  /* 0x0000000000027941 */ /* 0x000fea0003800000 */
.L_x_21810:
        /* <DEDUP_REMOVED lines=44> */
.L_x_21809:
[----:B------:R-:W-:Y:S05]  /*123a0*/  BSYNC B1 ;  /* 0x0000000000017941 */ /* 0x000fea0003800000 */
.L_x_21808:
        /* <DEDUP_REMOVED lines=11> */
.L_x_21812:
        /* <DEDUP_REMOVED lines=12> */
.L_x_21815:
[----:B------:R-:W-:Y:S02]  /*12520*/  IMAD.MOV.U32 R205, RZ, RZ, R208 ;  /* 0x000000ffffcd7224 */ /* 0x000fe400078e00d0 */
.L_x_21816:
[----:B------:R-:W-:Y:S05]  /*12530*/  BSYNC B1 ;  /* 0x0000000000017941 */ /* 0x000fea0003800000 */
.L_x_21814:
        /* <DEDUP_REMOVED lines=16> */
.L_x_21820:
[----:B------:R-:W-:Y:S05]  /*12640*/  BSYNC B2 ;  /* 0x0000000000027941 */ /* 0x000fea0003800000 */
.L_x_21819:
        /* <DEDUP_REMOVED lines=44> */
.L_x_21818:
[----:B------:R-:W-:Y:S05]  /*12910*/  BSYNC B1 ;  /* 0x0000000000017941 */ /* 0x000fea0003800000 */
.L_x_21817:
        /* <DEDUP_REMOVED lines=8> */
.L_x_21813:
        /* <DEDUP_REMOVED lines=12> */
.L_x_21822:
[----:B------:R-:W-:Y:S02]  /*12a60*/  IMAD.MOV.U32 R205, RZ, RZ, R208 ;  /* 0x000000ffffcd7224 */ /* 0x000fe400078e00d0 */
.L_x_21823:
[----:B------:R-:W-:Y:S05]  /*12a70*/  BSYNC B1 ;  /* 0x0000000000017941 */ /* 0x000fea0003800000 */
.L_x_21821:
        /* <DEDUP_REMOVED lines=16> */
.L_x_21827:
[----:B------:R-:W-:Y:S05]  /*12b80*/  BSYNC B2 ;  /* 0x0000000000027941 */ /* 0x000fea0003800000 */
.L_x_21826:
        /* <DEDUP_REMOVED lines=44> */
.L_x_21825:
[----:B------:R-:W-:Y:S05]  /*12e50*/  BSYNC B1 ;  /* 0x0000000000017941 */ /* 0x000fea0003800000 */
.L_x_21824:
        /* <DEDUP_REMOVED lines=11> */
.L_x_21828:
        /* <DEDUP_REMOVED lines=12> */
.L_x_21831:
[----:B------:R-:W-:Y:S02]  /*12fd0*/  IMAD.MOV.U32 R216, RZ, RZ, R208 ;  /* 0x000000ffffd87224 */ /* 0x000fe400078e00d0 */
.L_x_21832:
[----:B------:R-:W-:Y:S05]  /*12fe0*/  BSYNC B1 ;  /* 0x0000000000017941 */ /* 0x000fea0003800000 */
.L_x_21830:
        /* <DEDUP_REMOVED lines=16> */
.L_x_21836:
[----:B------:R-:W-:Y:S05]  /*130f0*/  BSYNC B2 ;  /* 0x0000000000027941 */ /* 0x000fea0003800000 */
.L_x_21835:
        /* <DEDUP_REMOVED lines=44> */
.L_x_21834:
[----:B------:R-:W-:Y:S05]  /*133c0*/  BSYNC B1 ;  /* 0x0000000000017941 */ /* 0x000fea0003800000 */
.L_x_21833:
        /* <DEDUP_REMOVED lines=8> */
.L_x_21829:
        /* <DEDUP_REMOVED lines=27> */
.L_x_21837:
[----:B------:R-:W-:Y:S02]  /*13600*/  IADD3 R96, R96, 0x100, RZ ;  /* 0x0000010060607810 */ /* 0x000fe40007ffe0ff */
.L_x_21772:
[----:B------:R-:W-:Y:S05]  /*13610*/  BSYNC B0 ;  /* 0x0000000000007941 */ /* 0x000fea0003800000 */
.L_x_21771:
        /* <DEDUP_REMOVED lines=30> */
.L_x_21841:
[----:B0-----:R-:W-:Y:S02]  /*13800*/  IMAD.MOV.U32 R216, RZ, RZ, R208 ;  /* 0x000000ffffd87224 */ /* 0x001fe400078e00d0 */
.L_x_21842:
[----:B------:R-:W-:Y:S05]  /*13810*/  BSYNC B1 ;  /* 0x0000000000017941 */ /* 0x000fea0003800000 */
.L_x_21840:
        /* <DEDUP_REMOVED lines=16> */
.L_x_21846:
[----:B------:R-:W-:Y:S05]  /*13920*/  BSYNC B2 ;  /* 0x0000000000027941 */ /* 0x000fea0003800000 */
.L_x_21845:
        /* <DEDUP_REMOVED lines=44> */
.L_x_21844:
[----:B------:R-:W-:Y:S05]  /*13bf0*/  BSYNC B1 ;  /* 0x0000000000017941 */ /* 0x000fea0003800000 */
.L_x_21843:
        /* <DEDUP_REMOVED lines=11> */
[----:B------:R-:W-:Y:S01]  /*13cb0*/  MOV R92, R98 ;  /* 0x00000062005c7202 */ /* 0x000fe20000000f00 */
[----:B------:R-:W-:Y:S01]  /*13cc0*/  FADD.FTZ R84, R56, R84 ;  /* 0x0000005438547221 */ /* 0x000fe20000010000 */
[----:B------:R-:W-:Y:S05]  /*13cd0*/  BRA `(.L_x_21848) ;  /* 0x0000054000007947 */ /* 0x000fea0003800000 */
.L_x_21847:
        /* <DEDUP_REMOVED lines=12> */
.L_x_21850:
[----:B------:R-:W-:Y:S02]  /*13da0*/  IMAD.MOV.U32 R205, RZ, RZ, R208 ;  /* 0x000000ffffcd7224 */ /* 0x000fe400078e00d0 */
.L_x_21851:
[----:B------:R-:W-:Y:S05]  /*13db0*/  BSYNC B1 ;  /* 0x0000000000017941 */ /* 0x000fea0003800000 */
.L_x_21849:
        /* <DEDUP_REMOVED lines=16> */
.L_x_21855:
[----:B------:R-:W-:Y:S05]  /*13ec0*/  BSYNC B2 ;  /* 0x0000000000027941 */ /* 0x000fea0003800000 */
.L_x_21854:
        /* <DEDUP_REMOVED lines=44> */
.L_x_21853:
[----:B------:R-:W-:Y:S05]  /*14190*/  BSYNC B1 ;  /* 0x0000000000017941 */ /* 0x000fea0003800000 */
.L_x_21852:
        /* <DEDUP_REMOVED lines=8> */
.L_x_21848:
        /* <DEDUP_REMOVED lines=12> */
.L_x_21857:
[----:B------:R-:W-:Y:S02]  /*142e0*/  IMAD.MOV.U32 R205, RZ, RZ, R208 ;  /* 0x000000ffffcd7224 */ /* 0x000fe400078e00d0 */
.L_x_21858:
[----:B------:R-:W-:Y:S05]  /*142f0*/  BSYNC B1 ;  /* 0x0000000000017941 */ /* 0x000fea0003800000 */
.L_x_21856:
        /* <DEDUP_REMOVED lines=16> */
.L_x_21862:
[----:B------:R-:W-:Y:S05]  /*14400*/  BSYNC B2 ;  /* 0x0000000000027941 */ /* 0x000fea0003800000 */
.L_x_21861:
        /* <DEDUP_REMOVED lines=44> */
.L_x_21860:
[----:B------:R-:W-:Y:S05]  /*146d0*/  BSYNC B1 ;  /* 0x0000000000017941 */ /* 0x000fea0003800000 */
.L_x_21859:
        /* <DEDUP_REMOVED lines=11> */
.L_x_21863:
        /* <DEDUP_REMOVED lines=12> */
.L_x_21866:
[----:B------:R-:W-:Y:S02]  /*14850*/  IMAD.MOV.U32 R205, RZ, RZ, R208 ;  /* 0x000000ffffcd7224 */ /* 0x000fe400078e00d0 */
.L_x_21867:
[----:B------:R-:W-:Y:S05]  /*14860*/  BSYNC B1 ;  /* 0x0000000000017941 */ /* 0x000fea0003800000 */
.L_x_21865:
        /* <DEDUP_REMOVED lines=16> */
.L_x_21871:
[----:B------:R-:W-:Y:S05]  /*14970*/  BSYNC B2 ;  /* 0x0000000000027941 */ /* 0x000fea0003800000 */
.L_x_21870:
        /* <DEDUP_REMOVED lines=44> */
.L_x_21869:
[----:B------:R-:W-:Y:S05]  /*14c40*/  BSYNC B1 ;  /* 0x0000000000017941 */ /* 0x000fea0003800000 */
.L_x_21868:
        /* <DEDUP_REMOVED lines=8> */
.L_x_21864:
        /* <DEDUP_REMOVED lines=12> */
.L_x_21873:
[----:B------:R-:W-:Y:S02]  /*14d90*/  IMAD.MOV.U32 R205, RZ, RZ, R208 ;  /* 0x000000ffffcd7224 */ /* 0x000fe400078e00d0 */
.L_x_21874:
[----:B------:R-:W-:Y:S05]  /*14da0*/  BSYNC B1 ;  /* 0x0000000000017941 */ /* 0x000fea0003800000 */
.L_x_21872:
        /* <DEDUP_REMOVED lines=16> */
.L_x_21878:
[----:B------:R-:W-:Y:S05]  /*14eb0*/  BSYNC B2 ;  /* 0x0000000000027941 */ /* 0x000fea0003800000 */
.L_x_21877:
        /* <DEDUP_REMOVED lines=44> */
.L_x_21876:
[----:B------:R-:W-:Y:S05]  /*15180*/  BSYNC B1 ;  /* 0x0000000000017941 */ /* 0x000fea0003800000 */
.L_x_21875:
        /* <DEDUP_REMOVED lines=11> */
.L_x_21879:
        /* <DEDUP_REMOVED lines=12> */
.L_x_21882:
[----:B------:R-:W-:Y:S02]  /*15300*/  IMAD.MOV.U32 R205, RZ, RZ, R208 ;  /* 0x000000ffffcd7224 */ /* 0x000fe400078e00d0 */
.L_x_21883:
[----:B------:R-:W-:Y:S05]  /*15310*/  BSYNC B1 ;  /* 0x0000000000017941 */ /* 0x000fea0003800000 */
.L_x_21881:
        /* <DEDUP_REMOVED lines=16> */
.L_x_21887:
[----:B------:R-:W-:Y:S05]  /*15420*/  BSYNC B2 ;  /* 0x0000000000027941 */ /* 0x000fea0003800000 */
.L_x_21886:
        /* <DEDUP_REMOVED lines=44> */
.L_x_21885:
[----:B------:R-:W-:Y:S05]  /*156f0*/  BSYNC B1 ;  /* 0x0000000000017941 */ /* 0x000fea0003800000 */
.L_x_21884:
        /* <DEDUP_REMOVED lines=8> */
.L_x_21880:
        /* <DEDUP_REMOVED lines=12> */
.L_x_21889:
[----:B------:R-:W-:Y:S02]  /*15840*/  IMAD.MOV.U32 R205, RZ, RZ, R208 ;  /* 0x000000ffffcd7224 */ /* 0x000fe400078e00d0 */
.L_x_21890:
[----:B------:R-:W-:Y:S05]  /*15850*/  BSYNC B1 ;  /* 0x0000000000017941 */ /* 0x000fea0003800000 */
.L_x_21888:
        /* <DEDUP_REMOVED lines=16> */
.L_x_21894:
[----:B------:R-:W-:Y:S05]  /*15960*/  BSYNC B2 ;  /* 0x0000000000027941 */ /* 0x000fea0003800000 */
.L_x_21893:
        /* <DEDUP_REMOVED lines=44> */
.L_x_21892:
[----:B------:R-:W-:Y:S05]  /*15c30*/  BSYNC B1 ;  /* 0x0000000000017941 */ /* 0x000fea0003800000 */
.L_x_21891:
        /* <DEDUP_REMOVED lines=11> */
.L_x_21895:
        /* <DEDUP_REMOVED lines=12> */
.L_x_21898:
[----:B------:R-:W-:Y:S02]  /*15db0*/  IMAD.MOV.U32 R216, RZ, RZ, R208 ;  /* 0x000000ffffd87224 */ /* 0x000fe400078e00d0 */
.L_x_21899:
[----:B------:R-:W-:Y:S05]  /*15dc0*/  BSYNC B1 ;  /* 0x0000000000017941 */ /* 0x000fea0003800000 */
.L_x_21897:
        /* <DEDUP_REMOVED lines=16> */
.L_x_21903:
[----:B------:R-:W-:Y:S05]  /*15ed0*/  BSYNC B2 ;  /* 0x0000000000027941 */ /* 0x000fea0003800000 */
.L_x_21902:
        /* <DEDUP_REMOVED lines=44> */
.L_x_21901:
[----:B------:R-:W-:Y:S05]  /*161a0*/  BSYNC B1 ;  /* 0x0000000000017941 */ /* 0x000fea0003800000 */
.L_x_21900:
        /* <DEDUP_REMOVED lines=8> */
.L_x_21896:
[----:B------:R-:W-:Y:S02]  /*16230*/  SEL R97, RZ, 0x1000000, P5 ;  /* 0x01000000ff617807 */ /* 0x000fe40002800000 */
[----:B------:R-:W-:Y:S02]  /*16240*/  SEL R98, RZ, 0x10000, P4 ;  /* 0x00010000ff627807 */ /* 0x000fe40002000000 */
[----:B------:R-:W-:Y:S02]  /*16250*/  SEL R99, RZ, 0x100, P3 ;  /* 0x00000100ff637807 */ /* 0x000fe40001800000 */
[C---:B------:R-:W-:Y:S02]  /*16260*/  LEA R94, P0, R96.reuse, c[0x0][0x188], 0x4 ;  /* 0x00006200605e7a11 */ /* 0x040fe400078020ff */
[----:B------:R-:W-:Y:S02]  /*16270*/  SHF.L.U32 R217, R96, 0x2, RZ ;  /* 0x0000000260d97819 */ /* 0x000fe400000006ff */
[----:B------:R-:W-:-:S02]  /*16280*/  SEL R216, RZ, 0x1, P2 ;  /* 0x00000001ffd87807 */ /* 0x000fc40001000000 */
[C---:B------:R-:W-:Y:S02]  /*16290*/  LEA.HI.X R95, R96.reuse, c[0x0][0x18c], RZ, 0x4, P0 ;  /* 0x00006300605f7a11 */ /* 0x040fe400000f24ff */
        /* <DEDUP_REMOVED lines=20> */
.L_x_21904:
[----:B------:R-:W-:Y:S02]  /*163e0*/  IADD3 R96, R96, 0x100, RZ ;  /* 0x0000010060607810 */ /* 0x000fe40007ffe0ff */
.L_x_21839:
[----:B------:R-:W-:Y:S05]  /*163f0*/  BSYNC B0 ;  /* 0x0000000000007941 */ /* 0x000fea0003800000 */
.L_x_21838:
        /* <DEDUP_REMOVED lines=30> */
.L_x_21908:
[----:B0-----:R-:W-:Y:S02]  /*165e0*/  IMAD.MOV.U32 R216, RZ, RZ, R208 ;  /* 0x000000ffffd87224 */ /* 0x001fe400078e00d0 */
.L_x_21909:
[----:B------:R-:W-:Y:S05]  /*165f0*/  BSYNC B1 ;  /* 0x0000000000017941 */ /* 0x000fea0003800000 */
.L_x_21907:
        /* <DEDUP_REMOVED lines=16> */
.L_x_21913:
[----:B------:R-:W-:Y:S05]  /*16700*/  BSYNC B2 ;  /* 0x0000000000027941 */ /* 0x000fea0003800000 */
.L_x_21912:
        /* <DEDUP_REMOVED lines=44> */
.L_x_21911:
[----:B------:R-:W-:Y:S05]  /*169d0*/  BSYNC B1 ;  /* 0x0000000000017941 */ /* 0x000fea0003800000 */
.L_x_21910:
        /* <DEDUP_REMOVED lines=14> */
.L_x_21914:
        /* <DEDUP_REMOVED lines=12> */
.L_x_21917:
[----:B------:R-:W-:Y:S02]  /*16b80*/  IMAD.MOV.U32 R205, RZ, RZ, R208 ;  /* 0x000000ffffcd7224 */ /* 0x000fe400078e00d0 */
.L_x_21918:
[----:B------:R-:W-:Y:S05]  /*16b90*/  BSYNC B1 ;  /* 0x0000000000017941 */ /* 0x000fea0003800000 */
.L_x_21916:
        /* <DEDUP_REMOVED lines=16> */
.L_x_21922:
[----:B------:R-:W-:Y:S05]  /*16ca0*/  BSYNC B2 ;  /* 0x0000000000027941 */ /* 0x000fea0003800000 */
.L_x_21921:
        /* <DEDUP_REMOVED lines=44> */
.L_x_21920:
[----:B------:R-:W-:Y:S05]  /*16f70*/  BSYNC B1 ;  /* 0x0000000000017941 */ /* 0x000fea0003800000 */
.L_x_21919:
        /* <DEDUP_REMOVED lines=8> */
.L_x_21915:
        /* <DEDUP_REMOVED lines=12> */
.L_x_21924:
[----:B------:R-:W-:Y:S02]  /*170c0*/  MOV R205, R208 ;  /* 0x000000d000cd7202 */ /* 0x000fe40000000f00 */
.L_x_21925:
[----:B------:R-:W-:Y:S05]  /*170d0*/  BSYNC B1 ;  /* 0x0000000000017941 */ /* 0x000fea0003800000 */
.L_x_21923:
        /* <DEDUP_REMOVED lines=16> */
.L_x_21929:
[----:B------:R-:W-:Y:S05]  /*171e0*/  BSYNC B2 ;  /* 0x0000000000027941 */ /* 0x000fea0003800000 */
.L_x_21928:
        /* <DEDUP_REMOVED lines=44> */
.L_x_21927:
[----:B------:R-:W-:Y:S05]  /*174b0*/  BSYNC B1 ;  /* 0x0000000000017941 */ /* 0x000fea0003800000 */
.L_x_21926:
        /* <DEDUP_REMOVED lines=11> */
.L_x_21930:
        /* <DEDUP_REMOVED lines=12> */
.L_x_21933:
[----:B------:R-:W-:Y:S02]  /*17630*/  IMAD.MOV.U32 R205, RZ, RZ, R208 ;  /* 0x000000ffffcd7224 */ /* 0x000fe400078e00d0 */
.L_x_21934:
[----:B------:R-:W-:Y:S05]  /*17640*/  BSYNC B1 ;  /* 0x0000000000017941 */ /* 0x000fea0003800000 */
.L_x_21932:
        /* <DEDUP_REMOVED lines=16> */
.L_x_21938:
[----:B------:R-:W-:Y:S05]  /*17750*/  BSYNC B2 ;  /* 0x0000000000027941 */ /* 0x000fea0003800000 */
.L_x_21937:
        /* <DEDUP_REMOVED lines=44> */
.L_x_21936:
[----:B------:R-:W-:Y:S05]  /*17a20*/  BSYNC B1 ;  /* 0x0000000000017941 */ /* 0x000fea0003800000 */
.L_x_21935:
        /* <DEDUP_REMOVED lines=8> */
.L_x_21931:
        /* <DEDUP_REMOVED lines=12> */
.L_x_21940:
[----:B------:R-:W-:Y:S02]  /*17b70*/  MOV R205, R208 ;  /* 0x000000d000cd7202 */ /* 0x000fe40000000f00 */
.L_x_21941:
[----:B------:R-:W-:Y:S05]  /*17b80*/  BSYNC B1 ;  /* 0x0000000000017941 */ /* 0x000fea0003800000 */
.L_x_21939:
        /* <DEDUP_REMOVED lines=16> */
.L_x_21945:
[----:B------:R-:W-:Y:S05]  /*17c90*/  BSYNC B2 ;  /* 0x0000000000027941 */ /* 0x000fea0003800000 */
.L_x_21944:
        /* <DEDUP_REMOVED lines=44> */
.L_x_21943:
[----:B------:R-:W-:Y:S05]  /*17f60*/  BSYNC B1 ;  /* 0x0000000000017941 */ /* 0x000fea0003800000 */
.L_x_21942:
        /* <DEDUP_REMOVED lines=11> */
.L_x_21946:
        /* <DEDUP_REMOVED lines=12> */
.L_x_21949:
[----:B------:R-:W-:Y:S02]  /*180e0*/  IMAD.MOV.U32 R205, RZ, RZ, R208 ;  /* 0x000000ffffcd7224 */ /* 0x000fe400078e00d0 */
.L_x_21950:
[----:B------:R-:W-:Y:S05]  /*180f0*/  BSYNC B1 ;  /* 0x0000000000017941 */ /* 0x000fea0003800000 */
.L_x_21948:
        /* <DEDUP_REMOVED lines=16> */
.L_x_21954:
[----:B------:R-:W-:Y:S05]  /*18200*/  BSYNC B2 ;  /* 0x0000000000027941 */ /* 0x000fea0003800000 */
.L_x_21953:
        /* <DEDUP_REMOVED lines=44> */
.L_x_21952:
[----:B------:R-:W-:Y:S05]  /*184d0*/  BSYNC B1 ;  /* 0x0000000000017941 */ /* 0x000fea0003800000 */
.L_x_21951:
        /* <DEDUP_REMOVED lines=8> */
.L_x_21947:
        /* <DEDUP_REMOVED lines=12> */
.L_x_21956:
[----:B------:R-:W-:Y:S02]  /*18620*/  MOV R205, R208 ;  /* 0x000000d000cd7202 */ /* 0x000fe40000000f00 */
.L_x_21957:
[----:B------:R-:W-:Y:S05]  /*18630*/  BSYNC B1 ;  /* 0x0000000000017941 */ /* 0x000fea0003800000 */
.L_x_21955:
        /* <DEDUP_REMOVED lines=16> */
.L_x_21961:
[----:B------:R-:W-:Y:S05]  /*18740*/  BSYNC B2 ;  /* 0x0000000000027941 */ /* 0x000fea0003800000 */
.L_x_21960:
        /* <DEDUP_REMOVED lines=44> */
.L_x_21959:
[----:B------:R-:W-:Y:S05]  /*18a10*/  BSYNC B1 ;  /* 0x0000000000017941 */ /* 0x000fea0003800000 */
.L_x_21958:
        /* <DEDUP_REMOVED lines=11> */
.L_x_21962:
        /* <DEDUP_REMOVED lines=12> */
.L_x_21965:
[----:B------:R-:W-:Y:S02]  /*18b90*/  IMAD.MOV.U32 R216, RZ, RZ, R208 ;  /* 0x000000ffffd87224 */ /* 0x000fe400078e00d0 */
.L_x_21966:
[----:B------:R-:W-:Y:S05]  /*18ba0*/  BSYNC B1 ;  /* 0x0000000000017941 */ /* 0x000fea0003800000 */
.L_x_21964:
        /* <DEDUP_REMOVED lines=16> */
.L_x_21970:
[----:B------:R-:W-:Y:S05]  /*18cb0*/  BSYNC B2 ;  /* 0x0000000000027941 */ /* 0x000fea0003800000 */
.L_x_21969:
        /* <DEDUP_REMOVED lines=44> */
.L_x_21968:
[----:B------:R-:W-:Y:S05]  /*18f80*/  BSYNC B1 ;  /* 0x0000000000017941 */ /* 0x000fea0003800000 */
.L_x_21967:
        /* <DEDUP_REMOVED lines=8> */
.L_x_21963:
        /* <DEDUP_REMOVED lines=8> */
[----:B------:R-:W-:Y:S01]  /*19090*/  SHF.R.U32.HI R96, RZ, 0x1e, R96 ;  /* 0x0000001eff607819 */ /* 0x000fe20000011660 */
        /* <DEDUP_REMOVED lines=11> */
[----:B------:R-:W-:Y:S02]  /*19150*/  IADD3 R92, P0, R217, c[0x0][0x198], RZ ;  /* 0x00006600d95c7a10 */ /* 0x000fe40007f1e0ff */
[----:B------:R-:W-:Y:S02]  /*19160*/  LEA R94, R94, R95, 0x18 ;  /* 0x0000005f5e5e7211 */ /* 0x000fe400078ec0ff */
[----:B------:R-:W-:Y:S02]  /*19170*/  LOP3.LUT R95, R200, 0xff, RZ, 0xc0, !PT ;  /* 0x000000ffc85f7812 */ /* 0x000fe400078ec0ff */
[----:B------:R-:W-:Y:S01]  /*19180*/  IADD3.X R93, R96, c[0x0][0x19c], RZ, P0, !PT ;  /* 0x00006700605d7a10 */ /* 0x000fe200007fe4ff */
[----:B------:R-:W-:-:S04]  /*19190*/  IMAD R94, R97, 0x100, R94 ;  /* 0x00000100615e7824 */ /* 0x000fc800078e025e */
[----:B------:R-:W-:-:S05]  /*191a0*/  IMAD.IADD R95, R94, 0x1, R95 ;  /* 0x000000015e5f7824 */ /* 0x000fca00078e025f */
[----:B------:R0:W-:Y:S02]  /*191b0*/  STG.E [R92.64], R95 ;  /* 0x0000005f5c007986 */ /* 0x0001e4000c101904 */
.L_x_21906:
[----:B------:R-:W-:Y:S05]  /*191c0*/  BSYNC B0 ;  /* 0x0000000000007941 */ /* 0x000fea0003800000 */
.L_x_21905:
[----:B0-----:R-:W-:Y:S01]  /*191d0*/  FADD.FTZ R92, RZ, R60 ;  /* 0x0000003cff5c7221 */ /* 0x001fe20000010000 */
[----:B------:R-:W-:Y:S02]  /*191e0*/  LOP3.LUT P0, RZ, R201, 0xff, RZ, 0xc0, !PT ;  /* 0x000000ffc9ff7812 */ /* 0x000fe4000780c0ff */
[----:B------:R-:W-:Y:S01]  /*191f0*/  SHF.R.U32.HI R96, RZ, 0x5, R196 ;  /* 0x00000005ff607819 */ /* 0x000fe200000116c4 */
[----:B------:R-:W-:Y:S01]  /*19200*/  FADD.FTZ R93, R61, R92 ;  /* 0x0000005c3d5d7221 */ /* 0x000fe20000010000 */
[----:B------:R-:W-:Y:S02]  /*19210*/  LOP3.LUT P1, RZ, R214, 0x2, RZ, 0xc0, !PT ;  /* 0x00000002d6ff7812 */ /* 0x000fe4000782c0ff */
[----:B------:R-:W-:Y:S01]  /*19220*/  LOP3.LUT R96, R96, 0x7fffff8, RZ, 0xc0, !PT ;  /* 0x07fffff860607812 */ /* 0x000fe200078ec0ff */
[----:B------:R-:W-:Y:S01]  /*19230*/  FADD.FTZ R92, R62, R93 ;  /* 0x0000005d3e5c7221 */ /* 0x000fe20000010000 */
[C---:B------:R-:W-:Y:S02]  /*19240*/  ISETP.GT.U32.AND P2, PT, R176.reuse, 0x3ff, PT ;  /* 0x000003ffb000780c */ /* 0x040fe40003f44070 */
[C---:B------:R-:W-:Y:S01]  /*19250*/  ISETP.GT.U32.AND P3, PT, R176.reuse, 0x4ff, PT ;  /* 0x000004ffb000780c */ /* 0x040fe20003f64070 */
[----:B------:R-:W-:Y:S01]  /*19260*/  FADD.FTZ R92, R63, R92 ;  /* 0x0000005c3f5c7221 */ /* 0x000fe20000010000 */
[----:B------:R-:W-:-:S02]  /*19270*/  ISETP.GT.U32.AND P4, PT, R176, 0x5ff, PT ;  /* 0x000005ffb000780c */ /* 0x000fc40003f84070 */
[----:B------:R-:W-:Y:S02]  /*19280*/  @!P0 IADD3 R96, R96, 0x8, RZ ;  /* 0x0000000860608810 */ /* 0x000fe40007ffe0ff */
[----:B------:R-:W-:Y:S02]  /*19290*/  FSEL R93, R92, RZ, P1 ;  /* 0x000000ff5c5d7208 */ /* 0x000fe40000800000 */
[C---:B------:R-:W-:Y:S02]  /*192a0*/  ISETP.GT.U32.AND P0, PT, R176.reuse, 0x1ff, PT ;  /* 0x000001ffb000780c */ /* 0x040fe40003f04070 */
[----:B------:R-:W-:Y:S01]  /*192b0*/  ISETP.GT.U32.AND P1, PT, R176, 0x2ff, PT ;  /* 0x000002ffb000780c */ /* 0x000fe20003f24070 */
[----:B------:R-:W-:Y:S01]  /*192c0*/  FADD.FTZ R92, R64, R93 ;  /* 0x0000005d405c7221 */ /* 0x000fe20000010000 */
[C---:B------:R-:W-:Y:S02]  /*192d0*/  ISETP.GT.U32.AND P5, PT, R176.reuse, 0x6ff, PT ;  /* 0x000006ffb000780c */ /* 0x040fe40003fa4070 */
[----:B------:R-:W-:Y:S01]  /*192e0*/  ISETP.GT.U32.AND P6, PT, R176, 0x7ff, PT ;  /* 0x000007ffb000780c */ /* 0x000fe20003fc4070 */
        /* <DEDUP_REMOVED lines=29> */
.L_x_21991:
[----:B01----:R-:W-:Y:S01]  /*194c0*/  FADD.FTZ R93, R93, R92 ;  /* 0x0000005c5d5d7221 */ /* 0x003fe20000010000 */
[----:B------:R-:W-:Y:S05]  /*194d0*/  BRA.DIV ~URZ, `(.L_x_21972) ;  /* 0x000018b27f007947 */ /* 0x000fea000b800000 */
[----:B------:R-:W0:Y:S01]  /*194e0*/  SHFL.BFLY PT, R92, R93, 0x2, 0x1f ;  /* 0x0c401f005d5c7f89 */ /* 0x000e2200000e0000 */
[----:B------:R-:W-:Y:S02]  /*194f0*/  P2R R99, PR, RZ, 0x40 ;  /* 0x00000040ff637803 */ /* 0x000fe40000000000 */
        /* <DEDUP_REMOVED lines=18> */
[----:B------:R-:W-:-:S03]  /*19620*/  FADD.FTZ R95, R65, -R92 ;  /* 0x8000005c415f7221 */ /* 0x000fc60000010000 */
[----:B------:R-:W-:Y:S01]  /*19630*/  FSEL R93, R97, RZ, P6 ;  /* 0x000000ff615d7208 */ /* 0x000fe20003000000 */
[----:B------:R-:W-:Y:S01]  /*19640*/  FADD.FTZ R97, R66, -R92 ;  /* 0x8000005c42617221 */ /* 0x000fe20000010000 */
[----:B------:R-:W-:-:S03]  /*19650*/  ISETP.NE.AND P6, PT, R99, RZ, PT ;  /* 0x000000ff6300720c */ /* 0x000fc60003fc5270 */
        /* <DEDUP_REMOVED lines=62> */
.L_x_21992:
        /* <DEDUP_REMOVED lines=11> */
[----:B------:R-:W-:Y:S01]  /*19af0*/  @!P0 IMAD.IADD R96, R96, 0x1, R97 ;  /* 0x0000000160608824 */ /* 0x000fe200078e0261 */
[----:B------:R-:W-:Y:S01]  /*19b00*/  LOP3.LUT P1, RZ, R95, 0x1f, R196, 0xf8, !PT ;  /* 0x0000001f5fff7812 */ /* 0x000fe2000782f8c4 */
[----:B------:R-:W-:Y:S01]  /*19b10*/  IMAD.MOV.U32 R94, RZ, RZ, RZ ;  /* 0x000000ffff5e7224 */ /* 0x000fe200078e00ff */
[----:B------:R-:W-:Y:S01]  /*19b20*/  LOP3.LUT P2, RZ, R214, 0x2, RZ, 0xc0, !PT ;  /* 0x00000002d6ff7812 */ /* 0x000fe2000784c0ff */
[----:B------:R-:W-:Y:S01]  /*19b30*/  @!P0 IMAD.MOV.U32 R94, RZ, RZ, R207 ;  /* 0x000000ffff5e8224 */ /* 0x000fe200078e00cf */
[----:B------:R-:W-:Y:S03]  /*19b40*/  BSSY B0, `(.L_x_21973) ;  /* 0x000005a000007945 */ /* 0x000fe60003800000 */
[----:B------:R-:W-:Y:S01]  /*19b50*/  I2F R220, R94 ;  /* 0x0000005e00dc7306 */ /* 0x000fe20000201400 */
[----:B------:R-:W0:Y:S04]  /*19b60*/  SHFL.DOWN PT, R97, R94, 0x4, 0x1f ;  /* 0x08801f005e617f89 */ /* 0x000e2800000e0000 */
[----:B------:R1:W2:Y:S01]  /*19b70*/  @!P0 LDS.64 R92, [R96.X8] ;  /* 0x00000000605c8984 */ /* 0x0002a20000008a00 */
[----:B------:R-:W-:Y:S01]  /*19b80*/  ISETP.NE.AND P0, PT, RZ, UR6, PT ;  /* 0x00000006ff007c0c */ /* 0x000fe2000bf05270 */
[----:B0-----:R-:W-:Y:S01]  /*19b90*/  IMAD.IADD R216, R97, 0x1, R94 ;  /* 0x0000000161d87824 */ /* 0x001fe200078e025e */
[----:B------:R-:W-:Y:S04]  /*19ba0*/  I2F R222, R97 ;  /* 0x0000006100de7306 */ /* 0x000fe80000201400 */
[----:B------:R-:W0:Y:S04]  /*19bb0*/  SHFL.DOWN PT, R223, R216, 0x2, 0x1f ;  /* 0x08401f00d8df7f89 */ /* 0x000e2800000e0000 */
[----:B------:R-:W1:Y:S08]  /*19bc0*/  I2F R217, R216 ;  /* 0x000000d800d97306 */ /* 0x000e700000201400 */
[----:B-1----:R-:W1:Y:S01]  /*19bd0*/  MUFU.RCP R96, R217 ;  /* 0x000000d900607308 */ /* 0x002e620000001000 */
[----:B--2---:R-:W2:Y:S01]  /*19be0*/  SHFL.DOWN PT, R99, R92, 0x4, 0x1f ;  /* 0x08801f005c637f89 */ /* 0x004ea200000e0000 */
        /* <DEDUP_REMOVED lines=10> */
[----:B------:R-:W-:Y:S01]  /*19c90*/  SHFL.DOWN PT, R221, R224, 0x1, 0x1f ;  /* 0x08201f00e0dd7f89 */ /* 0x000fe200000e0000 */
[----:B0-----:R-:W-:-:S02]  /*19ca0*/  FADD.FTZ R93, R98, R93 ;  /* 0x0000005d625d7221 */ /* 0x001fc40000010000 */
        /* <DEDUP_REMOVED lines=25> */
[----:B------:R-:W-:Y:S02]  /*19e40*/  IMAD.MOV.U32 R94, RZ, RZ, c[0x0][0x1e0] ;  /* 0x00007800ff5e7624 */ /* 0x000fe400078e00ff */
[----:B--2---:R-:W-:Y:S02]  /*19e50*/  FADD.FTZ R93, R92, R93 ;  /* 0x0000005d5c5d7221 */ /* 0x004fe40000010000 */
[----:B-1----:R-:W-:Y:S02]  /*19e60*/  FMUL.FTZ R217, R96, R217 ;  /* 0x000000d960d97220 */ /* 0x002fe40000410000 */
[----:B------:R-:W-:-:S04]  /*19e70*/  FMUL.FTZ R97, R97, R221 ;  /* 0x000000dd61617220 */ /* 0x000fc80000410000 */
        /* <DEDUP_REMOVED lines=15> */
[----:B-1----:R-:W-:Y:S01]  /*19f70*/  FSEL R92, R217, RZ, !P0 ;  /* 0x000000ffd95c7208 */ /* 0x002fe20004000000 */
[----:B------:R-:W-:-:S04]  /*19f80*/  IMAD.MOV.U32 R220, RZ, RZ, 0x10 ;  /* 0x00000010ffdc7424 */ /* 0x000fc800078e00ff */
        /* <DEDUP_REMOVED lines=21> */
.L_x_21974:
[----:B------:R-:W-:Y:S05]  /*1a0e0*/  BSYNC B0 ;  /* 0x0000000000007941 */ /* 0x000fea0003800000 */
.L_x_21973:
[----:B------:R-:W-:Y:S01]  /*1a0f0*/  LOP3.LUT P1, RZ, R214, 0x100, RZ, 0xc0, !PT ;  /* 0x00000100d6ff7812 */ /* 0x000fe2000782c0ff */
        /* <DEDUP_REMOVED lines=25> */
.L_x_21976:
[----:B------:R-:W-:Y:S05]  /*1a290*/  BSYNC B0 ;  /* 0x0000000000007941 */ /* 0x000fea0003800000 */
.L_x_21975:
        /* <DEDUP_REMOVED lines=26> */
.L_x_21978:
[----:B------:R-:W-:Y:S05]  /*1a440*/  BSYNC B0 ;  /* 0x0000000000007941 */ /* 0x000fea0003800000 */
.L_x_21977:
        /* <DEDUP_REMOVED lines=26> */
.L_x_21980:
[----:B------:R-:W-:Y:S05]  /*1a5f0*/  BSYNC B0 ;  /* 0x0000000000007941 */ /* 0x000fea0003800000 */
.L_x_21979:
        /* <DEDUP_REMOVED lines=26> */
.L_x_21982:
[----:B------:R-:W-:Y:S05]  /*1a7a0*/  BSYNC B0 ;  /* 0x0000000000007941 */ /* 0x000fea0003800000 */
.L_x_21981:
        /* <DEDUP_REMOVED lines=26> */
.L_x_21984:
[----:B------:R-:W-:Y:S05]  /*1a950*/  BSYNC B0 ;  /* 0x0000000000007941 */ /* 0x000fea0003800000 */
.L_x_21983:
        /* <DEDUP_REMOVED lines=26> */
.L_x_21986:
[----:B------:R-:W-:Y:S05]  /*1ab00*/  BSYNC B0 ;  /* 0x0000000000007941 */ /* 0x000fea0003800000 */
.L_x_21985:
        /* <DEDUP_REMOVED lines=25> */
.L_x_21988:
[----:B------:R-:W-:Y:S05]  /*1aca0*/  BSYNC B0 ;  /* 0x0000000000007941 */ /* 0x000fea0003800000 */
.L_x_21987:
[----:B------:R-:W-:Y:S02]  /*1acb0*/  LOP3.LUT P0, RZ, R201, 0xff, RZ, 0xc0, !PT ;  /* 0x000000ffc9ff7812 */ /* 0x000fe4000780c0ff */
[----:B------:R-:W-:Y:S02]  /*1acc0*/  IADD3 R213, R213, c[0x0][0x160], RZ ;  /* 0x00005800d5d57a10 */ /* 0x000fe40007ffe0ff */
[----:B------:R-:W-:Y:S02]  /*1acd0*/  SEL R201, RZ, 0x1, P0 ;  /* 0x00000001ffc97807 */ /* 0x000fe40000000000 */
[----:B------:R-:W-:-:S13]  /*1ace0*/  ISETP.GE.AND P0, PT, R213, c[0x0][0x164], PT ;  /* 0x00005900d5007a0c */ /* 0x000fda0003f06270 */
[----:B01----:R-:W-:Y:S01]  /*1acf0*/  @P0 CALL.REL.NOINC `(.L_x_21989) ;  /* 0x0000001000000944 */ /* 0x003fe20003c00000 */
[----:B------:R-:W-:Y:S05]  /*1ad00*/  BRA `(.L_x_21990) ;  /* 0xfffe757000007947 */ /* 0x000fea000383ffff */
.L_x_21989:
[----:B------:R-:W-:Y:S05]  /*1ad10*/  EXIT ;  /* 0x000000000000794d */ /* 0x000fea0003800000 */
.L_x_21971:
[----:B------:R-:W-:Y:S01]  /*1ad20*/  HFMA2.MMA R98, -RZ, RZ, 0, 1.847743988037109375e-06 ;  /* 0x0000001fff627435 */ /* 0x000fe200000001ff */
[----:B------:R-:W-:Y:S01]  /*1ad30*/  IMAD.MOV.U32 R216, RZ, RZ, 0x1 ;  /* 0x00000001ffd87424 */ /* 0x000fe200078e00ff */
[----:B------:R-:W-:Y:S01]  /*1ad40*/  MOV R94, 0x1ad70 ;  /* 0x0001ad70005e7802 */ /* 0x000fe20000000f00 */
[----:B------:R-:W-:-:S03]  /*1ad50*/  IMAD.MOV.U32 R99, RZ, RZ, -0x1 ;  /* 0xffffffffff637424 */ /* 0x000fc600078e00ff */
[----:B------:R-:W-:Y:S05]  /*1ad60*/  CALL.REL.NOINC `($__internal_68_$__cuda_sm70_shflsync_bfly_p) ;  /* 0x000007e000007944 */ /* 0x000fea0003c00000 */
[----:B-1----:R-:W-:Y:S01]  /*1ad70*/  IMAD.MOV.U32 R92, RZ, RZ, R216 ;  /* 0x000000ffff5c7224 */ /* 0x002fe200078e00d8 */
[----:B0-----:R-:W-:Y:S05]  /*1ad80*/  BRA `(.L_x_21991) ;  /* 0xffffe73000007947 */ /* 0x001fea000383ffff */
.L_x_21972:
[----:B------:R-:W-:Y:S01]  /*1ad90*/  IMAD.MOV.U32 R216, RZ, RZ, 0x2 ;  /* 0x00000002ffd87424 */ /* 0x000fe200078e00ff */
[----:B------:R-:W-:Y:S01]  /*1ada0*/  MOV R94, 0x1ade0 ;  /* 0x0001ade0005e7802 */ /* 0x000fe20000000f00 */
[----:B------:R-:W-:Y:S02]  /*1adb0*/  IMAD.MOV.U32 R98, RZ, RZ, 0x1f ;  /* 0x0000001fff627424 */ /* 0x000fe400078e00ff */
[----:B------:R-:W-:Y:S02]  /*1adc0*/  IMAD.MOV.U32 R99, RZ, RZ, -0x1 ;  /* 0xffffffffff637424 */ /* 0x000fe400078e00ff */
[----:B------:R-:W-:Y:S05]  /*1add0*/  CALL.REL.NOINC `($__internal_68_$__cuda_sm70_shflsync_bfly_p) ;  /* 0x0000077000007944 */ /* 0x000fea0003c00000 */
[----:B01----:R-:W-:Y:S01]  /*1ade0*/  FADD.FTZ R93, R93, R216 ;  /* 0x000000d85d5d7221 */ /* 0x003fe20000010000 */
[----:B------:R-:W-:Y:S01]  /*1adf0*/  MOV R94, 0x1ae40 ;  /* 0x0001ae40005e7802 */ /* 0x000fe20000000f00 */
[----:B------:R-:W-:-:S02]  /*1ae00*/  IMAD.MOV.U32 R216, RZ, RZ, 0x4 ;  /* 0x00000004ffd87424 */ /* 0x000fc400078e00ff */
[----:B------:R-:W-:Y:S02]  /*1ae10*/  IMAD.MOV.U32 R98, RZ, RZ, 0x1f ;  /* 0x0000001fff627424 */ /* 0x000fe400078e00ff */
[----:B------:R-:W-:Y:S02]  /*1ae20*/  IMAD.MOV.U32 R99, RZ, RZ, -0x1 ;  /* 0xffffffffff637424 */ /* 0x000fe400078e00ff */
[----:B------:R-:W-:Y:S05]  /*1ae30*/  CALL.REL.NOINC `($__internal_68_$__cuda_sm70_shflsync_bfly_p) ;  /* 0x0000071000007944 */ /* 0x000fea0003c00000 */
[----:B01----:R-:W-:Y:S01]  /*1ae40*/  FADD.FTZ R93, R93, R216 ;  /* 0x000000d85d5d7221 */ /* 0x003fe20000010000 */
[----:B------:R-:W-:Y:S01]  /*1ae50*/  MOV R99, 0xffffffff ;  /* 0xffffffff00637802 */ /* 0x000fe20000000f00 */
[----:B------:R-:W-:Y:S01]  /*1ae60*/  IMAD.MOV.U32 R216, RZ, RZ, 0x8 ;  /* 0x00000008ffd87424 */ /* 0x000fe200078e00ff */
[----:B------:R-:W-:Y:S01]  /*1ae70*/  MOV R94, 0x1aea0 ;  /* 0x0001aea0005e7802 */ /* 0x000fe20000000f00 */
[----:B------:R-:W-:Y:S02]  /*1ae80*/  IMAD.MOV.U32 R98, RZ, RZ, 0x1f ;  /* 0x0000001fff627424 */ /* 0x000fe400078e00ff */
[----:B------:R-:W-:Y:S05]  /*1ae90*/  CALL.REL.NOINC `($__internal_68_$__cuda_sm70_shflsync_bfly_p) ;  /* 0x000006b000007944 */ /* 0x000fea0003c00000 */
[----:B01----:R-:W-:Y:S01]  /*1aea0*/  FADD.FTZ R93, R93, R216 ;  /* 0x000000d85d5d7221 */ /* 0x003fe20000010000 */
[----:B------:R-:W-:Y:S01]  /*1aeb0*/  MOV R94, 0x1af00 ;  /* 0x0001af00005e7802 */ /* 0x000fe20000000f00 */
[----:B------:R-:W-:Y:S02]  /*1aec0*/  IMAD.MOV.U32 R216, RZ, RZ, 0x10 ;  /* 0x00000010ffd87424 */ /* 0x000fe400078e00ff */
[----:B------:R-:W-:-:S02]  /*1aed0*/  IMAD.MOV.U32 R98, RZ, RZ, 0x1f ;  /* 0x0000001fff627424 */ /* 0x000fc400078e00ff */
[----:B------:R-:W-:Y:S02]  /*1aee0*/  IMAD.MOV.U32 R99, RZ, RZ, -0x1 ;  /* 0xffffffffff637424 */ /* 0x000fe400078e00ff */
[----:B------:R-:W-:Y:S05]  /*1aef0*/  CALL.REL.NOINC `($__internal_68_$__cuda_sm70_shflsync_bfly_p) ;  /* 0x0000065000007944 */ /* 0x000fea0003c00000 */
[----:B-1----:R-:W-:Y:S01]  /*1af00*/  FADD.FTZ R92, R93, R216 ;  /* 0x000000d85d5c7221 */ /* 0x002fe20000010000 */
[----:B------:R-:W-:Y:S01]  /*1af10*/  P2R R95, PR, RZ, 0x40 ;  /* 0x00000040ff5f7803 */ /* 0x000fe20000000000 */
[----:B------:R-:W-:Y:S01]  /*1af20*/  IMAD.MOV.U32 R216, RZ, RZ, 0x1 ;  /* 0x00000001ffd87424 */ /* 0x000fe200078e00ff */
[----:B------:R-:W-:Y:S01]  /*1af30*/  LOP3.LUT P6, RZ, R214, 0x2, RZ, 0xc0, !PT ;  /* 0x00000002d6ff7812 */ /* 0x000fe200078cc0ff */
[----:B------:R-:W-:Y:S02]  /*1af40*/  FMUL.FTZ R92, R209, R92 ;  /* 0x0000005cd15c7220 */ /* 0x000fe40000410000 */
[----:B0-----:R-:W-:Y:S02]  /*1af50*/  IMAD.MOV.U32 R99, RZ, RZ, -0x1 ;  /* 0xffffffffff637424 */ /* 0x001fe400078e00ff */
[--C-:B------:R-:W-:Y:S02]  /*1af60*/  FADD.FTZ R93, R60, -R92.reuse ;  /* 0x8000005c3c5d7221 */ /* 0x100fe40000010000 */
[----:B------:R-:W-:-:S02]  /*1af70*/  FADD.FTZ R94, R61, -R92 ;  /* 0x8000005c3d5e7221 */ /* 0x000fc40000010000 */
[----:B------:R-:W-:Y:S02]  /*1af80*/  FFMA.FTZ R93, R93, R93, RZ ;  /* 0x0000005d5d5d7223 */ /* 0x000fe400000100ff */
[--C-:B------:R-:W-:Y:S02]  /*1af90*/  FADD.FTZ R98, R62, -R92.reuse ;  /* 0x8000005c3e627221 */ /* 0x100fe40000010000 */
[----:B------:R-:W-:Y:S02]  /*1afa0*/  FFMA.FTZ R93, R94, R94, R93 ;  /* 0x0000005e5e5d7223 */ /* 0x000fe4000001005d */
[--C-:B------:R-:W-:Y:S02]  /*1afb0*/  FADD.FTZ R94, R63, -R92.reuse ;  /* 0x8000005c3f5e7221 */ /* 0x100fe40000010000 */
[----:B------:R-:W-:Y:S02]  /*1afc0*/  FFMA.FTZ R93, R98, R98, R93 ;  /* 0x00000062625d7223 */ /* 0x000fe4000001005d */
[----:B------:R-:W-:-:S02]  /*1afd0*/  FADD.FTZ R97, R66, -R92 ;  /* 0x8000005c42617221 */ /* 0x000fc40000010000 */
[----:B------:R-:W-:Y:S02]  /*1afe0*/  FFMA.FTZ R93, R94, R94, R93 ;  /* 0x0000005e5e5d7223 */ /* 0x000fe4000001005d */
[--C-:B------:R-:W-:Y:S02]  /*1aff0*/  FADD.FTZ R94, R64, -R92.reuse ;  /* 0x8000005c405e7221 */ /* 0x100fe40000010000 */
[----:B------:R-:W-:Y:S01]  /*1b000*/  IMAD.MOV.U32 R98, RZ, RZ, 0x1f ;  /* 0x0000001fff627424 */ /* 0x000fe200078e00ff */
[----:B------:R-:W-:Y:S02]  /*1b010*/  FSEL R93, R93, RZ, P6 ;  /* 0x000000ff5d5d7208 */ /* 0x000fe40003000000 */
[----:B------:R-:W-:Y:S01]  /*1b020*/  ISETP.NE.AND P6, PT, R95, RZ, PT ;  /* 0x000000ff5f00720c */ /* 0x000fe20003fc5270 */
        /* <DEDUP_REMOVED lines=53> */
[----:B------:R-:W-:Y:S01]  /*1b380*/  @P6 FFMA.FTZ R93, R95, R95, R94 ;  /* 0x0000005f5f5d6223 */ /* 0x000fe2000001005e */
[----:B------:R-:W-:Y:S02]  /*1b390*/  MOV R94, 0x1b3b0 ;  /* 0x0001b3b0005e7802 */ /* 0x000fe40000000f00 */
[----:B------:R-:W-:Y:S05]  /*1b3a0*/  CALL.REL.NOINC `($__internal_68_$__cuda_sm70_shflsync_bfly_p) ;  /* 0x000001a000007944 */ /* 0x000fea0003c00000 */
[----:B01----:R-:W-:Y:S01]  /*1b3b0*/  FADD.FTZ R93, R93, R216 ;  /* 0x000000d85d5d7221 */ /* 0x003fe20000010000 */
[----:B------:R-:W-:Y:S01]  /*1b3c0*/  MOV R94, 0x1b410 ;  /* 0x0001b410005e7802 */ /* 0x000fe20000000f00 */
[----:B------:R-:W-:Y:S02]  /*1b3d0*/  IMAD.MOV.U32 R216, RZ, RZ, 0x2 ;  /* 0x00000002ffd87424 */ /* 0x000fe400078e00ff */
[----:B------:R-:W-:Y:S02]  /*1b3e0*/  IMAD.MOV.U32 R98, RZ, RZ, 0x1f ;  /* 0x0000001fff627424 */ /* 0x000fe400078e00ff */
[----:B------:R-:W-:Y:S02]  /*1b3f0*/  IMAD.MOV.U32 R99, RZ, RZ, -0x1 ;  /* 0xffffffffff637424 */ /* 0x000fe400078e00ff */
[----:B------:R-:W-:Y:S05]  /*1b400*/  CALL.REL.NOINC `($__internal_68_$__cuda_sm70_shflsync_bfly_p) ;  /* 0x0000014000007944 */ /* 0x000fea0003c00000 */
[----:B0-----:R-:W-:Y:S01]  /*1b410*/  HFMA2.MMA R98, -RZ, RZ, 0, 1.847743988037109375e-06 ;  /* 0x0000001fff627435 */ /* 0x001fe200000001ff */
[----:B-1----:R-:W-:Y:S01]  /*1b420*/  FADD.FTZ R93, R93, R216 ;  /* 0x000000d85d5d7221 */ /* 0x002fe20000010000 */
[----:B------:R-:W-:Y:S01]  /*1b430*/  MOV R94, 0x1b470 ;  /* 0x0001b470005e7802 */ /* 0x000fe20000000f00 */
[----:B------:R-:W-:-:S02]  /*1b440*/  IMAD.MOV.U32 R216, RZ, RZ, 0x4 ;  /* 0x00000004ffd87424 */ /* 0x000fc400078e00ff */
[----:B------:R-:W-:Y:S02]  /*1b450*/  IMAD.MOV.U32 R99, RZ, RZ, -0x1 ;  /* 0xffffffffff637424 */ /* 0x000fe400078e00ff */
[----:B------:R-:W-:Y:S05]  /*1b460*/  CALL.REL.NOINC `($__internal_68_$__cuda_sm70_shflsync_bfly_p) ;  /* 0x000000e000007944 */ /* 0x000fea0003c00000 */
[----:B01----:R-:W-:Y:S01]  /*1b470*/  FADD.FTZ R93, R93, R216 ;  /* 0x000000d85d5d7221 */ /* 0x003fe20000010000 */
[----:B------:R-:W-:Y:S01]  /*1b480*/  MOV R94, 0x1b4d0 ;  /* 0x0001b4d0005e7802 */ /* 0x000fe20000000f00 */
[----:B------:R-:W-:Y:S02]  /*1b490*/  IMAD.MOV.U32 R216, RZ, RZ, 0x8 ;  /* 0x00000008ffd87424 */ /* 0x000fe400078e00ff */
[----:B------:R-:W-:Y:S02]  /*1b4a0*/  IMAD.MOV.U32 R98, RZ, RZ, 0x1f ;  /* 0x0000001fff627424 */ /* 0x000fe400078e00ff */
[----:B------:R-:W-:Y:S02]  /*1b4b0*/  IMAD.MOV.U32 R99, RZ, RZ, -0x1 ;  /* 0xffffffffff637424 */ /* 0x000fe400078e00ff */
[----:B------:R-:W-:Y:S05]  /*1b4c0*/  CALL.REL.NOINC `($__internal_68_$__cuda_sm70_shflsync_bfly_p) ;  /* 0x0000008000007944 */ /* 0x000fea0003c00000 */
[----:B-1----:R-:W-:Y:S01]  /*1b4d0*/  FADD.FTZ R97, R93, R216 ;  /* 0x000000d85d617221 */ /* 0x002fe20000010000 */
[----:B------:R-:W-:Y:S01]  /*1b4e0*/  MOV R94, 0x1b540 ;  /* 0x0001b540005e7802 */ /* 0x000fe20000000f00 */
[----:B------:R-:W-:Y:S02]  /*1b4f0*/  IMAD.MOV.U32 R216, RZ, RZ, 0x10 ;  /* 0x00000010ffd87424 */ /* 0x000fe400078e00ff */
[----:B0-----:R-:W-:-:S02]  /*1b500*/  IMAD.MOV.U32 R98, RZ, RZ, 0x1f ;  /* 0x0000001fff627424 */ /* 0x001fc400078e00ff */
[----:B------:R-:W-:Y:S02]  /*1b510*/  IMAD.MOV.U32 R99, RZ, RZ, -0x1 ;  /* 0xffffffffff637424 */ /* 0x000fe400078e00ff */
[----:B------:R-:W-:Y:S02]  /*1b520*/  IMAD.MOV.U32 R93, RZ, RZ, R97 ;  /* 0x000000ffff5d7224 */ /* 0x000fe400078e0061 */
[----:B------:R-:W-:Y:S05]  /*1b530*/  CALL.REL.NOINC `($__internal_68_$__cuda_sm70_shflsync_bfly_p) ;  /* 0x0000001000007944 */ /* 0x000fea0003c00000 */
[----:B01----:R-:W-:Y:S05]  /*1b540*/  BRA `(.L_x_21992) ;  /* 0xffffe4f000007947 */ /* 0x003fea000383ffff */
        .weak           $__internal_68_$__cuda_sm70_shflsync_bfly_p
        .type           $__internal_68_$__cuda_sm70_shflsync_bfly_p,@function
        .size           $__internal_68_$__cuda_sm70_shflsync_bfly_p,(.L_x_26528 - $__internal_68_$__cuda_sm70_shflsync_bfly_p)
$__internal_68_$__cuda_sm70_shflsync_bfly_p:
[----:B------:R-:W-:Y:S01]  /*1b550*/  IMAD.MOV.U32 R95, RZ, RZ, 0x0 ;  /* 0x00000000ff5f7424 */ /* 0x000fe200078e00ff */
[----:B------:R-:W-:Y:S04]  /*1b560*/  WARPSYNC R99 ;  /* 0x0000006300007348 */ /* 0x000fe80003800000 */
[----:B------:R0:W1:Y:S01]  /*1b570*/  SHFL.BFLY PT, R216, R93, R216, R98 ;  /* 0x0c0000d85dd87389 */ /* 0x00006200000e0062 */
[----:B------:R-:W-:Y:S05]  /*1b580*/  RET.REL.NODEC R94 `(_ZN10layer_norm31ln_parallel_residual_fwd_kernelINS_13Kernel_traitsI6__halfffffjLj8192ELj1ELj1ELj8ELj16ENS_18Kernel_traits_baseILj8192ES2_ffffjLj256EEEEELb1ELb0ELb0EEEvNS_9FwdParamsE) ;  /* 0xfffe4a705e007950 */ /* 0x000fea0003c3ffff */
.L_x_21993:
        /* <DEDUP_REMOVED lines=15> */
.L_x_26528:


//--------------------- .text._ZN10layer_norm31ln_parallel_residual_fwd_kernelINS_13Kernel_traitsI6__halfffffjLj8192ELj1ELj1ELj8ELj16ENS_18Kernel_traits_baseILj8192ES2_ffffjLj256EEEEELb1ELb0ELb1EEEvNS_9FwdParamsE --------------------------
	.section	.text._ZN10layer_norm31ln_parallel_residual_fwd_kernelINS_13Kernel_traitsI6__halfffffjLj8192ELj1ELj1ELj8ELj16ENS_18Kernel_traits_baseILj8192ES2_ffffjLj256EEEEELb1ELb0ELb1EEEvNS_9FwdParamsE,"ax",@progbits
	.sectioninfo	@"SHI_REGISTERS=255"
	.align	128
        .global         _ZN10layer_norm31ln_parallel_residual_fwd_kernelINS_13Kernel_traitsI6__halfffffjLj8192ELj1ELj1ELj8ELj16ENS_18Kernel_traits_baseILj8192ES2_ffffjLj256EEEEELb1ELb0ELb1EEEvNS_9FwdParamsE
        .type           _ZN10layer_norm31ln_parallel_residual_fwd_kernelINS_13Kernel_traitsI6__halfffffjLj8192ELj1ELj1ELj8ELj16ENS_18Kernel_traits_baseILj8192ES2_ffffjLj256EEEEELb1ELb0ELb1EEEvNS_9FwdParamsE,@function
        .size           _ZN10layer_norm31ln_parallel_residual_fwd_kernelINS_13Kernel_traitsI6__halfffffjLj8192ELj1ELj1ELj8ELj16ENS_18Kernel_traits_baseILj8192ES2_ffffjLj256EEEEELb1ELb0ELb1EEEvNS_9FwdParamsE,(.L_x_26529 - _ZN10layer_norm31ln_parallel_residual_fwd_kernelINS_13Kernel_traitsI6__halfffffjLj8192ELj1ELj1ELj8ELj16ENS_18Kernel_traits_baseILj8192ES2_ffffjLj256EEEEELb1ELb0ELb1EEEvNS_9FwdParamsE)
        .other          _ZN10layer_norm31ln_parallel_residual_fwd_kernelINS_13Kernel_traitsI6__halfffffjLj8192ELj1ELj1ELj8ELj16ENS_18Kernel_traits_baseILj8192ES2_ffffjLj256EEEEELb1ELb0ELb1EEEvNS_9FwdParamsE,@"STO_CUDA_ENTRY STV_DEFAULT"
_ZN10layer_norm31ln_parallel_residual_fwd_kernelINS_13Kernel_traitsI6__halfffffjLj8192ELj1ELj1ELj8ELj16ENS_18Kernel_traits_baseILj8192ES2_ffffjLj256EEEEELb1ELb0ELb1EEEvNS_9FwdParamsE:
.text._ZN10layer_norm31ln_parallel_residual_fwd_kernelINS_13Kernel_traitsI6__halfffffjLj8192ELj1ELj1ELj8ELj16ENS_18Kernel_traits_baseILj8192ES2_ffffjLj256EEEEELb1ELb0ELb1EEEvNS_9FwdParamsE:
[----:B------:R-:W-:Y:S02]  /*0000*/  IMAD.MOV.U32 R1, RZ, RZ, c[0x0][0x28] ;  /* 0x00000a00ff017624 */ /* 0x000fe400078e00ff */
[----:B------:R-:W0:Y:S01]  /*0010*/  S2R R203, SR_TID.X ;  /* 0x0000000000cb7919 */ /* 0x000e220000002100 */
[----:B------:R-:W-:Y:S01]  /*0020*/  ISETP.NE.U32.AND P0, PT, RZ, c[0x0][0x218], PT ;  /* 0x00008600ff007a0c */ /* 0x000fe20003f05070 */
[----:B------:R-:W-:Y:S01]  /*0030*/  ULDC.U8 UR4, c[0x0][0x244] ;  /* 0x0000910000047ab9 */ /* 0x000fe20000000000 */
[----:B------:R-:W-:Y:S01]  /*0040*/  ISETP.NE.U32.AND P1, PT, RZ, c[0x0][0x220], PT ;  /* 0x00008800ff007a0c */ /* 0x000fe20003f25070 */
[----:B------:R-:W-:Y:S01]  /*0050*/  IMAD.MOV.U32 R35, RZ, RZ, c[0x0][0x23c] ;  /* 0x00008f00ff237624 */ /* 0x000fe200078e00ff */
[----:B------:R-:W-:Y:S01]  /*0060*/  ISETP.NE.AND.EX P0, PT, RZ, c[0x0][0x21c], PT, P0 ;  /* 0x00008700ff007a0c */ /* 0x000fe20003f05300 */
[----:B------:R-:W-:Y:S01]  /*0070*/  IMAD.MOV.U32 R0, RZ, RZ, c[0x0][0x238] ;  /* 0x00008e00ff007624 */ /* 0x000fe200078e00ff */
[----:B------:R-:W-:Y:S02]  /*0080*/  ISETP.NE.AND.EX P1, PT, RZ, c[0x0][0x224], PT, P1 ;  /* 0x00008900ff007a0c */ /* 0x000fe40003f25310 */
[----:B------:R-:W-:Y:S01]  /*0090*/  ISETP.NE.AND P2, PT, RZ, UR4, PT ;  /* 0x00000004ff007c0c */ /* 0x000fe2000bf45270 */
[----:B------:R-:W-:-:S12]  /*00a0*/  ULDC.64 UR4, c[0x0][0x118] ;  /* 0x0000460000047ab9 */ /* 0x000fd80000000a00 */
[----:B------:R-:W-:Y:S01]  /*00b0*/  @P2 IMAD.MOV.U32 R2, RZ, RZ, R0 ;  /* 0x000000ffff022224 */ /* 0x000fe200078e0000 */
[----:B------:R-:W-:Y:S02]  /*00c0*/  @P2 MOV R3, R35 ;  /* 0x0000002300032202 */ /* 0x000fe40000000f00 */
[----:B0-----:R-:W-:-:S03]  /*00d0*/  LOP3.LUT R80, R203, 0xff, RZ, 0xc0, !PT ;  /* 0x000000ffcb507812 */ /* 0x001fc600078ec0ff */
[----:B------:R0:W5:Y:S01]  /*00e0*/  @P2 LDG.E.64 R36, [R2.64] ;  /* 0x0000000402242981 */ /* 0x000162000c1e1b00 */
[C---:B------:R-:W-:Y:S01]  /*00f0*/  @P0 LEA R32, P3, R80.reuse, c[0x0][0x218], 0x3 ;  /* 0x0000860050200a11 */ /* 0x040fe200078618ff */
[----:B------:R-:W-:Y:S01]  /*0100*/  IMAD.MOV.U32 R212, RZ, RZ, c[0x0][0x230] ;  /* 0x00008c00ffd47624 */ /* 0x000fe200078e00ff */
[----:B------:R-:W-:Y:S01]  /*0110*/  LOP3.LUT R190, R80, 0x100, RZ, 0xfc, !PT ;  /* 0x0000010050be7812 */ /* 0x000fe200078efcff */
[----:B------:R-:W-:Y:S02]  /*0120*/  IMAD.MOV.U32 R213, RZ, RZ, c[0x0][0x234] ;  /* 0x00008d00ffd57624 */ /* 0x000fe400078e00ff */
[----:B------:R-:W-:Y:S01]  /*0130*/  @P0 IMAD.X R33, RZ, RZ, c[0x0][0x21c], P3 ;  /* 0x00008700ff210624 */ /* 0x000fe200018e06ff */
[C---:B------:R-:W-:Y:S01]  /*0140*/  @P0 LEA R28, P3, R190.reuse, c[0x0][0x218], 0x3 ;  /* 0x00008600be1c0a11 */ /* 0x040fe200078618ff */
[----:B------:R-:W-:Y:S01]  /*0150*/  IMAD.SHL.U32 R188, R190, 0x8, RZ ;  /* 0x00000008bebc7824 */ /* 0x000fe200078e00ff */
[C---:B------:R-:W-:Y:S01]  /*0160*/  LOP3.LUT R182, R80.reuse, 0x200, RZ, 0xfc, !PT ;  /* 0x0000020050b67812 */ /* 0x040fe200078efcff */
[C---:B------:R-:W-:Y:S01]  /*0170*/  IMAD.SHL.U32 R196, R80.reuse, 0x8, RZ ;  /* 0x0000000850c47824 */ /* 0x040fe200078e00ff */
[----:B------:R-:W-:Y:S01]  /*0180*/  LOP3.LUT R174, R80, 0x300, RZ, 0xfc, !PT ;  /* 0x0000030050ae7812 */ /* 0x000fe200078efcff */
[----:B------:R-:W-:Y:S01]  /*0190*/  @P0 IMAD.X R29, RZ, RZ, c[0x0][0x21c], P3 ;  /* 0x00008700ff1d0624 */ /* 0x000fe200018e06ff */
[----:B------:R-:W-:Y:S01]  /*01a0*/  @P1 IADD3 R26, P3, R188, c[0x0][0x220], RZ ;  /* 0x00008800bc1a1a10 */ /* 0x000fe20007f7e0ff */
[----:B------:R-:W-:Y:S01]  /*01b0*/  IMAD.SHL.U32 R180, R182, 0x8, RZ ;  /* 0x00000008b6b47824 */ /* 0x000fe200078e00ff */
[----:B------:R-:W-:Y:S01]  /*01c0*/  @P1 IADD3 R30, P4, R196, c[0x0][0x220], RZ ;  /* 0x00008800c41e1a10 */ /* 0x000fe20007f9e0ff */
[----:B------:R-:W-:Y:S01]  /*01d0*/  IMAD.SHL.U32 R172, R174, 0x8, RZ ;  /* 0x00000008aeac7824 */ /* 0x000fe200078e00ff */
[----:B------:R-:W-:Y:S01]  /*01e0*/  LOP3.LUT R166, R80, 0x400, RZ, 0xfc, !PT ;  /* 0x0000040050a67812 */ /* 0x000fe200078efcff */
[----:B------:R-:W-:Y:S01]  /*01f0*/  @P1 IMAD.X R27, RZ, RZ, c[0x0][0x224], P3 ;  /* 0x00008900ff1b1624 */ /* 0x000fe200018e06ff */
[----:B------:R-:W-:Y:S01]  /*0200*/  @P1 IADD3.X R31, RZ, c[0x0][0x224], RZ, P4, !PT ;  /* 0x00008900ff1f1a10 */ /* 0x000fe200027fe4ff */
[----:B------:R-:W5:Y:S01]  /*0210*/  @P2 LDG.E.64 R212, [R212.64] ;  /* 0x00000004d4d42981 */ /* 0x000f62000c1e1b00 */
[----:B------:R-:W-:-:S02]  /*0220*/  @P1 IADD3 R22, P3, R180, c[0x0][0x220], RZ ;  /* 0x00008800b4161a10 */ /* 0x000fc40007f7e0ff */
[----:B------:R-:W-:Y:S01]  /*0230*/  @P0 LEA R24, P4, R182, c[0x0][0x218], 0x3 ;  /* 0x00008600b6180a11 */ /* 0x000fe200078818ff */
[----:B------:R-:W5:Y:S02]  /*0240*/  @P0 LDG.E.64 R32, [R32.64] ;  /* 0x0000000420200981 */ /* 0x000f64000c1e1b00 */
[----:B------:R-:W-:Y:S01]  /*0250*/  @P1 IMAD.X R23, RZ, RZ, c[0x0][0x224], P3 ;  /* 0x00008900ff171624 */ /* 0x000fe200018e06ff */
[----:B------:R-:W-:Y:S01]  /*0260*/  @P0 IADD3.X R25, RZ, c[0x0][0x21c], RZ, P4, !PT ;  /* 0x00008700ff190a10 */ /* 0x000fe200027fe4ff */
[----:B------:R-:W5:Y:S01]  /*0270*/  @P1 LDG.E.64 R30, [R30.64] ;  /* 0x000000041e1e1981 */ /* 0x000f62000c1e1b00 */
[----:B------:R-:W-:Y:S02]  /*0280*/  @P0 LEA R20, P4, R174, c[0x0][0x218], 0x3 ;  /* 0x00008600ae140a11 */ /* 0x000fe400078818ff */
[----:B------:R-:W-:Y:S01]  /*0290*/  @P1 IADD3 R18, P3, R172, c[0x0][0x220], RZ ;  /* 0x00008800ac121a10 */ /* 0x000fe20007f7e0ff */
[----:B------:R-:W5:Y:S01]  /*02a0*/  @P0 LDG.E.64 R28, [R28.64] ;  /* 0x000000041c1c0981 */ /* 0x000f62000c1e1b00 */
[----:B------:R-:W-:-:S02]  /*02b0*/  LOP3.LUT R44, R80, 0x500, RZ, 0xfc, !PT ;  /* 0x00000500502c7812 */ /* 0x000fc400078efcff */
[C---:B------:R-:W-:Y:S01]  /*02c0*/  SHF.L.U32 R164, R166.reuse, 0x3, RZ ;  /* 0x00000003a6a47819 */ /* 0x040fe200000006ff */
[----:B------:R-:W-:Y:S01]  /*02d0*/  @P0 IMAD.X R21, RZ, RZ, c[0x0][0x21c], P4 ;  /* 0x00008700ff150624 */ /* 0x000fe200020e06ff */
[----:B------:R-:W-:Y:S01]  /*02e0*/  @P0 LEA R16, P4, R166, c[0x0][0x218], 0x3 ;  /* 0x00008600a6100a11 */ /* 0x000fe200078818ff */
[----:B------:R-:W-:Y:S01]  /*02f0*/  @P1 IMAD.X R19, RZ, RZ, c[0x0][0x224], P3 ;  /* 0x00008900ff131624 */ /* 0x000fe200018e06ff */
[----:B------:R-:W-:Y:S01]  /*0300*/  @P1 IADD3 R14, P3, R164, c[0x0][0x220], RZ ;  /* 0x00008800a40e1a10 */ /* 0x000fe20007f7e0ff */
[----:B------:R-:W-:Y:S01]  /*0310*/  IMAD.SHL.U32 R10, R44, 0x8, RZ ;  /* 0x000000082c0a7824 */ /* 0x000fe200078e00ff */
[----:B------:R-:W-:Y:S01]  /*0320*/  LOP3.LUT R8, R80, 0x600, RZ, 0xfc, !PT ;  /* 0x0000060050087812 */ /* 0x000fe200078efcff */
[----:B------:R-:W-:Y:S01]  /*0330*/  @P0 IMAD.X R17, RZ, RZ, c[0x0][0x21c], P4 ;  /* 0x00008700ff110624 */ /* 0x000fe200020e06ff */
[----:B------:R-:W-:Y:S01]  /*0340*/  @P0 LEA R12, P4, R44, c[0x0][0x218], 0x3 ;  /* 0x000086002c0c0a11 */ /* 0x000fe200078818ff */
[----:B------:R-:W-:Y:S01]  /*0350*/  @P1 IMAD.X R15, RZ, RZ, c[0x0][0x224], P3 ;  /* 0x00008900ff0f1624 */ /* 0x000fe200018e06ff */
[----:B------:R-:W-:Y:S01]  /*0360*/  @P1 IADD3 R54, P3, R10, c[0x0][0x220], RZ ;  /* 0x000088000a361a10 */ /* 0x000fe20007f7e0ff */
[----:B------:R-:W-:Y:S01]  /*0370*/  IMAD.SHL.U32 R6, R8, 0x8, RZ ;  /* 0x0000000808067824 */ /* 0x000fe200078e00ff */
[----:B------:R-:W-:Y:S01]  /*0380*/  LOP3.LUT R4, R80, 0x700, RZ, 0xfc, !PT ;  /* 0x0000070050047812 */ /* 0x000fe200078efcff */
[----:B------:R-:W-:Y:S01]  /*0390*/  @P0 IMAD.X R13, RZ, RZ, c[0x0][0x21c], P4 ;  /* 0x00008700ff0d0624 */ /* 0x000fe200020e06ff */
[----:B------:R-:W-:Y:S01]  /*03a0*/  @P1 IADD3.X R55, RZ, c[0x0][0x224], RZ, P3, !PT ;  /* 0x00008900ff371a10 */ /* 0x000fe20001ffe4ff */
[----:B------:R-:W5:Y:S01]  /*03b0*/  @P1 LDG.E.64 R26, [R26.64] ;  /* 0x000000041a1a1981 */ /* 0x000f62000c1e1b00 */
[----:B------:R-:W-:Y:S01]  /*03c0*/  @P1 IADD3 R50, P3, R6, c[0x0][0x220], RZ ;  /* 0x0000880006321a10 */ /* 0x000fe20007f7e0ff */
[----:B0-----:R-:W-:Y:S01]  /*03d0*/  IMAD.SHL.U32 R2, R4, 0x8, RZ ;  /* 0x0000000804027824 */ /* 0x001fe200078e00ff */
[----:B------:R-:W-:Y:S01]  /*03e0*/  @P0 LEA R52, P4, R8, c[0x0][0x218], 0x3 ;  /* 0x0000860008340a11 */ /* 0x000fe200078818ff */
[----:B------:R-:W5:Y:S02]  /*03f0*/  @P0 LDG.E.64 R24, [R24.64] ;  /* 0x0000000418180981 */ /* 0x000f64000c1e1b00 */
[----:B------:R-:W-:Y:S01]  /*0400*/  @P1 IMAD.X R51, RZ, RZ, c[0x0][0x224], P3 ;  /* 0x00008900ff331624 */ /* 0x000fe200018e06ff */
[----:B------:R-:W-:Y:S01]  /*0410*/  @P1 IADD3 R46, P3, R2, c[0x0][0x220], RZ ;  /* 0x00008800022e1a10 */ /* 0x000fe20007f7e0ff */
[----:B------:R-:W-:Y:S01]  /*0420*/  @P0 IMAD.X R53, RZ, RZ, c[0x0][0x21c], P4 ;  /* 0x00008700ff350624 */ /* 0x000fe200020e06ff */
[----:B------:R-:W-:Y:S01]  /*0430*/  @P0 LEA R48, P4, R4, c[0x0][0x218], 0x3 ;  /* 0x0000860004300a11 */ /* 0x000fe200078818ff */
[----:B------:R-:W5:Y:S02]  /*0440*/  @P1 LDG.E.64 R22, [R22.64] ;  /* 0x0000000416161981 */ /* 0x000f64000c1e1b00 */
[----:B------:R-:W-:Y:S01]  /*0450*/  @P1 IMAD.X R47, RZ, RZ, c[0x0][0x224], P3 ;  /* 0x00008900ff2f1624 */ /* 0x000fe200018e06ff */
[----:B------:R-:W-:Y:S01]  /*0460*/  @P0 IADD3.X R49, RZ, c[0x0][0x21c], RZ, P4, !PT ;  /* 0x00008700ff310a10 */ /* 0x000fe200027fe4ff */
[----:B------:R-:W5:Y:S04]  /*0470*/  @P0 LDG.E.64 R20, [R20.64] ;  /* 0x0000000414140981 */ /* 0x000f68000c1e1b00 */
        /* <DEDUP_REMOVED lines=9> */
[----:B------:R-:W0:Y:S01]  /*0510*/  S2R R34, SR_CTAID.X ;  /* 0x0000000000227919 */ /* 0x000e220000002500 */
[----:B------:R-:W-:Y:S01]  /*0520*/  IADD3 R196, P4, R196, c[0x0][0x1b8], RZ ;  /* 0x00006e00c4c47a10 */ /* 0x000fe20007f9e0ff */
[----:B------:R-:W-:-:S04]  /*0530*/  IMAD.MOV.U32 R199, RZ, RZ, 0x8 ;  /* 0x00000008ffc77424 */ /* 0x000fc800078e00ff */
[----:B------:R-:W-:Y:S01]  /*0540*/  IMAD.X R197, RZ, RZ, c[0x0][0x1bc], P4 ;  /* 0x00006f00ffc57624 */ /* 0x000fe200020e06ff */
[----:B0-----:R-:W-:-:S04]  /*0550*/  LEA.HI R204, R203, R34, RZ, 0x18 ;  /* 0x00000022cbcc7211 */ /* 0x001fc800078fc0ff */
[----:B------:R-:W-:Y:S01]  /*0560*/  ISETP.GE.AND P3, PT, R204, c[0x0][0x164], PT ;  /* 0x00005900cc007a0c */ /* 0x000fe20003f66270 */
[----:B------:R-:W-:Y:S01]  /*0570*/  IMAD.WIDE.U32 R190, R190, R199, c[0x0][0x1b0] ;  /* 0x00006c00bebe7625 */ /* 0x000fe200078e00c7 */
[----:B------:R-:W-:-:S11]  /*0580*/  IADD3 R188, P4, R188, c[0x0][0x1b8], RZ ;  /* 0x00006e00bcbc7a10 */ /* 0x000fd60007f9e0ff */
[----:B------:R-:W-:Y:S05]  /*0590*/  @P3 EXIT ;  /* 0x000000000000394d */ /* 0x000fea0003800000 */
[----:B------:R-:W-:Y:S01]  /*05a0*/  IADD3 R180, P3, R180, c[0x0][0x1b8], RZ ;  /* 0x00006e00b4b47a10 */ /* 0x000fe20007f7e0ff */
[----:B------:R-:W-:Y:S01]  /*05b0*/  IMAD.X R189, RZ, RZ, c[0x0][0x1bc], P4 ;  /* 0x00006f00ffbd7624 */ /* 0x000fe200020e06ff */
[----:B------:R-:W2:Y:S02]  /*05c0*/  LDG.E.64 R196, [R196.64] ;  /* 0x00000004c4c47981 */ /* 0x000ea4000c1e1b00 */
[----:B------:R-:W-:Y:S02]  /*05d0*/  IADD3.X R181, RZ, c[0x0][0x1bc], RZ, P3, !PT ;  /* 0x00006f00ffb57a10 */ /* 0x000fe40001ffe4ff */
[----:B------:R-:W-:Y:S01]  /*05e0*/  IADD3 R172, P3, R172, c[0x0][0x1b8], RZ ;  /* 0x00006e00acac7a10 */ /* 0x000fe20007f7e0ff */
[-C--:B------:R-:W-:Y:S01]  /*05f0*/  IMAD.WIDE.U32 R182, R182, R199.reuse, c[0x0][0x1b0] ;  /* 0x00006c00b6b67625 */ /* 0x080fe200078e00c7 */
[----:B------:R-:W3:Y:S03]  /*0600*/  LDG.E.64 R190, [R190.64] ;  /* 0x00000004bebe7981 */ /* 0x000ee6000c1e1b00 */
[----:B------:R-:W-:Y:S01]  /*0610*/  IMAD.X R173, RZ, RZ, c[0x0][0x1bc], P3 ;  /* 0x00006f00ffad7624 */ /* 0x000fe200018e06ff */
[----:B------:R-:W-:Y:S01]  /*0620*/  IADD3 R164, P3, R164, c[0x0][0x1b8], RZ ;  /* 0x00006e00a4a47a10 */ /* 0x000fe20007f7e0ff */
[-C--:B------:R-:W-:Y:S01]  /*0630*/  IMAD.WIDE.U32 R174, R174, R199.reuse, c[0x0][0x1b0] ;  /* 0x00006c00aeae7625 */ /* 0x080fe200078e00c7 */
[----:B------:R-:W4:Y:S03]  /*0640*/  LDG.E.64 R188, [R188.64] ;  /* 0x00000004bcbc7981 */ /* 0x000f26000c1e1b00 */
        /* <DEDUP_REMOVED lines=11> */
[----:B------:R-:W4:Y:S02]  /*0700*/  LDG.E.64 R174, [R174.64] ;  /* 0x00000004aeae7981 */ /* 0x000f24000c1e1b00 */
[----:B------:R-:W-:Y:S01]  /*0710*/  IADD3.X R3, RZ, c[0x0][0x1bc], RZ, P3, !PT ;  /* 0x00006f00ff037a10 */ /* 0x000fe20001ffe4ff */
[-C--:B------:R-:W-:Y:S01]  /*0720*/  IMAD.WIDE.U32 R4, R4, R199.reuse, c[0x0][0x1b0] ;  /* 0x00006c0004047625 */ /* 0x080fe200078e00c7 */
[----:B------:R-:W4:Y:S03]  /*0730*/  LDG.E.64 R172, [R172.64] ;  /* 0x00000004acac7981 */ /* 0x000f26000c1e1b00 */
[----:B------:R-:W-:Y:S01]  /*0740*/  IMAD.WIDE.U32 R198, R80, R199, c[0x0][0x1b0] ;  /* 0x00006c0050c67625 */ /* 0x000fe200078e00c7 */
        /* <DEDUP_REMOVED lines=9> */
[----:B-----5:R-:W-:Y:S01]  /*07e0*/  @P2 IADD3 R0, P3, R36, c[0x0][0x240], RZ ;  /* 0x0000900024002a10 */ /* 0x020fe20007f7e0ff */
[----:B------:R-:W-:Y:S01]  /*07f0*/  IMAD R203, R34, c[0x0][0x0], R203 ;  /* 0x0000000022cb7a24 */ /* 0x000fe200078e02cb */
[----:B------:R-:W-:Y:S01]  /*0800*/  IADD3 R137, R213, -0x4498517b, RZ ;  /* 0xbb67ae85d5897810 */ /* 0x000fe20007ffe0ff */
[----:B------:R-:W-:Y:S01]  /*0810*/  @!P0 CS2R R32, SRZ ;  /* 0x0000000000208805 */ /* 0x000fe2000001ff00 */
[C---:B------:R-:W-:Y:S01]  /*0820*/  IADD3 R136, R212.reuse, -0x61c88647, RZ ;  /* 0x9e3779b9d4887810 */ /* 0x040fe20007ffe0ff */
[----:B------:R-:W-:Y:S01]  /*0830*/  @P2 IMAD.X R35, RZ, RZ, R37, P3 ;  /* 0x000000ffff232224 */ /* 0x000fe200018e0625 */
[----:B------:R-:W-:Y:S01]  /*0840*/  IADD3 R135, R212, 0x3c6ef372, RZ ;  /* 0x3c6ef372d4877810 */ /* 0x000fe20007ffe0ff */
[----:B------:R-:W-:Y:S01]  /*0850*/  IMAD.WIDE.U32 R36, R203, -0x326172a9, RZ ;  /* 0xcd9e8d57cb247825 */ /* 0x000fe200078e00ff */
[C---:B------:R-:W-:Y:S01]  /*0860*/  IADD3 R134, R213.reuse, 0x76cf5d0a, RZ ;  /* 0x76cf5d0ad5867810 */ /* 0x040fe20007ffe0ff */
[----:B------:R-:W-:Y:S01]  /*0870*/  @!P1 CS2R R30, SRZ ;  /* 0x00000000001e9805 */ /* 0x000fe2000001ff00 */
[--C-:B------:R-:W-:Y:S01]  /*0880*/  SHF.R.U64 R202, R0, 0x2, R35.reuse ;  /* 0x0000000200ca7819 */ /* 0x100fe20000001223 */
[----:B------:R-:W-:Y:S01]  /*0890*/  @!P0 CS2R R28, SRZ ;  /* 0x00000000001c8805 */ /* 0x000fe2000001ff00 */
[----:B------:R-:W-:Y:S01]  /*08a0*/  SHF.R.U32.HI R200, RZ, 0x2, R35 ;  /* 0x00000002ffc87819 */ /* 0x000fe20000011623 */
[----:B------:R-:W-:Y:S01]  /*08b0*/  @!P1 CS2R R26, SRZ ;  /* 0x00000000001a9805 */ /* 0x000fe2000001ff00 */
[----:B------:R-:W-:Y:S01]  /*08c0*/  IADD3 R133, R213, 0x32370b8f, RZ ;  /* 0x32370b8fd5857810 */ /* 0x000fe20007ffe0ff */
[----:B------:R-:W-:Y:S01]  /*08d0*/  IMAD.WIDE.U32 R34, R202, -0x2daee0ad, RZ ;  /* 0xd2511f53ca227825 */ /* 0x000fe200078e00ff */
[----:B------:R-:W-:Y:S01]  /*08e0*/  LOP3.LUT R38, R37, R200, R212, 0x96, !PT ;  /* 0x000000c825267212 */ /* 0x000fe200078e96d4 */
[----:B------:R-:W-:Y:S01]  /*08f0*/  HADD2.F32 R117, -RZ, R32.H0_H0 ;  /* 0x20000020ff757230 */ /* 0x000fe20000004100 */
[----:B------:R-:W-:Y:S01]  /*0900*/  IADD3 R132, R212, -0x255992d5, RZ ;  /* 0xdaa66d2bd4847810 */ /* 0x000fe20007ffe0ff */
[----:B------:R-:W-:Y:S01]  /*0910*/  @!P0 CS2R R24, SRZ ;  /* 0x0000000000188805 */ /* 0x000fe2000001ff00 */
[----:B------:R-:W-:Y:S01]  /*0920*/  LOP3.LUT R40, R35, R213, RZ, 0x3c, !PT ;  /* 0x000000d523287212 */ /* 0x000fe200078e3cff */
[----:B------:R-:W-:Y:S01]  /*0930*/  IMAD.WIDE.U32 R38, R38, -0x2daee0ad, RZ ;  /* 0xd2511f5326267825 */ /* 0x000fe200078e00ff */
[----:B------:R-:W-:Y:S01]  /*0940*/  IADD3 R131, R212, 0x78dde6e4, RZ ;  /* 0x78dde6e4d4837810 */ /* 0x000fe20007ffe0ff */
[----:B------:R-:W-:Y:S01]  /*0950*/  HADD2.F32 R116, -RZ, R33.H0_H0 ;  /* 0x20000021ff747230 */ /* 0x000fe20000004100 */
[----:B------:R-:W-:Y:S01]  /*0960*/  IADD3 R130, R213, -0x126145ec, RZ ;  /* 0xed9eba14d5827810 */ /* 0x000fe20007ffe0ff */
[----:B------:R-:W-:Y:S01]  /*0970*/  IMAD.WIDE.U32 R40, R40, -0x326172a9, RZ ;  /* 0xcd9e8d5728287825 */ /* 0x000fe200078e00ff */
[----:B------:R-:W-:Y:S01]  /*0980*/  LOP3.LUT R37, R39, R34, R137, 0x96, !PT ;  /* 0x0000002227257212 */ /* 0x000fe200078e9689 */
[----:B------:R-:W-:Y:S01]  /*0990*/  HADD2.F32 R115, -RZ, R30.H0_H0 ;  /* 0x2000001eff737230 */ /* 0x000fe20000004100 */
[----:B------:R-:W-:Y:S01]  /*09a0*/  IADD3 R129, R213, -0x56f99767, RZ ;  /* 0xa9066899d5817810 */ /* 0x000fe20007ffe0ff */
[----:B------:R-:W-:Y:S01]  /*09b0*/  @!P1 CS2R R22, SRZ ;  /* 0x0000000000169805 */ /* 0x000fe2000001ff00 */
[----:B------:R-:W-:Y:S01]  /*09c0*/  LOP3.LUT R34, R41, R136, R36, 0x96, !PT ;  /* 0x0000008829227212 */ /* 0x000fe200078e9624 */
[----:B------:R-:W-:Y:S01]  /*09d0*/  IMAD.WIDE.U32 R36, R37, -0x326172a9, RZ ;  /* 0xcd9e8d5725247825 */ /* 0x000fe200078e00ff */
[C---:B------:R-:W-:Y:S01]  /*09e0*/  IADD3 R128, R212.reuse, 0x1715609d, RZ ;  /* 0x1715609dd4807810 */ /* 0x040fe20007ffe0ff */
[----:B------:R-:W-:Y:S01]  /*09f0*/  HADD2.F32 R113, -RZ, R28.H0_H0 ;  /* 0x2000001cff717230 */ /* 0x000fe20000004100 */
[----:B------:R-:W-:Y:S01]  /*0a00*/  IADD3 R127, R212, -0x4ab325aa, RZ ;  /* 0xb54cda56d47f7810 */ /* 0x000fe20007ffe0ff */
[----:B------:R-:W-:Y:S01]  /*0a10*/  IMAD.WIDE.U32 R34, R34, -0x2daee0ad, RZ ;  /* 0xd2511f5322227825 */ /* 0x000fe200078e00ff */
[----:B------:R-:W-:Y:S01]  /*0a20*/  LOP3.LUT R39, R37, R40, R135, 0x96, !PT ;  /* 0x0000002825277212 */ /* 0x000fe200078e9687 */
[----:B------:R-:W-:Y:S01]  /*0a30*/  @!P0 CS2R R20, SRZ ;  /* 0x0000000000148805 */ /* 0x000fe2000001ff00 */
[----:B------:R-:W-:Y:S01]  /*0a40*/  IADD3 R126, R213, 0x646e171e, RZ ;  /* 0x646e171ed57e7810 */ /* 0x000fe20007ffe0ff */
[----:B------:R-:W-:Y:S01]  /*0a50*/  HADD2.F32 R112, -RZ, R29.H0_H0 ;  /* 0x2000001dff707230 */ /* 0x000fe20000004100 */
[----:B------:R-:W-:Y:S01]  /*0a60*/  LOP3.LUT R40, R35, R38, R134, 0x96, !PT ;  /* 0x0000002623287212 */ /* 0x000fe200078e9686 */
[----:B------:R-:W-:Y:S01]  /*0a70*/  IMAD.WIDE.U32 R38, R39, -0x2daee0ad, RZ ;  /* 0xd2511f5327267825 */ /* 0x000fe200078e00ff */
[----:B------:R-:W-:Y:S01]  /*0a80*/  IADD3 R125, R213, 0x1fd5c5a3, RZ ;  /* 0x1fd5c5a3d57d7810 */ /* 0x000fe20007ffe0ff */
[----:B------:R-:W-:Y:S01]  /*0a90*/  HADD2.F32 R111, -RZ, R26.H0_H0 ;  /* 0x2000001aff6f7230 */ /* 0x000fe20000004100 */
[----:B------:R-:W-:Y:S01]  /*0aa0*/  IADD3 R124, R212, 0x5384540f, RZ ;  /* 0x5384540fd47c7810 */ /* 0x000fe20007ffe0ff */
[----:B------:R-:W-:Y:S01]  /*0ab0*/  IMAD.WIDE.U32 R40, R40, -0x326172a9, RZ ;  /* 0xcd9e8d5728287825 */ /* 0x000fe200078e00ff */
[----:B------:R-:W-:Y:S01]  /*0ac0*/  LOP3.LUT R37, R39, R34, R133, 0x96, !PT ;  /* 0x0000002227257212 */ /* 0x000fe200078e9685 */
[----:B------:R-:W-:Y:S01]  /*0ad0*/  @!P1 CS2R R18, SRZ ;  /* 0x0000000000129805 */ /* 0x000fe2000001ff00 */
[----:B------:R-:W-:Y:S01]  /*0ae0*/  IADD3 R123, R212, -0xe443238, RZ ;  /* 0xf1bbcdc8d47b7810 */ /* 0x000fe20007ffe0ff */
[----:B------:R-:W-:Y:S01]  /*0af0*/  HADD2.F32 R109, -RZ, R24.H0_H0 ;  /* 0x20000018ff6d7230 */ /* 0x000fe20000004100 */
[----:B------:R-:W-:Y:S01]  /*0b00*/  LOP3.LUT R34, R41, R36, R132, 0x96, !PT ;  /* 0x0000002429227212 */ /* 0x000fe200078e9684 */
[----:B------:R-:W-:Y:S01]  /*0b10*/  IMAD.WIDE.U32 R36, R37, -0x326172a9, RZ ;  /* 0xcd9e8d5725247825 */ /* 0x000fe200078e00ff */
[C---:B------:R-:W-:Y:S01]  /*0b20*/  IADD3 R121, R213.reuse, -0x695add53, RZ ;  /* 0x96a522add5797810 */ /* 0x040fe20007ffe0ff */
[----:B------:R-:W-:Y:S01]  /*0b30*/  @!P0 CS2R R16, SRZ ;  /* 0x0000000000108805 */ /* 0x000fe2000001ff00 */
[----:B------:R-:W-:Y:S01]  /*0b40*/  IADD3 R122, R213, -0x24c28bd8, RZ ;  /* 0xdb3d7428d57a7810 */ /* 0x000fe20007ffe0ff */
[----:B------:R-:W-:Y:S01]  /*0b50*/  IMAD.WIDE.U32 R34, R34, -0x2daee0ad, RZ ;  /* 0xd2511f5322227825 */ /* 0x000fe200078e00ff */
[----:B------:R-:W-:Y:S01]  /*0b60*/  LOP3.LUT R39, R37, R40, R131, 0x96, !PT ;  /* 0x0000002825277212 */ /* 0x000fe200078e9683 */
[----:B------:R-:W-:Y:S01]  /*0b70*/  HADD2.F32 R108, -RZ, R25.H0_H0 ;  /* 0x20000019ff6c7230 */ /* 0x000fe20000004100 */
[----:B------:R-:W-:Y:S01]  /*0b80*/  @!P1 CS2R R14, SRZ ;  /* 0x00000000000e9805 */ /* 0x000fe2000001ff00 */
[----:B------:R-:W-:Y:S01]  /*0b90*/  HADD2.F32 R107, -RZ, R22.H0_H0 ;  /* 0x20000016ff6b7230 */ /* 0x000fe20000004100 */
[----:B------:R-:W-:Y:S01]  /*0ba0*/  LOP3.LUT R40, R35, R38, R130, 0x96, !PT ;  /* 0x0000002623287212 */ /* 0x000fe200078e9682 */
[----:B------:R-:W-:Y:S01]  /*0bb0*/  IMAD.WIDE.U32 R38, R39, -0x2daee0ad, RZ ;  /* 0xd2511f5327267825 */ /* 0x000fe200078e00ff */
[----:B------:R-:W-:Y:S01]  /*0bc0*/  HADD2.F32 R105, -RZ, R20.H0_H0 ;  /* 0x20000014ff697230 */ /* 0x000fe20000004100 */
[----:B------:R-:W-:Y:S01]  /*0bd0*/  @!P0 CS2R R12, SRZ ;  /* 0x00000000000c8805 */ /* 0x000fe2000001ff00 */
[----:B------:R-:W-:Y:S01]  /*0be0*/  HADD2.F32 R104, -RZ, R21.H0_H0 ;  /* 0x20000015ff687230 */ /* 0x000fe20000004100 */
[----:B------:R-:W-:Y:S01]  /*0bf0*/  IMAD.WIDE.U32 R40, R40, -0x326172a9, RZ ;  /* 0xcd9e8d5728287825 */ /* 0x000fe200078e00ff */
[----:B------:R-:W-:Y:S01]  /*0c00*/  LOP3.LUT R37, R39, R34, R129, 0x96, !PT ;  /* 0x0000002227257212 */ /* 0x000fe200078e9681 */
[----:B------:R-:W-:Y:S01]  /*0c10*/  @!P1 CS2R R54, SRZ ;  /* 0x0000000000369805 */ /* 0x000fe2000001ff00 */
[----:B------:R-:W-:Y:S01]  /*0c20*/  @!P0 CS2R R52, SRZ ;  /* 0x0000000000348805 */ /* 0x000fe2000001ff00 */
[----:B------:R-:W-:Y:S01]  /*0c30*/  @!P1 CS2R R50, SRZ ;  /* 0x0000000000329805 */ /* 0x000fe2000001ff00 */
[----:B------:R-:W-:Y:S01]  /*0c40*/  LOP3.LUT R34, R41, R36, R128, 0x96, !PT ;  /* 0x0000002429227212 */ /* 0x000fe200078e9680 */
[----:B------:R-:W-:Y:S01]  /*0c50*/  IMAD.WIDE.U32 R36, R37, -0x326172a9, RZ ;  /* 0xcd9e8d5725247825 */ /* 0x000fe200078e00ff */
[----:B------:R-:W-:Y:S01]  /*0c60*/  @!P0 CS2R R48, SRZ ;  /* 0x0000000000308805 */ /* 0x000fe2000001ff00 */
[----:B------:R-:W-:Y:S01]  /*0c70*/  @!P1 CS2R R46, SRZ ;  /* 0x00000000002e9805 */ /* 0x000fe2000001ff00 */
[----:B------:R-:W-:Y:S01]  /*0c80*/  HADD2.F32 R103, -RZ, R18.H0_H0 ;  /* 0x20000012ff677230 */ /* 0x000fe20000004100 */
[----:B------:R-:W-:Y:S01]  /*0c90*/  IMAD.WIDE.U32 R34, R34, -0x2daee0ad, RZ ;  /* 0xd2511f5322227825 */ /* 0x000fe200078e00ff */
[----:B------:R-:W-:Y:S01]  /*0ca0*/  LOP3.LUT R154, R37, R40, R127, 0x96, !PT ;  /* 0x00000028259a7212 */ /* 0x000fe200078e967f */
[----:B------:R-:W-:Y:S01]  /*0cb0*/  HADD2.F32 R101, -RZ, R16.H0_H0 ;  /* 0x20000010ff657230 */ /* 0x000fe20000004100 */
[----:B------:R-:W-:Y:S01]  /*0cc0*/  IADD3 R120, R212, -0x700cb87f, RZ ;  /* 0x8ff34781d4787810 */ /* 0x000fe20007ffe0ff */
[----:B------:R-:W-:Y:S01]  /*0cd0*/  HADD2.F32 R100, -RZ, R17.H0_H0 ;  /* 0x20000011ff647230 */ /* 0x000fe20000004100 */
[----:B------:R-:W-:Y:S01]  /*0ce0*/  LOP3.LUT R152, R35, R38, R126, 0x96, !PT ;  /* 0x0000002623987212 */ /* 0x000fe200078e967e */
[----:B------:R-:W-:Y:S01]  /*0cf0*/  IMAD.WIDE.U32 R154, R154, -0x2daee0ad, RZ ;  /* 0xd2511f539a9a7825 */ /* 0x000fe200078e00ff */
[----:B------:R-:W-:Y:S01]  /*0d00*/  HADD2.F32 R99, -RZ, R14.H0_H0 ;  /* 0x2000000eff637230 */ /* 0x000fe20000004100 */
[----:B------:R-:W-:Y:S01]  /*0d10*/  SHF.R.U32.HI R71, RZ, 0x10, R31 ;  /* 0x00000010ff477819 */ /* 0x000fe2000001161f */
[----:B------:R-:W-:Y:S01]  /*0d20*/  HADD2.F32 R97, -RZ, R12.H0_H0 ;  /* 0x2000000cff617230 */ /* 0x000fe20000004100 */
[----:B------:R-:W-:Y:S01]  /*0d30*/  IMAD.WIDE.U32 R152, R152, -0x326172a9, RZ ;  /* 0xcd9e8d5798987825 */ /* 0x000fe200078e00ff */
[----:B------:R-:W-:Y:S01]  /*0d40*/  LOP3.LUT R37, R155, R34, R125, 0x96, !PT ;  /* 0x000000229b257212 */ /* 0x000fe200078e967d */
[----:B------:R-:W-:Y:S01]  /*0d50*/  HADD2.F32 R114, -RZ, R31.H0_H0 ;  /* 0x2000001fff727230 */ /* 0x000fe20000004100 */
[----:B------:R-:W-:Y:S01]  /*0d60*/  SHF.R.U32.HI R70, RZ, 0x10, R27 ;  /* 0x00000010ff467819 */ /* 0x000fe2000001161b */
[----:B------:R-:W-:Y:S01]  /*0d70*/  HADD2.F32 R110, -RZ, R27.H0_H0 ;  /* 0x2000001bff6e7230 */ /* 0x000fe20000004100 */
[----:B------:R-:W-:Y:S01]  /*0d80*/  LOP3.LUT R36, R153, R36, R124, 0x96, !PT ;  /* 0x0000002499247212 */ /* 0x000fe200078e967c */
[----:B------:R-:W-:Y:S01]  /*0d90*/  IMAD.HI.U32 R34, R37, -0x326172a9, RZ ;  /* 0xcd9e8d5725227827 */ /* 0x000fe200078e00ff */
[----:B------:R-:W-:Y:S01]  /*0da0*/  SHF.R.U32.HI R69, RZ, 0x10, R23 ;  /* 0x00000010ff457819 */ /* 0x000fe20000011617 */
[----:B------:R-:W-:Y:S01]  /*0db0*/  HADD2.F32 R106, -RZ, R23.H0_H0 ;  /* 0x20000017ff6a7230 */ /* 0x000fe20000004100 */
[----:B------:R-:W-:Y:S01]  /*0dc0*/  SHF.R.U32.HI R68, RZ, 0x10, R19 ;  /* 0x00000010ff447819 */ /* 0x000fe20000011613 */
[----:B------:R-:W-:Y:S01]  /*0dd0*/  IMAD.HI.U32 R35, R36, -0x2daee0ad, RZ ;  /* 0xd2511f5324237827 */ /* 0x000fe200078e00ff */
[----:B------:R-:W-:Y:S01]  /*0de0*/  LOP3.LUT R152, R34, R152, R123, 0x96, !PT ;  /* 0x0000009822987212 */ /* 0x000fe200078e967b */
[----:B------:R-:W-:Y:S01]  /*0df0*/  HADD2.F32 R102, -RZ, R19.H0_H0 ;  /* 0x20000013ff667230 */ /* 0x000fe20000004100 */
[----:B------:R-:W-:Y:S01]  /*0e00*/  SHF.R.U32.HI R67, RZ, 0x10, R15 ;  /* 0x00000010ff437819 */ /* 0x000fe2000001160f */
[----:B------:R-:W-:Y:S01]  /*0e10*/  IMAD R34, R36, -0x2daee0ad, RZ ;  /* 0xd2511f5324227824 */ /* 0x000fe200078e02ff */
[----:B------:R-:W-:Y:S01]  /*0e20*/  LOP3.LUT R154, R35, R154, R122, 0x96, !PT ;  /* 0x0000009a239a7212 */ /* 0x000fe200078e967a */
[----:B------:R-:W-:Y:S01]  /*0e30*/  IMAD.HI.U32 R119, R152, -0x2daee0ad, RZ ;  /* 0xd2511f5398777827 */ /* 0x000fe200078e00ff */
[----:B------:R-:W-:Y:S01]  /*0e40*/  SHF.R.U32.HI R65, RZ, 0x10, R13 ;  /* 0x00000010ff417819 */ /* 0x000fe2000001160d */
[----:B------:R-:W-:Y:S01]  /*0e50*/  HADD2.F32 R98, -RZ, R15.H0_H0 ;  /* 0x2000000fff627230 */ /* 0x000fe20000004100 */
[----:B------:R-:W-:Y:S01]  /*0e60*/  SHF.R.U32.HI R64, RZ, 0x10, R55 ;  /* 0x00000010ff407819 */ /* 0x000fe20000011637 */
[----:B------:R-:W-:Y:S01]  /*0e70*/  IMAD R35, R37, -0x326172a9, RZ ;  /* 0xcd9e8d5725237824 */ /* 0x000fe200078e02ff */
[----:B------:R-:W-:Y:S01]  /*0e80*/  LOP3.LUT R119, R119, R34, R121, 0x96, !PT ;  /* 0x0000002277777212 */ /* 0x000fe200078e9679 */
[----:B------:R-:W-:Y:S01]  /*0e90*/  IMAD.HI.U32 R118, R154, -0x326172a9, RZ ;  /* 0xcd9e8d579a767827 */ /* 0x000fe200078e00ff */
[--C-:B------:R-:W-:Y:S01]  /*0ea0*/  SHF.R.U64 R34, R32, 0x10, R33.reuse ;  /* 0x0000001020227819 */ /* 0x100fe20000001221 */
[----:B------:R-:W-:Y:S01]  /*0eb0*/  HADD2.F32 R96, -RZ, R13.H0_H0 ;  /* 0x2000000dff607230 */ /* 0x000fe20000004100 */
[----:B------:R-:W-:Y:S01]  /*0ec0*/  SHF.R.U32.HI R32, RZ, 0x10, R33 ;  /* 0x00000010ff207819 */ /* 0x000fe20000011621 */
[----:B------:R-:W-:Y:S01]  /*0ed0*/  IMAD R152, R152, -0x2daee0ad, RZ ;  /* 0xd2511f5398987824 */ /* 0x000fe200078e02ff */
[----:B------:R-:W-:Y:S01]  /*0ee0*/  SHF.R.U64 R33, R30, 0x10, R31 ;  /* 0x000000101e217819 */ /* 0x000fe2000000121f */
[----:B------:R-:W-:Y:S01]  /*0ef0*/  HADD2.F32 R34, -RZ, R34.H0_H0 ;  /* 0x20000022ff227230 */ /* 0x000fe20000004100 */
[--C-:B------:R-:W-:Y:S01]  /*0f00*/  SHF.R.U64 R30, R28, 0x10, R29.reuse ;  /* 0x000000101c1e7819 */ /* 0x100fe2000000121d */
[----:B------:R-:W-:Y:S01]  /*0f10*/  HADD2.F32 R32, -RZ, R32.H0_H0 ;  /* 0x20000020ff207230 */ /* 0x000fe20000004100 */
[----:B------:R-:W-:Y:S01]  /*0f20*/  SHF.R.U32.HI R28, RZ, 0x10, R29 ;  /* 0x00000010ff1c7819 */ /* 0x000fe2000001161d */
[----:B------:R-:W-:Y:S01]  /*0f30*/  HADD2.F32 R33, -RZ, R33.H0_H0 ;  /* 0x20000021ff217230 */ /* 0x000fe20000004100 */
        /* <DEDUP_REMOVED lines=20> */
[----:B------:R-:W-:Y:S01]  /*1080*/  SHF.R.U64 R14, R12, 0x10, R13 ;  /* 0x000000100c0e7819 */ /* 0x000fe2000000120d */
[----:B------:R-:W-:Y:S01]  /*1090*/  HADD2.F32 R21, -RZ, R21.H0_H0 ;  /* 0x20000015ff157230 */ /* 0x000fe20000004100 */
[----:B------:R-:W-:Y:S01]  /*10a0*/  SHF.R.U64 R12, R54, 0x10, R55 ;  /* 0x00000010360c7819 */ /* 0x000fe20000001237 */
        /* <DEDUP_REMOVED lines=17> */
[----:B------:R-:W-:Y:S01]  /*11c0*/  LOP3.LUT R118, R118, R35, R120, 0x96, !PT ;  /* 0x0000002376767212 */ /* 0x000fe200078e9678 */
[----:B------:R-:W-:Y:S01]  /*11d0*/  HADD2.F32 R47, -RZ, R47.H0_H0 ;  /* 0x2000002fff2f7230 */ /* 0x000fe20000004100 */
[----:B------:R-:W-:Y:S01]  /*11e0*/  LOP3.LUT R205, R0, 0x3, RZ, 0xc0, !PT ;  /* 0x0000000300cd7812 */ /* 0x000fe200078ec0ff */
[----:B------:R-:W-:Y:S01]  /*11f0*/  IMAD.MOV.U32 R35, RZ, RZ, RZ ;  /* 0x000000ffff237224 */ /* 0x000fe200078e00ff */
[----:B------:R-:W-:Y:S01]  /*1200*/  HADD2.F32 R20, -RZ, R20.H0_H0 ;  /* 0x20000014ff147230 */ /* 0x000fe20000004100 */
[----:B------:R-:W-:Y:S01]  /*1210*/  IMAD R154, R154, -0x326172a9, RZ ;  /* 0xcd9e8d579a9a7824 */ /* 0x000fe200078e02ff */
        /* <DEDUP_REMOVED lines=8> */
[----:B------:R-:W-:Y:S01]  /*12a0*/  HADD2.F32 R13, -RZ, R65.H0_H0 ;  /* 0x20000041ff0d7230 */ /* 0x000fe20000004100 */
[--C-:B--2---:R-:W-:Y:S01]  /*12b0*/  SHF.R.U64 R194, R196, 0x10, R197.reuse ;  /* 0x00000010c4c27819 */ /* 0x104fe200000012c5 */
[----:B------:R-:W-:Y:S01]  /*12c0*/  HADD2.F32 R196, -RZ, R196.H0_H0 ;  /* 0x200000c4ffc47230 */ /* 0x000fe20000004100 */
[----:B------:R-:W-:Y:S01]  /*12d0*/  SHF.R.U32.HI R192, RZ, 0x10, R197 ;  /* 0x00000010ffc07819 */ /* 0x000fe200000116c5 */
[----:B------:R-:W-:-:S02]  /*12e0*/  HADD2.F32 R197, -RZ, R197.H0_H0 ;  /* 0x200000c5ffc57230 */ /* 0x000fc40000004100 */
[----:B------:R-:W-:Y:S01]  /*12f0*/  HADD2.F32 R194, -RZ, R194.H0_H0 ;  /* 0x200000c2ffc27230 */ /* 0x000fe20000004100 */
[--C-:B---3--:R-:W-:Y:S01]  /*1300*/  SHF.R.U64 R193, R190, 0x10, R191.reuse ;  /* 0x00000010bec17819 */ /* 0x108fe200000012bf */
[----:B------:R-:W-:Y:S01]  /*1310*/  HADD2.F32 R190, -RZ, R190.H0_H0 ;  /* 0x200000beffbe7230 */ /* 0x000fe20000004100 */
[----:B------:R-:W-:Y:S01]  /*1320*/  SHF.R.U32.HI R187, RZ, 0x10, R191 ;  /* 0x00000010ffbb7819 */ /* 0x000fe200000116bf */
[----:B------:R-:W-:Y:S02]  /*1330*/  HADD2.F32 R191, -RZ, R191.H0_H0 ;  /* 0x200000bfffbf7230 */ /* 0x000fe40000004100 */
[----:B------:R-:W-:Y:S01]  /*1340*/  HADD2.F32 R192, -RZ, R192.H0_H0 ;  /* 0x200000c0ffc07230 */ /* 0x000fe20000004100 */
[--C-:B----4-:R-:W-:Y:S01]  /*1350*/  SHF.R.U64 R186, R188, 0x10, R189.reuse ;  /* 0x00000010bcba7819 */ /* 0x110fe200000012bd */
        /* <DEDUP_REMOVED lines=58> */
[----:B------:R-:W-:Y:S01]  /*1700*/  IMAD.MOV.U32 R2, RZ, RZ, 0x1 ;  /* 0x00000001ff027424 */ /* 0x000fe200078e00ff */
        /* <DEDUP_REMOVED lines=36> */
.L_x_22517:
[----:B------:R-:W-:Y:S01]  /*1950*/  ISETP.NE.U32.AND P0, PT, RZ, c[0x0][0x178], PT ;  /* 0x00005e00ff007a0c */ /* 0x000fe20003f05070 */
[----:B------:R-:W-:Y:S01]  /*1960*/  IMAD R56, R204, c[0x0][0x168], RZ ;  /* 0x00005a00cc387a24 */ /* 0x000fe200078e02ff */
[----:B------:R-:W-:Y:S01]  /*1970*/  ISETP.NE.U32.AND P1, PT, RZ, c[0x0][0x180], PT ;  /* 0x00006000ff007a0c */ /* 0x000fe20003f25070 */
[----:B------:R-:W-:Y:S01]  /*1980*/  IMAD.MOV.U32 R217, RZ, RZ, 0x10 ;  /* 0x00000010ffd97424 */ /* 0x000fe200078e00ff */
[----:B------:R-:W-:-:S02]  /*1990*/  ISETP.NE.AND.EX P3, PT, RZ, c[0x0][0x17c], PT, P0 ;  /* 0x00005f00ff007a0c */ /* 0x000fc40003f65300 */
[----:B------:R-:W-:Y:S02]  /*19a0*/  ISETP.NE.AND.EX P0, PT, RZ, c[0x0][0x184], PT, P1 ;  /* 0x00006100ff007a0c */ /* 0x000fe40003f05310 */
[----:B------:R-:W-:Y:S01]  /*19b0*/  SHF.R.S32.HI R57, RZ, 0x1f, R56 ;  /* 0x0000001fff397819 */ /* 0x000fe20000011438 */
[----:B------:R-:W-:Y:S01]  /*19c0*/  BSSY B0, `(.L_x_21994) ;  /* 0x0000018000007945 */ /* 0x000fe20003800000 */
[----:B------:R-:W-:Y:S02]  /*19d0*/  P2R R215, PR, RZ, 0x8 ;  /* 0x00000008ffd77803 */ /* 0x000fe40000000000 */
        /* <DEDUP_REMOVED lines=10> */
[----:B------:R-:W-:-:S02]  /*1a80*/  ISETP.NE.AND P1, PT, R205, 0x1, PT ;  /* 0x00000001cd00780c */ /* 0x000fc40003f25270 */
        /* <DEDUP_REMOVED lines=10> */
.L_x_21995:
[----:B0-----:R-:W-:Y:S02]  /*1b30*/  IMAD.MOV.U32 R68, RZ, RZ, R154 ;  /* 0x000000ffff447224 */ /* 0x001fe400078e009a */
.L_x_21996:
[----:B------:R-:W-:Y:S05]  /*1b40*/  BSYNC B0 ;  /* 0x0000000000007941 */ /* 0x000fea0003800000 */
.L_x_21994:
        /* <DEDUP_REMOVED lines=16> */
.L_x_22000:
[----:B------:R-:W-:Y:S05]  /*1c50*/  BSYNC B1 ;  /* 0x0000000000017941 */ /* 0x000fea0003800000 */
.L_x_21999:
        /* <DEDUP_REMOVED lines=44> */
.L_x_21998:
[----:B------:R-:W-:Y:S05]  /*1f20*/  BSYNC B0 ;  /* 0x0000000000007941 */ /* 0x000fea0003800000 */
.L_x_21997:
[----:B------:R-:W0:Y:S01]  /*1f30*/  I2F.U32 R61, R68 ;  /* 0x00000044003d7306 */ /* 0x000e220000201000 */
[----:B------:R-:W-:Y:S01]  /*1f40*/  HFMA2.MMA R216, -RZ, RZ, 0.1171875, 0 ;  /* 0x2f800000ffd87435 */ /* 0x000fe200000001ff */
[----:B------:R-:W-:Y:S01]  /*1f50*/  ISETP.NE.U32.AND P1, PT, RZ, c[0x0][0x178], PT ;  /* 0x00005e00ff007a0c */ /* 0x000fe20003f25070 */
[----:B-----5:R-:W-:-:S03]  /*1f60*/  FMUL.FTZ R56, R56, c[0x0][0x1e8] ;  /* 0x00007a0038387a20 */ /* 0x020fc60000410000 */
[----:B------:R-:W-:-:S04]  /*1f70*/  ISETP.NE.AND.EX P6, PT, RZ, c[0x0][0x17c], PT, P1 ;  /* 0x00005f00ff007a0c */ /* 0x000fc80003fc5310 */
[----:B------:R-:W-:Y:S01]  /*1f80*/  P2R R205, PR, RZ, 0x40 ;  /* 0x00000040ffcd7803 */ /* 0x000fe20000000000 */
        /* <DEDUP_REMOVED lines=9> */
.L_x_22001:
        /* <DEDUP_REMOVED lines=12> */
.L_x_22004:
[----:B------:R-:W-:Y:S02]  /*20e0*/  IMAD.MOV.U32 R68, RZ, RZ, R154 ;  /* 0x000000ffff447224 */ /* 0x000fe400078e009a */
.L_x_22005:
[----:B------:R-:W-:Y:S05]  /*20f0*/  BSYNC B0 ;  /* 0x0000000000007941 */ /* 0x000fea0003800000 */
.L_x_22003:
        /* <DEDUP_REMOVED lines=16> */
.L_x_22009:
[----:B------:R-:W-:Y:S05]  /*2200*/  BSYNC B1 ;  /* 0x0000000000017941 */ /* 0x000fea0003800000 */
.L_x_22008:
        /* <DEDUP_REMOVED lines=44> */
.L_x_22007:
[----:B------:R-:W-:Y:S05]  /*24d0*/  BSYNC B0 ;  /* 0x0000000000007941 */ /* 0x000fea0003800000 */
.L_x_22006:
        /* <DEDUP_REMOVED lines=8> */
.L_x_22002:
        /* <DEDUP_REMOVED lines=12> */
.L_x_22011:
[----:B------:R-:W-:Y:S02]  /*2620*/  IMAD.MOV.U32 R68, RZ, RZ, R154 ;  /* 0x000000ffff447224 */ /* 0x000fe400078e009a */
.L_x_22012:
[----:B------:R-:W-:Y:S05]  /*2630*/  BSYNC B0 ;  /* 0x0000000000007941 */ /* 0x000fea0003800000 */
.L_x_22010:
        /* <DEDUP_REMOVED lines=16> */
.L_x_22016:
[----:B------:R-:W-:Y:S05]  /*2740*/  BSYNC B1 ;  /* 0x0000000000017941 */ /* 0x000fea0003800000 */
.L_x_22015:
        /* <DEDUP_REMOVED lines=44> */
.L_x_22014:
[----:B------:R-:W-:Y:S05]  /*2a10*/  BSYNC B0 ;  /* 0x0000000000007941 */ /* 0x000fea0003800000 */
.L_x_22013:
        /* <DEDUP_REMOVED lines=11> */
.L_x_22017:
        /* <DEDUP_REMOVED lines=12> */
.L_x_22020:
[----:B------:R-:W-:Y:S02]  /*2b90*/  IMAD.MOV.U32 R66, RZ, RZ, R154 ;  /* 0x000000ffff427224 */ /* 0x000fe400078e009a */
.L_x_22021:
[----:B------:R-:W-:Y:S05]  /*2ba0*/  BSYNC B0 ;  /* 0x0000000000007941 */ /* 0x000fea0003800000 */
.L_x_22019:
        /* <DEDUP_REMOVED lines=16> */
.L_x_22025:
[----:B------:R-:W-:Y:S05]  /*2cb0*/  BSYNC B1 ;  /* 0x0000000000017941 */ /* 0x000fea0003800000 */
.L_x_22024:
        /* <DEDUP_REMOVED lines=43> */
.L_x_22023:
[----:B------:R-:W-:Y:S05]  /*2f70*/  BSYNC B0 ;  /* 0x0000000000007941 */ /* 0x000fea0003800000 */
.L_x_22022:
        /* <DEDUP_REMOVED lines=8> */
.L_x_22018:
        /* <DEDUP_REMOVED lines=12> */
.L_x_22027:
[----:B------:R-:W-:Y:S02]  /*30c0*/  IMAD.MOV.U32 R66, RZ, RZ, R154 ;  /* 0x000000ffff427224 */ /* 0x000fe400078e009a */
.L_x_22028:
[----:B------:R-:W-:Y:S05]  /*30d0*/  BSYNC B0 ;  /* 0x0000000000007941 */ /* 0x000fea0003800000 */
.L_x_22026:
        /* <DEDUP_REMOVED lines=16> */
.L_x_22032:
[----:B------:R-:W-:Y:S05]  /*31e0*/  BSYNC B1 ;  /* 0x0000000000017941 */ /* 0x000fea0003800000 */
.L_x_22031:
        /* <DEDUP_REMOVED lines=44> */
.L_x_22030:
[----:B------:R-:W-:Y:S05]  /*34b0*/  BSYNC B0 ;  /* 0x0000000000007941 */ /* 0x000fea0003800000 */
.L_x_22029:
        /* <DEDUP_REMOVED lines=11> */
.L_x_22033:
        /* <DEDUP_REMOVED lines=12> */
.L_x_22036:
[----:B------:R-:W-:Y:S02]  /*3630*/  IMAD.MOV.U32 R58, RZ, RZ, R154 ;  /* 0x000000ffff3a7224 */ /* 0x000fe400078e009a */
.L_x_22037:
[----:B------:R-:W-:Y:S05]  /*3640*/  BSYNC B0 ;  /* 0x0000000000007941 */ /* 0x000fea0003800000 */
.L_x_22035:
        /* <DEDUP_REMOVED lines=16> */
.L_x_22041:
[----:B------:R-:W-:Y:S05]  /*3750*/  BSYNC B1 ;  /* 0x0000000000017941 */ /* 0x000fea0003800000 */
.L_x_22040:
        /* <DEDUP_REMOVED lines=43> */
.L_x_22039:
[----:B------:R-:W-:Y:S05]  /*3a10*/  BSYNC B0 ;  /* 0x0000000000007941 */ /* 0x000fea0003800000 */
.L_x_22038:
        /* <DEDUP_REMOVED lines=8> */
.L_x_22034:
        /* <DEDUP_REMOVED lines=12> */
.L_x_22043:
[----:B------:R-:W-:Y:S02]  /*3b60*/  IMAD.MOV.U32 R58, RZ, RZ, R154 ;  /* 0x000000ffff3a7224 */ /* 0x000fe400078e009a */
.L_x_22044:
[----:B------:R-:W-:Y:S05]  /*3b70*/  BSYNC B0 ;  /* 0x0000000000007941 */ /* 0x000fea0003800000 */
.L_x_22042:
        /* <DEDUP_REMOVED lines=16> */
.L_x_22048:
[----:B------:R-:W-:Y:S05]  /*3c80*/  BSYNC B1 ;  /* 0x0000000000017941 */ /* 0x000fea0003800000 */
.L_x_22047:
        /* <DEDUP_REMOVED lines=44> */
.L_x_22046:
[----:B------:R-:W-:Y:S05]  /*3f50*/  BSYNC B0 ;  /* 0x0000000000007941 */ /* 0x000fea0003800000 */
.L_x_22045:
[----:B------:R-:W0:Y:S01]  /*3f60*/  I2F.U32 R61, R58 ;  /* 0x0000003a003d7306 */ /* 0x000e220000201000 */
        /* <DEDUP_REMOVED lines=10> */
.L_x_22049:
        /* <DEDUP_REMOVED lines=12> */
.L_x_22052:
[----:B------:R-:W-:Y:S02]  /*40d0*/  MOV R64, R154 ;  /* 0x0000009a00407202 */ /* 0x000fe40000000f00 */
.L_x_22053:
[----:B------:R-:W-:Y:S05]  /*40e0*/  BSYNC B0 ;  /* 0x0000000000007941 */ /* 0x000fea0003800000 */
.L_x_22051:
        /* <DEDUP_REMOVED lines=16> */
.L_x_22057:
[----:B------:R-:W-:Y:S05]  /*41f0*/  BSYNC B1 ;  /* 0x0000000000017941 */ /* 0x000fea0003800000 */
.L_x_22056:
        /* <DEDUP_REMOVED lines=44> */
.L_x_22055:
[----:B------:R-:W-:Y:S05]  /*44c0*/  BSYNC B0 ;  /* 0x0000000000007941 */ /* 0x000fea0003800000 */
.L_x_22054:
        /* <DEDUP_REMOVED lines=8> */
.L_x_22050:
[----:B------:R-:W-:Y:S01]  /*4550*/  SEL R56, RZ, 0x1000000, P4 ;  /* 0x01000000ff387807 */ /* 0x000fe20002000000 */
[C---:B------:R-:W-:Y:S01]  /*4560*/  IMAD.SHL.U32 R68, R208.reuse, 0x4, RZ ;  /* 0x00000004d0447824 */ /* 0x040fe200078e00ff */
[----:B------:R-:W-:Y:S02]  /*4570*/  SEL R57, RZ, 0x10000, P3 ;  /* 0x00010000ff397807 */ /* 0x000fe40001800000 */
[----:B------:R-:W-:Y:S02]  /*4580*/  SEL R58, RZ, 0x100, P2 ;  /* 0x00000100ff3a7807 */ /* 0x000fe40001000000 */
[----:B------:R-:W-:Y:S02]  /*4590*/  LEA R64, P2, R208, c[0x0][0x188], 0x4 ;  /* 0x00006200d0407a11 */ /* 0x000fe400078420ff */
[----:B------:R-:W-:Y:S02]  /*45a0*/  IADD3 R57, R58, R56, R57 ;  /* 0x000000383a397210 */ /* 0x000fe40007ffe039 */
[----:B------:R-:W-:-:S02]  /*45b0*/  SEL R58, RZ, 0x1, P1 ;  /* 0x00000001ff3a7807 */ /* 0x000fc40000800000 */
[----:B------:R-:W-:Y:S02]  /*45c0*/  SHF.R.U32.HI R69, RZ, 0x1e, R208 ;  /* 0x0000001eff457819 */ /* 0x000fe400000116d0 */
[----:B------:R-:W-:Y:S01]  /*45d0*/  IADD3 R56, P1, R68, c[0x0][0x190], RZ ;  /* 0x0000640044387a10 */ /* 0x000fe20007f3e0ff */
[----:B------:R-:W-:Y:S01]  /*45e0*/  IMAD.IADD R67, R57, 0x1, R58 ;  /* 0x0000000139437824 */ /* 0x000fe200078e023a */
[C---:B------:R-:W-:Y:S02]  /*45f0*/  LEA.HI.X R65, R208.reuse, c[0x0][0x18c], RZ, 0x4, P2 ;  /* 0x00006300d0417a11 */ /* 0x040fe400010f24ff */
[----:B------:R-:W-:Y:S02]  /*4600*/  IADD3.X R57, R69, c[0x0][0x194], RZ, P1, !PT ;  /* 0x0000650045397a10 */ /* 0x000fe40000ffe4ff */
[----:B------:R-:W-:Y:S01]  /*4610*/  ISETP.NE.AND P5, PT, R215, RZ, PT ;  /* 0x000000ffd700720c */ /* 0x000fe20003fa5270 */
[----:B------:R0:W-:Y:S01]  /*4620*/  STG.E.128 [R64.64], R80 ;  /* 0x0000005040007986 */ /* 0x0001e2000c101d04 */
[----:B------:R-:W-:-:S03]  /*4630*/  IADD3 R214, R208, 0x100, RZ ;  /* 0x00000100d0d67810 */ /* 0x000fc60007ffe0ff */
[----:B------:R0:W-:Y:S02]  /*4640*/  STG.E [R56.64], R67 ;  /* 0x0000004338007986 */ /* 0x0001e4000c101904 */
        /* <DEDUP_REMOVED lines=8> */
[----:B------:R-:W-:Y:S02]  /*46d0*/  LOP3.LUT R65, R151, 0xff, RZ, 0xc0, !PT ;  /* 0x000000ff97417812 */ /* 0x000fe400078ec0ff */
[----:B------:R-:W-:-:S02]  /*46e0*/  LEA R57, R56, R57, 0x18 ;  /* 0x0000003938397211 */ /* 0x000fc400078ec0ff */
[----:B------:R-:W-:-:S03]  /*46f0*/  IADD3 R56, P1, R68, c[0x0][0x198], RZ ;  /* 0x0000660044387a10 */ /* 0x000fc60007f3e0ff */
[----:B------:R-:W-:Y:S01]  /*4700*/  IMAD R64, R64, 0x100, R57 ;  /* 0x0000010040407824 */ /* 0x000fe200078e0239 */
[----:B------:R-:W-:-:S03]  /*4710*/  IADD3.X R57, R69, c[0x0][0x19c], RZ, P1, !PT ;  /* 0x0000670045397a10 */ /* 0x000fc60000ffe4ff */
[----:B------:R-:W-:-:S05]  /*4720*/  IMAD.IADD R65, R64, 0x1, R65 ;  /* 0x0000000140417824 */ /* 0x000fca00078e0241 */
[----:B------:R0:W-:Y:S02]  /*4730*/  STG.E [R56.64], R65 ;  /* 0x0000004138007986 */ /* 0x0001e4000c101904 */
.L_x_22058:
[----:B------:R1:W5:Y:S04]  /*4740*/  @P5 LDG.E.128 R88, [R62.64] ;  /* 0x000000043e585981 */ /* 0x000368000c1e1d00 */
[----:B------:R1:W5:Y:S04]  /*4750*/  @P0 LDG.E.128 R84, [R60.64] ;  /* 0x000000043c540981 */ /* 0x000368000c1e1d00 */
[----:B0-----:R-:W5:Y:S01]  /*4760*/  LDG.E.128 R56, [R58.64] ;  /* 0x000000043a387981 */ /* 0x001f62000c1e1d00 */
[C---:B------:R-:W-:Y:S01]  /*4770*/  ISETP.NE.AND P1, PT, R66.reuse, 0x1, PT ;  /* 0x000000014200780c */ /* 0x040fe20003f25270 */
[----:B------:R-:W-:Y:S01]  /*4780*/  BSSY B0, `(.L_x_22059) ;  /* 0x000000d000007945 */ /* 0x000fe20003800000 */
[----:B------:R-:W-:Y:S01]  /*4790*/  IADD3 R64, R66, 0x1, RZ ;  /* 0x0000000142407810 */ /* 0x000fe20007ffe0ff */
[----:B------:R-:W0:Y:S10]  /*47a0*/  S2R R218, SR_TID.X ;  /* 0x0000000000da7919 */ /* 0x000e340000002100 */
        /* <DEDUP_REMOVED lines=9> */
.L_x_22060:
[----:B-1----:R-:W-:Y:S02]  /*4840*/  IMAD.MOV.U32 R68, RZ, RZ, R154 ;  /* 0x000000ffff447224 */ /* 0x002fe400078e009a */
.L_x_22061:
[----:B------:R-:W-:Y:S05]  /*4850*/  BSYNC B0 ;  /* 0x0000000000007941 */ /* 0x000fea0003800000 */
.L_x_22059:
        /* <DEDUP_REMOVED lines=16> */
.L_x_22065:
[----:B------:R-:W-:Y:S05]  /*4960*/  BSYNC B1 ;  /* 0x0000000000017941 */ /* 0x000fea0003800000 */
.L_x_22064:
        /* <DEDUP_REMOVED lines=44> */
.L_x_22063:
[----:B------:R-:W-:Y:S05]  /*4c30*/  BSYNC B0 ;  /* 0x0000000000007941 */ /* 0x000fea0003800000 */
.L_x_22062:
[----:B------:R-:W1:Y:S01]  /*4c40*/  I2F.U32 R61, R68 ;  /* 0x00000044003d7306 */ /* 0x000e620000201000 */
[----:B------:R-:W-:Y:S01]  /*4c50*/  ISETP.NE.AND P6, PT, R205, RZ, PT ;  /* 0x000000ffcd00720c */ /* 0x000fe20003fc5270 */
[----:B-----5:R-:W-:Y:S02]  /*4c60*/  FMUL.FTZ R56, R56, c[0x0][0x1e8] ;  /* 0x00007a0038387a20 */ /* 0x020fe40000410000 */
        /* <DEDUP_REMOVED lines=9> */
.L_x_22066:
        /* <DEDUP_REMOVED lines=12> */
.L_x_22069:
[----:B------:R-:W-:Y:S02]  /*4dc0*/  IMAD.MOV.U32 R68, RZ, RZ, R154 ;  /* 0x000000ffff447224 */ /* 0x000fe400078e009a */
.L_x_22070:
[----:B------:R-:W-:Y:S05]  /*4dd0*/  BSYNC B0 ;  /* 0x0000000000007941 */ /* 0x000fea0003800000 */
.L_x_22068:
        /* <DEDUP_REMOVED lines=16> */
.L_x_22074:
[----:B------:R-:W-:Y:S05]  /*4ee0*/  BSYNC B1 ;  /* 0x0000000000017941 */ /* 0x000fea0003800000 */
.L_x_22073:
        /* <DEDUP_REMOVED lines=44> */
.L_x_22072:
[----:B------:R-:W-:Y:S05]  /*51b0*/  BSYNC B0 ;  /* 0x0000000000007941 */ /* 0x000fea0003800000 */
.L_x_22071:
[----:B------:R-:W1:Y:S01]  /*51c0*/  I2F.U32 R61, R68 ;  /* 0x00000044003d7306 */ /* 0x000e620000201000 */
[----:B------:R-:W-:Y:S02]  /*51d0*/  FMUL.FTZ R60, R88, c[0x0][0x1e8] ;  /* 0x00007a00583c7a20 */ /* 0x000fe40000410000 */
[----:B-1----:R-:W-:-:S05]  /*51e0*/  FFMA.FTZ R61, R61, R216, 1.1641532182693481445e-10 ;  /* 0x2f0000003d3d7423 */ /* 0x002fca00000100d8 */
[----:B------:R-:W-:-:S04]  /*51f0*/  FSETP.GTU.FTZ.AND P2, PT, R61, c[0x0][0x1e4], PT ;  /* 0x000079003d007a0b */ /* 0x000fc80003f5c000 */
[----:B------:R-:W-:Y:S02]  /*5200*/  FSEL R61, R60, RZ, !P2 ;  /* 0x000000ff3c3d7208 */ /* 0x000fe40005000000 */
[----:B------:R-:W-:-:S03]  /*5210*/  SEL R151, RZ, 0x1, P2 ;  /* 0x00000001ff977807 */ /* 0x000fc60001000000 */
[----:B------:R-:W-:-:S04]  /*5220*/  FADD.FTZ R76, R76, R61 ;  /* 0x0000003d4c4c7221 */ /* 0x000fc80000010000 */
[----:B------:R-:W-:Y:S02]  /*5230*/  @P0 FADD.FTZ R76, R84, R76 ;  /* 0x0000004c544c0221 */ /* 0x000fe40000010000 */
.L_x_22067:
        /* <DEDUP_REMOVED lines=12> */
.L_x_22076:
[----:B------:R-:W-:Y:S02]  /*5300*/  IMAD.MOV.U32 R68, RZ, RZ, R154 ;  /* 0x000000ffff447224 */ /* 0x000fe400078e009a */
.L_x_22077:
[----:B------:R-:W-:Y:S05]  /*5310*/  BSYNC B0 ;  /* 0x0000000000007941 */ /* 0x000fea0003800000 */
.L_x_22075:
        /* <DEDUP_REMOVED lines=16> */
.L_x_22081:
[----:B------:R-:W-:Y:S05]  /*5420*/  BSYNC B1 ;  /* 0x0000000000017941 */ /* 0x000fea0003800000 */
.L_x_22080:
        /* <DEDUP_REMOVED lines=44> */
.L_x_22079:
[----:B------:R-:W-:Y:S05]  /*56f0*/  BSYNC B0 ;  /* 0x0000000000007941 */ /* 0x000fea0003800000 */
.L_x_22078:
[----:B------:R-:W1:Y:S01]  /*5700*/  I2F.U32 R61, R68 ;  /* 0x00000044003d7306 */ /* 0x000e620000201000 */
[----:B------:R-:W-:Y:S02]  /*5710*/  FMUL.FTZ R57, R57, c[0x0][0x1e8] ;  /* 0x00007a0039397a20 */ /* 0x000fe40000410000 */
[----:B-1----:R-:W-:-:S05]  /*5720*/  FFMA.FTZ R61, R61, R216, 1.1641532182693481445e-10 ;  /* 0x2f0000003d3d7423 */ /* 0x002fca00000100d8 */
        /* <DEDUP_REMOVED lines=8> */
.L_x_22082:
        /* <DEDUP_REMOVED lines=12> */
.L_x_22085:
[----:B------:R-:W-:Y:S02]  /*5870*/  MOV R66, R154 ;  /* 0x0000009a00427202 */ /* 0x000fe40000000f00 */
.L_x_22086:
[----:B------:R-:W-:Y:S05]  /*5880*/  BSYNC B0 ;  /* 0x0000000000007941 */ /* 0x000fea0003800000 */
.L_x_22084:
        /* <DEDUP_REMOVED lines=16> */
.L_x_22090:
[----:B------:R-:W-:Y:S05]  /*5990*/  BSYNC B1 ;  /* 0x0000000000017941 */ /* 0x000fea0003800000 */
.L_x_22089:
        /* <DEDUP_REMOVED lines=43> */
.L_x_22088:
[----:B------:R-:W-:Y:S05]  /*5c50*/  BSYNC B0 ;  /* 0x0000000000007941 */ /* 0x000fea0003800000 */
.L_x_22087:
        /* <DEDUP_REMOVED lines=8> */
.L_x_22083:
        /* <DEDUP_REMOVED lines=12> */
.L_x_22092:
[----:B------:R-:W-:Y:S02]  /*5da0*/  IMAD.MOV.U32 R66, RZ, RZ, R154 ;  /* 0x000000ffff427224 */ /* 0x000fe400078e009a */
.L_x_22093:
[----:B------:R-:W-:Y:S05]  /*5db0*/  BSYNC B0 ;  /* 0x0000000000007941 */ /* 0x000fea0003800000 */
.L_x_22091:
        /* <DEDUP_REMOVED lines=16> */
.L_x_22097:
[----:B------:R-:W-:Y:S05]  /*5ec0*/  BSYNC B1 ;  /* 0x0000000000017941 */ /* 0x000fea0003800000 */
.L_x_22096:
        /* <DEDUP_REMOVED lines=44> */
.L_x_22095:
[----:B------:R-:W-:Y:S05]  /*6190*/  BSYNC B0 ;  /* 0x0000000000007941 */ /* 0x000fea0003800000 */
.L_x_22094:
[----:B------:R-:W1:Y:S01]  /*61a0*/  I2F.U32 R61, R66 ;  /* 0x00000042003d7306 */ /* 0x000e620000201000 */
        /* <DEDUP_REMOVED lines=10> */
.L_x_22098:
        /* <DEDUP_REMOVED lines=12> */
.L_x_22101:
[----:B------:R-:W-:Y:S02]  /*6310*/  IMAD.MOV.U32 R58, RZ, RZ, R154 ;  /* 0x000000ffff3a7224 */ /* 0x000fe400078e009a */
.L_x_22102:
[----:B------:R-:W-:Y:S05]  /*6320*/  BSYNC B0 ;  /* 0x0000000000007941 */ /* 0x000fea0003800000 */
.L_x_22100:
        /* <DEDUP_REMOVED lines=16> */
.L_x_22106:
[----:B------:R-:W-:Y:S05]  /*6430*/  BSYNC B1 ;  /* 0x0000000000017941 */ /* 0x000fea0003800000 */
.L_x_22105:
        /* <DEDUP_REMOVED lines=43> */
.L_x_22104:
[----:B------:R-:W-:Y:S05]  /*66f0*/  BSYNC B0 ;  /* 0x0000000000007941 */ /* 0x000fea0003800000 */
.L_x_22103:
        /* <DEDUP_REMOVED lines=8> */
.L_x_22099:
        /* <DEDUP_REMOVED lines=12> */
.L_x_22108:
[----:B------:R-:W-:Y:S02]  /*6840*/  MOV R58, R154 ;  /* 0x0000009a003a7202 */ /* 0x000fe40000000f00 */
.L_x_22109:
[----:B------:R-:W-:Y:S05]  /*6850*/  BSYNC B0 ;  /* 0x0000000000007941 */ /* 0x000fea0003800000 */
.L_x_22107:
        /* <DEDUP_REMOVED lines=16> */
.L_x_22113:
[----:B------:R-:W-:Y:S05]  /*6960*/  BSYNC B1 ;  /* 0x0000000000017941 */ /* 0x000fea0003800000 */
.L_x_22112:
        /* <DEDUP_REMOVED lines=44> */
.L_x_22111:
[----:B------:R-:W-:Y:S05]  /*6c30*/  BSYNC B0 ;  /* 0x0000000000007941 */ /* 0x000fea0003800000 */
.L_x_22110:
        /* <DEDUP_REMOVED lines=11> */
.L_x_22114:
        /* <DEDUP_REMOVED lines=12> */
.L_x_22117:
[----:B------:R-:W-:Y:S02]  /*6db0*/  IMAD.MOV.U32 R64, RZ, RZ, R154 ;  /* 0x000000ffff407224 */ /* 0x000fe400078e009a */
.L_x_22118:
[----:B------:R-:W-:Y:S05]  /*6dc0*/  BSYNC B0 ;  /* 0x0000000000007941 */ /* 0x000fea0003800000 */
.L_x_22116:
        /* <DEDUP_REMOVED lines=16> */
.L_x_22122:
[----:B------:R-:W-:Y:S05]  /*6ed0*/  BSYNC B1 ;  /* 0x0000000000017941 */ /* 0x000fea0003800000 */
.L_x_22121:
        /* <DEDUP_REMOVED lines=44> */
.L_x_22120:
[----:B------:R-:W-:Y:S05]  /*71a0*/  BSYNC B0 ;  /* 0x0000000000007941 */ /* 0x000fea0003800000 */
.L_x_22119:
        /* <DEDUP_REMOVED lines=8> */
.L_x_22115:
[----:B------:R-:W-:Y:S01]  /*7230*/  SEL R56, RZ, 0x1000000, P4 ;  /* 0x01000000ff387807 */ /* 0x000fe20002000000 */
[----:B------:R-:W-:Y:S01]  /*7240*/  IMAD.MOV.U32 R219, RZ, RZ, 0x4 ;  /* 0x00000004ffdb7424 */ /* 0x000fe200078e00ff */
[----:B------:R-:W-:Y:S01]  /*7250*/  SEL R57, RZ, 0x10000, P3 ;  /* 0x00010000ff397807 */ /* 0x000fe20001800000 */
[----:B------:R-:W-:Y:S01]  /*7260*/  IMAD.WIDE.U32 R64, R214, R217, c[0x0][0x188] ;  /* 0x00006200d6407625 */ /* 0x000fe200078e00d9 */
[----:B------:R-:W-:Y:S02]  /*7270*/  SEL R58, RZ, 0x100, P2 ;  /* 0x00000100ff3a7807 */ /* 0x000fe40001000000 */
[----:B------:R-:W-:Y:S02]  /*7280*/  SEL R59, RZ, 0x1, P1 ;  /* 0x00000001ff3b7807 */ /* 0x000fe40000800000 */
[----:B------:R-:W-:Y:S01]  /*7290*/  IADD3 R56, R58, R56, R57 ;  /* 0x000000383a387210 */ /* 0x000fe20007ffe039 */
[----:B------:R1:W-:Y:S01]  /*72a0*/  STG.E.128 [R64.64], R76 ;  /* 0x0000004c40007986 */ /* 0x0003e2000c101d04 */
[----:B------:R-:W-:-:S02]  /*72b0*/  ISETP.NE.AND P5, PT, R215, RZ, PT ;  /* 0x000000ffd700720c */ /* 0x000fc40003fa5270 */
[----:B------:R-:W-:Y:S01]  /*72c0*/  IADD3 R67, R56, R59, RZ ;  /* 0x0000003b38437210 */ /* 0x000fe20007ffe0ff */
[----:B------:R-:W-:Y:S01]  /*72d0*/  IMAD.WIDE.U32 R58, R214, R219, c[0x0][0x190] ;  /* 0x00006400d63a7625 */ /* 0x000fe200078e00db */
[----:B------:R-:W-:-:S04]  /*72e0*/  IADD3 R211, R208, 0x200, RZ ;  /* 0x00000200d0d37810 */ /* 0x000fc80007ffe0ff */
[----:B------:R1:W-:Y:S01]  /*72f0*/  STG.E [R58.64], R67 ;  /* 0x000000433a007986 */ /* 0x0003e2000c101904 */
[----:B------:R-:W-:-:S04]  /*7300*/  @P0 IMAD.WIDE.U32 R60, R211, R217, c[0x0][0x180] ;  /* 0x00006000d33c0625 */ /* 0x000fc800078e00d9 */
[----:B------:R-:W-:-:S04]  /*7310*/  @P5 IMAD.WIDE.U32 R62, R211, R217, c[0x0][0x178] ;  /* 0x00005e00d33e5625 */ /* 0x000fc800078e00d9 */
[----:B------:R-:W-:Y:S01]  /*7320*/  IMAD.WIDE.U32 R56, R211, R217, c[0x0][0x170] ;  /* 0x00005c00d3387625 */ /* 0x000fe200078e00d9 */
[----:B------:R-:W-:Y:S05]  /*7330*/  @!P5 BRA `(.L_x_22123) ;  /* 0x000000a00000d947 */ /* 0x000fea0003800000 */
[----:B-1----:R-:W-:Y:S01]  /*7340*/  IMAD.U32 R59, R155, 0x10000, RZ ;  /* 0x000100009b3b7824 */ /* 0x002fe200078e00ff */
[----:B------:R-:W-:Y:S02]  /*7350*/  LOP3.LUT R58, R156, 0xffff, RZ, 0xc0, !PT ;  /* 0x0000ffff9c3a7812 */ /* 0x000fe400078ec0ff */
[----:B------:R-:W-:Y:S02]  /*7360*/  LOP3.LUT R65, R153, 0xff, RZ, 0xc0, !PT ;  /* 0x000000ff99417812 */ /* 0x000fe400078ec0ff */
[----:B------:R-:W-:Y:S02]  /*7370*/  LOP3.LUT R59, R59, 0xff0000, RZ, 0xc0, !PT ;  /* 0x00ff00003b3b7812 */ /* 0x000fe400078ec0ff */
[----:B------:R-:W-:-:S03]  /*7380*/  LOP3.LUT R64, R151, 0xff, RZ, 0xc0, !PT ;  /* 0x000000ff97407812 */ /* 0x000fc600078ec0ff */
[----:B------:R-:W-:-:S04]  /*7390*/  IMAD R58, R58, 0x1000000, R59 ;  /* 0x010000003a3a7824 */ /* 0x000fc800078e023b */
[----:B------:R-:W-:Y:S02]  /*73a0*/  IMAD R65, R65, 0x100, R58 ;  /* 0x0000010041417824 */ /* 0x000fe400078e023a */
[----:B------:R-:W-:-:S04]  /*73b0*/  IMAD.WIDE.U32 R58, R214, R219, c[0x0][0x198] ;  /* 0x00006600d63a7625 */ /* 0x000fc800078e00db */
[----:B------:R-:W-:-:S05]  /*73c0*/  IMAD.IADD R65, R65, 0x1, R64 ;  /* 0x0000000141417824 */ /* 0x000fca00078e0240 */
[----:B------:R1:W-:Y:S02]  /*73d0*/  STG.E [R58.64], R65 ;  /* 0x000000413a007986 */ /* 0x0003e4000c101904 */
.L_x_22123:
[----:B------:R2:W5:Y:S04]  /*73e0*/  @P5 LDG.E.128 R88, [R62.64] ;  /* 0x000000043e585981 */ /* 0x000568000c1e1d00 */
[----:B------:R2:W5:Y:S04]  /*73f0*/  @P0 LDG.E.128 R84, [R60.64] ;  /* 0x000000043c540981 */ /* 0x000568000c1e1d00 */
[----:B-1----:R-:W5:Y:S01]  /*7400*/  LDG.E.128 R56, [R56.64] ;  /* 0x0000000438387981 */ /* 0x002f62000c1e1d00 */
[C---:B------:R-:W-:Y:S01]  /*7410*/  ISETP.NE.AND P1, PT, R66.reuse, 0x1, PT ;  /* 0x000000014200780c */ /* 0x040fe20003f25270 */
[----:B------:R-:W-:Y:S01]  /*7420*/  BSSY B0, `(.L_x_22124) ;  /* 0x000000c000007945 */ /* 0x000fe20003800000 */
        /* <DEDUP_REMOVED lines=10> */
.L_x_22125:
[----:B--2---:R-:W-:Y:S02]  /*74d0*/  IMAD.MOV.U32 R68, RZ, RZ, R154 ;  /* 0x000000ffff447224 */ /* 0x004fe400078e009a */
.L_x_22126:
[----:B------:R-:W-:Y:S05]  /*74e0*/  BSYNC B0 ;  /* 0x0000000000007941 */ /* 0x000fea0003800000 */
.L_x_22124:
        /* <DEDUP_REMOVED lines=16> */
.L_x_22130:
[----:B------:R-:W-:Y:S05]  /*75f0*/  BSYNC B1 ;  /* 0x0000000000017941 */ /* 0x000fea0003800000 */
.L_x_22129:
        /* <DEDUP_REMOVED lines=44> */
.L_x_22128:
[----:B------:R-:W-:Y:S05]  /*78c0*/  BSYNC B0 ;  /* 0x0000000000007941 */ /* 0x000fea0003800000 */
.L_x_22127:
[----:B------:R-:W1:Y:S01]  /*78d0*/  I2F.U32 R61, R68 ;  /* 0x00000044003d7306 */ /* 0x000e620000201000 */
[----:B------:R-:W-:Y:S01]  /*78e0*/  ISETP.NE.AND P6, PT, R205, RZ, PT ;  /* 0x000000ffcd00720c */ /* 0x000fe20003fc5270 */
[----:B-----5:R-:W-:Y:S02]  /*78f0*/  FMUL.FTZ R56, R56, c[0x0][0x1e8] ;  /* 0x00007a0038387a20 */ /* 0x020fe40000410000 */
        /* <DEDUP_REMOVED lines=9> */
.L_x_22131:
        /* <DEDUP_REMOVED lines=12> */
.L_x_22134:
[----:B------:R-:W-:Y:S02]  /*7a50*/  MOV R56, R154 ;  /* 0x0000009a00387202 */ /* 0x000fe40000000f00 */
.L_x_22135:
[----:B------:R-:W-:Y:S05]  /*7a60*/  BSYNC B0 ;  /* 0x0000000000007941 */ /* 0x000fea0003800000 */
.L_x_22133:
        /* <DEDUP_REMOVED lines=16> */
.L_x_22139:
[----:B------:R-:W-:Y:S05]  /*7b70*/  BSYNC B1 ;  /* 0x0000000000017941 */ /* 0x000fea0003800000 */
.L_x_22138:
        /* <DEDUP_REMOVED lines=44> */
.L_x_22137:
[----:B------:R-:W-:Y:S05]  /*7e40*/  BSYNC B0 ;  /* 0x0000000000007941 */ /* 0x000fea0003800000 */
.L_x_22136:
        /* <DEDUP_REMOVED lines=8> */
.L_x_22132:
        /* <DEDUP_REMOVED lines=12> */
.L_x_22141:
[----:B------:R-:W-:Y:S02]  /*7f90*/  MOV R56, R154 ;  /* 0x0000009a00387202 */ /* 0x000fe40000000f00 */
.L_x_22142:
[----:B------:R-:W-:Y:S05]  /*7fa0*/  BSYNC B0 ;  /* 0x0000000000007941 */ /* 0x000fea0003800000 */
.L_x_22140:
        /* <DEDUP_REMOVED lines=16> */
.L_x_22146:
[----:B------:R-:W-:Y:S05]  /*80b0*/  BSYNC B1 ;  /* 0x0000000000017941 */ /* 0x000fea0003800000 */
.L_x_22145:
        /* <DEDUP_REMOVED lines=44> */
.L_x_22144:
[----:B------:R-:W-:Y:S05]  /*8380*/  BSYNC B0 ;  /* 0x0000000000007941 */ /* 0x000fea0003800000 */
.L_x_22143:
        /* <DEDUP_REMOVED lines=11> */
.L_x_22147:
        /* <DEDUP_REMOVED lines=12> */
.L_x_22150:
[----:B------:R-:W-:Y:S02]  /*8500*/  IMAD.MOV.U32 R66, RZ, RZ, R154 ;  /* 0x000000ffff427224 */ /* 0x000fe400078e009a */
.L_x_22151:
[----:B------:R-:W-:Y:S05]  /*8510*/  BSYNC B0 ;  /* 0x0000000000007941 */ /* 0x000fea0003800000 */
.L_x_22149:
        /* <DEDUP_REMOVED lines=16> */
.L_x_22155:
[----:B------:R-:W-:Y:S05]  /*8620*/  BSYNC B1 ;  /* 0x0000000000017941 */ /* 0x000fea0003800000 */
.L_x_22154:
        /* <DEDUP_REMOVED lines=43> */
.L_x_22153:
[----:B------:R-:W-:Y:S05]  /*88e0*/  BSYNC B0 ;  /* 0x0000000000007941 */ /* 0x000fea0003800000 */
.L_x_22152:
        /* <DEDUP_REMOVED lines=8> */
.L_x_22148:
        /* <DEDUP_REMOVED lines=12> */
.L_x_22157:
[----:B------:R-:W-:Y:S02]  /*8a30*/  IMAD.MOV.U32 R66, RZ, RZ, R154 ;  /* 0x000000ffff427224 */ /* 0x000fe400078e009a */
.L_x_22158:
[----:B------:R-:W-:Y:S05]  /*8a40*/  BSYNC B0 ;  /* 0x0000000000007941 */ /* 0x000fea0003800000 */
.L_x_22156:
        /* <DEDUP_REMOVED lines=16> */
.L_x_22162:
[----:B------:R-:W-:Y:S05]  /*8b50*/  BSYNC B1 ;  /* 0x0000000000017941 */ /* 0x000fea0003800000 */
.L_x_22161:
        /* <DEDUP_REMOVED lines=44> */
.L_x_22160:
[----:B------:R-:W-:Y:S05]  /*8e20*/  BSYNC B0 ;  /* 0x0000000000007941 */ /* 0x000fea0003800000 */
.L_x_22159:
        /* <DEDUP_REMOVED lines=11> */
.L_x_22163:
        /* <DEDUP_REMOVED lines=12> */
.L_x_22166:
[----:B------:R-:W-:Y:S02]  /*8fa0*/  IMAD.MOV.U32 R58, RZ, RZ, R154 ;  /* 0x000000ffff3a7224 */ /* 0x000fe400078e009a */
.L_x_22167:
[----:B------:R-:W-:Y:S05]  /*8fb0*/  BSYNC B0 ;  /* 0x0000000000007941 */ /* 0x000fea0003800000 */
.L_x_22165:
        /* <DEDUP_REMOVED lines=16> */
.L_x_22171:
[----:B------:R-:W-:Y:S05]  /*90c0*/  BSYNC B1 ;  /* 0x0000000000017941 */ /* 0x000fea0003800000 */
.L_x_22170:
        /* <DEDUP_REMOVED lines=43> */
.L_x_22169:
[----:B------:R-:W-:Y:S05]  /*9380*/  BSYNC B0 ;  /* 0x0000000000007941 */ /* 0x000fea0003800000 */
.L_x_22168:
        /* <DEDUP_REMOVED lines=8> */
.L_x_22164:
        /* <DEDUP_REMOVED lines=12> */
.L_x_22173:
[----:B------:R-:W-:Y:S02]  /*94d0*/  IMAD.MOV.U32 R58, RZ, RZ, R154 ;  /* 0x000000ffff3a7224 */ /* 0x000fe400078e009a */
.L_x_22174:
[----:B------:R-:W-:Y:S05]  /*94e0*/  BSYNC B0 ;  /* 0x0000000000007941 */ /* 0x000fea0003800000 */
.L_x_22172:
        /* <DEDUP_REMOVED lines=16> */
.L_x_22178:
[----:B------:R-:W-:Y:S05]  /*95f0*/  BSYNC B1 ;  /* 0x0000000000017941 */ /* 0x000fea0003800000 */
.L_x_22177:
        /* <DEDUP_REMOVED lines=44> */
.L_x_22176:
[----:B------:R-:W-:Y:S05]  /*98c0*/  BSYNC B0 ;  /* 0x0000000000007941 */ /* 0x000fea0003800000 */
.L_x_22175:
        /* <DEDUP_REMOVED lines=11> */
.L_x_22179:
        /* <DEDUP_REMOVED lines=12> */
.L_x_22182:
[----:B------:R-:W-:Y:S02]  /*9a40*/  MOV R64, R154 ;  /* 0x0000009a00407202 */ /* 0x000fe40000000f00 */
.L_x_22183:
[----:B------:R-:W-:Y:S05]  /*9a50*/  BSYNC B0 ;  /* 0x0000000000007941 */ /* 0x000fea0003800000 */
.L_x_22181:
        /* <DEDUP_REMOVED lines=16> */
.L_x_22187:
[----:B------:R-:W-:Y:S05]  /*9b60*/  BSYNC B1 ;  /* 0x0000000000017941 */ /* 0x000fea0003800000 */
.L_x_22186:
        /* <DEDUP_REMOVED lines=44> */
.L_x_22185:
[----:B------:R-:W-:Y:S05]  /*9e30*/  BSYNC B0 ;  /* 0x0000000000007941 */ /* 0x000fea0003800000 */
.L_x_22184:
        /* <DEDUP_REMOVED lines=8> */
.L_x_22180:
[----:B------:R-:W-:Y:S01]  /*9ec0*/  SEL R56, RZ, 0x1000000, P4 ;  /* 0x01000000ff387807 */ /* 0x000fe20002000000 */
[----:B------:R-:W-:Y:S01]  /*9ed0*/  IMAD.WIDE.U32 R64, R211, R217, c[0x0][0x188] ;  /* 0x00006200d3407625 */ /* 0x000fe200078e00d9 */
[----:B------:R-:W-:Y:S02]  /*9ee0*/  SEL R57, RZ, 0x10000, P3 ;  /* 0x00010000ff397807 */ /* 0x000fe40001800000 */
[----:B------:R-:W-:Y:S02]  /*9ef0*/  SEL R58, RZ, 0x100, P2 ;  /* 0x00000100ff3a7807 */ /* 0x000fe40001000000 */
[----:B------:R-:W-:Y:S01]  /*9f00*/  SEL R59, RZ, 0x1, P1 ;  /* 0x00000001ff3b7807 */ /* 0x000fe20000800000 */
[----:B------:R1:W-:Y:S01]  /*9f10*/  STG.E.128 [R64.64], R72 ;  /* 0x0000004840007986 */ /* 0x0003e2000c101d04 */
[----:B------:R-:W-:Y:S02]  /*9f20*/  IADD3 R56, R58, R56, R57 ;  /* 0x000000383a387210 */ /* 0x000fe40007ffe039 */
[----:B------:R-:W-:-:S02]  /*9f30*/  ISETP.NE.AND P5, PT, R215, RZ, PT ;  /* 0x000000ffd700720c */ /* 0x000fc40003fa5270 */
[----:B------:R-:W-:Y:S01]  /*9f40*/  IADD3 R209, R208, 0x300, RZ ;  /* 0x00000300d0d17810 */ /* 0x000fe20007ffe0ff */
[----:B------:R-:W-:Y:S02]  /*9f50*/  IMAD.IADD R67, R56, 0x1, R59 ;  /* 0x0000000138437824 */ /* 0x000fe400078e023b */
[----:B------:R-:W-:-:S04]  /*9f60*/  IMAD.WIDE.U32 R58, R211, R219, c[0x0][0x190] ;  /* 0x00006400d33a7625 */ /* 0x000fc800078e00db */
[CC--:B------:R-:W-:Y:S01]  /*9f70*/  @P0 IMAD.WIDE.U32 R60, R209.reuse, R217.reuse, c[0x0][0x180] ;  /* 0x00006000d13c0625 */ /* 0x0c0fe200078e00d9 */
[----:B------:R1:W-:Y:S03]  /*9f80*/  STG.E [R58.64], R67 ;  /* 0x000000433a007986 */ /* 0x0003e6000c101904 */
[----:B------:R-:W-:-:S04]  /*9f90*/  @P5 IMAD.WIDE.U32 R62, R209, R217, c[0x0][0x178] ;  /* 0x00005e00d13e5625 */ /* 0x000fc800078e00d9 */
[----:B------:R-:W-:Y:S01]  /*9fa0*/  IMAD.WIDE.U32 R56, R209, R217, c[0x0][0x170] ;  /* 0x00005c00d1387625 */ /* 0x000fe200078e00d9 */
[----:B------:R-:W-:Y:S05]  /*9fb0*/  @!P5 BRA `(.L_x_22188) ;  /* 0x000000a00000d947 */ /* 0x000fea0003800000 */
[----:B-1----:R-:W-:Y:S02]  /*9fc0*/  SHF.L.U32 R59, R155, 0x10, RZ ;  /* 0x000000109b3b7819 */ /* 0x002fe400000006ff */
[----:B------:R-:W-:Y:S02]  /*9fd0*/  LOP3.LUT R58, R156, 0xffff, RZ, 0xc0, !PT ;  /* 0x0000ffff9c3a7812 */ /* 0x000fe400078ec0ff */
[----:B------:R-:W-:Y:S02]  /*9fe0*/  LOP3.LUT R59, R59, 0xff0000, RZ, 0xc0, !PT ;  /* 0x00ff00003b3b7812 */ /* 0x000fe400078ec0ff */
[----:B------:R-:W-:Y:S02]  /*9ff0*/  LOP3.LUT R65, R153, 0xff, RZ, 0xc0, !PT ;  /* 0x000000ff99417812 */ /* 0x000fe400078ec0ff */
[----:B------:R-:W-:Y:S01]  /*a000*/  LOP3.LUT R64, R151, 0xff, RZ, 0xc0, !PT ;  /* 0x000000ff97407812 */ /* 0x000fe200078ec0ff */
[----:B------:R-:W-:-:S04]  /*a010*/  IMAD R58, R58, 0x1000000, R59 ;  /* 0x010000003a3a7824 */ /* 0x000fc800078e023b */
[----:B------:R-:W-:Y:S02]  /*a020*/  IMAD R65, R65, 0x100, R58 ;  /* 0x0000010041417824 */ /* 0x000fe400078e023a */
[----:B------:R-:W-:-:S04]  /*a030*/  IMAD.WIDE.U32 R58, R211, R219, c[0x0][0x198] ;  /* 0x00006600d33a7625 */ /* 0x000fc800078e00db */
[----:B------:R-:W-:-:S05]  /*a040*/  IMAD.IADD R65, R65, 0x1, R64 ;  /* 0x0000000141417824 */ /* 0x000fca00078e0240 */
[----:B------:R1:W-:Y:S02]  /*a050*/  STG.E [R58.64], R65 ;  /* 0x000000413a007986 */ /* 0x0003e4000c101904 */
.L_x_22188:
        /* <DEDUP_REMOVED lines=15> */
.L_x_22190:
[----:B--2---:R-:W-:Y:S02]  /*a150*/  IMAD.MOV.U32 R69, RZ, RZ, R154 ;  /* 0x000000ffff457224 */ /* 0x004fe400078e009a */
.L_x_22191:
[----:B------:R-:W-:Y:S05]  /*a160*/  BSYNC B0 ;  /* 0x0000000000007941 */ /* 0x000fea0003800000 */
.L_x_22189:
        /* <DEDUP_REMOVED lines=16> */
.L_x_22195:
[----:B------:R-:W-:Y:S05]  /*a270*/  BSYNC B1 ;  /* 0x0000000000017941 */ /* 0x000fea0003800000 */
.L_x_22194:
        /* <DEDUP_REMOVED lines=44> */
.L_x_22193:
[----:B------:R-:W-:Y:S05]  /*a540*/  BSYNC B0 ;  /* 0x0000000000007941 */ /* 0x000fea0003800000 */
.L_x_22192:
        /* <DEDUP_REMOVED lines=12> */
.L_x_22196:
        /* <DEDUP_REMOVED lines=12> */
.L_x_22199:
[----:B------:R-:W-:Y:S02]  /*a6d0*/  IMAD.MOV.U32 R56, RZ, RZ, R154 ;  /* 0x000000ffff387224 */ /* 0x000fe400078e009a */
.L_x_22200:
[----:B------:R-:W-:Y:S05]  /*a6e0*/  BSYNC B0 ;  /* 0x0000000000007941 */ /* 0x000fea0003800000 */
.L_x_22198:
        /* <DEDUP_REMOVED lines=16> */
.L_x_22204:
[----:B------:R-:W-:Y:S05]  /*a7f0*/  BSYNC B1 ;  /* 0x0000000000017941 */ /* 0x000fea0003800000 */
.L_x_22203:
        /* <DEDUP_REMOVED lines=44> */
.L_x_22202:
[----:B------:R-:W-:Y:S05]  /*aac0*/  BSYNC B0 ;  /* 0x0000000000007941 */ /* 0x000fea0003800000 */
.L_x_22201:
        /* <DEDUP_REMOVED lines=8> */
.L_x_22197:
        /* <DEDUP_REMOVED lines=12> */
.L_x_22206:
[----:B------:R-:W-:Y:S02]  /*ac10*/  IMAD.MOV.U32 R56, RZ, RZ, R154 ;  /* 0x000000ffff387224 */ /* 0x000fe400078e009a */
.L_x_22207:
[----:B------:R-:W-:Y:S05]  /*ac20*/  BSYNC B0 ;  /* 0x0000000000007941 */ /* 0x000fea0003800000 */
.L_x_22205:
        /* <DEDUP_REMOVED lines=16> */
.L_x_22211:
[----:B------:R-:W-:Y:S05]  /*ad30*/  BSYNC B1 ;  /* 0x0000000000017941 */ /* 0x000fea0003800000 */
.L_x_22210:
        /* <DEDUP_REMOVED lines=44> */
.L_x_22209:
[----:B------:R-:W-:Y:S05]  /*b000*/  BSYNC B0 ;  /* 0x0000000000007941 */ /* 0x000fea0003800000 */
.L_x_22208:
        /* <DEDUP_REMOVED lines=11> */
.L_x_22212:
        /* <DEDUP_REMOVED lines=12> */
.L_x_22215:
[----:B------:R-:W-:Y:S02]  /*b180*/  IMAD.MOV.U32 R66, RZ, RZ, R154 ;  /* 0x000000ffff427224 */ /* 0x000fe400078e009a */
.L_x_22216:
[----:B------:R-:W-:Y:S05]  /*b190*/  BSYNC B0 ;  /* 0x0000000000007941 */ /* 0x000fea0003800000 */
.L_x_22214:
        /* <DEDUP_REMOVED lines=16> */
.L_x_22220:
[----:B------:R-:W-:Y:S05]  /*b2a0*/  BSYNC B1 ;  /* 0x0000000000017941 */ /* 0x000fea0003800000 */
.L_x_22219:
        /* <DEDUP_REMOVED lines=43> */
.L_x_22218:
[----:B------:R-:W-:Y:S05]  /*b560*/  BSYNC B0 ;  /* 0x0000000000007941 */ /* 0x000fea0003800000 */
.L_x_22217:
        /* <DEDUP_REMOVED lines=8> */
.L_x_22213:
        /* <DEDUP_REMOVED lines=12> */
.L_x_22222:
[----:B------:R-:W-:Y:S02]  /*b6b0*/  IMAD.MOV.U32 R66, RZ, RZ, R154 ;  /* 0x000000ffff427224 */ /* 0x000fe400078e009a */
.L_x_22223:
[----:B------:R-:W-:Y:S05]  /*b6c0*/  BSYNC B0 ;  /* 0x0000000000007941 */ /* 0x000fea0003800000 */
.L_x_22221:
        /* <DEDUP_REMOVED lines=16> */
.L_x_22227:
[----:B------:R-:W-:Y:S05]  /*b7d0*/  BSYNC B1 ;  /* 0x0000000000017941 */ /* 0x000fea0003800000 */
.L_x_22226:
        /* <DEDUP_REMOVED lines=44> */
.L_x_22225:
[----:B------:R-:W-:Y:S05]  /*baa0*/  BSYNC B0 ;  /* 0x0000000000007941 */ /* 0x000fea0003800000 */
.L_x_22224:
        /* <DEDUP_REMOVED lines=11> */
.L_x_22228:
        /* <DEDUP_REMOVED lines=12> */
.L_x_22231:
[----:B------:R-:W-:Y:S02]  /*bc20*/  IMAD.MOV.U32 R58, RZ, RZ, R154 ;  /* 0x000000ffff3a7224 */ /* 0x000fe400078e009a */
.L_x_22232:
[----:B------:R-:W-:Y:S05]  /*bc30*/  BSYNC B0 ;  /* 0x0000000000007941 */ /* 0x000fea0003800000 */
.L_x_22230:
        /* <DEDUP_REMOVED lines=16> */
.L_x_22236:
[----:B------:R-:W-:Y:S05]  /*bd40*/  BSYNC B1 ;  /* 0x0000000000017941 */ /* 0x000fea0003800000 */
.L_x_22235:
        /* <DEDUP_REMOVED lines=43> */
.L_x_22234:
[----:B------:R-:W-:Y:S05]  /*c000*/  BSYNC B0 ;  /* 0x0000000000007941 */ /* 0x000fea0003800000 */
.L_x_22233:
        /* <DEDUP_REMOVED lines=8> */
.L_x_22229:
        /* <DEDUP_REMOVED lines=12> */
.L_x_22238:
[----:B------:R-:W-:Y:S02]  /*c150*/  IMAD.MOV.U32 R58, RZ, RZ, R154 ;  /* 0x000000ffff3a7224 */ /* 0x000fe400078e009a */
.L_x_22239:
[----:B------:R-:W-:Y:S05]  /*c160*/  BSYNC B0 ;  /* 0x0000000000007941 */ /* 0x000fea0003800000 */
.L_x_22237:
        /* <DEDUP_REMOVED lines=16> */
.L_x_22243:
[----:B------:R-:W-:Y:S05]  /*c270*/  BSYNC B1 ;  /* 0x0000000000017941 */ /* 0x000fea0003800000 */
.L_x_22242:
        /* <DEDUP_REMOVED lines=44> */
.L_x_22241:
[----:B------:R-:W-:Y:S05]  /*c540*/  BSYNC B0 ;  /* 0x0000000000007941 */ /* 0x000fea0003800000 */
.L_x_22240:
        /* <DEDUP_REMOVED lines=11> */
.L_x_22244:
        /* <DEDUP_REMOVED lines=12> */
.L_x_22247:
[----:B------:R-:W-:Y:S02]  /*c6c0*/  IMAD.MOV.U32 R64, RZ, RZ, R154 ;  /* 0x000000ffff407224 */ /* 0x000fe400078e009a */
.L_x_22248:
[----:B------:R-:W-:Y:S05]  /*c6d0*/  BSYNC B0 ;  /* 0x0000000000007941 */ /* 0x000fea0003800000 */
.L_x_22246:
        /* <DEDUP_REMOVED lines=16> */
.L_x_22252:
[----:B------:R-:W-:Y:S05]  /*c7e0*/  BSYNC B1 ;  /* 0x0000000000017941 */ /* 0x000fea0003800000 */
.L_x_22251:
        /* <DEDUP_REMOVED lines=44> */
.L_x_22250:
[----:B------:R-:W-:Y:S05]  /*cab0*/  BSYNC B0 ;  /* 0x0000000000007941 */ /* 0x000fea0003800000 */
.L_x_22249:
        /* <DEDUP_REMOVED lines=8> */
.L_x_22245:
        /* <DEDUP_REMOVED lines=16> */
[----:B-1----:R-:W-:Y:S01]  /*cc40*/  IMAD.U32 R59, R155, 0x10000, RZ ;  /* 0x000100009b3b7824 */ /* 0x002fe200078e00ff */
[----:B------:R-:W-:Y:S02]  /*cc50*/  LOP3.LUT R58, R156, 0xffff, RZ, 0xc0, !PT ;  /* 0x0000ffff9c3a7812 */ /* 0x000fe400078ec0ff */
[----:B------:R-:W-:Y:S02]  /*cc60*/  LOP3.LUT R65, R153, 0xff, RZ, 0xc0, !PT ;  /* 0x000000ff99417812 */ /* 0x000fe400078ec0ff */
[----:B------:R-:W-:Y:S02]  /*cc70*/  LOP3.LUT R59, R59, 0xff0000, RZ, 0xc0, !PT ;  /* 0x00ff00003b3b7812 */ /* 0x000fe400078ec0ff */
[----:B------:R-:W-:Y:S02]  /*cc80*/  LOP3.LUT R64, R151, 0xff, RZ, 0xc0, !PT ;  /* 0x000000ff97407812 */ /* 0x000fe400078ec0ff */
[----:B------:R-:W-:-:S05]  /*cc90*/  LEA R58, R58, R59, 0x18 ;  /* 0x0000003b3a3a7211 */ /* 0x000fca00078ec0ff */
[----:B------:R-:W-:Y:S02]  /*cca0*/  IMAD R65, R65, 0x100, R58 ;  /* 0x0000010041417824 */ /* 0x000fe400078e023a */
[----:B------:R-:W-:-:S04]  /*ccb0*/  IMAD.WIDE.U32 R58, R209, R219, c[0x0][0x198] ;  /* 0x00006600d13a7625 */ /* 0x000fc800078e00db */
[----:B------:R-:W-:-:S05]  /*ccc0*/  IMAD.IADD R65, R65, 0x1, R64 ;  /* 0x0000000141417824 */ /* 0x000fca00078e0240 */
[----:B------:R1:W-:Y:S02]  /*ccd0*/  STG.E [R58.64], R65 ;  /* 0x000000413a007986 */ /* 0x0003e4000c101904 */
.L_x_22253:
[----:B------:R2:W5:Y:S04]  /*cce0*/  @P5 LDG.E.128 R88, [R62.64] ;  /* 0x000000043e585981 */ /* 0x000568000c1e1d00 */
[----:B------:R2:W5:Y:S04]  /*ccf0*/  @P0 LDG.E.128 R84, [R60.64] ;  /* 0x000000043c540981 */ /* 0x000568000c1e1d00 */
[----:B-1----:R-:W5:Y:S01]  /*cd00*/  LDG.E.128 R56, [R56.64] ;  /* 0x0000000438387981 */ /* 0x002f62000c1e1d00 */
[C---:B------:R-:W-:Y:S01]  /*cd10*/  ISETP.NE.AND P1, PT, R66.reuse, 0x1, PT ;  /* 0x000000014200780c */ /* 0x040fe20003f25270 */
[----:B------:R-:W-:Y:S01]  /*cd20*/  BSSY B0, `(.L_x_22254) ;  /* 0x000000c000007945 */ /* 0x000fe20003800000 */
        /* <DEDUP_REMOVED lines=10> */
.L_x_22255:
[----:B--2---:R-:W-:Y:S02]  /*cdd0*/  IMAD.MOV.U32 R92, RZ, RZ, R154 ;  /* 0x000000ffff5c7224 */ /* 0x004fe400078e009a */
.L_x_22256:
[----:B------:R-:W-:Y:S05]  /*cde0*/  BSYNC B0 ;  /* 0x0000000000007941 */ /* 0x000fea0003800000 */
.L_x_22254:
        /* <DEDUP_REMOVED lines=16> */
.L_x_22260:
[----:B------:R-:W-:Y:S05]  /*cef0*/  BSYNC B1 ;  /* 0x0000000000017941 */ /* 0x000fea0003800000 */
.L_x_22259:
        /* <DEDUP_REMOVED lines=44> */
.L_x_22258:
[----:B------:R-:W-:Y:S05]  /*d1c0*/  BSYNC B0 ;  /* 0x0000000000007941 */ /* 0x000fea0003800000 */
.L_x_22257:
        /* <DEDUP_REMOVED lines=12> */
.L_x_22261:
        /* <DEDUP_REMOVED lines=12> */
.L_x_22264:
[----:B------:R-:W-:Y:S02]  /*d350*/  IMAD.MOV.U32 R56, RZ, RZ, R154 ;  /* 0x000000ffff387224 */ /* 0x000fe400078e009a */
.L_x_22265:
[----:B------:R-:W-:Y:S05]  /*d360*/  BSYNC B0 ;  /* 0x0000000000007941 */ /* 0x000fea0003800000 */
.L_x_22263:
        /* <DEDUP_REMOVED lines=16> */
.L_x_22269:
[----:B------:R-:W-:Y:S05]  /*d470*/  BSYNC B1 ;  /* 0x0000000000017941 */ /* 0x000fea0003800000 */
.L_x_22268:
        /* <DEDUP_REMOVED lines=44> */
.L_x_22267:
[----:B------:R-:W-:Y:S05]  /*d740*/  BSYNC B0 ;  /* 0x0000000000007941 */ /* 0x000fea0003800000 */
.L_x_22266:
        /* <DEDUP_REMOVED lines=8> */
.L_x_22262:
        /* <DEDUP_REMOVED lines=12> */
.L_x_22271:
[----:B------:R-:W-:Y:S02]  /*d890*/  MOV R56, R154 ;  /* 0x0000009a00387202 */ /* 0x000fe40000000f00 */
.L_x_22272:
[----:B------:R-:W-:Y:S05]  /*d8a0*/  BSYNC B0 ;  /* 0x0000000000007941 */ /* 0x000fea0003800000 */
.L_x_22270:
        /* <DEDUP_REMOVED lines=16> */
.L_x_22276:
[----:B------:R-:W-:Y:S05]  /*d9b0*/  BSYNC B1 ;  /* 0x0000000000017941 */ /* 0x000fea0003800000 */
.L_x_22275:
        /* <DEDUP_REMOVED lines=44> */
.L_x_22274:
[----:B------:R-:W-:Y:S05]  /*dc80*/  BSYNC B0 ;  /* 0x0000000000007941 */ /* 0x000fea0003800000 */
.L_x_22273:
        /* <DEDUP_REMOVED lines=11> */
.L_x_22277:
        /* <DEDUP_REMOVED lines=12> */
.L_x_22280:
[----:B------:R-:W-:Y:S02]  /*de00*/  MOV R92, R154 ;  /* 0x0000009a005c7202 */ /* 0x000fe40000000f00 */
.L_x_22281:
[----:B------:R-:W-:Y:S05]  /*de10*/  BSYNC B0 ;  /* 0x0000000000007941 */ /* 0x000fea0003800000 */
.L_x_22279:
        /* <DEDUP_REMOVED lines=16> */
.L_x_22285:
[----:B------:R-:W-:Y:S05]  /*df20*/  BSYNC B1 ;  /* 0x0000000000017941 */ /* 0x000fea0003800000 */
.L_x_22284:
        /* <DEDUP_REMOVED lines=43> */
.L_x_22283:
[----:B------:R-:W-:Y:S05]  /*e1e0*/  BSYNC B0 ;  /* 0x0000000000007941 */ /* 0x000fea0003800000 */
.L_x_22282:
        /* <DEDUP_REMOVED lines=8> */
.L_x_22278:
        /* <DEDUP_REMOVED lines=12> */
.L_x_22287:
[----:B------:R-:W-:Y:S02]  /*e330*/  IMAD.MOV.U32 R92, RZ, RZ, R154 ;  /* 0x000000ffff5c7224 */ /* 0x000fe400078e009a */
.L_x_22288:
[----:B------:R-:W-:Y:S05]  /*e340*/  BSYNC B0 ;  /* 0x0000000000007941 */ /* 0x000fea0003800000 */
.L_x_22286:
        /* <DEDUP_REMOVED lines=16> */
.L_x_22292:
[----:B------:R-:W-:Y:S05]  /*e450*/  BSYNC B1 ;  /* 0x0000000000017941 */ /* 0x000fea0003800000 */
.L_x_22291:
        /* <DEDUP_REMOVED lines=44> */
.L_x_22290:
[----:B------:R-:W-:Y:S05]  /*e720*/  BSYNC B0 ;  /* 0x0000000000007941 */ /* 0x000fea0003800000 */
.L_x_22289:
        /* <DEDUP_REMOVED lines=11> */
.L_x_22293:
        /* <DEDUP_REMOVED lines=12> */
.L_x_22296:
[----:B------:R-:W-:Y:S02]  /*e8a0*/  IMAD.MOV.U32 R58, RZ, RZ, R154 ;  /* 0x000000ffff3a7224 */ /* 0x000fe400078e009a */
.L_x_22297:
[----:B------:R-:W-:Y:S05]  /*e8b0*/  BSYNC B0 ;  /* 0x0000000000007941 */ /* 0x000fea0003800000 */
.L_x_22295:
        /* <DEDUP_REMOVED lines=16> */
.L_x_22301:
[----:B------:R-:W-:Y:S05]  /*e9c0*/  BSYNC B1 ;  /* 0x0000000000017941 */ /* 0x000fea0003800000 */
.L_x_22300:
        /* <DEDUP_REMOVED lines=43> */
.L_x_22299:
[----:B------:R-:W-:Y:S05]  /*ec80*/  BSYNC B0 ;  /* 0x0000000000007941 */ /* 0x000fea0003800000 */
.L_x_22298:
        /* <DEDUP_REMOVED lines=8> */
.L_x_22294:
        /* <DEDUP_REMOVED lines=12> */
.L_x_22303:
[----:B------:R-:W-:Y:S02]  /*edd0*/  IMAD.MOV.U32 R58, RZ, RZ, R154 ;  /* 0x000000ffff3a7224 */ /* 0x000fe400078e009a */
.L_x_22304:
[----:B------:R-:W-:Y:S05]  /*ede0*/  BSYNC B0 ;  /* 0x0000000000007941 */ /* 0x000fea0003800000 */
.L_x_22302:
        /* <DEDUP_REMOVED lines=16> */
.L_x_22308:
[----:B------:R-:W-:Y:S05]  /*eef0*/  BSYNC B1 ;  /* 0x0000000000017941 */ /* 0x000fea0003800000 */
.L_x_22307:
        /* <DEDUP_REMOVED lines=44> */
.L_x_22306:
[----:B------:R-:W-:Y:S05]  /*f1c0*/  BSYNC B0 ;  /* 0x0000000000007941 */ /* 0x000fea0003800000 */
.L_x_22305:
        /* <DEDUP_REMOVED lines=11> */
.L_x_22309:
        /* <DEDUP_REMOVED lines=12> */
.L_x_22312:
[----:B------:R-:W-:Y:S02]  /*f340*/  IMAD.MOV.U32 R92, RZ, RZ, R154 ;  /* 0x000000ffff5c7224 */ /* 0x000fe400078e009a */
.L_x_22313:
[----:B------:R-:W-:Y:S05]  /*f350*/  BSYNC B0 ;  /* 0x0000000000007941 */ /* 0x000fea0003800000 */
.L_x_22311:
        /* <DEDUP_REMOVED lines=16> */
.L_x_22317:
[----:B------:R-:W-:Y:S05]  /*f460*/  BSYNC B1 ;  /* 0x0000000000017941 */ /* 0x000fea0003800000 */
.L_x_22316:
        /* <DEDUP_REMOVED lines=44> */
.L_x_22315:
[----:B------:R-:W-:Y:S05]  /*f730*/  BSYNC B0 ;  /* 0x0000000000007941 */ /* 0x000fea0003800000 */
.L_x_22314:
        /* <DEDUP_REMOVED lines=8> */
.L_x_22310:
        /* <DEDUP_REMOVED lines=21> */
[----:B------:R-:W-:-:S05]  /*f910*/  IMAD R58, R58, 0x1000000, R59 ;  /* 0x010000003a3a7824 */ /* 0x000fca00078e023b */
[----:B------:R-:W-:Y:S01]  /*f920*/  LEA R93, R93, R58, 0x8 ;  /* 0x0000003a5d5d7211 */ /* 0x000fe200078e40ff */
[----:B------:R-:W-:-:S04]  /*f930*/  IMAD.WIDE.U32 R58, R210, R219, c[0x0][0x198] ;  /* 0x00006600d23a7625 */ /* 0x000fc800078e00db */
[----:B------:R-:W-:-:S05]  /*f940*/  IMAD.IADD R93, R93, 0x1, R92 ;  /* 0x000000015d5d7824 */ /* 0x000fca00078e025c */
[----:B------:R1:W-:Y:S02]  /*f950*/  STG.E [R58.64], R93 ;  /* 0x0000005d3a007986 */ /* 0x0003e4000c101904 */
.L_x_22318:
        /* <DEDUP_REMOVED lines=15> */
.L_x_22320:
[----:B--2---:R-:W-:Y:S02]  /*fa50*/  IMAD.MOV.U32 R144, RZ, RZ, R154 ;  /* 0x000000ffff907224 */ /* 0x004fe400078e009a */
.L_x_22321:
[----:B------:R-:W-:Y:S05]  /*fa60*/  BSYNC B0 ;  /* 0x0000000000007941 */ /* 0x000fea0003800000 */
.L_x_22319:
        /* <DEDUP_REMOVED lines=16> */
.L_x_22325:
[----:B------:R-:W-:Y:S05]  /*fb70*/  BSYNC B1 ;  /* 0x0000000000017941 */ /* 0x000fea0003800000 */
.L_x_22324:
        /* <DEDUP_REMOVED lines=44> */
.L_x_22323:
[----:B------:R-:W-:Y:S05]  /*fe40*/  BSYNC B0 ;  /* 0x0000000000007941 */ /* 0x000fea0003800000 */
.L_x_22322:
        /* <DEDUP_REMOVED lines=12> */
.L_x_22326:
        /* <DEDUP_REMOVED lines=12> */
.L_x_22329:
[----:B------:R-:W-:Y:S02]  /*ffd0*/  IMAD.MOV.U32 R56, RZ, RZ, R154 ;  /* 0x000000ffff387224 */ /* 0x000fe400078e009a */
.L_x_22330:
[----:B------:R-:W-:Y:S05]  /*ffe0*/  BSYNC B0 ;  /* 0x0000000000007941 */ /* 0x000fea0003800000 */
.L_x_22328:
        /* <DEDUP_REMOVED lines=16> */
.L_x_22334:
[----:B------:R-:W-:Y:S05]  /*100f0*/  BSYNC B1 ;  /* 0x0000000000017941 */ /* 0x000fea0003800000 */
.L_x_22333:
        /* <DEDUP_REMOVED lines=44> */
.L_x_22332:
[----:B------:R-:W-:Y:S05]  /*103c0*/  BSYNC B0 ;  /* 0x0000000000007941 */ /* 0x000fea0003800000 */
.L_x_22331:
        /* <DEDUP_REMOVED lines=8> */
.L_x_22327:
        /* <DEDUP_REMOVED lines=12> */
.L_x_22336:
[----:B------:R-:W-:Y:S02]  /*10510*/  IMAD.MOV.U32 R56, RZ, RZ, R154 ;  /* 0x000000ffff387224 */ /* 0x000fe400078e009a */
.L_x_22337:
[----:B------:R-:W-:Y:S05]  /*10520*/  BSYNC B0 ;  /* 0x0000000000007941 */ /* 0x000fea0003800000 */
.L_x_22335:
        /* <DEDUP_REMOVED lines=16> */
.L_x_22341:
[----:B------:R-:W-:Y:S05]  /*10630*/  BSYNC B1 ;  /* 0x0000000000017941 */ /* 0x000fea0003800000 */
.L_x_22340:
        /* <DEDUP_REMOVED lines=44> */
.L_x_22339:
[----:B------:R-:W-:Y:S05]  /*10900*/  BSYNC B0 ;  /* 0x0000000000007941 */ /* 0x000fea0003800000 */
.L_x_22338:
        /* <DEDUP_REMOVED lines=11> */
.L_x_22342:
        /* <DEDUP_REMOVED lines=12> */
.L_x_22345:
[----:B------:R-:W-:Y:S02]  /*10a80*/  IMAD.MOV.U32 R144, RZ, RZ, R154 ;  /* 0x000000ffff907224 */ /* 0x000fe400078e009a */
.L_x_22346:
[----:B------:R-:W-:Y:S05]  /*10a90*/  BSYNC B0 ;  /* 0x0000000000007941 */ /* 0x000fea0003800000 */
.L_x_22344:
        /* <DEDUP_REMOVED lines=16> */
.L_x_22350:
[----:B------:R-:W-:Y:S05]  /*10ba0*/  BSYNC B1 ;  /* 0x0000000000017941 */ /* 0x000fea0003800000 */
.L_x_22349:
        /* <DEDUP_REMOVED lines=43> */
.L_x_22348:
[----:B------:R-:W-:Y:S05]  /*10e60*/  BSYNC B0 ;  /* 0x0000000000007941 */ /* 0x000fea0003800000 */
.L_x_22347:
        /* <DEDUP_REMOVED lines=8> */
.L_x_22343:
        /* <DEDUP_REMOVED lines=12> */
.L_x_22352:
[----:B------:R-:W-:Y:S02]  /*10fb0*/  MOV R144, R154 ;  /* 0x0000009a00907202 */ /* 0x000fe40000000f00 */
.L_x_22353:
[----:B------:R-:W-:Y:S05]  /*10fc0*/  BSYNC B0 ;  /* 0x0000000000007941 */ /* 0x000fea0003800000 */
.L_x_22351:
        /* <DEDUP_REMOVED lines=16> */
.L_x_22357:
[----:B------:R-:W-:Y:S05]  /*110d0*/  BSYNC B1 ;  /* 0x0000000000017941 */ /* 0x000fea0003800000 */
.L_x_22356:
        /* <DEDUP_REMOVED lines=44> */
.L_x_22355:
[----:B------:R-:W-:Y:S05]  /*113a0*/  BSYNC B0 ;  /* 0x0000000000007941 */ /* 0x000fea0003800000 */
.L_x_22354:
        /* <DEDUP_REMOVED lines=11> */
.L_x_22358:
        /* <DEDUP_REMOVED lines=12> */
.L_x_22361:
[----:B------:R-:W-:Y:S02]  /*11520*/  MOV R58, R154 ;  /* 0x0000009a003a7202 */ /* 0x000fe40000000f00 */
.L_x_22362:
[----:B------:R-:W-:Y:S05]  /*11530*/  BSYNC B0 ;  /* 0x0000000000007941 */ /* 0x000fea0003800000 */
.L_x_22360:
        /* <DEDUP_REMOVED lines=16> */
.L_x_22366:
[----:B------:R-:W-:Y:S05]  /*11640*/  BSYNC B1 ;  /* 0x0000000000017941 */ /* 0x000fea0003800000 */
.L_x_22365:
        /* <DEDUP_REMOVED lines=43> */
.L_x_22364:
[----:B------:R-:W-:Y:S05]  /*11900*/  BSYNC B0 ;  /* 0x0000000000007941 */ /* 0x000fea0003800000 */
.L_x_22363:
        /* <DEDUP_REMOVED lines=8> */
.L_x_22359:
        /* <DEDUP_REMOVED lines=12> */
.L_x_22368:
[----:B------:R-:W-:Y:S02]  /*11a50*/  IMAD.MOV.U32 R58, RZ, RZ, R154 ;  /* 0x000000ffff3a7224 */ /* 0x000fe400078e009a */
.L_x_22369:
[----:B------:R-:W-:Y:S05]  /*11a60*/  BSYNC B0 ;  /* 0x0000000000007941 */ /* 0x000fea0003800000 */
.L_x_22367:
        /* <DEDUP_REMOVED lines=16> */
.L_x_22373:
[----:B------:R-:W-:Y:S05]  /*11b70*/  BSYNC B1 ;  /* 0x0000000000017941 */ /* 0x000fea0003800000 */
.L_x_22372:
        /* <DEDUP_REMOVED lines=44> */
.L_x_22371:
[----:B------:R-:W-:Y:S05]  /*11e40*/  BSYNC B0 ;  /* 0x0000000000007941 */ /* 0x000fea0003800000 */
.L_x_22370:
        /* <DEDUP_REMOVED lines=11> */
.L_x_22374:
        /* <DEDUP_REMOVED lines=12> */
.L_x_22377:
[----:B------:R-:W-:Y:S02]  /*11fc0*/  IMAD.MOV.U32 R144, RZ, RZ, R154 ;  /* 0x000000ffff907224 */ /* 0x000fe400078e009a */
.L_x_22378:
[----:B------:R-:W-:Y:S05]  /*11fd0*/  BSYNC B0 ;  /* 0x0000000000007941 */ /* 0x000fea0003800000 */
.L_x_22376:
        /* <DEDUP_REMOVED lines=16> */
.L_x_22382:
[----:B------:R-:W-:Y:S05]  /*120e0*/  BSYNC B1 ;  /* 0x0000000000017941 */ /* 0x000fea0003800000 */
.L_x_22381:
        /* <DEDUP_REMOVED lines=44> */
.L_x_22380:
[----:B------:R-:W-:Y:S05]  /*123b0*/  BSYNC B0 ;  /* 0x0000000000007941 */ /* 0x000fea0003800000 */
.L_x_22379:
        /* <DEDUP_REMOVED lines=8> */
.L_x_22375:
        /* <DEDUP_REMOVED lines=23> */
[----:B------:R-:W-:-:S03]  /*125b0*/  IMAD.WIDE.U32 R58, R206, R219, c[0x0][0x198] ;  /* 0x00006600ce3a7625 */ /* 0x000fc600078e00db */
[----:B------:R-:W-:-:S05]  /*125c0*/  IADD3 R145, R145, R144, RZ ;  /* 0x0000009091917210 */ /* 0x000fca0007ffe0ff */
[----:B------:R1:W-:Y:S02]  /*125d0*/  STG.E [R58.64], R145 ;  /* 0x000000913a007986 */ /* 0x0003e4000c101904 */
.L_x_22383:
        /* <DEDUP_REMOVED lines=15> */
.L_x_22385:
[----:B--2---:R-:W-:Y:S02]  /*126d0*/  MOV R146, R154 ;  /* 0x0000009a00927202 */ /* 0x004fe40000000f00 */
.L_x_22386:
[----:B------:R-:W-:Y:S05]  /*126e0*/  BSYNC B0 ;  /* 0x0000000000007941 */ /* 0x000fea0003800000 */
.L_x_22384:
        /* <DEDUP_REMOVED lines=16> */
.L_x_22390:
[----:B------:R-:W-:Y:S05]  /*127f0*/  BSYNC B1 ;  /* 0x0000000000017941 */ /* 0x000fea0003800000 */
.L_x_22389:
        /* <DEDUP_REMOVED lines=44> */
.L_x_22388:
[----:B------:R-:W-:Y:S05]  /*12ac0*/  BSYNC B0 ;  /* 0x0000000000007941 */ /* 0x000fea0003800000 */
.L_x_22387:
        /* <DEDUP_REMOVED lines=12> */
.L_x_22391:
        /* <DEDUP_REMOVED lines=12> */
.L_x_22394:
[----:B------:R-:W-:Y:S02]  /*12c50*/  MOV R146, R154 ;  /* 0x0000009a00927202 */ /* 0x000fe40000000f00 */
.L_x_22395:
[----:B------:R-:W-:Y:S05]  /*12c60*/  BSYNC B0 ;  /* 0x0000000000007941 */ /* 0x000fea0003800000 */
.L_x_22393:
        /* <DEDUP_REMOVED lines=16> */
.L_x_22399:
[----:B------:R-:W-:Y:S05]  /*12d70*/  BSYNC B1 ;  /* 0x0000000000017941 */ /* 0x000fea0003800000 */
.L_x_22398:
        /* <DEDUP_REMOVED lines=44> */
.L_x_22397:
[----:B------:R-:W-:Y:S05]  /*13040*/  BSYNC B0 ;  /* 0x0000000000007941 */ /* 0x000fea0003800000 */
.L_x_22396:
        /* <DEDUP_REMOVED lines=8> */
.L_x_22392:
        /* <DEDUP_REMOVED lines=12> */
.L_x_22401:
[----:B------:R-:W-:Y:S02]  /*13190*/  IMAD.MOV.U32 R146, RZ, RZ, R154 ;  /* 0x000000ffff927224 */ /* 0x000fe400078e009a */
.L_x_22402:
[----:B------:R-:W-:Y:S05]  /*131a0*/  BSYNC B0 ;  /* 0x0000000000007941 */ /* 0x000fea0003800000 */
.L_x_22400:
        /* <DEDUP_REMOVED lines=16> */
.L_x_22406:
[----:B------:R-:W-:Y:S05]  /*132b0*/  BSYNC B1 ;  /* 0x0000000000017941 */ /* 0x000fea0003800000 */
.L_x_22405:
        /* <DEDUP_REMOVED lines=44> */
.L_x_22404:
[----:B------:R-:W-:Y:S05]  /*13580*/  BSYNC B0 ;  /* 0x0000000000007941 */ /* 0x000fea0003800000 */
.L_x_22403:
        /* <DEDUP_REMOVED lines=11> */
.L_x_22407:
        /* <DEDUP_REMOVED lines=12> */
.L_x_22410:
[----:B------:R-:W-:Y:S02]  /*13700*/  IMAD.MOV.U32 R146, RZ, RZ, R154 ;  /* 0x000000ffff927224 */ /* 0x000fe400078e009a */
.L_x_22411:
[----:B------:R-:W-:Y:S05]  /*13710*/  BSYNC B0 ;  /* 0x0000000000007941 */ /* 0x000fea0003800000 */
.L_x_22409:
        /* <DEDUP_REMOVED lines=16> */
.L_x_22415:
[----:B------:R-:W-:Y:S05]  /*13820*/  BSYNC B1 ;  /* 0x0000000000017941 */ /* 0x000fea0003800000 */
.L_x_22414:
        /* <DEDUP_REMOVED lines=43> */
.L_x_22413:
[----:B------:R-:W-:Y:S05]  /*13ae0*/  BSYNC B0 ;  /* 0x0000000000007941 */ /* 0x000fea0003800000 */
.L_x_22412:
        /* <DEDUP_REMOVED lines=8> */
.L_x_22408:
        /* <DEDUP_REMOVED lines=12> */
.L_x_22417:
[----:B------:R-:W-:Y:S02]  /*13c30*/  IMAD.MOV.U32 R146, RZ, RZ, R154 ;  /* 0x000000ffff927224 */ /* 0x000fe400078e009a */
.L_x_22418:
[----:B------:R-:W-:Y:S05]  /*13c40*/  BSYNC B0 ;  /* 0x0000000000007941 */ /* 0x000fea0003800000 */
.L_x_22416:
        /* <DEDUP_REMOVED lines=16> */
.L_x_22422:
[----:B------:R-:W-:Y:S05]  /*13d50*/  BSYNC B1 ;  /* 0x0000000000017941 */ /* 0x000fea0003800000 */
.L_x_22421:
        /* <DEDUP_REMOVED lines=44> */
.L_x_22420:
[----:B------:R-:W-:Y:S05]  /*14020*/  BSYNC B0 ;  /* 0x0000000000007941 */ /* 0x000fea0003800000 */
.L_x_22419:
        /* <DEDUP_REMOVED lines=11> */
.L_x_22423:
        /* <DEDUP_REMOVED lines=12> */
.L_x_22426:
[----:B------:R-:W-:Y:S02]  /*141a0*/  IMAD.MOV.U32 R146, RZ, RZ, R154 ;  /* 0x000000ffff927224 */ /* 0x000fe400078e009a */
.L_x_22427:
[----:B------:R-:W-:Y:S05]  /*141b0*/  BSYNC B0 ;  /* 0x0000000000007941 */ /* 0x000fea0003800000 */
.L_x_22425:
        /* <DEDUP_REMOVED lines=16> */
.L_x_22431:
[----:B------:R-:W-:Y:S05]  /*142c0*/  BSYNC B1 ;  /* 0x0000000000017941 */ /* 0x000fea0003800000 */
.L_x_22430:
        /* <DEDUP_REMOVED lines=42> */
[----:B------:R-:W-:-:S05]  /*14570*/  LOP3.LUT R119, R93, R94, R121, 0x96, !PT ;  /* 0x0000005e5d777212 */ /* 0x000fca00078e9679 */
.L_x_22429:
[----:B------:R-:W-:Y:S05]  /*14580*/  BSYNC B0 ;  /* 0x0000000000007941 */ /* 0x000fea0003800000 */
.L_x_22428:
        /* <DEDUP_REMOVED lines=8> */
.L_x_22424:
        /* <DEDUP_REMOVED lines=12> */
.L_x_22433:
[----:B------:R-:W-:Y:S02]  /*146d0*/  MOV R146, R154 ;  /* 0x0000009a00927202 */ /* 0x000fe40000000f00 */
.L_x_22434:
[----:B------:R-:W-:Y:S05]  /*146e0*/  BSYNC B0 ;  /* 0x0000000000007941 */ /* 0x000fea0003800000 */
.L_x_22432:
        /* <DEDUP_REMOVED lines=16> */
.L_x_22438:
[----:B------:R-:W-:Y:S05]  /*147f0*/  BSYNC B1 ;  /* 0x0000000000017941 */ /* 0x000fea0003800000 */
.L_x_22437:
        /* <DEDUP_REMOVED lines=44> */
.L_x_22436:
[----:B------:R-:W-:Y:S05]  /*14ac0*/  BSYNC B0 ;  /* 0x0000000000007941 */ /* 0x000fea0003800000 */
.L_x_22435:
        /* <DEDUP_REMOVED lines=11> */
.L_x_22439:
        /* <DEDUP_REMOVED lines=12> */
.L_x_22442:
[----:B------:R-:W-:Y:S02]  /*14c40*/  MOV R146, R154 ;  /* 0x0000009a00927202 */ /* 0x000fe40000000f00 */
.L_x_22443:
[----:B------:R-:W-:Y:S05]  /*14c50*/  BSYNC B0 ;  /* 0x0000000000007941 */ /* 0x000fea0003800000 */
.L_x_22441:
        /* <DEDUP_REMOVED lines=16> */
.L_x_22447:
[----:B------:R-:W-:Y:S05]  /*14d60*/  BSYNC B1 ;  /* 0x0000000000017941 */ /* 0x000fea0003800000 */
.L_x_22446:
        /* <DEDUP_REMOVED lines=44> */
.L_x_22445:
[----:B------:R-:W-:Y:S05]  /*15030*/  BSYNC B0 ;  /* 0x0000000000007941 */ /* 0x000fea0003800000 */
.L_x_22444:
        /* <DEDUP_REMOVED lines=8> */
.L_x_22440:
        /* <DEDUP_REMOVED lines=26> */
.L_x_22448:
        /* <DEDUP_REMOVED lines=15> */
.L_x_22450:
[----:B--2---:R-:W-:Y:S02]  /*15350*/  IMAD.MOV.U32 R222, RZ, RZ, R154 ;  /* 0x000000ffffde7224 */ /* 0x004fe400078e009a */
.L_x_22451:
[----:B------:R-:W-:Y:S05]  /*15360*/  BSYNC B0 ;  /* 0x0000000000007941 */ /* 0x000fea0003800000 */
.L_x_22449:
        /* <DEDUP_REMOVED lines=16> */
.L_x_22455:
[----:B------:R-:W-:Y:S05]  /*15470*/  BSYNC B1 ;  /* 0x0000000000017941 */ /* 0x000fea0003800000 */
.L_x_22454:
        /* <DEDUP_REMOVED lines=44> */
.L_x_22453:
[----:B------:R-:W-:Y:S05]  /*15740*/  BSYNC B0 ;  /* 0x0000000000007941 */ /* 0x000fea0003800000 */
.L_x_22452:
        /* <DEDUP_REMOVED lines=12> */
.L_x_22456:
        /* <DEDUP_REMOVED lines=12> */
.L_x_22459:
[----:B------:R-:W-:Y:S02]  /*158d0*/  IMAD.MOV.U32 R205, RZ, RZ, R154 ;  /* 0x000000ffffcd7224 */ /* 0x000fe400078e009a */
.L_x_22460:
[----:B------:R-:W-:Y:S05]  /*158e0*/  BSYNC B0 ;  /* 0x0000000000007941 */ /* 0x000fea0003800000 */
.L_x_22458:
        /* <DEDUP_REMOVED lines=16> */
.L_x_22464:
[----:B------:R-:W-:Y:S05]  /*159f0*/  BSYNC B1 ;  /* 0x0000000000017941 */ /* 0x000fea0003800000 */
.L_x_22463:
        /* <DEDUP_REMOVED lines=44> */
.L_x_22462:
[----:B------:R-:W-:Y:S05]  /*15cc0*/  BSYNC B0 ;  /* 0x0000000000007941 */ /* 0x000fea0003800000 */
.L_x_22461:
        /* <DEDUP_REMOVED lines=8> */
.L_x_22457:
        /* <DEDUP_REMOVED lines=12> */
.L_x_22466:
[----:B------:R-:W-:Y:S02]  /*15e10*/  IMAD.MOV.U32 R205, RZ, RZ, R154 ;  /* 0x000000ffffcd7224 */ /* 0x000fe400078e009a */
.L_x_22467:
[----:B------:R-:W-:Y:S05]  /*15e20*/  BSYNC B0 ;  /* 0x0000000000007941 */ /* 0x000fea0003800000 */
.L_x_22465:
        /* <DEDUP_REMOVED lines=16> */
.L_x_22471:
[----:B------:R-:W-:Y:S05]  /*15f30*/  BSYNC B1 ;  /* 0x0000000000017941 */ /* 0x000fea0003800000 */
.L_x_22470:
        /* <DEDUP_REMOVED lines=44> */
.L_x_22469:
[----:B------:R-:W-:Y:S05]  /*16200*/  BSYNC B0 ;  /* 0x0000000000007941 */ /* 0x000fea0003800000 */
.L_x_22468:
        /* <DEDUP_REMOVED lines=11> */
.L_x_22472:
        /* <DEDUP_REMOVED lines=12> */
.L_x_22475:
[----:B------:R-:W-:Y:S02]  /*16380*/  IMAD.MOV.U32 R205, RZ, RZ, R154 ;  /* 0x000000ffffcd7224 */ /* 0x000fe400078e009a */
.L_x_22476:
[----:B------:R-:W-:Y:S05]  /*16390*/  BSYNC B0 ;  /* 0x0000000000007941 */ /* 0x000fea0003800000 */
.L_x_22474:
        /* <DEDUP_REMOVED lines=16> */
.L_x_22480:
[----:B------:R-:W-:Y:S05]  /*164a0*/  BSYNC B1 ;  /* 0x0000000000017941 */ /* 0x000fea0003800000 */
.L_x_22479:
        /* <DEDUP_REMOVED lines=43> */
.L_x_22478:
[----:B------:R-:W-:Y:S05]  /*16760*/  BSYNC B0 ;  /* 0x0000000000007941 */ /* 0x000fea0003800000 */
.L_x_22477:
        /* <DEDUP_REMOVED lines=8> */
.L_x_22473:
        /* <DEDUP_REMOVED lines=12> */
.L_x_22482:
[----:B------:R-:W-:Y:S02]  /*168b0*/  IMAD.MOV.U32 R205, RZ, RZ, R154 ;  /* 0x000000ffffcd7224 */ /* 0x000fe400078e009a */
.L_x_22483:
[----:B------:R-:W-:Y:S05]  /*168c0*/  BSYNC B0 ;  /* 0x0000000000007941 */ /* 0x000fea0003800000 */
.L_x_22481:
        /* <DEDUP_REMOVED lines=16> */
.L_x_22487:
[----:B------:R-:W-:Y:S05]  /*169d0*/  BSYNC B1 ;  /* 0x0000000000017941 */ /* 0x000fea0003800000 */
.L_x_22486:
        /* <DEDUP_REMOVED lines=44> */
.L_x_22485:
[----:B------:R-:W-:Y:S05]  /*16ca0*/  BSYNC B0 ;  /* 0x0000000000007941 */ /* 0x000fea0003800000 */
.L_x_22484:
        /* <DEDUP_REMOVED lines=11> */
.L_x_22488:
        /* <DEDUP_REMOVED lines=12> */
.L_x_22491:
[----:B------:R-:W-:Y:S02]  /*16e20*/  IMAD.MOV.U32 R205, RZ, RZ, R154 ;  /* 0x000000ffffcd7224 */ /* 0x000fe400078e009a */
.L_x_22492:
[----:B------:R-:W-:Y:S05]  /*16e30*/  BSYNC B0 ;  /* 0x0000000000007941 */ /* 0x000fea0003800000 */
.L_x_22490:
        /* <DEDUP_REMOVED lines=16> */
.L_x_22496:
[----:B------:R-:W-:Y:S05]  /*16f40*/  BSYNC B1 ;  /* 0x0000000000017941 */ /* 0x000fea0003800000 */
.L_x_22495:
        /* <DEDUP_REMOVED lines=43> */
.L_x_22494:
[----:B------:R-:W-:Y:S05]  /*17200*/  BSYNC B0 ;  /* 0x0000000000007941 */ /* 0x000fea0003800000 */
.L_x_22493:
        /* <DEDUP_REMOVED lines=8> */
.L_x_22489:
        /* <DEDUP_REMOVED lines=12> */
.L_x_22498:
[----:B------:R-:W-:Y:S02]  /*17350*/  IMAD.MOV.U32 R205, RZ, RZ, R154 ;  /* 0x000000ffffcd7224 */ /* 0x000fe400078e009a */
.L_x_22499:
[----:B------:R-:W-:Y:S05]  /*17360*/  BSYNC B0 ;  /* 0x0000000000007941 */ /* 0x000fea0003800000 */
.L_x_22497:
        /* <DEDUP_REMOVED lines=16> */
.L_x_22503:
[----:B------:R-:W-:Y:S05]  /*17470*/  BSYNC B1 ;  /* 0x0000000000017941 */ /* 0x000fea0003800000 */
.L_x_22502:
        /* <DEDUP_REMOVED lines=44> */
.L_x_22501:
[----:B------:R-:W-:Y:S05]  /*17740*/  BSYNC B0 ;  /* 0x0000000000007941 */ /* 0x000fea0003800000 */
.L_x_22500:
        /* <DEDUP_REMOVED lines=11> */
.L_x_22504:
        /* <DEDUP_REMOVED lines=12> */
.L_x_22507:
[----:B------:R-:W-:Y:S02]  /*178c0*/  IMAD.MOV.U32 R222, RZ, RZ, R154 ;  /* 0x000000ffffde7224 */ /* 0x000fe400078e009a */
.L_x_22508:
[----:B------:R-:W-:Y:S05]  /*178d0*/  BSYNC B0 ;  /* 0x0000000000007941 */ /* 0x000fea0003800000 */
.L_x_22506:
        /* <DEDUP_REMOVED lines=16> */
.L_x_22512:
[----:B------:R-:W-:Y:S05]  /*179e0*/  BSYNC B1 ;  /* 0x0000000000017941 */ /* 0x000fea0003800000 */
.L_x_22511:
        /* <DEDUP_REMOVED lines=44> */
.L_x_22510:
[----:B------:R-:W-:Y:S05]  /*17cb0*/  BSYNC B0 ;  /* 0x0000000000007941 */ /* 0x000fea0003800000 */
.L_x_22509:
        /* <DEDUP_REMOVED lines=8> */
.L_x_22505:
[----:B------:R-:W-:Y:S01]  /*17d40*/  FADD.FTZ R144, RZ, R80 ;  /* 0x00000050ff907221 */ /* 0x000fe20000010000 */
[----:B------:R-:W-:Y:S02]  /*17d50*/  SEL R146, RZ, 0x100, P2 ;  /* 0x00000100ff927807 */ /* 0x000fe40001000000 */
[----:B------:R-:W-:Y:S01]  /*17d60*/  ISETP.NE.AND P5, PT, R215, RZ, PT ;  /* 0x000000ffd700720c */ /* 0x000fe20003fa5270 */
[----:B------:R-:W-:Y:S01]  /*17d70*/  FADD.FTZ R145, R144, R81 ;  /* 0x0000005190917221 */ /* 0x000fe20000010000 */
[----:B------:R-:W-:Y:S02]  /*17d80*/  SEL R215, RZ, 0x1, P1 ;  /* 0x00000001ffd77807 */ /* 0x000fe40000800000 */
[----:B0-----:R-:W-:Y:S01]  /*17d90*/  LOP3.LUT P0, RZ, R218, 0x1f, RZ, 0xc0, !PT ;  /* 0x0000001fdaff7812 */ /* 0x001fe2000780c0ff */
[----:B------:R-:W-:Y:S01]  /*17da0*/  FADD.FTZ R144, R145, R82 ;  /* 0x0000005291907221 */ /* 0x000fe20000010000 */
[----:B------:R-:W-:-:S03]  /*17db0*/  LOP3.LUT P1, RZ, R2, 0xff, RZ, 0xc0, !PT ;  /* 0x000000ff02ff7812 */ /* 0x000fc6000782c0ff */
        /* <DEDUP_REMOVED lines=22> */
[----:B------:R-:W-:-:S03]  /*17f20*/  SEL R144, RZ, 0x1000000, P4 ;  /* 0x01000000ff907807 */ /* 0x000fc60002000000 */
[----:B------:R-:W-:Y:S01]  /*17f30*/  FADD.FTZ R216, R147, R56 ;  /* 0x0000003893d87221 */ /* 0x000fe20000010000 */
[----:B------:R-:W-:Y:S01]  /*17f40*/  IADD3 R144, R146, R144, R145 ;  /* 0x0000009092907210 */ /* 0x000fe20007ffe091 */
[----:B------:R-:W-:-:S04]  /*17f50*/  IMAD.WIDE.U32 R146, R208, R217, c[0x0][0x188] ;  /* 0x00006200d0927625 */ /* 0x000fc800078e00d9 */
[----:B------:R-:W-:Y:S01]  /*17f60*/  IMAD.IADD R217, R144, 0x1, R215 ;  /* 0x0000000190d97824 */ /* 0x000fe200078e02d7 */
[----:B------:R0:W-:Y:S01]  /*17f70*/  STG.E.128 [R146.64], R92 ;  /* 0x0000005c92007986 */ /* 0x0001e2000c101d04 */
[----:B------:R-:W-:-:S04]  /*17f80*/  IMAD.WIDE.U32 R144, R208, R219, c[0x0][0x190] ;  /* 0x00006400d0907625 */ /* 0x000fc800078e00db */
[----:B------:R-:W-:Y:S01]  /*17f90*/  FADD.FTZ R221, R216, R57 ;  /* 0x00000039d8dd7221 */ /* 0x000fe20000010000 */
[----:B------:R0:W-:Y:S03]  /*17fa0*/  STG.E [R144.64], R217 ;  /* 0x000000d990007986 */ /* 0x0001e6000c101904 */
        /* <DEDUP_REMOVED lines=18> */
.L_x_22513:
[----:B0-----:R-:W-:Y:S01]  /*180d0*/  @!P1 IADD3 R215, R215, 0x8, RZ ;  /* 0x00000008d7d79810 */ /* 0x001fe20007ffe0ff */
[----:B------:R-:W-:Y:S01]  /*180e0*/  FADD.FTZ R220, R216, R95 ;  /* 0x0000005fd8dc7221 */ /* 0x000fe20000010000 */
[----:B------:R-:W-:Y:S05]  /*180f0*/  BRA.DIV ~URZ, `(.L_x_22514) ;  /* 0x000015927f007947 */ /* 0x000fea000b800000 */
[----:B------:R0:W1:Y:S02]  /*18100*/  SHFL.BFLY PT, R144, R220, 0x1, 0x1f ;  /* 0x0c201f00dc907f89 */ /* 0x00006400000e0000 */
.L_x_22518:
        /* <DEDUP_REMOVED lines=84> */
.L_x_22519:
[----:B------:R-:W2:Y:S01]  /*18650*/  S2R R216, SR_TID.X ;  /* 0x0000000000d87919 */ /* 0x000ea20000002100 */
[----:B------:R-:W-:Y:S01]  /*18660*/  @!P0 SHF.R.U32.HI R146, RZ, 0x5, R218 ;  /* 0x00000005ff928819 */ /* 0x000fe200000116da */
[----:B-1----:R-:W-:Y:S01]  /*18670*/  FADD.FTZ R145, R217, R220 ;  /* 0x000000dcd9917221 */ /* 0x002fe20000010000 */
[----:B------:R-:W-:Y:S01]  /*18680*/  WARPSYNC 0xffffffff ;  /* 0xffffffff00007948 */ /* 0x000fe20003800000 */
[----:B------:R-:W-:Y:S01]  /*18690*/  IMAD.MOV.U32 R229, RZ, RZ, 0x10 ;  /* 0x00000010ffe57424 */ /* 0x000fe200078e00ff */
[----:B------:R-:W-:-:S05]  /*186a0*/  @!P0 LOP3.LUT R146, R146, 0x7, RZ, 0xc0, !PT ;  /* 0x0000000792928812 */ /* 0x000fca00078ec0ff */
[----:B------:R-:W-:Y:S02]  /*186b0*/  @!P0 IMAD.IADD R217, R215, 0x1, R146 ;  /* 0x00000001d7d98824 */ /* 0x000fe400078e0292 */
[----:B------:R-:W-:-:S03]  /*186c0*/  CS2R R146, SRZ ;  /* 0x0000000000927805 */ /* 0x000fc6000001ff00 */
[----:B------:R-:W-:Y:S01]  /*186d0*/  @!P0 STS.64 [R217.X8], R144 ;  /* 0x00000090d9008388 */ /* 0x000fe20000008a00 */
[----:B--2---:R-:W-:-:S03]  /*186e0*/  LOP3.LUT R222, R216, 0x1f, RZ, 0xc0, !PT ;  /* 0x0000001fd8de7812 */ /* 0x004fc600078ec0ff */
[----:B------:R-:W-:Y:S01]  /*186f0*/  BAR.SYNC.DEFER_BLOCKING 0x0 ;  /* 0x0000000000007b1d */ /* 0x000fe20000010000 */
[----:B------:R-:W-:-:S13]  /*18700*/  ISETP.GT.U32.AND P1, PT, R222, 0x7, PT ;  /* 0x00000007de00780c */ /* 0x000fda0003f24070 */
[----:B------:R-:W-:Y:S01]  /*18710*/  @!P1 IADD3 R222, R215, R222, RZ ;  /* 0x000000ded7de9210 */ /* 0x000fe20007ffe0ff */
[----:B------:R-:W-:Y:S02]  /*18720*/  IMAD.MOV.U32 R215, RZ, RZ, RZ ;  /* 0x000000ffffd77224 */ /* 0x000fe400078e00ff */
        /* <DEDUP_REMOVED lines=8> */
[----:B------:R-:W2:Y:S01]  /*187b0*/  I2F R223, R221 ;  /* 0x000000dd00df7306 */ /* 0x000ea20000201400 */
[----:B------:R-:W3:Y:S04]  /*187c0*/  SHFL.DOWN PT, R219, R146, 0x4, 0x1f ;  /* 0x08801f0092db7f89 */ /* 0x000ee800000e0000 */
[----:B0-----:R-:W0:Y:S03]  /*187d0*/  SHFL.DOWN PT, R220, R147, 0x4, 0x1f ;  /* 0x08801f0093dc7f89 */ /* 0x001e2600000e0000 */
[----:B--2---:R-:W2:Y:S01]  /*187e0*/  MUFU.RCP R145, R223 ;  /* 0x000000df00917308 */ /* 0x004ea20000001000 */
[----:B-1----:R-:W-:-:S07]  /*187f0*/  IADD3 R217, R221, R224, RZ ;  /* 0x000000e0ddd97210 */ /* 0x002fce0007ffe0ff */
[----:B------:R-:W-:Y:S01]  /*18800*/  I2F R224, R224 ;  /* 0x000000e000e07306 */ /* 0x000fe20000201400 */
[----:B------:R-:W1:Y:S01]  /*18810*/  SHFL.DOWN PT, R226, R217, 0x1, 0x1f ;  /* 0x08201f00d9e27f89 */ /* 0x000e6200000e0000 */
[----:B---3--:R-:W-:-:S04]  /*18820*/  FMUL.FTZ R144, R219, R218 ;  /* 0x000000dadb907220 */ /* 0x008fc80000410000 */
[----:B------:R-:W-:Y:S02]  /*18830*/  FFMA.FTZ R144, R225, R146, R144 ;  /* 0x00000092e1907223 */ /* 0x000fe40000010090 */
[----:B------:R-:W-:Y:S02]  /*18840*/  FADD.FTZ R146, -R219, R146 ;  /* 0x00000092db927221 */ /* 0x000fe40000010100 */
[----:B--2---:R-:W-:Y:S02]  /*18850*/  FMUL.FTZ R222, R145, R144 ;  /* 0x0000009091de7220 */ /* 0x004fe40000410000 */
[----:B------:R2:W3:Y:S01]  /*18860*/  I2F R144, R217 ;  /* 0x000000d900907306 */ /* 0x0004e20000201400 */
[----:B------:R-:W-:Y:S02]  /*18870*/  FMUL.FTZ R146, R146, R146 ;  /* 0x0000009292927220 */ /* 0x000fe40000410000 */
[----:B------:R-:W4:Y:S01]  /*18880*/  SHFL.DOWN PT, R215, R222, 0x2, 0x1f ;  /* 0x08401f00ded77f89 */ /* 0x000f2200000e0000 */
[----:B0-----:R-:W-:-:S02]  /*18890*/  FADD.FTZ R220, R220, R147 ;  /* 0x00000093dcdc7221 */ /* 0x001fc40000010000 */
[----:B------:R-:W-:-:S04]  /*188a0*/  FMUL.FTZ R146, R146, R225 ;  /* 0x000000e192927220 */ /* 0x000fc80000410000 */
[----:B------:R-:W-:Y:S02]  /*188b0*/  FMUL.FTZ R146, R146, R218 ;  /* 0x000000da92927220 */ /* 0x000fe40000410000 */
[----:B-1----:R-:W-:Y:S01]  /*188c0*/  IMAD.IADD R221, R217, 0x1, R226 ;  /* 0x00000001d9dd7824 */ /* 0x002fe200078e02e2 */
[----:B--2---:R-:W-:Y:S01]  /*188d0*/  SHF.R.U32.HI R217, RZ, 0x5, R216 ;  /* 0x00000005ffd97819 */ /* 0x004fe200000116d8 */
[----:B------:R-:W-:Y:S01]  /*188e0*/  FFMA.FTZ R146, R145, R146, R220 ;  /* 0x0000009291927223 */ /* 0x000fe200000100dc */
[----:B---3--:R-:W0:Y:S08]  /*188f0*/  MUFU.RCP R219, R144 ;  /* 0x0000009000db7308 */ /* 0x008e300000001000 */
[----:B------:R-:W1:Y:S01]  /*18900*/  I2F R221, R221 ;  /* 0x000000dd00dd7306 */ /* 0x000e620000201400 */
[----:B----4-:R-:W-:-:S02]  /*18910*/  FMUL.FTZ R145, R215, R224 ;  /* 0x000000e0d7917220 */ /* 0x010fc40000410000 */
[----:B------:R-:W-:Y:S02]  /*18920*/  FADD.FTZ R215, R222, -R215 ;  /* 0x800000d7ded77221 */ /* 0x000fe40000010000 */
[----:B------:R-:W-:-:S03]  /*18930*/  FFMA.FTZ R218, R223, R222, R145 ;  /* 0x000000dedfda7223 */ /* 0x000fc60000010091 */
[----:B------:R-:W2:Y:S01]  /*18940*/  I2F R226, R226 ;  /* 0x000000e200e27306 */ /* 0x000ea20000201400 */
[----:B------:R-:W3:Y:S01]  /*18950*/  SHFL.DOWN PT, R145, R146, 0x2, 0x1f ;  /* 0x08401f0092917f89 */ /* 0x000ee200000e0000 */
[----:B0-----:R-:W-:Y:S02]  /*18960*/  FMUL.FTZ R147, R219, R218 ;  /* 0x000000dadb937220 */ /* 0x001fe40000410000 */
[----:B------:R-:W-:-:S03]  /*18970*/  FMUL.FTZ R218, R215, R215 ;  /* 0x000000d7d7da7220 */ /* 0x000fc60000410000 */
[----:B------:R-:W2:Y:S01]  /*18980*/  SHFL.DOWN PT, R220, R147, 0x1, 0x1f ;  /* 0x08201f0093dc7f89 */ /* 0x000ea200000e0000 */
[----:B------:R-:W-:Y:S01]  /*18990*/  FMUL.FTZ R223, R223, R218 ;  /* 0x000000dadfdf7220 */ /* 0x000fe20000410000 */
[----:B-1----:R-:W0:Y:S03]  /*189a0*/  MUFU.RCP R215, R221 ;  /* 0x000000dd00d77308 */ /* 0x002e260000001000 */
[----:B------:R-:W-:Y:S02]  /*189b0*/  FMUL.FTZ R223, R223, R224 ;  /* 0x000000e0dfdf7220 */ /* 0x000fe40000410000 */
[----:B---3--:R-:W-:-:S04]  /*189c0*/  FADD.FTZ R218, R146, R145 ;  /* 0x0000009192da7221 */ /* 0x008fc80000010000 */
[----:B------:R-:W-:Y:S01]  /*189d0*/  FFMA.FTZ R218, R219, R223, R218 ;  /* 0x000000dfdbda7223 */ /* 0x000fe200000100da */
[----:B------:R-:W-:Y:S01]  /*189e0*/  LOP3.LUT R219, R217, 0x7, RZ, 0xc0, !PT ;  /* 0x00000007d9db7812 */ /* 0x000fe200078ec0ff */
[----:B--2---:R-:W-:-:S03]  /*189f0*/  FMUL.FTZ R146, R220, R226 ;  /* 0x000000e2dc927220 */ /* 0x004fc60000410000 */
[----:B------:R-:W1:Y:S01]  /*18a00*/  SHFL.DOWN PT, R145, R218, 0x1, 0x1f ;  /* 0x08201f00da917f89 */ /* 0x000e6200000e0000 */
[----:B------:R-:W-:Y:S01]  /*18a10*/  LOP3.LUT P0, RZ, R219, 0x1f, R216, 0xf8, !PT ;  /* 0x0000001fdbff7812 */ /* 0x000fe2000780f8d8 */
[----:B------:R-:W-:Y:S02]  /*18a20*/  FFMA.FTZ R146, R144, R147, R146 ;  /* 0x0000009390927223 */ /* 0x000fe40000010092 */
[----:B------:R-:W-:Y:S02]  /*18a30*/  FADD.FTZ R147, R147, -R220 ;  /* 0x800000dc93937221 */ /* 0x000fe40000010000 */
[----:B0-----:R-:W-:Y:S02]  /*18a40*/  FMUL.FTZ R146, R215, R146 ;  /* 0x00000092d7927220 */ /* 0x001fe40000410000 */
[----:B------:R-:W-:-:S03]  /*18a50*/  FMUL.FTZ R147, R147, R147 ;  /* 0x0000009393937220 */ /* 0x000fc60000410000 */
[----:B------:R-:W0:Y:S01]  /*18a60*/  SHFL.IDX PT, R217, R146, RZ, 0x1f ;  /* 0x00001fff92d97589 */ /* 0x000e2200000e0000 */
[----:B------:R-:W-:-:S04]  /*18a70*/  FMUL.FTZ R147, R144, R147 ;  /* 0x0000009390937220 */ /* 0x000fc80000410000 */
[----:B------:R-:W-:Y:S02]  /*18a80*/  FMUL.FTZ R147, R147, R226 ;  /* 0x000000e293937220 */ /* 0x000fe40000410000 */
[----:B-1----:R-:W-:Y:S02]  /*18a90*/  FADD.FTZ R144, R218, R145 ;  /* 0x00000091da907221 */ /* 0x002fe40000010000 */
[C---:B------:R-:W-:Y:S02]  /*18aa0*/  IMAD R218, R204.reuse, c[0x0][0x168], RZ ;  /* 0x00005a00ccda7a24 */ /* 0x040fe400078e02ff */
[----:B------:R-:W-:Y:S02]  /*18ab0*/  FFMA.FTZ R215, R215, R147, R144 ;  /* 0x00000093d7d77223 */ /* 0x000fe40000010090 */
[----:B------:R-:W-:Y:S01]  /*18ac0*/  @!P0 IMAD.MOV.U32 R145, RZ, RZ, 0x4 ;  /* 0x00000004ff918424 */ /* 0x000fe200078e00ff */
[----:B------:R-:W-:Y:S02]  /*18ad0*/  SHF.R.S32.HI R219, RZ, 0x1f, R218 ;  /* 0x0000001fffdb7819 */ /* 0x000fe400000114da */
[----:B------:R-:W1:Y:S01]  /*18ae0*/  SHFL.IDX PT, R146, R215, RZ, 0x1f ;  /* 0x00001fffd7927589 */ /* 0x000e6200000e0000 */
[----:B------:R-:W-:Y:S01]  /*18af0*/  @!P0 IMAD.WIDE R144, R204, R145, c[0x0][0x1a0] ;  /* 0x00006800cc908625 */ /* 0x000fe200078e0291 */
[----:B0-----:R-:W-:-:S02]  /*18b00*/  FSEL R147, R217, RZ, !P1 ;  /* 0x000000ffd9937208 */ /* 0x001fc40004800000 */
[----:B------:R-:W-:Y:S02]  /*18b10*/  LEA.HI R219, R219, R218, RZ, 0x2 ;  /* 0x000000dadbdb7211 */ /* 0x000fe400078f10ff */
[----:B------:R0:W-:Y:S01]  /*18b20*/  @!P0 STG.E [R144.64], R217 ;  /* 0x000000d990008986 */ /* 0x0001e2000c101904 */
[----:B------:R-:W-:Y:S02]  /*18b30*/  FADD.FTZ R228, -R147, R73 ;  /* 0x0000004993e47221 */ /* 0x000fe40000010100 */
[----:B------:R-:W-:Y:S02]  /*18b40*/  FMUL.FTZ R73, R217, R217 ;  /* 0x000000d9d9497220 */ /* 0x000fe40000410000 */
[----:B------:R-:W-:Y:S02]  /*18b50*/  FADD.FTZ R230, -R147, R75 ;  /* 0x0000004b93e67221 */ /* 0x000fe40000010100 */
[----:B------:R-:W-:Y:S01]  /*18b60*/  IMAD.MOV.U32 R75, RZ, RZ, c[0x0][0x1e0] ;  /* 0x00007800ff4b7624 */ /* 0x000fe200078e00ff */
[----:B------:R-:W-:Y:S01]  /*18b70*/  FSEL R73, R73, RZ, P1 ;  /* 0x000000ff49497208 */ /* 0x000fe20000800000 */
[----:B------:R-:W-:-:S02]  /*18b80*/  FADD.FTZ R236, -R147, R68 ;  /* 0x0000004493ec7221 */ /* 0x000fc40000010100 */
[C---:B------:R-:W-:Y:S02]  /*18b90*/  FADD.FTZ R240, -R147.reuse, R78 ;  /* 0x0000004e93f07221 */ /* 0x040fe40000010100 */
[C---:B------:R-:W-:Y:S02]  /*18ba0*/  FADD.FTZ R78, -R147.reuse, R71 ;  /* 0x00000047934e7221 */ /* 0x040fe40000010100 */
[C---:B------:R-:W-:Y:S01]  /*18bb0*/  FADD.FTZ R218, -R147.reuse, R80 ;  /* 0x0000005093da7221 */ /* 0x040fe20000010100 */
[----:B------:R-:W-:Y:S01]  /*18bc0*/  LOP3.LUT R80, R216, 0xff, RZ, 0xc0, !PT ;  /* 0x000000ffd8507812 */ /* 0x000fe200078ec0ff */
[----:B------:R-:W-:Y:S01]  /*18bd0*/  FADD.FTZ R246, -R147, R61 ;  /* 0x0000003d93f67221 */ /* 0x000fe20000010100 */
[----:B------:R-:W-:Y:S01]  /*18be0*/  @!P0 MOV R61, 0x4 ;  /* 0x00000004003d8802 */ /* 0x000fe20000000f00 */
[----:B-1----:R-:W-:Y:S01]  /*18bf0*/  FFMA.FTZ R68, R146, R75, c[0x0][0x228] ;  /* 0x00008a0092447623 */ /* 0x002fe2000001004b */
[----:B------:R-:W-:Y:S01]  /*18c00*/  LEA.HI.SX32 R219, R219, R80, 0x1e ;  /* 0x00000050dbdb7211 */ /* 0x000fe200078ff2ff */
[----:B------:R-:W-:-:S02]  /*18c10*/  FADD.FTZ R226, -R147, R76 ;  /* 0x0000004c93e27221 */ /* 0x000fc40000010100 */
[----:B------:R-:W-:Y:S02]  /*18c20*/  FADD.FTZ R68, R68, R73 ;  /* 0x0000004944447221 */ /* 0x000fe40000010000 */
[----:B------:R-:W-:Y:S02]  /*18c30*/  IMAD.SHL.U32 R76, R219, 0x10, RZ ;  /* 0x00000010db4c7824 */ /* 0x000fe400078e00ff */
[----:B------:R-:W1:Y:S01]  /*18c40*/  MUFU.RSQ R71, R68 ;  /* 0x0000004400477308 */ /* 0x000e620000001400 */
[C---:B------:R-:W-:Y:S02]  /*18c50*/  FADD.FTZ R224, -R147.reuse, R81 ;  /* 0x0000005193e07221 */ /* 0x040fe40000010100 */
[C---:B------:R-:W-:Y:S02]  /*18c60*/  FADD.FTZ R222, -R147.reuse, R82 ;  /* 0x0000005293de7221 */ /* 0x040fe40000010100 */
[C---:B------:R-:W-:Y:S02]  /*18c70*/  FADD.FTZ R220, -R147.reuse, R83 ;  /* 0x0000005393dc7221 */ /* 0x040fe40000010100 */
[----:B0-----:R-:W-:-:S02]  /*18c80*/  FADD.FTZ R217, -R147, R56 ;  /* 0x0000003893d97221 */ /* 0x001fc40000010100 */
[----:B------:R-:W-:Y:S02]  /*18c90*/  FADD.FTZ R250, -R147, R57 ;  /* 0x0000003993fa7221 */ /* 0x000fe40000010100 */
[C---:B------:R-:W-:Y:S01]  /*18ca0*/  @!P0 IMAD.WIDE R56, R204.reuse, R61, c[0x0][0x1a8] ;  /* 0x00006a00cc388625 */ /* 0x040fe200078e023d */
[----:B------:R-:W-:-:S03]  /*18cb0*/  IADD3 R204, R204, c[0x0][0x160], RZ ;  /* 0x00005800cccc7a10 */ /* 0x000fc60007ffe0ff */
[C---:B------:R-:W-:Y:S01]  /*18cc0*/  FADD.FTZ R232, -R147.reuse, R64 ;  /* 0x0000004093e87221 */ /* 0x040fe20000010100 */
[----:B-1----:R0:W-:Y:S01]  /*18cd0*/  @!P0 STG.E [R56.64], R71 ;  /* 0x0000004738008986 */ /* 0x0021e2000c101904 */
[C---:B------:R-:W-:Y:S02]  /*18ce0*/  FADD.FTZ R144, -R147.reuse, R65 ;  /* 0x0000004193907221 */ /* 0x040fe40000010100 */
[C---:B------:R-:W-:Y:S02]  /*18cf0*/  FADD.FTZ R234, -R147.reuse, R66 ;  /* 0x0000004293ea7221 */ /* 0x040fe40000010100 */
[C---:B------:R-:W-:Y:S01]  /*18d00*/  FADD.FTZ R244, -R147.reuse, R77 ;  /* 0x0000004d93f47221 */ /* 0x040fe20000010100 */
[----:B------:R-:W-:Y:S01]  /*18d10*/  SHF.R.U32.HI R77, RZ, 0x1c, R219 ;  /* 0x0000001cff4d7819 */ /* 0x000fe200000116db */
[C---:B------:R-:W-:Y:S02]  /*18d20*/  FADD.FTZ R64, -R147.reuse, R67 ;  /* 0x0000004393407221 */ /* 0x040fe40000010100 */
[C---:B------:R-:W-:Y:S01]  /*18d30*/  FADD.FTZ R66, -R147.reuse, R60 ;  /* 0x0000003c93427221 */ /* 0x040fe20000010100 */
[C---:B------:R-:W-:Y:S01]  /*18d40*/  IADD3 R60, P1, R76.reuse, c[0x0][0x208], RZ ;  /* 0x000082004c3c7a10 */ /* 0x040fe20007f3e0ff */
[C---:B------:R-:W-:Y:S01]  /*18d50*/  FADD.FTZ R248, -R147.reuse, R62 ;  /* 0x0000003e93f87221 */ /* 0x040fe20000010100 */
[----:B------:R-:W-:Y:S01]  /*18d60*/  IADD3 R76, P0, R76, c[0x0][0x210], RZ ;  /* 0x000084004c4c7a10 */ /* 0x000fe20007f1e0ff */
[----:B------:R-:W-:Y:S01]  /*18d70*/  FADD.FTZ R252, -R147, R63 ;  /* 0x0000003f93fc7221 */ /* 0x000fe20000010100 */
[----:B------:R-:W-:Y:S01]  /*18d80*/  IADD3.X R61, R77, c[0x0][0x20c], RZ, P1, !PT ;  /* 0x000083004d3d7a10 */ /* 0x000fe20000ffe4ff */
[----:B------:R-:W-:Y:S01]  /*18d90*/  FADD.FTZ R221, -R147, R58 ;  /* 0x0000003a93dd7221 */ /* 0x000fe20000010100 */
[----:B------:R-:W-:Y:S01]  /*18da0*/  IADD3.X R77, R77, c[0x0][0x214], RZ, P0, !PT ;  /* 0x000085004d4d7a10 */ /* 0x000fe200007fe4ff */
[----:B------:R-:W-:Y:S01]  /*18db0*/  FADD.FTZ R65, -R147, R59 ;  /* 0x0000003b93417221 */ /* 0x000fe20000010100 */
[----:B------:R-:W-:Y:S01]  /*18dc0*/  ISETP.GE.AND P0, PT, R204, c[0x0][0x164], PT ;  /* 0x00005900cc007a0c */ /* 0x000fe20003f06270 */
[C---:B------:R-:W-:Y:S01]  /*18dd0*/  FMUL.FTZ R62, R71.reuse, R218 ;  /* 0x000000da473e7220 */ /* 0x040fe20000410000 */
[----:B------:R-:W-:Y:S01]  /*18de0*/  LOP3.LUT P1, RZ, R2, 0xff, RZ, 0xc0, !PT ;  /* 0x000000ff02ff7812 */ /* 0x000fe2000782c0ff */
[----:B------:R-:W-:-:S02]  /*18df0*/  FMUL.FTZ R63, R71, R224 ;  /* 0x000000e0473f7220 */ /* 0x000fc40000410000 */
[C---:B------:R-:W-:Y:S01]  /*18e00*/  FMUL.FTZ R58, R71.reuse, R222 ;  /* 0x000000de473a7220 */ /* 0x040fe20000410000 */
[----:B------:R-:W-:Y:S01]  /*18e10*/  SEL R2, RZ, 0x1, P1 ;  /* 0x00000001ff027807 */ /* 0x000fe20000800000 */
[----:B------:R-:W-:Y:S02]  /*18e20*/  FMUL.FTZ R59, R71, R220 ;  /* 0x000000dc473b7220 */ /* 0x000fe40000410000 */
[----:B------:R-:W-:Y:S02]  /*18e30*/  FADD.FTZ R242, -R147, R79 ;  /* 0x0000004f93f27221 */ /* 0x000fe40000010100 */
[C---:B------:R-:W-:Y:S02]  /*18e40*/  FMUL.FTZ R235, R71.reuse, R64 ;  /* 0x0000004047eb7220 */ /* 0x040fe40000410000 */
[C---:B------:R-:W-:Y:S02]  /*18e50*/  FMUL.FTZ R225, R71.reuse, R66 ;  /* 0x0000004247e17220 */ /* 0x040fe40000410000 */
[----:B------:R-:W-:-:S02]  /*18e60*/  FMUL.FTZ R224, R71, R65 ;  /* 0x0000004147e07220 */ /* 0x000fc40000410000 */
[C---:B------:R-:W-:Y:S02]  /*18e70*/  FADD.FTZ R72, -R147.reuse, R72 ;  /* 0x0000004893487221 */ /* 0x040fe40000010100 */
[----:B------:R-:W-:Y:S02]  /*18e80*/  FADD.FTZ R74, -R147, R74 ;  /* 0x0000004a934a7221 */ /* 0x000fe40000010100 */
[----:B------:R-:W-:Y:S02]  /*18e90*/  FFMA.FTZ R67, R195, R59, R32 ;  /* 0x0000003bc3437223 */ /* 0x000fe40000010020 */
[----:B------:R-:W-:Y:S02]  /*18ea0*/  FFMA.FTZ R66, R199, R58, R116 ;  /* 0x0000003ac7427223 */ /* 0x000fe40000010074 */
[----:B------:R-:W-:Y:S02]  /*18eb0*/  FFMA.FTZ R65, R201, R63, R34 ;  /* 0x0000003fc9417223 */ /* 0x000fe40000010022 */
[----:B------:R-:W-:-:S02]  /*18ec0*/  FFMA.FTZ R64, R198, R62, R117 ;  /* 0x0000003ec6407223 */ /* 0x000fc40000010075 */
[C---:B------:R-:W-:Y:S02]  /*18ed0*/  FADD.FTZ R82, -R147.reuse, R69 ;  /* 0x0000004593527221 */ /* 0x040fe40000010100 */
[C---:B------:R-:W-:Y:S01]  /*18ee0*/  FADD.FTZ R238, -R147.reuse, R70 ;  /* 0x0000004693ee7221 */ /* 0x040fe20000010100 */
[----:B------:R1:W-:Y:S01]  /*18ef0*/  STG.E.128 [R60.64], R64 ;  /* 0x000000403c007986 */ /* 0x0003e2000c101d04 */
[----:B------:R-:W-:Y:S02]  /*18f00*/  FADD.FTZ R94, -R147, R94 ;  /* 0x0000005e935e7221 */ /* 0x000fe40000010100 */
[C---:B------:R-:W-:Y:S02]  /*18f10*/  FMUL.FTZ R68, R71.reuse, R226 ;  /* 0x000000e247447220 */ /* 0x040fe40000410000 */
[C---:B------:R-:W-:Y:S02]  /*18f20*/  FMUL.FTZ R69, R71.reuse, R244 ;  /* 0x000000f447457220 */ /* 0x040fe40000410000 */
[----:B------:R-:W-:-:S02]  /*18f30*/  FMUL.FTZ R70, R71, R240 ;  /* 0x000000f047467220 */ /* 0x000fc40000410000 */
[----:B------:R-:W-:Y:S02]  /*18f40*/  FMUL.FTZ R79, R71, R242 ;  /* 0x000000f2474f7220 */ /* 0x000fe40000410000 */
[C---:B------:R-:W-:Y:S02]  /*18f50*/  FADD.FTZ R92, -R147.reuse, R92 ;  /* 0x0000005c935c7221 */ /* 0x040fe40000010100 */
[C---:B------:R-:W-:Y:S02]  /*18f60*/  FADD.FTZ R146, -R147.reuse, R93 ;  /* 0x0000005d93927221 */ /* 0x040fe40000010100 */
[----:B------:R-:W-:Y:S02]  /*18f70*/  FADD.FTZ R216, -R147, R95 ;  /* 0x0000005f93d87221 */ /* 0x000fe40000010100 */
[----:B------:R-:W-:Y:S02]  /*18f80*/  FFMA.FTZ R59, R192, R59, R31 ;  /* 0x0000003bc03b7223 */ /* 0x000fe4000001001f */
[----:B------:R-:W-:-:S02]  /*18f90*/  FFMA.FTZ R58, R197, R58, R114 ;  /* 0x0000003ac53a7223 */ /* 0x000fc40000010072 */
[----:B0-----:R-:W-:Y:S02]  /*18fa0*/  FFMA.FTZ R57, R194, R63, R33 ;  /* 0x0000003fc2397223 */ /* 0x001fe40000010021 */
        /* <DEDUP_REMOVED lines=12> */
[----:B------:R-:W-:-:S04]  /*19070*/  IMAD.WIDE.U32 R144, R214, R229, c[0x0][0x208] ;  /* 0x00008200d6907625 */ /* 0x000fc800078e00e5 */
[----:B------:R-:W-:Y:S02]  /*19080*/  FFMA.FTZ R63, R187, R79, R28 ;  /* 0x0000004fbb3f7223 */ /* 0x000fe4000001001c */
[----:B------:R-:W-:Y:S02]  /*19090*/  FFMA.FTZ R62, R191, R70, R112 ;  /* 0x00000046bf3e7223 */ /* 0x000fe40000010070 */
[----:B-1----:R-:W-:Y:S02]  /*190a0*/  FFMA.FTZ R61, R193, R69, R30 ;  /* 0x00000045c13d7223 */ /* 0x002fe4000001001e */
[----:B------:R-:W-:Y:S02]  /*190b0*/  FFMA.FTZ R60, R190, R68, R113 ;  /* 0x00000044be3c7223 */ /* 0x000fe40000010071 */
[C---:B------:R-:W-:Y:S02]  /*190c0*/  FMUL.FTZ R232, R71.reuse, R232 ;  /* 0x000000e847e87220 */ /* 0x040fe40000410000 */
[C---:B------:R-:W-:Y:S01]  /*190d0*/  FMUL.FTZ R234, R71.reuse, R234 ;  /* 0x000000ea47ea7220 */ /* 0x040fe20000410000 */
[----:B------:R1:W-:Y:S01]  /*190e0*/  STG.E.128 [R144.64], R60 ;  /* 0x0000003c90007986 */ /* 0x0003e2000c101d04 */
        /* <DEDUP_REMOVED lines=27> */
[----:B0-----:R-:W-:Y:S01]  /*192a0*/  FFMA.FTZ R59, R168, R78, R19 ;  /* 0x0000004ea83b7223 */ /* 0x001fe20000010013 */
[----:B------:R0:W-:Y:S01]  /*192b0*/  STG.E.128 [R82.64], R72 ;  /* 0x0000004852007986 */ /* 0x0001e2000c101d04 */
        /* <DEDUP_REMOVED lines=58> */
[----:B0-----:R-:W-:Y:S01]  /*19660*/  @P0 CALL.REL.NOINC `(.L_x_22516) ;  /* 0x0000001000000944 */ /* 0x001fe20003c00000 */
[----:B------:R-:W-:Y:S05]  /*19670*/  BRA `(.L_x_22517) ;  /* 0xfffe82d000007947 */ /* 0x000fea000383ffff */
.L_x_22516:
[----:B------:R-:W-:Y:S05]  /*19680*/  EXIT ;  /* 0x000000000000794d */ /* 0x000fea0003800000 */
.L_x_22514:
[----:B------:R-:W-:Y:S01]  /*19690*/  HFMA2.MMA R145, -RZ, RZ, 0, 1.847743988037109375e-06 ;  /* 0x0000001fff917435 */ /* 0x000fe200000001ff */
[----:B------:R-:W-:Y:S01]  /*196a0*/  IMAD.MOV.U32 R217, RZ, RZ, 0x1 ;  /* 0x00000001ffd97424 */ /* 0x000fe200078e00ff */
[----:B------:R-:W-:Y:S01]  /*196b0*/  MOV R146, 0x196e0 ;  /* 0x000196e000927802 */ /* 0x000fe20000000f00 */
[----:B------:R-:W-:-:S03]  /*196c0*/  IMAD.MOV.U32 R216, RZ, RZ, -0x1 ;  /* 0xffffffffffd87424 */ /* 0x000fc600078e00ff */
[----:B------:R-:W-:Y:S05]  /*196d0*/  CALL.REL.NOINC `($__internal_69_$__cuda_sm70_shflsync_bfly_p) ;  /* 0x0000079000007944 */ /* 0x000fea0003c00000 */
[----:B-1----:R-:W-:Y:S01]  /*196e0*/  IMAD.MOV.U32 R144, RZ, RZ, R217 ;  /* 0x000000ffff907224 */ /* 0x002fe200078e00d9 */
[----:B0-----:R-:W-:Y:S05]  /*196f0*/  BRA `(.L_x_22518) ;  /* 0xffffea1000007947 */ /* 0x001fea000383ffff */
.L_x_22515:
[----:B------:R-:W-:Y:S01]  /*19700*/  IMAD.MOV.U32 R217, RZ, RZ, 0x2 ;  /* 0x00000002ffd97424 */ /* 0x000fe200078e00ff */
[----:B------:R-:W-:Y:S01]  /*19710*/  MOV R145, 0x1f ;  /* 0x0000001f00917802 */ /* 0x000fe20000000f00 */
[----:B------:R-:W-:Y:S01]  /*19720*/  IMAD.MOV.U32 R216, RZ, RZ, -0x1 ;  /* 0xffffffffffd87424 */ /* 0x000fe200078e00ff */
[----:B------:R-:W-:Y:S02]  /*19730*/  MOV R146, 0x19750 ;  /* 0x0001975000927802 */ /* 0x000fe40000000f00 */
[----:B------:R-:W-:Y:S05]  /*19740*/  CALL.REL.NOINC `($__internal_69_$__cuda_sm70_shflsync_bfly_p) ;  /* 0x0000072000007944 */ /* 0x000fea0003c00000 */
[----:B01----:R-:W-:Y:S01]  /*19750*/  FADD.FTZ R220, R220, R217 ;  /* 0x000000d9dcdc7221 */ /* 0x003fe20000010000 */
[----:B------:R-:W-:Y:S01]  /*19760*/  MOV R216, 0xffffffff ;  /* 0xffffffff00d87802 */ /* 0x000fe20000000f00 */
[----:B------:R-:W-:Y:S01]  /*19770*/  IMAD.MOV.U32 R217, RZ, RZ, 0x4 ;  /* 0x00000004ffd97424 */ /* 0x000fe200078e00ff */
[----:B------:R-:W-:Y:S01]  /*19780*/  MOV R146, 0x197b0 ;  /* 0x000197b000927802 */ /* 0x000fe20000000f00 */
[----:B------:R-:W-:-:S02]  /*19790*/  IMAD.MOV.U32 R145, RZ, RZ, 0x1f ;  /* 0x0000001fff917424 */ /* 0x000fc400078e00ff */
[----:B------:R-:W-:Y:S05]  /*197a0*/  CALL.REL.NOINC `($__internal_69_$__cuda_sm70_shflsync_bfly_p) ;  /* 0x000006c000007944 */ /* 0x000fea0003c00000 */
[----:B01----:R-:W-:Y:S01]  /*197b0*/  FADD.FTZ R220, R220, R217 ;  /* 0x000000d9dcdc7221 */ /* 0x003fe20000010000 */
[----:B------:R-:W-:Y:S01]  /*197c0*/  MOV R146, 0x19810 ;  /* 0x0001981000927802 */ /* 0x000fe20000000f00 */
[----:B------:R-:W-:-:S02]  /*197d0*/  IMAD.MOV.U32 R217, RZ, RZ, 0x8 ;  /* 0x00000008ffd97424 */ /* 0x000fc400078e00ff */
[----:B------:R-:W-:Y:S02]  /*197e0*/  IMAD.MOV.U32 R145, RZ, RZ, 0x1f ;  /* 0x0000001fff917424 */ /* 0x000fe400078e00ff */
[----:B------:R-:W-:Y:S02]  /*197f0*/  IMAD.MOV.U32 R216, RZ, RZ, -0x1 ;  /* 0xffffffffffd87424 */ /* 0x000fe400078e00ff */
[----:B------:R-:W-:Y:S05]  /*19800*/  CALL.REL.NOINC `($__internal_69_$__cuda_sm70_shflsync_bfly_p) ;  /* 0x0000066000007944 */ /* 0x000fea0003c00000 */
[----:B01----:R-:W-:Y:S01]  /*19810*/  FADD.FTZ R220, R220, R217 ;  /* 0x000000d9dcdc7221 */ /* 0x003fe20000010000 */
[----:B------:R-:W-:Y:S01]  /*19820*/  HFMA2.MMA R217, -RZ, RZ, 0, 9.5367431640625e-07 ;  /* 0x00000010ffd97435 */ /* 0x000fe200000001ff */
[----:B------:R-:W-:Y:S01]  /*19830*/  IMAD.MOV.U32 R145, RZ, RZ, 0x1f ;  /* 0x0000001fff917424 */ /* 0x000fe200078e00ff */
[----:B------:R-:W-:Y:S01]  /*19840*/  MOV R146, 0x19870 ;  /* 0x0001987000927802 */ /* 0x000fe20000000f00 */
[----:B------:R-:W-:-:S03]  /*19850*/  IMAD.MOV.U32 R216, RZ, RZ, -0x1 ;  /* 0xffffffffffd87424 */ /* 0x000fc600078e00ff */
[----:B------:R-:W-:Y:S05]  /*19860*/  CALL.REL.NOINC `($__internal_69_$__cuda_sm70_shflsync_bfly_p) ;  /* 0x0000060000007944 */ /* 0x000fea0003c00000 */
        /* <DEDUP_REMOVED lines=84> */
[----:B------:R-:W-:Y:S01]  /*19db0*/  HFMA2.MMA R217, -RZ, RZ, 0, 4.76837158203125e-07 ;  /* 0x00000008ffd97435 */ /* 0x000fe200000001ff */
[----:B------:R-:W-:Y:S01]  /*19dc0*/  IMAD.MOV.U32 R145, RZ, RZ, 0x1f ;  /* 0x0000001fff917424 */ /* 0x000fe200078e00ff */
[----:B------:R-:W-:Y:S01]  /*19dd0*/  MOV R146, 0x19e00 ;  /* 0x00019e0000927802 */ /* 0x000fe20000000f00 */
[----:B------:R-:W-:-:S03]  /*19de0*/  IMAD.MOV.U32 R216, RZ, RZ, -0x1 ;  /* 0xffffffffffd87424 */ /* 0x000fc600078e00ff */
[----:B------:R-:W-:Y:S05]  /*19df0*/  CALL.REL.NOINC `($__internal_69_$__cuda_sm70_shflsync_bfly_p) ;  /* 0x0000007000007944 */ /* 0x000fea0003c00000 */
[----:B01----:R-:W-:Y:S01]  /*19e00*/  FADD.FTZ R220, R220, R217 ;  /* 0x000000d9dcdc7221 */ /* 0x003fe20000010000 */
[----:B------:R-:W-:Y:S01]  /*19e10*/  MOV R145, 0x1f ;  /* 0x0000001f00917802 */ /* 0x000fe20000000f00 */
[----:B------:R-:W-:Y:S01]  /*19e20*/  IMAD.MOV.U32 R217, RZ, RZ, 0x10 ;  /* 0x00000010ffd97424 */ /* 0x000fe200078e00ff */
[----:B------:R-:W-:Y:S01]  /*19e30*/  MOV R146, 0x19e60 ;  /* 0x00019e6000927802 */ /* 0x000fe20000000f00 */
[----:B------:R-:W-:-:S02]  /*19e40*/  IMAD.MOV.U32 R216, RZ, RZ, -0x1 ;  /* 0xffffffffffd87424 */ /* 0x000fc400078e00ff */
[----:B------:R-:W-:Y:S05]  /*19e50*/  CALL.REL.NOINC `($__internal_69_$__cuda_sm70_shflsync_bfly_p) ;  /* 0x0000001000007944 */ /* 0x000fea0003c00000 */
[----:B01----:R-:W-:Y:S05]  /*19e60*/  BRA `(.L_x_22519) ;  /* 0xffffe7e000007947 */ /* 0x003fea000383ffff */
        .weak           $__internal_69_$__cuda_sm70_shflsync_bfly_p
        .type           $__internal_69_$__cuda_sm70_shflsync_bfly_p,@function
        .size           $__internal_69_$__cuda_sm70_shflsync_bfly_p,(.L_x_26529 - $__internal_69_$__cuda_sm70_shflsync_bfly_p)
$__internal_69_$__cuda_sm70_shflsync_bfly_p:
[----:B------:R-:W-:Y:S01]  /*19e70*/  IMAD.MOV.U32 R147, RZ, RZ, 0x0 ;  /* 0x00000000ff937424 */ /* 0x000fe200078e00ff */
[----:B------:R-:W-:Y:S04]  /*19e80*/  WARPSYNC R216 ;  /* 0x000000d800007348 */ /* 0x000fe80003800000 */
[----:B------:R0:W1:Y:S01]  /*19e90*/  SHFL.BFLY PT, R217, R220, R217, R145 ;  /* 0x0c0000d9dcd97389 */ /* 0x00006200000e0091 */
[----:B------:R-:W-:Y:S05]  /*19ea0*/  RET.REL.NODEC R146 `(_ZN10layer_norm31ln_parallel_residual_fwd_kernelINS_13Kernel_traitsI6__halfffffjLj8192ELj1ELj1ELj8ELj16ENS_18Kernel_traits_baseILj8192ES2_ffffjLj256EEEEELb1ELb0ELb1EEEvNS_9FwdParamsE) ;  /* 0xfffe615092007950 */ /* 0x000fea0003c3ffff */
.L_x_22520:
        /* <DEDUP_REMOVED lines=13> */
.L_x_26529:


//--------------------- .text._ZN10layer_norm31ln_parallel_residual_fwd_kernelINS_13Kernel_traitsI6__halfffffjLj8192ELj1ELj1ELj8ELj16ENS_18Kernel_traits_baseILj8192ES2_ffffjLj256EEEEELb1ELb1ELb0EEEvNS_9FwdParamsE --------------------------
	.section	.text._ZN10layer_norm31ln_parallel_residual_fwd_kernelINS_13Kernel_traitsI6__halfffffjLj8192ELj1ELj1ELj8ELj16ENS_18Kernel_traits_baseILj8192ES2_ffffjLj256EEEEELb1ELb1ELb0EEEvNS_9FwdParamsE,"ax",@progbits
	.sectioninfo	@"SHI_REGISTERS=176"
	.align	128
        .global         _ZN10layer_norm31ln_parallel_residual_fwd_kernelINS_13Kernel_traitsI6__halfffffjLj8192ELj1ELj1ELj8ELj16ENS_18Kernel_traits_baseILj8192ES2_ffffjLj256EEEEELb1ELb1ELb0EEEvNS_9FwdParamsE
        .type           _ZN10layer_norm31ln_parallel_residual_fwd_kernelINS_13Kernel_traitsI6__halfffffjLj8192ELj1ELj1ELj8ELj16ENS_18Kernel_traits_baseILj8192ES2_ffffjLj256EEEEELb1ELb1ELb0EEEvNS_9FwdParamsE,@function
        .size           _ZN10layer_norm31ln_parallel_residual_fwd_kernelINS_13Kernel_traitsI6__halfffffjLj8192ELj1ELj1ELj8ELj16ENS_18Kernel_traits_baseILj8192ES2_ffffjLj256EEEEELb1ELb1ELb0EEEvNS_9FwdParamsE,(.L_x_26530 - _ZN10layer_norm31ln_parallel_residual_fwd_kernelINS_13Kernel_traitsI6__halfffffjLj8192ELj1ELj1ELj8ELj16ENS_18Kernel_traits_baseILj8192ES2_ffffjLj256EEEEELb1ELb1ELb0EEEvNS_9FwdParamsE)
        .other          _ZN10layer_norm31ln_parallel_residual_fwd_kernelINS_13Kernel_traitsI6__halfffffjLj8192ELj1ELj1ELj8ELj16ENS_18Kernel_traits_baseILj8192ES2_ffffjLj256EEEEELb1ELb1ELb0EEEvNS_9FwdParamsE,@"STO_CUDA_ENTRY STV_DEFAULT"
_ZN10layer_norm31ln_parallel_residual_fwd_kernelINS_13Kernel_traitsI6__halfffffjLj8192ELj1ELj1ELj8ELj16ENS_18Kernel_traits_baseILj8192ES2_ffffjLj256EEEEELb1ELb1ELb0EEEvNS_9FwdParamsE:
.text._ZN10layer_norm31ln_parallel_residual_fwd_kernelINS_13Kernel_traitsI6__halfffffjLj8192ELj1ELj1ELj8ELj16ENS_18Kernel_traits_baseILj8192ES2_ffffjLj256EEEEELb1ELb1ELb0EEEvNS_9FwdParamsE:
        /* <DEDUP_REMOVED lines=8> */
[----:B------:R-:W2:Y:S01]  /*0080*/  @P0 LDG.E.64 R2, [R6.64] ;  /* 0x0000000406020981 */ /* 0x000ea2000c1e1b00 */
[----:B------:R-:W-:Y:S02]  /*0090*/  IMAD.MOV.U32 R118, RZ, RZ, c[0x0][0x230] ;  /* 0x00008c00ff767624 */ /* 0x000fe400078e00ff */
[----:B------:R-:W-:-:S06]  /*00a0*/  IMAD.MOV.U32 R119, RZ, RZ, c[0x0][0x234] ;  /* 0x00008d00ff777624 */ /* 0x000fcc00078e00ff */
[----:B------:R-:W3:Y:S01]  /*00b0*/  @P0 LDG.E.64 R118, [R118.64] ;  /* 0x0000000476760981 */ /* 0x000ee2000c1e1b00 */
[----:B------:R-:W-:Y:S03]  /*00c0*/  BSSY B0, `(.L_x_22521) ;  /* 0x0000046000007945 */ /* 0x000fe60003800000 */
[----:B------:R-:W0:Y:S04]  /*00d0*/  S2R R0, SR_TID.X ;  /* 0x0000000000007919 */ /* 0x000e280000002100 */
[----:B------:R-:W0:Y:S01]  /*00e0*/  S2R R67, SR_CTAID.X ;  /* 0x0000000000437919 */ /* 0x000e220000002500 */
[----:B--2---:R-:W-:Y:S01]  /*00f0*/  @P0 IADD3 R44, P1, R2, c[0x0][0x240], RZ ;  /* 0x00009000022c0a10 */ /* 0x004fe20007f3e0ff */
[----:B0-----:R-:W-:-:S04]  /*0100*/  IMAD R2, R67, c[0x0][0x0], R0 ;  /* 0x0000000043027a24 */ /* 0x001fc800078e0200 */
        /* <DEDUP_REMOVED lines=12> */
[----:B------:R-:W-:Y:S01]  /*01d0*/  LOP3.LUT R45, R0, 0xff, RZ, 0xc0, !PT ;  /* 0x000000ff002d7812 */ /* 0x000fe200078ec0ff */
[----:B------:R-:W-:Y:S01]  /*01e0*/  IMAD.WIDE.U32 R14, R14, -0x326172a9, RZ ;  /* 0xcd9e8d570e0e7825 */ /* 0x000fe200078e00ff */
[----:B------:R-:W-:Y:S02]  /*01f0*/  LOP3.LUT R18, R13, R8, R5, 0x96, !PT ;  /* 0x000000080d127212 */ /* 0x000fe400078e9605 */
[----:B------:R-:W-:-:S02]  /*0200*/  IADD3 R8, R119, 0x76cf5d0a, RZ ;  /* 0x76cf5d0a77087810 */ /* 0x000fc40007ffe0ff */
[----:B------:R-:W-:Y:S01]  /*0210*/  LOP3.LUT R16, R15, R6, R10, 0x96, !PT ;  /* 0x000000060f107212 */ /* 0x000fe200078e960a */
[----:B------:R-:W-:Y:S01]  /*0220*/  IMAD.WIDE.U32 R18, R18, -0x326172a9, RZ ;  /* 0xcd9e8d5712127825 */ /* 0x000fe200078e00ff */
[----:B------:R-:W-:Y:S02]  /*0230*/  SHF.R.S32.HI R11, RZ, 0x1f, R11 ;  /* 0x0000001fff0b7819 */ /* 0x000fe4000001140b */
[----:B------:R-:W-:Y:S01]  /*0240*/  IADD3 R9, R119, 0x32370b8f, RZ ;  /* 0x32370b8f77097810 */ /* 0x000fe20007ffe0ff */
[----:B------:R-:W-:Y:S01]  /*0250*/  IMAD.WIDE.U32 R16, R16, -0x2daee0ad, RZ ;  /* 0xd2511f5310107825 */ /* 0x000fe200078e00ff */
[----:B------:R-:W-:Y:S02]  /*0260*/  LOP3.LUT R14, R19, R14, R7, 0x96, !PT ;  /* 0x0000000e130e7212 */ /* 0x000fe400078e9607 */
[----:B------:R-:W-:Y:S02]  /*0270*/  IADD3 R10, R118, -0x255992d5, RZ ;  /* 0xdaa66d2b760a7810 */ /* 0x000fe40007ffe0ff */
[----:B------:R-:W-:Y:S01]  /*0280*/  LOP3.LUT R20, R17, R12, R8, 0x96, !PT ;  /* 0x0000000c11147212 */ /* 0x000fe200078e9608 */
[----:B------:R-:W-:Y:S01]  /*0290*/  IMAD.WIDE.U32 R14, R14, -0x2daee0ad, RZ ;  /* 0xd2511f530e0e7825 */ /* 0x000fe200078e00ff */
[----:B------:R-:W-:-:S02]  /*02a0*/  LEA.HI R64, R11, c[0x0][0x168], RZ, 0x2 ;  /* 0x00005a000b407a11 */ /* 0x000fc400078f10ff */
[----:B------:R-:W-:Y:S01]  /*02b0*/  LOP3.LUT R13, R45, 0xff, RZ, 0x3c, !PT ;  /* 0x000000ff2d0d7812 */ /* 0x000fe200078e3cff */
[----:B------:R-:W-:Y:S01]  /*02c0*/  IMAD.WIDE.U32 R20, R20, -0x326172a9, RZ ;  /* 0xcd9e8d5714147825 */ /* 0x000fe200078e00ff */
[----:B------:R-:W-:Y:S02]  /*02d0*/  LOP3.LUT R19, R15, R16, R9, 0x96, !PT ;  /* 0x000000100f137212 */ /* 0x000fe400078e9609 */
[----:B------:R-:W-:Y:S02]  /*02e0*/  LEA.HI.SX32 R13, R64, R13, 0x1e ;  /* 0x0000000d400d7211 */ /* 0x000fe400078ff2ff */
[----:B------:R-:W-:Y:S01]  /*02f0*/  LOP3.LUT R16, R21, R18, R10, 0x96, !PT ;  /* 0x0000001215107212 */ /* 0x000fe200078e960a */
[----:B------:R-:W-:Y:S01]  /*0300*/  IMAD.WIDE.U32 R18, R19, -0x326172a9, RZ ;  /* 0xcd9e8d5713127825 */ /* 0x000fe200078e00ff */
[----:B------:R-:W-:Y:S02]  /*0310*/  IADD3 R11, R118, 0x78dde6e4, RZ ;  /* 0x78dde6e4760b7810 */ /* 0x000fe40007ffe0ff */
[----:B------:R-:W-:Y:S01]  /*0320*/  LOP3.LUT P6, RZ, R13, 0xffffff00, RZ, 0xc0, !PT ;  /* 0xffffff000dff7812 */ /* 0x000fe200078cc0ff */
[----:B------:R-:W-:Y:S01]  /*0330*/  IMAD.WIDE.U32 R16, R16, -0x2daee0ad, RZ ;  /* 0xd2511f5310107825 */ /* 0x000fe200078e00ff */
[----:B------:R-:W-:-:S02]  /*0340*/  IADD3 R12, R119, -0x126145ec, RZ ;  /* 0xed9eba14770c7810 */ /* 0x000fc40007ffe0ff */
[----:B------:R-:W-:Y:S02]  /*0350*/  LOP3.LUT R20, R19, R20, R11, 0x96, !PT ;  /* 0x0000001413147212 */ /* 0x000fe400078e960b */
[----:B------:R-:W-:Y:S02]  /*0360*/  LOP3.LUT R22, R17, R14, R12, 0x96, !PT ;  /* 0x0000000e11167212 */ /* 0x000fe400078e960c */
[----:B------:R-:W-:Y:S01]  /*0370*/  IADD3 R14, R119, -0x56f99767, RZ ;  /* 0xa9066899770e7810 */ /* 0x000fe20007ffe0ff */
[----:B------:R-:W-:Y:S01]  /*0380*/  IMAD.WIDE.U32 R20, R20, -0x2daee0ad, RZ ;  /* 0xd2511f5314147825 */ /* 0x000fe200078e00ff */
[C---:B------:R-:W-:Y:S02]  /*0390*/  ISETP.GE.U32.AND P5, PT, R13.reuse, 0x200, PT ;  /* 0x000002000d00780c */ /* 0x040fe40003fa6070 */
[C---:B------:R-:W-:Y:S01]  /*03a0*/  ISETP.GE.U32.AND P4, PT, R13.reuse, 0x300, PT ;  /* 0x000003000d00780c */ /* 0x040fe20003f86070 */
[----:B------:R-:W-:Y:S01]  /*03b0*/  IMAD.WIDE.U32 R22, R22, -0x326172a9, RZ ;  /* 0xcd9e8d5716167825 */ /* 0x000fe200078e00ff */
[----:B------:R-:W-:-:S02]  /*03c0*/  ISETP.GE.U32.AND P3, PT, R13, 0x400, PT ;  /* 0x000004000d00780c */ /* 0x000fc40003f66070 */
[----:B------:R-:W-:Y:S02]  /*03d0*/  ISETP.GE.U32.AND P2, PT, R13, 0x500, PT ;  /* 0x000005000d00780c */ /* 0x000fe40003f46070 */
[----:B------:R-:W-:Y:S02]  /*03e0*/  IADD3 R15, R118, 0x1715609d, RZ ;  /* 0x1715609d760f7810 */ /* 0x000fe40007ffe0ff */
[----:B------:R-:W-:Y:S02]  /*03f0*/  LOP3.LUT R26, R21, R16, R14, 0x96, !PT ;  /* 0x00000010151a7212 */ /* 0x000fe400078e960e */
[----:B------:R-:W-:Y:S02]  /*0400*/  P2R R144, PR, RZ, 0x40 ;  /* 0x00000040ff907803 */ /* 0x000fe40000000000 */
[----:B------:R-:W-:Y:S02]  /*0410*/  P2R R151, PR, RZ, 0x20 ;  /* 0x00000020ff977803 */ /* 0x000fe40000000000 */
[----:B------:R-:W-:-:S02]  /*0420*/  P2R R152, PR, RZ, 0x10 ;  /* 0x00000010ff987803 */ /* 0x000fc40000000000 */
[----:B------:R-:W-:Y:S02]  /*0430*/  P2R R153, PR, RZ, 0x8 ;  /* 0x00000008ff997803 */ /* 0x000fe40000000000 */
[----:B------:R-:W-:Y:S02]  /*0440*/  P2R R154, PR, RZ, 0x4 ;  /* 0x00000004ff9a7803 */ /* 0x000fe40000000000 */
[----:B------:R-:W-:Y:S02]  /*0450*/  LOP3.LUT R17, R23, R18, R15, 0x96, !PT ;  /* 0x0000001217117212 */ /* 0x000fe400078e960f */
[----:B------:R-:W-:Y:S01]  /*0460*/  IADD3 R16, R118, -0x4ab325aa, RZ ;  /* 0xb54cda5676107810 */ /* 0x000fe20007ffe0ff */
        /* <DEDUP_REMOVED lines=9> */
[----:B------:R-:W-:Y:S01]  /*0500*/  LOP3.LUT R45, R45, 0x100, RZ, 0xfc, !PT ;  /* 0x000001002d2d7812 */ /* 0x000fe200078efcff */
[----:B------:R-:W-:Y:S02]  /*0510*/  @!P0 CS2R R28, SRZ ;  /* 0x00000000001c8805 */ /* 0x000fe4000001ff00 */
.L_x_22522:
[----:B0-----:R-:W-:Y:S05]  /*0520*/  BSYNC B0 ;  /* 0x0000000000007941 */ /* 0x001fea0003800000 */
.L_x_22521:
        /* <DEDUP_REMOVED lines=12> */
.L_x_22524:
[----:B0-----:R-:W-:Y:S05]  /*05f0*/  BSYNC B0 ;  /* 0x0000000000007941 */ /* 0x001fea0003800000 */
.L_x_22523:
        /* <DEDUP_REMOVED lines=12> */
.L_x_22526:
[----:B0-----:R-:W-:Y:S05]  /*06c0*/  BSYNC B0 ;  /* 0x0000000000007941 */ /* 0x001fea0003800000 */
.L_x_22525:
        /* <DEDUP_REMOVED lines=12> */
.L_x_22528:
[----:B0-----:R-:W-:Y:S05]  /*0790*/  BSYNC B0 ;  /* 0x0000000000007941 */ /* 0x001fea0003800000 */
.L_x_22527:
        /* <DEDUP_REMOVED lines=12> */
.L_x_22530:
[----:B0-----:R-:W-:Y:S05]  /*0860*/  BSYNC B0 ;  /* 0x0000000000007941 */ /* 0x001fea0003800000 */
.L_x_22529:
[----:B------:R-:W-:Y:S01]  /*0870*/  ISETP.GE.U32.AND P0, PT, R13, 0x600, PT ;  /* 0x000006000d00780c */ /* 0x000fe20003f06070 */
[----:B------:R-:W-:Y:S01]  /*0880*/  IMAD.WIDE.U32 R26, R26, -0x326172a9, RZ ;  /* 0xcd9e8d571a1a7825 */ /* 0x000fe200078e00ff */
[----:B------:R-:W-:Y:S01]  /*0890*/  BSSY B0, `(.L_x_22531) ;  /* 0x0000012000007945 */ /* 0x000fe20003800000 */
[----:B------:R-:W-:Y:S02]  /*08a0*/  IADD3 R18, R119, 0x1fd5c5a3, RZ ;  /* 0x1fd5c5a377127810 */ /* 0x000fe40007ffe0ff */
[----:B------:R-:W-:Y:S01]  /*08b0*/  IMAD.WIDE.U32 R24, R17, -0x2daee0ad, RZ ;  /* 0xd2511f5311187825 */ /* 0x000fe200078e00ff */
[----:B------:R-:W-:Y:S02]  /*08c0*/  IADD3 R17, R119, 0x646e171e, RZ ;  /* 0x646e171e77117810 */ /* 0x000fe40007ffe0ff */
[----:B------:R-:W-:-:S02]  /*08d0*/  P2R R155, PR, RZ, 0x1 ;  /* 0x00000001ff9b7803 */ /* 0x000fc40000000000 */
[----:B------:R-:W-:Y:S02]  /*08e0*/  LOP3.LUT R46, R27, R22, R16, 0x96, !PT ;  /* 0x000000161b2e7212 */ /* 0x000fe400078e9610 */
[----:B------:R-:W-:Y:S01]  /*08f0*/  LOP3.LUT R48, R25, R20, R17, 0x96, !PT ;  /* 0x0000001419307212 */ /* 0x000fe200078e9611 */
        /* <DEDUP_REMOVED lines=11> */
.L_x_22532:
[----:B0-----:R-:W-:Y:S05]  /*09b0*/  BSYNC B0 ;  /* 0x0000000000007941 */ /* 0x001fea0003800000 */
.L_x_22531:
[----:B------:R-:W-:Y:S01]  /*09c0*/  ISETP.GE.U32.AND P0, PT, R13, 0x700, PT ;  /* 0x000007000d00780c */ /* 0x000fe20003f06070 */
[----:B------:R-:W-:Y:S01]  /*09d0*/  IMAD.WIDE.U32 R46, R46, -0x2daee0ad, RZ ;  /* 0xd2511f532e2e7825 */ /* 0x000fe200078e00ff */
[----:B------:R-:W-:Y:S01]  /*09e0*/  IADD3 R19, R118, 0x5384540f, RZ ;  /* 0x5384540f76137810 */ /* 0x000fe20007ffe0ff */
[----:B------:R-:W-:Y:S01]  /*09f0*/  BSSY B0, `(.L_x_22533) ;  /* 0x0000011000007945 */ /* 0x000fe20003800000 */
[----:B------:R-:W-:Y:S01]  /*0a00*/  P2R R156, PR, RZ, 0x1 ;  /* 0x00000001ff9c7803 */ /* 0x000fe20000000000 */
[----:B------:R-:W-:Y:S01]  /*0a10*/  IMAD.WIDE.U32 R48, R48, -0x326172a9, RZ ;  /* 0xcd9e8d5730307825 */ /* 0x000fe200078e00ff */
[----:B------:R-:W-:Y:S02]  /*0a20*/  LOP3.LUT R72, R47, R24, R18, 0x96, !PT ;  /* 0x000000182f487212 */ /* 0x000fe400078e9612 */
[----:B------:R-:W-:-:S02]  /*0a30*/  IADD3 R20, R118, -0xe443238, RZ ;  /* 0xf1bbcdc876147810 */ /* 0x000fc40007ffe0ff */
[----:B------:R-:W-:-:S03]  /*0a40*/  LOP3.LUT R71, R49, R26, R19, 0x96, !PT ;  /* 0x0000001a31477212 */ /* 0x000fc600078e9613 */
[----:B------:R-:W-:Y:S05]  /*0a50*/  @!P0 BRA `(.L_x_22534) ;  /* 0x000000a000008947 */ /* 0x000fea0003800000 */
[----:B------:R-:W-:-:S04]  /*0a60*/  ISETP.NE.U32.AND P0, PT, RZ, c[0x0][0x218], PT ;  /* 0x00008600ff007a0c */ /* 0x000fc80003f05070 */
[----:B------:R-:W-:Y:S01]  /*0a70*/  ISETP.NE.AND.EX P0, PT, RZ, c[0x0][0x21c], PT, P0 ;  /* 0x00008700ff007a0c */ /* 0x000fe20003f05300 */
[----:B------:R-:W-:-:S04]  /*0a80*/  IMAD.MOV.U32 R24, RZ, RZ, 0x8 ;  /* 0x00000008ff187424 */ /* 0x000fc800078e00ff */
[----:B------:R-:W-:-:S05]  /*0a90*/  IMAD.WIDE.U32 R24, R45, R24, c[0x0][0x1b0] ;  /* 0x00006c002d187625 */ /* 0x000fca00078e0018 */
[----:B------:R0:W5:Y:S03]  /*0aa0*/  LDG.E.64 R62, [R24.64] ;  /* 0x00000004183e7981 */ /* 0x000166000c1e1b00 */
[----:B------:R-:W-:-:S04]  /*0ab0*/  @P0 LEA R22, P1, R45, c[0x0][0x218], 0x3 ;  /* 0x000086002d160a11 */ /* 0x000fc800078218ff */
[----:B------:R-:W-:-:S05]  /*0ac0*/  @P0 LEA.HI.X R23, R45, c[0x0][0x21c], RZ, 0x3, P1 ;  /* 0x000087002d170a11 */ /* 0x000fca00008f1cff */
[----:B------:R0:W5:Y:S01]  /*0ad0*/  @P0 LDG.E.64 R40, [R22.64] ;  /* 0x0000000416280981 */ /* 0x000162000c1e1b00 */
[----:B------:R-:W-:Y:S01]  /*0ae0*/  IADD3 R45, R45, 0x100, RZ ;  /* 0x000001002d2d7810 */ /* 0x000fe20007ffe0ff */
[----:B------:R-:W-:Y:S02]  /*0af0*/  @!P0 CS2R R40, SRZ ;  /* 0x0000000000288805 */ /* 0x000fe4000001ff00 */
.L_x_22534:
[----:B0-----:R-:W-:Y:S05]  /*0b00*/  BSYNC B0 ;  /* 0x0000000000007941 */ /* 0x001fea0003800000 */
.L_x_22533:
[----:B------:R-:W-:Y:S01]  /*0b10*/  ISETP.GE.U32.AND P0, PT, R13, 0x800, PT ;  /* 0x000008000d00780c */ /* 0x000fe20003f06070 */
[----:B------:R-:W-:Y:S01]  /*0b20*/  BSSY B0, `(.L_x_22535) ;  /* 0x000000d000007945 */ /* 0x000fe20003800000 */
[----:B------:R-:W-:Y:S02]  /*0b30*/  IMAD.HI.U32 R65, R72, -0x326172a9, RZ ;  /* 0xcd9e8d5748417827 */ /* 0x000fe400078e00ff */
[----:B------:R-:W-:-:S09]  /*0b40*/  P2R R157, PR, RZ, 0x1 ;  /* 0x00000001ff9d7803 */ /* 0x000fd20000000000 */
        /* <DEDUP_REMOVED lines=9> */
[----:B------:R-:W-:-:S03]  /*0be0*/  @!P0 CS2R R42, SRZ ;  /* 0x00000000002a8805 */ /* 0x000fc6000001ff00 */
.L_x_22536:
[----:B0-----:R-:W-:Y:S05]  /*0bf0*/  BSYNC B0 ;  /* 0x0000000000007941 */ /* 0x001fea0003800000 */
.L_x_22535:
[----:B------:R-:W-:Y:S01]  /*0c00*/  LEA.HI R21, R0, R67, RZ, 0x18 ;  /* 0x0000004300157211 */ /* 0x000fe200078fc0ff */
[----:B------:R-:W-:Y:S01]  /*0c10*/  IMAD.HI.U32 R23, R71, -0x2daee0ad, RZ ;  /* 0xd2511f5347177827 */ /* 0x000fe200078e00ff */
[----:B------:R-:W-:Y:S02]  /*0c20*/  LOP3.LUT R73, R65, R48, R20, 0x96, !PT ;  /* 0x0000003041497212 */ /* 0x000fe400078e9614 */
[----:B------:R-:W-:Y:S02]  /*0c30*/  ISETP.GE.AND P0, PT, R21, c[0x0][0x164], PT ;  /* 0x0000590015007a0c */ /* 0x000fe40003f06270 */
[----:B------:R-:W-:-:S11]  /*0c40*/  IADD3 R22, R119, -0x24c28bd8, RZ ;  /* 0xdb3d742877167810 */ /* 0x000fd60007ffe0ff */
[----:B------:R-:W-:Y:S05]  /*0c50*/  @P0 EXIT ;  /* 0x000000000000094d */ /* 0x000fea0003800000 */
[----:B------:R-:W-:Y:S01]  /*0c60*/  SHF.R.S32.HI R64, RZ, 0x2, R64 ;  /* 0x00000002ff407819 */ /* 0x000fe20000011440 */
[C---:B------:R-:W-:Y:S01]  /*0c70*/  IMAD.SHL.U32 R25, R0.reuse, 0x20, RZ ;  /* 0x0000002000197824 */ /* 0x040fe200078e00ff */
[----:B------:R-:W-:Y:S01]  /*0c80*/  LOP3.LUT R74, R23, R46, R22, 0x96, !PT ;  /* 0x0000002e174a7212 */ /* 0x000fe200078e9616 */
[----:B-----5:R-:W-:Y:S01]  /*0c90*/  IMAD.MOV.U32 R122, RZ, RZ, R26 ;  /* 0x000000ffff7a7224 */ /* 0x020fe200078e001a */
[----:B------:R-:W-:Y:S01]  /*0ca0*/  LOP3.LUT R24, R0, 0xe0, RZ, 0xc0, !PT ;  /* 0x000000e000187812 */ /* 0x000fe200078ec0ff */
[--C-:B------:R-:W-:Y:S01]  /*0cb0*/  IMAD.MOV.U32 R123, RZ, RZ, R27.reuse ;  /* 0x000000ffff7b7224 */ /* 0x100fe200078e001b */
[----:B------:R-:W-:Y:S01]  /*0cc0*/  LOP3.LUT R23, R64, 0xff, RZ, 0xc0, !PT ;  /* 0x000000ff40177812 */ /* 0x000fe200078ec0ff */
[----:B------:R-:W-:Y:S01]  /*0cd0*/  IMAD.MOV.U32 R104, RZ, RZ, R56 ;  /* 0x000000ffff687224 */ /* 0x000fe200078e0038 */
[----:B------:R-:W-:Y:S01]  /*0ce0*/  SHF.R.U64 R121, R26, 0x10, R27 ;  /* 0x000000101a797819 */ /* 0x000fe2000000121b */
[----:B------:R-:W-:Y:S01]  /*0cf0*/  IMAD.MOV.U32 R49, RZ, RZ, R51 ;  /* 0x000000ffff317224 */ /* 0x000fe200078e0033 */
[----:B------:R-:W-:Y:S01]  /*0d00*/  LOP3.LUT R26, R25, 0x3e0, RZ, 0xc0, !PT ;  /* 0x000003e0191a7812 */ /* 0x000fe200078ec0ff */
[----:B------:R-:W-:Y:S01]  /*0d10*/  IMAD.IADD R25, R23, 0x1, -R24 ;  /* 0x0000000117197824 */ /* 0x000fe200078e0a18 */
[----:B------:R-:W-:Y:S01]  /*0d20*/  SHF.R.U32.HI R64, RZ, 0x3, R64 ;  /* 0x00000003ff407819 */ /* 0x000fe20000011640 */
[----:B------:R-:W-:Y:S01]  /*0d30*/  IMAD R47, R71, -0x2daee0ad, RZ ;  /* 0xd2511f53472f7824 */ /* 0x000fe200078e02ff */
[----:B------:R-:W-:Y:S01]  /*0d40*/  SHF.R.U32.HI R124, RZ, 0x10, R27 ;  /* 0x00000010ff7c7819 */ /* 0x000fe2000001161b */
[----:B------:R-:W-:Y:S01]  /*0d50*/  IMAD.HI.U32 R46, R73, -0x2daee0ad, RZ ;  /* 0xd2511f53492e7827 */ /* 0x000fe200078e00ff */
[----:B------:R-:W-:Y:S01]  /*0d60*/  IMNMX R25, RZ, R25, !PT ;  /* 0x00000019ff197217 */ /* 0x000fe20007800200 */
[----:B------:R-:W-:Y:S01]  /*0d70*/  HADD2.F32 R49, -RZ, R49.H0_H0 ;  /* 0x20000031ff317230 */ /* 0x000fe20000004100 */
[----:B------:R-:W-:Y:S01]  /*0d80*/  LOP3.LUT R64, R64, 0x1fffffe0, RZ, 0xc0, !PT ;  /* 0x1fffffe040407812 */ /* 0x000fe200078ec0ff */
[----:B------:R-:W-:Y:S01]  /*0d90*/  IMAD.MOV.U32 R65, RZ, RZ, R53 ;  /* 0x000000ffff417224 */ /* 0x000fe200078e0035 */
[----:B------:R-:W-:Y:S01]  /*0da0*/  IMNMX R27, R25, 0x20, PT ;  /* 0x00000020191b7817 */ /* 0x000fe20003800200 */
[----:B------:R-:W-:Y:S01]  /*0db0*/  IMAD.MOV.U32 R100, RZ, RZ, R54 ;  /* 0x000000ffff647224 */ /* 0x000fe200078e0036 */
[----:B------:R-:W-:Y:S01]  /*0dc0*/  SHF.R.U64 R103, R56, 0x10, R57 ;  /* 0x0000001038677819 */ /* 0x000fe20000001239 */
[----:B------:R-:W-:Y:S01]  /*0dd0*/  IMAD.MOV.U32 R101, RZ, RZ, R55 ;  /* 0x000000ffff657224 */ /* 0x000fe200078e0037 */
[----:B------:R-:W-:Y:S01]  /*0de0*/  IADD3 R26, R23, -R26, RZ ;  /* 0x8000001a171a7210 */ /* 0x000fe20007ffe0ff */
[----:B------:R-:W-:Y:S01]  /*0df0*/  IMAD.IADD R56, R27, 0x1, R64 ;  /* 0x000000011b387824 */ /* 0x000fe200078e0240 */
[--C-:B------:R-:W-:Y:S01]  /*0e00*/  SHF.R.U64 R126, R28, 0x10, R29.reuse ;  /* 0x000000101c7e7819 */ /* 0x100fe2000000121d */
[----:B------:R-:W-:Y:S01]  /*0e10*/  HADD2.F32 R27, -RZ, R28.H0_H0 ;  /* 0x2000001cff1b7230 */ /* 0x000fe20000004100 */
[----:B------:R-:W-:Y:S01]  /*0e20*/  SHF.R.U32.HI R125, RZ, 0x10, R29 ;  /* 0x00000010ff7d7819 */ /* 0x000fe2000001161d */
[----:B------:R-:W-:Y:S01]  /*0e30*/  IMAD.SHL.U32 R56, R56, 0x4, RZ ;  /* 0x0000000438387824 */ /* 0x000fe200078e00ff */
[----:B------:R-:W-:Y:S01]  /*0e40*/  HADD2.F32 R28, -RZ, R29.H0_H0 ;  /* 0x2000001dff1c7230 */ /* 0x000fe20000004100 */
[--C-:B------:R-:W-:Y:S01]  /*0e50*/  SHF.R.U64 R128, R30, 0x10, R31.reuse ;  /* 0x000000101e807819 */ /* 0x100fe2000000121f */
[----:B------:R-:W-:Y:S01]  /*0e60*/  HADD2.F32 R29, -RZ, R30.H0_H0 ;  /* 0x2000001eff1d7230 */ /* 0x000fe20000004100 */
[----:B------:R-:W-:Y:S01]  /*0e70*/  SHF.R.U32.HI R127, RZ, 0x10, R31 ;  /* 0x00000010ff7f7819 */ /* 0x000fe2000001161f */
[----:B------:R-:W-:Y:S01]  /*0e80*/  HADD2.F32 R30, -RZ, R31.H0_H0 ;  /* 0x2000001fff1e7230 */ /* 0x000fe20000004100 */
[----:B------:R-:W0:Y:S01]  /*0e90*/  I2F.U32 R56, R56 ;  /* 0x0000003800387306 */ /* 0x000e220000201000 */
[----:B------:R-:W-:Y:S01]  /*0ea0*/  IMNMX R26, RZ, R26, !PT ;  /* 0x0000001aff1a7217 */ /* 0x000fe20007800200 */
        /* <DEDUP_REMOVED lines=9> */
[----:B------:R-:W-:Y:S01]  /*0f40*/  SHF.R.U64 R70, R50, 0x10, R51 ;  /* 0x0000001032467819 */ /* 0x000fe20000001233 */
[----:B------:R-:W-:Y:S01]  /*0f50*/  IMAD.MOV.U32 R105, RZ, RZ, R57 ;  /* 0x000000ffff697224 */ /* 0x000fe200078e0039 */
[----:B------:R-:W-:Y:S01]  /*0f60*/  SHF.R.U32.HI R69, RZ, 0x10, R51 ;  /* 0x00000010ff457819 */ /* 0x000fe20000011633 */
[----:B------:R-:W-:Y:S01]  /*0f70*/  IMAD.MOV.U32 R51, RZ, RZ, R52 ;  /* 0x000000ffff337224 */ /* 0x000fe200078e0034 */
[----:B------:R-:W-:Y:S01]  /*0f80*/  IMNMX R45, R26, 0x20, PT ;  /* 0x000000201a2d7817 */ /* 0x000fe20003800200 */
[----:B0-----:R0:W1:Y:S01]  /*0f90*/  MUFU.RCP R133, R56 ;  /* 0x0000003800857308 */ /* 0x0010620000001000 */
[----:B------:R-:W-:Y:S01]  /*0fa0*/  SHF.R.U64 R134, R36, 0x10, R37 ;  /* 0x0000001024867819 */ /* 0x000fe20000001225 */
[----:B------:R-:W-:Y:S01]  /*0fb0*/  HADD2.F32 R36, -RZ, R37.H0_H0 ;  /* 0x20000025ff247230 */ /* 0x000fe20000004100 */
[----:B------:R-:W-:Y:S01]  /*0fc0*/  MOV R48, R50 ;  /* 0x0000003200307202 */ /* 0x000fe20000000f00 */
[----:B------:R-:W-:Y:S01]  /*0fd0*/  IMAD R50, R72, -0x326172a9, RZ ;  /* 0xcd9e8d5748327824 */ /* 0x000fe200078e02ff */
[----:B------:R-:W-:Y:S01]  /*0fe0*/  SHF.R.U64 R68, R52, 0x10, R53 ;  /* 0x0000001034447819 */ /* 0x000fe20000001235 */
[----:B------:R-:W-:Y:S01]  /*0ff0*/  IMAD.HI.U32 R52, R74, -0x326172a9, RZ ;  /* 0xcd9e8d574a347827 */ /* 0x000fe200078e00ff */
[----:B------:R-:W-:Y:S01]  /*1000*/  SHF.R.U32.HI R135, RZ, 0x10, R37 ;  /* 0x00000010ff877819 */ /* 0x000fe20000011625 */
[----:B------:R-:W-:Y:S01]  /*1010*/  HADD2.F32 R37, -RZ, R38.H0_H0 ;  /* 0x20000026ff257230 */ /* 0x000fe20000004100 */
[--C-:B------:R-:W-:Y:S01]  /*1020*/  SHF.R.U64 R136, R38, 0x10, R39.reuse ;  /* 0x0000001026887819 */ /* 0x100fe20000001227 */
[----:B------:R-:W-:Y:S01]  /*1030*/  HADD2.F32 R38, -RZ, R39.H0_H0 ;  /* 0x20000027ff267230 */ /* 0x000fe20000004100 */
[----:B------:R-:W-:Y:S01]  /*1040*/  IADD3 R23, R118, -0x700cb87f, RZ ;  /* 0x8ff3478176177810 */ /* 0x000fe20007ffe0ff */
[----:B------:R-:W-:Y:S01]  /*1050*/  IMAD.MOV.U32 R108, RZ, RZ, R58 ;  /* 0x000000ffff6c7224 */ /* 0x000fe200078e003a */
[----:B------:R-:W-:Y:S01]  /*1060*/  SHF.R.U32.HI R137, RZ, 0x10, R39 ;  /* 0x00000010ff897819 */ /* 0x000fe20000011627 */
[----:B------:R-:W-:Y:S01]  /*1070*/  IMAD.MOV.U32 R112, RZ, RZ, R60 ;  /* 0x000000ffff707224 */ /* 0x000fe200078e003c */
[----:B------:R-:W-:Y:S01]  /*1080*/  SHF.R.U32.HI R67, RZ, 0x10, R53 ;  /* 0x00000010ff437819 */ /* 0x000fe20000011635 */
[----:B------:R-:W-:Y:S01]  /*1090*/  IMAD.MOV.U32 R113, RZ, RZ, R61 ;  /* 0x000000ffff717224 */ /* 0x000fe200078e003d */
[--C-:B------:R-:W-:Y:S01]  /*10a0*/  SHF.R.U64 R66, R54, 0x10, R55.reuse ;  /* 0x0000001036427819 */ /* 0x100fe20000001237 */
[----:B------:R-:W-:Y:S01]  /*10b0*/  IMAD.MOV.U32 R116, RZ, RZ, R62 ;  /* 0x000000ffff747224 */ /* 0x000fe200078e003e */
[----:B------:R-:W-:Y:S01]  /*10c0*/  SHF.R.U32.HI R102, RZ, 0x10, R55 ;  /* 0x00000010ff667819 */ /* 0x000fe20000011637 */
[----:B------:R-:W-:Y:S01]  /*10d0*/  IMAD.MOV.U32 R117, RZ, RZ, R63 ;  /* 0x000000ffff757224 */ /* 0x000fe200078e003f */
[----:B------:R-:W-:Y:S01]  /*10e0*/  SHF.R.U32.HI R106, RZ, 0x10, R57 ;  /* 0x00000010ff6a7819 */ /* 0x000fe20000011639 */
[----:B------:R-:W-:Y:S01]  /*10f0*/  HADD2.F32 R39, -RZ, R40.H0_H0 ;  /* 0x20000028ff277230 */ /* 0x000fe20000004100 */
[----:B------:R-:W-:Y:S01]  /*1100*/  SHF.R.U64 R107, R58, 0x10, R59 ;  /* 0x000000103a6b7819 */ /* 0x000fe2000000123b */
[----:B------:R-:W-:Y:S01]  /*1110*/  IMAD.IADD R143, R64, 0x1, R45 ;  /* 0x00000001408f7824 */ /* 0x000fe200078e022d */
[----:B------:R-:W-:Y:S01]  /*1120*/  MOV R109, R59 ;  /* 0x0000003b006d7202 */ /* 0x000fe20000000f00 */
[----:B------:R-:W-:Y:S01]  /*1130*/  IMAD.MOV.U32 R142, RZ, RZ, 0x1 ;  /* 0x00000001ff8e7424 */ /* 0x000fe200078e00ff */
[----:B------:R-:W-:Y:S01]  /*1140*/  SHF.R.U32.HI R110, RZ, 0x10, R59 ;  /* 0x00000010ff6e7819 */ /* 0x000fe2000001163b */
[----:B------:R-:W-:Y:S01]  /*1150*/  IMAD.MOV.U32 R45, RZ, RZ, RZ ;  /* 0x000000ffff2d7224 */ /* 0x000fe200078e00ff */
        /* <DEDUP_REMOVED lines=20> */
[----:B------:R-:W-:Y:S01]  /*12a0*/  LOP3.LUT R25, R46, R47, R24, 0x96, !PT ;  /* 0x0000002f2e197212 */ /* 0x000fe200078e9618 */
[----:B------:R-:W-:Y:S01]  /*12b0*/  IMAD R46, R74, -0x326172a9, RZ ;  /* 0xcd9e8d574a2e7824 */ /* 0x000fe200078e02ff */
[----:B------:R-:W-:Y:S01]  /*12c0*/  LOP3.LUT R43, R44, 0x3, RZ, 0xc0, !PT ;  /* 0x000000032c2b7812 */ /* 0x000fe200078ec0ff */
        /* <DEDUP_REMOVED lines=42> */
[----:B01----:R-:W-:Y:S02]  /*1570*/  HADD2.F32 R141, -RZ, R141.H0_H0 ;  /* 0x2000008dff8d7230 */ /* 0x003fe40000004100 */
.L_x_23091:
[----:B------:R-:W-:Y:S01]  /*1580*/  IMAD R96, R21, c[0x0][0x168], RZ ;  /* 0x00005a0015607a24 */ /* 0x000fe200078e02ff */
[----:B------:R-:W-:Y:S01]  /*1590*/  ISETP.NE.AND P0, PT, R144, RZ, PT ;  /* 0x000000ff9000720c */ /* 0x000fe20003f05270 */
        /* <DEDUP_REMOVED lines=10> */
[C---:B------:R-:W-:Y:S01]  /*1640*/  IMAD.WIDE.U32 R64, R158.reuse, R65, c[0x0][0x170] ;  /* 0x00005c009e407625 */ /* 0x040fe200078e0041 */
[----:B------:R-:W-:Y:S01]  /*1650*/  BSSY B1, `(.L_x_22539) ;  /* 0x0000017000017945 */ /* 0x000fe20003800000 */
[----:B------:R-:W-:Y:S02]  /*1660*/  IADD3 R148, R43, 0x1, RZ ;  /* 0x000000012b947810 */ /* 0x000fe40007ffe0ff */
[----:B------:R-:W-:Y:S02]  /*1670*/  P2R R159, PR, RZ, 0x4 ;  /* 0x00000004ff9f7803 */ /* 0x000fe40000000000 */
[----:B------:R-:W5:Y:S06]  /*1680*/  LDG.E.128 R64, [R64.64] ;  /* 0x0000000440407981 */ /* 0x000f6c000c1e1d00 */
        /* <DEDUP_REMOVED lines=8> */
[----:B------:R-:W-:-:S13]  /*1710*/  ISETP.NE.AND P1, PT, R43, 0x1, PT ;  /* 0x000000012b00780c */ /* 0x000fda0003f25270 */
        /* <DEDUP_REMOVED lines=9> */
.L_x_22540:
[----:B0-----:R-:W-:Y:S02]  /*17b0*/  IMAD.MOV.U32 R163, RZ, RZ, R46 ;  /* 0x000000ffffa37224 */ /* 0x001fe400078e002e */
.L_x_22541:
[----:B------:R-:W-:Y:S05]  /*17c0*/  BSYNC B1 ;  /* 0x0000000000017941 */ /* 0x000fea0003800000 */
.L_x_22539:
        /* <DEDUP_REMOVED lines=16> */
.L_x_22545:
[----:B------:R-:W-:Y:S05]  /*18d0*/  BSYNC B2 ;  /* 0x0000000000027941 */ /* 0x000fea0003800000 */
.L_x_22544:
        /* <DEDUP_REMOVED lines=42> */
[----:B------:R-:W-:Y:S01]  /*1b80*/  LOP3.LUT R25, R97, R98, R24, 0x96, !PT ;  /* 0x0000006261197212 */ /* 0x000fe200078e9618 */
[----:B------:R-:W-:-:S04]  /*1b90*/  IMAD.MOV.U32 R44, RZ, RZ, R96 ;  /* 0x000000ffff2c7224 */ /* 0x000fc800078e0060 */
.L_x_22543:
[----:B------:R-:W-:Y:S05]  /*1ba0*/  BSYNC B1 ;  /* 0x0000000000017941 */ /* 0x000fea0003800000 */
.L_x_22542:
        /* <DEDUP_REMOVED lines=14> */
.L_x_22546:
        /* <DEDUP_REMOVED lines=12> */
.L_x_22549:
[----:B------:R-:W-:Y:S02]  /*1d50*/  IMAD.MOV.U32 R163, RZ, RZ, R46 ;  /* 0x000000ffffa37224 */ /* 0x000fe400078e002e */
.L_x_22550:
[----:B------:R-:W-:Y:S05]  /*1d60*/  BSYNC B1 ;  /* 0x0000000000017941 */ /* 0x000fea0003800000 */
.L_x_22548:
        /* <DEDUP_REMOVED lines=16> */
.L_x_22554:
[----:B------:R-:W-:Y:S05]  /*1e70*/  BSYNC B2 ;  /* 0x0000000000027941 */ /* 0x000fea0003800000 */
.L_x_22553:
        /* <DEDUP_REMOVED lines=44> */
.L_x_22552:
[----:B------:R-:W-:Y:S05]  /*2140*/  BSYNC B1 ;  /* 0x0000000000017941 */ /* 0x000fea0003800000 */
.L_x_22551:
        /* <DEDUP_REMOVED lines=8> */
.L_x_22547:
        /* <DEDUP_REMOVED lines=12> */
.L_x_22556:
[----:B------:R-:W-:Y:S02]  /*2290*/  IMAD.MOV.U32 R163, RZ, RZ, R46 ;  /* 0x000000ffffa37224 */ /* 0x000fe400078e002e */
.L_x_22557:
[----:B------:R-:W-:Y:S05]  /*22a0*/  BSYNC B1 ;  /* 0x0000000000017941 */ /* 0x000fea0003800000 */
.L_x_22555:
        /* <DEDUP_REMOVED lines=16> */
.L_x_22561:
[----:B------:R-:W-:Y:S05]  /*23b0*/  BSYNC B2 ;  /* 0x0000000000027941 */ /* 0x000fea0003800000 */
.L_x_22560:
        /* <DEDUP_REMOVED lines=44> */
.L_x_22559:
[----:B------:R-:W-:Y:S05]  /*2680*/  BSYNC B1 ;  /* 0x0000000000017941 */ /* 0x000fea0003800000 */
.L_x_22558:
        /* <DEDUP_REMOVED lines=11> */
.L_x_22562:
        /* <DEDUP_REMOVED lines=12> */
.L_x_22565:
[----:B------:R-:W-:Y:S02]  /*2800*/  IMAD.MOV.U32 R163, RZ, RZ, R46 ;  /* 0x000000ffffa37224 */ /* 0x000fe400078e002e */
.L_x_22566:
[----:B------:R-:W-:Y:S05]  /*2810*/  BSYNC B1 ;  /* 0x0000000000017941 */ /* 0x000fea0003800000 */
.L_x_22564:
        /* <DEDUP_REMOVED lines=16> */
.L_x_22570:
[----:B------:R-:W-:Y:S05]  /*2920*/  BSYNC B2 ;  /* 0x0000000000027941 */ /* 0x000fea0003800000 */
.L_x_22569:
        /* <DEDUP_REMOVED lines=44> */
.L_x_22568:
[----:B------:R-:W-:Y:S05]  /*2bf0*/  BSYNC B1 ;  /* 0x0000000000017941 */ /* 0x000fea0003800000 */
.L_x_22567:
        /* <DEDUP_REMOVED lines=8> */
.L_x_22563:
        /* <DEDUP_REMOVED lines=12> */
.L_x_22572:
[----:B------:R-:W-:Y:S02]  /*2d40*/  IMAD.MOV.U32 R163, RZ, RZ, R46 ;  /* 0x000000ffffa37224 */ /* 0x000fe400078e002e */
.L_x_22573:
[----:B------:R-:W-:Y:S05]  /*2d50*/  BSYNC B1 ;  /* 0x0000000000017941 */ /* 0x000fea0003800000 */
.L_x_22571:
        /* <DEDUP_REMOVED lines=16> */
.L_x_22577:
[----:B------:R-:W-:Y:S05]  /*2e60*/  BSYNC B2 ;  /* 0x0000000000027941 */ /* 0x000fea0003800000 */
.L_x_22576:
        /* <DEDUP_REMOVED lines=44> */
.L_x_22575:
[----:B------:R-:W-:Y:S05]  /*3130*/  BSYNC B1 ;  /* 0x0000000000017941 */ /* 0x000fea0003800000 */
.L_x_22574:
        /* <DEDUP_REMOVED lines=11> */
.L_x_22578:
        /* <DEDUP_REMOVED lines=12> */
.L_x_22581:
[----:B------:R-:W-:Y:S02]  /*32b0*/  IMAD.MOV.U32 R163, RZ, RZ, R46 ;  /* 0x000000ffffa37224 */ /* 0x000fe400078e002e */
.L_x_22582:
[----:B------:R-:W-:Y:S05]  /*32c0*/  BSYNC B1 ;  /* 0x0000000000017941 */ /* 0x000fea0003800000 */
.L_x_22580:
        /* <DEDUP_REMOVED lines=16> */
.L_x_22586:
[----:B------:R-:W-:Y:S05]  /*33d0*/  BSYNC B2 ;  /* 0x0000000000027941 */ /* 0x000fea0003800000 */
.L_x_22585:
        /* <DEDUP_REMOVED lines=44> */
.L_x_22584:
[----:B------:R-:W-:Y:S05]  /*36a0*/  BSYNC B1 ;  /* 0x0000000000017941 */ /* 0x000fea0003800000 */
.L_x_22583:
        /* <DEDUP_REMOVED lines=8> */
.L_x_22579:
        /* <DEDUP_REMOVED lines=12> */
.L_x_22588:
[----:B------:R-:W-:Y:S02]  /*37f0*/  IMAD.MOV.U32 R163, RZ, RZ, R46 ;  /* 0x000000ffffa37224 */ /* 0x000fe400078e002e */
.L_x_22589:
[----:B------:R-:W-:Y:S05]  /*3800*/  BSYNC B1 ;  /* 0x0000000000017941 */ /* 0x000fea0003800000 */
.L_x_22587:
        /* <DEDUP_REMOVED lines=16> */
.L_x_22593:
[----:B------:R-:W-:Y:S05]  /*3910*/  BSYNC B2 ;  /* 0x0000000000027941 */ /* 0x000fea0003800000 */
.L_x_22592:
        /* <DEDUP_REMOVED lines=44> */
.L_x_22591:
[----:B------:R-:W-:Y:S05]  /*3be0*/  BSYNC B1 ;  /* 0x0000000000017941 */ /* 0x000fea0003800000 */
.L_x_22590:
        /* <DEDUP_REMOVED lines=11> */
.L_x_22594:
        /* <DEDUP_REMOVED lines=12> */
.L_x_22597:
[----:B------:R-:W-:Y:S02]  /*3d60*/  IMAD.MOV.U32 R163, RZ, RZ, R46 ;  /* 0x000000ffffa37224 */ /* 0x000fe400078e002e */
.L_x_22598:
[----:B------:R-:W-:Y:S05]  /*3d70*/  BSYNC B1 ;  /* 0x0000000000017941 */ /* 0x000fea0003800000 */
.L_x_22596:
        /* <DEDUP_REMOVED lines=16> */
.L_x_22602:
[----:B------:R-:W-:Y:S05]  /*3e80*/  BSYNC B2 ;  /* 0x0000000000027941 */ /* 0x000fea0003800000 */
.L_x_22601:
        /* <DEDUP_REMOVED lines=44> */
.L_x_22600:
[----:B------:R-:W-:Y:S05]  /*4150*/  BSYNC B1 ;  /* 0x0000000000017941 */ /* 0x000fea0003800000 */
.L_x_22599:
        /* <DEDUP_REMOVED lines=8> */
.L_x_22595:
[----:B------:R-:W-:Y:S01]  /*41e0*/  ISETP.NE.AND P1, PT, R159, RZ, PT ;  /* 0x000000ff9f00720c */ /* 0x000fe20003f25270 */
[C---:B------:R-:W-:Y:S01]  /*41f0*/  IMAD.SHL.U32 R160, R158.reuse, 0x4, RZ ;  /* 0x000000049ea07824 */ /* 0x040fe200078e00ff */
[C---:B------:R-:W-:Y:S02]  /*4200*/  LEA R98, P0, R158.reuse, c[0x0][0x188], 0x4 ;  /* 0x000062009e627a11 */ /* 0x040fe400078020ff */
[----:B------:R-:W-:Y:S02]  /*4210*/  SEL R148, RZ, 0x1000000, P5 ;  /* 0x01000000ff947807 */ /* 0x000fe40002800000 */
[----:B------:R-:W-:Y:S02]  /*4220*/  SEL R149, RZ, 0x10000, P4 ;  /* 0x00010000ff957807 */ /* 0x000fe40002000000 */
[----:B------:R-:W-:Y:S02]  /*4230*/  SEL R159, RZ, 0x100, P3 ;  /* 0x00000100ff9f7807 */ /* 0x000fe40001800000 */
[----:B------:R-:W-:-:S02]  /*4240*/  LEA.HI.X R99, R158, c[0x0][0x18c], RZ, 0x4, P0 ;  /* 0x000063009e637a11 */ /* 0x000fc400000f24ff */
[----:B------:R-:W-:Y:S02]  /*4250*/  SEL R161, RZ, 0x1, P2 ;  /* 0x00000001ffa17807 */ /* 0x000fe40001000000 */
[----:B------:R-:W-:Y:S01]  /*4260*/  SHF.L.U64.HI R162, R158, 0x2, RZ ;  /* 0x000000029ea27819 */ /* 0x000fe200000102ff */
[----:B------:R0:W-:Y:S01]  /*4270*/  STG.E.128 [R98.64], R64 ;  /* 0x0000004062007986 */ /* 0x0001e2000c101d04 */
[----:B------:R-:W-:Y:S02]  /*4280*/  IADD3 R96, P0, R160, c[0x0][0x190], RZ ;  /* 0x00006400a0607a10 */ /* 0x000fe40007f1e0ff */
[----:B------:R-:W-:Y:S02]  /*4290*/  IADD3 R148, R159, R148, R149 ;  /* 0x000000949f947210 */ /* 0x000fe40007ffe095 */
[----:B------:R-:W-:Y:S02]  /*42a0*/  IADD3.X R97, R162, c[0x0][0x194], RZ, P0, !PT ;  /* 0x00006500a2617a10 */ /* 0x000fe400007fe4ff */
[----:B------:R-:W-:-:S05]  /*42b0*/  IADD3 R161, R148, R161, RZ ;  /* 0x000000a194a17210 */ /* 0x000fca0007ffe0ff */
[----:B------:R0:W-:Y:S01]  /*42c0*/  STG.E [R96.64], R161 ;  /* 0x000000a160007986 */ /* 0x0001e2000c101904 */
[----:B------:R-:W-:Y:S05]  /*42d0*/  @!P1 BRA `(.L_x_22603) ;  /* 0x000000b000009947 */ /* 0x000fea0003800000 */
[----:B0-----:R-:W-:Y:S01]  /*42e0*/  IMAD.U32 R99, R147, 0x10000, RZ ;  /* 0x0001000093637824 */ /* 0x001fe200078e00ff */
[----:B------:R-:W-:Y:S02]  /*42f0*/  LOP3.LUT R98, R150, 0xffff, RZ, 0xc0, !PT ;  /* 0x0000ffff96627812 */ /* 0x000fe400078ec0ff */
[----:B------:R-:W-:Y:S02]  /*4300*/  LOP3.LUT R149, R146, 0xff, RZ, 0xc0, !PT ;  /* 0x000000ff92957812 */ /* 0x000fe400078ec0ff */
[----:B------:R-:W-:Y:S02]  /*4310*/  LOP3.LUT R99, R99, 0xff0000, RZ, 0xc0, !PT ;  /* 0x00ff000063637812 */ /* 0x000fe400078ec0ff */
[----:B------:R-:W-:-:S03]  /*4320*/  IADD3 R96, P0, R160, c[0x0][0x198], RZ ;  /* 0x00006600a0607a10 */ /* 0x000fc60007f1e0ff */
[----:B------:R-:W-:Y:S01]  /*4330*/  IMAD R98, R98, 0x1000000, R99 ;  /* 0x0100000062627824 */ /* 0x000fe200078e0263 */
[----:B------:R-:W-:Y:S02]  /*4340*/  LOP3.LUT R99, R145, 0xff, RZ, 0xc0, !PT ;  /* 0x000000ff91637812 */ /* 0x000fe400078ec0ff */
[----:B------:R-:W-:Y:S01]  /*4350*/  IADD3.X R97, R162, c[0x0][0x19c], RZ, P0, !PT ;  /* 0x00006700a2617a10 */ /* 0x000fe200007fe4ff */
[----:B------:R-:W-:-:S04]  /*4360*/  IMAD R98, R149, 0x100, R98 ;  /* 0x0000010095627824 */ /* 0x000fc800078e0262 */
[----:B------:R-:W-:-:S05]  /*4370*/  IMAD.IADD R99, R98, 0x1, R99 ;  /* 0x0000000162637824 */ /* 0x000fca00078e0263 */
[----:B------:R0:W-:Y:S02]  /*4380*/  STG.E [R96.64], R99 ;  /* 0x0000006360007986 */ /* 0x0001e4000c101904 */
.L_x_22603:
[----:B------:R-:W-:Y:S02]  /*4390*/  IADD3 R159, R158, 0x100, RZ ;  /* 0x000001009e9f7810 */ /* 0x000fe40007ffe0ff */
.L_x_22538:
[----:B------:R-:W-:Y:S05]  /*43a0*/  BSYNC B0 ;  /* 0x0000000000007941 */ /* 0x000fea0003800000 */
.L_x_22537:
[----:B------:R-:W-:Y:S01]  /*43b0*/  ISETP.NE.AND P0, PT, R151, RZ, PT ;  /* 0x000000ff9700720c */ /* 0x000fe20003f05270 */
[----:B------:R-:W-:-:S12]  /*43c0*/  BSSY B0, `(.L_x_22604) ;  /* 0x00002db000007945 */ /* 0x000fd80003800000 */
[----:B------:R-:W-:Y:S05]  /*43d0*/  @!P0 BRA `(.L_x_22605) ;  /* 0x00002d9000008947 */ /* 0x000fea0003800000 */
[----:B------:R-:W-:Y:S01]  /*43e0*/  ISETP.NE.U32.AND P0, PT, RZ, c[0x0][0x178], PT ;  /* 0x00005e00ff007a0c */ /* 0x000fe20003f05070 */
[----:B------:R-:W-:-:S03]  /*43f0*/  IMAD.MOV.U32 R68, RZ, RZ, 0x10 ;  /* 0x00000010ff447424 */ /* 0x000fc600078e00ff */
[----:B------:R-:W-:Y:S01]  /*4400*/  ISETP.NE.AND.EX P2, PT, RZ, c[0x0][0x17c], PT, P0 ;  /* 0x00005f00ff007a0c */ /* 0x000fe20003f45300 */
[----:B------:R-:W-:Y:S01]  /*4410*/  IMAD.WIDE.U32 R68, R159, R68, c[0x0][0x170] ;  /* 0x00005c009f447625 */ /* 0x000fe200078e0044 */
[----:B------:R-:W-:Y:S01]  /*4420*/  BSSY B1, `(.L_x_22606) ;  /* 0x0000017000017945 */ /* 0x000fe20003800000 */
[----:B------:R-:W-:Y:S02]  /*4430*/  IADD3 R148, R43, 0x1, RZ ;  /* 0x000000012b947810 */ /* 0x000fe40007ffe0ff */
[----:B------:R-:W-:Y:S02]  /*4440*/  P2R R162, PR, RZ, 0x4 ;  /* 0x00000004ffa27803 */ /* 0x000fe40000000000 */
[----:B------:R-:W5:Y:S06]  /*4450*/  LDG.E.128 R68, [R68.64] ;  /* 0x0000000444447981 */ /* 0x000f6c000c1e1d00 */
[----:B0-----:R-:W-:-:S04]  /*4460*/  @P2 LEA R98, P0, R159, c[0x0][0x178], 0x4 ;  /* 0x00005e009f622a11 */ /* 0x001fc800078020ff */
        /* <DEDUP_REMOVED lines=17> */
.L_x_22607:
[----:B0-----:R-:W-:Y:S02]  /*4580*/  MOV R164, R46 ;  /* 0x0000002e00a47202 */ /* 0x001fe40000000f00 */
.L_x_22608:
[----:B------:R-:W-:Y:S05]  /*4590*/  BSYNC B1 ;  /* 0x0000000000017941 */ /* 0x000fea0003800000 */
.L_x_22606:
        /* <DEDUP_REMOVED lines=16> */
.L_x_22612:
[----:B------:R-:W-:Y:S05]  /*46a0*/  BSYNC B2 ;  /* 0x0000000000027941 */ /* 0x000fea0003800000 */
.L_x_22611:
        /* <DEDUP_REMOVED lines=44> */
.L_x_22610:
[----:B------:R-:W-:Y:S05]  /*4970*/  BSYNC B1 ;  /* 0x0000000000017941 */ /* 0x000fea0003800000 */
.L_x_22609:
        /* <DEDUP_REMOVED lines=14> */
.L_x_22613:
        /* <DEDUP_REMOVED lines=12> */
.L_x_22616:
[----:B------:R-:W-:Y:S02]  /*4b20*/  IMAD.MOV.U32 R164, RZ, RZ, R46 ;  /* 0x000000ffffa47224 */ /* 0x000fe400078e002e */
.L_x_22617:
[----:B------:R-:W-:Y:S05]  /*4b30*/  BSYNC B1 ;  /* 0x0000000000017941 */ /* 0x000fea0003800000 */
.L_x_22615:
        /* <DEDUP_REMOVED lines=16> */
.L_x_22621:
[----:B------:R-:W-:Y:S05]  /*4c40*/  BSYNC B2 ;  /* 0x0000000000027941 */ /* 0x000fea0003800000 */
.L_x_22620:
        /* <DEDUP_REMOVED lines=44> */
.L_x_22619:
[----:B------:R-:W-:Y:S05]  /*4f10*/  BSYNC B1 ;  /* 0x0000000000017941 */ /* 0x000fea0003800000 */
.L_x_22618:
        /* <DEDUP_REMOVED lines=8> */
.L_x_22614:
        /* <DEDUP_REMOVED lines=12> */
.L_x_22623:
[----:B------:R-:W-:Y:S02]  /*5060*/  IMAD.MOV.U32 R164, RZ, RZ, R46 ;  /* 0x000000ffffa47224 */ /* 0x000fe400078e002e */
.L_x_22624:
[----:B------:R-:W-:Y:S05]  /*5070*/  BSYNC B1 ;  /* 0x0000000000017941 */ /* 0x000fea0003800000 */
.L_x_22622:
        /* <DEDUP_REMOVED lines=16> */
.L_x_22628:
[----:B------:R-:W-:Y:S05]  /*5180*/  BSYNC B2 ;  /* 0x0000000000027941 */ /* 0x000fea0003800000 */
.L_x_22627:
        /* <DEDUP_REMOVED lines=44> */
.L_x_22626:
[----:B------:R-:W-:Y:S05]  /*5450*/  BSYNC B1 ;  /* 0x0000000000017941 */ /* 0x000fea0003800000 */
.L_x_22625:
        /* <DEDUP_REMOVED lines=11> */
.L_x_22629:
        /* <DEDUP_REMOVED lines=12> */
.L_x_22632:
[----:B------:R-:W-:Y:S02]  /*55d0*/  IMAD.MOV.U32 R164, RZ, RZ, R46 ;  /* 0x000000ffffa47224 */ /* 0x000fe400078e002e */
.L_x_22633:
[----:B------:R-:W-:Y:S05]  /*55e0*/  BSYNC B1 ;  /* 0x0000000000017941 */ /* 0x000fea0003800000 */
.L_x_22631:
        /* <DEDUP_REMOVED lines=16> */
.L_x_22637:
[----:B------:R-:W-:Y:S05]  /*56f0*/  BSYNC B2 ;  /* 0x0000000000027941 */ /* 0x000fea0003800000 */
.L_x_22636:
        /* <DEDUP_REMOVED lines=44> */
.L_x_22635:
[----:B------:R-:W-:Y:S05]  /*59c0*/  BSYNC B1 ;  /* 0x0000000000017941 */ /* 0x000fea0003800000 */
.L_x_22634:
        /* <DEDUP_REMOVED lines=8> */
.L_x_22630:
        /* <DEDUP_REMOVED lines=12> */
.L_x_22639:
[----:B------:R-:W-:Y:S02]  /*5b10*/  MOV R164, R46 ;  /* 0x0000002e00a47202 */ /* 0x000fe40000000f00 */
.L_x_22640:
[----:B------:R-:W-:Y:S05]  /*5b20*/  BSYNC B1 ;  /* 0x0000000000017941 */ /* 0x000fea0003800000 */
.L_x_22638:
        /* <DEDUP_REMOVED lines=16> */
.L_x_22644:
[----:B------:R-:W-:Y:S05]  /*5c30*/  BSYNC B2 ;  /* 0x0000000000027941 */ /* 0x000fea0003800000 */
.L_x_22643:
        /* <DEDUP_REMOVED lines=44> */
.L_x_22642:
[----:B------:R-:W-:Y:S05]  /*5f00*/  BSYNC B1 ;  /* 0x0000000000017941 */ /* 0x000fea0003800000 */
.L_x_22641:
        /* <DEDUP_REMOVED lines=11> */
.L_x_22645:
        /* <DEDUP_REMOVED lines=12> */
.L_x_22648:
[----:B------:R-:W-:Y:S02]  /*6080*/  IMAD.MOV.U32 R164, RZ, RZ, R46 ;  /* 0x000000ffffa47224 */ /* 0x000fe400078e002e */
.L_x_22649:
[----:B------:R-:W-:Y:S05]  /*6090*/  BSYNC B1 ;  /* 0x0000000000017941 */ /* 0x000fea0003800000 */
.L_x_22647:
        /* <DEDUP_REMOVED lines=16> */
.L_x_22653:
[----:B------:R-:W-:Y:S05]  /*61a0*/  BSYNC B2 ;  /* 0x0000000000027941 */ /* 0x000fea0003800000 */
.L_x_22652:
        /* <DEDUP_REMOVED lines=9> */
[----:B------:R-:W-:Y:S01]  /*6240*/  LOP3.LUT R26, R149, R26, R5, 0x96, !PT ;  /* 0x0000001a951a7212 */ /* 0x000fe200078e9605 */
[----:B------:R-:W-:-:S03]  /*6250*/  HFMA2.MMA R43, -RZ, RZ, 0, 0 ;  /* 0x00000000ff2b7435 */ /* 0x000fc600000001ff */
        /* <DEDUP_REMOVED lines=33> */
.L_x_22651:
[----:B------:R-:W-:Y:S05]  /*6470*/  BSYNC B1 ;  /* 0x0000000000017941 */ /* 0x000fea0003800000 */
.L_x_22650:
        /* <DEDUP_REMOVED lines=8> */
.L_x_22646:
        /* <DEDUP_REMOVED lines=12> */
.L_x_22655:
[----:B------:R-:W-:Y:S02]  /*65c0*/  IMAD.MOV.U32 R164, RZ, RZ, R46 ;  /* 0x000000ffffa47224 */ /* 0x000fe400078e002e */
.L_x_22656:
[----:B------:R-:W-:Y:S05]  /*65d0*/  BSYNC B1 ;  /* 0x0000000000017941 */ /* 0x000fea0003800000 */
.L_x_22654:
        /* <DEDUP_REMOVED lines=16> */
.L_x_22660:
[----:B------:R-:W-:Y:S05]  /*66e0*/  BSYNC B2 ;  /* 0x0000000000027941 */ /* 0x000fea0003800000 */
.L_x_22659:
        /* <DEDUP_REMOVED lines=44> */
.L_x_22658:
[----:B------:R-:W-:Y:S05]  /*69b0*/  BSYNC B1 ;  /* 0x0000000000017941 */ /* 0x000fea0003800000 */
.L_x_22657:
        /* <DEDUP_REMOVED lines=11> */
.L_x_22661:
        /* <DEDUP_REMOVED lines=12> */
.L_x_22664:
[----:B------:R-:W-:Y:S02]  /*6b30*/  IMAD.MOV.U32 R164, RZ, RZ, R46 ;  /* 0x000000ffffa47224 */ /* 0x000fe400078e002e */
.L_x_22665:
[----:B------:R-:W-:Y:S05]  /*6b40*/  BSYNC B1 ;  /* 0x0000000000017941 */ /* 0x000fea0003800000 */
.L_x_22663:
        /* <DEDUP_REMOVED lines=16> */
.L_x_22669:
[----:B------:R-:W-:Y:S05]  /*6c50*/  BSYNC B2 ;  /* 0x0000000000027941 */ /* 0x000fea0003800000 */
.L_x_22668:
        /* <DEDUP_REMOVED lines=44> */
.L_x_22667:
[----:B------:R-:W-:Y:S05]  /*6f20*/  BSYNC B1 ;  /* 0x0000000000017941 */ /* 0x000fea0003800000 */
.L_x_22666:
        /* <DEDUP_REMOVED lines=8> */
.L_x_22662:
[----:B------:R-:W-:Y:S01]  /*6fb0*/  ISETP.NE.AND P1, PT, R162, RZ, PT ;  /* 0x000000ffa200720c */ /* 0x000fe20003f25270 */
[C---:B------:R-:W-:Y:S01]  /*6fc0*/  IMAD.SHL.U32 R162, R159.reuse, 0x4, RZ ;  /* 0x000000049fa27824 */ /* 0x040fe200078e00ff */
[----:B------:R-:W-:Y:S02]  /*6fd0*/  SEL R148, RZ, 0x1000000, P5 ;  /* 0x01000000ff947807 */ /* 0x000fe40002800000 */
[----:B------:R-:W-:Y:S02]  /*6fe0*/  SEL R149, RZ, 0x10000, P4 ;  /* 0x00010000ff957807 */ /* 0x000fe40002000000 */
[----:B------:R-:W-:Y:S02]  /*6ff0*/  SEL R160, RZ, 0x100, P3 ;  /* 0x00000100ffa07807 */ /* 0x000fe40001800000 */
[----:B------:R-:W-:Y:S02]  /*7000*/  LEA R98, P0, R159, c[0x0][0x188], 0x4 ;  /* 0x000062009f627a11 */ /* 0x000fe400078020ff */
[----:B------:R-:W-:-:S02]  /*7010*/  SEL R161, RZ, 0x1, P2 ;  /* 0x00000001ffa17807 */ /* 0x000fc40001000000 */
[C---:B------:R-:W-:Y:S02]  /*7020*/  LEA.HI.X R99, R159.reuse, c[0x0][0x18c], RZ, 0x4, P0 ;  /* 0x000063009f637a11 */ /* 0x040fe400000f24ff */
[----:B------:R-:W-:Y:S02]  /*7030*/  IADD3 R148, R160, R148, R149 ;  /* 0x00000094a0947210 */ /* 0x000fe40007ffe095 */
[----:B------:R-:W-:Y:S01]  /*7040*/  SHF.L.U64.HI R163, R159, 0x2, RZ ;  /* 0x000000029fa37819 */ /* 0x000fe200000102ff */
[----:B------:R0:W-:Y:S01]  /*7050*/  STG.E.128 [R98.64], R68 ;  /* 0x0000004462007986 */ /* 0x0001e2000c101d04 */
[----:B------:R-:W-:Y:S01]  /*7060*/  IADD3 R96, P0, R162, c[0x0][0x190], RZ ;  /* 0x00006400a2607a10 */ /* 0x000fe20007f1e0ff */
[----:B------:R-:W-:-:S03]  /*7070*/  IMAD.IADD R161, R148, 0x1, R161 ;  /* 0x0000000194a17824 */ /* 0x000fc600078e02a1 */
[----:B------:R-:W-:-:S05]  /*7080*/  IADD3.X R97, R163, c[0x0][0x194], RZ, P0, !PT ;  /* 0x00006500a3617a10 */ /* 0x000fca00007fe4ff */
[----:B------:R0:W-:Y:S01]  /*7090*/  STG.E [R96.64], R161 ;  /* 0x000000a160007986 */ /* 0x0001e2000c101904 */
[----:B------:R-:W-:Y:S05]  /*70a0*/  @!P1 BRA `(.L_x_22670) ;  /* 0x000000b000009947 */ /* 0x000fea0003800000 */
[----:B0-----:R-:W-:Y:S01]  /*70b0*/  IMAD.U32 R99, R147, 0x10000, RZ ;  /* 0x0001000093637824 */ /* 0x001fe200078e00ff */
[----:B------:R-:W-:Y:S02]  /*70c0*/  LOP3.LUT R98, R150, 0xffff, RZ, 0xc0, !PT ;  /* 0x0000ffff96627812 */ /* 0x000fe400078ec0ff */
[----:B------:R-:W-:Y:S02]  /*70d0*/  IADD3 R96, P0, R162, c[0x0][0x198], RZ ;  /* 0x00006600a2607a10 */ /* 0x000fe40007f1e0ff */
[----:B------:R-:W-:Y:S02]  /*70e0*/  LOP3.LUT R99, R99, 0xff0000, RZ, 0xc0, !PT ;  /* 0x00ff000063637812 */ /* 0x000fe400078ec0ff */
[----:B------:R-:W-:-:S03]  /*70f0*/  IADD3.X R97, R163, c[0x0][0x19c], RZ, P0, !PT ;  /* 0x00006700a3617a10 */ /* 0x000fc600007fe4ff */
[----:B------:R-:W-:Y:S01]  /*7100*/  IMAD R98, R98, 0x1000000, R99 ;  /* 0x0100000062627824 */ /* 0x000fe200078e0263 */
[----:B------:R-:W-:-:S04]  /*7110*/  LOP3.LUT R99, R146, 0xff, RZ, 0xc0, !PT ;  /* 0x000000ff92637812 */ /* 0x000fc800078ec0ff */
[----:B------:R-:W-:Y:S02]  /*7120*/  LEA R98, R99, R98, 0x8 ;  /* 0x0000006263627211 */ /* 0x000fe400078e40ff */
[----:B------:R-:W-:-:S05]  /*7130*/  LOP3.LUT R99, R145, 0xff, RZ, 0xc0, !PT ;  /* 0x000000ff91637812 */ /* 0x000fca00078ec0ff */
[----:B------:R-:W-:-:S05]  /*7140*/  IMAD.IADD R99, R98, 0x1, R99 ;  /* 0x0000000162637824 */ /* 0x000fca00078e0263 */
[----:B------:R0:W-:Y:S02]  /*7150*/  STG.E [R96.64], R99 ;  /* 0x0000006360007986 */ /* 0x0001e4000c101904 */
.L_x_22670:
[----:B------:R-:W-:Y:S02]  /*7160*/  IADD3 R159, R159, 0x100, RZ ;  /* 0x000001009f9f7810 */ /* 0x000fe40007ffe0ff */
.L_x_22605:
[----:B------:R-:W-:Y:S05]  /*7170*/  BSYNC B0 ;  /* 0x0000000000007941 */ /* 0x000fea0003800000 */
.L_x_22604:
        /* <DEDUP_REMOVED lines=29> */
.L_x_22674:
[----:B0-----:R-:W-:Y:S02]  /*7350*/  IMAD.MOV.U32 R164, RZ, RZ, R46 ;  /* 0x000000ffffa47224 */ /* 0x001fe400078e002e */
.L_x_22675:
[----:B------:R-:W-:Y:S05]  /*7360*/  BSYNC B1 ;  /* 0x0000000000017941 */ /* 0x000fea0003800000 */
.L_x_22673:
        /* <DEDUP_REMOVED lines=16> */
.L_x_22679:
[----:B------:R-:W-:Y:S05]  /*7470*/  BSYNC B2 ;  /* 0x0000000000027941 */ /* 0x000fea0003800000 */
.L_x_22678:
        /* <DEDUP_REMOVED lines=44> */
.L_x_22677:
[----:B------:R-:W-:Y:S05]  /*7740*/  BSYNC B1 ;  /* 0x0000000000017941 */ /* 0x000fea0003800000 */
.L_x_22676:
        /* <DEDUP_REMOVED lines=14> */
.L_x_22680:
        /* <DEDUP_REMOVED lines=12> */
.L_x_22683:
[----:B------:R-:W-:Y:S02]  /*78f0*/  IMAD.MOV.U32 R164, RZ, RZ, R46 ;  /* 0x000000ffffa47224 */ /* 0x000fe400078e002e */
.L_x_22684:
[----:B------:R-:W-:Y:S05]  /*7900*/  BSYNC B1 ;  /* 0x0000000000017941 */ /* 0x000fea0003800000 */
.L_x_22682:
        /* <DEDUP_REMOVED lines=16> */
.L_x_22688:
[----:B------:R-:W-:Y:S05]  /*7a10*/  BSYNC B2 ;  /* 0x0000000000027941 */ /* 0x000fea0003800000 */
.L_x_22687:
        /* <DEDUP_REMOVED lines=44> */
.L_x_22686:
[----:B------:R-:W-:Y:S05]  /*7ce0*/  BSYNC B1 ;  /* 0x0000000000017941 */ /* 0x000fea0003800000 */
.L_x_22685:
        /* <DEDUP_REMOVED lines=8> */
.L_x_22681:
        /* <DEDUP_REMOVED lines=12> */
.L_x_22690:
[----:B------:R-:W-:Y:S02]  /*7e30*/  IMAD.MOV.U32 R164, RZ, RZ, R46 ;  /* 0x000000ffffa47224 */ /* 0x000fe400078e002e */
.L_x_22691:
[----:B------:R-:W-:Y:S05]  /*7e40*/  BSYNC B1 ;  /* 0x0000000000017941 */ /* 0x000fea0003800000 */
.L_x_22689:
        /* <DEDUP_REMOVED lines=16> */
.L_x_22695:
[----:B------:R-:W-:Y:S05]  /*7f50*/  BSYNC B2 ;  /* 0x0000000000027941 */ /* 0x000fea0003800000 */
.L_x_22694:
        /* <DEDUP_REMOVED lines=44> */
.L_x_22693:
[----:B------:R-:W-:Y:S05]  /*8220*/  BSYNC B1 ;  /* 0x0000000000017941 */ /* 0x000fea0003800000 */
.L_x_22692:
        /* <DEDUP_REMOVED lines=11> */
.L_x_22696:
        /* <DEDUP_REMOVED lines=12> */
.L_x_22699:
[----:B------:R-:W-:Y:S02]  /*83a0*/  IMAD.MOV.U32 R164, RZ, RZ, R46 ;  /* 0x000000ffffa47224 */ /* 0x000fe400078e002e */
.L_x_22700:
[----:B------:R-:W-:Y:S05]  /*83b0*/  BSYNC B1 ;  /* 0x0000000000017941 */ /* 0x000fea0003800000 */
.L_x_22698:
        /* <DEDUP_REMOVED lines=16> */
.L_x_22704:
[----:B------:R-:W-:Y:S05]  /*84c0*/  BSYNC B2 ;  /* 0x0000000000027941 */ /* 0x000fea0003800000 */
.L_x_22703:
        /* <DEDUP_REMOVED lines=44> */
.L_x_22702:
[----:B------:R-:W-:Y:S05]  /*8790*/  BSYNC B1 ;  /* 0x0000000000017941 */ /* 0x000fea0003800000 */
.L_x_22701:
        /* <DEDUP_REMOVED lines=8> */
.L_x_22697:
        /* <DEDUP_REMOVED lines=12> */
.L_x_22706:
[----:B------:R-:W-:Y:S02]  /*88e0*/  IMAD.MOV.U32 R164, RZ, RZ, R46 ;  /* 0x000000ffffa47224 */ /* 0x000fe400078e002e */
.L_x_22707:
[----:B------:R-:W-:Y:S05]  /*88f0*/  BSYNC B1 ;  /* 0x0000000000017941 */ /* 0x000fea0003800000 */
.L_x_22705:
        /* <DEDUP_REMOVED lines=16> */
.L_x_22711:
[----:B------:R-:W-:Y:S05]  /*8a00*/  BSYNC B2 ;  /* 0x0000000000027941 */ /* 0x000fea0003800000 */
.L_x_22710:
        /* <DEDUP_REMOVED lines=44> */
.L_x_22709:
[----:B------:R-:W-:Y:S05]  /*8cd0*/  BSYNC B1 ;  /* 0x0000000000017941 */ /* 0x000fea0003800000 */
.L_x_22708:
        /* <DEDUP_REMOVED lines=11> */
.L_x_22712:
        /* <DEDUP_REMOVED lines=12> */
.L_x_22715:
[----:B------:R-:W-:Y:S02]  /*8e50*/  MOV R164, R46 ;  /* 0x0000002e00a47202 */ /* 0x000fe40000000f00 */
.L_x_22716:
[----:B------:R-:W-:Y:S05]  /*8e60*/  BSYNC B1 ;  /* 0x0000000000017941 */ /* 0x000fea0003800000 */
.L_x_22714:
        /* <DEDUP_REMOVED lines=16> */
.L_x_22720:
[----:B------:R-:W-:Y:S05]  /*8f70*/  BSYNC B2 ;  /* 0x0000000000027941 */ /* 0x000fea0003800000 */
.L_x_22719:
        /* <DEDUP_REMOVED lines=44> */
.L_x_22718:
[----:B------:R-:W-:Y:S05]  /*9240*/  BSYNC B1 ;  /* 0x0000000000017941 */ /* 0x000fea0003800000 */
.L_x_22717:
        /* <DEDUP_REMOVED lines=8> */
.L_x_22713:
        /* <DEDUP_REMOVED lines=12> */
.L_x_22722:
[----:B------:R-:W-:Y:S02]  /*9390*/  IMAD.MOV.U32 R164, RZ, RZ, R46 ;  /* 0x000000ffffa47224 */ /* 0x000fe400078e002e */
.L_x_22723:
[----:B------:R-:W-:Y:S05]  /*93a0*/  BSYNC B1 ;  /* 0x0000000000017941 */ /* 0x000fea0003800000 */
.L_x_22721:
        /* <DEDUP_REMOVED lines=16> */
.L_x_22727:
[----:B------:R-:W-:Y:S05]  /*94b0*/  BSYNC B2 ;  /* 0x0000000000027941 */ /* 0x000fea0003800000 */
.L_x_22726:
        /* <DEDUP_REMOVED lines=44> */
.L_x_22725:
[----:B------:R-:W-:Y:S05]  /*9780*/  BSYNC B1 ;  /* 0x0000000000017941 */ /* 0x000fea0003800000 */
.L_x_22724:
        /* <DEDUP_REMOVED lines=11> */
.L_x_22728:
        /* <DEDUP_REMOVED lines=12> */
.L_x_22731:
[----:B------:R-:W-:Y:S02]  /*9900*/  IMAD.MOV.U32 R164, RZ, RZ, R46 ;  /* 0x000000ffffa47224 */ /* 0x000fe400078e002e */
.L_x_22732:
[----:B------:R-:W-:Y:S05]  /*9910*/  BSYNC B1 ;  /* 0x0000000000017941 */ /* 0x000fea0003800000 */
.L_x_22730:
        /* <DEDUP_REMOVED lines=16> */
.L_x_22736:
[----:B------:R-:W-:Y:S05]  /*9a20*/  BSYNC B2 ;  /* 0x0000000000027941 */ /* 0x000fea0003800000 */
.L_x_22735:
        /* <DEDUP_REMOVED lines=44> */
.L_x_22734:
[----:B------:R-:W-:Y:S05]  /*9cf0*/  BSYNC B1 ;  /* 0x0000000000017941 */ /* 0x000fea0003800000 */
.L_x_22733:
        /* <DEDUP_REMOVED lines=8> */
.L_x_22729:
        /* <DEDUP_REMOVED lines=22> */
[----:B------:R-:W-:-:S05]  /*9ee0*/  LOP3.LUT R99, R146, 0xff, RZ, 0xc0, !PT ;  /* 0x000000ff92637812 */ /* 0x000fca00078ec0ff */
[----:B------:R-:W-:Y:S01]  /*9ef0*/  IMAD R98, R99, 0x100, R98 ;  /* 0x0000010063627824 */ /* 0x000fe200078e0262 */
[----:B------:R-:W-:-:S05]  /*9f00*/  LOP3.LUT R99, R145, 0xff, RZ, 0xc0, !PT ;  /* 0x000000ff91637812 */ /* 0x000fca00078ec0ff */
[----:B------:R-:W-:-:S05]  /*9f10*/  IMAD.IADD R99, R98, 0x1, R99 ;  /* 0x0000000162637824 */ /* 0x000fca00078e0263 */
[----:B------:R0:W-:Y:S02]  /*9f20*/  STG.E [R96.64], R99 ;  /* 0x0000006360007986 */ /* 0x0001e4000c101904 */
.L_x_22737:
[----:B------:R-:W-:Y:S02]  /*9f30*/  IADD3 R159, R159, 0x100, RZ ;  /* 0x000001009f9f7810 */ /* 0x000fe40007ffe0ff */
.L_x_22672:
[----:B------:R-:W-:Y:S05]  /*9f40*/  BSYNC B0 ;  /* 0x0000000000007941 */ /* 0x000fea0003800000 */
.L_x_22671:
        /* <DEDUP_REMOVED lines=29> */
.L_x_22741:
[----:B0-----:R-:W-:Y:S02]  /*a120*/  IMAD.MOV.U32 R164, RZ, RZ, R46 ;  /* 0x000000ffffa47224 */ /* 0x001fe400078e002e */
.L_x_22742:
[----:B------:R-:W-:Y:S05]  /*a130*/  BSYNC B1 ;  /* 0x0000000000017941 */ /* 0x000fea0003800000 */
.L_x_22740:
        /* <DEDUP_REMOVED lines=16> */
.L_x_22746:
[----:B------:R-:W-:Y:S05]  /*a240*/  BSYNC B2 ;  /* 0x0000000000027941 */ /* 0x000fea0003800000 */
.L_x_22745:
        /* <DEDUP_REMOVED lines=44> */
.L_x_22744:
[----:B------:R-:W-:Y:S05]  /*a510*/  BSYNC B1 ;  /* 0x0000000000017941 */ /* 0x000fea0003800000 */
.L_x_22743:
        /* <DEDUP_REMOVED lines=14> */
.L_x_22747:
        /* <DEDUP_REMOVED lines=12> */
.L_x_22750:
[----:B------:R-:W-:Y:S02]  /*a6c0*/  IMAD.MOV.U32 R164, RZ, RZ, R46 ;  /* 0x000000ffffa47224 */ /* 0x000fe400078e002e */
.L_x_22751:
[----:B------:R-:W-:Y:S05]  /*a6d0*/  BSYNC B1 ;  /* 0x0000000000017941 */ /* 0x000fea0003800000 */
.L_x_22749:
        /* <DEDUP_REMOVED lines=16> */
.L_x_22755:
[----:B------:R-:W-:Y:S05]  /*a7e0*/  BSYNC B2 ;  /* 0x0000000000027941 */ /* 0x000fea0003800000 */
.L_x_22754:
        /* <DEDUP_REMOVED lines=44> */
.L_x_22753:
[----:B------:R-:W-:Y:S05]  /*aab0*/  BSYNC B1 ;  /* 0x0000000000017941 */ /* 0x000fea0003800000 */
.L_x_22752:
        /* <DEDUP_REMOVED lines=8> */
.L_x_22748:
        /* <DEDUP_REMOVED lines=12> */
.L_x_22757:
[----:B------:R-:W-:Y:S02]  /*ac00*/  IMAD.MOV.U32 R164, RZ, RZ, R46 ;  /* 0x000000ffffa47224 */ /* 0x000fe400078e002e */
.L_x_22758:
[----:B------:R-:W-:Y:S05]  /*ac10*/  BSYNC B1 ;  /* 0x0000000000017941 */ /* 0x000fea0003800000 */
.L_x_22756:
        /* <DEDUP_REMOVED lines=16> */
.L_x_22762:
[----:B------:R-:W-:Y:S05]  /*ad20*/  BSYNC B2 ;  /* 0x0000000000027941 */ /* 0x000fea0003800000 */
.L_x_22761:
        /* <DEDUP_REMOVED lines=44> */
.L_x_22760:
[----:B------:R-:W-:Y:S05]  /*aff0*/  BSYNC B1 ;  /* 0x0000000000017941 */ /* 0x000fea0003800000 */
.L_x_22759:
        /* <DEDUP_REMOVED lines=11> */
.L_x_22763:
        /* <DEDUP_REMOVED lines=12> */
.L_x_22766:
[----:B------:R-:W-:Y:S02]  /*b170*/  IMAD.MOV.U32 R164, RZ, RZ, R46 ;  /* 0x000000ffffa47224 */ /* 0x000fe400078e002e */
.L_x_22767:
[----:B------:R-:W-:Y:S05]  /*b180*/  BSYNC B1 ;  /* 0x0000000000017941 */ /* 0x000fea0003800000 */
.L_x_22765:
        /* <DEDUP_REMOVED lines=16> */
.L_x_22771:
[----:B------:R-:W-:Y:S05]  /*b290*/  BSYNC B2 ;  /* 0x0000000000027941 */ /* 0x000fea0003800000 */
.L_x_22770:
        /* <DEDUP_REMOVED lines=44> */
.L_x_22769:
[----:B------:R-:W-:Y:S05]  /*b560*/  BSYNC B1 ;  /* 0x0000000000017941 */ /* 0x000fea0003800000 */
.L_x_22768:
        /* <DEDUP_REMOVED lines=8> */
.L_x_22764:
        /* <DEDUP_REMOVED lines=12> */
.L_x_22773:
[----:B------:R-:W-:Y:S02]  /*b6b0*/  IMAD.MOV.U32 R164, RZ, RZ, R46 ;  /* 0x000000ffffa47224 */ /* 0x000fe400078e002e */
.L_x_22774:
[----:B------:R-:W-:Y:S05]  /*b6c0*/  BSYNC B1 ;  /* 0x0000000000017941 */ /* 0x000fea0003800000 */
.L_x_22772:
        /* <DEDUP_REMOVED lines=16> */
.L_x_22778:
[----:B------:R-:W-:Y:S05]  /*b7d0*/  BSYNC B2 ;  /* 0x0000000000027941 */ /* 0x000fea0003800000 */
.L_x_22777:
        /* <DEDUP_REMOVED lines=44> */
.L_x_22776:
[----:B------:R-:W-:Y:S05]  /*baa0*/  BSYNC B1 ;  /* 0x0000000000017941 */ /* 0x000fea0003800000 */
.L_x_22775:
        /* <DEDUP_REMOVED lines=11> */
.L_x_22779:
        /* <DEDUP_REMOVED lines=12> */
.L_x_22782:
[----:B------:R-:W-:Y:S02]  /*bc20*/  IMAD.MOV.U32 R164, RZ, RZ, R46 ;  /* 0x000000ffffa47224 */ /* 0x000fe400078e002e */
.L_x_22783:
[----:B------:R-:W-:Y:S05]  /*bc30*/  BSYNC B1 ;  /* 0x0000000000017941 */ /* 0x000fea0003800000 */
.L_x_22781:
        /* <DEDUP_REMOVED lines=16> */
.L_x_22787:
[----:B------:R-:W-:Y:S05]  /*bd40*/  BSYNC B2 ;  /* 0x0000000000027941 */ /* 0x000fea0003800000 */
.L_x_22786:
        /* <DEDUP_REMOVED lines=44> */
.L_x_22785:
[----:B------:R-:W-:Y:S05]  /*c010*/  BSYNC B1 ;  /* 0x0000000000017941 */ /* 0x000fea0003800000 */
.L_x_22784:
        /* <DEDUP_REMOVED lines=8> */
.L_x_22780:
        /* <DEDUP_REMOVED lines=12> */
.L_x_22789:
[----:B------:R-:W-:Y:S02]  /*c160*/  IMAD.MOV.U32 R164, RZ, RZ, R46 ;  /* 0x000000ffffa47224 */ /* 0x000fe400078e002e */
.L_x_22790:
[----:B------:R-:W-:Y:S05]  /*c170*/  BSYNC B1 ;  /* 0x0000000000017941 */ /* 0x000fea0003800000 */
.L_x_22788:
        /* <DEDUP_REMOVED lines=16> */
.L_x_22794:
[----:B------:R-:W-:Y:S05]  /*c280*/  BSYNC B2 ;  /* 0x0000000000027941 */ /* 0x000fea0003800000 */
.L_x_22793:
        /* <DEDUP_REMOVED lines=44> */
.L_x_22792:
[----:B------:R-:W-:Y:S05]  /*c550*/  BSYNC B1 ;  /* 0x0000000000017941 */ /* 0x000fea0003800000 */
.L_x_22791:
        /* <DEDUP_REMOVED lines=11> */
.L_x_22795:
        /* <DEDUP_REMOVED lines=12> */
.L_x_22798:
[----:B------:R-:W-:Y:S02]  /*c6d0*/  IMAD.MOV.U32 R164, RZ, RZ, R46 ;  /* 0x000000ffffa47224 */ /* 0x000fe400078e002e */
.L_x_22799:
[----:B------:R-:W-:Y:S05]  /*c6e0*/  BSYNC B1 ;  /* 0x0000000000017941 */ /* 0x000fea0003800000 */
.L_x_22797:
        /* <DEDUP_REMOVED lines=16> */
.L_x_22803:
[----:B------:R-:W-:Y:S05]  /*c7f0*/  BSYNC B2 ;  /* 0x0000000000027941 */ /* 0x000fea0003800000 */
.L_x_22802:
        /* <DEDUP_REMOVED lines=44> */
.L_x_22801:
[----:B------:R-:W-:Y:S05]  /*cac0*/  BSYNC B1 ;  /* 0x0000000000017941 */ /* 0x000fea0003800000 */
.L_x_22800:
        /* <DEDUP_REMOVED lines=8> */
.L_x_22796:
        /* <DEDUP_REMOVED lines=27> */
.L_x_22804:
[----:B------:R-:W-:Y:S02]  /*cd00*/  IADD3 R159, R159, 0x100, RZ ;  /* 0x000001009f9f7810 */ /* 0x000fe40007ffe0ff */
.L_x_22739:
[----:B------:R-:W-:Y:S05]  /*cd10*/  BSYNC B0 ;  /* 0x0000000000007941 */ /* 0x000fea0003800000 */
.L_x_22738:
        /* <DEDUP_REMOVED lines=29> */
.L_x_22808:
[----:B0-----:R-:W-:Y:S02]  /*cef0*/  MOV R164, R46 ;  /* 0x0000002e00a47202 */ /* 0x001fe40000000f00 */
.L_x_22809:
[----:B------:R-:W-:Y:S05]  /*cf00*/  BSYNC B1 ;  /* 0x0000000000017941 */ /* 0x000fea0003800000 */
.L_x_22807:
        /* <DEDUP_REMOVED lines=16> */
.L_x_22813:
[----:B------:R-:W-:Y:S05]  /*d010*/  BSYNC B2 ;  /* 0x0000000000027941 */ /* 0x000fea0003800000 */
.L_x_22812:
        /* <DEDUP_REMOVED lines=44> */
.L_x_22811:
[----:B------:R-:W-:Y:S05]  /*d2e0*/  BSYNC B1 ;  /* 0x0000000000017941 */ /* 0x000fea0003800000 */
.L_x_22810:
        /* <DEDUP_REMOVED lines=14> */
.L_x_22814:
        /* <DEDUP_REMOVED lines=12> */
.L_x_22817:
[----:B------:R-:W-:Y:S02]  /*d490*/  IMAD.MOV.U32 R164, RZ, RZ, R46 ;  /* 0x000000ffffa47224 */ /* 0x000fe400078e002e */
.L_x_22818:
[----:B------:R-:W-:Y:S05]  /*d4a0*/  BSYNC B1 ;  /* 0x0000000000017941 */ /* 0x000fea0003800000 */
.L_x_22816:
        /* <DEDUP_REMOVED lines=16> */
.L_x_22822:
[----:B------:R-:W-:Y:S05]  /*d5b0*/  BSYNC B2 ;  /* 0x0000000000027941 */ /* 0x000fea0003800000 */
.L_x_22821:
        /* <DEDUP_REMOVED lines=44> */
.L_x_22820:
[----:B------:R-:W-:Y:S05]  /*d880*/  BSYNC B1 ;  /* 0x0000000000017941 */ /* 0x000fea0003800000 */
.L_x_22819:
        /* <DEDUP_REMOVED lines=8> */
.L_x_22815:
        /* <DEDUP_REMOVED lines=12> */
.L_x_22824:
[----:B------:R-:W-:Y:S02]  /*d9d0*/  IMAD.MOV.U32 R164, RZ, RZ, R46 ;  /* 0x000000ffffa47224 */ /* 0x000fe400078e002e */
.L_x_22825:
[----:B------:R-:W-:Y:S05]  /*d9e0*/  BSYNC B1 ;  /* 0x0000000000017941 */ /* 0x000fea0003800000 */
.L_x_22823:
        /* <DEDUP_REMOVED lines=16> */
.L_x_22829:
[----:B------:R-:W-:Y:S05]  /*daf0*/  BSYNC B2 ;  /* 0x0000000000027941 */ /* 0x000fea0003800000 */
.L_x_22828:
        /* <DEDUP_REMOVED lines=44> */
.L_x_22827:
[----:B------:R-:W-:Y:S05]  /*ddc0*/  BSYNC B1 ;  /* 0x0000000000017941 */ /* 0x000fea0003800000 */
.L_x_22826:
        /* <DEDUP_REMOVED lines=11> */
.L_x_22830:
        /* <DEDUP_REMOVED lines=12> */
.L_x_22833:
[----:B------:R-:W-:Y:S02]  /*df40*/  IMAD.MOV.U32 R164, RZ, RZ, R46 ;  /* 0x000000ffffa47224 */ /* 0x000fe400078e002e */
.L_x_22834:
[----:B------:R-:W-:Y:S05]  /*df50*/  BSYNC B1 ;  /* 0x0000000000017941 */ /* 0x000fea0003800000 */
.L_x_22832:
        /* <DEDUP_REMOVED lines=16> */
.L_x_22838:
[----:B------:R-:W-:Y:S05]  /*e060*/  BSYNC B2 ;  /* 0x0000000000027941 */ /* 0x000fea0003800000 */
.L_x_22837:
        /* <DEDUP_REMOVED lines=44> */
.L_x_22836:
[----:B------:R-:W-:Y:S05]  /*e330*/  BSYNC B1 ;  /* 0x0000000000017941 */ /* 0x000fea0003800000 */
.L_x_22835:
        /* <DEDUP_REMOVED lines=8> */
.L_x_22831:
        /* <DEDUP_REMOVED lines=12> */
.L_x_22840:
[----:B------:R-:W-:Y:S02]  /*e480*/  MOV R164, R46 ;  /* 0x0000002e00a47202 */ /* 0x000fe40000000f00 */
.L_x_22841:
[----:B------:R-:W-:Y:S05]  /*e490*/  BSYNC B1 ;  /* 0x0000000000017941 */ /* 0x000fea0003800000 */
.L_x_22839:
        /* <DEDUP_REMOVED lines=16> */
.L_x_22845:
[----:B------:R-:W-:Y:S05]  /*e5a0*/  BSYNC B2 ;  /* 0x0000000000027941 */ /* 0x000fea0003800000 */
.L_x_22844:
        /* <DEDUP_REMOVED lines=44> */
.L_x_22843:
[----:B------:R-:W-:Y:S05]  /*e870*/  BSYNC B1 ;  /* 0x0000000000017941 */ /* 0x000fea0003800000 */
.L_x_22842:
        /* <DEDUP_REMOVED lines=11> */
.L_x_22846:
        /* <DEDUP_REMOVED lines=12> */
.L_x_22849:
[----:B------:R-:W-:Y:S02]  /*e9f0*/  IMAD.MOV.U32 R164, RZ, RZ, R46 ;  /* 0x000000ffffa47224 */ /* 0x000fe400078e002e */
.L_x_22850:
[----:B------:R-:W-:Y:S05]  /*ea00*/  BSYNC B1 ;  /* 0x0000000000017941 */ /* 0x000fea0003800000 */
.L_x_22848:
        /* <DEDUP_REMOVED lines=16> */
.L_x_22854:
[----:B------:R-:W-:Y:S05]  /*eb10*/  BSYNC B2 ;  /* 0x0000000000027941 */ /* 0x000fea0003800000 */
.L_x_22853:
        /* <DEDUP_REMOVED lines=44> */
.L_x_22852:
[----:B------:R-:W-:Y:S05]  /*ede0*/  BSYNC B1 ;  /* 0x0000000000017941 */ /* 0x000fea0003800000 */
.L_x_22851:
        /* <DEDUP_REMOVED lines=8> */
.L_x_22847:
        /* <DEDUP_REMOVED lines=12> */
.L_x_22856:
[----:B------:R-:W-:Y:S02]  /*ef30*/  IMAD.MOV.U32 R164, RZ, RZ, R46 ;  /* 0x000000ffffa47224 */ /* 0x000fe400078e002e */
.L_x_22857:
[----:B------:R-:W-:Y:S05]  /*ef40*/  BSYNC B1 ;  /* 0x0000000000017941 */ /* 0x000fea0003800000 */
.L_x_22855:
        /* <DEDUP_REMOVED lines=16> */
.L_x_22861:
[----:B------:R-:W-:Y:S05]  /*f050*/  BSYNC B2 ;  /* 0x0000000000027941 */ /* 0x000fea0003800000 */
.L_x_22860:
        /* <DEDUP_REMOVED lines=44> */
.L_x_22859:
[----:B------:R-:W-:Y:S05]  /*f320*/  BSYNC B1 ;  /* 0x0000000000017941 */ /* 0x000fea0003800000 */
.L_x_22858:
        /* <DEDUP_REMOVED lines=11> */
.L_x_22862:
        /* <DEDUP_REMOVED lines=12> */
.L_x_22865:
[----:B------:R-:W-:Y:S02]  /*f4a0*/  IMAD.MOV.U32 R164, RZ, RZ, R46 ;  /* 0x000000ffffa47224 */ /* 0x000fe400078e002e */
.L_x_22866:
[----:B------:R-:W-:Y:S05]  /*f4b0*/  BSYNC B1 ;  /* 0x0000000000017941 */ /* 0x000fea0003800000 */
.L_x_22864:
        /* <DEDUP_REMOVED lines=16> */
.L_x_22870:
[----:B------:R-:W-:Y:S05]  /*f5c0*/  BSYNC B2 ;  /* 0x0000000000027941 */ /* 0x000fea0003800000 */
.L_x_22869:
        /* <DEDUP_REMOVED lines=44> */
.L_x_22868:
[----:B------:R-:W-:Y:S05]  /*f890*/  BSYNC B1 ;  /* 0x0000000000017941 */ /* 0x000fea0003800000 */
.L_x_22867:
        /* <DEDUP_REMOVED lines=8> */
.L_x_22863:
        /* <DEDUP_REMOVED lines=27> */
.L_x_22871:
[----:B------:R-:W-:Y:S02]  /*fad0*/  IADD3 R159, R159, 0x100, RZ ;  /* 0x000001009f9f7810 */ /* 0x000fe40007ffe0ff */
.L_x_22806:
[----:B------:R-:W-:Y:S05]  /*fae0*/  BSYNC B0 ;  /* 0x0000000000007941 */ /* 0x000fea0003800000 */
.L_x_22805:
        /* <DEDUP_REMOVED lines=29> */
.L_x_22875:
[----:B0-----:R-:W-:Y:S02]  /*fcc0*/  IMAD.MOV.U32 R164, RZ, RZ, R46 ;  /* 0x000000ffffa47224 */ /* 0x001fe400078e002e */
.L_x_22876:
[----:B------:R-:W-:Y:S05]  /*fcd0*/  BSYNC B1 ;  /* 0x0000000000017941 */ /* 0x000fea0003800000 */
.L_x_22874:
        /* <DEDUP_REMOVED lines=16> */
.L_x_22880:
[----:B------:R-:W-:Y:S05]  /*fde0*/  BSYNC B2 ;  /* 0x0000000000027941 */ /* 0x000fea0003800000 */
.L_x_22879:
        /* <DEDUP_REMOVED lines=44> */
.L_x_22878:
[----:B------:R-:W-:Y:S05]  /*100b0*/  BSYNC B1 ;  /* 0x0000000000017941 */ /* 0x000fea0003800000 */
.L_x_22877:
        /* <DEDUP_REMOVED lines=14> */
.L_x_22881:
        /* <DEDUP_REMOVED lines=12> */
.L_x_22884:
[----:B------:R-:W-:Y:S02]  /*10260*/  IMAD.MOV.U32 R164, RZ, RZ, R46 ;  /* 0x000000ffffa47224 */ /* 0x000fe400078e002e */
.L_x_22885:
[----:B------:R-:W-:Y:S05]  /*10270*/  BSYNC B1 ;  /* 0x0000000000017941 */ /* 0x000fea0003800000 */
.L_x_22883:
        /* <DEDUP_REMOVED lines=16> */
.L_x_22889:
[----:B------:R-:W-:Y:S05]  /*10380*/  BSYNC B2 ;  /* 0x0000000000027941 */ /* 0x000fea0003800000 */
.L_x_22888:
        /* <DEDUP_REMOVED lines=44> */
.L_x_22887:
[----:B------:R-:W-:Y:S05]  /*10650*/  BSYNC B1 ;  /* 0x0000000000017941 */ /* 0x000fea0003800000 */
.L_x_22886:
        /* <DEDUP_REMOVED lines=8> */
.L_x_22882:
        /* <DEDUP_REMOVED lines=12> */
.L_x_22891:
[----:B------:R-:W-:Y:S02]  /*107a0*/  IMAD.MOV.U32 R164, RZ, RZ, R46 ;  /* 0x000000ffffa47224 */ /* 0x000fe400078e002e */
.L_x_22892:
[----:B------:R-:W-:Y:S05]  /*107b0*/  BSYNC B1 ;  /* 0x0000000000017941 */ /* 0x000fea0003800000 */
.L_x_22890:
        /* <DEDUP_REMOVED lines=16> */
.L_x_22896:
[----:B------:R-:W-:Y:S05]  /*108c0*/  BSYNC B2 ;  /* 0x0000000000027941 */ /* 0x000fea0003800000 */
.L_x_22895:
        /* <DEDUP_REMOVED lines=44> */
.L_x_22894:
[----:B------:R-:W-:Y:S05]  /*10b90*/  BSYNC B1 ;  /* 0x0000000000017941 */ /* 0x000fea0003800000 */
.L_x_22893:
        /* <DEDUP_REMOVED lines=11> */
.L_x_22897:
        /* <DEDUP_REMOVED lines=12> */
.L_x_22900:
[----:B------:R-:W-:Y:S02]  /*10d10*/  IMAD.MOV.U32 R164, RZ, RZ, R46 ;  /* 0x000000ffffa47224 */ /* 0x000fe400078e002e */
.L_x_22901:
[----:B------:R-:W-:Y:S05]  /*10d20*/  BSYNC B1 ;  /* 0x0000000000017941 */ /* 0x000fea0003800000 */
.L_x_22899:
        /* <DEDUP_REMOVED lines=16> */
.L_x_22905:
[----:B------:R-:W-:Y:S05]  /*10e30*/  BSYNC B2 ;  /* 0x0000000000027941 */ /* 0x000fea0003800000 */
.L_x_22904:
        /* <DEDUP_REMOVED lines=44> */
.L_x_22903:
[----:B------:R-:W-:Y:S05]  /*11100*/  BSYNC B1 ;  /* 0x0000000000017941 */ /* 0x000fea0003800000 */
.L_x_22902:
        /* <DEDUP_REMOVED lines=8> */
.L_x_22898:
        /* <DEDUP_REMOVED lines=12> */
.L_x_22907:
[----:B------:R-:W-:Y:S02]  /*11250*/  IMAD.MOV.U32 R164, RZ, RZ, R46 ;  /* 0x000000ffffa47224 */ /* 0x000fe400078e002e */
.L_x_22908:
[----:B------:R-:W-:Y:S05]  /*11260*/  BSYNC B1 ;  /* 0x0000000000017941 */ /* 0x000fea0003800000 */
.L_x_22906:
        /* <DEDUP_REMOVED lines=16> */
.L_x_22912:
[----:B------:R-:W-:Y:S05]  /*11370*/  BSYNC B2 ;  /* 0x0000000000027941 */ /* 0x000fea0003800000 */
.L_x_22911:
        /* <DEDUP_REMOVED lines=44> */
.L_x_22910:
[----:B------:R-:W-:Y:S05]  /*11640*/  BSYNC B1 ;  /* 0x0000000000017941 */ /* 0x000fea0003800000 */
.L_x_22909:
        /* <DEDUP_REMOVED lines=11> */
.L_x_22913:
        /* <DEDUP_REMOVED lines=12> */
.L_x_22916:
[----:B------:R-:W-:Y:S02]  /*117c0*/  IMAD.MOV.U32 R164, RZ, RZ, R46 ;  /* 0x000000ffffa47224 */ /* 0x000fe400078e002e */
.L_x_22917:
[----:B------:R-:W-:Y:S05]  /*117d0*/  BSYNC B1 ;  /* 0x0000000000017941 */ /* 0x000fea0003800000 */
.L_x_22915:
        /* <DEDUP_REMOVED lines=16> */
.L_x_22921:
[----:B------:R-:W-:Y:S05]  /*118e0*/  BSYNC B2 ;  /* 0x0000000000027941 */ /* 0x000fea0003800000 */
.L_x_22920:
        /* <DEDUP_REMOVED lines=44> */
.L_x_22919:
[----:B------:R-:W-:Y:S05]  /*11bb0*/  BSYNC B1 ;  /* 0x0000000000017941 */ /* 0x000fea0003800000 */
.L_x_22918:
        /* <DEDUP_REMOVED lines=8> */
.L_x_22914:
        /* <DEDUP_REMOVED lines=12> */
.L_x_22923:
[----:B------:R-:W-:Y:S02]  /*11d00*/  IMAD.MOV.U32 R164, RZ, RZ, R46 ;  /* 0x000000ffffa47224 */ /* 0x000fe400078e002e */
.L_x_22924:
[----:B------:R-:W-:Y:S05]  /*11d10*/  BSYNC B1 ;  /* 0x0000000000017941 */ /* 0x000fea0003800000 */
.L_x_22922:
        /* <DEDUP_REMOVED lines=16> */
.L_x_22928:
[----:B------:R-:W-:Y:S05]  /*11e20*/  BSYNC B2 ;  /* 0x0000000000027941 */ /* 0x000fea0003800000 */
.L_x_22927:
        /* <DEDUP_REMOVED lines=44> */
.L_x_22926:
[----:B------:R-:W-:Y:S05]  /*120f0*/  BSYNC B1 ;  /* 0x0000000000017941 */ /* 0x000fea0003800000 */
.L_x_22925:
        /* <DEDUP_REMOVED lines=11> */
.L_x_22929:
        /* <DEDUP_REMOVED lines=12> */
.L_x_22932:
[----:B------:R-:W-:Y:S02]  /*12270*/  IMAD.MOV.U32 R164, RZ, RZ, R46 ;  /* 0x000000ffffa47224 */ /* 0x000fe400078e002e */
.L_x_22933:
[----:B------:R-:W-:Y:S05]  /*12280*/  BSYNC B1 ;  /* 0x0000000000017941 */ /* 0x000fea0003800000 */
.L_x_22931:
        /* <DEDUP_REMOVED lines=16> */
.L_x_22937:
[----:B------:R-:W-:Y:S05]  /*12390*/  BSYNC B2 ;  /* 0x0000000000027941 */ /* 0x000fea0003800000 */
.L_x_22936:
        /* <DEDUP_REMOVED lines=44> */
.L_x_22935:
[----:B------:R-:W-:Y:S05]  /*12660*/  BSYNC B1 ;  /* 0x0000000000017941 */ /* 0x000fea0003800000 */
.L_x_22934:
        /* <DEDUP_REMOVED lines=8> */
.L_x_22930:
        /* <DEDUP_REMOVED lines=16> */
[----:B0-----:R-:W-:Y:S02]  /*127f0*/  SHF.L.U32 R99, R147, 0x10, RZ ;  /* 0x0000001093637819 */ /* 0x001fe400000006ff */
[----:B------:R-:W-:Y:S02]  /*12800*/  LOP3.LUT R98, R150, 0xffff, RZ, 0xc0, !PT ;  /* 0x0000ffff96627812 */ /* 0x000fe400078ec0ff */
[----:B------:R-:W-:Y:S02]  /*12810*/  LOP3.LUT R99, R99, 0xff0000, RZ, 0xc0, !PT ;  /* 0x00ff000063637812 */ /* 0x000fe400078ec0ff */
[----:B------:R-:W-:-:S03]  /*12820*/  IADD3 R96, P0, R162, c[0x0][0x198], RZ ;  /* 0x00006600a2607a10 */ /* 0x000fc60007f1e0ff */
[----:B------:R-:W-:Y:S01]  /*12830*/  IMAD R98, R98, 0x1000000, R99 ;  /* 0x0100000062627824 */ /* 0x000fe200078e0263 */
[----:B------:R-:W-:Y:S02]  /*12840*/  LOP3.LUT R99, R146, 0xff, RZ, 0xc0, !PT ;  /* 0x000000ff92637812 */ /* 0x000fe400078ec0ff */
[----:B------:R-:W-:-:S03]  /*12850*/  IADD3.X R97, R163, c[0x0][0x19c], RZ, P0, !PT ;  /* 0x00006700a3617a10 */ /* 0x000fc600007fe4ff */
[----:B------:R-:W-:Y:S01]  /*12860*/  IMAD R98, R99, 0x100, R98 ;  /* 0x0000010063627824 */ /* 0x000fe200078e0262 */
[----:B------:R-:W-:-:S05]  /*12870*/  LOP3.LUT R99, R145, 0xff, RZ, 0xc0, !PT ;  /* 0x000000ff91637812 */ /* 0x000fca00078ec0ff */
[----:B------:R-:W-:-:S05]  /*12880*/  IMAD.IADD R99, R98, 0x1, R99 ;  /* 0x0000000162637824 */ /* 0x000fca00078e0263 */
[----:B------:R0:W-:Y:S02]  /*12890*/  STG.E [R96.64], R99 ;  /* 0x0000006360007986 */ /* 0x0001e4000c101904 */
.L_x_22938:
[----:B------:R-:W-:Y:S02]  /*128a0*/  IADD3 R159, R159, 0x100, RZ ;  /* 0x000001009f9f7810 */ /* 0x000fe40007ffe0ff */
.L_x_22873:
[----:B------:R-:W-:Y:S05]  /*128b0*/  BSYNC B0 ;  /* 0x0000000000007941 */ /* 0x000fea0003800000 */
.L_x_22872:
        /* <DEDUP_REMOVED lines=29> */
.L_x_22942:
[----:B0-----:R-:W-:Y:S02]  /*12a90*/  MOV R164, R46 ;  /* 0x0000002e00a47202 */ /* 0x001fe40000000f00 */
.L_x_22943:
[----:B------:R-:W-:Y:S05]  /*12aa0*/  BSYNC B1 ;  /* 0x0000000000017941 */ /* 0x000fea0003800000 */
.L_x_22941:
        /* <DEDUP_REMOVED lines=16> */
.L_x_22947:
[----:B------:R-:W-:Y:S05]  /*12bb0*/  BSYNC B2 ;  /* 0x0000000000027941 */ /* 0x000fea0003800000 */
.L_x_22946:
        /* <DEDUP_REMOVED lines=44> */
.L_x_22945:
[----:B------:R-:W-:Y:S05]  /*12e80*/  BSYNC B1 ;  /* 0x0000000000017941 */ /* 0x000fea0003800000 */
.L_x_22944:
        /* <DEDUP_REMOVED lines=9> */
[----:B------:R-:W-:Y:S01]  /*12f20*/  MOV R43, R148 ;  /* 0x00000094002b7202 */ /* 0x000fe20000000f00 */
[----:B------:R-:W-:Y:S05]  /*12f30*/  @!P0 BRA `(.L_x_22949) ;  /* 0x0000057000008947 */ /* 0x000fea0003800000 */
[----:B------:R-:W-:Y:S02]  /*12f40*/  IMAD.MOV.U32 R43, RZ, RZ, R148 ;  /* 0x000000ffff2b7224 */ /* 0x000fe400078e0094 */
[----:B------:R-:W-:Y:S01]  /*12f50*/  FADD.FTZ R88, R60, R88 ;  /* 0x000000583c587221 */ /* 0x000fe20000010000 */
[----:B------:R-:W-:Y:S05]  /*12f60*/  BRA `(.L_x_22949) ;  /* 0x0000054000007947 */ /* 0x000fea0003800000 */
.L_x_22948:
        /* <DEDUP_REMOVED lines=12> */
.L_x_22951:
[----:B------:R-:W-:Y:S02]  /*13030*/  IMAD.MOV.U32 R164, RZ, RZ, R46 ;  /* 0x000000ffffa47224 */ /* 0x000fe400078e002e */
.L_x_22952:
[----:B------:R-:W-:Y:S05]  /*13040*/  BSYNC B1 ;  /* 0x0000000000017941 */ /* 0x000fea0003800000 */
.L_x_22950:
        /* <DEDUP_REMOVED lines=16> */
.L_x_22956:
[----:B------:R-:W-:Y:S05]  /*13150*/  BSYNC B2 ;  /* 0x0000000000027941 */ /* 0x000fea0003800000 */
.L_x_22955:
        /* <DEDUP_REMOVED lines=44> */
.L_x_22954:
[----:B------:R-:W-:Y:S05]  /*13420*/  BSYNC B1 ;  /* 0x0000000000017941 */ /* 0x000fea0003800000 */
.L_x_22953:
        /* <DEDUP_REMOVED lines=8> */
.L_x_22949:
        /* <DEDUP_REMOVED lines=12> */
.L_x_22958:
[----:B------:R-:W-:Y:S02]  /*13570*/  IMAD.MOV.U32 R164, RZ, RZ, R46 ;  /* 0x000000ffffa47224 */ /* 0x000fe400078e002e */
.L_x_22959:
[----:B------:R-:W-:Y:S05]  /*13580*/  BSYNC B1 ;  /* 0x0000000000017941 */ /* 0x000fea0003800000 */
.L_x_22957:
        /* <DEDUP_REMOVED lines=16> */
.L_x_22963:
[----:B------:R-:W-:Y:S05]  /*13690*/  BSYNC B2 ;  /* 0x0000000000027941 */ /* 0x000fea0003800000 */
.L_x_22962:
        /* <DEDUP_REMOVED lines=44> */
.L_x_22961:
[----:B------:R-:W-:Y:S05]  /*13960*/  BSYNC B1 ;  /* 0x0000000000017941 */ /* 0x000fea0003800000 */
.L_x_22960:
        /* <DEDUP_REMOVED lines=11> */
.L_x_22964:
        /* <DEDUP_REMOVED lines=12> */
.L_x_22967:
[----:B------:R-:W-:Y:S02]  /*13ae0*/  IMAD.MOV.U32 R164, RZ, RZ, R46 ;  /* 0x000000ffffa47224 */ /* 0x000fe400078e002e */
.L_x_22968:
[----:B------:R-:W-:Y:S05]  /*13af0*/  BSYNC B1 ;  /* 0x0000000000017941 */ /* 0x000fea0003800000 */
.L_x_22966:
        /* <DEDUP_REMOVED lines=16> */
.L_x_22972:
[----:B------:R-:W-:Y:S05]  /*13c00*/  BSYNC B2 ;  /* 0x0000000000027941 */ /* 0x000fea0003800000 */
.L_x_22971:
        /* <DEDUP_REMOVED lines=44> */
.L_x_22970:
[----:B------:R-:W-:Y:S05]  /*13ed0*/  BSYNC B1 ;  /* 0x0000000000017941 */ /* 0x000fea0003800000 */
.L_x_22969:
        /* <DEDUP_REMOVED lines=8> */
.L_x_22965:
        /* <DEDUP_REMOVED lines=12> */
.L_x_22974:
[----:B------:R-:W-:Y:S02]  /*14020*/  IMAD.MOV.U32 R164, RZ, RZ, R46 ;  /* 0x000000ffffa47224 */ /* 0x000fe400078e002e */
.L_x_22975:
[----:B------:R-:W-:Y:S05]  /*14030*/  BSYNC B1 ;  /* 0x0000000000017941 */ /* 0x000fea0003800000 */
.L_x_22973:
        /* <DEDUP_REMOVED lines=16> */
.L_x_22979:
[----:B------:R-:W-:Y:S05]  /*14140*/  BSYNC B2 ;  /* 0x0000000000027941 */ /* 0x000fea0003800000 */
.L_x_22978:
        /* <DEDUP_REMOVED lines=44> */
.L_x_22977:
[----:B------:R-:W-:Y:S05]  /*14410*/  BSYNC B1 ;  /* 0x0000000000017941 */ /* 0x000fea0003800000 */
.L_x_22976:
        /* <DEDUP_REMOVED lines=11> */
.L_x_22980:
        /* <DEDUP_REMOVED lines=12> */
.L_x_22983:
[----:B------:R-:W-:Y:S02]  /*14590*/  IMAD.MOV.U32 R164, RZ, RZ, R46 ;  /* 0x000000ffffa47224 */ /* 0x000fe400078e002e */
.L_x_22984:
[----:B------:R-:W-:Y:S05]  /*145a0*/  BSYNC B1 ;  /* 0x0000000000017941 */ /* 0x000fea0003800000 */
.L_x_22982:
        /* <DEDUP_REMOVED lines=16> */
.L_x_22988:
[----:B------:R-:W-:Y:S05]  /*146b0*/  BSYNC B2 ;  /* 0x0000000000027941 */ /* 0x000fea0003800000 */
.L_x_22987:
        /* <DEDUP_REMOVED lines=44> */
.L_x_22986:
[----:B------:R-:W-:Y:S05]  /*14980*/  BSYNC B1 ;  /* 0x0000000000017941 */ /* 0x000fea0003800000 */
.L_x_22985:
        /* <DEDUP_REMOVED lines=8> */
.L_x_22981:
        /* <DEDUP_REMOVED lines=12> */
.L_x_22990:
[----:B------:R-:W-:Y:S02]  /*14ad0*/  IMAD.MOV.U32 R164, RZ, RZ, R46 ;  /* 0x000000ffffa47224 */ /* 0x000fe400078e002e */
.L_x_22991:
[----:B------:R-:W-:Y:S05]  /*14ae0*/  BSYNC B1 ;  /* 0x0000000000017941 */ /* 0x000fea0003800000 */
.L_x_22989:
        /* <DEDUP_REMOVED lines=16> */
.L_x_22995:
[----:B------:R-:W-:Y:S05]  /*14bf0*/  BSYNC B2 ;  /* 0x0000000000027941 */ /* 0x000fea0003800000 */
.L_x_22994:
        /* <DEDUP_REMOVED lines=44> */
.L_x_22993:
[----:B------:R-:W-:Y:S05]  /*14ec0*/  BSYNC B1 ;  /* 0x0000000000017941 */ /* 0x000fea0003800000 */
.L_x_22992:
        /* <DEDUP_REMOVED lines=11> */
.L_x_22996:
        /* <DEDUP_REMOVED lines=12> */
.L_x_22999:
[----:B------:R-:W-:Y:S02]  /*15040*/  IMAD.MOV.U32 R164, RZ, RZ, R46 ;  /* 0x000000ffffa47224 */ /* 0x000fe400078e002e */
.L_x_23000:
[----:B------:R-:W-:Y:S05]  /*15050*/  BSYNC B1 ;  /* 0x0000000000017941 */ /* 0x000fea0003800000 */
.L_x_22998:
        /* <DEDUP_REMOVED lines=16> */
.L_x_23004:
[----:B------:R-:W-:Y:S05]  /*15160*/  BSYNC B2 ;  /* 0x0000000000027941 */ /* 0x000fea0003800000 */
.L_x_23003:
        /* <DEDUP_REMOVED lines=44> */
.L_x_23002:
[----:B------:R-:W-:Y:S05]  /*15430*/  BSYNC B1 ;  /* 0x0000000000017941 */ /* 0x000fea0003800000 */
.L_x_23001:
        /* <DEDUP_REMOVED lines=8> */
.L_x_22997:
        /* <DEDUP_REMOVED lines=27> */
.L_x_23005:
[----:B------:R-:W-:Y:S02]  /*15670*/  IADD3 R159, R159, 0x100, RZ ;  /* 0x000001009f9f7810 */ /* 0x000fe40007ffe0ff */
.L_x_22940:
[----:B------:R-:W-:Y:S05]  /*15680*/  BSYNC B0 ;  /* 0x0000000000007941 */ /* 0x000fea0003800000 */
.L_x_22939:
        /* <DEDUP_REMOVED lines=29> */
.L_x_23009:
[----:B0-----:R-:W-:Y:S02]  /*15860*/  MOV R164, R46 ;  /* 0x0000002e00a47202 */ /* 0x001fe40000000f00 */
.L_x_23010:
[----:B------:R-:W-:Y:S05]  /*15870*/  BSYNC B1 ;  /* 0x0000000000017941 */ /* 0x000fea0003800000 */
.L_x_23008:
        /* <DEDUP_REMOVED lines=16> */
.L_x_23014:
[----:B------:R-:W-:Y:S05]  /*15980*/  BSYNC B2 ;  /* 0x0000000000027941 */ /* 0x000fea0003800000 */
.L_x_23013:
        /* <DEDUP_REMOVED lines=44> */
.L_x_23012:
[----:B------:R-:W-:Y:S05]  /*15c50*/  BSYNC B1 ;  /* 0x0000000000017941 */ /* 0x000fea0003800000 */
.L_x_23011:
        /* <DEDUP_REMOVED lines=14> */
.L_x_23015:
        /* <DEDUP_REMOVED lines=12> */
.L_x_23018:
[----:B------:R-:W-:Y:S02]  /*15e00*/  IMAD.MOV.U32 R164, RZ, RZ, R46 ;  /* 0x000000ffffa47224 */ /* 0x000fe400078e002e */
.L_x_23019:
[----:B------:R-:W-:Y:S05]  /*15e10*/  BSYNC B1 ;  /* 0x0000000000017941 */ /* 0x000fea0003800000 */
.L_x_23017:
        /* <DEDUP_REMOVED lines=16> */
.L_x_23023:
[----:B------:R-:W-:Y:S05]  /*15f20*/  BSYNC B2 ;  /* 0x0000000000027941 */ /* 0x000fea0003800000 */
.L_x_23022:
        /* <DEDUP_REMOVED lines=44> */
.L_x_23021:
[----:B------:R-:W-:Y:S05]  /*161f0*/  BSYNC B1 ;  /* 0x0000000000017941 */ /* 0x000fea0003800000 */
.L_x_23020:
        /* <DEDUP_REMOVED lines=8> */
.L_x_23016:
        /* <DEDUP_REMOVED lines=12> */
.L_x_23025:
[----:B------:R-:W-:Y:S02]  /*16340*/  IMAD.MOV.U32 R164, RZ, RZ, R46 ;  /* 0x000000ffffa47224 */ /* 0x000fe400078e002e */
.L_x_23026:
[----:B------:R-:W-:Y:S05]  /*16350*/  BSYNC B1 ;  /* 0x0000000000017941 */ /* 0x000fea0003800000 */
.L_x_23024:
        /* <DEDUP_REMOVED lines=16> */
.L_x_23030:
[----:B------:R-:W-:Y:S05]  /*16460*/  BSYNC B2 ;  /* 0x0000000000027941 */ /* 0x000fea0003800000 */
.L_x_23029:
        /* <DEDUP_REMOVED lines=44> */
.L_x_23028:
[----:B------:R-:W-:Y:S05]  /*16730*/  BSYNC B1 ;  /* 0x0000000000017941 */ /* 0x000fea0003800000 */
.L_x_23027:
        /* <DEDUP_REMOVED lines=11> */
.L_x_23031:
        /* <DEDUP_REMOVED lines=12> */
.L_x_23034:
[----:B------:R-:W-:Y:S02]  /*168b0*/  IMAD.MOV.U32 R164, RZ, RZ, R46 ;  /* 0x000000ffffa47224 */ /* 0x000fe400078e002e */
.L_x_23035:
[----:B------:R-:W-:Y:S05]  /*168c0*/  BSYNC B1 ;  /* 0x0000000000017941 */ /* 0x000fea0003800000 */
.L_x_23033:
        /* <DEDUP_REMOVED lines=16> */
.L_x_23039:
[----:B------:R-:W-:Y:S05]  /*169d0*/  BSYNC B2 ;  /* 0x0000000000027941 */ /* 0x000fea0003800000 */
.L_x_23038:
        /* <DEDUP_REMOVED lines=44> */
.L_x_23037:
[----:B------:R-:W-:Y:S05]  /*16ca0*/  BSYNC B1 ;  /* 0x0000000000017941 */ /* 0x000fea0003800000 */
.L_x_23036:
        /* <DEDUP_REMOVED lines=8> */
.L_x_23032:
        /* <DEDUP_REMOVED lines=12> */
.L_x_23041:
[----:B------:R-:W-:Y:S02]  /*16df0*/  IMAD.MOV.U32 R164, RZ, RZ, R46 ;  /* 0x000000ffffa47224 */ /* 0x000fe400078e002e */
.L_x_23042:
[----:B------:R-:W-:Y:S05]  /*16e00*/  BSYNC B1 ;  /* 0x0000000000017941 */ /* 0x000fea0003800000 */
.L_x_23040:
        /* <DEDUP_REMOVED lines=16> */
.L_x_23046:
[----:B------:R-:W-:Y:S05]  /*16f10*/  BSYNC B2 ;  /* 0x0000000000027941 */ /* 0x000fea0003800000 */
.L_x_23045:
        /* <DEDUP_REMOVED lines=44> */
.L_x_23044:
[----:B------:R-:W-:Y:S05]  /*171e0*/  BSYNC B1 ;  /* 0x0000000000017941 */ /* 0x000fea0003800000 */
.L_x_23043:
        /* <DEDUP_REMOVED lines=11> */
.L_x_23047:
        /* <DEDUP_REMOVED lines=12> */
.L_x_23050:
[----:B------:R-:W-:Y:S02]  /*17360*/  IMAD.MOV.U32 R164, RZ, RZ, R46 ;  /* 0x000000ffffa47224 */ /* 0x000fe400078e002e */
.L_x_23051:
[----:B------:R-:W-:Y:S05]  /*17370*/  BSYNC B1 ;  /* 0x0000000000017941 */ /* 0x000fea0003800000 */
.L_x_23049:
        /* <DEDUP_REMOVED lines=16> */
.L_x_23055:
[----:B------:R-:W-:Y:S05]  /*17480*/  BSYNC B2 ;  /* 0x0000000000027941 */ /* 0x000fea0003800000 */
.L_x_23054:
        /* <DEDUP_REMOVED lines=44> */
.L_x_23053:
[----:B------:R-:W-:Y:S05]  /*17750*/  BSYNC B1 ;  /* 0x0000000000017941 */ /* 0x000fea0003800000 */
.L_x_23052:
        /* <DEDUP_REMOVED lines=8> */
.L_x_23048:
        /* <DEDUP_REMOVED lines=12> */
.L_x_23057:
[----:B------:R-:W-:Y:S02]  /*178a0*/  IMAD.MOV.U32 R164, RZ, RZ, R46 ;  /* 0x000000ffffa47224 */ /* 0x000fe400078e002e */
.L_x_23058:
[----:B------:R-:W-:Y:S05]  /*178b0*/  BSYNC B1 ;  /* 0x0000000000017941 */ /* 0x000fea0003800000 */
.L_x_23056:
        /* <DEDUP_REMOVED lines=16> */
.L_x_23062:
[----:B------:R-:W-:Y:S05]  /*179c0*/  BSYNC B2 ;  /* 0x0000000000027941 */ /* 0x000fea0003800000 */
.L_x_23061:
        /* <DEDUP_REMOVED lines=44> */
.L_x_23060:
[----:B------:R-:W-:Y:S05]  /*17c90*/  BSYNC B1 ;  /* 0x0000000000017941 */ /* 0x000fea0003800000 */
.L_x_23059:
        /* <DEDUP_REMOVED lines=11> */
.L_x_23063:
        /* <DEDUP_REMOVED lines=12> */
.L_x_23066:
[----:B------:R-:W-:Y:S02]  /*17e10*/  IMAD.MOV.U32 R164, RZ, RZ, R46 ;  /* 0x000000ffffa47224 */ /* 0x000fe400078e002e */
.L_x_23067:
[----:B------:R-:W-:Y:S05]  /*17e20*/  BSYNC B1 ;  /* 0x0000000000017941 */ /* 0x000fea0003800000 */
.L_x_23065:
        /* <DEDUP_REMOVED lines=16> */
.L_x_23071:
[----:B------:R-:W-:Y:S05]  /*17f30*/  BSYNC B2 ;  /* 0x0000000000027941 */ /* 0x000fea0003800000 */
.L_x_23070:
        /* <DEDUP_REMOVED lines=44> */
.L_x_23069:
[----:B------:R-:W-:Y:S05]  /*18200*/  BSYNC B1 ;  /* 0x0000000000017941 */ /* 0x000fea0003800000 */
.L_x_23068:
        /* <DEDUP_REMOVED lines=8> */
.L_x_23064:
[----:B------:R-:W-:Y:S01]  /*18290*/  ISETP.NE.AND P1, PT, R162, RZ, PT ;  /* 0x000000ffa200720c */ /* 0x000fe20003f25270 */
[C---:B------:R-:W-:Y:S01]  /*182a0*/  IMAD.SHL.U32 R162, R159.reuse, 0x4, RZ ;  /* 0x000000049fa27824 */ /* 0x040fe200078e00ff */
[----:B------:R-:W-:Y:S02]  /*182b0*/  SEL R148, RZ, 0x1000000, P5 ;  /* 0x01000000ff947807 */ /* 0x000fe40002800000 */
[----:B------:R-:W-:Y:S02]  /*182c0*/  SEL R149, RZ, 0x10000, P4 ;  /* 0x00010000ff957807 */ /* 0x000fe40002000000 */
[----:B------:R-:W-:Y:S02]  /*182d0*/  SEL R160, RZ, 0x100, P3 ;  /* 0x00000100ffa07807 */ /* 0x000fe40001800000 */
[----:B------:R-:W-:Y:S02]  /*182e0*/  LEA R96, P0, R159, c[0x0][0x188], 0x4 ;  /* 0x000062009f607a11 */ /* 0x000fe400078020ff */
[----:B------:R-:W-:-:S02]  /*182f0*/  SEL R161, RZ, 0x1, P2 ;  /* 0x00000001ffa17807 */ /* 0x000fc40001000000 */
[----:B------:R-:W-:Y:S02]  /*18300*/  LEA.HI.X R97, R159, c[0x0][0x18c], RZ, 0x4, P0 ;  /* 0x000063009f617a11 */ /* 0x000fe400000f24ff */
[----:B------:R-:W-:Y:S02]  /*18310*/  IADD3 R148, R160, R148, R149 ;  /* 0x00000094a0947210 */ /* 0x000fe40007ffe095 */
[----:B------:R-:W-:Y:S01]  /*18320*/  SHF.R.U32.HI R159, RZ, 0x1e, R159 ;  /* 0x0000001eff9f7819 */ /* 0x000fe2000001169f */
        /* <DEDUP_REMOVED lines=9> */
[----:B------:R-:W-:Y:S02]  /*183c0*/  LOP3.LUT R149, R146, 0xff, RZ, 0xc0, !PT ;  /* 0x000000ff92957812 */ /* 0x000fe400078ec0ff */
[----:B------:R-:W-:Y:S01]  /*183d0*/  IADD3 R96, P0, R162, c[0x0][0x198], RZ ;  /* 0x00006600a2607a10 */ /* 0x000fe20007f1e0ff */
[----:B------:R-:W-:Y:S01]  /*183e0*/  IMAD R98, R98, 0x1000000, R99 ;  /* 0x0100000062627824 */ /* 0x000fe200078e0263 */
[----:B------:R-:W-:-:S02]  /*183f0*/  LOP3.LUT R99, R145, 0xff, RZ, 0xc0, !PT ;  /* 0x000000ff91637812 */ /* 0x000fc400078ec0ff */
[----:B------:R-:W-:Y:S01]  /*18400*/  IADD3.X R97, R159, c[0x0][0x19c], RZ, P0, !PT ;  /* 0x000067009f617a10 */ /* 0x000fe200007fe4ff */
[----:B------:R-:W-:-:S04]  /*18410*/  IMAD R98, R149, 0x100, R98 ;  /* 0x0000010095627824 */ /* 0x000fc800078e0262 */
[----:B------:R-:W-:-:S05]  /*18420*/  IMAD.IADD R99, R98, 0x1, R99 ;  /* 0x0000000162637824 */ /* 0x000fca00078e0263 */
[----:B------:R0:W-:Y:S02]  /*18430*/  STG.E [R96.64], R99 ;  /* 0x0000006360007986 */ /* 0x0001e4000c101904 */
.L_x_23007:
[----:B------:R-:W-:Y:S05]  /*18440*/  BSYNC B0 ;  /* 0x0000000000007941 */ /* 0x000fea0003800000 */
.L_x_23006:
[----:B0-----:R-:W-:Y:S01]  /*18450*/  FADD.FTZ R96, RZ, R64 ;  /* 0x00000040ff607221 */ /* 0x001fe20000010000 */
[----:B------:R-:W-:Y:S02]  /*18460*/  LOP3.LUT P0, RZ, R142, 0xff, RZ, 0xc0, !PT ;  /* 0x000000ff8eff7812 */ /* 0x000fe4000780c0ff */
[----:B------:R-:W-:Y:S01]  /*18470*/  SHF.R.U32.HI R148, RZ, 0x5, R0 ;  /* 0x00000005ff947819 */ /* 0x000fe20000011600 */
[----:B------:R-:W-:Y:S01]  /*18480*/  FADD.FTZ R97, R65, R96 ;  /* 0x0000006041617221 */ /* 0x000fe20000010000 */
[----:B------:R-:W-:Y:S02]  /*18490*/  ISETP.NE.AND P1, PT, R144, RZ, PT ;  /* 0x000000ff9000720c */ /* 0x000fe40003f25270 */
[----:B------:R-:W-:Y:S01]  /*184a0*/  LOP3.LUT R148, R148, 0x7fffff8, RZ, 0xc0, !PT ;  /* 0x07fffff894947812 */ /* 0x000fe200078ec0ff */
[----:B------:R-:W-:Y:S01]  /*184b0*/  FADD.FTZ R96, R66, R97 ;  /* 0x0000006142607221 */ /* 0x000fe20000010000 */
[C---:B------:R-:W-:Y:S02]  /*184c0*/  ISETP.GT.U32.AND P2, PT, R13.reuse, 0x3ff, PT ;  /* 0x000003ff0d00780c */ /* 0x040fe40003f44070 */
[----:B------:R-:W-:Y:S01]  /*184d0*/  ISETP.GT.U32.AND P3, PT, R13, 0x4ff, PT ;  /* 0x000004ff0d00780c */ /* 0x000fe20003f64070 */
[----:B------:R-:W-:Y:S01]  /*184e0*/  FADD.FTZ R96, R67, R96 ;  /* 0x0000006043607221 */ /* 0x000fe20000010000 */
[----:B------:R-:W-:-:S02]  /*184f0*/  ISETP.GT.U32.AND P4, PT, R13, 0x5ff, PT ;  /* 0x000005ff0d00780c */ /* 0x000fc40003f84070 */
[----:B------:R-:W-:Y:S02]  /*18500*/  @!P0 IADD3 R148, R148, 0x8, RZ ;  /* 0x0000000894948810 */ /* 0x000fe40007ffe0ff */
[----:B------:R-:W-:Y:S02]  /*18510*/  FSEL R97, R96, RZ, P1 ;  /* 0x000000ff60617208 */ /* 0x000fe40000800000 */
[C---:B------:R-:W-:Y:S02]  /*18520*/  ISETP.GT.U32.AND P0, PT, R13.reuse, 0x1ff, PT ;  /* 0x000001ff0d00780c */ /* 0x040fe40003f04070 */
[C---:B------:R-:W-:Y:S01]  /*18530*/  ISETP.GT.U32.AND P1, PT, R13.reuse, 0x2ff, PT ;  /* 0x000002ff0d00780c */ /* 0x040fe20003f24070 */
        /* <DEDUP_REMOVED lines=32> */
.L_x_23092:
[----:B01----:R-:W-:Y:S01]  /*18740*/  FADD.FTZ R97, R97, R96 ;  /* 0x0000006061617221 */ /* 0x003fe20000010000 */
[----:B------:R-:W-:Y:S05]  /*18750*/  BRA.DIV ~URZ, `(.L_x_23073) ;  /* 0x000015427f007947 */ /* 0x000fea000b800000 */
[----:B------:R-:W0:Y:S01]  /*18760*/  SHFL.BFLY PT, R96, R97, 0x2, 0x1f ;  /* 0x0c401f0061607f89 */ /* 0x000e2200000e0000 */
[----:B------:R-:W-:Y:S02]  /*18770*/  P2R R159, PR, RZ, 0x40 ;  /* 0x00000040ff9f7803 */ /* 0x000fe40000000000 */
[----:B------:R-:W-:Y:S01]  /*18780*/  ISETP.NE.AND P6, PT, R144, RZ, PT ;  /* 0x000000ff9000720c */ /* 0x000fe20003fc5270 */
        /* <DEDUP_REMOVED lines=18> */
[----:B------:R-:W-:Y:S02]  /*188b0*/  FSEL R149, R149, RZ, P6 ;  /* 0x000000ff95957208 */ /* 0x000fe40003000000 */
[----:B------:R-:W-:-:S03]  /*188c0*/  ISETP.NE.AND P6, PT, R159, RZ, PT ;  /* 0x000000ff9f00720c */ /* 0x000fc60003fc5270 */
        /* <DEDUP_REMOVED lines=63> */
.L_x_23093:
        /* <DEDUP_REMOVED lines=12> */
[----:B------:R-:W-:Y:S01]  /*18d80*/  ISETP.NE.AND P1, PT, R144, RZ, PT ;  /* 0x000000ff9000720c */ /* 0x000fe20003f25270 */
[----:B------:R-:W-:Y:S02]  /*18d90*/  IMAD.MOV.U32 R98, RZ, RZ, RZ ;  /* 0x000000ffff627224 */ /* 0x000fe400078e00ff */
[----:B------:R-:W-:Y:S01]  /*18da0*/  @!P0 IMAD.MOV.U32 R98, RZ, RZ, R143 ;  /* 0x000000ffff628224 */ /* 0x000fe200078e008f */
[----:B------:R-:W-:Y:S03]  /*18db0*/  BSSY B0, `(.L_x_23074) ;  /* 0x0000055000007945 */ /* 0x000fe60003800000 */
[----:B------:R-:W-:Y:S01]  /*18dc0*/  I2F R163, R98 ;  /* 0x0000006200a37306 */ /* 0x000fe20000201400 */
[----:B------:R-:W1:Y:S04]  /*18dd0*/  SHFL.DOWN PT, R149, R98, 0x4, 0x1f ;  /* 0x08801f0062957f89 */ /* 0x000e6800000e0000 */
[----:B------:R-:W2:Y:S01]  /*18de0*/  @!P0 LDS.64 R96, [R148.X8] ;  /* 0x0000000094608984 */ /* 0x000ea20000008a00 */
[----:B------:R-:W-:-:S02]  /*18df0*/  ISETP.NE.AND P0, PT, RZ, UR6, PT ;  /* 0x00000006ff007c0c */ /* 0x000fc4000bf05270 */
[----:B-1----:R-:W-:Y:S02]  /*18e00*/  IADD3 R160, R149, R98, RZ ;  /* 0x0000006295a07210 */ /* 0x002fe40007ffe0ff */
[----:B------:R-:W-:Y:S03]  /*18e10*/  I2F R149, R149 ;  /* 0x0000009500957306 */ /* 0x000fe60000201400 */
[----:B------:R-:W1:Y:S05]  /*18e20*/  SHFL.DOWN PT, R167, R160, 0x2, 0x1f ;  /* 0x08401f00a0a77f89 */ /* 0x000e6a00000e0000 */
[----:B------:R-:W3:Y:S08]  /*18e30*/  I2F R161, R160 ;  /* 0x000000a000a17306 */ /* 0x000ef00000201400 */
[----:B---3--:R-:W-:Y:S01]  /*18e40*/  MUFU.RCP R162, R161 ;  /* 0x000000a100a27308 */ /* 0x008fe20000001000 */
[----:B0-2---:R-:W0:Y:S01]  /*18e50*/  SHFL.DOWN PT, R159, R96, 0x4, 0x1f ;  /* 0x08801f00609f7f89 */ /* 0x005e2200000e0000 */
[----:B-1----:R-:W-:-:S06]  /*18e60*/  IMAD.IADD R164, R160, 0x1, R167 ;  /* 0x00000001a0a47824 */ /* 0x002fcc00078e02a7 */
[----:B------:R-:W1:Y:S01]  /*18e70*/  I2F R166, R164 ;  /* 0x000000a400a67306 */ /* 0x000e620000201400 */
[----:B------:R-:W2:Y:S07]  /*18e80*/  SHFL.DOWN PT, R171, R164, 0x1, 0x1f ;  /* 0x08201f00a4ab7f89 */ /* 0x000eae00000e0000 */
[----:B------:R-:W-:Y:S08]  /*18e90*/  I2F R167, R167 ;  /* 0x000000a700a77306 */ /* 0x000ff00000201400 */
[----:B-1----:R-:W-:Y:S01]  /*18ea0*/  MUFU.RCP R168, R166 ;  /* 0x000000a600a87308 */ /* 0x002fe20000001000 */
[----:B0-----:R-:W-:-:S04]  /*18eb0*/  FMUL.FTZ R148, R159, R149 ;  /* 0x000000959f947220 */ /* 0x001fc80000410000 */
[----:B------:R-:W-:Y:S02]  /*18ec0*/  FFMA.FTZ R165, R163, R96, R148 ;  /* 0x00000060a3a57223 */ /* 0x000fe40000010094 */
[----:B--2---:R-:W-:Y:S02]  /*18ed0*/  IMAD.IADD R170, R164, 0x1, R171 ;  /* 0x00000001a4aa7824 */ /* 0x004fe400078e02ab */
[----:B------:R-:W-:Y:S01]  /*18ee0*/  FMUL.FTZ R148, R162, R165 ;  /* 0x000000a5a2947220 */ /* 0x000fe20000410000 */
[----:B------:R-:W-:Y:S01]  /*18ef0*/  I2F R171, R171 ;  /* 0x000000ab00ab7306 */ /* 0x000fe20000201400 */
[----:B------:R-:W-:-:S03]  /*18f00*/  FADD.FTZ R96, -R159, R96 ;  /* 0x000000609f607221 */ /* 0x000fc60000010100 */
[----:B------:R-:W0:Y:S01]  /*18f10*/  SHFL.DOWN PT, R165, R148, 0x2, 0x1f ;  /* 0x08401f0094a57f89 */ /* 0x000e2200000e0000 */
[----:B------:R-:W-:-:S03]  /*18f20*/  FMUL.FTZ R96, R96, R96 ;  /* 0x0000006060607220 */ /* 0x000fc60000410000 */
[----:B------:R-:W1:Y:S01]  /*18f30*/  I2F R170, R170 ;  /* 0x000000aa00aa7306 */ /* 0x000e620000201400 */
[----:B------:R-:W-:-:S07]  /*18f40*/  FMUL.FTZ R96, R96, R163 ;  /* 0x000000a360607220 */ /* 0x000fce0000410000 */
[----:B-1----:R-:W1:Y:S01]  /*18f50*/  MUFU.RCP R172, R170 ;  /* 0x000000aa00ac7308 */ /* 0x002e620000001000 */
[----:B0-----:R-:W-:-:S04]  /*18f60*/  FMUL.FTZ R98, R165, R167 ;  /* 0x000000a7a5627220 */ /* 0x001fc80000410000 */
[----:B------:R-:W-:Y:S02]  /*18f70*/  FFMA.FTZ R169, R161, R148, R98 ;  /* 0x00000094a1a97223 */ /* 0x000fe40000010062 */
[----:B------:R-:W-:Y:S02]  /*18f80*/  FADD.FTZ R148, R148, -R165 ;  /* 0x800000a594947221 */ /* 0x000fe40000010000 */
[----:B------:R-:W-:Y:S02]  /*18f90*/  FMUL.FTZ R169, R168, R169 ;  /* 0x000000a9a8a97220 */ /* 0x000fe40000410000 */
[----:B------:R-:W-:-:S03]  /*18fa0*/  FMUL.FTZ R148, R148, R148 ;  /* 0x0000009494947220 */ /* 0x000fc60000410000 */
[----:B------:R-:W0:Y:S01]  /*18fb0*/  SHFL.DOWN PT, R160, R169, 0x1, 0x1f ;  /* 0x08201f00a9a07f89 */ /* 0x000e2200000e0000 */
[----:B------:R-:W-:-:S04]  /*18fc0*/  FMUL.FTZ R148, R161, R148 ;  /* 0x00000094a1947220 */ /* 0x000fc80000410000 */
[----:B------:R-:W-:Y:S02]  /*18fd0*/  FMUL.FTZ R148, R148, R167 ;  /* 0x000000a794947220 */ /* 0x000fe40000410000 */
[----:B0-----:R-:W-:Y:S02]  /*18fe0*/  FMUL.FTZ R98, R160, R171 ;  /* 0x000000aba0627220 */ /* 0x001fe40000410000 */
[----:B------:R-:W-:Y:S02]  /*18ff0*/  FADD.FTZ R160, R169, -R160 ;  /* 0x800000a0a9a07221 */ /* 0x000fe40000010000 */
[----:B------:R-:W-:Y:S02]  /*19000*/  FFMA.FTZ R159, R166, R169, R98 ;  /* 0x000000a9a69f7223 */ /* 0x000fe40000010062 */
[----:B------:R-:W-:Y:S02]  /*19010*/  FMUL.FTZ R98, R96, R149 ;  /* 0x0000009560627220 */ /* 0x000fe40000410000 */
[----:B------:R-:W0:Y:S01]  /*19020*/  SHFL.DOWN PT, R96, R97, 0x4, 0x1f ;  /* 0x08801f0061607f89 */ /* 0x000e2200000e0000 */
[----:B-1----:R-:W-:-:S06]  /*19030*/  FMUL.FTZ R163, R172, R159 ;  /* 0x0000009faca37220 */ /* 0x002fcc0000410000 */
[----:B------:R-:W1:Y:S01]  /*19040*/  SHFL.IDX PT, R163, R163, RZ, 0x1f ;  /* 0x00001fffa3a37589 */ /* 0x000e6200000e0000 */
[----:B0-----:R-:W-:-:S04]  /*19050*/  FADD.FTZ R149, R96, R97 ;  /* 0x0000006160957221 */ /* 0x001fc80000010000 */
[----:B------:R-:W-:Y:S02]  /*19060*/  FFMA.FTZ R98, R162, R98, R149 ;  /* 0x00000062a2627223 */ /* 0x000fe40000010095 */
[C---:B-1----:R-:W-:Y:S01]  /*19070*/  FMUL.FTZ R96, R163.reuse, R163 ;  /* 0x000000a3a3607220 */ /* 0x042fe20000410000 */
[----:B------:R-:W-:Y:S02]  /*19080*/  FSEL R159, R163, RZ, !P0 ;  /* 0x000000ffa39f7208 */ /* 0x000fe40004000000 */
[----:B------:R-:W0:Y:S02]  /*19090*/  SHFL.DOWN PT, R149, R98, 0x2, 0x1f ;  /* 0x08401f0062957f89 */ /* 0x000e2400000e0000 */
[----:B------:R-:W-:Y:S01]  /*190a0*/  FSEL R173, R96, RZ, P0 ;  /* 0x000000ff60ad7208 */ /* 0x000fe20000000000 */
[----:B------:R-:W-:Y:S01]  /*190b0*/  IMAD.MOV.U32 R96, RZ, RZ, c[0x0][0x1e0] ;  /* 0x00007800ff607624 */ /* 0x000fe200078e00ff */
[----:B------:R-:W-:Y:S01]  /*190c0*/  LOP3.LUT P0, RZ, R99, 0x1f, R0, 0xf8, !PT ;  /* 0x0000001f63ff7812 */ /* 0x000fe2000780f800 */
[----:B0-----:R-:W-:-:S12]  /*190d0*/  FADD.FTZ R149, R98, R149 ;  /* 0x0000009562957221 */ /* 0x001fd80000010000 */
[----:B------:R-:W-:Y:S02]  /*190e0*/  @!P0 IMAD.MOV.U32 R98, RZ, RZ, 0x4 ;  /* 0x00000004ff628424 */ /* 0x000fe400078e00ff */
[----:B------:R-:W-:Y:S02]  /*190f0*/  FFMA.FTZ R148, R168, R148, R149 ;  /* 0x00000094a8947223 */ /* 0x000fe40000010095 */
[----:B------:R-:W-:Y:S02]  /*19100*/  FMUL.FTZ R149, R160, R160 ;  /* 0x000000a0a0957220 */ /* 0x000fe40000410000 */
[----:B------:R-:W-:Y:S01]  /*19110*/  @!P0 IMAD.WIDE R98, R21, R98, c[0x0][0x1a0] ;  /* 0x0000680015628625 */ /* 0x000fe200078e0262 */
[----:B------:R-:W0:Y:S03]  /*19120*/  SHFL.DOWN PT, R97, R148, 0x1, 0x1f ;  /* 0x08201f0094617f89 */ /* 0x000e2600000e0000 */
[----:B------:R-:W-:Y:S01]  /*19130*/  FMUL.FTZ R149, R166, R149 ;  /* 0x00000095a6957220 */ /* 0x000fe20000410000 */
[----:B------:R-:W-:Y:S03]  /*19140*/  @!P0 STG.E [R98.64], R163 ;  /* 0x000000a362008986 */ /* 0x000fe6000c101904 */
[----:B------:R-:W-:-:S02]  /*19150*/  FMUL.FTZ R149, R149, R171 ;  /* 0x000000ab95957220 */ /* 0x000fc40000410000 */
[----:B0-----:R-:W-:-:S04]  /*19160*/  FADD.FTZ R97, R148, R97 ;  /* 0x0000006194617221 */ /* 0x001fc80000010000 */
[----:B------:R-:W-:-:S06]  /*19170*/  FFMA.FTZ R149, R172, R149, R97 ;  /* 0x00000095ac957223 */ /* 0x000fcc0000010061 */
[----:B------:R-:W0:Y:S02]  /*19180*/  SHFL.IDX PT, R149, R149, RZ, 0x1f ;  /* 0x00001fff95957589 */ /* 0x000e2400000e0000 */
[----:B0-----:R-:W-:-:S04]  /*19190*/  FFMA.FTZ R96, R149, R96, c[0x0][0x228] ;  /* 0x00008a0095607623 */ /* 0x001fc80000010060 */
[----:B------:R-:W-:Y:S02]  /*191a0*/  FADD.FTZ R161, R96, R173 ;  /* 0x000000ad60a17221 */ /* 0x000fe40000010000 */
[----:B------:R-:W-:-:S04]  /*191b0*/  @!P0 IMAD.MOV.U32 R96, RZ, RZ, 0x4 ;  /* 0x00000004ff608424 */ /* 0x000fc800078e00ff */
[----:B------:R-:W0:Y:S01]  /*191c0*/  MUFU.RSQ R161, R161 ;  /* 0x000000a100a17308 */ /* 0x000e220000001400 */
[----:B------:R-:W-:-:S05]  /*191d0*/  @!P0 IMAD.WIDE R96, R21, R96, c[0x0][0x1a8] ;  /* 0x00006a0015608625 */ /* 0x000fca00078e0260 */
[----:B0-----:R0:W-:Y:S01]  /*191e0*/  @!P0 STG.E [R96.64], R161 ;  /* 0x000000a160008986 */ /* 0x0011e2000c101904 */
[----:B------:R-:W-:Y:S05]  /*191f0*/  @!P1 BRA `(.L_x_23075) ;  /* 0x0000010000009947 */ /* 0x000fea0003800000 */
[--C-:B------:R-:W-:Y:S02]  /*19200*/  FADD.FTZ R98, R65, -R159.reuse ;  /* 0x8000009f41627221 */ /* 0x100fe40000010000 */
[--C-:B0-----:R-:W-:Y:S02]  /*19210*/  FADD.FTZ R96, R64, -R159.reuse ;  /* 0x8000009f40607221 */ /* 0x101fe40000010000 */
        /* <DEDUP_REMOVED lines=14> */
.L_x_23075:
[----:B------:R-:W-:Y:S05]  /*19300*/  BSYNC B0 ;  /* 0x0000000000007941 */ /* 0x000fea0003800000 */
.L_x_23074:
[----:B------:R-:W-:Y:S01]  /*19310*/  ISETP.NE.AND P0, PT, R151, RZ, PT ;  /* 0x000000ff9700720c */ /* 0x000fe20003f05270 */
        /* <DEDUP_REMOVED lines=18> */
.L_x_23077:
[----:B------:R-:W-:Y:S05]  /*19440*/  BSYNC B0 ;  /* 0x0000000000007941 */ /* 0x000fea0003800000 */
.L_x_23076:
[----:B------:R-:W-:Y:S01]  /*19450*/  ISETP.NE.AND P0, PT, R152, RZ, PT ;  /* 0x000000ff9800720c */ /* 0x000fe20003f05270 */
[----:B------:R-:W-:-:S12]  /*19460*/  BSSY B0, `(.L_x_23078) ;  /* 0x0000012000007945 */ /* 0x000fd80003800000 */
[----:B------:R-:W-:Y:S05]  /*19470*/  @!P0 BRA `(.L_x_23079) ;  /* 0x0000010000008947 */ /* 0x000fea0003800000 */
[----:B0-----:R-:W-:Y:S01]  /*19480*/  HFMA2.MMA R149, -RZ, RZ, 0, 9.5367431640625e-07 ;  /* 0x00000010ff957435 */ /* 0x001fe200000001ff */
        /* <DEDUP_REMOVED lines=15> */
.L_x_23079:
[----:B------:R-:W-:Y:S05]  /*19580*/  BSYNC B0 ;  /* 0x0000000000007941 */ /* 0x000fea0003800000 */
.L_x_23078:
        /* <DEDUP_REMOVED lines=19> */
.L_x_23081:
[----:B------:R-:W-:Y:S05]  /*196c0*/  BSYNC B0 ;  /* 0x0000000000007941 */ /* 0x000fea0003800000 */
.L_x_23080:
        /* <DEDUP_REMOVED lines=19> */
.L_x_23083:
[----:B------:R-:W-:Y:S05]  /*19800*/  BSYNC B0 ;  /* 0x0000000000007941 */ /* 0x000fea0003800000 */
.L_x_23082:
        /* <DEDUP_REMOVED lines=19> */
.L_x_23085:
[----:B------:R-:W-:Y:S05]  /*19940*/  BSYNC B0 ;  /* 0x0000000000007941 */ /* 0x000fea0003800000 */
.L_x_23084:
        /* <DEDUP_REMOVED lines=19> */
.L_x_23087:
[----:B------:R-:W-:Y:S05]  /*19a80*/  BSYNC B0 ;  /* 0x0000000000007941 */ /* 0x000fea0003800000 */
.L_x_23086:
[----:B------:R-:W-:Y:S01]  /*19a90*/  ISETP.NE.AND P0, PT, R157, RZ, PT ;  /* 0x000000ff9d00720c */ /* 0x000fe20003f05270 */
[----:B------:R-:W-:-:S12]  /*19aa0*/  BSSY B0, `(.L_x_23088) ;  /* 0x0000011000007945 */ /* 0x000fd80003800000 */
[----:B------:R-:W-:Y:S05]  /*19ab0*/  @!P0 BRA `(.L_x_23089) ;  /* 0x000000f000008947 */ /* 0x000fea0003800000 */
[--C-:B0-----:R-:W-:Y:S02]  /*19ac0*/  FADD.FTZ R98, R93, -R159.reuse ;  /* 0x8000009f5d627221 */ /* 0x101fe40000010000 */
[--C-:B------:R-:W-:Y:S02]  /*19ad0*/  FADD.FTZ R96, R92, -R159.reuse ;  /* 0x8000009f5c607221 */ /* 0x100fe40000010000 */
[--C-:B------:R-:W-:Y:S02]  /*19ae0*/  FADD.FTZ R148, R94, -R159.reuse ;  /* 0x8000009f5e947221 */ /* 0x100fe40000010000 */
[----:B------:R-:W-:Y:S02]  /*19af0*/  FADD.FTZ R160, R95, -R159 ;  /* 0x8000009f5fa07221 */ /* 0x000fe40000010000 */
[----:B------:R-:W-:Y:S02]  /*19b00*/  FMUL.FTZ R97, R161, R98 ;  /* 0x00000062a1617220 */ /* 0x000fe40000410000 */
[----:B------:R-:W-:-:S02]  /*19b10*/  IMAD.MOV.U32 R159, RZ, RZ, 0x10 ;  /* 0x00000010ff9f7424 */ /* 0x000fc400078e00ff */
[C---:B------:R-:W-:Y:S02]  /*19b20*/  FMUL.FTZ R96, R161.reuse, R96 ;  /* 0x00000060a1607220 */ /* 0x040fe40000410000 */
[C---:B------:R-:W-:Y:S02]  /*19b30*/  FMUL.FTZ R98, R161.reuse, R148 ;  /* 0x00000094a1627220 */ /* 0x040fe40000410000 */
[----:B------:R-:W-:Y:S02]  /*19b40*/  FMUL.FTZ R99, R161, R160 ;  /* 0x000000a0a1637220 */ /* 0x000fe40000410000 */
[----:B------:R-:W-:-:S04]  /*19b50*/  IMAD.WIDE.U32 R158, R158, R159, c[0x0][0x208] ;  /* 0x000082009e9e7625 */ /* 0x000fc800078e009f */
[----:B------:R-:W-:Y:S02]  /*19b60*/  FFMA.FTZ R96, R122, R96, R41 ;  /* 0x000000607a607223 */ /* 0x000fe40000010029 */
[----:B------:R-:W-:Y:S02]  /*19b70*/  FFMA.FTZ R97, R121, R97, R140 ;  /* 0x0000006179617223 */ /* 0x000fe4000001008c */
[----:B------:R-:W-:Y:S02]  /*19b80*/  FFMA.FTZ R99, R124, R99, R141 ;  /* 0x000000637c637223 */ /* 0x000fe4000001008d */
[----:B------:R-:W-:-:S05]  /*19b90*/  FFMA.FTZ R98, R123, R98, R42 ;  /* 0x000000627b627223 */ /* 0x000fca000001002a */
[----:B------:R0:W-:Y:S02]  /*19ba0*/  STG.E.128 [R158.64], R96 ;  /* 0x000000609e007986 */ /* 0x0001e4000c101d04 */
.L_x_23089:
[----:B------:R-:W-:Y:S05]  /*19bb0*/  BSYNC B0 ;  /* 0x0000000000007941 */ /* 0x000fea0003800000 */
.L_x_23088:
[----:B------:R-:W-:Y:S02]  /*19bc0*/  LOP3.LUT P0, RZ, R142, 0xff, RZ, 0xc0, !PT ;  /* 0x000000ff8eff7812 */ /* 0x000fe4000780c0ff */
[----:B------:R-:W-:Y:S02]  /*19bd0*/  IADD3 R21, R21, c[0x0][0x160], RZ ;  /* 0x0000580015157a10 */ /* 0x000fe40007ffe0ff */
[----:B------:R-:W-:Y:S02]  /*19be0*/  SEL R142, RZ, 0x1, P0 ;  /* 0x00000001ff8e7807 */ /* 0x000fe40000000000 */
[----:B------:R-:W-:-:S13]  /*19bf0*/  ISETP.GE.AND P0, PT, R21, c[0x0][0x164], PT ;  /* 0x0000590015007a0c */ /* 0x000fda0003f06270 */
[----:B0-----:R-:W-:Y:S01]  /*19c00*/  @P0 CALL.REL.NOINC `(.L_x_23090) ;  /* 0x0000001000000944 */ /* 0x001fe20003c00000 */
[----:B------:R-:W-:Y:S05]  /*19c10*/  BRA `(.L_x_23091) ;  /* 0xfffe796000007947 */ /* 0x000fea000383ffff */
.L_x_23090:
[----:B------:R-:W-:Y:S05]  /*19c20*/  EXIT ;  /* 0x000000000000794d */ /* 0x000fea0003800000 */
.L_x_23072:
[----:B------:R-:W-:Y:S01]  /*19c30*/  IMAD.MOV.U32 R162, RZ, RZ, 0x1 ;  /* 0x00000001ffa27424 */ /* 0x000fe200078e00ff */
[----:B------:R-:W-:Y:S01]  /*19c40*/  MOV R160, 0xffffffff ;  /* 0xffffffff00a07802 */ /* 0x000fe20000000f00 */
[----:B------:R-:W-:Y:S01]  /*19c50*/  IMAD.MOV.U32 R149, RZ, RZ, 0x1f ;  /* 0x0000001fff957424 */ /* 0x000fe200078e00ff */
[----:B------:R-:W-:Y:S02]  /*19c60*/  MOV R98, 0x19c80 ;  /* 0x00019c8000627802 */ /* 0x000fe40000000f00 */
[----:B------:R-:W-:Y:S05]  /*19c70*/  CALL.REL.NOINC `($__internal_70_$__cuda_sm70_shflsync_bfly_p) ;  /* 0x000007e000007944 */ /* 0x000fea0003c00000 */
[----:B-1----:R-:W-:Y:S01]  /*19c80*/  IMAD.MOV.U32 R96, RZ, RZ, R162 ;  /* 0x000000ffff607224 */ /* 0x002fe200078e00a2 */
[----:B0-----:R-:W-:Y:S05]  /*19c90*/  BRA `(.L_x_23092) ;  /* 0xffffeaa000007947 */ /* 0x001fea000383ffff */
.L_x_23073:
[----:B------:R-:W-:Y:S01]  /*19ca0*/  IMAD.MOV.U32 R162, RZ, RZ, 0x2 ;  /* 0x00000002ffa27424 */ /* 0x000fe200078e00ff */
[----:B------:R-:W-:Y:S01]  /*19cb0*/  MOV R98, 0x19cf0 ;  /* 0x00019cf000627802 */ /* 0x000fe20000000f00 */
[----:B------:R-:W-:Y:S02]  /*19cc0*/  IMAD.MOV.U32 R149, RZ, RZ, 0x1f ;  /* 0x0000001fff957424 */ /* 0x000fe400078e00ff */
[----:B------:R-:W-:Y:S02]  /*19cd0*/  IMAD.MOV.U32 R160, RZ, RZ, -0x1 ;  /* 0xffffffffffa07424 */ /* 0x000fe400078e00ff */
[----:B------:R-:W-:Y:S05]  /*19ce0*/  CALL.REL.NOINC `($__internal_70_$__cuda_sm70_shflsync_bfly_p) ;  /* 0x0000077000007944 */ /* 0x000fea0003c00000 */
[----:B01----:R-:W-:Y:S01]  /*19cf0*/  FADD.FTZ R97, R97, R162 ;  /* 0x000000a261617221 */ /* 0x003fe20000010000 */
[----:B------:R-:W-:Y:S01]  /*19d00*/  MOV R98, 0x19d50 ;  /* 0x00019d5000627802 */ /* 0x000fe20000000f00 */
[----:B------:R-:W-:-:S02]  /*19d10*/  IMAD.MOV.U32 R162, RZ, RZ, 0x4 ;  /* 0x00000004ffa27424 */ /* 0x000fc400078e00ff */
[----:B------:R-:W-:Y:S02]  /*19d20*/  IMAD.MOV.U32 R149, RZ, RZ, 0x1f ;  /* 0x0000001fff957424 */ /* 0x000fe400078e00ff */
[----:B------:R-:W-:Y:S02]  /*19d30*/  IMAD.MOV.U32 R160, RZ, RZ, -0x1 ;  /* 0xffffffffffa07424 */ /* 0x000fe400078e00ff */
[----:B------:R-:W-:Y:S05]  /*19d40*/  CALL.REL.NOINC `($__internal_70_$__cuda_sm70_shflsync_bfly_p) ;  /* 0x0000071000007944 */ /* 0x000fea0003c00000 */
[----:B01----:R-:W-:Y:S01]  /*19d50*/  FADD.FTZ R97, R97, R162 ;  /* 0x000000a261617221 */ /* 0x003fe20000010000 */
[----:B------:R-:W-:Y:S01]  /*19d60*/  HFMA2.MMA R162, -RZ, RZ, 0, 4.76837158203125e-07 ;  /* 0x00000008ffa27435 */ /* 0x000fe200000001ff */
[----:B------:R-:W-:Y:S01]  /*19d70*/  IMAD.MOV.U32 R149, RZ, RZ, 0x1f ;  /* 0x0000001fff957424 */ /* 0x000fe200078e00ff */
[----:B------:R-:W-:Y:S01]  /*19d80*/  MOV R98, 0x19db0 ;  /* 0x00019db000627802 */ /* 0x000fe20000000f00 */
[----:B------:R-:W-:-:S03]  /*19d90*/  IMAD.MOV.U32 R160, RZ, RZ, -0x1 ;  /* 0xffffffffffa07424 */ /* 0x000fc600078e00ff */
[----:B------:R-:W-:Y:S05]  /*19da0*/  CALL.REL.NOINC `($__internal_70_$__cuda_sm70_shflsync_bfly_p) ;  /* 0x000006b000007944 */ /* 0x000fea0003c00000 */
[----:B01----:R-:W-:Y:S01]  /*19db0*/  FADD.FTZ R97, R97, R162 ;  /* 0x000000a261617221 */ /* 0x003fe20000010000 */
[----:B------:R-:W-:Y:S01]  /*19dc0*/  MOV R98, 0x19e10 ;  /* 0x00019e1000627802 */ /* 0x000fe20000000f00 */
[----:B------:R-:W-:Y:S02]  /*19dd0*/  IMAD.MOV.U32 R162, RZ, RZ, 0x10 ;  /* 0x00000010ffa27424 */ /* 0x000fe400078e00ff */
[----:B------:R-:W-:-:S02]  /*19de0*/  IMAD.MOV.U32 R149, RZ, RZ, 0x1f ;  /* 0x0000001fff957424 */ /* 0x000fc400078e00ff */
[----:B------:R-:W-:Y:S02]  /*19df0*/  IMAD.MOV.U32 R160, RZ, RZ, -0x1 ;  /* 0xffffffffffa07424 */ /* 0x000fe400078e00ff */
[----:B------:R-:W-:Y:S05]  /*19e00*/  CALL.REL.NOINC `($__internal_70_$__cuda_sm70_shflsync_bfly_p) ;  /* 0x0000065000007944 */ /* 0x000fea0003c00000 */
[----:B-1----:R-:W-:Y:S01]  /*19e10*/  FADD.FTZ R96, R97, R162 ;  /* 0x000000a261607221 */ /* 0x002fe20000010000 */
[----:B------:R-:W-:Y:S01]  /*19e20*/  P2R R99, PR, RZ, 0x40 ;  /* 0x00000040ff637803 */ /* 0x000fe20000000000 */
[----:B------:R-:W-:Y:S01]  /*19e30*/  IMAD.MOV.U32 R162, RZ, RZ, 0x1 ;  /* 0x00000001ffa27424 */ /* 0x000fe200078e00ff */
[----:B------:R-:W-:Y:S01]  /*19e40*/  ISETP.NE.AND P6, PT, R144, RZ, PT ;  /* 0x000000ff9000720c */ /* 0x000fe20003fc5270 */
[----:B------:R-:W-:Y:S02]  /*19e50*/  FMUL.FTZ R96, R133, R96 ;  /* 0x0000006085607220 */ /* 0x000fe40000410000 */
[----:B0-----:R-:W-:Y:S02]  /*19e60*/  IMAD.MOV.U32 R149, RZ, RZ, 0x1f ;  /* 0x0000001fff957424 */ /* 0x001fe400078e00ff */
[--C-:B------:R-:W-:Y:S02]  /*19e70*/  FADD.FTZ R97, R64, -R96.reuse ;  /* 0x8000006040617221 */ /* 0x100fe40000010000 */
[----:B------:R-:W-:-:S02]  /*19e80*/  FADD.FTZ R98, R65, -R96 ;  /* 0x8000006041627221 */ /* 0x000fc40000010000 */
[----:B------:R-:W-:Y:S02]  /*19e90*/  FFMA.FTZ R97, R97, R97, RZ ;  /* 0x0000006161617223 */ /* 0x000fe400000100ff */
[--C-:B------:R-:W-:Y:S02]  /*19ea0*/  FADD.FTZ R160, R66, -R96.reuse ;  /* 0x8000006042a07221 */ /* 0x100fe40000010000 */
[----:B------:R-:W-:Y:S02]  /*19eb0*/  FFMA.FTZ R97, R98, R98, R97 ;  /* 0x0000006262617223 */ /* 0x000fe40000010061 */
[----:B------:R-:W-:Y:S02]  /*19ec0*/  FADD.FTZ R98, R67, -R96 ;  /* 0x8000006043627221 */ /* 0x000fe40000010000 */
[----:B------:R-:W-:Y:S01]  /*19ed0*/  FFMA.FTZ R97, R160, R160, R97 ;  /* 0x000000a0a0617223 */ /* 0x000fe20000010061 */
[----:B------:R-:W-:-:S03]  /*19ee0*/  MOV R160, 0xffffffff ;  /* 0xffffffff00a07802 */ /* 0x000fc60000000f00 */
[----:B------:R-:W-:Y:S02]  /*19ef0*/  FFMA.FTZ R97, R98, R98, R97 ;  /* 0x0000006262617223 */ /* 0x000fe40000010061 */
[----:B------:R-:W-:-:S03]  /*19f00*/  FADD.FTZ R98, R68, -R96 ;  /* 0x8000006044627221 */ /* 0x000fc60000010000 */
[----:B------:R-:W-:Y:S02]  /*19f10*/  FSEL R97, R97, RZ, P6 ;  /* 0x000000ff61617208 */ /* 0x000fe40003000000 */
[----:B------:R-:W-:Y:S01]  /*19f20*/  ISETP.NE.AND P6, PT, R99, RZ, PT ;  /* 0x000000ff6300720c */ /* 0x000fe20003fc5270 */
        /* <DEDUP_REMOVED lines=56> */
[----:B------:R-:W-:Y:S05]  /*1a2b0*/  CALL.REL.NOINC `($__internal_70_$__cuda_sm70_shflsync_bfly_p) ;  /* 0x000001a000007944 */ /* 0x000fea0003c00000 */
[----:B01----:R-:W-:Y:S01]  /*1a2c0*/  FADD.FTZ R97, R97, R162 ;  /* 0x000000a261617221 */ /* 0x003fe20000010000 */
[----:B------:R-:W-:Y:S01]  /*1a2d0*/  MOV R98, 0x1a320 ;  /* 0x0001a32000627802 */ /* 0x000fe20000000f00 */
[----:B------:R-:W-:Y:S02]  /*1a2e0*/  IMAD.MOV.U32 R162, RZ, RZ, 0x2 ;  /* 0x00000002ffa27424 */ /* 0x000fe400078e00ff */
[----:B------:R-:W-:Y:S02]  /*1a2f0*/  IMAD.MOV.U32 R149, RZ, RZ, 0x1f ;  /* 0x0000001fff957424 */ /* 0x000fe400078e00ff */
[----:B------:R-:W-:Y:S02]  /*1a300*/  IMAD.MOV.U32 R160, RZ, RZ, -0x1 ;  /* 0xffffffffffa07424 */ /* 0x000fe400078e00ff */
[----:B------:R-:W-:Y:S05]  /*1a310*/  CALL.REL.NOINC `($__internal_70_$__cuda_sm70_shflsync_bfly_p) ;  /* 0x0000014000007944 */ /* 0x000fea0003c00000 */
[----:B01----:R-:W-:Y:S01]  /*1a320*/  FADD.FTZ R97, R97, R162 ;  /* 0x000000a261617221 */ /* 0x003fe20000010000 */
[----:B------:R-:W-:Y:S01]  /*1a330*/  MOV R98, 0x1a380 ;  /* 0x0001a38000627802 */ /* 0x000fe20000000f00 */
[----:B------:R-:W-:Y:S02]  /*1a340*/  IMAD.MOV.U32 R162, RZ, RZ, 0x4 ;  /* 0x00000004ffa27424 */ /* 0x000fe400078e00ff */
[----:B------:R-:W-:-:S02]  /*1a350*/  IMAD.MOV.U32 R149, RZ, RZ, 0x1f ;  /* 0x0000001fff957424 */ /* 0x000fc400078e00ff */
[----:B------:R-:W-:Y:S02]  /*1a360*/  IMAD.MOV.U32 R160, RZ, RZ, -0x1 ;  /* 0xffffffffffa07424 */ /* 0x000fe400078e00ff */
[----:B------:R-:W-:Y:S05]  /*1a370*/  CALL.REL.NOINC `($__internal_70_$__cuda_sm70_shflsync_bfly_p) ;  /* 0x000000e000007944 */ /* 0x000fea0003c00000 */
[----:B0-----:R-:W-:Y:S01]  /*1a380*/  HFMA2.MMA R149, -RZ, RZ, 0, 1.847743988037109375e-06 ;  /* 0x0000001fff957435 */ /* 0x001fe200000001ff */
[----:B-1----:R-:W-:Y:S01]  /*1a390*/  FADD.FTZ R97, R97, R162 ;  /* 0x000000a261617221 */ /* 0x002fe20000010000 */
[----:B------:R-:W-:Y:S01]  /*1a3a0*/  MOV R98, 0x1a3e0 ;  /* 0x0001a3e000627802 */ /* 0x000fe20000000f00 */
[----:B------:R-:W-:Y:S02]  /*1a3b0*/  IMAD.MOV.U32 R162, RZ, RZ, 0x8 ;  /* 0x00000008ffa27424 */ /* 0x000fe400078e00ff */
[----:B------:R-:W-:Y:S02]  /*1a3c0*/  IMAD.MOV.U32 R160, RZ, RZ, -0x1 ;  /* 0xffffffffffa07424 */ /* 0x000fe400078e00ff */
[----:B------:R-:W-:Y:S05]  /*1a3d0*/  CALL.REL.NOINC `($__internal_70_$__cuda_sm70_shflsync_bfly_p) ;  /* 0x0000008000007944 */ /* 0x000fea0003c00000 */
[----:B-1----:R-:W-:Y:S01]  /*1a3e0*/  FADD.FTZ R159, R97, R162 ;  /* 0x000000a2619f7221 */ /* 0x002fe20000010000 */
[----:B------:R-:W-:Y:S01]  /*1a3f0*/  MOV R98, 0x1a450 ;  /* 0x0001a45000627802 */ /* 0x000fe20000000f00 */
[----:B------:R-:W-:Y:S02]  /*1a400*/  IMAD.MOV.U32 R162, RZ, RZ, 0x10 ;  /* 0x00000010ffa27424 */ /* 0x000fe400078e00ff */
[----:B0-----:R-:W-:Y:S02]  /*1a410*/  IMAD.MOV.U32 R149, RZ, RZ, 0x1f ;  /* 0x0000001fff957424 */ /* 0x001fe400078e00ff */
[----:B------:R-:W-:-:S02]  /*1a420*/  IMAD.MOV.U32 R160, RZ, RZ, -0x1 ;  /* 0xffffffffffa07424 */ /* 0x000fc400078e00ff */
[----:B------:R-:W-:Y:S02]  /*1a430*/  IMAD.MOV.U32 R97, RZ, RZ, R159 ;  /* 0x000000ffff617224 */ /* 0x000fe400078e009f */
[----:B------:R-:W-:Y:S05]  /*1a440*/  CALL.REL.NOINC `($__internal_70_$__cuda_sm70_shflsync_bfly_p) ;  /* 0x0000001000007944 */ /* 0x000fea0003c00000 */
[----:B01----:R-:W-:Y:S05]  /*1a450*/  BRA `(.L_x_23093) ;  /* 0xffffe86000007947 */ /* 0x003fea000383ffff */
        .weak           $__internal_70_$__cuda_sm70_shflsync_bfly_p
        .type           $__internal_70_$__cuda_sm70_shflsync_bfly_p,@function
        .size           $__internal_70_$__cuda_sm70_shflsync_bfly_p,(.L_x_26530 - $__internal_70_$__cuda_sm70_shflsync_bfly_p)
$__internal_70_$__cuda_sm70_shflsync_bfly_p:
[----:B------:R-:W-:Y:S01]  /*1a460*/  IMAD.MOV.U32 R99, RZ, RZ, 0x0 ;  /* 0x00000000ff637424 */ /* 0x000fe200078e00ff */
[----:B------:R-:W-:Y:S04]  /*1a470*/  WARPSYNC R160 ;  /* 0x000000a000007348 */ /* 0x000fe80003800000 */
[----:B------:R0:W1:Y:S01]  /*1a480*/  SHFL.BFLY PT, R162, R97, R162, R149 ;  /* 0x0c0000a261a27389 */ /* 0x00006200000e0095 */
[----:B------:R-:W-:Y:S05]  /*1a490*/  RET.REL.NODEC R98 `(_ZN10layer_norm31ln_parallel_residual_fwd_kernelINS_13Kernel_traitsI6__halfffffjLj8192ELj1ELj1ELj8ELj16ENS_18Kernel_traits_baseILj8192ES2_ffffjLj256EEEEELb1ELb1ELb0EEEvNS_9FwdParamsE) ;  /* 0xfffe5b6062007950 */ /* 0x000fea0003c3ffff */
.L_x_23094:
        /* <DEDUP_REMOVED lines=14> */
.L_x_26530:


//--------------------- .text._ZN10layer_norm31ln_parallel_residual_fwd_kernelINS_13Kernel_traitsI6__halfffffjLj8192ELj1ELj1ELj8ELj16ENS_18Kernel_traits_baseILj8192ES2_ffffjLj256EEEEELb1ELb1ELb1EEEvNS_9FwdParamsE --------------------------
	.section	.text._ZN10layer_norm31ln_parallel_residual_fwd_kernelINS_13Kernel_traitsI6__halfffffjLj8192ELj1ELj1ELj8ELj16ENS_18Kernel_traits_baseILj8192ES2_ffffjLj256EEEEELb1ELb1ELb1EEEvNS_9FwdParamsE,"ax",@progbits
	.sectioninfo	@"SHI_REGISTERS=168"
	.align	128
        .global         _ZN10layer_norm31ln_parallel_residual_fwd_kernelINS_13Kernel_traitsI6__halfffffjLj8192ELj1ELj1ELj8ELj16ENS_18Kernel_traits_baseILj8192ES2_ffffjLj256EEEEELb1ELb1ELb1EEEvNS_9FwdParamsE
        .type           _ZN10layer_norm31ln_parallel_residual_fwd_kernelINS_13Kernel_traitsI6__halfffffjLj8192ELj1ELj1ELj8ELj16ENS_18Kernel_traits_baseILj8192ES2_ffffjLj256EEEEELb1ELb1ELb1EEEvNS_9FwdParamsE,@function
        .size           _ZN10layer_norm31ln_parallel_residual_fwd_kernelINS_13Kernel_traitsI6__halfffffjLj8192ELj1ELj1ELj8ELj16ENS_18Kernel_traits_baseILj8192ES2_ffffjLj256EEEEELb1ELb1ELb1EEEvNS_9FwdParamsE,(.L_x_26531 - _ZN10layer_norm31ln_parallel_residual_fwd_kernelINS_13Kernel_traitsI6__halfffffjLj8192ELj1ELj1ELj8ELj16ENS_18Kernel_traits_baseILj8192ES2_ffffjLj256EEEEELb1ELb1ELb1EEEvNS_9FwdParamsE)
        .other          _ZN10layer_norm31ln_parallel_residual_fwd_kernelINS_13Kernel_traitsI6__halfffffjLj8192ELj1ELj1ELj8ELj16ENS_18Kernel_traits_baseILj8192ES2_ffffjLj256EEEEELb1ELb1ELb1EEEvNS_9FwdParamsE,@"STO_CUDA_ENTRY STV_DEFAULT"
_ZN10layer_norm31ln_parallel_residual_fwd_kernelINS_13Kernel_traitsI6__halfffffjLj8192ELj1ELj1ELj8ELj16ENS_18Kernel_traits_baseILj8192ES2_ffffjLj256EEEEELb1ELb1ELb1EEEvNS_9FwdParamsE:
.text._ZN10layer_norm31ln_parallel_residual_fwd_kernelINS_13Kernel_traitsI6__halfffffjLj8192ELj1ELj1ELj8ELj16ENS_18Kernel_traits_baseILj8192ES2_ffffjLj256EEEEELb1ELb1ELb1EEEvNS_9FwdParamsE:
[----:B------:R-:W-:Y:S02]  /*0000*/  IMAD.MOV.U32 R1, RZ, RZ, c[0x0][0x28] ;  /* 0x00000a00ff017624 */ /* 0x000fe400078e00ff */
[----:B------:R-:W0:Y:S01]  /*0010*/  S2R R0, SR_TID.X ;  /* 0x0000000000007919 */ /* 0x000e220000002100 */
[----:B------:R-:W-:Y:S01]  /*0020*/  ISETP.NE.U32.AND P0, PT, RZ, c[0x0][0x218], PT ;  /* 0x00008600ff007a0c */ /* 0x000fe20003f05070 */
[----:B------:R-:W-:Y:S01]  /*0030*/  ULDC.U8 UR4, c[0x0][0x244] ;  /* 0x0000910000047ab9 */ /* 0x000fe20000000000 */
[----:B------:R-:W-:Y:S01]  /*0040*/  IMAD.MOV.U32 R143, RZ, RZ, c[0x0][0x23c] ;  /* 0x00008f00ff8f7624 */ /* 0x000fe200078e00ff */
[----:B------:R-:W-:Y:S01]  /*0050*/  ISETP.NE.AND P1, PT, RZ, UR4, PT ;  /* 0x00000004ff007c0c */ /* 0x000fe2000bf25270 */
[----:B------:R-:W-:Y:S01]  /*0060*/  IMAD.MOV.U32 R114, RZ, RZ, c[0x0][0x230] ;  /* 0x00008c00ff727624 */ /* 0x000fe200078e00ff */
[----:B------:R-:W-:Y:S01]  /*0070*/  ISETP.NE.AND.EX P0, PT, RZ, c[0x0][0x21c], PT, P0 ;  /* 0x00008700ff007a0c */ /* 0x000fe20003f05300 */
[----:B------:R-:W-:Y:S01]  /*0080*/  IMAD.MOV.U32 R115, RZ, RZ, c[0x0][0x234] ;  /* 0x00008d00ff737624 */ /* 0x000fe200078e00ff */
[----:B------:R-:W-:Y:S01]  /*0090*/  ULDC.64 UR4, c[0x0][0x118] ;  /* 0x0000460000047ab9 */ /* 0x000fe20000000a00 */
[----:B------:R-:W-:-:S08]  /*00a0*/  IMAD.MOV.U32 R142, RZ, RZ, c[0x0][0x238] ;  /* 0x00008e00ff8e7624 */ /* 0x000fd000078e00ff */
[----:B------:R-:W5:Y:S01]  /*00b0*/  @P1 LDG.E.64 R114, [R114.64] ;  /* 0x0000000472721981 */ /* 0x000f62000c1e1b00 */
[----:B------:R-:W-:Y:S01]  /*00c0*/  @P1 IMAD.MOV.U32 R2, RZ, RZ, R142 ;  /* 0x000000ffff021224 */ /* 0x000fe200078e008e */
[----:B------:R-:W-:Y:S01]  /*00d0*/  @P1 MOV R3, R143 ;  /* 0x0000008f00031202 */ /* 0x000fe20000000f00 */
[----:B0-----:R-:W-:-:S04]  /*00e0*/  IMAD.SHL.U32 R4, R0, 0x8, RZ ;  /* 0x0000000800047824 */ /* 0x001fc800078e00ff */
[----:B------:R0:W5:Y:S01]  /*00f0*/  @P1 LDG.E.64 R8, [R2.64] ;  /* 0x0000000402081981 */ /* 0x000162000c1e1b00 */
[----:B------:R-:W-:-:S04]  /*0100*/  LOP3.LUT R4, R4, 0x7f8, RZ, 0xc0, !PT ;  /* 0x000007f804047812 */ /* 0x000fc800078ec0ff */
[----:B------:R-:W-:-:S05]  /*0110*/  IADD3 R6, P2, R4, c[0x0][0x218], RZ ;  /* 0x0000860004067a10 */ /* 0x000fca0007f5e0ff */
[----:B------:R-:W-:-:S05]  /*0120*/  IMAD.X R7, RZ, RZ, c[0x0][0x21c], P2 ;  /* 0x00008700ff077624 */ /* 0x000fca00010e06ff */
[----:B------:R1:W5:Y:S04]  /*0130*/  @P0 LDG.E.64 R58, [R6.64] ;  /* 0x00000004063a0981 */ /* 0x000368000c1e1b00 */
[----:B------:R1:W5:Y:S04]  /*0140*/  @P0 LDG.E.64 R56, [R6.64+0x800] ;  /* 0x0008000406380981 */ /* 0x000368000c1e1b00 */
[----:B------:R1:W5:Y:S04]  /*0150*/  @P0 LDG.E.64 R38, [R6.64+0x1000] ;  /* 0x0010000406260981 */ /* 0x000368000c1e1b00 */
[----:B------:R1:W5:Y:S04]  /*0160*/  @P0 LDG.E.64 R28, [R6.64+0x1800] ;  /* 0x00180004061c0981 */ /* 0x000368000c1e1b00 */
[----:B------:R1:W5:Y:S04]  /*0170*/  @P0 LDG.E.64 R30, [R6.64+0x2000] ;  /* 0x00200004061e0981 */ /* 0x000368000c1e1b00 */
[----:B------:R1:W5:Y:S04]  /*0180*/  @P0 LDG.E.64 R32, [R6.64+0x2800] ;  /* 0x0028000406200981 */ /* 0x000368000c1e1b00 */
[----:B------:R1:W5:Y:S04]  /*0190*/  @P0 LDG.E.64 R34, [R6.64+0x3000] ;  /* 0x0030000406220981 */ /* 0x000368000c1e1b00 */
[----:B------:R1:W5:Y:S04]  /*01a0*/  @P0 LDG.E.64 R36, [R6.64+0x3800] ;  /* 0x0038000406240981 */ /* 0x000368000c1e1b00 */
[----:B0-----:R-:W0:Y:S01]  /*01b0*/  S2R R3, SR_CTAID.X ;  /* 0x0000000000037919 */ /* 0x001e220000002500 */
[----:B------:R-:W-:-:S04]  /*01c0*/  IADD3 R4, P3, R4, c[0x0][0x1b0], RZ ;  /* 0x00006c0004047a10 */ /* 0x000fc80007f7e0ff */
[----:B------:R-:W-:Y:S02]  /*01d0*/  IADD3.X R5, RZ, c[0x0][0x1b4], RZ, P3, !PT ;  /* 0x00006d00ff057a10 */ /* 0x000fe40001ffe4ff */
[----:B0-----:R-:W-:-:S04]  /*01e0*/  LEA.HI R2, R0, R3, RZ, 0x18 ;  /* 0x0000000300027211 */ /* 0x001fc800078fc0ff */
[----:B------:R-:W-:-:S13]  /*01f0*/  ISETP.GE.AND P2, PT, R2, c[0x0][0x164], PT ;  /* 0x0000590002007a0c */ /* 0x000fda0003f46270 */
[----:B------:R-:W-:Y:S05]  /*0200*/  @P2 EXIT ;  /* 0x000000000000294d */ /* 0x000fea0003800000 */
[----:B-1----:R0:W2:Y:S04]  /*0210*/  LDG.E.64 R40, [R4.64+0x800] ;  /* 0x0008000404287981 */ /* 0x0020a8000c1e1b00 */
[----:B------:R0:W3:Y:S04]  /*0220*/  LDG.E.64 R42, [R4.64+0x1000] ;  /* 0x00100004042a7981 */ /* 0x0000e8000c1e1b00 */
[----:B------:R0:W4:Y:S04]  /*0230*/  LDG.E.64 R44, [R4.64+0x1800] ;  /* 0x00180004042c7981 */ /* 0x000128000c1e1b00 */
[----:B------:R0:W4:Y:S04]  /*0240*/  LDG.E.64 R62, [R4.64] ;  /* 0x00000004043e7981 */ /* 0x000128000c1e1b00 */
[----:B------:R0:W4:Y:S04]  /*0250*/  LDG.E.64 R46, [R4.64+0x2000] ;  /* 0x00200004042e7981 */ /* 0x000128000c1e1b00 */
[----:B------:R0:W4:Y:S04]  /*0260*/  LDG.E.64 R48, [R4.64+0x2800] ;  /* 0x0028000404307981 */ /* 0x000128000c1e1b00 */
[----:B------:R0:W4:Y:S04]  /*0270*/  LDG.E.64 R50, [R4.64+0x3000] ;  /* 0x0030000404327981 */ /* 0x000128000c1e1b00 */
[----:B------:R0:W4:Y:S01]  /*0280*/  LDG.E.64 R52, [R4.64+0x3800] ;  /* 0x0038000404347981 */ /* 0x000122000c1e1b00 */
[----:B-----5:R-:W-:-:S05]  /*0290*/  @P1 IADD3 R142, P2, R8, c[0x0][0x240], RZ ;  /* 0x00009000088e1a10 */ /* 0x020fca0007f5e0ff */
[----:B------:R-:W-:Y:S02]  /*02a0*/  @P1 IMAD.X R143, RZ, RZ, R9, P2 ;  /* 0x000000ffff8f1224 */ /* 0x000fe400010e0609 */
[----:B------:R-:W-:-:S03]  /*02b0*/  IMAD R54, R3, c[0x0][0x0], R0 ;  /* 0x0000000003367a24 */ /* 0x000fc600078e0200 */
[--C-:B------:R-:W-:Y:S01]  /*02c0*/  SHF.R.U64 R60, R142, 0x2, R143.reuse ;  /* 0x000000028e3c7819 */ /* 0x100fe2000000128f */
[----:B------:R-:W-:Y:S01]  /*02d0*/  IMAD.WIDE.U32 R8, R54, -0x326172a9, RZ ;  /* 0xcd9e8d5736087825 */ /* 0x000fe200078e00ff */
[----:B------:R-:W-:-:S03]  /*02e0*/  SHF.R.U32.HI R55, RZ, 0x2, R143 ;  /* 0x00000002ff377819 */ /* 0x000fc6000001168f */
[----:B------:R-:W-:Y:S01]  /*02f0*/  IMAD.WIDE.U32 R6, R60, -0x2daee0ad, RZ ;  /* 0xd2511f533c067825 */ /* 0x000fe200078e00ff */
[----:B------:R-:W-:-:S04]  /*0300*/  LOP3.LUT R10, R9, R55, R114, 0x96, !PT ;  /* 0x00000037090a7212 */ /* 0x000fc800078e9672 */
[----:B------:R-:W-:Y:S01]  /*0310*/  LOP3.LUT R12, R7, R115, RZ, 0x3c, !PT ;  /* 0x00000073070c7212 */ /* 0x000fe200078e3cff */
[----:B------:R-:W-:Y:S01]  /*0320*/  IMAD.WIDE.U32 R10, R10, -0x2daee0ad, RZ ;  /* 0xd2511f530a0a7825 */ /* 0x000fe200078e00ff */
[----:B------:R-:W-:Y:S02]  /*0330*/  IADD3 R3, R115, -0x4498517b, RZ ;  /* 0xbb67ae8573037810 */ /* 0x000fe40007ffe0ff */
[----:B0-----:R-:W-:Y:S01]  /*0340*/  IADD3 R4, R114, -0x61c88647, RZ ;  /* 0x9e3779b972047810 */ /* 0x001fe20007ffe0ff */
        /* <DEDUP_REMOVED lines=40> */
[----:B------:R-:W-:Y:S01]  /*05d0*/  @!P0 CS2R R28, SRZ ;  /* 0x00000000001c8805 */ /* 0x000fe2000001ff00 */
[----:B------:R-:W-:Y:S01]  /*05e0*/  IADD3 R17, R114, -0xe443238, RZ ;  /* 0xf1bbcdc872117810 */ /* 0x000fe20007ffe0ff */
[----:B------:R-:W-:Y:S01]  /*05f0*/  @!P0 CS2R R38, SRZ ;  /* 0x0000000000268805 */ /* 0x000fe2000001ff00 */
[----:B------:R-:W-:Y:S01]  /*0600*/  IMAD.HI.U32 R19, R22, -0x2daee0ad, RZ ;  /* 0xd2511f5316137827 */ /* 0x000fe200078e00ff */
[----:B------:R-:W-:Y:S01]  /*0610*/  IADD3 R18, R115, -0x24c28bd8, RZ ;  /* 0xdb3d742873127810 */ /* 0x000fe20007ffe0ff */
[----:B------:R-:W-:Y:S01]  /*0620*/  @!P0 CS2R R30, SRZ ;  /* 0x00000000001e8805 */ /* 0x000fe2000001ff00 */
[----:B------:R-:W-:Y:S01]  /*0630*/  @!P0 CS2R R32, SRZ ;  /* 0x0000000000208805 */ /* 0x000fe2000001ff00 */
[----:B------:R-:W-:Y:S01]  /*0640*/  LOP3.LUT R152, R21, R26, R17, 0x96, !PT ;  /* 0x0000001a15987212 */ /* 0x000fe200078e9611 */
[----:B------:R-:W-:Y:S01]  /*0650*/  @!P0 CS2R R58, SRZ ;  /* 0x00000000003a8805 */ /* 0x000fe2000001ff00 */
[----:B------:R-:W-:Y:S01]  /*0660*/  LOP3.LUT R144, R19, R20, R18, 0x96, !PT ;  /* 0x0000001413907212 */ /* 0x000fe200078e9612 */
[----:B------:R-:W-:Y:S01]  /*0670*/  @!P0 CS2R R56, SRZ ;  /* 0x0000000000388805 */ /* 0x000fe2000001ff00 */
[----:B------:R-:W-:Y:S01]  /*0680*/  @!P0 CS2R R34, SRZ ;  /* 0x0000000000228805 */ /* 0x000fe2000001ff00 */
[----:B------:R-:W-:Y:S01]  /*0690*/  @!P0 CS2R R36, SRZ ;  /* 0x0000000000248805 */ /* 0x000fe2000001ff00 */
[----:B------:R-:W-:Y:S01]  /*06a0*/  SHF.R.U64 R103, R28, 0x10, R29 ;  /* 0x000000101c677819 */ /* 0x000fe2000000121d */
        /* <DEDUP_REMOVED lines=10> */
[----:B------:R-:W-:Y:S01]  /*0750*/  IMAD R22, R22, -0x2daee0ad, RZ ;  /* 0xd2511f5316167824 */ /* 0x000fe200078e02ff */
[----:B------:R-:W-:Y:S01]  /*0760*/  SHF.R.U64 R107, R32, 0x10, R33 ;  /* 0x00000010206b7819 */ /* 0x000fe20000001221 */
[----:B------:R-:W-:Y:S01]  /*0770*/  IMAD.HI.U32 R151, R152, -0x2daee0ad, RZ ;  /* 0xd2511f5398977827 */ /* 0x000fe200078e00ff */
[----:B------:R-:W-:Y:S01]  /*0780*/  HADD2.F32 R31, -RZ, R32.H0_H0 ;  /* 0x20000020ff1f7230 */ /* 0x000fe20000004100 */
[----:B------:R-:W-:Y:S01]  /*0790*/  IADD3 R19, R115, -0x695add53, RZ ;  /* 0x96a522ad73137810 */ /* 0x000fe20007ffe0ff */
[----:B------:R-:W-:Y:S01]  /*07a0*/  HADD2.F32 R32, -RZ, R33.H0_H0 ;  /* 0x20000021ff207230 */ /* 0x000fe20000004100 */
[----:B------:R-:W-:Y:S01]  /*07b0*/  IMAD R21, R23, -0x326172a9, RZ ;  /* 0xcd9e8d5717157824 */ /* 0x000fe200078e02ff */
[----:B------:R-:W-:Y:S01]  /*07c0*/  IADD3 R20, R114, -0x700cb87f, RZ ;  /* 0x8ff3478172147810 */ /* 0x000fe20007ffe0ff */
[----:B------:R-:W-:Y:S01]  /*07d0*/  IMAD.HI.U32 R150, R144, -0x326172a9, RZ ;  /* 0xcd9e8d5790967827 */ /* 0x000fe200078e00ff */
[----:B------:R-:W-:-:S02]  /*07e0*/  SHF.R.U64 R97, R58, 0x10, R59 ;  /* 0x000000103a617819 */ /* 0x000fc4000000123b */
[----:B------:R-:W-:Y:S02]  /*07f0*/  SHF.R.U32.HI R98, RZ, 0x10, R59 ;  /* 0x00000010ff627819 */ /* 0x000fe4000001163b */
[--C-:B------:R-:W-:Y:S02]  /*0800*/  SHF.R.U64 R99, R56, 0x10, R57.reuse ;  /* 0x0000001038637819 */ /* 0x100fe40000001239 */
[----:B------:R-:W-:Y:S02]  /*0810*/  SHF.R.U32.HI R100, RZ, 0x10, R57 ;  /* 0x00000010ff647819 */ /* 0x000fe40000011639 */
[----:B------:R-:W-:Y:S01]  /*0820*/  SHF.R.U32.HI R108, RZ, 0x10, R33 ;  /* 0x00000010ff6c7819 */ /* 0x000fe20000011621 */
[----:B------:R-:W-:Y:S01]  /*0830*/  HADD2.F32 R33, -RZ, R34.H0_H0 ;  /* 0x20000022ff217230 */ /* 0x000fe20000004100 */
[--C-:B------:R-:W-:Y:S02]  /*0840*/  SHF.R.U64 R109, R34, 0x10, R35.reuse ;  /* 0x00000010226d7819 */ /* 0x100fe40000001223 */
[----:B------:R-:W-:-:S02]  /*0850*/  SHF.R.U32.HI R110, RZ, 0x10, R35 ;  /* 0x00000010ff6e7819 */ /* 0x000fc40000011623 */
[--C-:B------:R-:W-:Y:S02]  /*0860*/  SHF.R.U64 R111, R36, 0x10, R37.reuse ;  /* 0x00000010246f7819 */ /* 0x100fe40000001225 */
[----:B------:R-:W-:Y:S01]  /*0870*/  SHF.R.U32.HI R112, RZ, 0x10, R37 ;  /* 0x00000010ff707819 */ /* 0x000fe20000011625 */
[----:B------:R-:W-:Y:S01]  /*0880*/  HADD2.F32 R34, -RZ, R35.H0_H0 ;  /* 0x20000023ff227230 */ /* 0x000fe20000004100 */
[----:B------:R-:W-:Y:S01]  /*0890*/  HFMA2.MMA R96, -RZ, RZ, 0, 0 ;  /* 0x00000000ff607435 */ /* 0x000fe200000001ff */
[----:B------:R-:W-:Y:S01]  /*08a0*/  HADD2.F32 R35, -RZ, R36.H0_H0 ;  /* 0x20000024ff237230 */ /* 0x000fe20000004100 */
[----:B------:R-:W-:Y:S01]  /*08b0*/  LOP3.LUT R151, R151, R22, R19, 0x96, !PT ;  /* 0x0000001697977212 */ /* 0x000fe200078e9613 */
[----:B------:R-:W-:Y:S01]  /*08c0*/  HADD2.F32 R25, -RZ, R38.H0_H0 ;  /* 0x20000026ff197230 */ /* 0x000fe20000004100 */
[----:B------:R-:W-:Y:S01]  /*08d0*/  LOP3.LUT R150, R150, R21, R20, 0x96, !PT ;  /* 0x0000001596967212 */ /* 0x000fe200078e9614 */
[----:B------:R-:W-:Y:S01]  /*08e0*/  HADD2.F32 R36, -RZ, R37.H0_H0 ;  /* 0x20000025ff247230 */ /* 0x000fe20000004100 */
[----:B------:R-:W-:Y:S01]  /*08f0*/  LOP3.LUT R142, R142, 0x3, RZ, 0xc0, !PT ;  /* 0x000000038e8e7812 */ /* 0x000fe200078ec0ff */
[----:B------:R-:W-:Y:S01]  /*0900*/  HADD2.F32 R21, -RZ, R58.H0_H0 ;  /* 0x2000003aff157230 */ /* 0x000fe20000004100 */
[----:B------:R-:W-:Y:S01]  /*0910*/  IMAD.MOV.U32 R113, RZ, RZ, 0x1 ;  /* 0x00000001ff717424 */ /* 0x000fe200078e00ff */
[----:B------:R-:W-:Y:S01]  /*0920*/  HADD2.F32 R22, -RZ, R59.H0_H0 ;  /* 0x2000003bff167230 */ /* 0x000fe20000004100 */
[----:B------:R-:W-:Y:S01]  /*0930*/  IMAD R152, R152, -0x2daee0ad, RZ ;  /* 0xd2511f5398987824 */ /* 0x000fe200078e02ff */
[----:B------:R-:W-:Y:S01]  /*0940*/  HADD2.F32 R23, -RZ, R56.H0_H0 ;  /* 0x20000038ff177230 */ /* 0x000fe20000004100 */
[----:B------:R-:W-:Y:S01]  /*0950*/  IMAD R144, R144, -0x326172a9, RZ ;  /* 0xcd9e8d5790907824 */ /* 0x000fe200078e02ff */
        /* <DEDUP_REMOVED lines=16> */
[----:B------:R-:W-:Y:S01]  /*0a60*/  HADD2.F32 R112, -RZ, R112.H0_H0 ;  /* 0x20000070ff707230 */ /* 0x000fe20000004100 */
[----:B------:R-:W-:Y:S01]  /*0a70*/  ULDC.U8 UR6, c[0x0][0x1f0] ;  /* 0x00007c0000067ab9 */ /* 0x000fe20000000000 */
[--C-:B--2---:R-:W-:Y:S01]  /*0a80*/  SHF.R.U64 R118, R40, 0x10, R41.reuse ;  /* 0x0000001028767819 */ /* 0x104fe20000001229 */
[----:B------:R-:W-:Y:S01]  /*0a90*/  HADD2.F32 R39, -RZ, R41.H0_H0 ;  /* 0x20000029ff277230 */ /* 0x000fe20000004100 */
[----:B------:R-:W-:-:S02]  /*0aa0*/  SHF.R.U32.HI R119, RZ, 0x10, R41 ;  /* 0x00000010ff777819 */ /* 0x000fc40000011629 */
[--C-:B---3--:R-:W-:Y:S01]  /*0ab0*/  SHF.R.U64 R120, R42, 0x10, R43.reuse ;  /* 0x000000102a787819 */ /* 0x108fe2000000122b */
[----:B------:R-:W-:Y:S01]  /*0ac0*/  HADD2.F32 R41, -RZ, R43.H0_H0 ;  /* 0x2000002bff297230 */ /* 0x000fe20000004100 */
[----:B------:R-:W-:Y:S02]  /*0ad0*/  SHF.R.U32.HI R121, RZ, 0x10, R43 ;  /* 0x00000010ff797819 */ /* 0x000fe4000001162b */
[--C-:B----4-:R-:W-:Y:S01]  /*0ae0*/  SHF.R.U64 R122, R44, 0x10, R45.reuse ;  /* 0x000000102c7a7819 */ /* 0x110fe2000000122d */
[----:B------:R-:W-:Y:S01]  /*0af0*/  HADD2.F32 R43, -RZ, R45.H0_H0 ;  /* 0x2000002dff2b7230 */ /* 0x000fe20000004100 */
[----:B------:R-:W-:Y:S02]  /*0b00*/  SHF.R.U32.HI R123, RZ, 0x10, R45 ;  /* 0x00000010ff7b7819 */ /* 0x000fe4000001162d */
[--C-:B------:R-:W-:Y:S02]  /*0b10*/  SHF.R.U64 R116, R62, 0x10, R63.reuse ;  /* 0x000000103e747819 */ /* 0x100fe4000000123f */
[----:B------:R-:W-:-:S02]  /*0b20*/  SHF.R.U32.HI R117, RZ, 0x10, R63 ;  /* 0x00000010ff757819 */ /* 0x000fc4000001163f */
[--C-:B------:R-:W-:Y:S01]  /*0b30*/  SHF.R.U64 R124, R46, 0x10, R47.reuse ;  /* 0x000000102e7c7819 */ /* 0x100fe2000000122f */
[----:B------:R-:W-:Y:S01]  /*0b40*/  HADD2.F32 R45, -RZ, R47.H0_H0 ;  /* 0x2000002fff2d7230 */ /* 0x000fe20000004100 */
[----:B------:R-:W-:Y:S02]  /*0b50*/  SHF.R.U32.HI R125, RZ, 0x10, R47 ;  /* 0x00000010ff7d7819 */ /* 0x000fe4000001162f */
[--C-:B------:R-:W-:Y:S01]  /*0b60*/  SHF.R.U64 R126, R48, 0x10, R49.reuse ;  /* 0x00000010307e7819 */ /* 0x100fe20000001231 */
[----:B------:R-:W-:Y:S01]  /*0b70*/  HADD2.F32 R47, -RZ, R49.H0_H0 ;  /* 0x20000031ff2f7230 */ /* 0x000fe20000004100 */
[----:B------:R-:W-:Y:S02]  /*0b80*/  SHF.R.U32.HI R127, RZ, 0x10, R49 ;  /* 0x00000010ff7f7819 */ /* 0x000fe40000011631 */
[--C-:B------:R-:W-:Y:S02]  /*0b90*/  SHF.R.U64 R128, R50, 0x10, R51.reuse ;  /* 0x0000001032807819 */ /* 0x100fe40000001233 */
[----:B------:R-:W-:-:S02]  /*0ba0*/  SHF.R.U32.HI R129, RZ, 0x10, R51 ;  /* 0x00000010ff817819 */ /* 0x000fc40000011633 */
[--C-:B------:R-:W-:Y:S02]  /*0bb0*/  SHF.R.U64 R130, R52, 0x10, R53.reuse ;  /* 0x0000001034827819 */ /* 0x100fe40000001235 */
[----:B------:R-:W-:Y:S01]  /*0bc0*/  SHF.R.U32.HI R131, RZ, 0x10, R53 ;  /* 0x00000010ff837819 */ /* 0x000fe20000011635 */
[----:B------:R-:W-:Y:S02]  /*0bd0*/  HADD2.F32 R49, -RZ, R51.H0_H0 ;  /* 0x20000033ff317230 */ /* 0x000fe40000004100 */
[----:B------:R-:W-:Y:S01]  /*0be0*/  HADD2.F32 R51, -RZ, R53.H0_H0 ;  /* 0x20000035ff337230 */ /* 0x000fe20000004100 */
[----:B------:R-:W-:Y:S01]  /*0bf0*/  IMAD.MOV.U32 R53, RZ, RZ, R54 ;  /* 0x000000ffff357224 */ /* 0x000fe200078e0036 */
[----:B------:R-:W-:Y:S01]  /*0c00*/  HADD2.F32 R38, -RZ, R62.H0_H0 ;  /* 0x2000003eff267230 */ /* 0x000fe20000004100 */
[----:B------:R-:W-:Y:S01]  /*0c10*/  IMAD.MOV.U32 R54, RZ, RZ, R60 ;  /* 0x000000ffff367224 */ /* 0x000fe200078e003c */
        /* <DEDUP_REMOVED lines=24> */
.L_x_23618:
        /* <DEDUP_REMOVED lines=8> */
[----:B------:R-:W-:Y:S01]  /*0e20*/  LOP3.LUT R56, R0, 0xff, RZ, 0xc0, !PT ;  /* 0x000000ff00387812 */ /* 0x000fe200078ec0ff */
[----:B------:R-:W-:Y:S01]  /*0e30*/  BSSY B0, `(.L_x_23095) ;  /* 0x0000017000007945 */ /* 0x000fe20003800000 */
[----:B------:R-:W-:Y:S02]  /*0e40*/  P2R R138, PR, RZ, 0x8 ;  /* 0x00000008ff8a7803 */ /* 0x000fe40000000000 */
        /* <DEDUP_REMOVED lines=20> */
.L_x_23096:
[----:B0-----:R-:W-:Y:S02]  /*0f90*/  MOV R68, R144 ;  /* 0x0000009000447202 */ /* 0x001fe40000000f00 */
.L_x_23097:
[----:B------:R-:W-:Y:S05]  /*0fa0*/  BSYNC B0 ;  /* 0x0000000000007941 */ /* 0x000fea0003800000 */
.L_x_23095:
        /* <DEDUP_REMOVED lines=16> */
.L_x_23101:
[----:B------:R-:W-:Y:S05]  /*10b0*/  BSYNC B1 ;  /* 0x0000000000017941 */ /* 0x000fea0003800000 */
.L_x_23100:
        /* <DEDUP_REMOVED lines=42> */
.L_x_23099:
[----:B------:R-:W-:Y:S05]  /*1360*/  BSYNC B0 ;  /* 0x0000000000007941 */ /* 0x000fea0003800000 */
.L_x_23098:
        /* <DEDUP_REMOVED lines=15> */
.L_x_23102:
        /* <DEDUP_REMOVED lines=12> */
.L_x_23105:
[----:B------:R-:W-:Y:S02]  /*1520*/  IMAD.MOV.U32 R68, RZ, RZ, R144 ;  /* 0x000000ffff447224 */ /* 0x000fe400078e0090 */
.L_x_23106:
[----:B------:R-:W-:Y:S05]  /*1530*/  BSYNC B0 ;  /* 0x0000000000007941 */ /* 0x000fea0003800000 */
.L_x_23104:
        /* <DEDUP_REMOVED lines=16> */
.L_x_23110:
[----:B------:R-:W-:Y:S05]  /*1640*/  BSYNC B1 ;  /* 0x0000000000017941 */ /* 0x000fea0003800000 */
.L_x_23109:
        /* <DEDUP_REMOVED lines=42> */
.L_x_23108:
[----:B------:R-:W-:Y:S05]  /*18f0*/  BSYNC B0 ;  /* 0x0000000000007941 */ /* 0x000fea0003800000 */
.L_x_23107:
        /* <DEDUP_REMOVED lines=8> */
.L_x_23103:
        /* <DEDUP_REMOVED lines=12> */
.L_x_23112:
[----:B------:R-:W-:Y:S02]  /*1a40*/  IMAD.MOV.U32 R68, RZ, RZ, R144 ;  /* 0x000000ffff447224 */ /* 0x000fe400078e0090 */
.L_x_23113:
[----:B------:R-:W-:Y:S05]  /*1a50*/  BSYNC B0 ;  /* 0x0000000000007941 */ /* 0x000fea0003800000 */
.L_x_23111:
        /* <DEDUP_REMOVED lines=16> */
.L_x_23117:
[----:B------:R-:W-:Y:S05]  /*1b60*/  BSYNC B1 ;  /* 0x0000000000017941 */ /* 0x000fea0003800000 */
.L_x_23116:
        /* <DEDUP_REMOVED lines=42> */
.L_x_23115:
[----:B------:R-:W-:Y:S05]  /*1e10*/  BSYNC B0 ;  /* 0x0000000000007941 */ /* 0x000fea0003800000 */
.L_x_23114:
        /* <DEDUP_REMOVED lines=11> */
.L_x_23118:
        /* <DEDUP_REMOVED lines=12> */
.L_x_23121:
[----:B------:R-:W-:Y:S02]  /*1f90*/  IMAD.MOV.U32 R66, RZ, RZ, R144 ;  /* 0x000000ffff427224 */ /* 0x000fe400078e0090 */
.L_x_23122:
[----:B------:R-:W-:Y:S05]  /*1fa0*/  BSYNC B0 ;  /* 0x0000000000007941 */ /* 0x000fea0003800000 */
.L_x_23120:
        /* <DEDUP_REMOVED lines=16> */
.L_x_23126:
[----:B------:R-:W-:Y:S05]  /*20b0*/  BSYNC B1 ;  /* 0x0000000000017941 */ /* 0x000fea0003800000 */
.L_x_23125:
        /* <DEDUP_REMOVED lines=42> */
.L_x_23124:
[----:B------:R-:W-:Y:S05]  /*2360*/  BSYNC B0 ;  /* 0x0000000000007941 */ /* 0x000fea0003800000 */
.L_x_23123:
        /* <DEDUP_REMOVED lines=8> */
.L_x_23119:
        /* <DEDUP_REMOVED lines=12> */
.L_x_23128:
[----:B------:R-:W-:Y:S02]  /*24b0*/  IMAD.MOV.U32 R66, RZ, RZ, R144 ;  /* 0x000000ffff427224 */ /* 0x000fe400078e0090 */
.L_x_23129:
[----:B------:R-:W-:Y:S05]  /*24c0*/  BSYNC B0 ;  /* 0x0000000000007941 */ /* 0x000fea0003800000 */
.L_x_23127:
        /* <DEDUP_REMOVED lines=16> */
.L_x_23133:
[----:B------:R-:W-:Y:S05]  /*25d0*/  BSYNC B1 ;  /* 0x0000000000017941 */ /* 0x000fea0003800000 */
.L_x_23132:
        /* <DEDUP_REMOVED lines=42> */
.L_x_23131:
[----:B------:R-:W-:Y:S05]  /*2880*/  BSYNC B0 ;  /* 0x0000000000007941 */ /* 0x000fea0003800000 */
.L_x_23130:
        /* <DEDUP_REMOVED lines=11> */
.L_x_23134:
        /* <DEDUP_REMOVED lines=12> */
.L_x_23137:
[----:B------:R-:W-:Y:S02]  /*2a00*/  IMAD.MOV.U32 R58, RZ, RZ, R144 ;  /* 0x000000ffff3a7224 */ /* 0x000fe400078e0090 */
.L_x_23138:
[----:B------:R-:W-:Y:S05]  /*2a10*/  BSYNC B0 ;  /* 0x0000000000007941 */ /* 0x000fea0003800000 */
.L_x_23136:
        /* <DEDUP_REMOVED lines=16> */
.L_x_23142:
[----:B------:R-:W-:Y:S05]  /*2b20*/  BSYNC B1 ;  /* 0x0000000000017941 */ /* 0x000fea0003800000 */
.L_x_23141:
        /* <DEDUP_REMOVED lines=42> */
.L_x_23140:
[----:B------:R-:W-:Y:S05]  /*2dd0*/  BSYNC B0 ;  /* 0x0000000000007941 */ /* 0x000fea0003800000 */
.L_x_23139:
        /* <DEDUP_REMOVED lines=8> */
.L_x_23135:
        /* <DEDUP_REMOVED lines=12> */
.L_x_23144:
[----:B------:R-:W-:Y:S02]  /*2f20*/  MOV R58, R144 ;  /* 0x00000090003a7202 */ /* 0x000fe40000000f00 */
.L_x_23145:
[----:B------:R-:W-:Y:S05]  /*2f30*/  BSYNC B0 ;  /* 0x0000000000007941 */ /* 0x000fea0003800000 */
.L_x_23143:
        /* <DEDUP_REMOVED lines=16> */
.L_x_23149:
[----:B------:R-:W-:Y:S05]  /*3040*/  BSYNC B1 ;  /* 0x0000000000017941 */ /* 0x000fea0003800000 */
.L_x_23148:
        /* <DEDUP_REMOVED lines=42> */
.L_x_23147:
[----:B------:R-:W-:Y:S05]  /*32f0*/  BSYNC B0 ;  /* 0x0000000000007941 */ /* 0x000fea0003800000 */
.L_x_23146:
        /* <DEDUP_REMOVED lines=11> */
.L_x_23150:
        /* <DEDUP_REMOVED lines=12> */
.L_x_23153:
[----:B------:R-:W-:Y:S02]  /*3470*/  MOV R64, R144 ;  /* 0x0000009000407202 */ /* 0x000fe40000000f00 */
.L_x_23154:
[----:B------:R-:W-:Y:S05]  /*3480*/  BSYNC B0 ;  /* 0x0000000000007941 */ /* 0x000fea0003800000 */
.L_x_23152:
        /* <DEDUP_REMOVED lines=16> */
.L_x_23158:
[----:B------:R-:W-:Y:S05]  /*3590*/  BSYNC B1 ;  /* 0x0000000000017941 */ /* 0x000fea0003800000 */
.L_x_23157:
        /* <DEDUP_REMOVED lines=42> */
.L_x_23156:
[----:B------:R-:W-:Y:S05]  /*3840*/  BSYNC B0 ;  /* 0x0000000000007941 */ /* 0x000fea0003800000 */
.L_x_23155:
        /* <DEDUP_REMOVED lines=8> */
.L_x_23151:
[----:B------:R-:W-:Y:S02]  /*38d0*/  SEL R56, RZ, 0x1000000, P4 ;  /* 0x01000000ff387807 */ /* 0x000fe40002000000 */
[----:B------:R-:W-:Y:S02]  /*38e0*/  SEL R57, RZ, 0x10000, P3 ;  /* 0x00010000ff397807 */ /* 0x000fe40001800000 */
[----:B------:R-:W-:Y:S02]  /*38f0*/  SEL R59, RZ, 0x100, P2 ;  /* 0x00000100ff3b7807 */ /* 0x000fe40001000000 */
[----:B------:R-:W-:Y:S02]  /*3900*/  SHF.L.U32 R68, R157, 0x2, RZ ;  /* 0x000000029d447819 */ /* 0x000fe400000006ff */
[----:B------:R-:W-:Y:S02]  /*3910*/  IADD3 R56, R59, R56, R57 ;  /* 0x000000383b387210 */ /* 0x000fe40007ffe039 */
[----:B------:R-:W-:-:S02]  /*3920*/  LEA R58, P2, R157, c[0x0][0x188], 0x4 ;  /* 0x000062009d3a7a11 */ /* 0x000fc400078420ff */
[----:B------:R-:W-:Y:S02]  /*3930*/  SEL R57, RZ, 0x1, P1 ;  /* 0x00000001ff397807 */ /* 0x000fe40000800000 */
[----:B------:R-:W-:Y:S02]  /*3940*/  SHF.R.U32.HI R69, RZ, 0x1e, R157 ;  /* 0x0000001eff457819 */ /* 0x000fe4000001169d */
[----:B------:R-:W-:Y:S01]  /*3950*/  IADD3 R64, P1, R68, c[0x0][0x190], RZ ;  /* 0x0000640044407a10 */ /* 0x000fe20007f3e0ff */
[----:B------:R-:W-:Y:S01]  /*3960*/  IMAD.IADD R67, R56, 0x1, R57 ;  /* 0x0000000138437824 */ /* 0x000fe200078e0239 */
[----:B------:R-:W-:Y:S02]  /*3970*/  LEA.HI.X R59, R157, c[0x0][0x18c], RZ, 0x4, P2 ;  /* 0x000063009d3b7a11 */ /* 0x000fe400010f24ff */
        /* <DEDUP_REMOVED lines=13> */
[----:B------:R-:W-:-:S03]  /*3a50*/  LOP3.LUT R65, R132, 0xff, RZ, 0xc0, !PT ;  /* 0x000000ff84417812 */ /* 0x000fc600078ec0ff */
[----:B------:R-:W-:Y:S01]  /*3a60*/  IMAD R59, R58, 0x1000000, R59 ;  /* 0x010000003a3b7824 */ /* 0x000fe200078e023b */
[----:B------:R-:W-:-:S03]  /*3a70*/  IADD3 R58, P1, R68, c[0x0][0x198], RZ ;  /* 0x00006600443a7a10 */ /* 0x000fc60007f3e0ff */
[----:B------:R-:W-:Y:S01]  /*3a80*/  IMAD R64, R64, 0x100, R59 ;  /* 0x0000010040407824 */ /* 0x000fe200078e023b */
[----:B------:R-:W-:-:S04]  /*3a90*/  IADD3.X R59, R69, c[0x0][0x19c], RZ, P1, !PT ;  /* 0x00006700453b7a10 */ /* 0x000fc80000ffe4ff */
[----:B------:R-:W-:-:S05]  /*3aa0*/  IADD3 R65, R64, R65, RZ ;  /* 0x0000004140417210 */ /* 0x000fca0007ffe0ff */
[----:B------:R0:W-:Y:S02]  /*3ab0*/  STG.E [R58.64], R65 ;  /* 0x000000413a007986 */ /* 0x0001e4000c101904 */
.L_x_23159:
        /* <DEDUP_REMOVED lines=15> */
.L_x_23161:
[----:B-1----:R-:W-:Y:S02]  /*3bb0*/  IMAD.MOV.U32 R68, RZ, RZ, R144 ;  /* 0x000000ffff447224 */ /* 0x002fe400078e0090 */
.L_x_23162:
[----:B------:R-:W-:Y:S05]  /*3bc0*/  BSYNC B0 ;  /* 0x0000000000007941 */ /* 0x000fea0003800000 */
.L_x_23160:
        /* <DEDUP_REMOVED lines=16> */
.L_x_23166:
[----:B------:R-:W-:Y:S05]  /*3cd0*/  BSYNC B1 ;  /* 0x0000000000017941 */ /* 0x000fea0003800000 */
.L_x_23165:
        /* <DEDUP_REMOVED lines=42> */
.L_x_23164:
[----:B------:R-:W-:Y:S05]  /*3f80*/  BSYNC B0 ;  /* 0x0000000000007941 */ /* 0x000fea0003800000 */
.L_x_23163:
[----:B------:R-:W0:Y:S01]  /*3f90*/  I2F.U32 R60, R68 ;  /* 0x00000044003c7306 */ /* 0x000e220000201000 */
[----:B------:R-:W-:Y:S01]  /*3fa0*/  ISETP.NE.AND P6, PT, R142, RZ, PT ;  /* 0x000000ff8e00720c */ /* 0x000fe20003fc5270 */
[----:B-----5:R-:W-:Y:S02]  /*3fb0*/  FMUL.FTZ R56, R56, c[0x0][0x1e8] ;  /* 0x00007a0038387a20 */ /* 0x020fe40000410000 */
        /* <DEDUP_REMOVED lines=9> */
.L_x_23167:
        /* <DEDUP_REMOVED lines=12> */
.L_x_23170:
[----:B------:R-:W-:Y:S02]  /*4110*/  IMAD.MOV.U32 R68, RZ, RZ, R144 ;  /* 0x000000ffff447224 */ /* 0x000fe400078e0090 */
.L_x_23171:
[----:B------:R-:W-:Y:S05]  /*4120*/  BSYNC B0 ;  /* 0x0000000000007941 */ /* 0x000fea0003800000 */
.L_x_23169:
        /* <DEDUP_REMOVED lines=16> */
.L_x_23175:
[----:B------:R-:W-:Y:S05]  /*4230*/  BSYNC B1 ;  /* 0x0000000000017941 */ /* 0x000fea0003800000 */
.L_x_23174:
        /* <DEDUP_REMOVED lines=42> */
.L_x_23173:
[----:B------:R-:W-:Y:S05]  /*44e0*/  BSYNC B0 ;  /* 0x0000000000007941 */ /* 0x000fea0003800000 */
.L_x_23172:
        /* <DEDUP_REMOVED lines=8> */
.L_x_23168:
        /* <DEDUP_REMOVED lines=12> */
.L_x_23177:
[----:B------:R-:W-:Y:S02]  /*4630*/  IMAD.MOV.U32 R68, RZ, RZ, R144 ;  /* 0x000000ffff447224 */ /* 0x000fe400078e0090 */
.L_x_23178:
[----:B------:R-:W-:Y:S05]  /*4640*/  BSYNC B0 ;  /* 0x0000000000007941 */ /* 0x000fea0003800000 */
.L_x_23176:
        /* <DEDUP_REMOVED lines=16> */
.L_x_23182:
[----:B------:R-:W-:Y:S05]  /*4750*/  BSYNC B1 ;  /* 0x0000000000017941 */ /* 0x000fea0003800000 */
.L_x_23181:
        /* <DEDUP_REMOVED lines=42> */
.L_x_23180:
[----:B------:R-:W-:Y:S05]  /*4a00*/  BSYNC B0 ;  /* 0x0000000000007941 */ /* 0x000fea0003800000 */
.L_x_23179:
        /* <DEDUP_REMOVED lines=11> */
.L_x_23183:
        /* <DEDUP_REMOVED lines=12> */
.L_x_23186:
[----:B------:R-:W-:Y:S02]  /*4b80*/  IMAD.MOV.U32 R66, RZ, RZ, R144 ;  /* 0x000000ffff427224 */ /* 0x000fe400078e0090 */
.L_x_23187:
[----:B------:R-:W-:Y:S05]  /*4b90*/  BSYNC B0 ;  /* 0x0000000000007941 */ /* 0x000fea0003800000 */
.L_x_23185:
        /* <DEDUP_REMOVED lines=16> */
.L_x_23191:
[----:B------:R-:W-:Y:S05]  /*4ca0*/  BSYNC B1 ;  /* 0x0000000000017941 */ /* 0x000fea0003800000 */
.L_x_23190:
        /* <DEDUP_REMOVED lines=42> */
.L_x_23189:
[----:B------:R-:W-:Y:S05]  /*4f50*/  BSYNC B0 ;  /* 0x0000000000007941 */ /* 0x000fea0003800000 */
.L_x_23188:
        /* <DEDUP_REMOVED lines=8> */
.L_x_23184:
        /* <DEDUP_REMOVED lines=12> */
.L_x_23193:
[----:B------:R-:W-:Y:S02]  /*50a0*/  MOV R66, R144 ;  /* 0x0000009000427202 */ /* 0x000fe40000000f00 */
.L_x_23194:
[----:B------:R-:W-:Y:S05]  /*50b0*/  BSYNC B0 ;  /* 0x0000000000007941 */ /* 0x000fea0003800000 */
.L_x_23192:
        /* <DEDUP_REMOVED lines=16> */
.L_x_23198:
[----:B------:R-:W-:Y:S05]  /*51c0*/  BSYNC B1 ;  /* 0x0000000000017941 */ /* 0x000fea0003800000 */
.L_x_23197:
        /* <DEDUP_REMOVED lines=42> */
.L_x_23196:
[----:B------:R-:W-:Y:S05]  /*5470*/  BSYNC B0 ;  /* 0x0000000000007941 */ /* 0x000fea0003800000 */
.L_x_23195:
        /* <DEDUP_REMOVED lines=11> */
.L_x_23199:
        /* <DEDUP_REMOVED lines=12> */
.L_x_23202:
[----:B------:R-:W-:Y:S02]  /*55f0*/  MOV R58, R144 ;  /* 0x00000090003a7202 */ /* 0x000fe40000000f00 */
.L_x_23203:
[----:B------:R-:W-:Y:S05]  /*5600*/  BSYNC B0 ;  /* 0x0000000000007941 */ /* 0x000fea0003800000 */
.L_x_23201:
        /* <DEDUP_REMOVED lines=16> */
.L_x_23207:
[----:B------:R-:W-:Y:S05]  /*5710*/  BSYNC B1 ;  /* 0x0000000000017941 */ /* 0x000fea0003800000 */
.L_x_23206:
        /* <DEDUP_REMOVED lines=42> */
.L_x_23205:
[----:B------:R-:W-:Y:S05]  /*59c0*/  BSYNC B0 ;  /* 0x0000000000007941 */ /* 0x000fea0003800000 */
.L_x_23204:
        /* <DEDUP_REMOVED lines=8> */
.L_x_23200:
        /* <DEDUP_REMOVED lines=12> */
.L_x_23209:
[----:B------:R-:W-:Y:S02]  /*5b10*/  IMAD.MOV.U32 R58, RZ, RZ, R144 ;  /* 0x000000ffff3a7224 */ /* 0x000fe400078e0090 */
.L_x_23210:
[----:B------:R-:W-:Y:S05]  /*5b20*/  BSYNC B0 ;  /* 0x0000000000007941 */ /* 0x000fea0003800000 */
.L_x_23208:
        /* <DEDUP_REMOVED lines=16> */
.L_x_23214:
[----:B------:R-:W-:Y:S05]  /*5c30*/  BSYNC B1 ;  /* 0x0000000000017941 */ /* 0x000fea0003800000 */
.L_x_23213:
        /* <DEDUP_REMOVED lines=42> */
.L_x_23212:
[----:B------:R-:W-:Y:S05]  /*5ee0*/  BSYNC B0 ;  /* 0x0000000000007941 */ /* 0x000fea0003800000 */
.L_x_23211:
        /* <DEDUP_REMOVED lines=11> */
.L_x_23215:
        /* <DEDUP_REMOVED lines=12> */
.L_x_23218:
[----:B------:R-:W-:Y:S02]  /*6060*/  IMAD.MOV.U32 R64, RZ, RZ, R144 ;  /* 0x000000ffff407224 */ /* 0x000fe400078e0090 */
.L_x_23219:
[----:B------:R-:W-:Y:S05]  /*6070*/  BSYNC B0 ;  /* 0x0000000000007941 */ /* 0x000fea0003800000 */
.L_x_23217:
        /* <DEDUP_REMOVED lines=16> */
.L_x_23223:
[----:B------:R-:W-:Y:S05]  /*6180*/  BSYNC B1 ;  /* 0x0000000000017941 */ /* 0x000fea0003800000 */
.L_x_23222:
        /* <DEDUP_REMOVED lines=42> */
.L_x_23221:
[----:B------:R-:W-:Y:S05]  /*6430*/  BSYNC B0 ;  /* 0x0000000000007941 */ /* 0x000fea0003800000 */
.L_x_23220:
        /* <DEDUP_REMOVED lines=8> */
.L_x_23216:
[----:B------:R-:W-:Y:S01]  /*64c0*/  SEL R56, RZ, 0x1000000, P4 ;  /* 0x01000000ff387807 */ /* 0x000fe20002000000 */
[----:B------:R-:W-:Y:S01]  /*64d0*/  IMAD.MOV.U32 R140, RZ, RZ, 0x4 ;  /* 0x00000004ff8c7424 */ /* 0x000fe200078e00ff */
[----:B------:R-:W-:Y:S02]  /*64e0*/  SEL R57, RZ, 0x10000, P3 ;  /* 0x00010000ff397807 */ /* 0x000fe40001800000 */
[----:B------:R-:W-:Y:S01]  /*64f0*/  SEL R58, RZ, 0x100, P2 ;  /* 0x00000100ff3a7807 */ /* 0x000fe20001000000 */
[C---:B------:R-:W-:Y:S01]  /*6500*/  IMAD.WIDE.U32 R64, R139.reuse, R140, c[0x0][0x190] ;  /* 0x000064008b407625 */ /* 0x040fe200078e008c */
[----:B------:R-:W-:Y:S02]  /*6510*/  SEL R61, RZ, 0x1, P1 ;  /* 0x00000001ff3d7807 */ /* 0x000fe40000800000 */
[----:B------:R-:W-:Y:S01]  /*6520*/  IADD3 R56, R58, R56, R57 ;  /* 0x000000383a387210 */ /* 0x000fe20007ffe039 */
[----:B------:R-:W-:Y:S01]  /*6530*/  IMAD.WIDE.U32 R58, R139, R136, c[0x0][0x188] ;  /* 0x000062008b3a7625 */ /* 0x000fe200078e0088 */
[----:B------:R-:W-:-:S02]  /*6540*/  ISETP.NE.AND P5, PT, R138, RZ, PT ;  /* 0x000000ff8a00720c */ /* 0x000fc40003fa5270 */
[----:B------:R-:W-:Y:S01]  /*6550*/  IADD3 R143, R157, 0x200, RZ ;  /* 0x000002009d8f7810 */ /* 0x000fe20007ffe0ff */
[----:B------:R-:W-:Y:S01]  /*6560*/  IMAD.IADD R67, R56, 0x1, R61 ;  /* 0x0000000138437824 */ /* 0x000fe200078e023d */
[----:B------:R0:W-:Y:S03]  /*6570*/  STG.E.128 [R58.64], R76 ;  /* 0x0000004c3a007986 */ /* 0x0001e6000c101d04 */
[CC--:B------:R-:W-:Y:S01]  /*6580*/  @P0 IMAD.WIDE.U32 R62, R143.reuse, R136.reuse, c[0x0][0x180] ;  /* 0x000060008f3e0625 */ /* 0x0c0fe200078e0088 */
[----:B------:R0:W-:Y:S03]  /*6590*/  STG.E [R64.64], R67 ;  /* 0x0000004340007986 */ /* 0x0001e6000c101904 */
[----:B------:R-:W-:-:S04]  /*65a0*/  IMAD.WIDE.U32 R56, R143, R136, c[0x0][0x170] ;  /* 0x00005c008f387625 */ /* 0x000fc800078e0088 */
[----:B------:R-:W-:Y:S01]  /*65b0*/  @P5 IMAD.WIDE.U32 R60, R143, R136, c[0x0][0x178] ;  /* 0x00005e008f3c5625 */ /* 0x000fe200078e0088 */
[----:B------:R-:W-:Y:S05]  /*65c0*/  @!P5 BRA `(.L_x_23224) ;  /* 0x000000a00000d947 */ /* 0x000fea0003800000 */
[----:B0-----:R-:W-:Y:S02]  /*65d0*/  SHF.L.U32 R59, R134, 0x10, RZ ;  /* 0x00000010863b7819 */ /* 0x001fe400000006ff */
        /* <DEDUP_REMOVED lines=9> */
.L_x_23224:
        /* <DEDUP_REMOVED lines=15> */
.L_x_23226:
[----:B-1----:R-:W-:Y:S02]  /*6760*/  IMAD.MOV.U32 R68, RZ, RZ, R144 ;  /* 0x000000ffff447224 */ /* 0x002fe400078e0090 */
.L_x_23227:
[----:B------:R-:W-:Y:S05]  /*6770*/  BSYNC B0 ;  /* 0x0000000000007941 */ /* 0x000fea0003800000 */
.L_x_23225:
        /* <DEDUP_REMOVED lines=16> */
.L_x_23231:
[----:B------:R-:W-:Y:S05]  /*6880*/  BSYNC B1 ;  /* 0x0000000000017941 */ /* 0x000fea0003800000 */
.L_x_23230:
        /* <DEDUP_REMOVED lines=42> */
.L_x_23229:
[----:B------:R-:W-:Y:S05]  /*6b30*/  BSYNC B0 ;  /* 0x0000000000007941 */ /* 0x000fea0003800000 */
.L_x_23228:
        /* <DEDUP_REMOVED lines=12> */
.L_x_23232:
        /* <DEDUP_REMOVED lines=12> */
.L_x_23235:
[----:B------:R-:W-:Y:S02]  /*6cc0*/  IMAD.MOV.U32 R68, RZ, RZ, R144 ;  /* 0x000000ffff447224 */ /* 0x000fe400078e0090 */
.L_x_23236:
[----:B------:R-:W-:Y:S05]  /*6cd0*/  BSYNC B0 ;  /* 0x0000000000007941 */ /* 0x000fea0003800000 */
.L_x_23234:
        /* <DEDUP_REMOVED lines=16> */
.L_x_23240:
[----:B------:R-:W-:Y:S05]  /*6de0*/  BSYNC B1 ;  /* 0x0000000000017941 */ /* 0x000fea0003800000 */
.L_x_23239:
        /* <DEDUP_REMOVED lines=42> */
.L_x_23238:
[----:B------:R-:W-:Y:S05]  /*7090*/  BSYNC B0 ;  /* 0x0000000000007941 */ /* 0x000fea0003800000 */
.L_x_23237:
        /* <DEDUP_REMOVED lines=8> */
.L_x_23233:
        /* <DEDUP_REMOVED lines=12> */
.L_x_23242:
[----:B------:R-:W-:Y:S02]  /*71e0*/  MOV R68, R144 ;  /* 0x0000009000447202 */ /* 0x000fe40000000f00 */
.L_x_23243:
[----:B------:R-:W-:Y:S05]  /*71f0*/  BSYNC B0 ;  /* 0x0000000000007941 */ /* 0x000fea0003800000 */
.L_x_23241:
        /* <DEDUP_REMOVED lines=16> */
.L_x_23247:
[----:B------:R-:W-:Y:S05]  /*7300*/  BSYNC B1 ;  /* 0x0000000000017941 */ /* 0x000fea0003800000 */
.L_x_23246:
        /* <DEDUP_REMOVED lines=42> */
.L_x_23245:
[----:B------:R-:W-:Y:S05]  /*75b0*/  BSYNC B0 ;  /* 0x0000000000007941 */ /* 0x000fea0003800000 */
.L_x_23244:
        /* <DEDUP_REMOVED lines=11> */
.L_x_23248:
        /* <DEDUP_REMOVED lines=12> */
.L_x_23251:
[----:B------:R-:W-:Y:S02]  /*7730*/  MOV R66, R144 ;  /* 0x0000009000427202 */ /* 0x000fe40000000f00 */
.L_x_23252:
[----:B------:R-:W-:Y:S05]  /*7740*/  BSYNC B0 ;  /* 0x0000000000007941 */ /* 0x000fea0003800000 */
.L_x_23250:
        /* <DEDUP_REMOVED lines=16> */
.L_x_23256:
[----:B------:R-:W-:Y:S05]  /*7850*/  BSYNC B1 ;  /* 0x0000000000017941 */ /* 0x000fea0003800000 */
.L_x_23255:
        /* <DEDUP_REMOVED lines=42> */
.L_x_23254:
[----:B------:R-:W-:Y:S05]  /*7b00*/  BSYNC B0 ;  /* 0x0000000000007941 */ /* 0x000fea0003800000 */
.L_x_23253:
        /* <DEDUP_REMOVED lines=8> */
.L_x_23249:
        /* <DEDUP_REMOVED lines=12> */
.L_x_23258:
[----:B------:R-:W-:Y:S02]  /*7c50*/  IMAD.MOV.U32 R66, RZ, RZ, R144 ;  /* 0x000000ffff427224 */ /* 0x000fe400078e0090 */
.L_x_23259:
[----:B------:R-:W-:Y:S05]  /*7c60*/  BSYNC B0 ;  /* 0x0000000000007941 */ /* 0x000fea0003800000 */
.L_x_23257:
        /* <DEDUP_REMOVED lines=16> */
.L_x_23263:
[----:B------:R-:W-:Y:S05]  /*7d70*/  BSYNC B1 ;  /* 0x0000000000017941 */ /* 0x000fea0003800000 */
.L_x_23262:
        /* <DEDUP_REMOVED lines=42> */
.L_x_23261:
[----:B------:R-:W-:Y:S05]  /*8020*/  BSYNC B0 ;  /* 0x0000000000007941 */ /* 0x000fea0003800000 */
.L_x_23260:
        /* <DEDUP_REMOVED lines=11> */
.L_x_23264:
        /* <DEDUP_REMOVED lines=12> */
.L_x_23267:
[----:B------:R-:W-:Y:S02]  /*81a0*/  IMAD.MOV.U32 R58, RZ, RZ, R144 ;  /* 0x000000ffff3a7224 */ /* 0x000fe400078e0090 */
.L_x_23268:
[----:B------:R-:W-:Y:S05]  /*81b0*/  BSYNC B0 ;  /* 0x0000000000007941 */ /* 0x000fea0003800000 */
.L_x_23266:
        /* <DEDUP_REMOVED lines=16> */
.L_x_23272:
[----:B------:R-:W-:Y:S05]  /*82c0*/  BSYNC B1 ;  /* 0x0000000000017941 */ /* 0x000fea0003800000 */
.L_x_23271:
        /* <DEDUP_REMOVED lines=42> */
.L_x_23270:
[----:B------:R-:W-:Y:S05]  /*8570*/  BSYNC B0 ;  /* 0x0000000000007941 */ /* 0x000fea0003800000 */
.L_x_23269:
        /* <DEDUP_REMOVED lines=8> */
.L_x_23265:
        /* <DEDUP_REMOVED lines=12> */
.L_x_23274:
[----:B------:R-:W-:Y:S02]  /*86c0*/  IMAD.MOV.U32 R58, RZ, RZ, R144 ;  /* 0x000000ffff3a7224 */ /* 0x000fe400078e0090 */
.L_x_23275:
[----:B------:R-:W-:Y:S05]  /*86d0*/  BSYNC B0 ;  /* 0x0000000000007941 */ /* 0x000fea0003800000 */
.L_x_23273:
        /* <DEDUP_REMOVED lines=16> */
.L_x_23279:
[----:B------:R-:W-:Y:S05]  /*87e0*/  BSYNC B1 ;  /* 0x0000000000017941 */ /* 0x000fea0003800000 */
.L_x_23278:
        /* <DEDUP_REMOVED lines=33> */
[----:B------:R-:W-:Y:S01]  /*8a00*/  IMAD.WIDE.U32 R62, R63, -0x2daee0ad, RZ ;  /* 0xd2511f533f3e7825 */ /* 0x000fe200078e00ff */
[----:B------:R-:W-:-:S03]  /*8a10*/  HFMA2.MMA R57, -RZ, RZ, 0, 0 ;  /* 0x00000000ff397435 */ /* 0x000fc600000001ff */
[----:B------:R-:W-:Y:S01]  /*8a20*/  IMAD.WIDE.U32 R150, R150, -0x326172a9, RZ ;  /* 0xcd9e8d5796967825 */ /* 0x000fe200078e00ff */
[----:B------:R-:W-:-:S04]  /*8a30*/  LOP3.LUT R144, R63, R56, R18, 0x96, !PT ;  /* 0x000000383f907212 */ /* 0x000fc800078e9612 */
[----:B------:R-:W-:Y:S01]  /*8a40*/  LOP3.LUT R152, R151, R60, R17, 0x96, !PT ;  /* 0x0000003c97987212 */ /* 0x000fe200078e9611 */
[----:B------:R-:W-:-:S04]  /*8a50*/  IMAD.WIDE.U32 R144, R144, -0x326172a9, RZ ;  /* 0xcd9e8d5790907825 */ /* 0x000fc800078e00ff */
[----:B------:R-:W-:Y:S01]  /*8a60*/  IMAD.WIDE.U32 R152, R152, -0x2daee0ad, RZ ;  /* 0xd2511f5398987825 */ /* 0x000fe200078e00ff */
[----:B------:R-:W-:-:S04]  /*8a70*/  LOP3.LUT R150, R145, R150, R20, 0x96, !PT ;  /* 0x0000009691967212 */ /* 0x000fc800078e9614 */
[----:B------:R-:W-:Y:S02]  /*8a80*/  LOP3.LUT R151, R153, R62, R19, 0x96, !PT ;  /* 0x0000003e99977212 */ /* 0x000fe400078e9613 */
.L_x_23277:
[----:B------:R-:W-:Y:S05]  /*8a90*/  BSYNC B0 ;  /* 0x0000000000007941 */ /* 0x000fea0003800000 */
.L_x_23276:
        /* <DEDUP_REMOVED lines=11> */
.L_x_23280:
        /* <DEDUP_REMOVED lines=12> */
.L_x_23283:
[----:B------:R-:W-:Y:S02]  /*8c10*/  IMAD.MOV.U32 R64, RZ, RZ, R144 ;  /* 0x000000ffff407224 */ /* 0x000fe400078e0090 */
.L_x_23284:
[----:B------:R-:W-:Y:S05]  /*8c20*/  BSYNC B0 ;  /* 0x0000000000007941 */ /* 0x000fea0003800000 */
.L_x_23282:
        /* <DEDUP_REMOVED lines=16> */
.L_x_23288:
[----:B------:R-:W-:Y:S05]  /*8d30*/  BSYNC B1 ;  /* 0x0000000000017941 */ /* 0x000fea0003800000 */
.L_x_23287:
        /* <DEDUP_REMOVED lines=42> */
.L_x_23286:
[----:B------:R-:W-:Y:S05]  /*8fe0*/  BSYNC B0 ;  /* 0x0000000000007941 */ /* 0x000fea0003800000 */
.L_x_23285:
        /* <DEDUP_REMOVED lines=8> */
.L_x_23281:
[----:B------:R-:W-:Y:S01]  /*9070*/  SEL R56, RZ, 0x1000000, P4 ;  /* 0x01000000ff387807 */ /* 0x000fe20002000000 */
[C---:B------:R-:W-:Y:S01]  /*9080*/  IMAD.WIDE.U32 R64, R143.reuse, R140, c[0x0][0x190] ;  /* 0x000064008f407625 */ /* 0x040fe200078e008c */
[----:B------:R-:W-:Y:S02]  /*9090*/  SEL R57, RZ, 0x10000, P3 ;  /* 0x00010000ff397807 */ /* 0x000fe40001800000 */
[----:B------:R-:W-:Y:S02]  /*90a0*/  SEL R58, RZ, 0x100, P2 ;  /* 0x00000100ff3a7807 */ /* 0x000fe40001000000 */
        /* <DEDUP_REMOVED lines=22> */
.L_x_23289:
        /* <DEDUP_REMOVED lines=15> */
.L_x_23291:
[----:B-1----:R-:W-:Y:S02]  /*9300*/  IMAD.MOV.U32 R70, RZ, RZ, R144 ;  /* 0x000000ffff467224 */ /* 0x002fe400078e0090 */
.L_x_23292:
[----:B------:R-:W-:Y:S05]  /*9310*/  BSYNC B0 ;  /* 0x0000000000007941 */ /* 0x000fea0003800000 */
.L_x_23290:
        /* <DEDUP_REMOVED lines=16> */
.L_x_23296:
[----:B------:R-:W-:Y:S05]  /*9420*/  BSYNC B1 ;  /* 0x0000000000017941 */ /* 0x000fea0003800000 */
.L_x_23295:
        /* <DEDUP_REMOVED lines=41> */
[----:B------:R-:W-:Y:S02]  /*96c0*/  LOP3.LUT R151, R153, R60, R19, 0x96, !PT ;  /* 0x0000003c99977212 */ /* 0x000fe400078e9613 */
.L_x_23294:
[----:B------:R-:W-:Y:S05]  /*96d0*/  BSYNC B0 ;  /* 0x0000000000007941 */ /* 0x000fea0003800000 */
.L_x_23293:
        /* <DEDUP_REMOVED lines=12> */
.L_x_23297:
        /* <DEDUP_REMOVED lines=12> */
.L_x_23300:
[----:B------:R-:W-:Y:S02]  /*9860*/  IMAD.MOV.U32 R69, RZ, RZ, R144 ;  /* 0x000000ffff457224 */ /* 0x000fe400078e0090 */
.L_x_23301:
[----:B------:R-:W-:Y:S05]  /*9870*/  BSYNC B0 ;  /* 0x0000000000007941 */ /* 0x000fea0003800000 */
.L_x_23299:
        /* <DEDUP_REMOVED lines=16> */
.L_x_23305:
[----:B------:R-:W-:Y:S05]  /*9980*/  BSYNC B1 ;  /* 0x0000000000017941 */ /* 0x000fea0003800000 */
.L_x_23304:
        /* <DEDUP_REMOVED lines=42> */
.L_x_23303:
[----:B------:R-:W-:Y:S05]  /*9c30*/  BSYNC B0 ;  /* 0x0000000000007941 */ /* 0x000fea0003800000 */
.L_x_23302:
        /* <DEDUP_REMOVED lines=8> */
.L_x_23298:
        /* <DEDUP_REMOVED lines=12> */
.L_x_23307:
[----:B------:R-:W-:Y:S02]  /*9d80*/  IMAD.MOV.U32 R70, RZ, RZ, R144 ;  /* 0x000000ffff467224 */ /* 0x000fe400078e0090 */
.L_x_23308:
[----:B------:R-:W-:Y:S05]  /*9d90*/  BSYNC B0 ;  /* 0x0000000000007941 */ /* 0x000fea0003800000 */
.L_x_23306:
        /* <DEDUP_REMOVED lines=16> */
.L_x_23312:
[----:B------:R-:W-:Y:S05]  /*9ea0*/  BSYNC B1 ;  /* 0x0000000000017941 */ /* 0x000fea0003800000 */
.L_x_23311:
        /* <DEDUP_REMOVED lines=42> */
.L_x_23310:
[----:B------:R-:W-:Y:S05]  /*a150*/  BSYNC B0 ;  /* 0x0000000000007941 */ /* 0x000fea0003800000 */
.L_x_23309:
        /* <DEDUP_REMOVED lines=11> */
.L_x_23313:
        /* <DEDUP_REMOVED lines=12> */
.L_x_23316:
[----:B------:R-:W-:Y:S02]  /*a2d0*/  IMAD.MOV.U32 R70, RZ, RZ, R144 ;  /* 0x000000ffff467224 */ /* 0x000fe400078e0090 */
.L_x_23317:
[----:B------:R-:W-:Y:S05]  /*a2e0*/  BSYNC B0 ;  /* 0x0000000000007941 */ /* 0x000fea0003800000 */
.L_x_23315:
        /* <DEDUP_REMOVED lines=16> */
.L_x_23321:
[----:B------:R-:W-:Y:S05]  /*a3f0*/  BSYNC B1 ;  /* 0x0000000000017941 */ /* 0x000fea0003800000 */
.L_x_23320:
        /* <DEDUP_REMOVED lines=42> */
.L_x_23319:
[----:B------:R-:W-:Y:S05]  /*a6a0*/  BSYNC B0 ;  /* 0x0000000000007941 */ /* 0x000fea0003800000 */
.L_x_23318:
        /* <DEDUP_REMOVED lines=8> */
.L_x_23314:
        /* <DEDUP_REMOVED lines=12> */
.L_x_23323:
[----:B------:R-:W-:Y:S02]  /*a7f0*/  MOV R71, R144 ;  /* 0x0000009000477202 */ /* 0x000fe40000000f00 */
.L_x_23324:
[----:B------:R-:W-:Y:S05]  /*a800*/  BSYNC B0 ;  /* 0x0000000000007941 */ /* 0x000fea0003800000 */
.L_x_23322:
        /* <DEDUP_REMOVED lines=16> */
.L_x_23328:
[----:B------:R-:W-:Y:S05]  /*a910*/  BSYNC B1 ;  /* 0x0000000000017941 */ /* 0x000fea0003800000 */
.L_x_23327:
        /* <DEDUP_REMOVED lines=42> */
.L_x_23326:
[----:B------:R-:W-:Y:S05]  /*abc0*/  BSYNC B0 ;  /* 0x0000000000007941 */ /* 0x000fea0003800000 */
.L_x_23325:
        /* <DEDUP_REMOVED lines=11> */
.L_x_23329:
        /* <DEDUP_REMOVED lines=12> */
.L_x_23332:
[----:B------:R-:W-:Y:S02]  /*ad40*/  MOV R58, R144 ;  /* 0x00000090003a7202 */ /* 0x000fe40000000f00 */
.L_x_23333:
[----:B------:R-:W-:Y:S05]  /*ad50*/  BSYNC B0 ;  /* 0x0000000000007941 */ /* 0x000fea0003800000 */
.L_x_23331:
        /* <DEDUP_REMOVED lines=16> */
.L_x_23337:
[----:B------:R-:W-:Y:S05]  /*ae60*/  BSYNC B1 ;  /* 0x0000000000017941 */ /* 0x000fea0003800000 */
.L_x_23336:
        /* <DEDUP_REMOVED lines=42> */
.L_x_23335:
[----:B------:R-:W-:Y:S05]  /*b110*/  BSYNC B0 ;  /* 0x0000000000007941 */ /* 0x000fea0003800000 */
.L_x_23334:
        /* <DEDUP_REMOVED lines=8> */
.L_x_23330:
        /* <DEDUP_REMOVED lines=12> */
.L_x_23339:
[----:B------:R-:W-:Y:S02]  /*b260*/  IMAD.MOV.U32 R58, RZ, RZ, R144 ;  /* 0x000000ffff3a7224 */ /* 0x000fe400078e0090 */
.L_x_23340:
[----:B------:R-:W-:Y:S05]  /*b270*/  BSYNC B0 ;  /* 0x0000000000007941 */ /* 0x000fea0003800000 */
.L_x_23338:
        /* <DEDUP_REMOVED lines=16> */
.L_x_23344:
[----:B------:R-:W-:Y:S05]  /*b380*/  BSYNC B1 ;  /* 0x0000000000017941 */ /* 0x000fea0003800000 */
.L_x_23343:
        /* <DEDUP_REMOVED lines=42> */
.L_x_23342:
[----:B------:R-:W-:Y:S05]  /*b630*/  BSYNC B0 ;  /* 0x0000000000007941 */ /* 0x000fea0003800000 */
.L_x_23341:
        /* <DEDUP_REMOVED lines=11> */
.L_x_23345:
        /* <DEDUP_REMOVED lines=12> */
.L_x_23348:
[----:B------:R-:W-:Y:S02]  /*b7b0*/  IMAD.MOV.U32 R67, RZ, RZ, R144 ;  /* 0x000000ffff437224 */ /* 0x000fe400078e0090 */
.L_x_23349:
[----:B------:R-:W-:Y:S05]  /*b7c0*/  BSYNC B0 ;  /* 0x0000000000007941 */ /* 0x000fea0003800000 */
.L_x_23347:
        /* <DEDUP_REMOVED lines=16> */
.L_x_23353:
[----:B------:R-:W-:Y:S05]  /*b8d0*/  BSYNC B1 ;  /* 0x0000000000017941 */ /* 0x000fea0003800000 */
.L_x_23352:
        /* <DEDUP_REMOVED lines=42> */
.L_x_23351:
[----:B------:R-:W-:Y:S05]  /*bb80*/  BSYNC B0 ;  /* 0x0000000000007941 */ /* 0x000fea0003800000 */
.L_x_23350:
        /* <DEDUP_REMOVED lines=8> */
.L_x_23346:
        /* <DEDUP_REMOVED lines=26> */
.L_x_23354:
        /* <DEDUP_REMOVED lines=15> */
.L_x_23356:
[----:B-1----:R-:W-:Y:S02]  /*bea0*/  IMAD.MOV.U32 R94, RZ, RZ, R144 ;  /* 0x000000ffff5e7224 */ /* 0x002fe400078e0090 */
.L_x_23357:
[----:B------:R-:W-:Y:S05]  /*beb0*/  BSYNC B0 ;  /* 0x0000000000007941 */ /* 0x000fea0003800000 */
.L_x_23355:
        /* <DEDUP_REMOVED lines=16> */
.L_x_23361:
[----:B------:R-:W-:Y:S05]  /*bfc0*/  BSYNC B1 ;  /* 0x0000000000017941 */ /* 0x000fea0003800000 */
.L_x_23360:
        /* <DEDUP_REMOVED lines=43> */
.L_x_23359:
[----:B------:R-:W-:Y:S05]  /*c280*/  BSYNC B0 ;  /* 0x0000000000007941 */ /* 0x000fea0003800000 */
.L_x_23358:
        /* <DEDUP_REMOVED lines=12> */
.L_x_23362:
        /* <DEDUP_REMOVED lines=12> */
.L_x_23365:
[----:B------:R-:W-:Y:S02]  /*c410*/  IMAD.MOV.U32 R146, RZ, RZ, R144 ;  /* 0x000000ffff927224 */ /* 0x000fe400078e0090 */
.L_x_23366:
[----:B------:R-:W-:Y:S05]  /*c420*/  BSYNC B0 ;  /* 0x0000000000007941 */ /* 0x000fea0003800000 */
.L_x_23364:
        /* <DEDUP_REMOVED lines=16> */
.L_x_23370:
[----:B------:R-:W-:Y:S05]  /*c530*/  BSYNC B1 ;  /* 0x0000000000017941 */ /* 0x000fea0003800000 */
.L_x_23369:
        /* <DEDUP_REMOVED lines=43> */
.L_x_23368:
[----:B------:R-:W-:Y:S05]  /*c7f0*/  BSYNC B0 ;  /* 0x0000000000007941 */ /* 0x000fea0003800000 */
.L_x_23367:
        /* <DEDUP_REMOVED lines=8> */
.L_x_23363:
        /* <DEDUP_REMOVED lines=12> */
.L_x_23372:
[----:B------:R-:W-:Y:S02]  /*c940*/  IMAD.MOV.U32 R94, RZ, RZ, R144 ;  /* 0x000000ffff5e7224 */ /* 0x000fe400078e0090 */
.L_x_23373:
[----:B------:R-:W-:Y:S05]  /*c950*/  BSYNC B0 ;  /* 0x0000000000007941 */ /* 0x000fea0003800000 */
.L_x_23371:
        /* <DEDUP_REMOVED lines=16> */
.L_x_23377:
[----:B------:R-:W-:Y:S05]  /*ca60*/  BSYNC B1 ;  /* 0x0000000000017941 */ /* 0x000fea0003800000 */
.L_x_23376:
        /* <DEDUP_REMOVED lines=43> */
.L_x_23375:
[----:B------:R-:W-:Y:S05]  /*cd20*/  BSYNC B0 ;  /* 0x0000000000007941 */ /* 0x000fea0003800000 */
.L_x_23374:
        /* <DEDUP_REMOVED lines=11> */
.L_x_23378:
        /* <DEDUP_REMOVED lines=12> */
.L_x_23381:
[----:B------:R-:W-:Y:S02]  /*cea0*/  IMAD.MOV.U32 R94, RZ, RZ, R144 ;  /* 0x000000ffff5e7224 */ /* 0x000fe400078e0090 */
.L_x_23382:
[----:B------:R-:W-:Y:S05]  /*ceb0*/  BSYNC B0 ;  /* 0x0000000000007941 */ /* 0x000fea0003800000 */
.L_x_23380:
        /* <DEDUP_REMOVED lines=16> */
.L_x_23386:
[----:B------:R-:W-:Y:S05]  /*cfc0*/  BSYNC B1 ;  /* 0x0000000000017941 */ /* 0x000fea0003800000 */
.L_x_23385:
        /* <DEDUP_REMOVED lines=43> */
.L_x_23384:
[----:B------:R-:W-:Y:S05]  /*d280*/  BSYNC B0 ;  /* 0x0000000000007941 */ /* 0x000fea0003800000 */
.L_x_23383:
        /* <DEDUP_REMOVED lines=8> */
.L_x_23379:
        /* <DEDUP_REMOVED lines=12> */
.L_x_23388:
[----:B------:R-:W-:Y:S02]  /*d3d0*/  IMAD.MOV.U32 R94, RZ, RZ, R144 ;  /* 0x000000ffff5e7224 */ /* 0x000fe400078e0090 */
.L_x_23389:
[----:B------:R-:W-:Y:S05]  /*d3e0*/  BSYNC B0 ;  /* 0x0000000000007941 */ /* 0x000fea0003800000 */
.L_x_23387:
        /* <DEDUP_REMOVED lines=16> */
.L_x_23393:
[----:B------:R-:W-:Y:S05]  /*d4f0*/  BSYNC B1 ;  /* 0x0000000000017941 */ /* 0x000fea0003800000 */
.L_x_23392:
        /* <DEDUP_REMOVED lines=41> */
[----:B------:R-:W-:Y:S02]  /*d790*/  MOV R144, R60 ;  /* 0x0000003c00907202 */ /* 0x000fe40000000f00 */
[----:B------:R-:W-:Y:S02]  /*d7a0*/  LOP3.LUT R151, R153, R56, R19, 0x96, !PT ;  /* 0x0000003899977212 */ /* 0x000fe400078e9613 */
.L_x_23391:
[----:B------:R-:W-:Y:S05]  /*d7b0*/  BSYNC B0 ;  /* 0x0000000000007941 */ /* 0x000fea0003800000 */
.L_x_23390:
        /* <DEDUP_REMOVED lines=11> */
.L_x_23394:
        /* <DEDUP_REMOVED lines=12> */
.L_x_23397:
[----:B------:R-:W-:Y:S02]  /*d930*/  IMAD.MOV.U32 R58, RZ, RZ, R144 ;  /* 0x000000ffff3a7224 */ /* 0x000fe400078e0090 */
.L_x_23398:
[----:B------:R-:W-:Y:S05]  /*d940*/  BSYNC B0 ;  /* 0x0000000000007941 */ /* 0x000fea0003800000 */
.L_x_23396:
        /* <DEDUP_REMOVED lines=16> */
.L_x_23402:
[----:B------:R-:W-:Y:S05]  /*da50*/  BSYNC B1 ;  /* 0x0000000000017941 */ /* 0x000fea0003800000 */
.L_x_23401:
        /* <DEDUP_REMOVED lines=43> */
.L_x_23400:
[----:B------:R-:W-:Y:S05]  /*dd10*/  BSYNC B0 ;  /* 0x0000000000007941 */ /* 0x000fea0003800000 */
.L_x_23399:
        /* <DEDUP_REMOVED lines=8> */
.L_x_23395:
        /* <DEDUP_REMOVED lines=12> */
.L_x_23404:
[----:B------:R-:W-:Y:S02]  /*de60*/  IMAD.MOV.U32 R58, RZ, RZ, R144 ;  /* 0x000000ffff3a7224 */ /* 0x000fe400078e0090 */
.L_x_23405:
[----:B------:R-:W-:Y:S05]  /*de70*/  BSYNC B0 ;  /* 0x0000000000007941 */ /* 0x000fea0003800000 */
.L_x_23403:
        /* <DEDUP_REMOVED lines=16> */
.L_x_23409:
[----:B------:R-:W-:Y:S05]  /*df80*/  BSYNC B1 ;  /* 0x0000000000017941 */ /* 0x000fea0003800000 */
.L_x_23408:
[----:B------:R-:W-:Y:S01]  /*df90*/  IMAD.HI.U32 R56, R53, -0x326172a9, RZ ;  /* 0xcd9e8d5735387827 */ /* 0x000fe200078e00ff */
[----:B------:R-:W-:-:S03]  /*dfa0*/  LOP3.LUT R57, R57, R96, R115, 0x96, !PT ;  /* 0x0000006039397212 */ /* 0x000fc600078e9673 */
[----:B------:R-:W-:Y:S01]  /*dfb0*/  IMAD R61, R53, -0x326172a9, RZ ;  /* 0xcd9e8d57353d7824 */ /* 0x000fe200078e02ff */
[----:B------:R-:W-:Y:S01]  /*dfc0*/  LOP3.LUT R56, R56, R55, R114, 0x96, !PT ;  /* 0x0000003738387212 */ /* 0x000fe200078e9672 */
[----:B------:R-:W-:-:S04]  /*dfd0*/  IMAD.WIDE.U32 R62, R57, -0x326172a9, RZ ;  /* 0xcd9e8d57393e7825 */ /* 0x000fc800078e00ff */
[----:B------:R-:W-:Y:S02]  /*dfe0*/  IMAD R57, R54, -0x2daee0ad, RZ ;  /* 0xd2511f5336397824 */ /* 0x000fe400078e02ff */
        /* <DEDUP_REMOVED lines=37> */
.L_x_23407:
[----:B------:R-:W-:Y:S05]  /*e240*/  BSYNC B0 ;  /* 0x0000000000007941 */ /* 0x000fea0003800000 */
.L_x_23406:
        /* <DEDUP_REMOVED lines=11> */
.L_x_23410:
        /* <DEDUP_REMOVED lines=12> */
.L_x_23413:
[----:B------:R-:W-:Y:S02]  /*e3c0*/  IMAD.MOV.U32 R95, RZ, RZ, R144 ;  /* 0x000000ffff5f7224 */ /* 0x000fe400078e0090 */
.L_x_23414:
[----:B------:R-:W-:Y:S05]  /*e3d0*/  BSYNC B0 ;  /* 0x0000000000007941 */ /* 0x000fea0003800000 */
.L_x_23412:
        /* <DEDUP_REMOVED lines=16> */
.L_x_23418:
[----:B------:R-:W-:Y:S05]  /*e4e0*/  BSYNC B1 ;  /* 0x0000000000017941 */ /* 0x000fea0003800000 */
.L_x_23417:
        /* <DEDUP_REMOVED lines=43> */
.L_x_23416:
[----:B------:R-:W-:Y:S05]  /*e7a0*/  BSYNC B0 ;  /* 0x0000000000007941 */ /* 0x000fea0003800000 */
.L_x_23415:
        /* <DEDUP_REMOVED lines=8> */
.L_x_23411:
        /* <DEDUP_REMOVED lines=26> */
.L_x_23419:
        /* <DEDUP_REMOVED lines=15> */
.L_x_23421:
[----:B-1----:R-:W-:Y:S02]  /*eac0*/  IMAD.MOV.U32 R146, RZ, RZ, R144 ;  /* 0x000000ffff927224 */ /* 0x002fe400078e0090 */
.L_x_23422:
[----:B------:R-:W-:Y:S05]  /*ead0*/  BSYNC B0 ;  /* 0x0000000000007941 */ /* 0x000fea0003800000 */
.L_x_23420:
        /* <DEDUP_REMOVED lines=16> */
.L_x_23426:
[----:B------:R-:W-:Y:S05]  /*ebe0*/  BSYNC B1 ;  /* 0x0000000000017941 */ /* 0x000fea0003800000 */
.L_x_23425:
        /* <DEDUP_REMOVED lines=44> */
.L_x_23424:
[----:B------:R-:W-:Y:S05]  /*eeb0*/  BSYNC B0 ;  /* 0x0000000000007941 */ /* 0x000fea0003800000 */
.L_x_23423:
        /* <DEDUP_REMOVED lines=12> */
.L_x_23427:
        /* <DEDUP_REMOVED lines=12> */
.L_x_23430:
[----:B------:R-:W-:Y:S02]  /*f040*/  IMAD.MOV.U32 R61, RZ, RZ, R144 ;  /* 0x000000ffff3d7224 */ /* 0x000fe400078e0090 */
.L_x_23431:
[----:B------:R-:W-:Y:S05]  /*f050*/  BSYNC B0 ;  /* 0x0000000000007941 */ /* 0x000fea0003800000 */
.L_x_23429:
        /* <DEDUP_REMOVED lines=16> */
.L_x_23435:
[----:B------:R-:W-:Y:S05]  /*f160*/  BSYNC B1 ;  /* 0x0000000000017941 */ /* 0x000fea0003800000 */
.L_x_23434:
        /* <DEDUP_REMOVED lines=44> */
.L_x_23433:
[----:B------:R-:W-:Y:S05]  /*f430*/  BSYNC B0 ;  /* 0x0000000000007941 */ /* 0x000fea0003800000 */
.L_x_23432:
        /* <DEDUP_REMOVED lines=8> */
.L_x_23428:
        /* <DEDUP_REMOVED lines=12> */
.L_x_23437:
[----:B------:R-:W-:Y:S02]  /*f580*/  IMAD.MOV.U32 R148, RZ, RZ, R144 ;  /* 0x000000ffff947224 */ /* 0x000fe400078e0090 */
.L_x_23438:
[----:B------:R-:W-:Y:S05]  /*f590*/  BSYNC B0 ;  /* 0x0000000000007941 */ /* 0x000fea0003800000 */
.L_x_23436:
        /* <DEDUP_REMOVED lines=16> */
.L_x_23442:
[----:B------:R-:W-:Y:S05]  /*f6a0*/  BSYNC B1 ;  /* 0x0000000000017941 */ /* 0x000fea0003800000 */
.L_x_23441:
        /* <DEDUP_REMOVED lines=44> */
.L_x_23440:
[----:B------:R-:W-:Y:S05]  /*f970*/  BSYNC B0 ;  /* 0x0000000000007941 */ /* 0x000fea0003800000 */
.L_x_23439:
        /* <DEDUP_REMOVED lines=11> */
.L_x_23443:
        /* <DEDUP_REMOVED lines=12> */
.L_x_23446:
[----:B------:R-:W-:Y:S02]  /*faf0*/  MOV R148, R144 ;  /* 0x0000009000947202 */ /* 0x000fe40000000f00 */
.L_x_23447:
[----:B------:R-:W-:Y:S05]  /*fb00*/  BSYNC B0 ;  /* 0x0000000000007941 */ /* 0x000fea0003800000 */
.L_x_23445:
        /* <DEDUP_REMOVED lines=16> */
.L_x_23451:
[----:B------:R-:W-:Y:S05]  /*fc10*/  BSYNC B1 ;  /* 0x0000000000017941 */ /* 0x000fea0003800000 */
.L_x_23450:
        /* <DEDUP_REMOVED lines=44> */
.L_x_23449:
[----:B------:R-:W-:Y:S05]  /*fee0*/  BSYNC B0 ;  /* 0x0000000000007941 */ /* 0x000fea0003800000 */
.L_x_23448:
        /* <DEDUP_REMOVED lines=8> */
.L_x_23444:
        /* <DEDUP_REMOVED lines=12> */
.L_x_23453:
[----:B------:R-:W-:Y:S02]  /*10030*/  MOV R146, R144 ;  /* 0x0000009000927202 */ /* 0x000fe40000000f00 */
.L_x_23454:
[----:B------:R-:W-:Y:S05]  /*10040*/  BSYNC B0 ;  /* 0x0000000000007941 */ /* 0x000fea0003800000 */
.L_x_23452:
        /* <DEDUP_REMOVED lines=16> */
.L_x_23458:
[----:B------:R-:W-:Y:S05]  /*10150*/  BSYNC B1 ;  /* 0x0000000000017941 */ /* 0x000fea0003800000 */
.L_x_23457:
        /* <DEDUP_REMOVED lines=44> */
.L_x_23456:
[----:B------:R-:W-:Y:S05]  /*10420*/  BSYNC B0 ;  /* 0x0000000000007941 */ /* 0x000fea0003800000 */
.L_x_23455:
        /* <DEDUP_REMOVED lines=11> */
.L_x_23459:
        /* <DEDUP_REMOVED lines=12> */
.L_x_23462:
[----:B------:R-:W-:Y:S02]  /*105a0*/  IMAD.MOV.U32 R58, RZ, RZ, R144 ;  /* 0x000000ffff3a7224 */ /* 0x000fe400078e0090 */
.L_x_23463:
[----:B------:R-:W-:Y:S05]  /*105b0*/  BSYNC B0 ;  /* 0x0000000000007941 */ /* 0x000fea0003800000 */
.L_x_23461:
        /* <DEDUP_REMOVED lines=16> */
.L_x_23467:
[----:B------:R-:W-:Y:S05]  /*106c0*/  BSYNC B1 ;  /* 0x0000000000017941 */ /* 0x000fea0003800000 */
.L_x_23466:
        /* <DEDUP_REMOVED lines=44> */
.L_x_23465:
[----:B------:R-:W-:Y:S05]  /*10990*/  BSYNC B0 ;  /* 0x0000000000007941 */ /* 0x000fea0003800000 */
.L_x_23464:
        /* <DEDUP_REMOVED lines=8> */
.L_x_23460:
        /* <DEDUP_REMOVED lines=12> */
.L_x_23469:
[----:B------:R-:W-:Y:S02]  /*10ae0*/  IMAD.MOV.U32 R58, RZ, RZ, R144 ;  /* 0x000000ffff3a7224 */ /* 0x000fe400078e0090 */
.L_x_23470:
[----:B------:R-:W-:Y:S05]  /*10af0*/  BSYNC B0 ;  /* 0x0000000000007941 */ /* 0x000fea0003800000 */
.L_x_23468:
        /* <DEDUP_REMOVED lines=16> */
.L_x_23474:
[----:B------:R-:W-:Y:S05]  /*10c00*/  BSYNC B1 ;  /* 0x0000000000017941 */ /* 0x000fea0003800000 */
.L_x_23473:
        /* <DEDUP_REMOVED lines=44> */
.L_x_23472:
[----:B------:R-:W-:Y:S05]  /*10ed0*/  BSYNC B0 ;  /* 0x0000000000007941 */ /* 0x000fea0003800000 */
.L_x_23471:
        /* <DEDUP_REMOVED lines=11> */
.L_x_23475:
        /* <DEDUP_REMOVED lines=12> */
.L_x_23478:
[----:B------:R-:W-:Y:S02]  /*11050*/  IMAD.MOV.U32 R149, RZ, RZ, R144 ;  /* 0x000000ffff957224 */ /* 0x000fe400078e0090 */
.L_x_23479:
[----:B------:R-:W-:Y:S05]  /*11060*/  BSYNC B0 ;  /* 0x0000000000007941 */ /* 0x000fea0003800000 */
.L_x_23477:
        /* <DEDUP_REMOVED lines=16> */
.L_x_23483:
[----:B------:R-:W-:Y:S05]  /*11170*/  BSYNC B1 ;  /* 0x0000000000017941 */ /* 0x000fea0003800000 */
.L_x_23482:
        /* <DEDUP_REMOVED lines=44> */
.L_x_23481:
[----:B------:R-:W-:Y:S05]  /*11440*/  BSYNC B0 ;  /* 0x0000000000007941 */ /* 0x000fea0003800000 */
.L_x_23480:
        /* <DEDUP_REMOVED lines=8> */
.L_x_23476:
        /* <DEDUP_REMOVED lines=16> */
[----:B0-----:R-:W-:-:S05]  /*115d0*/  IMAD.U32 R58, R134, 0x10000, RZ ;  /* 0x00010000863a7824 */ /* 0x001fca00078e00ff */
[----:B------:R-:W-:Y:S02]  /*115e0*/  LOP3.LUT R59, R58, 0xff0000, RZ, 0xc0, !PT ;  /* 0x00ff00003a3b7812 */ /* 0x000fe400078ec0ff */
[----:B------:R-:W-:-:S05]  /*115f0*/  LOP3.LUT R58, R135, 0xffff, RZ, 0xc0, !PT ;  /* 0x0000ffff873a7812 */ /* 0x000fca00078ec0ff */
[----:B------:R-:W-:Y:S01]  /*11600*/  IMAD R58, R58, 0x1000000, R59 ;  /* 0x010000003a3a7824 */ /* 0x000fe200078e023b */
[----:B------:R-:W-:-:S05]  /*11610*/  LOP3.LUT R59, R133, 0xff, RZ, 0xc0, !PT ;  /* 0x000000ff853b7812 */ /* 0x000fca00078ec0ff */
[----:B------:R-:W-:Y:S01]  /*11620*/  IMAD R58, R59, 0x100, R58 ;  /* 0x000001003b3a7824 */ /* 0x000fe200078e023a */
[----:B------:R-:W-:-:S04]  /*11630*/  LOP3.LUT R59, R132, 0xff, RZ, 0xc0, !PT ;  /* 0x000000ff843b7812 */ /* 0x000fc800078ec0ff */
[----:B------:R-:W-:Y:S01]  /*11640*/  IADD3 R147, R58, R59, RZ ;  /* 0x0000003b3a937210 */ /* 0x000fe20007ffe0ff */
[----:B------:R-:W-:-:S05]  /*11650*/  IMAD.WIDE.U32 R58, R153, R140, c[0x0][0x198] ;  /* 0x00006600993a7625 */ /* 0x000fca00078e008c */
[----:B------:R0:W-:Y:S02]  /*11660*/  STG.E [R58.64], R147 ;  /* 0x000000933a007986 */ /* 0x0001e4000c101904 */
.L_x_23484:
        /* <DEDUP_REMOVED lines=15> */
.L_x_23486:
[----:B-1----:R-:W-:Y:S02]  /*11760*/  IMAD.MOV.U32 R154, RZ, RZ, R144 ;  /* 0x000000ffff9a7224 */ /* 0x002fe400078e0090 */
.L_x_23487:
[----:B------:R-:W-:Y:S05]  /*11770*/  BSYNC B0 ;  /* 0x0000000000007941 */ /* 0x000fea0003800000 */
.L_x_23485:
        /* <DEDUP_REMOVED lines=16> */
.L_x_23491:
[----:B------:R-:W-:Y:S05]  /*11880*/  BSYNC B1 ;  /* 0x0000000000017941 */ /* 0x000fea0003800000 */
.L_x_23490:
        /* <DEDUP_REMOVED lines=44> */
.L_x_23489:
[----:B------:R-:W-:Y:S05]  /*11b50*/  BSYNC B0 ;  /* 0x0000000000007941 */ /* 0x000fea0003800000 */
.L_x_23488:
        /* <DEDUP_REMOVED lines=12> */
.L_x_23492:
        /* <DEDUP_REMOVED lines=12> */
.L_x_23495:
[----:B------:R-:W-:Y:S02]  /*11ce0*/  IMAD.MOV.U32 R154, RZ, RZ, R144 ;  /* 0x000000ffff9a7224 */ /* 0x000fe400078e0090 */
.L_x_23496:
[----:B------:R-:W-:Y:S05]  /*11cf0*/  BSYNC B0 ;  /* 0x0000000000007941 */ /* 0x000fea0003800000 */
.L_x_23494:
        /* <DEDUP_REMOVED lines=16> */
.L_x_23500:
[----:B------:R-:W-:Y:S05]  /*11e00*/  BSYNC B1 ;  /* 0x0000000000017941 */ /* 0x000fea0003800000 */
.L_x_23499:
        /* <DEDUP_REMOVED lines=44> */
.L_x_23498:
[----:B------:R-:W-:Y:S05]  /*120d0*/  BSYNC B0 ;  /* 0x0000000000007941 */ /* 0x000fea0003800000 */
.L_x_23497:
        /* <DEDUP_REMOVED lines=8> */
.L_x_23493:
        /* <DEDUP_REMOVED lines=12> */
.L_x_23502:
[----:B------:R-:W-:Y:S02]  /*12220*/  IMAD.MOV.U32 R154, RZ, RZ, R144 ;  /* 0x000000ffff9a7224 */ /* 0x000fe400078e0090 */
.L_x_23503:
[----:B------:R-:W-:Y:S05]  /*12230*/  BSYNC B0 ;  /* 0x0000000000007941 */ /* 0x000fea0003800000 */
.L_x_23501:
        /* <DEDUP_REMOVED lines=16> */
.L_x_23507:
[----:B------:R-:W-:Y:S05]  /*12340*/  BSYNC B1 ;  /* 0x0000000000017941 */ /* 0x000fea0003800000 */
.L_x_23506:
        /* <DEDUP_REMOVED lines=44> */
.L_x_23505:
[----:B------:R-:W-:Y:S05]  /*12610*/  BSYNC B0 ;  /* 0x0000000000007941 */ /* 0x000fea0003800000 */
.L_x_23504:
        /* <DEDUP_REMOVED lines=11> */
.L_x_23508:
        /* <DEDUP_REMOVED lines=12> */
.L_x_23511:
[----:B------:R-:W-:Y:S02]  /*12790*/  IMAD.MOV.U32 R154, RZ, RZ, R144 ;  /* 0x000000ffff9a7224 */ /* 0x000fe400078e0090 */
.L_x_23512:
[----:B------:R-:W-:Y:S05]  /*127a0*/  BSYNC B0 ;  /* 0x0000000000007941 */ /* 0x000fea0003800000 */
.L_x_23510:
        /* <DEDUP_REMOVED lines=16> */
.L_x_23516:
[----:B------:R-:W-:Y:S05]  /*128b0*/  BSYNC B1 ;  /* 0x0000000000017941 */ /* 0x000fea0003800000 */
.L_x_23515:
        /* <DEDUP_REMOVED lines=44> */
.L_x_23514:
[----:B------:R-:W-:Y:S05]  /*12b80*/  BSYNC B0 ;  /* 0x0000000000007941 */ /* 0x000fea0003800000 */
.L_x_23513:
        /* <DEDUP_REMOVED lines=8> */
.L_x_23509:
        /* <DEDUP_REMOVED lines=12> */
.L_x_23518:
[----:B------:R-:W-:Y:S02]  /*12cd0*/  IMAD.MOV.U32 R154, RZ, RZ, R144 ;  /* 0x000000ffff9a7224 */ /* 0x000fe400078e0090 */
.L_x_23519:
[----:B------:R-:W-:Y:S05]  /*12ce0*/  BSYNC B0 ;  /* 0x0000000000007941 */ /* 0x000fea0003800000 */
.L_x_23517:
        /* <DEDUP_REMOVED lines=16> */
.L_x_23523:
[----:B------:R-:W-:Y:S05]  /*12df0*/  BSYNC B1 ;  /* 0x0000000000017941 */ /* 0x000fea0003800000 */
.L_x_23522:
        /* <DEDUP_REMOVED lines=44> */
.L_x_23521:
[----:B------:R-:W-:Y:S05]  /*130c0*/  BSYNC B0 ;  /* 0x0000000000007941 */ /* 0x000fea0003800000 */
.L_x_23520:
        /* <DEDUP_REMOVED lines=11> */
.L_x_23524:
        /* <DEDUP_REMOVED lines=12> */
.L_x_23527:
[----:B------:R-:W-:Y:S02]  /*13240*/  IMAD.MOV.U32 R154, RZ, RZ, R144 ;  /* 0x000000ffff9a7224 */ /* 0x000fe400078e0090 */
.L_x_23528:
[----:B------:R-:W-:Y:S05]  /*13250*/  BSYNC B0 ;  /* 0x0000000000007941 */ /* 0x000fea0003800000 */
.L_x_23526:
        /* <DEDUP_REMOVED lines=16> */
.L_x_23532:
[----:B------:R-:W-:Y:S05]  /*13360*/  BSYNC B1 ;  /* 0x0000000000017941 */ /* 0x000fea0003800000 */
.L_x_23531:
        /* <DEDUP_REMOVED lines=44> */
.L_x_23530:
[----:B------:R-:W-:Y:S05]  /*13630*/  BSYNC B0 ;  /* 0x0000000000007941 */ /* 0x000fea0003800000 */
.L_x_23529:
        /* <DEDUP_REMOVED lines=8> */
.L_x_23525:
        /* <DEDUP_REMOVED lines=12> */
.L_x_23534:
[----:B------:R-:W-:Y:S02]  /*13780*/  IMAD.MOV.U32 R154, RZ, RZ, R144 ;  /* 0x000000ffff9a7224 */ /* 0x000fe400078e0090 */
.L_x_23535:
[----:B------:R-:W-:Y:S05]  /*13790*/  BSYNC B0 ;  /* 0x0000000000007941 */ /* 0x000fea0003800000 */
.L_x_23533:
        /* <DEDUP_REMOVED lines=16> */
.L_x_23539:
[----:B------:R-:W-:Y:S05]  /*138a0*/  BSYNC B1 ;  /* 0x0000000000017941 */ /* 0x000fea0003800000 */
.L_x_23538:
        /* <DEDUP_REMOVED lines=44> */
.L_x_23537:
[----:B------:R-:W-:Y:S05]  /*13b70*/  BSYNC B0 ;  /* 0x0000000000007941 */ /* 0x000fea0003800000 */
.L_x_23536:
        /* <DEDUP_REMOVED lines=11> */
.L_x_23540:
        /* <DEDUP_REMOVED lines=12> */
.L_x_23543:
[----:B------:R-:W-:Y:S02]  /*13cf0*/  IMAD.MOV.U32 R156, RZ, RZ, R144 ;  /* 0x000000ffff9c7224 */ /* 0x000fe400078e0090 */
.L_x_23544:
[----:B------:R-:W-:Y:S05]  /*13d00*/  BSYNC B0 ;  /* 0x0000000000007941 */ /* 0x000fea0003800000 */
.L_x_23542:
        /* <DEDUP_REMOVED lines=16> */
.L_x_23548:
[----:B------:R-:W-:Y:S05]  /*13e10*/  BSYNC B1 ;  /* 0x0000000000017941 */ /* 0x000fea0003800000 */
.L_x_23547:
        /* <DEDUP_REMOVED lines=44> */
.L_x_23546:
[----:B------:R-:W-:Y:S05]  /*140e0*/  BSYNC B0 ;  /* 0x0000000000007941 */ /* 0x000fea0003800000 */
.L_x_23545:
        /* <DEDUP_REMOVED lines=8> */
.L_x_23541:
[----:B------:R-:W-:Y:S02]  /*14170*/  SEL R92, RZ, 0x1000000, P4 ;  /* 0x01000000ff5c7807 */ /* 0x000fe40002000000 */
[----:B------:R-:W-:Y:S02]  /*14180*/  SEL R93, RZ, 0x10000, P3 ;  /* 0x00010000ff5d7807 */ /* 0x000fe40001800000 */
[----:B------:R-:W-:Y:S02]  /*14190*/  SEL R94, RZ, 0x100, P2 ;  /* 0x00000100ff5e7807 */ /* 0x000fe40001000000 */
[----:B------:R-:W-:Y:S02]  /*141a0*/  ISETP.NE.AND P5, PT, R138, RZ, PT ;  /* 0x000000ff8a00720c */ /* 0x000fe40003fa5270 */
[----:B------:R-:W-:Y:S01]  /*141b0*/  IADD3 R92, R94, R92, R93 ;  /* 0x0000005c5e5c7210 */ /* 0x000fe20007ffe05d */
[----:B------:R-:W-:Y:S01]  /*141c0*/  IMAD.WIDE.U32 R94, R155, R136, c[0x0][0x188] ;  /* 0x000062009b5e7625 */ /* 0x000fe200078e0088 */
[----:B------:R-:W-:-:S02]  /*141d0*/  SEL R93, RZ, 0x1, P1 ;  /* 0x00000001ff5d7807 */ /* 0x000fc40000800000 */
[----:B------:R-:W-:Y:S02]  /*141e0*/  IADD3 R157, R157, 0x700, RZ ;  /* 0x000007009d9d7810 */ /* 0x000fe40007ffe0ff */
[----:B------:R0:W-:Y:S01]  /*141f0*/  STG.E.128 [R94.64], R56 ;  /* 0x000000385e007986 */ /* 0x0001e2000c101d04 */
[----:B------:R-:W-:Y:S02]  /*14200*/  IMAD.IADD R147, R92, 0x1, R93 ;  /* 0x000000015c937824 */ /* 0x000fe400078e025d */
[----:B------:R-:W-:-:S04]  /*14210*/  IMAD.WIDE.U32 R92, R155, R140, c[0x0][0x190] ;  /* 0x000064009b5c7625 */ /* 0x000fc800078e008c */
[----:B------:R-:W-:Y:S01]  /*14220*/  @P5 IMAD.WIDE.U32 R148, R157, R136, c[0x0][0x178] ;  /* 0x00005e009d945625 */ /* 0x000fe200078e0088 */
[----:B------:R0:W-:Y:S01]  /*14230*/  STG.E [R92.64], R147 ;  /* 0x000000935c007986 */ /* 0x0001e2000c101904 */
[----:B------:R-:W-:Y:S05]  /*14240*/  @!P5 BRA `(.L_x_23549) ;  /* 0x000000a00000d947 */ /* 0x000fea0003800000 */
[----:B0-----:R-:W-:-:S05]  /*14250*/  IMAD.U32 R92, R134, 0x10000, RZ ;  /* 0x00010000865c7824 */ /* 0x001fca00078e00ff */
[----:B------:R-:W-:Y:S02]  /*14260*/  LOP3.LUT R93, R92, 0xff0000, RZ, 0xc0, !PT ;  /* 0x00ff00005c5d7812 */ /* 0x000fe400078ec0ff */
[----:B------:R-:W-:-:S04]  /*14270*/  LOP3.LUT R92, R135, 0xffff, RZ, 0xc0, !PT ;  /* 0x0000ffff875c7812 */ /* 0x000fc800078ec0ff */
[----:B------:R-:W-:Y:S02]  /*14280*/  LEA R92, R92, R93, 0x18 ;  /* 0x0000005d5c5c7211 */ /* 0x000fe400078ec0ff */
[----:B------:R-:W-:-:S05]  /*14290*/  LOP3.LUT R93, R133, 0xff, RZ, 0xc0, !PT ;  /* 0x000000ff855d7812 */ /* 0x000fca00078ec0ff */
[----:B------:R-:W-:Y:S01]  /*142a0*/  IMAD R92, R93, 0x100, R92 ;  /* 0x000001005d5c7824 */ /* 0x000fe200078e025c */
[----:B------:R-:W-:-:S05]  /*142b0*/  LOP3.LUT R93, R132, 0xff, RZ, 0xc0, !PT ;  /* 0x000000ff845d7812 */ /* 0x000fca00078ec0ff */
[----:B------:R-:W-:Y:S02]  /*142c0*/  IMAD.IADD R95, R92, 0x1, R93 ;  /* 0x000000015c5f7824 */ /* 0x000fe400078e025d */
[----:B------:R-:W-:-:S05]  /*142d0*/  IMAD.WIDE.U32 R92, R155, R140, c[0x0][0x198] ;  /* 0x000066009b5c7625 */ /* 0x000fca00078e008c */
[----:B------:R0:W-:Y:S02]  /*142e0*/  STG.E [R92.64], R95 ;  /* 0x0000005f5c007986 */ /* 0x0001e4000c101904 */
.L_x_23549:
[CC--:B0-----:R-:W-:Y:S01]  /*142f0*/  IMAD.WIDE.U32 R92, R157.reuse, R136.reuse, c[0x0][0x170] ;  /* 0x00005c009d5c7625 */ /* 0x0c1fe200078e0088 */
[----:B------:R0:W5:Y:S03]  /*14300*/  @P5 LDG.E.128 R88, [R148.64] ;  /* 0x0000000494585981 */ /* 0x000166000c1e1d00 */
[----:B------:R-:W-:Y:S02]  /*14310*/  @P0 IMAD.WIDE.U32 R146, R157, R136, c[0x0][0x180] ;  /* 0x000060009d920625 */ /* 0x000fe400078e0088 */
[----:B------:R-:W5:Y:S04]  /*14320*/  LDG.E.128 R92, [R92.64] ;  /* 0x000000045c5c7981 */ /* 0x000f68000c1e1d00 */
[----:B------:R0:W5:Y:S01]  /*14330*/  @P0 LDG.E.128 R84, [R146.64] ;  /* 0x0000000492540981 */ /* 0x000162000c1e1d00 */
        /* <DEDUP_REMOVED lines=12> */
.L_x_23551:
[----:B0-----:R-:W-:Y:S02]  /*14400*/  IMAD.MOV.U32 R158, RZ, RZ, R144 ;  /* 0x000000ffff9e7224 */ /* 0x001fe400078e0090 */
.L_x_23552:
[----:B------:R-:W-:Y:S05]  /*14410*/  BSYNC B0 ;  /* 0x0000000000007941 */ /* 0x000fea0003800000 */
.L_x_23550:
        /* <DEDUP_REMOVED lines=16> */
.L_x_23556:
[----:B------:R-:W-:Y:S05]  /*14520*/  BSYNC B1 ;  /* 0x0000000000017941 */ /* 0x000fea0003800000 */
.L_x_23555:
        /* <DEDUP_REMOVED lines=44> */
.L_x_23554:
[----:B------:R-:W-:Y:S05]  /*147f0*/  BSYNC B0 ;  /* 0x0000000000007941 */ /* 0x000fea0003800000 */
.L_x_23553:
[----:B------:R-:W-:Y:S01]  /*14800*/  ISETP.NE.AND P6, PT, R142, RZ, PT ;  /* 0x000000ff8e00720c */ /* 0x000fe20003fc5270 */
[----:B-----5:R-:W-:Y:S01]  /*14810*/  FMUL.FTZ R92, R92, c[0x0][0x1e8] ;  /* 0x00007a005c5c7a20 */ /* 0x020fe20000410000 */
[----:B------:R-:W0:Y:S02]  /*14820*/  I2F.U32 R142, R158 ;  /* 0x0000009e008e7306 */ /* 0x000e240000201000 */
        /* <DEDUP_REMOVED lines=9> */
.L_x_23557:
        /* <DEDUP_REMOVED lines=12> */
.L_x_23560:
[----:B------:R-:W-:Y:S02]  /*14980*/  IMAD.MOV.U32 R154, RZ, RZ, R144 ;  /* 0x000000ffff9a7224 */ /* 0x000fe400078e0090 */
.L_x_23561:
[----:B------:R-:W-:Y:S05]  /*14990*/  BSYNC B0 ;  /* 0x0000000000007941 */ /* 0x000fea0003800000 */
.L_x_23559:
        /* <DEDUP_REMOVED lines=16> */
.L_x_23565:
[----:B------:R-:W-:Y:S05]  /*14aa0*/  BSYNC B1 ;  /* 0x0000000000017941 */ /* 0x000fea0003800000 */
.L_x_23564:
        /* <DEDUP_REMOVED lines=44> */
.L_x_23563:
[----:B------:R-:W-:Y:S05]  /*14d70*/  BSYNC B0 ;  /* 0x0000000000007941 */ /* 0x000fea0003800000 */
.L_x_23562:
        /* <DEDUP_REMOVED lines=8> */
.L_x_23558:
        /* <DEDUP_REMOVED lines=12> */
.L_x_23567:
[----:B------:R-:W-:Y:S02]  /*14ec0*/  MOV R154, R144 ;  /* 0x00000090009a7202 */ /* 0x000fe40000000f00 */
.L_x_23568:
[----:B------:R-:W-:Y:S05]  /*14ed0*/  BSYNC B0 ;  /* 0x0000000000007941 */ /* 0x000fea0003800000 */
.L_x_23566:
        /* <DEDUP_REMOVED lines=16> */
.L_x_23572:
[----:B------:R-:W-:Y:S05]  /*14fe0*/  BSYNC B1 ;  /* 0x0000000000017941 */ /* 0x000fea0003800000 */
.L_x_23571:
        /* <DEDUP_REMOVED lines=44> */
.L_x_23570:
[----:B------:R-:W-:Y:S05]  /*152b0*/  BSYNC B0 ;  /* 0x0000000000007941 */ /* 0x000fea0003800000 */
.L_x_23569:
        /* <DEDUP_REMOVED lines=11> */
.L_x_23573:
        /* <DEDUP_REMOVED lines=12> */
.L_x_23576:
[----:B------:R-:W-:Y:S02]  /*15430*/  MOV R154, R144 ;  /* 0x00000090009a7202 */ /* 0x000fe40000000f00 */
.L_x_23577:
[----:B------:R-:W-:Y:S05]  /*15440*/  BSYNC B0 ;  /* 0x0000000000007941 */ /* 0x000fea0003800000 */
.L_x_23575:
        /* <DEDUP_REMOVED lines=16> */
.L_x_23581:
[----:B------:R-:W-:Y:S05]  /*15550*/  BSYNC B1 ;  /* 0x0000000000017941 */ /* 0x000fea0003800000 */
.L_x_23580:
        /* <DEDUP_REMOVED lines=43> */
[----:B------:R-:W-:Y:S02]  /*15810*/  LOP3.LUT R151, R147, R148, R19, 0x96, !PT ;  /* 0x0000009493977212 */ /* 0x000fe400078e9613 */
.L_x_23579:
[----:B------:R-:W-:Y:S05]  /*15820*/  BSYNC B0 ;  /* 0x0000000000007941 */ /* 0x000fea0003800000 */
.L_x_23578:
[----:B------:R-:W0:Y:S02]  /*15830*/  I2F.U32 R146, R154 ;  /* 0x0000009a00927306 */ /* 0x000e240000201000 */
[----:B0-----:R-:W-:-:S05]  /*15840*/  FFMA.FTZ R146, R146, R137, 1.1641532182693481445e-10 ;  /* 0x2f00000092927423 */ /* 0x001fca0000010089 */
[----:B------:R-:W-:Y:S01]  /*15850*/  FSETP.GTU.FTZ.AND P3, PT, R146, c[0x0][0x1e4], PT ;  /* 0x0000790092007a0b */ /* 0x000fe20003f7c000 */
[----:B------:R-:W-:-:S03]  /*15860*/  FMUL.FTZ R146, R89, c[0x0][0x1e8] ;  /* 0x00007a0059927a20 */ /* 0x000fc60000410000 */
[----:B------:R-:W-:Y:S02]  /*15870*/  SEL R133, RZ, 0x1, P3 ;  /* 0x00000001ff857807 */ /* 0x000fe40001800000 */
[----:B------:R-:W-:-:S05]  /*15880*/  FSEL R146, R146, RZ, !P3 ;  /* 0x000000ff92927208 */ /* 0x000fca0005800000 */
[----:B------:R-:W-:-:S04]  /*15890*/  FADD.FTZ R93, R93, R146 ;  /* 0x000000925d5d7221 */ /* 0x000fc80000010000 */
[----:B------:R-:W-:Y:S02]  /*158a0*/  @P0 FADD.FTZ R93, R85, R93 ;  /* 0x0000005d555d0221 */ /* 0x000fe40000010000 */
.L_x_23574:
        /* <DEDUP_REMOVED lines=12> */
.L_x_23583:
[----:B------:R-:W-:Y:S02]  /*15970*/  IMAD.MOV.U32 R154, RZ, RZ, R144 ;  /* 0x000000ffff9a7224 */ /* 0x000fe400078e0090 */
.L_x_23584:
[----:B------:R-:W-:Y:S05]  /*15980*/  BSYNC B0 ;  /* 0x0000000000007941 */ /* 0x000fea0003800000 */
.L_x_23582:
        /* <DEDUP_REMOVED lines=16> */
.L_x_23588:
[----:B------:R-:W-:Y:S05]  /*15a90*/  BSYNC B1 ;  /* 0x0000000000017941 */ /* 0x000fea0003800000 */
.L_x_23587:
        /* <DEDUP_REMOVED lines=44> */
.L_x_23586:
[----:B------:R-:W-:Y:S05]  /*15d60*/  BSYNC B0 ;  /* 0x0000000000007941 */ /* 0x000fea0003800000 */
.L_x_23585:
        /* <DEDUP_REMOVED lines=11> */
.L_x_23589:
        /* <DEDUP_REMOVED lines=12> */
.L_x_23592:
[----:B------:R-:W-:Y:S02]  /*15ee0*/  IMAD.MOV.U32 R154, RZ, RZ, R144 ;  /* 0x000000ffff9a7224 */ /* 0x000fe400078e0090 */
.L_x_23593:
[----:B------:R-:W-:Y:S05]  /*15ef0*/  BSYNC B0 ;  /* 0x0000000000007941 */ /* 0x000fea0003800000 */
.L_x_23591:
        /* <DEDUP_REMOVED lines=16> */
.L_x_23597:
[----:B------:R-:W-:Y:S05]  /*16000*/  BSYNC B1 ;  /* 0x0000000000017941 */ /* 0x000fea0003800000 */
.L_x_23596:
        /* <DEDUP_REMOVED lines=44> */
.L_x_23595:
[----:B------:R-:W-:Y:S05]  /*162d0*/  BSYNC B0 ;  /* 0x0000000000007941 */ /* 0x000fea0003800000 */
.L_x_23594:
        /* <DEDUP_REMOVED lines=8> */
.L_x_23590:
        /* <DEDUP_REMOVED lines=12> */
.L_x_23599:
[----:B------:R-:W-:Y:S02]  /*16420*/  MOV R154, R144 ;  /* 0x00000090009a7202 */ /* 0x000fe40000000f00 */
.L_x_23600:
[----:B------:R-:W-:Y:S05]  /*16430*/  BSYNC B0 ;  /* 0x0000000000007941 */ /* 0x000fea0003800000 */
.L_x_23598:
        /* <DEDUP_REMOVED lines=16> */
.L_x_23604:
[----:B------:R-:W-:Y:S05]  /*16540*/  BSYNC B1 ;  /* 0x0000000000017941 */ /* 0x000fea0003800000 */
.L_x_23603:
        /* <DEDUP_REMOVED lines=44> */
.L_x_23602:
[----:B------:R-:W-:Y:S05]  /*16810*/  BSYNC B0 ;  /* 0x0000000000007941 */ /* 0x000fea0003800000 */
.L_x_23601:
        /* <DEDUP_REMOVED lines=11> */
.L_x_23605:
        /* <DEDUP_REMOVED lines=12> */
.L_x_23608:
[----:B------:R-:W-:Y:S02]  /*16990*/  MOV R154, R144 ;  /* 0x00000090009a7202 */ /* 0x000fe40000000f00 */
.L_x_23609:
[----:B------:R-:W-:Y:S05]  /*169a0*/  BSYNC B0 ;  /* 0x0000000000007941 */ /* 0x000fea0003800000 */
.L_x_23607:
        /* <DEDUP_REMOVED lines=16> */
.L_x_23613:
[----:B------:R-:W-:Y:S05]  /*16ab0*/  BSYNC B1 ;  /* 0x0000000000017941 */ /* 0x000fea0003800000 */
.L_x_23612:
        /* <DEDUP_REMOVED lines=44> */
.L_x_23611:
[----:B------:R-:W-:Y:S05]  /*16d80*/  BSYNC B0 ;  /* 0x0000000000007941 */ /* 0x000fea0003800000 */
.L_x_23610:
        /* <DEDUP_REMOVED lines=8> */
.L_x_23606:
[----:B------:R-:W-:Y:S01]  /*16e10*/  ISETP.NE.AND P5, PT, R138, RZ, PT ;  /* 0x000000ff8a00720c */ /* 0x000fe20003fa5270 */
[----:B------:R-:W-:Y:S01]  /*16e20*/  IMAD.WIDE.U32 R146, R157, R136, c[0x0][0x188] ;  /* 0x000062009d927625 */ /* 0x000fe200078e0088 */
[----:B------:R-:W-:Y:S02]  /*16e30*/  SEL R136, RZ, 0x1000000, P4 ;  /* 0x01000000ff887807 */ /* 0x000fe40002000000 */
[----:B------:R-:W-:Y:S02]  /*16e40*/  SEL R137, RZ, 0x10000, P3 ;  /* 0x00010000ff897807 */ /* 0x000fe40001800000 */
[----:B------:R-:W-:Y:S01]  /*16e50*/  SEL R138, RZ, 0x100, P2 ;  /* 0x00000100ff8a7807 */ /* 0x000fe20001000000 */
[----:B------:R0:W-:Y:S01]  /*16e60*/  STG.E.128 [R146.64], R92 ;  /* 0x0000005c92007986 */ /* 0x0001e2000c101d04 */
[----:B------:R-:W-:Y:S02]  /*16e70*/  LOP3.LUT P0, RZ, R0, 0x1f, RZ, 0xc0, !PT ;  /* 0x0000001f00ff7812 */ /* 0x000fe4000780c0ff */
[----:B------:R-:W-:Y:S01]  /*16e80*/  IADD3 R136, R138, R136, R137 ;  /* 0x000000888a887210 */ /* 0x000fe20007ffe089 */
[----:B------:R-:W-:Y:S01]  /*16e90*/  FADD.FTZ R138, RZ, R80 ;  /* 0x00000050ff8a7221 */ /* 0x000fe20000010000 */
[----:B------:R-:W-:-:S02]  /*16ea0*/  SEL R137, RZ, 0x1, P1 ;  /* 0x00000001ff897807 */ /* 0x000fc40000800000 */
[----:B------:R-:W-:Y:S01]  /*16eb0*/  LOP3.LUT P1, RZ, R113, 0xff, RZ, 0xc0, !PT ;  /* 0x000000ff71ff7812 */ /* 0x000fe2000782c0ff */
[----:B------:R-:W-:Y:S02]  /*16ec0*/  FADD.FTZ R159, R138, R81 ;  /* 0x000000518a9f7221 */ /* 0x000fe40000010000 */
[----:B------:R-:W-:Y:S02]  /*16ed0*/  IMAD.IADD R149, R136, 0x1, R137 ;  /* 0x0000000188957824 */ /* 0x000fe400078e0289 */
[----:B------:R-:W-:Y:S02]  /*16ee0*/  FADD.FTZ R138, R159, R82 ;  /* 0x000000529f8a7221 */ /* 0x000fe40000010000 */
[----:B------:R-:W-:-:S04]  /*16ef0*/  IMAD.WIDE.U32 R136, R157, R140, c[0x0][0x190] ;  /* 0x000064009d887625 */ /* 0x000fc800078e008c */
[----:B0-----:R-:W-:Y:S01]  /*16f00*/  FADD.FTZ R147, R138, R83 ;  /* 0x000000538a937221 */ /* 0x001fe20000010000 */
[----:B------:R0:W-:Y:S03]  /*16f10*/  STG.E [R136.64], R149 ;  /* 0x0000009588007986 */ /* 0x0001e6000c101904 */
[----:B------:R-:W-:-:S04]  /*16f20*/  FADD.FTZ R138, R147, R76 ;  /* 0x0000004c938a7221 */ /* 0x000fc80000010000 */
[----:B------:R-:W-:-:S04]  /*16f30*/  FADD.FTZ R147, R138, R77 ;  /* 0x0000004d8a937221 */ /* 0x000fc80000010000 */
[----:B------:R-:W-:-:S04]  /*16f40*/  FADD.FTZ R138, R147, R78 ;  /* 0x0000004e938a7221 */ /* 0x000fc80000010000 */
[----:B------:R-:W-:-:S04]  /*16f50*/  FADD.FTZ R147, R138, R79 ;  /* 0x0000004f8a937221 */ /* 0x000fc80000010000 */
[----:B------:R-:W-:-:S04]  /*16f60*/  FADD.FTZ R138, R147, R72 ;  /* 0x00000048938a7221 */ /* 0x000fc80000010000 */
[----:B------:R-:W-:Y:S01]  /*16f70*/  FADD.FTZ R147, R138, R73 ;  /* 0x000000498a937221 */ /* 0x000fe20000010000 */
[----:B------:R-:W-:-:S03]  /*16f80*/  SHF.R.U32.HI R138, RZ, 0x5, R0 ;  /* 0x00000005ff8a7819 */ /* 0x000fc60000011600 */
[----:B0-----:R-:W-:Y:S01]  /*16f90*/  FADD.FTZ R136, R147, R74 ;  /* 0x0000004a93887221 */ /* 0x001fe20000010000 */
        /* <DEDUP_REMOVED lines=22> */
[----:B------:R-:W-:-:S04]  /*17100*/  SHF.L.U32 R136, R134, 0x10, RZ ;  /* 0x0000001086887819 */ /* 0x000fc800000006ff */
[----:B------:R-:W-:Y:S02]  /*17110*/  LOP3.LUT R137, R136, 0xff0000, RZ, 0xc0, !PT ;  /* 0x00ff000088897812 */ /* 0x000fe400078ec0ff */
[----:B------:R-:W-:-:S05]  /*17120*/  LOP3.LUT R136, R135, 0xffff, RZ, 0xc0, !PT ;  /* 0x0000ffff87887812 */ /* 0x000fca00078ec0ff */
[----:B------:R-:W-:Y:S01]  /*17130*/  IMAD R136, R136, 0x1000000, R137 ;  /* 0x0100000088887824 */ /* 0x000fe200078e0289 */
[----:B------:R-:W-:-:S05]  /*17140*/  LOP3.LUT R137, R133, 0xff, RZ, 0xc0, !PT ;  /* 0x000000ff85897812 */ /* 0x000fca00078ec0ff */
[----:B------:R-:W-:Y:S01]  /*17150*/  IMAD R136, R137, 0x100, R136 ;  /* 0x0000010089887824 */ /* 0x000fe200078e0288 */
[----:B------:R-:W-:-:S05]  /*17160*/  LOP3.LUT R137, R132, 0xff, RZ, 0xc0, !PT ;  /* 0x000000ff84897812 */ /* 0x000fca00078ec0ff */
[----:B------:R-:W-:Y:S02]  /*17170*/  IMAD.IADD R147, R136, 0x1, R137 ;  /* 0x0000000188937824 */ /* 0x000fe400078e0289 */
[----:B------:R-:W-:-:S05]  /*17180*/  IMAD.WIDE.U32 R136, R157, R140, c[0x0][0x198] ;  /* 0x000066009d887625 */ /* 0x000fca00078e008c */
[----:B------:R0:W-:Y:S02]  /*17190*/  STG.E [R136.64], R147 ;  /* 0x0000009388007986 */ /* 0x0001e4000c101904 */
.L_x_23614:
[----:B------:R-:W-:Y:S01]  /*171a0*/  @!P1 IADD3 R138, R138, 0x8, RZ ;  /* 0x000000088a8a9810 */ /* 0x000fe20007ffe0ff */
[----:B------:R-:W-:Y:S01]  /*171b0*/  FADD.FTZ R148, R146, R95 ;  /* 0x0000005f92947221 */ /* 0x000fe20000010000 */
[----:B------:R-:W-:Y:S05]  /*171c0*/  BRA.DIV ~URZ, `(.L_x_23615) ;  /* 0x000012327f007947 */ /* 0x000fea000b800000 */
[----:B0-----:R0:W1:Y:S02]  /*171d0*/  SHFL.BFLY PT, R136, R148, 0x1, 0x1f ;  /* 0x0c201f0094887f89 */ /* 0x00106400000e0000 */
.L_x_23619:
        /* <DEDUP_REMOVED lines=84> */
.L_x_23620:
[----:B------:R-:W-:Y:S01]  /*17720*/  SHF.R.U32.HI R159, RZ, 0x5, R0 ;  /* 0x00000005ff9f7819 */ /* 0x000fe20000011600 */
[----:B-1----:R-:W-:Y:S01]  /*17730*/  FADD.FTZ R137, R149, R148 ;  /* 0x0000009495897221 */ /* 0x002fe20000010000 */
[----:B------:R-:W-:Y:S01]  /*17740*/  WARPSYNC 0xffffffff ;  /* 0xffffffff00007948 */ /* 0x000fe20003800000 */
[----:B------:R-:W-:Y:S01]  /*17750*/  LOP3.LUT R147, R0, 0x1f, RZ, 0xc0, !PT ;  /* 0x0000001f00937812 */ /* 0x000fe200078ec0ff */
[----:B------:R-:W-:Y:S01]  /*17760*/  IMAD.MOV.U32 R162, RZ, RZ, 0x10 ;  /* 0x00000010ffa27424 */ /* 0x000fe200078e00ff */
[----:B------:R-:W-:Y:S02]  /*17770*/  LOP3.LUT R159, R159, 0x7, RZ, 0xc0, !PT ;  /* 0x000000079f9f7812 */ /* 0x000fe400078ec0ff */
[----:B------:R-:W-:Y:S02]  /*17780*/  ISETP.GT.U32.AND P1, PT, R147, 0x7, PT ;  /* 0x000000079300780c */ /* 0x000fe40003f24070 */
[----:B------:R-:W-:-:S05]  /*17790*/  @!P0 IADD3 R140, R138, R159, RZ ;  /* 0x0000009f8a8c8210 */ /* 0x000fca0007ffe0ff */
[----:B------:R-:W-:Y:S04]  /*177a0*/  @!P0 STS.64 [R140.X8], R136 ;  /* 0x000000888c008388 */ /* 0x000fe80000008a00 */
[----:B------:R-:W-:Y:S01]  /*177b0*/  BAR.SYNC.DEFER_BLOCKING 0x0 ;  /* 0x0000000000007b1d */ /* 0x000fe20000010000 */
[----:B------:R-:W-:Y:S01]  /*177c0*/  LOP3.LUT P0, RZ, R159, 0x1f, R0, 0xf8, !PT ;  /* 0x0000001f9fff7812 */ /* 0x000fe2000780f800 */
[----:B0-----:R-:W-:Y:S02]  /*177d0*/  @!P1 IMAD.IADD R148, R138, 0x1, R147 ;  /* 0x000000018a949824 */ /* 0x001fe400078e0293 */
[----:B------:R-:W-:Y:S01]  /*177e0*/  CS2R R146, SRZ ;  /* 0x0000000000927805 */ /* 0x000fe2000001ff00 */
[----:B------:R-:W-:Y:S02]  /*177f0*/  IMAD.MOV.U32 R138, RZ, RZ, RZ ;  /* 0x000000ffff8a7224 */ /* 0x000fe400078e00ff */
[----:B------:R-:W-:-:S04]  /*17800*/  @!P1 IMAD.MOV.U32 R138, RZ, RZ, 0x400 ;  /* 0x00000400ff8a9424 */ /* 0x000fc800078e00ff */
[----:B------:R-:W-:Y:S01]  /*17810*/  I2F R161, R138 ;  /* 0x0000008a00a17306 */ /* 0x000fe20000201400 */
[----:B------:R-:W0:Y:S04]  /*17820*/  SHFL.DOWN PT, R149, R138, 0x4, 0x1f ;  /* 0x08801f008a957f89 */ /* 0x000e2800000e0000 */
[----:B------:R1:W2:Y:S01]  /*17830*/  @!P1 LDS.64 R146, [R148.X8] ;  /* 0x0000000094929984 */ /* 0x0002a20000008a00 */
[----:B------:R-:W-:Y:S02]  /*17840*/  ISETP.NE.AND P1, PT, RZ, UR6, PT ;  /* 0x00000006ff007c0c */ /* 0x000fe4000bf25270 */
[----:B0-----:R-:W-:Y:S02]  /*17850*/  IADD3 R140, R149, R138, RZ ;  /* 0x0000008a958c7210 */ /* 0x001fe40007ffe0ff */
[----:B------:R-:W-:Y:S03]  /*17860*/  I2F R149, R149 ;  /* 0x0000009500957306 */ /* 0x000fe60000201400 */
[----:B------:R-:W0:Y:S05]  /*17870*/  SHFL.DOWN PT, R163, R140, 0x2, 0x1f ;  /* 0x08401f008ca37f89 */ /* 0x000e2a00000e0000 */
[----:B------:R-:W1:Y:S08]  /*17880*/  I2F R154, R140 ;  /* 0x0000008c009a7306 */ /* 0x000e700000201400 */
[----:B-1----:R-:W1:Y:S01]  /*17890*/  MUFU.RCP R148, R154 ;  /* 0x0000009a00947308 */ /* 0x002e620000001000 */
[----:B--2---:R-:W2:Y:S01]  /*178a0*/  SHFL.DOWN PT, R137, R146, 0x4, 0x1f ;  /* 0x08801f0092897f89 */ /* 0x004ea200000e0000 */
[----:B0-----:R-:W-:-:S03]  /*178b0*/  IMAD.IADD R140, R140, 0x1, R163 ;  /* 0x000000018c8c7824 */ /* 0x001fc600078e02a3 */
[----:B------:R-:W0:Y:S03]  /*178c0*/  SHFL.DOWN PT, R136, R147, 0x4, 0x1f ;  /* 0x08801f0093887f89 */ /* 0x000e2600000e0000 */
[----:B------:R-:W-:Y:S01]  /*178d0*/  I2F R163, R163 ;  /* 0x000000a300a37306 */ /* 0x000fe20000201400 */
[----:B------:R-:W3:Y:S01]  /*178e0*/  SHFL.DOWN PT, R165, R140, 0x1, 0x1f ;  /* 0x08201f008ca57f89 */ /* 0x000ee200000e0000 */
[C---:B--2---:R-:W-:Y:S02]  /*178f0*/  FADD.FTZ R156, -R137.reuse, R146 ;  /* 0x00000092899c7221 */ /* 0x044fe40000010100 */
[----:B------:R-:W-:Y:S02]  /*17900*/  FMUL.FTZ R137, R137, R149 ;  /* 0x0000009589897220 */ /* 0x000fe40000410000 */
[----:B------:R-:W-:-:S04]  /*17910*/  FMUL.FTZ R156, R156, R156 ;  /* 0x0000009c9c9c7220 */ /* 0x000fc80000410000 */
[----:B------:R-:W-:Y:S02]  /*17920*/  FMUL.FTZ R156, R156, R161 ;  /* 0x000000a19c9c7220 */ /* 0x000fe40000410000 */
[----:B------:R-:W-:Y:S02]  /*17930*/  FFMA.FTZ R161, R161, R146, R137 ;  /* 0x00000092a1a17223 */ /* 0x000fe40000010089 */
[----:B0-----:R-:W-:Y:S01]  /*17940*/  FADD.FTZ R137, R136, R147 ;  /* 0x0000009388897221 */ /* 0x001fe20000010000 */
[----:B------:R3:W0:Y:S01]  /*17950*/  I2F R146, R140 ;  /* 0x0000008c00927306 */ /* 0x0006220000201400 */
[----:B-1----:R-:W-:Y:S02]  /*17960*/  FMUL.FTZ R161, R148, R161 ;  /* 0x000000a194a17220 */ /* 0x002fe40000410000 */
[----:B------:R-:W-:-:S03]  /*17970*/  FMUL.FTZ R156, R156, R149 ;  /* 0x000000959c9c7220 */ /* 0x000fc60000410000 */
[----:B------:R-:W1:Y:S01]  /*17980*/  SHFL.DOWN PT, R136, R161, 0x2, 0x1f ;  /* 0x08401f00a1887f89 */ /* 0x000e6200000e0000 */
[----:B------:R-:W-:Y:S02]  /*17990*/  FFMA.FTZ R137, R148, R156, R137 ;  /* 0x0000009c94897223 */ /* 0x000fe40000010089 */
[----:B---3--:R-:W-:Y:S02]  /*179a0*/  IMAD.IADD R140, R140, 0x1, R165 ;  /* 0x000000018c8c7824 */ /* 0x008fe400078e02a5 */
[----:B------:R-:W-:Y:S01]  /*179b0*/  I2F R165, R165 ;  /* 0x000000a500a57306 */ /* 0x000fe20000201400 */
[----:B------:R-:W2:Y:S07]  /*179c0*/  SHFL.DOWN PT, R138, R137, 0x2, 0x1f ;  /* 0x08401f00898a7f89 */ /* 0x000eae00000e0000 */
[----:B0-----:R-:W0:Y:S08]  /*179d0*/  MUFU.RCP R147, R146 ;  /* 0x0000009200937308 */ /* 0x001e300000001000 */
[----:B------:R-:W3:Y:S01]  /*179e0*/  I2F R140, R140 ;  /* 0x0000008c008c7306 */ /* 0x000ee20000201400 */
[----:B-1----:R-:W-:-:S02]  /*179f0*/  FADD.FTZ R148, R161, -R136 ;  /* 0x80000088a1947221 */ /* 0x002fc40000010000 */
[----:B------:R-:W-:Y:S02]  /*17a00*/  FMUL.FTZ R136, R136, R163 ;  /* 0x000000a388887220 */ /* 0x000fe40000410000 */
[----:B------:R-:W-:Y:S02]  /*17a10*/  FMUL.FTZ R149, R148, R148 ;  /* 0x0000009494957220 */ /* 0x000fe40000410000 */
[C---:B------:R-:W-:Y:S02]  /*17a20*/  FFMA.FTZ R136, R154.reuse, R161, R136 ;  /* 0x000000a19a887223 */ /* 0x040fe40000010088 */
[----:B------:R-:W-:Y:S02]  /*17a30*/  FMUL.FTZ R149, R154, R149 ;  /* 0x000000959a957220 */ /* 0x000fe40000410000 */
[----:B0-----:R-:W-:Y:S02]  /*17a40*/  FMUL.FTZ R161, R147, R136 ;  /* 0x0000008893a17220 */ /* 0x001fe40000410000 */
[----:B------:R-:W-:-:S02]  /*17a50*/  FMUL.FTZ R149, R149, R163 ;  /* 0x000000a395957220 */ /* 0x000fc40000410000 */
[----:B--2---:R-:W-:Y:S01]  /*17a60*/  FADD.FTZ R138, R137, R138 ;  /* 0x0000008a898a7221 */ /* 0x004fe20000010000 */
[----:B------:R-:W0:Y:S03]  /*17a70*/  SHFL.DOWN PT, R136, R161, 0x1, 0x1f ;  /* 0x08201f00a1887f89 */ /* 0x000e2600000e0000 */
[----:B------:R-:W-:Y:S02]  /*17a80*/  FFMA.FTZ R138, R147, R149, R138 ;  /* 0x00000095938a7223 */ /* 0x000fe4000001008a */
[----:B---3--:R1:W2:Y:S03]  /*17a90*/  MUFU.RCP R147, R140 ;  /* 0x0000008c00937308 */ /* 0x0082a60000001000 */
[----:B------:R-:W3:Y:S01]  /*17aa0*/  SHFL.DOWN PT, R137, R138, 0x1, 0x1f ;  /* 0x08201f008a897f89 */ /* 0x000ee200000e0000 */
[----:B-1----:R-:W-:-:S02]  /*17ab0*/  IMAD R140, R2, c[0x0][0x168], RZ ;  /* 0x00005a00028c7a24 */ /* 0x002fc400078e02ff */
[----:B0-----:R-:W-:Y:S02]  /*17ac0*/  FADD.FTZ R148, R161, -R136 ;  /* 0x80000088a1947221 */ /* 0x001fe40000010000 */
[----:B------:R-:W-:Y:S02]  /*17ad0*/  FMUL.FTZ R136, R136, R165 ;  /* 0x000000a588887220 */ /* 0x000fe40000410000 */
[----:B------:R-:W-:Y:S01]  /*17ae0*/  FMUL.FTZ R149, R148, R148 ;  /* 0x0000009494957220 */ /* 0x000fe20000410000 */
[----:B------:R-:W-:-:S03]  /*17af0*/  LOP3.LUT R148, R0, 0xff, RZ, 0xc0, !PT ;  /* 0x000000ff00947812 */ /* 0x000fc600078ec0ff */
[C---:B------:R-:W-:Y:S02]  /*17b00*/  FMUL.FTZ R149, R146.reuse, R149 ;  /* 0x0000009592957220 */ /* 0x040fe40000410000 */
[----:B------:R-:W-:Y:S02]  /*17b10*/  FFMA.FTZ R146, R146, R161, R136 ;  /* 0x000000a192927223 */ /* 0x000fe40000010088 */
[----:B------:R-:W-:Y:S02]  /*17b20*/  FMUL.FTZ R149, R149, R165 ;  /* 0x000000a595957220 */ /* 0x000fe40000410000 */
[----:B--2---:R-:W-:Y:S02]  /*17b30*/  FMUL.FTZ R146, R147, R146 ;  /* 0x0000009293927220 */ /* 0x004fe40000410000 */
[----:B---3--:R-:W-:-:S03]  /*17b40*/  FADD.FTZ R136, R138, R137 ;  /* 0x000000898a887221 */ /* 0x008fc60000010000 */
[----:B------:R0:W1:Y:S01]  /*17b50*/  SHFL.IDX PT, R161, R146, RZ, 0x1f ;  /* 0x00001fff92a17589 */ /* 0x00006200000e0000 */
[----:B------:R-:W-:Y:S02]  /*17b60*/  FFMA.FTZ R149, R147, R149, R136 ;  /* 0x0000009593957223 */ /* 0x000fe40000010088 */
[----:B------:R-:W-:Y:S02]  /*17b70*/  IMAD.MOV.U32 R136, RZ, RZ, c[0x0][0x1e0] ;  /* 0x00007800ff887624 */ /* 0x000fe400078e00ff */
[----:B------:R-:W-:Y:S02]  /*17b80*/  @!P0 IMAD.MOV.U32 R147, RZ, RZ, 0x4 ;  /* 0x00000004ff938424 */ /* 0x000fe400078e00ff */
[----:B------:R-:W2:Y:S02]  /*17b90*/  SHFL.IDX PT, R149, R149, RZ, 0x1f ;  /* 0x00001fff95957589 */ /* 0x000ea400000e0000 */
[----:B0-----:R-:W-:-:S04]  /*17ba0*/  @!P0 IMAD.WIDE R146, R2, R147, c[0x0][0x1a8] ;  /* 0x00006a0002928625 */ /* 0x001fc800078e0293 */
[----:B-1----:R-:W-:-:S05]  /*17bb0*/  FMUL.FTZ R137, R161, R161 ;  /* 0x000000a1a1897220 */ /* 0x002fca0000410000 */
[----:B------:R-:W-:Y:S01]  /*17bc0*/  FSEL R137, R137, RZ, P1 ;  /* 0x000000ff89897208 */ /* 0x000fe20000800000 */
[----:B--2---:R-:W-:Y:S01]  /*17bd0*/  FFMA.FTZ R136, R149, R136, c[0x0][0x228] ;  /* 0x00008a0095887623 */ /* 0x004fe20000010088 */
[----:B------:R-:W-:-:S03]  /*17be0*/  SHF.R.S32.HI R149, RZ, 0x1f, R140 ;  /* 0x0000001fff957819 */ /* 0x000fc6000001148c */
[----:B------:R-:W-:Y:S01]  /*17bf0*/  FADD.FTZ R138, R136, R137 ;  /* 0x00000089888a7221 */ /* 0x000fe20000010000 */
[----:B------:R-:W-:Y:S02]  /*17c00*/  @!P0 MOV R137, 0x4 ;  /* 0x0000000400898802 */ /* 0x000fe40000000f00 */
[----:B------:R-:W-:Y:S01]  /*17c10*/  LEA.HI R149, R149, R140, RZ, 0x2 ;  /* 0x0000008c95957211 */ /* 0x000fe200078f10ff */
[----:B------:R-:W0:Y:S01]  /*17c20*/  MUFU.RSQ R163, R138 ;  /* 0x0000008a00a37308 */ /* 0x000e220000001400 */
[----:B------:R-:W-:Y:S01]  /*17c30*/  FSEL R140, R161, RZ, !P1 ;  /* 0x000000ffa18c7208 */ /* 0x000fe20004800000 */
[C---:B------:R-:W-:Y:S01]  /*17c40*/  @!P0 IMAD.WIDE R136, R2.reuse, R137, c[0x0][0x1a0] ;  /* 0x0000680002888625 */ /* 0x040fe200078e0289 */
[----:B------:R-:W-:Y:S02]  /*17c50*/  LEA.HI.SX32 R148, R149, R148, 0x1e ;  /* 0x0000009495947211 */ /* 0x000fe400078ff2ff */
[----:B------:R-:W-:Y:S01]  /*17c60*/  IADD3 R2, R2, c[0x0][0x160], RZ ;  /* 0x0000580002027a10 */ /* 0x000fe20007ffe0ff */
[C---:B------:R-:W-:Y:S01]  /*17c70*/  FADD.FTZ R80, -R140.reuse, R80 ;  /* 0x000000508c507221 */ /* 0x040fe20000010100 */
[----:B------:R1:W-:Y:S01]  /*17c80*/  @!P0 STG.E [R136.64], R161 ;  /* 0x000000a188008986 */ /* 0x0003e2000c101904 */
[C---:B------:R-:W-:Y:S01]  /*17c90*/  FADD.FTZ R83, -R140.reuse, R83 ;  /* 0x000000538c537221 */ /* 0x040fe20000010100 */
[----:B------:R-:W-:Y:S01]  /*17ca0*/  LOP3.LUT P1, RZ, R113, 0xff, RZ, 0xc0, !PT ;  /* 0x000000ff71ff7812 */ /* 0x000fe2000782c0ff */
[----:B------:R-:W-:-:S02]  /*17cb0*/  FADD.FTZ R82, -R140, R82 ;  /* 0x000000528c527221 */ /* 0x000fc40000010100 */
[C---:B------:R-:W-:Y:S01]  /*17cc0*/  FADD.FTZ R81, -R140.reuse, R81 ;  /* 0x000000518c517221 */ /* 0x040fe20000010100 */
[----:B------:R-:W-:Y:S01]  /*17cd0*/  SEL R113, RZ, 0x1, P1 ;  /* 0x00000001ff717807 */ /* 0x000fe20000800000 */
[----:B------:R-:W-:Y:S01]  /*17ce0*/  FADD.FTZ R76, -R140, R76 ;  /* 0x0000004c8c4c7221 */ /* 0x000fe20000010100 */
[----:B0-----:R0:W-:Y:S01]  /*17cf0*/  @!P0 STG.E [R146.64], R163 ;  /* 0x000000a392008986 */ /* 0x0011e2000c101904 */
[C---:B------:R-:W-:Y:S01]  /*17d00*/  FMUL.FTZ R83, R163.reuse, R83 ;  /* 0x00000053a3537220 */ /* 0x040fe20000410000 */
[C---:B-1----:R-:W-:Y:S01]  /*17d10*/  LEA R136, P0, R148.reuse, c[0x0][0x208], 0x4 ;  /* 0x0000820094887a11 */ /* 0x042fe200078020ff */
[C---:B------:R-:W-:Y:S02]  /*17d20*/  FMUL.FTZ R82, R163.reuse, R82 ;  /* 0x00000052a3527220 */ /* 0x040fe40000410000 */
[C---:B------:R-:W-:Y:S01]  /*17d30*/  FMUL.FTZ R81, R163.reuse, R81 ;  /* 0x00000051a3517220 */ /* 0x040fe20000410000 */
[----:B------:R-:W-:Y:S01]  /*17d40*/  LEA.HI.X R137, R148, c[0x0][0x20c], RZ, 0x4, P0 ;  /* 0x0000830094897a11 */ /* 0x000fe200000f24ff */
[----:B------:R-:W-:Y:S01]  /*17d50*/  FMUL.FTZ R80, R163, R80 ;  /* 0x00000050a3507220 */ /* 0x000fe20000410000 */
[----:B------:R-:W-:Y:S01]  /*17d60*/  ISETP.GE.AND P0, PT, R2, c[0x0][0x164], PT ;  /* 0x0000590002007a0c */ /* 0x000fe20003f06270 */
        /* <DEDUP_REMOVED lines=16> */
[C---:B-1----:R-:W-:Y:S02]  /*17e70*/  FADD.FTZ R82, -R140.reuse, R64 ;  /* 0x000000408c527221 */ /* 0x042fe40000010100 */
[C---:B------:R-:W-:Y:S02]  /*17e80*/  FADD.FTZ R83, -R140.reuse, R65 ;  /* 0x000000418c537221 */ /* 0x040fe40000010100 */
[C---:B------:R-:W-:Y:S02]  /*17e90*/  FADD.FTZ R136, -R140.reuse, R66 ;  /* 0x000000428c887221 */ /* 0x040fe40000010100 */
[----:B------:R-:W-:-:S02]  /*17ea0*/  FADD.FTZ R137, -R140, R67 ;  /* 0x000000438c897221 */ /* 0x000fc40000010100 */
[C---:B------:R-:W-:Y:S02]  /*17eb0*/  FMUL.FTZ R60, R163.reuse, R76 ;  /* 0x0000004ca33c7220 */ /* 0x040fe40000410000 */
[C---:B------:R-:W-:Y:S02]  /*17ec0*/  FMUL.FTZ R61, R163.reuse, R77 ;  /* 0x0000004da33d7220 */ /* 0x040fe40000410000 */
        /* <DEDUP_REMOVED lines=16> */
[----:B------:R-:W-:Y:S02]  /*17fd0*/  FADD.FTZ R161, -R140, R94 ;  /* 0x0000005e8ca17221 */ /* 0x000fe40000010100 */
[----:B------:R-:W-:-:S04]  /*17fe0*/  IMAD.WIDE.U32 R68, R139, R162, c[0x0][0x208] ;  /* 0x000082008b447625 */ /* 0x000fc800078e00a2 */
[----:B------:R-:W-:Y:S02]  /*17ff0*/  FFMA.FTZ R63, R119, R63, R100 ;  /* 0x0000003f773f7223 */ /* 0x000fe40000010064 */
[----:B------:R-:W-:Y:S02]  /*18000*/  FFMA.FTZ R62, R39, R62, R24 ;  /* 0x0000003e273e7223 */ /* 0x000fe40000010018 */
[----:B------:R-:W-:Y:S02]  /*18010*/  FFMA.FTZ R61, R118, R61, R99 ;  /* 0x0000003d763d7223 */ /* 0x000fe40000010063 */
[----:B------:R-:W-:Y:S02]  /*18020*/  FFMA.FTZ R60, R40, R60, R23 ;  /* 0x0000003c283c7223 */ /* 0x000fe40000010017 */
[----:B------:R-:W-:Y:S02]  /*18030*/  FADD.FTZ R140, -R140, R95 ;  /* 0x0000005f8c8c7221 */ /* 0x000fe40000010100 */
[----:B------:R-:W-:Y:S01]  /*18040*/  IMAD.WIDE.U32 R70, R143, R162, c[0x0][0x208] ;  /* 0x000082008f467625 */ /* 0x000fe200078e00a2 */
[----:B------:R0:W-:Y:S03]  /*18050*/  STG.E.128 [R68.64], R60 ;  /* 0x0000003c44007986 */ /* 0x0001e6000c101d04 */
[----:B------:R-:W-:-:S02]  /*18060*/  FMUL.FTZ R56, R163, R138 ;  /* 0x0000008aa3387220 */ /* 0x000fc40000410000 */
[C---:B------:R-:W-:Y:S02]  /*18070*/  FMUL.FTZ R57, R163.reuse, R146 ;  /* 0x00000092a3397220 */ /* 0x040fe40000410000 */
[C---:B------:R-:W-:Y:S02]  /*18080*/  FMUL.FTZ R58, R163.reuse, R80 ;  /* 0x00000050a33a7220 */ /* 0x040fe40000410000 */
[----:B------:R-:W-:Y:S02]  /*18090*/  FMUL.FTZ R59, R163, R81 ;  /* 0x00000051a33b7220 */ /* 0x000fe40000410000 */
[----:B------:R-:W-:Y:S02]  /*180a0*/  FFMA.FTZ R67, R121, R67, R102 ;  /* 0x0000004379437223 */ /* 0x000fe40000010066 */
[----:B------:R-:W-:Y:S02]  /*180b0*/  FFMA.FTZ R66, R41, R66, R26 ;  /* 0x0000004229427223 */ /* 0x000fe4000001001a */
[----:B------:R-:W-:-:S02]  /*180c0*/  FFMA.FTZ R65, R120, R65, R101 ;  /* 0x0000004178417223 */ /* 0x000fc40000010065 */
[----:B------:R-:W-:Y:S02]  /*180d0*/  FFMA.FTZ R64, R42, R64, R25 ;  /* 0x000000402a407223 */ /* 0x000fe40000010019 */
[C---:B------:R-:W-:Y:S02]  /*180e0*/  FMUL.FTZ R72, R163.reuse, R82 ;  /* 0x00000052a3487220 */ /* 0x040fe40000410000 */
[C---:B------:R-:W-:Y:S01]  /*180f0*/  FMUL.FTZ R73, R163.reuse, R83 ;  /* 0x00000053a3497220 */ /* 0x040fe20000410000 */
[----:B------:R1:W-:Y:S01]  /*18100*/  STG.E.128 [R70.64], R64 ;  /* 0x0000004046007986 */ /* 0x0003e2000c101d04 */
        /* <DEDUP_REMOVED lines=44> */
[----:B--2---:R-:W-:Y:S01]  /*183d0*/  @P0 CALL.REL.NOINC `(.L_x_23617) ;  /* 0x0000001000000944 */ /* 0x004fe20003c00000 */
[----:B------:R-:W-:Y:S05]  /*183e0*/  BRA `(.L_x_23618) ;  /* 0xfffe89b000007947 */ /* 0x000fea000383ffff */
.L_x_23617:
[----:B------:R-:W-:Y:S05]  /*183f0*/  EXIT ;  /* 0x000000000000794d */ /* 0x000fea0003800000 */
.L_x_23615:
[----:B0-----:R-:W-:Y:S01]  /*18400*/  HFMA2.MMA R137, -RZ, RZ, 0, 1.847743988037109375e-06 ;  /* 0x0000001fff897435 */ /* 0x001fe200000001ff */
[----:B------:R-:W-:Y:S01]  /*18410*/  IMAD.MOV.U32 R149, RZ, RZ, 0x1 ;  /* 0x00000001ff957424 */ /* 0x000fe200078e00ff */
[----:B------:R-:W-:Y:S01]  /*18420*/  MOV R146, 0x18450 ;  /* 0x0001845000927802 */ /* 0x000fe20000000f00 */
[----:B------:R-:W-:-:S03]  /*18430*/  IMAD.MOV.U32 R140, RZ, RZ, -0x1 ;  /* 0xffffffffff8c7424 */ /* 0x000fc600078e00ff */
[----:B------:R-:W-:Y:S05]  /*18440*/  CALL.REL.NOINC `($__internal_71_$__cuda_sm70_shflsync_bfly_p) ;  /* 0x0000079000007944 */ /* 0x000fea0003c00000 */
[----:B-1----:R-:W-:Y:S01]  /*18450*/  IMAD.MOV.U32 R136, RZ, RZ, R149 ;  /* 0x000000ffff887224 */ /* 0x002fe200078e0095 */
[----:B0-----:R-:W-:Y:S05]  /*18460*/  BRA `(.L_x_23619) ;  /* 0xffffed7000007947 */ /* 0x001fea000383ffff */
.L_x_23616:
[----:B------:R-:W-:Y:S01]  /*18470*/  IMAD.MOV.U32 R149, RZ, RZ, 0x2 ;  /* 0x00000002ff957424 */ /* 0x000fe200078e00ff */
[----:B------:R-:W-:Y:S01]  /*18480*/  MOV R137, 0x1f ;  /* 0x0000001f00897802 */ /* 0x000fe20000000f00 */
[----:B------:R-:W-:Y:S01]  /*18490*/  IMAD.MOV.U32 R140, RZ, RZ, -0x1 ;  /* 0xffffffffff8c7424 */ /* 0x000fe200078e00ff */
[----:B------:R-:W-:Y:S02]  /*184a0*/  MOV R146, 0x184c0 ;  /* 0x000184c000927802 */ /* 0x000fe40000000f00 */
[----:B------:R-:W-:Y:S05]  /*184b0*/  CALL.REL.NOINC `($__internal_71_$__cuda_sm70_shflsync_bfly_p) ;  /* 0x0000072000007944 */ /* 0x000fea0003c00000 */
[----:B01----:R-:W-:Y:S01]  /*184c0*/  FADD.FTZ R148, R148, R149 ;  /* 0x0000009594947221 */ /* 0x003fe20000010000 */
[----:B------:R-:W-:Y:S01]  /*184d0*/  MOV R140, 0xffffffff ;  /* 0xffffffff008c7802 */ /* 0x000fe20000000f00 */
[----:B------:R-:W-:Y:S01]  /*184e0*/  IMAD.MOV.U32 R149, RZ, RZ, 0x4 ;  /* 0x00000004ff957424 */ /* 0x000fe200078e00ff */
[----:B------:R-:W-:Y:S01]  /*184f0*/  MOV R146, 0x18520 ;  /* 0x0001852000927802 */ /* 0x000fe20000000f00 */
[----:B------:R-:W-:-:S02]  /*18500*/  IMAD.MOV.U32 R137, RZ, RZ, 0x1f ;  /* 0x0000001fff897424 */ /* 0x000fc400078e00ff */
[----:B------:R-:W-:Y:S05]  /*18510*/  CALL.REL.NOINC `($__internal_71_$__cuda_sm70_shflsync_bfly_p) ;  /* 0x000006c000007944 */ /* 0x000fea0003c00000 */
[----:B01----:R-:W-:Y:S01]  /*18520*/  FADD.FTZ R148, R148, R149 ;  /* 0x0000009594947221 */ /* 0x003fe20000010000 */
[----:B------:R-:W-:Y:S01]  /*18530*/  MOV R146, 0x18580 ;  /* 0x0001858000927802 */ /* 0x000fe20000000f00 */
[----:B------:R-:W-:-:S02]  /*18540*/  IMAD.MOV.U32 R149, RZ, RZ, 0x8 ;  /* 0x00000008ff957424 */ /* 0x000fc400078e00ff */
[----:B------:R-:W-:Y:S02]  /*18550*/  IMAD.MOV.U32 R137, RZ, RZ, 0x1f ;  /* 0x0000001fff897424 */ /* 0x000fe400078e00ff */
[----:B------:R-:W-:Y:S02]  /*18560*/  IMAD.MOV.U32 R140, RZ, RZ, -0x1 ;  /* 0xffffffffff8c7424 */ /* 0x000fe400078e00ff */
[----:B------:R-:W-:Y:S05]  /*18570*/  CALL.REL.NOINC `($__internal_71_$__cuda_sm70_shflsync_bfly_p) ;  /* 0x0000066000007944 */ /* 0x000fea0003c00000 */
[----:B01----:R-:W-:Y:S01]  /*18580*/  FADD.FTZ R148, R148, R149 ;  /* 0x0000009594947221 */ /* 0x003fe20000010000 */
[----:B------:R-:W-:Y:S01]  /*18590*/  HFMA2.MMA R149, -RZ, RZ, 0, 9.5367431640625e-07 ;  /* 0x00000010ff957435 */ /* 0x000fe200000001ff */
[----:B------:R-:W-:Y:S01]  /*185a0*/  IMAD.MOV.U32 R137, RZ, RZ, 0x1f ;  /* 0x0000001fff897424 */ /* 0x000fe200078e00ff */
[----:B------:R-:W-:Y:S01]  /*185b0*/  MOV R146, 0x185e0 ;  /* 0x000185e000927802 */ /* 0x000fe20000000f00 */
[----:B------:R-:W-:-:S03]  /*185c0*/  IMAD.MOV.U32 R140, RZ, RZ, -0x1 ;  /* 0xffffffffff8c7424 */ /* 0x000fc600078e00ff */
[----:B------:R-:W-:Y:S05]  /*185d0*/  CALL.REL.NOINC `($__internal_71_$__cuda_sm70_shflsync_bfly_p) ;  /* 0x0000060000007944 */ /* 0x000fea0003c00000 */
[----:B-1----:R-:W-:Y:S01]  /*185e0*/  FADD.FTZ R136, R148, R149 ;  /* 0x0000009594887221 */ /* 0x002fe20000010000 */
[----:B------:R-:W-:Y:S01]  /*185f0*/  MOV R146, 0x18a50 ;  /* 0x00018a5000927802 */ /* 0x000fe20000000f00 */
[----:B------:R-:W-:Y:S02]  /*18600*/  IMAD.MOV.U32 R149, RZ, RZ, 0x1 ;  /* 0x00000001ff957424 */ /* 0x000fe400078e00ff */
[----:B------:R-:W-:-:S04]  /*18610*/  FMUL.FTZ R136, R136, 0.0009765625 ;  /* 0x3a80000088887820 */ /* 0x000fc80000410000 */
[C---:B0-----:R-:W-:Y:S02]  /*18620*/  FADD.FTZ R137, -R136.reuse, R80 ;  /* 0x0000005088897221 */ /* 0x041fe40000010100 */
        /* <DEDUP_REMOVED lines=65> */
[----:B------:R-:W-:Y:S05]  /*18a40*/  CALL.REL.NOINC `($__internal_71_$__cuda_sm70_shflsync_bfly_p) ;  /* 0x0000019000007944 */ /* 0x000fea0003c00000 */
[----:B01----:R-:W-:Y:S01]  /*18a50*/  FADD.FTZ R148, R148, R149 ;  /* 0x0000009594947221 */ /* 0x003fe20000010000 */
[----:B------:R-:W-:Y:S01]  /*18a60*/  MOV R140, 0xffffffff ;  /* 0xffffffff008c7802 */ /* 0x000fe20000000f00 */
[----:B------:R-:W-:Y:S01]  /*18a70*/  IMAD.MOV.U32 R149, RZ, RZ, 0x2 ;  /* 0x00000002ff957424 */ /* 0x000fe200078e00ff */
[----:B------:R-:W-:Y:S01]  /*18a80*/  MOV R146, 0x18ab0 ;  /* 0x00018ab000927802 */ /* 0x000fe20000000f00 */
[----:B------:R-:W-:Y:S02]  /*18a90*/  IMAD.MOV.U32 R137, RZ, RZ, 0x1f ;  /* 0x0000001fff897424 */ /* 0x000fe400078e00ff */
[----:B------:R-:W-:Y:S05]  /*18aa0*/  CALL.REL.NOINC `($__internal_71_$__cuda_sm70_shflsync_bfly_p) ;  /* 0x0000013000007944 */ /* 0x000fea0003c00000 */
[----:B01----:R-:W-:Y:S01]  /*18ab0*/  FADD.FTZ R148, R148, R149 ;  /* 0x0000009594947221 */ /* 0x003fe20000010000 */
[----:B------:R-:W-:Y:S01]  /*18ac0*/  MOV R146, 0x18b10 ;  /* 0x00018b1000927802 */ /* 0x000fe20000000f00 */
[----:B------:R-:W-:Y:S02]  /*18ad0*/  IMAD.MOV.U32 R149, RZ, RZ, 0x4 ;  /* 0x00000004ff957424 */ /* 0x000fe400078e00ff */
[----:B------:R-:W-:-:S02]  /*18ae0*/  IMAD.MOV.U32 R137, RZ, RZ, 0x1f ;  /* 0x0000001fff897424 */ /* 0x000fc400078e00ff */
[----:B------:R-:W-:Y:S02]  /*18af0*/  IMAD.MOV.U32 R140, RZ, RZ, -0x1 ;  /* 0xffffffffff8c7424 */ /* 0x000fe400078e00ff */
[----:B------:R-:W-:Y:S05]  /*18b00*/  CALL.REL.NOINC `($__internal_71_$__cuda_sm70_shflsync_bfly_p) ;  /* 0x000000d000007944 */ /* 0x000fea0003c00000 */
[----:B01----:R-:W-:Y:S01]  /*18b10*/  FADD.FTZ R148, R148, R149 ;  /* 0x0000009594947221 */ /* 0x003fe20000010000 */
[----:B------:R-:W-:Y:S01]  /*18b20*/  HFMA2.MMA R149, -RZ, RZ, 0, 4.76837158203125e-07 ;  /* 0x00000008ff957435 */ /* 0x000fe200000001ff */
[----:B------:R-:W-:Y:S01]  /*18b30*/  IMAD.MOV.U32 R137, RZ, RZ, 0x1f ;  /* 0x0000001fff897424 */ /* 0x000fe200078e00ff */
[----:B------:R-:W-:Y:S01]  /*18b40*/  MOV R146, 0x18b70 ;  /* 0x00018b7000927802 */ /* 0x000fe20000000f00 */
[----:B------:R-:W-:-:S03]  /*18b50*/  IMAD.MOV.U32 R140, RZ, RZ, -0x1 ;  /* 0xffffffffff8c7424 */ /* 0x000fc600078e00ff */
[----:B------:R-:W-:Y:S05]  /*18b60*/  CALL.REL.NOINC `($__internal_71_$__cuda_sm70_shflsync_bfly_p) ;  /* 0x0000007000007944 */ /* 0x000fea0003c00000 */
[----:B01----:R-:W-:Y:S01]  /*18b70*/  FADD.FTZ R148, R148, R149 ;  /* 0x0000009594947221 */ /* 0x003fe20000010000 */
[----:B------:R-:W-:Y:S01]  /*18b80*/  MOV R137, 0x1f ;  /* 0x0000001f00897802 */ /* 0x000fe20000000f00 */
[----:B------:R-:W-:Y:S01]  /*18b90*/  IMAD.MOV.U32 R149, RZ, RZ, 0x10 ;  /* 0x00000010ff957424 */ /* 0x000fe200078e00ff */
[----:B------:R-:W-:Y:S01]  /*18ba0*/  MOV R146, 0x18bd0 ;  /* 0x00018bd000927802 */ /* 0x000fe20000000f00 */
[----:B------:R-:W-:Y:S02]  /*18bb0*/  IMAD.MOV.U32 R140, RZ, RZ, -0x1 ;  /* 0xffffffffff8c7424 */ /* 0x000fe400078e00ff */
[----:B------:R-:W-:Y:S05]  /*18bc0*/  CALL.REL.NOINC `($__internal_71_$__cuda_sm70_shflsync_bfly_p) ;  /* 0x0000001000007944 */ /* 0x000fea0003c00000 */
[----:B01----:R-:W-:Y:S05]  /*18bd0*/  BRA `(.L_x_23620) ;  /* 0xffffeb4000007947 */ /* 0x003fea000383ffff */
        .weak           $__internal_71_$__cuda_sm70_shflsync_bfly_p
        .type           $__internal_71_$__cuda_sm70_shflsync_bfly_p,@function
        .size           $__internal_71_$__cuda_sm70_shflsync_bfly_p,(.L_x_26531 - $__internal_71_$__cuda_sm70_shflsync_bfly_p)
$__internal_71_$__cuda_sm70_shflsync_bfly_p:
[----:B------:R-:W-:Y:S01]  /*18be0*/  IMAD.MOV.U32 R147, RZ, RZ, 0x0 ;  /* 0x00000000ff937424 */ /* 0x000fe200078e00ff */
[----:B------:R-:W-:Y:S04]  /*18bf0*/  WARPSYNC R140 ;  /* 0x0000008c00007348 */ /* 0x000fe80003800000 */
[----:B------:R0:W1:Y:S01]  /*18c00*/  SHFL.BFLY PT, R149, R148, R149, R137 ;  /* 0x0c00009594957389 */ /* 0x00006200000e0089 */
[----:B------:R-:W-:Y:S05]  /*18c10*/  RET.REL.NODEC R146 `(_ZN10layer_norm31ln_parallel_residual_fwd_kernelINS_13Kernel_traitsI6__halfffffjLj8192ELj1ELj1ELj8ELj16ENS_18Kernel_traits_baseILj8192ES2_ffffjLj256EEEEELb1ELb1ELb1EEEvNS_9FwdParamsE) ;  /* 0xfffe73e092007950 */ /* 0x000fea0003c3ffff */
.L_x_23621:
        /* <DEDUP_REMOVED lines=14> */
.L_x_26531:


//--------------------- .text._ZN10layer_norm31ln_parallel_residual_fwd_kernelINS_13Kernel_traitsIfffffjLj8192ELj1ELj1ELj8ELj16ENS_18Kernel_traits_baseILj8192EfffffjLj256EEEEELb0ELb0ELb0EEEvNS_9FwdParamsE --------------------------
	.section	.text._ZN10layer_norm31ln_parallel_residual_fwd_kernelINS_13Kernel_traitsIfffffjLj8192ELj1ELj1ELj8ELj16ENS_18Kernel_traits_baseILj8192EfffffjLj256EEEEELb0ELb0ELb0EEEvNS_9FwdParamsE,"ax",@progbits
	.sectioninfo	@"SHI_REGISTERS=198"
	.align	128
        .global         _ZN10layer_norm31ln_parallel_residual_fwd_kernelINS_13Kernel_traitsIfffffjLj8192ELj1ELj1ELj8ELj16ENS_18Kernel_traits_baseILj8192EfffffjLj256EEEEELb0ELb0ELb0EEEvNS_9FwdParamsE
        .type           _ZN10layer_norm31ln_parallel_residual_fwd_kernelINS_13Kernel_traitsIfffffjLj8192ELj1ELj1ELj8ELj16ENS_18Kernel_traits_baseILj8192EfffffjLj256EEEEELb0ELb0ELb0EEEvNS_9FwdParamsE,@function
        .size           _ZN10layer_norm31ln_parallel_residual_fwd_kernelINS_13Kernel_traitsIfffffjLj8192ELj1ELj1ELj8ELj16ENS_18Kernel_traits_baseILj8192EfffffjLj256EEEEELb0ELb0ELb0EEEvNS_9FwdParamsE,(.L_x_26532 - _ZN10layer_norm31ln_parallel_residual_fwd_kernelINS_13Kernel_traitsIfffffjLj8192ELj1ELj1ELj8ELj16ENS_18Kernel_traits_baseILj8192EfffffjLj256EEEEELb0ELb0ELb0EEEvNS_9FwdParamsE)
        .other          _ZN10layer_norm31ln_parallel_residual_fwd_kernelINS_13Kernel_traitsIfffffjLj8192ELj1ELj1ELj8ELj16ENS_18Kernel_traits_baseILj8192EfffffjLj256EEEEELb0ELb0ELb0EEEvNS_9FwdParamsE,@"STO_CUDA_ENTRY STV_DEFAULT"
_ZN10layer_norm31ln_parallel_residual_fwd_kernelINS_13Kernel_traitsIfffffjLj8192ELj1ELj1ELj8ELj16ENS_18Kernel_traits_baseILj8192EfffffjLj256EEEEELb0ELb0ELb0EEEvNS_9FwdParamsE:
.text._ZN10layer_norm31ln_parallel_residual_fwd_kernelINS_13Kernel_traitsIfffffjLj8192ELj1ELj1ELj8ELj16ENS_18Kernel_traits_baseILj8192EfffffjLj256EEEEELb0ELb0ELb0EEEvNS_9FwdParamsE:
        /* <DEDUP_REMOVED lines=19> */
[----:B------:R-:W-:Y:S01]  /*0130*/  HFMA2.MMA R13, -RZ, RZ, 0, 9.5367431640625e-07 ;  /* 0x00000010ff0d7435 */ /* 0x000fe200000001ff */
[----:B------:R-:W-:Y:S01]  /*0140*/  ISETP.NE.U32.AND P2, PT, RZ, c[0x0][0x220], PT ;  /* 0x00008800ff007a0c */ /* 0x000fe20003f45070 */
[----:B------:R-:W-:Y:S01]  /*0150*/  CS2R R6, SRZ ;  /* 0x0000000000067805 */ /* 0x000fe2000001ff00 */
[----:B------:R-:W-:Y:S01]  /*0160*/  ISETP.NE.AND.EX P0, PT, RZ, c[0x0][0x21c], PT, P0 ;  /* 0x00008700ff007a0c */ /* 0x000fe20003f05300 */
[----:B------:R-:W-:Y:S01]  /*0170*/  CS2R R4, SRZ ;  /* 0x0000000000047805 */ /* 0x000fe2000001ff00 */
[----:B------:R-:W-:Y:S01]  /*0180*/  ISETP.NE.AND.EX P2, PT, RZ, c[0x0][0x224], PT, P2 ;  /* 0x00008900ff007a0c */ /* 0x000fe20003f45320 */
[----:B------:R-:W-:Y:S01]  /*0190*/  CS2R R10, SRZ ;  /* 0x00000000000a7805 */ /* 0x000fe2000001ff00 */
[C---:B------:R-:W-:Y:S02]  /*01a0*/  SHF.L.U32 R22, R124.reuse, 0x4, RZ ;  /* 0x000000047c167819 */ /* 0x040fe400000006ff */
[C---:B------:R-:W-:Y:S01]  /*01b0*/  SHF.L.U64.HI R8, R124.reuse, 0x4, RZ ;  /* 0x000000047c087819 */ /* 0x040fe200000102ff */
[----:B------:R-:W-:-:S06]  /*01c0*/  IMAD.WIDE.U32 R12, R124, R13, c[0x0][0x1b0] ;  /* 0x00006c007c0c7625 */ /* 0x000fcc00078e000d */
[C---:B------:R-:W-:Y:S01]  /*01d0*/  @P0 LEA R20, P3, R124.reuse, c[0x0][0x218], 0x4 ;  /* 0x000086007c140a11 */ /* 0x040fe200078620ff */
[----:B------:R-:W5:Y:S03]  /*01e0*/  LDG.E.128 R12, [R12.64] ;  /* 0x000000040c0c7981 */ /* 0x000f66000c1e1d00 */
[----:B------:R-:W-:Y:S02]  /*01f0*/  @P0 LEA.HI.X R21, R124, c[0x0][0x21c], RZ, 0x4, P3 ;  /* 0x000087007c150a11 */ /* 0x000fe400018f24ff */
[----:B------:R-:W-:-:S03]  /*0200*/  IADD3 R16, P3, R22, c[0x0][0x1b8], RZ ;  /* 0x00006e0016107a10 */ /* 0x000fc60007f7e0ff */
[----:B------:R0:W5:Y:S01]  /*0210*/  @P0 LDG.E.128 R4, [R20.64] ;  /* 0x0000000414040981 */ /* 0x000162000c1e1d00 */
[----:B------:R-:W-:Y:S02]  /*0220*/  IADD3.X R17, R8, c[0x0][0x1bc], RZ, P3, !PT ;  /* 0x00006f0008117a10 */ /* 0x000fe40001ffe4ff */
[----:B------:R-:W-:-:S04]  /*0230*/  @P2 IADD3 R22, P3, R22, c[0x0][0x220], RZ ;  /* 0x0000880016162a10 */ /* 0x000fc80007f7e0ff */
[----:B------:R-:W-:Y:S01]  /*0240*/  @P2 IADD3.X R23, R8, c[0x0][0x224], RZ, P3, !PT ;  /* 0x0000890008172a10 */ /* 0x000fe20001ffe4ff */
[----:B------:R-:W5:Y:S01]  /*0250*/  LDG.E.128 R16, [R16.64] ;  /* 0x0000000410107981 */ /* 0x000f62000c1e1d00 */
[----:B------:R-:W-:-:S06]  /*0260*/  CS2R R8, SRZ ;  /* 0x0000000000087805 */ /* 0x000fcc000001ff00 */
[----:B------:R0:W5:Y:S01]  /*0270*/  @P2 LDG.E.128 R8, [R22.64] ;  /* 0x0000000416082981 */ /* 0x000162000c1e1d00 */
[----:B------:R-:W-:-:S03]  /*0280*/  LOP3.LUT R124, R124, 0x100, RZ, 0xfc, !PT ;  /* 0x000001007c7c7812 */ /* 0x000fc600078efcff */
.L_x_23623:
[----:B------:R-:W-:Y:S05]  /*0290*/  BSYNC B0 ;  /* 0x0000000000007941 */ /* 0x000fea0003800000 */
.L_x_23622:
        /* <DEDUP_REMOVED lines=8> */
[----:B------:R-:W-:Y:S02]  /*0320*/  ISETP.NE.AND.EX P2, PT, RZ, c[0x0][0x224], PT, P2 ;  /* 0x00008900ff007a0c */ /* 0x000fe40003f45320 */
[----:B------:R-:W-:-:S02]  /*0330*/  SHF.L.U32 R38, R124, 0x4, RZ ;  /* 0x000000047c267819 */ /* 0x000fc400000006ff */
[----:B------:R-:W-:Y:S02]  /*0340*/  SHF.L.U64.HI R24, R124, 0x4, RZ ;  /* 0x000000047c187819 */ /* 0x000fe400000102ff */
[----:B------:R-:W-:-:S05]  /*0350*/  MOV R29, 0x10 ;  /* 0x00000010001d7802 */ /* 0x000fca0000000f00 */
[C---:B------:R-:W-:Y:S01]  /*0360*/  @P0 LEA R36, P3, R124.reuse, c[0x0][0x218], 0x4 ;  /* 0x000086007c240a11 */ /* 0x040fe200078620ff */
[----:B------:R-:W-:-:S03]  /*0370*/  IMAD.WIDE.U32 R28, R124, R29, c[0x0][0x1b0] ;  /* 0x00006c007c1c7625 */ /* 0x000fc600078e001d */
[----:B------:R-:W-:Y:S02]  /*0380*/  @P0 LEA.HI.X R37, R124, c[0x0][0x21c], RZ, 0x4, P3 ;  /* 0x000087007c250a11 */ /* 0x000fe400018f24ff */
[----:B------:R-:W-:Y:S01]  /*0390*/  IADD3 R32, P3, R38, c[0x0][0x1b8], RZ ;  /* 0x00006e0026207a10 */ /* 0x000fe20007f7e0ff */
[----:B------:R-:W5:Y:S03]  /*03a0*/  LDG.E.128 R28, [R28.64] ;  /* 0x000000041c1c7981 */ /* 0x000f66000c1e1d00 */
[----:B------:R-:W-:Y:S01]  /*03b0*/  IADD3.X R33, R24, c[0x0][0x1bc], RZ, P3, !PT ;  /* 0x00006f0018217a10 */ /* 0x000fe20001ffe4ff */
[----:B------:R0:W5:Y:S01]  /*03c0*/  @P0 LDG.E.128 R20, [R36.64] ;  /* 0x0000000424140981 */ /* 0x000162000c1e1d00 */
[----:B------:R-:W-:-:S04]  /*03d0*/  @P2 IADD3 R38, P3, R38, c[0x0][0x220], RZ ;  /* 0x0000880026262a10 */ /* 0x000fc80007f7e0ff */
[----:B------:R-:W-:Y:S01]  /*03e0*/  @P2 IADD3.X R39, R24, c[0x0][0x224], RZ, P3, !PT ;  /* 0x0000890018272a10 */ /* 0x000fe20001ffe4ff */
[----:B------:R-:W5:Y:S01]  /*03f0*/  LDG.E.128 R32, [R32.64] ;  /* 0x0000000420207981 */ /* 0x000f62000c1e1d00 */
[----:B------:R-:W-:-:S06]  /*0400*/  CS2R R24, SRZ ;  /* 0x0000000000187805 */ /* 0x000fcc000001ff00 */
[----:B------:R0:W5:Y:S01]  /*0410*/  @P2 LDG.E.128 R24, [R38.64] ;  /* 0x0000000426182981 */ /* 0x000162000c1e1d00 */
[----:B------:R-:W-:-:S03]  /*0420*/  IADD3 R124, R124, 0x100, RZ ;  /* 0x000001007c7c7810 */ /* 0x000fc60007ffe0ff */
.L_x_23625:
[----:B------:R-:W-:Y:S05]  /*0430*/  BSYNC B0 ;  /* 0x0000000000007941 */ /* 0x000fea0003800000 */
.L_x_23624:
[----:B------:R-:W-:Y:S01]  /*0440*/  BSSY B0, `(.L_x_23626) ;  /* 0x0000019000007945 */ /* 0x000fe20003800000 */
[----:B------:R-:W-:Y:S05]  /*0450*/  @!P5 BRA `(.L_x_23627) ;  /* 0x000001700000d947 */ /* 0x000fea0003800000 */
[----:B------:R-:W-:Y:S01]  /*0460*/  ISETP.NE.U32.AND P0, PT, RZ, c[0x0][0x218], PT ;  /* 0x00008600ff007a0c */ /* 0x000fe20003f05070 */
[----:B------:R-:W-:Y:S01]  /*0470*/  HFMA2.MMA R45, -RZ, RZ, 0, 9.5367431640625e-07 ;  /* 0x00000010ff2d7435 */ /* 0x000fe200000001ff */
[----:B------:R-:W-:Y:S01]  /*0480*/  ISETP.NE.U32.AND P2, PT, RZ, c[0x0][0x220], PT ;  /* 0x00008800ff007a0c */ /* 0x000fe20003f45070 */
[----:B0-----:R-:W-:Y:S01]  /*0490*/  CS2R R38, SRZ ;  /* 0x0000000000267805 */ /* 0x001fe2000001ff00 */
[----:B------:R-:W-:Y:S01]  /*04a0*/  ISETP.NE.AND.EX P0, PT, RZ, c[0x0][0x21c], PT, P0 ;  /* 0x00008700ff007a0c */ /* 0x000fe20003f05300 */
[----:B------:R-:W-:Y:S01]  /*04b0*/  CS2R R36, SRZ ;  /* 0x0000000000247805 */ /* 0x000fe2000001ff00 */
[----:B------:R-:W-:Y:S01]  /*04c0*/  ISETP.NE.AND.EX P2, PT, RZ, c[0x0][0x224], PT, P2 ;  /* 0x00008900ff007a0c */ /* 0x000fe20003f45320 */
[----:B------:R-:W-:Y:S01]  /*04d0*/  CS2R R42, SRZ ;  /* 0x00000000002a7805 */ /* 0x000fe2000001ff00 */
[----:B------:R-:W-:-:S02]  /*04e0*/  SHF.L.U32 R54, R124, 0x4, RZ ;  /* 0x000000047c367819 */ /* 0x000fc400000006ff */
        /* <DEDUP_REMOVED lines=13> */
[----:B------:R-:W-:-:S03]  /*05c0*/  IADD3 R124, R124, 0x100, RZ ;  /* 0x000001007c7c7810 */ /* 0x000fc60007ffe0ff */
.L_x_23627:
[----:B------:R-:W-:Y:S05]  /*05d0*/  BSYNC B0 ;  /* 0x0000000000007941 */ /* 0x000fea0003800000 */
.L_x_23626:
[----:B------:R-:W-:Y:S01]  /*05e0*/  BSSY B0, `(.L_x_23628) ;  /* 0x0000019000007945 */ /* 0x000fe20003800000 */
[----:B------:R-:W-:Y:S05]  /*05f0*/  @!P4 BRA `(.L_x_23629) ;  /* 0x000001700000c947 */ /* 0x000fea0003800000 */
[----:B------:R-:W-:Y:S01]  /*0600*/  ISETP.NE.U32.AND P0, PT, RZ, c[0x0][0x218], PT ;  /* 0x00008600ff007a0c */ /* 0x000fe20003f05070 */
[C---:B------:R-:W-:Y:S01]  /*0610*/  IMAD.SHL.U32 R70, R124.reuse, 0x10, RZ ;  /* 0x000000107c467824 */ /* 0x040fe200078e00ff */
[----:B------:R-:W-:Y:S01]  /*0620*/  ISETP.NE.U32.AND P2, PT, RZ, c[0x0][0x220], PT ;  /* 0x00008800ff007a0c */ /* 0x000fe20003f45070 */
[----:B0-----:R-:W-:Y:S01]  /*0630*/  CS2R R54, SRZ ;  /* 0x0000000000367805 */ /* 0x001fe2000001ff00 */
[----:B------:R-:W-:Y:S01]  /*0640*/  ISETP.NE.AND.EX P0, PT, RZ, c[0x0][0x21c], PT, P0 ;  /* 0x00008700ff007a0c */ /* 0x000fe20003f05300 */
[----:B------:R-:W-:Y:S01]  /*0650*/  CS2R R52, SRZ ;  /* 0x0000000000347805 */ /* 0x000fe2000001ff00 */
[----:B------:R-:W-:Y:S01]  /*0660*/  ISETP.NE.AND.EX P2, PT, RZ, c[0x0][0x224], PT, P2 ;  /* 0x00008900ff007a0c */ /* 0x000fe20003f45320 */
[----:B------:R-:W-:Y:S01]  /*0670*/  CS2R R58, SRZ ;  /* 0x00000000003a7805 */ /* 0x000fe2000001ff00 */
[----:B------:R-:W-:-:S02]  /*0680*/  SHF.L.U64.HI R56, R124, 0x4, RZ ;  /* 0x000000047c387819 */ /* 0x000fc400000102ff */
[----:B------:R-:W-:-:S05]  /*0690*/  MOV R61, 0x10 ;  /* 0x00000010003d7802 */ /* 0x000fca0000000f00 */
[C---:B------:R-:W-:Y:S02]  /*06a0*/  IMAD.WIDE.U32 R60, R124.reuse, R61, c[0x0][0x1b0] ;  /* 0x00006c007c3c7625 */ /* 0x040fe400078e003d */
[----:B------:R-:W-:-:S04]  /*06b0*/  @P0 LEA R68, P3, R124, c[0x0][0x218], 0x4 ;  /* 0x000086007c440a11 */ /* 0x000fc800078620ff */
[----:B------:R-:W-:Y:S01]  /*06c0*/  @P0 LEA.HI.X R69, R124, c[0x0][0x21c], RZ, 0x4, P3 ;  /* 0x000087007c450a11 */ /* 0x000fe200018f24ff */
[----:B------:R-:W5:Y:S01]  /*06d0*/  LDG.E.128 R60, [R60.64] ;  /* 0x000000043c3c7981 */ /* 0x000f62000c1e1d00 */
        /* <DEDUP_REMOVED lines=9> */
.L_x_23629:
[----:B------:R-:W-:Y:S05]  /*0770*/  BSYNC B0 ;  /* 0x0000000000007941 */ /* 0x000fea0003800000 */
.L_x_23628:
[----:B------:R-:W-:Y:S01]  /*0780*/  ISETP.GE.U32.AND P0, PT, R2, 0x500, PT ;  /* 0x000005000200780c */ /* 0x000fe20003f06070 */
[----:B------:R-:W-:Y:S03]  /*0790*/  BSSY B0, `(.L_x_23630) ;  /* 0x000001a000007945 */ /* 0x000fe60003800000 */
[----:B0-----:R-:W-:-:S09]  /*07a0*/  P2R R68, PR, RZ, 0x1 ;  /* 0x00000001ff447803 */ /* 0x001fd20000000000 */
[----:B------:R-:W-:Y:S05]  /*07b0*/  @!P0 BRA `(.L_x_23631) ;  /* 0x0000017000008947 */ /* 0x000fea0003800000 */
[----:B------:R-:W-:Y:S01]  /*07c0*/  ISETP.NE.U32.AND P0, PT, RZ, c[0x0][0x218], PT ;  /* 0x00008600ff007a0c */ /* 0x000fe20003f05070 */
[----:B------:R-:W-:Y:S01]  /*07d0*/  CS2R R70, SRZ ;  /* 0x0000000000467805 */ /* 0x000fe2000001ff00 */
[----:B------:R-:W-:Y:S01]  /*07e0*/  CS2R R68, SRZ ;  /* 0x0000000000447805 */ /* 0x000fe2000001ff00 */
[----:B------:R-:W-:Y:S02]  /*07f0*/  SHF.L.U32 R84, R124, 0x4, RZ ;  /* 0x000000047c547819 */ /* 0x000fe400000006ff */
[----:B------:R-:W-:-:S13]  /*0800*/  ISETP.NE.AND.EX P0, PT, RZ, c[0x0][0x21c], PT, P0 ;  /* 0x00008700ff007a0c */ /* 0x000fda0003f05300 */
[----:B------:R-:W-:-:S04]  /*0810*/  @P0 LEA R76, P2, R124, c[0x0][0x218], 0x4 ;  /* 0x000086007c4c0a11 */ /* 0x000fc800078420ff */
[C---:B------:R-:W-:Y:S02]  /*0820*/  @P0 LEA.HI.X R77, R124.reuse, c[0x0][0x21c], RZ, 0x4, P2 ;  /* 0x000087007c4d0a11 */ /* 0x040fe400010f24ff */
[----:B------:R-:W-:Y:S01]  /*0830*/  ISETP.NE.U32.AND P2, PT, RZ, c[0x0][0x220], PT ;  /* 0x00008800ff007a0c */ /* 0x000fe20003f45070 */
[----:B------:R-:W-:Y:S01]  /*0840*/  HFMA2.MMA R79, -RZ, RZ, 0, 9.5367431640625e-07 ;  /* 0x00000010ff4f7435 */ /* 0x000fe200000001ff */
[----:B------:R-:W-:Y:S01]  /*0850*/  SHF.L.U64.HI R72, R124, 0x4, RZ ;  /* 0x000000047c487819 */ /* 0x000fe200000102ff */
[----:B------:R0:W5:Y:S01]  /*0860*/  @P0 LDG.E.128 R68, [R76.64] ;  /* 0x000000044c440981 */ /* 0x000162000c1e1d00 */
[----:B------:R-:W-:Y:S02]  /*0870*/  ISETP.NE.AND.EX P2, PT, RZ, c[0x0][0x224], PT, P2 ;  /* 0x00008900ff007a0c */ /* 0x000fe40003f45320 */
[----:B------:R-:W-:-:S04]  /*0880*/  IADD3 R80, P0, R84, c[0x0][0x1b8], RZ ;  /* 0x00006e0054507a10 */ /* 0x000fc80007f1e0ff */
[----:B------:R-:W-:Y:S01]  /*0890*/  IADD3.X R81, R72, c[0x0][0x1bc], RZ, P0, !PT ;  /* 0x00006f0048517a10 */ /* 0x000fe200007fe4ff */
[----:B------:R-:W-:Y:S01]  /*08a0*/  CS2R R74, SRZ ;  /* 0x00000000004a7805 */ /* 0x000fe2000001ff00 */
[----:B0-----:R-:W-:-:S04]  /*08b0*/  IMAD.WIDE.U32 R76, R124, R79, c[0x0][0x1b0] ;  /* 0x00006c007c4c7625 */ /* 0x001fc800078e004f */
[----:B------:R-:W5:Y:S01]  /*08c0*/  LDG.E.128 R80, [R80.64] ;  /* 0x0000000450507981 */ /* 0x000f62000c1e1d00 */
[----:B------:R-:W-:-:S03]  /*08d0*/  @P2 IADD3 R84, P0, R84, c[0x0][0x220], RZ ;  /* 0x0000880054542a10 */ /* 0x000fc60007f1e0ff */
[----:B------:R-:W5:Y:S01]  /*08e0*/  LDG.E.128 R76, [R76.64] ;  /* 0x000000044c4c7981 */ /* 0x000f62000c1e1d00 */
[----:B------:R-:W-:Y:S02]  /*08f0*/  @P2 IADD3.X R85, R72, c[0x0][0x224], RZ, P0, !PT ;  /* 0x0000890048552a10 */ /* 0x000fe400007fe4ff */
[----:B------:R-:W-:-:S06]  /*0900*/  CS2R R72, SRZ ;  /* 0x0000000000487805 */ /* 0x000fcc000001ff00 */
[----:B------:R0:W5:Y:S01]  /*0910*/  @P2 LDG.E.128 R72, [R84.64] ;  /* 0x0000000454482981 */ /* 0x000162000c1e1d00 */
[----:B------:R-:W-:-:S03]  /*0920*/  IADD3 R124, R124, 0x100, RZ ;  /* 0x000001007c7c7810 */ /* 0x000fc60007ffe0ff */
.L_x_23631:
[----:B------:R-:W-:Y:S05]  /*0930*/  BSYNC B0 ;  /* 0x0000000000007941 */ /* 0x000fea0003800000 */
.L_x_23630:
[----:B------:R-:W-:Y:S01]  /*0940*/  ISETP.GE.U32.AND P0, PT, R2, 0x600, PT ;  /* 0x000006000200780c */ /* 0x000fe20003f06070 */
[----:B------:R-:W-:Y:S03]  /*0950*/  BSSY B0, `(.L_x_23632) ;  /* 0x000001a000007945 */ /* 0x000fe60003800000 */
[----:B0-----:R-:W-:-:S09]  /*0960*/  P2R R84, PR, RZ, 0x1 ;  /* 0x00000001ff547803 */ /* 0x001fd20000000000 */
[----:B------:R-:W-:Y:S05]  /*0970*/  @!P0 BRA `(.L_x_23633) ;  /* 0x0000017000008947 */ /* 0x000fea0003800000 */
[C---:B------:R-:W-:Y:S01]  /*0980*/  SHF.L.U32 R102, R124.reuse, 0x4, RZ ;  /* 0x000000047c667819 */ /* 0x040fe200000006ff */
[----:B------:R-:W-:Y:S01]  /*0990*/  CS2R R86, SRZ ;  /* 0x0000000000567805 */ /* 0x000fe2000001ff00 */
[----:B------:R-:W-:Y:S02]  /*09a0*/  SHF.L.U64.HI R84, R124, 0x4, RZ ;  /* 0x000000047c547819 */ /* 0x000fe400000102ff */
[----:B------:R-:W-:-:S04]  /*09b0*/  IADD3 R96, P0, R102, c[0x0][0x1b8], RZ ;  /* 0x00006e0066607a10 */ /* 0x000fc80007f1e0ff */
[----:B------:R-:W-:Y:S02]  /*09c0*/  IADD3.X R97, R84, c[0x0][0x1bc], RZ, P0, !PT ;  /* 0x00006f0054617a10 */ /* 0x000fe400007fe4ff */
[----:B------:R-:W-:-:S04]  /*09d0*/  ISETP.NE.U32.AND P0, PT, RZ, c[0x0][0x220], PT ;  /* 0x00008800ff007a0c */ /* 0x000fc80003f05070 */
[----:B------:R-:W-:Y:S02]  /*09e0*/  ISETP.NE.AND.EX P0, PT, RZ, c[0x0][0x224], PT, P0 ;  /* 0x00008900ff007a0c */ /* 0x000fe40003f05300 */
[----:B------:R-:W-:Y:S01]  /*09f0*/  MOV R93, 0x10 ;  /* 0x00000010005d7802 */ /* 0x000fe20000000f00 */
[----:B------:R-:W-:Y:S01]  /*0a00*/  CS2R R90, SRZ ;  /* 0x00000000005a7805 */ /* 0x000fe2000001ff00 */
[----:B------:R-:W-:Y:S01]  /*0a10*/  CS2R R88, SRZ ;  /* 0x0000000000587805 */ /* 0x000fe2000001ff00 */
[----:B------:R-:W5:Y:S08]  /*0a20*/  LDG.E.128 R96, [R96.64] ;  /* 0x0000000460607981 */ /* 0x000f70000c1e1d00 */
[----:B------:R-:W-:-:S04]  /*0a30*/  @P0 IADD3 R102, P2, R102, c[0x0][0x220], RZ ;  /* 0x0000880066660a10 */ /* 0x000fc80007f5e0ff */
[----:B------:R-:W-:Y:S02]  /*0a40*/  @P0 IADD3.X R103, R84, c[0x0][0x224], RZ, P2, !PT ;  /* 0x0000890054670a10 */ /* 0x000fe400017fe4ff */
[----:B------:R-:W-:Y:S01]  /*0a50*/  ISETP.NE.U32.AND P2, PT, RZ, c[0x0][0x218], PT ;  /* 0x00008600ff007a0c */ /* 0x000fe20003f45070 */
[----:B------:R-:W-:Y:S01]  /*0a60*/  CS2R R84, SRZ ;  /* 0x0000000000547805 */ /* 0x000fe2000001ff00 */
[----:B------:R-:W-:Y:S01]  /*0a70*/  IMAD.WIDE.U32 R92, R124, R93, c[0x0][0x1b0] ;  /* 0x00006c007c5c7625 */ /* 0x000fe200078e005d */
[----:B------:R0:W5:Y:S01]  /*0a80*/  @P0 LDG.E.128 R88, [R102.64] ;  /* 0x0000000466580981 */ /* 0x000162000c1e1d00 */
[----:B------:R-:W-:-:S04]  /*0a90*/  ISETP.NE.AND.EX P2, PT, RZ, c[0x0][0x21c], PT, P2 ;  /* 0x00008700ff007a0c */ /* 0x000fc80003f45320 */
[----:B------:R-:W5:Y:S09]  /*0aa0*/  LDG.E.128 R92, [R92.64] ;  /* 0x000000045c5c7981 */ /* 0x000f72000c1e1d00 */
[----:B------:R-:W-:-:S04]  /*0ab0*/  @P2 LEA R100, P3, R124, c[0x0][0x218], 0x4 ;  /* 0x000086007c642a11 */ /* 0x000fc800078620ff */
[----:B------:R-:W-:-:S05]  /*0ac0*/  @P2 LEA.HI.X R101, R124, c[0x0][0x21c], RZ, 0x4, P3 ;  /* 0x000087007c652a11 */ /* 0x000fca00018f24ff */
[----:B------:R0:W5:Y:S01]  /*0ad0*/  @P2 LDG.E.128 R84, [R100.64] ;  /* 0x0000000464542981 */ /* 0x000162000c1e1d00 */
[----:B------:R-:W-:-:S03]  /*0ae0*/  IADD3 R124, R124, 0x100, RZ ;  /* 0x000001007c7c7810 */ /* 0x000fc60007ffe0ff */
.L_x_23633:
[----:B------:R-:W-:Y:S05]  /*0af0*/  BSYNC B0 ;  /* 0x0000000000007941 */ /* 0x000fea0003800000 */
.L_x_23632:
        /* <DEDUP_REMOVED lines=10> */
[----:B------:R-:W-:Y:S01]  /*0ba0*/  ISETP.NE.AND.EX P0, PT, RZ, c[0x0][0x224], PT, P0 ;  /* 0x00008900ff007a0c */ /* 0x000fe20003f05300 */
[----:B------:R-:W-:Y:S01]  /*0bb0*/  HFMA2.MMA R109, -RZ, RZ, 0, 9.5367431640625e-07 ;  /* 0x00000010ff6d7435 */ /* 0x000fe200000001ff */
[----:B------:R-:W-:Y:S01]  /*0bc0*/  CS2R R106, SRZ ;  /* 0x00000000006a7805 */ /* 0x000fe2000001ff00 */
[----:B------:R-:W-:Y:S01]  /*0bd0*/  CS2R R104, SRZ ;  /* 0x0000000000687805 */ /* 0x000fe2000001ff00 */
[----:B------:R-:W5:Y:S09]  /*0be0*/  LDG.E.128 R112, [R112.64] ;  /* 0x0000000470707981 */ /* 0x000f72000c1e1d00 */
        /* <DEDUP_REMOVED lines=12> */
.L_x_23635:
[----:B------:R-:W-:Y:S05]  /*0cb0*/  BSYNC B0 ;  /* 0x0000000000007941 */ /* 0x000fea0003800000 */
.L_x_23634:
[----:B------:R-:W-:Y:S01]  /*0cc0*/  ISETP.GE.U32.AND P0, PT, R2, 0x800, PT ;  /* 0x000008000200780c */ /* 0x000fe20003f06070 */
[----:B------:R-:W-:Y:S03]  /*0cd0*/  BSSY B0, `(.L_x_23636) ;  /* 0x0000019000007945 */ /* 0x000fe60003800000 */
[----:B0-----:R-:W-:-:S09]  /*0ce0*/  P2R R116, PR, RZ, 0x1 ;  /* 0x00000001ff747803 */ /* 0x001fd20000000000 */
[----:B------:R-:W-:Y:S05]  /*0cf0*/  @!P0 BRA `(.L_x_23637) ;  /* 0x0000016000008947 */ /* 0x000fea0003800000 */
[----:B------:R-:W-:Y:S01]  /*0d00*/  IMAD.SHL.U32 R134, R124, 0x10, RZ ;  /* 0x000000107c867824 */ /* 0x000fe200078e00ff */
[----:B------:R-:W-:Y:S01]  /*0d10*/  SHF.R.U32.HI R116, RZ, 0x1c, R124 ;  /* 0x0000001cff747819 */ /* 0x000fe2000001167c */
[----:B------:R-:W-:-:S03]  /*0d20*/  CS2R R118, SRZ ;  /* 0x0000000000767805 */ /* 0x000fc6000001ff00 */
[----:B------:R-:W-:-:S04]  /*0d30*/  IADD3 R128, P0, R134, c[0x0][0x1b8], RZ ;  /* 0x00006e0086807a10 */ /* 0x000fc80007f1e0ff */
[----:B------:R-:W-:Y:S02]  /*0d40*/  IADD3.X R129, R116, c[0x0][0x1bc], RZ, P0, !PT ;  /* 0x00006f0074817a10 */ /* 0x000fe400007fe4ff */
[----:B------:R-:W-:-:S04]  /*0d50*/  ISETP.NE.U32.AND P0, PT, RZ, c[0x0][0x220], PT ;  /* 0x00008800ff007a0c */ /* 0x000fc80003f05070 */
[----:B------:R-:W-:Y:S01]  /*0d60*/  ISETP.NE.AND.EX P0, PT, RZ, c[0x0][0x224], PT, P0 ;  /* 0x00008900ff007a0c */ /* 0x000fe20003f05300 */
[----:B------:R-:W-:Y:S01]  /*0d70*/  CS2R R122, SRZ ;  /* 0x00000000007a7805 */ /* 0x000fe2000001ff00 */
[----:B------:R-:W-:Y:S01]  /*0d80*/  MOV R125, 0x10 ;  /* 0x00000010007d7802 */ /* 0x000fe20000000f00 */
[----:B------:R-:W-:Y:S01]  /*0d90*/  CS2R R120, SRZ ;  /* 0x0000000000787805 */ /* 0x000fe2000001ff00 */
[----:B------:R-:W5:Y:S09]  /*0da0*/  LDG.E.128 R128, [R128.64] ;  /* 0x0000000480807981 */ /* 0x000f72000c1e1d00 */
[----:B------:R-:W-:-:S04]  /*0db0*/  @P0 IADD3 R134, P2, R134, c[0x0][0x220], RZ ;  /* 0x0000880086860a10 */ /* 0x000fc80007f5e0ff */
[----:B------:R-:W-:Y:S02]  /*0dc0*/  @P0 IADD3.X R135, R116, c[0x0][0x224], RZ, P2, !PT ;  /* 0x0000890074870a10 */ /* 0x000fe400017fe4ff */
[----:B------:R-:W-:Y:S01]  /*0dd0*/  ISETP.NE.U32.AND P2, PT, RZ, c[0x0][0x218], PT ;  /* 0x00008600ff007a0c */ /* 0x000fe20003f45070 */
[----:B------:R-:W-:Y:S02]  /*0de0*/  CS2R R116, SRZ ;  /* 0x0000000000747805 */ /* 0x000fe4000001ff00 */
[----:B------:R0:W5:Y:S01]  /*0df0*/  @P0 LDG.E.128 R120, [R134.64] ;  /* 0x0000000486780981 */ /* 0x000162000c1e1d00 */
[----:B------:R-:W-:-:S13]  /*0e00*/  ISETP.NE.AND.EX P2, PT, RZ, c[0x0][0x21c], PT, P2 ;  /* 0x00008700ff007a0c */ /* 0x000fda0003f45320 */
[----:B------:R-:W-:-:S04]  /*0e10*/  @P2 LEA R132, P3, R124, c[0x0][0x218], 0x4 ;  /* 0x000086007c842a11 */ /* 0x000fc800078620ff */
[C---:B------:R-:W-:Y:S01]  /*0e20*/  @P2 LEA.HI.X R133, R124.reuse, c[0x0][0x21c], RZ, 0x4, P3 ;  /* 0x000087007c852a11 */ /* 0x040fe200018f24ff */
[----:B------:R-:W-:-:S04]  /*0e30*/  IMAD.WIDE.U32 R124, R124, R125, c[0x0][0x1b0] ;  /* 0x00006c007c7c7625 */ /* 0x000fc800078e007d */
[----:B------:R0:W5:Y:S04]  /*0e40*/  @P2 LDG.E.128 R116, [R132.64] ;  /* 0x0000000484742981 */ /* 0x000168000c1e1d00 */
[----:B------:R-:W5:Y:S02]  /*0e50*/  LDG.E.128 R124, [R124.64] ;  /* 0x000000047c7c7981 */ /* 0x000f64000c1e1d00 */
.L_x_23637:
[----:B------:R-:W-:Y:S05]  /*0e60*/  BSYNC B0 ;  /* 0x0000000000007941 */ /* 0x000fea0003800000 */
.L_x_23636:
[----:B------:R-:W1:Y:S02]  /*0e70*/  S2UR UR6, SR_CTAID.X ;  /* 0x00000000000679c3 */ /* 0x000e640000002500 */
[----:B-1----:R-:W-:-:S04]  /*0e80*/  LEA.HI R176, R0, UR6, RZ, 0x18 ;  /* 0x0000000600b07c11 */ /* 0x002fc8000f8fc0ff */
[----:B------:R-:W-:-:S13]  /*0e90*/  ISETP.GE.AND P0, PT, R176, c[0x0][0x164], PT ;  /* 0x00005900b0007a0c */ /* 0x000fda0003f06270 */
[----:B------:R-:W-:Y:S05]  /*0ea0*/  @P0 EXIT ;  /* 0x000000000000094d */ /* 0x000fea0003800000 */
[----:B------:R-:W-:Y:S01]  /*0eb0*/  SHF.R.S32.HI R3, RZ, 0x2, R3 ;  /* 0x00000002ff037819 */ /* 0x000fe20000011403 */
[----:B------:R-:W-:Y:S01]  /*0ec0*/  IMAD.MOV.U32 R136, RZ, RZ, c[0x0][0x184] ;  /* 0x00006100ff887624 */ /* 0x000fe200078e00ff */
[----:B0-----:R-:W-:Y:S01]  /*0ed0*/  LOP3.LUT R133, R0, 0xe0, RZ, 0xc0, !PT ;  /* 0x000000e000857812 */ /* 0x001fe200078ec0ff */
[----:B------:R-:W-:Y:S01]  /*0ee0*/  HFMA2.MMA R177, -RZ, RZ, 0, 5.9604644775390625e-08 ;  /* 0x00000001ffb17435 */ /* 0x000fe200000001ff */
[----:B------:R-:W-:Y:S01]  /*0ef0*/  LOP3.LUT R132, R3, 0xff, RZ, 0xc0, !PT ;  /* 0x000000ff03847812 */ /* 0x000fe200078ec0ff */
[----:B------:R-:W-:Y:S01]  /*0f00*/  ULDC.U8 UR6, c[0x0][0x1f0] ;  /* 0x00007c0000067ab9 */ /* 0x000fe20000000000 */
        /* <DEDUP_REMOVED lines=15> */
[----:B------:R-:W-:-:S02]  /*1000*/  IADD3 R135, R134, R135, RZ ;  /* 0x0000008786877210 */ /* 0x000fc40007ffe0ff */
[----:B------:R-:W-:Y:S02]  /*1010*/  LOP3.LUT P0, RZ, R136, c[0x0][0x17c], RZ, 0xfc, P0 ;  /* 0x00005f0088ff7a12 */ /* 0x000fe4000000fcff */
[----:B------:R-:W-:Y:S01]  /*1020*/  SHF.L.U32 R178, R135, 0x2, RZ ;  /* 0x0000000287b27819 */ /* 0x000fe200000006ff */
[----:B0-----:R-:W0:Y:S08]  /*1030*/  MUFU.RCP R3, R3 ;  /* 0x0000000300037308 */ /* 0x001e300000001000 */
.L_x_23801:
        /* <DEDUP_REMOVED lines=29> */
.L_x_23641:
[----:B-----5:R-:W-:Y:S01]  /*1210*/  FADD.FTZ R172, R136, R172 ;  /* 0x000000ac88ac7221 */ /* 0x020fe20000010000 */
[----:B------:R-:W-:Y:S05]  /*1220*/  BRA `(.L_x_23642) ;  /* 0x0000002000007947 */ /* 0x000fea0003800000 */
.L_x_23640:
[----:B-1---5:R-:W-:-:S04]  /*1230*/  FADD.FTZ R172, R132, R172 ;  /* 0x000000ac84ac7221 */ /* 0x022fc80000010000 */
[----:B------:R-:W-:-:S05]  /*1240*/  @P2 FADD.FTZ R172, R136, R172 ;  /* 0x000000ac88ac2221 */ /* 0x000fca0000010000 */
.L_x_23642:
[----:B-----5:R-:W-:Y:S02]  /*1250*/  MOV R140, R172 ;  /* 0x000000ac008c7202 */ /* 0x020fe40000000f00 */
.L_x_23643:
[----:B------:R-:W-:Y:S05]  /*1260*/  @P3 BRA `(.L_x_23644) ;  /* 0x0000007000003947 */ /* 0x000fea0003800000 */
[----:B------:R-:W-:-:S04]  /*1270*/  ISETP.NE.U32.AND P4, PT, RZ, c[0x0][0x180], PT ;  /* 0x00006000ff007a0c */ /* 0x000fc80003f85070 */
[----:B------:R-:W-:-:S13]  /*1280*/  ISETP.NE.AND.EX P4, PT, RZ, c[0x0][0x184], PT, P4 ;  /* 0x00006100ff007a0c */ /* 0x000fda0003f85340 */
[----:B------:R-:W-:Y:S05]  /*1290*/  @P4 BRA `(.L_x_23645) ;  /* 0x0000002000004947 */ /* 0x000fea0003800000 */
[----:B------:R-:W-:Y:S05]  /*12a0*/  @P0 BRA `(.L_x_23646) ;  /* 0x0000005000000947 */ /* 0x000fea0003800000 */
[----:B------:R-:W-:Y:S05]  /*12b0*/  BRA `(.L_x_23647) ;  /* 0x0000005000007947 */ /* 0x000fea0003800000 */
.L_x_23645:
[----:B-----5:R-:W-:Y:S01]  /*12c0*/  FADD.FTZ R173, R137, R173 ;  /* 0x000000ad89ad7221 */ /* 0x020fe20000010000 */
[----:B------:R-:W-:Y:S05]  /*12d0*/  BRA `(.L_x_23646) ;  /* 0x0000002000007947 */ /* 0x000fea0003800000 */
.L_x_23644:
[----:B-----5:R-:W-:-:S04]  /*12e0*/  FADD.FTZ R173, R133, R173 ;  /* 0x000000ad85ad7221 */ /* 0x020fc80000010000 */
[----:B------:R-:W-:-:S05]  /*12f0*/  @P2 FADD.FTZ R173, R137, R173 ;  /* 0x000000ad89ad2221 */ /* 0x000fca0000010000 */
.L_x_23646:
[----:B-----5:R-:W-:Y:S02]  /*1300*/  MOV R141, R173 ;  /* 0x000000ad008d7202 */ /* 0x020fe40000000f00 */
.L_x_23647:
[----:B------:R-:W-:Y:S05]  /*1310*/  @P3 BRA `(.L_x_23648) ;  /* 0x0000007000003947 */ /* 0x000fea0003800000 */
[----:B------:R-:W-:-:S04]  /*1320*/  ISETP.NE.U32.AND P4, PT, RZ, c[0x0][0x180], PT ;  /* 0x00006000ff007a0c */ /* 0x000fc80003f85070 */
[----:B------:R-:W-:-:S13]  /*1330*/  ISETP.NE.AND.EX P4, PT, RZ, c[0x0][0x184], PT, P4 ;  /* 0x00006100ff007a0c */ /* 0x000fda0003f85340 */
[----:B------:R-:W-:Y:S05]  /*1340*/  @P4 BRA `(.L_x_23649) ;  /* 0x0000002000004947 */ /* 0x000fea0003800000 */
[----:B------:R-:W-:Y:S05]  /*1350*/  @P0 BRA `(.L_x_23650) ;  /* 0x0000005000000947 */ /* 0x000fea0003800000 */
[----:B------:R-:W-:Y:S05]  /*1360*/  BRA `(.L_x_23651) ;  /* 0x0000005000007947 */ /* 0x000fea0003800000 */
.L_x_23649:
[----:B-----5:R-:W-:Y:S01]  /*1370*/  FADD.FTZ R174, R138, R174 ;  /* 0x000000ae8aae7221 */ /* 0x020fe20000010000 */
[----:B------:R-:W-:Y:S05]  /*1380*/  BRA `(.L_x_23650) ;  /* 0x0000002000007947 */ /* 0x000fea0003800000 */
.L_x_23648:
[----:B-----5:R-:W-:-:S04]  /*1390*/  FADD.FTZ R174, R134, R174 ;  /* 0x000000ae86ae7221 */ /* 0x020fc80000010000 */
[----:B------:R-:W-:-:S04]  /*13a0*/  @P2 FADD.FTZ R174, R138, R174 ;  /* 0x000000ae8aae2221 */ /* 0x000fc80000010000 */
.L_x_23650:
[----:B-----5:R-:W-:-:S03]  /*13b0*/  IMAD.MOV.U32 R142, RZ, RZ, R174 ;  /* 0x000000ffff8e7224 */ /* 0x020fc600078e00ae */
.L_x_23651:
[----:B------:R-:W-:Y:S05]  /*13c0*/  @P3 BRA `(.L_x_23652) ;  /* 0x0000007000003947 */ /* 0x000fea0003800000 */
[----:B------:R-:W-:-:S04]  /*13d0*/  ISETP.NE.U32.AND P2, PT, RZ, c[0x0][0x180], PT ;  /* 0x00006000ff007a0c */ /* 0x000fc80003f45070 */
[----:B------:R-:W-:-:S13]  /*13e0*/  ISETP.NE.AND.EX P2, PT, RZ, c[0x0][0x184], PT, P2 ;  /* 0x00006100ff007a0c */ /* 0x000fda0003f45320 */
[----:B------:R-:W-:Y:S05]  /*13f0*/  @P2 BRA `(.L_x_23653) ;  /* 0x0000002000002947 */ /* 0x000fea0003800000 */
[----:B------:R-:W-:Y:S05]  /*1400*/  @P0 BRA `(.L_x_23654) ;  /* 0x0000005000000947 */ /* 0x000fea0003800000 */
[----:B------:R-:W-:Y:S05]  /*1410*/  BRA `(.L_x_23655) ;  /* 0x0000005000007947 */ /* 0x000fea0003800000 */
.L_x_23653:
[----:B-----5:R-:W-:Y:S01]  /*1420*/  FADD.FTZ R175, R139, R175 ;  /* 0x000000af8baf7221 */ /* 0x020fe20000010000 */
[----:B------:R-:W-:Y:S05]  /*1430*/  BRA `(.L_x_23654) ;  /* 0x0000002000007947 */ /* 0x000fea0003800000 */
.L_x_23652:
[----:B-----5:R-:W-:-:S04]  /*1440*/  FADD.FTZ R175, R135, R175 ;  /* 0x000000af87af7221 */ /* 0x020fc80000010000 */
[----:B------:R-:W-:-:S05]  /*1450*/  @P2 FADD.FTZ R175, R139, R175 ;  /* 0x000000af8baf2221 */ /* 0x000fca0000010000 */
.L_x_23654:
[----:B-----5:R-:W-:Y:S02]  /*1460*/  MOV R143, R175 ;  /* 0x000000af008f7202 */ /* 0x020fe40000000f00 */
.L_x_23655:
[C---:B------:R-:W-:Y:S02]  /*1470*/  @P0 LEA R180, P2, R179.reuse, c[0x0][0x188], 0x4 ;  /* 0x00006200b3b40a11 */ /* 0x040fe400078420ff */
[C---:B------:R-:W-:Y:S02]  /*1480*/  IADD3 R182, R179.reuse, 0x100, RZ ;  /* 0x00000100b3b67810 */ /* 0x040fe40007ffe0ff */
[----:B------:R-:W-:-:S05]  /*1490*/  @P0 LEA.HI.X R181, R179, c[0x0][0x18c], RZ, 0x4, P2 ;  /* 0x00006300b3b50a11 */ /* 0x000fca00010f24ff */
[----:B------:R1:W-:Y:S04]  /*14a0*/  @P0 STG.E.128 [R180.64], R140 ;  /* 0x0000008cb4000986 */ /* 0x0003e8000c101d04 */
.L_x_23639:
[----:B------:R-:W-:Y:S05]  /*14b0*/  BSYNC B0 ;  /* 0x0000000000007941 */ /* 0x000fea0003800000 */
.L_x_23638:
[----:B------:R-:W-:Y:S01]  /*14c0*/  ISETP.GE.U32.AND P2, PT, R2, 0x200, PT ;  /* 0x000002000200780c */ /* 0x000fe20003f46070 */
[----:B------:R-:W-:-:S12]  /*14d0*/  BSSY B0, `(.L_x_23656) ;  /* 0x0000041000007945 */ /* 0x000fd80003800000 */
[----:B------:R-:W-:Y:S05]  /*14e0*/  @!P2 BRA `(.L_x_23657) ;  /* 0x000003f00000a947 */ /* 0x000fea0003800000 */
[----:B------:R-:W-:-:S04]  /*14f0*/  ISETP.NE.U32.AND P3, PT, RZ, c[0x0][0x178], PT ;  /* 0x00005e00ff007a0c */ /* 0x000fc80003f65070 */
[----:B------:R-:W-:-:S13]  /*1500*/  ISETP.NE.AND.EX P3, PT, RZ, c[0x0][0x17c], PT, P3 ;  /* 0x00005f00ff007a0c */ /* 0x000fda0003f65330 */
[----:B-1----:R-:W-:-:S04]  /*1510*/  @P3 LEA R180, P2, R182, c[0x0][0x178], 0x4 ;  /* 0x00005e00b6b43a11 */ /* 0x002fc800078420ff */
[----:B------:R-:W-:Y:S02]  /*1520*/  @P3 LEA.HI.X R181, R182, c[0x0][0x17c], RZ, 0x4, P2 ;  /* 0x00005f00b6b53a11 */ /* 0x000fe400010f24ff */
[----:B------:R-:W-:Y:S01]  /*1530*/  ISETP.NE.U32.AND P2, PT, RZ, c[0x0][0x180], PT ;  /* 0x00006000ff007a0c */ /* 0x000fe20003f45070 */
[----:B------:R-:W-:Y:S02]  /*1540*/  HFMA2.MMA R165, -RZ, RZ, 0, 9.5367431640625e-07 ;  /* 0x00000010ffa57435 */ /* 0x000fe400000001ff */
[----:B-----5:R1:W5:Y:S01]  /*1550*/  @P3 LDG.E.128 R132, [R180.64] ;  /* 0x00000004b4843981 */ /* 0x020362000c1e1d00 */
        /* <DEDUP_REMOVED lines=14> */
.L_x_23659:
[----:B-----5:R-:W-:Y:S01]  /*1640*/  FADD.FTZ R164, R136, R164 ;  /* 0x000000a488a47221 */ /* 0x020fe20000010000 */
[----:B------:R-:W-:Y:S05]  /*1650*/  BRA `(.L_x_23660) ;  /* 0x0000002000007947 */ /* 0x000fea0003800000 */
.L_x_23658:
[----:B-1---5:R-:W-:-:S04]  /*1660*/  FADD.FTZ R164, R132, R164 ;  /* 0x000000a484a47221 */ /* 0x022fc80000010000 */
[----:B------:R-:W-:-:S05]  /*1670*/  @P2 FADD.FTZ R164, R136, R164 ;  /* 0x000000a488a42221 */ /* 0x000fca0000010000 */
.L_x_23660:
[----:B-----5:R-:W-:Y:S02]  /*1680*/  MOV R140, R164 ;  /* 0x000000a4008c7202 */ /* 0x020fe40000000f00 */
.L_x_23661:
[----:B------:R-:W-:Y:S05]  /*1690*/  @P3 BRA `(.L_x_23662) ;  /* 0x0000007000003947 */ /* 0x000fea0003800000 */
[----:B------:R-:W-:-:S04]  /*16a0*/  ISETP.NE.U32.AND P4, PT, RZ, c[0x0][0x180], PT ;  /* 0x00006000ff007a0c */ /* 0x000fc80003f85070 */
[----:B------:R-:W-:-:S13]  /*16b0*/  ISETP.NE.AND.EX P4, PT, RZ, c[0x0][0x184], PT, P4 ;  /* 0x00006100ff007a0c */ /* 0x000fda0003f85340 */
[----:B------:R-:W-:Y:S05]  /*16c0*/  @P4 BRA `(.L_x_23663) ;  /* 0x0000002000004947 */ /* 0x000fea0003800000 */
[----:B------:R-:W-:Y:S05]  /*16d0*/  @P0 BRA `(.L_x_23664) ;  /* 0x0000005000000947 */ /* 0x000fea0003800000 */
[----:B------:R-:W-:Y:S05]  /*16e0*/  BRA `(.L_x_23665) ;  /* 0x0000005000007947 */ /* 0x000fea0003800000 */
.L_x_23663:
[----:B-----5:R-:W-:Y:S01]  /*16f0*/  FADD.FTZ R165, R137, R165 ;  /* 0x000000a589a57221 */ /* 0x020fe20000010000 */
[----:B------:R-:W-:Y:S05]  /*1700*/  BRA `(.L_x_23664) ;  /* 0x0000002000007947 */ /* 0x000fea0003800000 */
.L_x_23662:
[----:B-----5:R-:W-:-:S04]  /*1710*/  FADD.FTZ R165, R133, R165 ;  /* 0x000000a585a57221 */ /* 0x020fc80000010000 */
[----:B------:R-:W-:-:S05]  /*1720*/  @P2 FADD.FTZ R165, R137, R165 ;  /* 0x000000a589a52221 */ /* 0x000fca0000010000 */
.L_x_23664:
[----:B-----5:R-:W-:Y:S02]  /*1730*/  MOV R141, R165 ;  /* 0x000000a5008d7202 */ /* 0x020fe40000000f00 */
.L_x_23665:
[----:B------:R-:W-:Y:S05]  /*1740*/  @P3 BRA `(.L_x_23666) ;  /* 0x0000007000003947 */ /* 0x000fea0003800000 */
[----:B------:R-:W-:-:S04]  /*1750*/  ISETP.NE.U32.AND P4, PT, RZ, c[0x0][0x180], PT ;  /* 0x00006000ff007a0c */ /* 0x000fc80003f85070 */
[----:B------:R-:W-:-:S13]  /*1760*/  ISETP.NE.AND.EX P4, PT, RZ, c[0x0][0x184], PT, P4 ;  /* 0x00006100ff007a0c */ /* 0x000fda0003f85340 */
[----:B------:R-:W-:Y:S05]  /*1770*/  @P4 BRA `(.L_x_23667) ;  /* 0x0000002000004947 */ /* 0x000fea0003800000 */
[----:B------:R-:W-:Y:S05]  /*1780*/  @P0 BRA `(.L_x_23668) ;  /* 0x0000005000000947 */ /* 0x000fea0003800000 */
[----:B------:R-:W-:Y:S05]  /*1790*/  BRA `(.L_x_23669) ;  /* 0x0000005000007947 */ /* 0x000fea0003800000 */
.L_x_23667:
[----:B-----5:R-:W-:Y:S01]  /*17a0*/  FADD.FTZ R166, R138, R166 ;  /* 0x000000a68aa67221 */ /* 0x020fe20000010000 */
[----:B------:R-:W-:Y:S05]  /*17b0*/  BRA `(.L_x_23668) ;  /* 0x0000002000007947 */ /* 0x000fea0003800000 */
.L_x_23666:
[----:B-----5:R-:W-:-:S04]  /*17c0*/  FADD.FTZ R166, R134, R166 ;  /* 0x000000a686a67221 */ /* 0x020fc80000010000 */
[----:B------:R-:W-:-:S05]  /*17d0*/  @P2 FADD.FTZ R166, R138, R166 ;  /* 0x000000a68aa62221 */ /* 0x000fca0000010000 */
.L_x_23668:
[----:B-----5:R-:W-:Y:S02]  /*17e0*/  MOV R142, R166 ;  /* 0x000000a6008e7202 */ /* 0x020fe40000000f00 */
.L_x_23669:
[----:B------:R-:W-:Y:S05]  /*17f0*/  @P3 BRA `(.L_x_23670) ;  /* 0x0000007000003947 */ /* 0x000fea0003800000 */
[----:B------:R-:W-:-:S04]  /*1800*/  ISETP.NE.U32.AND P2, PT, RZ, c[0x0][0x180], PT ;  /* 0x00006000ff007a0c */ /* 0x000fc80003f45070 */
[----:B------:R-:W-:-:S13]  /*1810*/  ISETP.NE.AND.EX P2, PT, RZ, c[0x0][0x184], PT, P2 ;  /* 0x00006100ff007a0c */ /* 0x000fda0003f45320 */
[----:B------:R-:W-:Y:S05]  /*1820*/  @P2 BRA `(.L_x_23671) ;  /* 0x0000002000002947 */ /* 0x000fea0003800000 */
[----:B------:R-:W-:Y:S05]  /*1830*/  @P0 BRA `(.L_x_23672) ;  /* 0x0000005000000947 */ /* 0x000fea0003800000 */
[----:B------:R-:W-:Y:S05]  /*1840*/  BRA `(.L_x_23673) ;  /* 0x0000005000007947 */ /* 0x000fea0003800000 */
.L_x_23671:
[----:B-----5:R-:W-:Y:S01]  /*1850*/  FADD.FTZ R167, R139, R167 ;  /* 0x000000a78ba77221 */ /* 0x020fe20000010000 */
[----:B------:R-:W-:Y:S05]  /*1860*/  BRA `(.L_x_23672) ;  /* 0x0000002000007947 */ /* 0x000fea0003800000 */
.L_x_23670:
[----:B-----5:R-:W-:-:S04]  /*1870*/  FADD.FTZ R167, R135, R167 ;  /* 0x000000a787a77221 */ /* 0x020fc80000010000 */
[----:B------:R-:W-:-:S05]  /*1880*/  @P2 FADD.FTZ R167, R139, R167 ;  /* 0x000000a78ba72221 */ /* 0x000fca0000010000 */
.L_x_23672:
[----:B-----5:R-:W-:Y:S02]  /*1890*/  MOV R143, R167 ;  /* 0x000000a7008f7202 */ /* 0x020fe40000000f00 */
.L_x_23673:
[----:B------:R-:W-:-:S04]  /*18a0*/  @P0 LEA R180, P2, R182, c[0x0][0x188], 0x4 ;  /* 0x00006200b6b40a11 */ /* 0x000fc800078420ff */
[C---:B------:R-:W-:Y:S02]  /*18b0*/  @P0 LEA.HI.X R181, R182.reuse, c[0x0][0x18c], RZ, 0x4, P2 ;  /* 0x00006300b6b50a11 */ /* 0x040fe400010f24ff */
[----:B------:R-:W-:-:S03]  /*18c0*/  IADD3 R182, R182, 0x100, RZ ;  /* 0x00000100b6b67810 */ /* 0x000fc60007ffe0ff */
[----:B------:R1:W-:Y:S04]  /*18d0*/  @P0 STG.E.128 [R180.64], R140 ;  /* 0x0000008cb4000986 */ /* 0x0003e8000c101d04 */
.L_x_23657:
[----:B------:R-:W-:Y:S05]  /*18e0*/  BSYNC B0 ;  /* 0x0000000000007941 */ /* 0x000fea0003800000 */
.L_x_23656:
        /* <DEDUP_REMOVED lines=24> */
.L_x_23677:
[----:B-----5:R-:W-:Y:S01]  /*1a70*/  FADD.FTZ R144, R136, R144 ;  /* 0x0000009088907221 */ /* 0x020fe20000010000 */
[----:B------:R-:W-:Y:S05]  /*1a80*/  BRA `(.L_x_23678) ;  /* 0x0000002000007947 */ /* 0x000fea0003800000 */
.L_x_23676:
[----:B-1---5:R-:W-:-:S04]  /*1a90*/  FADD.FTZ R144, R132, R144 ;  /* 0x0000009084907221 */ /* 0x022fc80000010000 */
[----:B------:R-:W-:-:S04]  /*1aa0*/  @P2 FADD.FTZ R144, R136, R144 ;  /* 0x0000009088902221 */ /* 0x000fc80000010000 */
.L_x_23678:
[----:B-----5:R-:W-:-:S03]  /*1ab0*/  IMAD.MOV.U32 R140, RZ, RZ, R144 ;  /* 0x000000ffff8c7224 */ /* 0x020fc600078e0090 */
.L_x_23679:
[----:B------:R-:W-:Y:S05]  /*1ac0*/  @P3 BRA `(.L_x_23680) ;  /* 0x0000007000003947 */ /* 0x000fea0003800000 */
[----:B------:R-:W-:-:S04]  /*1ad0*/  ISETP.NE.U32.AND P4, PT, RZ, c[0x0][0x180], PT ;  /* 0x00006000ff007a0c */ /* 0x000fc80003f85070 */
[----:B------:R-:W-:-:S13]  /*1ae0*/  ISETP.NE.AND.EX P4, PT, RZ, c[0x0][0x184], PT, P4 ;  /* 0x00006100ff007a0c */ /* 0x000fda0003f85340 */
[----:B------:R-:W-:Y:S05]  /*1af0*/  @P4 BRA `(.L_x_23681) ;  /* 0x0000002000004947 */ /* 0x000fea0003800000 */
[----:B------:R-:W-:Y:S05]  /*1b00*/  @P0 BRA `(.L_x_23682) ;  /* 0x0000005000000947 */ /* 0x000fea0003800000 */
[----:B------:R-:W-:Y:S05]  /*1b10*/  BRA `(.L_x_23683) ;  /* 0x0000005000007947 */ /* 0x000fea0003800000 */
.L_x_23681:
[----:B-----5:R-:W-:Y:S01]  /*1b20*/  FADD.FTZ R145, R137, R145 ;  /* 0x0000009189917221 */ /* 0x020fe20000010000 */
[----:B------:R-:W-:Y:S05]  /*1b30*/  BRA `(.L_x_23682) ;  /* 0x0000002000007947 */ /* 0x000fea0003800000 */
.L_x_23680:
[----:B-----5:R-:W-:-:S04]  /*1b40*/  FADD.FTZ R145, R133, R145 ;  /* 0x0000009185917221 */ /* 0x020fc80000010000 */
[----:B------:R-:W-:-:S05]  /*1b50*/  @P2 FADD.FTZ R145, R137, R145 ;  /* 0x0000009189912221 */ /* 0x000fca0000010000 */
.L_x_23682:
[----:B-----5:R-:W-:Y:S02]  /*1b60*/  MOV R141, R145 ;  /* 0x00000091008d7202 */ /* 0x020fe40000000f00 */
.L_x_23683:
[----:B------:R-:W-:Y:S05]  /*1b70*/  @P3 BRA `(.L_x_23684) ;  /* 0x0000007000003947 */ /* 0x000fea0003800000 */
[----:B------:R-:W-:-:S04]  /*1b80*/  ISETP.NE.U32.AND P4, PT, RZ, c[0x0][0x180], PT ;  /* 0x00006000ff007a0c */ /* 0x000fc80003f85070 */
[----:B------:R-:W-:-:S13]  /*1b90*/  ISETP.NE.AND.EX P4, PT, RZ, c[0x0][0x184], PT, P4 ;  /* 0x00006100ff007a0c */ /* 0x000fda0003f85340 */
[----:B------:R-:W-:Y:S05]  /*1ba0*/  @P4 BRA `(.L_x_23685) ;  /* 0x0000002000004947 */ /* 0x000fea0003800000 */
[----:B------:R-:W-:Y:S05]  /*1bb0*/  @P0 BRA `(.L_x_23686) ;  /* 0x0000005000000947 */ /* 0x000fea0003800000 */
[----:B------:R-:W-:Y:S05]  /*1bc0*/  BRA `(.L_x_23687) ;  /* 0x0000005000007947 */ /* 0x000fea0003800000 */
.L_x_23685:
[----:B-----5:R-:W-:Y:S01]  /*1bd0*/  FADD.FTZ R146, R138, R146 ;  /* 0x000000928a927221 */ /* 0x020fe20000010000 */
[----:B------:R-:W-:Y:S05]  /*1be0*/  BRA `(.L_x_23686) ;  /* 0x0000002000007947 */ /* 0x000fea0003800000 */
.L_x_23684:
[----:B-----5:R-:W-:-:S04]  /*1bf0*/  FADD.FTZ R146, R134, R146 ;  /* 0x0000009286927221 */ /* 0x020fc80000010000 */
[----:B------:R-:W-:-:S05]  /*1c00*/  @P2 FADD.FTZ R146, R138, R146 ;  /* 0x000000928a922221 */ /* 0x000fca0000010000 */
.L_x_23686:
[----:B-----5:R-:W-:Y:S02]  /*1c10*/  MOV R142, R146 ;  /* 0x00000092008e7202 */ /* 0x020fe40000000f00 */
.L_x_23687:
[----:B------:R-:W-:Y:S05]  /*1c20*/  @P3 BRA `(.L_x_23688) ;  /* 0x0000007000003947 */ /* 0x000fea0003800000 */
[----:B------:R-:W-:-:S04]  /*1c30*/  ISETP.NE.U32.AND P2, PT, RZ, c[0x0][0x180], PT ;  /* 0x00006000ff007a0c */ /* 0x000fc80003f45070 */
[----:B------:R-:W-:-:S13]  /*1c40*/  ISETP.NE.AND.EX P2, PT, RZ, c[0x0][0x184], PT, P2 ;  /* 0x00006100ff007a0c */ /* 0x000fda0003f45320 */
[----:B------:R-:W-:Y:S05]  /*1c50*/  @P2 BRA `(.L_x_23689) ;  /* 0x0000002000002947 */ /* 0x000fea0003800000 */
[----:B------:R-:W-:Y:S05]  /*1c60*/  @P0 BRA `(.L_x_23690) ;  /* 0x0000005000000947 */ /* 0x000fea0003800000 */
[----:B------:R-:W-:Y:S05]  /*1c70*/  BRA `(.L_x_23691) ;  /* 0x0000005000007947 */ /* 0x000fea0003800000 */
.L_x_23689:
[----:B-----5:R-:W-:Y:S01]  /*1c80*/  FADD.FTZ R147, R139, R147 ;  /* 0x000000938b937221 */ /* 0x020fe20000010000 */
[----:B------:R-:W-:Y:S05]  /*1c90*/  BRA `(.L_x_23690) ;  /* 0x0000002000007947 */ /* 0x000fea0003800000 */
.L_x_23688:
[----:B-----5:R-:W-:-:S04]  /*1ca0*/  FADD.FTZ R147, R135, R147 ;  /* 0x0000009387937221 */ /* 0x020fc80000010000 */
[----:B------:R-:W-:-:S05]  /*1cb0*/  @P2 FADD.FTZ R147, R139, R147 ;  /* 0x000000938b932221 */ /* 0x000fca0000010000 */
.L_x_23690:
[----:B-----5:R-:W-:Y:S02]  /*1cc0*/  MOV R143, R147 ;  /* 0x00000093008f7202 */ /* 0x020fe40000000f00 */
.L_x_23691:
[----:B------:R-:W-:-:S04]  /*1cd0*/  @P0 LEA R180, P2, R182, c[0x0][0x188], 0x4 ;  /* 0x00006200b6b40a11 */ /* 0x000fc800078420ff */
[C---:B------:R-:W-:Y:S02]  /*1ce0*/  @P0 LEA.HI.X R181, R182.reuse, c[0x0][0x18c], RZ, 0x4, P2 ;  /* 0x00006300b6b50a11 */ /* 0x040fe400010f24ff */
[----:B------:R-:W-:-:S03]  /*1cf0*/  IADD3 R182, R182, 0x100, RZ ;  /* 0x00000100b6b67810 */ /* 0x000fc60007ffe0ff */
[----:B------:R1:W-:Y:S04]  /*1d00*/  @P0 STG.E.128 [R180.64], R140 ;  /* 0x0000008cb4000986 */ /* 0x0003e8000c101d04 */
.L_x_23675:
[----:B------:R-:W-:Y:S05]  /*1d10*/  BSYNC B0 ;  /* 0x0000000000007941 */ /* 0x000fea0003800000 */
.L_x_23674:
        /* <DEDUP_REMOVED lines=24> */
.L_x_23695:
[----:B-----5:R-:W-:Y:S01]  /*1ea0*/  FADD.FTZ R148, R136, R148 ;  /* 0x0000009488947221 */ /* 0x020fe20000010000 */
[----:B------:R-:W-:Y:S05]  /*1eb0*/  BRA `(.L_x_23696) ;  /* 0x0000002000007947 */ /* 0x000fea0003800000 */
.L_x_23694:
[----:B-1---5:R-:W-:-:S04]  /*1ec0*/  FADD.FTZ R148, R132, R148 ;  /* 0x0000009484947221 */ /* 0x022fc80000010000 */
[----:B------:R-:W-:-:S05]  /*1ed0*/  @P2 FADD.FTZ R148, R136, R148 ;  /* 0x0000009488942221 */ /* 0x000fca0000010000 */
.L_x_23696:
[----:B-----5:R-:W-:Y:S02]  /*1ee0*/  MOV R140, R148 ;  /* 0x00000094008c7202 */ /* 0x020fe40000000f00 */
.L_x_23697:
[----:B------:R-:W-:Y:S05]  /*1ef0*/  @P3 BRA `(.L_x_23698) ;  /* 0x0000007000003947 */ /* 0x000fea0003800000 */
[----:B------:R-:W-:-:S04]  /*1f00*/  ISETP.NE.U32.AND P4, PT, RZ, c[0x0][0x180], PT ;  /* 0x00006000ff007a0c */ /* 0x000fc80003f85070 */
[----:B------:R-:W-:-:S13]  /*1f10*/  ISETP.NE.AND.EX P4, PT, RZ, c[0x0][0x184], PT, P4 ;  /* 0x00006100ff007a0c */ /* 0x000fda0003f85340 */
[----:B------:R-:W-:Y:S05]  /*1f20*/  @P4 BRA `(.L_x_23699) ;  /* 0x0000002000004947 */ /* 0x000fea0003800000 */
[----:B------:R-:W-:Y:S05]  /*1f30*/  @P0 BRA `(.L_x_23700) ;  /* 0x0000005000000947 */ /* 0x000fea0003800000 */
[----:B------:R-:W-:Y:S05]  /*1f40*/  BRA `(.L_x_23701) ;  /* 0x0000005000007947 */ /* 0x000fea0003800000 */
.L_x_23699:
[----:B-----5:R-:W-:Y:S01]  /*1f50*/  FADD.FTZ R149, R137, R149 ;  /* 0x0000009589957221 */ /* 0x020fe20000010000 */
[----:B------:R-:W-:Y:S05]  /*1f60*/  BRA `(.L_x_23700) ;  /* 0x0000002000007947 */ /* 0x000fea0003800000 */
.L_x_23698:
[----:B-----5:R-:W-:-:S04]  /*1f70*/  FADD.FTZ R149, R133, R149 ;  /* 0x0000009585957221 */ /* 0x020fc80000010000 */
[----:B------:R-:W-:-:S05]  /*1f80*/  @P2 FADD.FTZ R149, R137, R149 ;  /* 0x0000009589952221 */ /* 0x000fca0000010000 */
.L_x_23700:
[----:B-----5:R-:W-:Y:S02]  /*1f90*/  MOV R141, R149 ;  /* 0x00000095008d7202 */ /* 0x020fe40000000f00 */
.L_x_23701:
[----:B------:R-:W-:Y:S05]  /*1fa0*/  @P3 BRA `(.L_x_23702) ;  /* 0x0000007000003947 */ /* 0x000fea0003800000 */
[----:B------:R-:W-:-:S04]  /*1fb0*/  ISETP.NE.U32.AND P4, PT, RZ, c[0x0][0x180], PT ;  /* 0x00006000ff007a0c */ /* 0x000fc80003f85070 */
[----:B------:R-:W-:-:S13]  /*1fc0*/  ISETP.NE.AND.EX P4, PT, RZ, c[0x0][0x184], PT, P4 ;  /* 0x00006100ff007a0c */ /* 0x000fda0003f85340 */
[----:B------:R-:W-:Y:S05]  /*1fd0*/  @P4 BRA `(.L_x_23703) ;  /* 0x0000002000004947 */ /* 0x000fea0003800000 */
[----:B------:R-:W-:Y:S05]  /*1fe0*/  @P0 BRA `(.L_x_23704) ;  /* 0x0000005000000947 */ /* 0x000fea0003800000 */
[----:B------:R-:W-:Y:S05]  /*1ff0*/  BRA `(.L_x_23705) ;  /* 0x0000005000007947 */ /* 0x000fea0003800000 */
.L_x_23703:
[----:B-----5:R-:W-:Y:S01]  /*2000*/  FADD.FTZ R150, R138, R150 ;  /* 0x000000968a967221 */ /* 0x020fe20000010000 */
[----:B------:R-:W-:Y:S05]  /*2010*/  BRA `(.L_x_23704) ;  /* 0x0000002000007947 */ /* 0x000fea0003800000 */
.L_x_23702:
[----:B-----5:R-:W-:-:S04]  /*2020*/  FADD.FTZ R150, R134, R150 ;  /* 0x0000009686967221 */ /* 0x020fc80000010000 */
[----:B------:R-:W-:-:S05]  /*2030*/  @P2 FADD.FTZ R150, R138, R150 ;  /* 0x000000968a962221 */ /* 0x000fca0000010000 */
.L_x_23704:
[----:B-----5:R-:W-:Y:S02]  /*2040*/  MOV R142, R150 ;  /* 0x00000096008e7202 */ /* 0x020fe40000000f00 */
.L_x_23705:
[----:B------:R-:W-:Y:S05]  /*2050*/  @P3 BRA `(.L_x_23706) ;  /* 0x0000007000003947 */ /* 0x000fea0003800000 */
[----:B------:R-:W-:-:S04]  /*2060*/  ISETP.NE.U32.AND P2, PT, RZ, c[0x0][0x180], PT ;  /* 0x00006000ff007a0c */ /* 0x000fc80003f45070 */
[----:B------:R-:W-:-:S13]  /*2070*/  ISETP.NE.AND.EX P2, PT, RZ, c[0x0][0x184], PT, P2 ;  /* 0x00006100ff007a0c */ /* 0x000fda0003f45320 */
[----:B------:R-:W-:Y:S05]  /*2080*/  @P2 BRA `(.L_x_23707) ;  /* 0x0000002000002947 */ /* 0x000fea0003800000 */
[----:B------:R-:W-:Y:S05]  /*2090*/  @P0 BRA `(.L_x_23708) ;  /* 0x0000005000000947 */ /* 0x000fea0003800000 */
[----:B------:R-:W-:Y:S05]  /*20a0*/  BRA `(.L_x_23709) ;  /* 0x0000005000007947 */ /* 0x000fea0003800000 */
.L_x_23707:
[----:B-----5:R-:W-:Y:S01]  /*20b0*/  FADD.FTZ R151, R139, R151 ;  /* 0x000000978b977221 */ /* 0x020fe20000010000 */
[----:B------:R-:W-:Y:S05]  /*20c0*/  BRA `(.L_x_23708) ;  /* 0x0000002000007947 */ /* 0x000fea0003800000 */
.L_x_23706:
[----:B-----5:R-:W-:-:S04]  /*20d0*/  FADD.FTZ R151, R135, R151 ;  /* 0x0000009787977221 */ /* 0x020fc80000010000 */
[----:B------:R-:W-:-:S04]  /*20e0*/  @P2 FADD.FTZ R151, R139, R151 ;  /* 0x000000978b972221 */ /* 0x000fc80000010000 */
.L_x_23708:
[----:B-----5:R-:W-:-:S03]  /*20f0*/  IMAD.MOV.U32 R143, RZ, RZ, R151 ;  /* 0x000000ffff8f7224 */ /* 0x020fc600078e0097 */
.L_x_23709:
[----:B------:R-:W-:-:S04]  /*2100*/  @P0 LEA R180, P2, R182, c[0x0][0x188], 0x4 ;  /* 0x00006200b6b40a11 */ /* 0x000fc800078420ff */
[C---:B------:R-:W-:Y:S02]  /*2110*/  @P0 LEA.HI.X R181, R182.reuse, c[0x0][0x18c], RZ, 0x4, P2 ;  /* 0x00006300b6b50a11 */ /* 0x040fe400010f24ff */
[----:B------:R-:W-:-:S03]  /*2120*/  IADD3 R182, R182, 0x100, RZ ;  /* 0x00000100b6b67810 */ /* 0x000fc60007ffe0ff */
[----:B------:R1:W-:Y:S04]  /*2130*/  @P0 STG.E.128 [R180.64], R140 ;  /* 0x0000008cb4000986 */ /* 0x0003e8000c101d04 */
.L_x_23693:
[----:B------:R-:W-:Y:S05]  /*2140*/  BSYNC B0 ;  /* 0x0000000000007941 */ /* 0x000fea0003800000 */
.L_x_23692:
        /* <DEDUP_REMOVED lines=24> */
.L_x_23713:
[----:B-----5:R-:W-:Y:S01]  /*22d0*/  FADD.FTZ R152, R136, R152 ;  /* 0x0000009888987221 */ /* 0x020fe20000010000 */
[----:B------:R-:W-:Y:S05]  /*22e0*/  BRA `(.L_x_23714) ;  /* 0x0000002000007947 */ /* 0x000fea0003800000 */
.L_x_23712:
[----:B-1---5:R-:W-:-:S04]  /*22f0*/  FADD.FTZ R152, R132, R152 ;  /* 0x0000009884987221 */ /* 0x022fc80000010000 */
[----:B------:R-:W-:-:S05]  /*2300*/  @P2 FADD.FTZ R152, R136, R152 ;  /* 0x0000009888982221 */ /* 0x000fca0000010000 */
.L_x_23714:
[----:B-----5:R-:W-:Y:S02]  /*2310*/  MOV R140, R152 ;  /* 0x00000098008c7202 */ /* 0x020fe40000000f00 */
.L_x_23715:
[----:B------:R-:W-:Y:S05]  /*2320*/  @P3 BRA `(.L_x_23716) ;  /* 0x0000007000003947 */ /* 0x000fea0003800000 */
[----:B------:R-:W-:-:S04]  /*2330*/  ISETP.NE.U32.AND P4, PT, RZ, c[0x0][0x180], PT ;  /* 0x00006000ff007a0c */ /* 0x000fc80003f85070 */
[----:B------:R-:W-:-:S13]  /*2340*/  ISETP.NE.AND.EX P4, PT, RZ, c[0x0][0x184], PT, P4 ;  /* 0x00006100ff007a0c */ /* 0x000fda0003f85340 */
[----:B------:R-:W-:Y:S05]  /*2350*/  @P4 BRA `(.L_x_23717) ;  /* 0x0000002000004947 */ /* 0x000fea0003800000 */
[----:B------:R-:W-:Y:S05]  /*2360*/  @P0 BRA `(.L_x_23718) ;  /* 0x0000005000000947 */ /* 0x000fea0003800000 */
[----:B------:R-:W-:Y:S05]  /*2370*/  BRA `(.L_x_23719) ;  /* 0x0000005000007947 */ /* 0x000fea0003800000 */
.L_x_23717:
[----:B-----5:R-:W-:Y:S01]  /*2380*/  FADD.FTZ R153, R137, R153 ;  /* 0x0000009989997221 */ /* 0x020fe20000010000 */
[----:B------:R-:W-:Y:S05]  /*2390*/  BRA `(.L_x_23718) ;  /* 0x0000002000007947 */ /* 0x000fea0003800000 */
.L_x_23716:
[----:B-----5:R-:W-:-:S04]  /*23a0*/  FADD.FTZ R153, R133, R153 ;  /* 0x0000009985997221 */ /* 0x020fc80000010000 */
[----:B------:R-:W-:-:S05]  /*23b0*/  @P2 FADD.FTZ R153, R137, R153 ;  /* 0x0000009989992221 */ /* 0x000fca0000010000 */
.L_x_23718:
[----:B-----5:R-:W-:Y:S02]  /*23c0*/  MOV R141, R153 ;  /* 0x00000099008d7202 */ /* 0x020fe40000000f00 */
.L_x_23719:
[----:B------:R-:W-:Y:S05]  /*23d0*/  @P3 BRA `(.L_x_23720) ;  /* 0x0000007000003947 */ /* 0x000fea0003800000 */
[----:B------:R-:W-:-:S04]  /*23e0*/  ISETP.NE.U32.AND P4, PT, RZ, c[0x0][0x180], PT ;  /* 0x00006000ff007a0c */ /* 0x000fc80003f85070 */
[----:B------:R-:W-:-:S13]  /*23f0*/  ISETP.NE.AND.EX P4, PT, RZ, c[0x0][0x184], PT, P4 ;  /* 0x00006100ff007a0c */ /* 0x000fda0003f85340 */
[----:B------:R-:W-:Y:S05]  /*2400*/  @P4 BRA `(.L_x_23721) ;  /* 0x0000002000004947 */ /* 0x000fea0003800000 */
[----:B------:R-:W-:Y:S05]  /*2410*/  @P0 BRA `(.L_x_23722) ;  /* 0x0000005000000947 */ /* 0x000fea0003800000 */
[----:B------:R-:W-:Y:S05]  /*2420*/  BRA `(.L_x_23723) ;  /* 0x0000005000007947 */ /* 0x000fea0003800000 */
.L_x_23721:
[----:B-----5:R-:W-:Y:S01]  /*2430*/  FADD.FTZ R154, R138, R154 ;  /* 0x0000009a8a9a7221 */ /* 0x020fe20000010000 */
[----:B------:R-:W-:Y:S05]  /*2440*/  BRA `(.L_x_23722) ;  /* 0x0000002000007947 */ /* 0x000fea0003800000 */
.L_x_23720:
[----:B-----5:R-:W-:-:S04]  /*2450*/  FADD.FTZ R154, R134, R154 ;  /* 0x0000009a869a7221 */ /* 0x020fc80000010000 */
[----:B------:R-:W-:-:S05]  /*2460*/  @P2 FADD.FTZ R154, R138, R154 ;  /* 0x0000009a8a9a2221 */ /* 0x000fca0000010000 */
.L_x_23722:
[----:B-----5:R-:W-:Y:S02]  /*2470*/  MOV R142, R154 ;  /* 0x0000009a008e7202 */ /* 0x020fe40000000f00 */
.L_x_23723:
[----:B------:R-:W-:Y:S05]  /*2480*/  @P3 BRA `(.L_x_23724) ;  /* 0x0000007000003947 */ /* 0x000fea0003800000 */
[----:B------:R-:W-:-:S04]  /*2490*/  ISETP.NE.U32.AND P2, PT, RZ, c[0x0][0x180], PT ;  /* 0x00006000ff007a0c */ /* 0x000fc80003f45070 */
[----:B------:R-:W-:-:S13]  /*24a0*/  ISETP.NE.AND.EX P2, PT, RZ, c[0x0][0x184], PT, P2 ;  /* 0x00006100ff007a0c */ /* 0x000fda0003f45320 */
[----:B------:R-:W-:Y:S05]  /*24b0*/  @P2 BRA `(.L_x_23725) ;  /* 0x0000002000002947 */ /* 0x000fea0003800000 */
[----:B------:R-:W-:Y:S05]  /*24c0*/  @P0 BRA `(.L_x_23726) ;  /* 0x0000005000000947 */ /* 0x000fea0003800000 */
[----:B------:R-:W-:Y:S05]  /*24d0*/  BRA `(.L_x_23727) ;  /* 0x0000005000007947 */ /* 0x000fea0003800000 */
.L_x_23725:
[----:B-----5:R-:W-:Y:S01]  /*24e0*/  FADD.FTZ R155, R139, R155 ;  /* 0x0000009b8b9b7221 */ /* 0x020fe20000010000 */
[----:B------:R-:W-:Y:S05]  /*24f0*/  BRA `(.L_x_23726) ;  /* 0x0000002000007947 */ /* 0x000fea0003800000 */
.L_x_23724:
[----:B-----5:R-:W-:-:S04]  /*2500*/  FADD.FTZ R155, R135, R155 ;  /* 0x0000009b879b7221 */ /* 0x020fc80000010000 */
[----:B------:R-:W-:-:S05]  /*2510*/  @P2 FADD.FTZ R155, R139, R155 ;  /* 0x0000009b8b9b2221 */ /* 0x000fca0000010000 */
.L_x_23726:
[----:B-----5:R-:W-:Y:S02]  /*2520*/  MOV R143, R155 ;  /* 0x0000009b008f7202 */ /* 0x020fe40000000f00 */
.L_x_23727:
[----:B------:R-:W-:-:S04]  /*2530*/  @P0 LEA R180, P2, R182, c[0x0][0x188], 0x4 ;  /* 0x00006200b6b40a11 */ /* 0x000fc800078420ff */
[C---:B------:R-:W-:Y:S02]  /*2540*/  @P0 LEA.HI.X R181, R182.reuse, c[0x0][0x18c], RZ, 0x4, P2 ;  /* 0x00006300b6b50a11 */ /* 0x040fe400010f24ff */
[----:B------:R-:W-:-:S03]  /*2550*/  IADD3 R182, R182, 0x100, RZ ;  /* 0x00000100b6b67810 */ /* 0x000fc60007ffe0ff */
[----:B------:R1:W-:Y:S04]  /*2560*/  @P0 STG.E.128 [R180.64], R140 ;  /* 0x0000008cb4000986 */ /* 0x0003e8000c101d04 */
.L_x_23711:
[----:B------:R-:W-:Y:S05]  /*2570*/  BSYNC B0 ;  /* 0x0000000000007941 */ /* 0x000fea0003800000 */
.L_x_23710:
        /* <DEDUP_REMOVED lines=24> */
.L_x_23731:
[----:B-----5:R-:W-:Y:S01]  /*2700*/  FADD.FTZ R156, R136, R156 ;  /* 0x0000009c889c7221 */ /* 0x020fe20000010000 */
[----:B------:R-:W-:Y:S05]  /*2710*/  BRA `(.L_x_23732) ;  /* 0x0000002000007947 */ /* 0x000fea0003800000 */
.L_x_23730:
[----:B-1---5:R-:W-:-:S04]  /*2720*/  FADD.FTZ R156, R132, R156 ;  /* 0x0000009c849c7221 */ /* 0x022fc80000010000 */
[----:B------:R-:W-:-:S05]  /*2730*/  @P2 FADD.FTZ R156, R136, R156 ;  /* 0x0000009c889c2221 */ /* 0x000fca0000010000 */
.L_x_23732:
[----:B-----5:R-:W-:Y:S02]  /*2740*/  MOV R140, R156 ;  /* 0x0000009c008c7202 */ /* 0x020fe40000000f00 */
.L_x_23733:
[----:B------:R-:W-:Y:S05]  /*2750*/  @P3 BRA `(.L_x_23734) ;  /* 0x0000007000003947 */ /* 0x000fea0003800000 */
[----:B------:R-:W-:-:S04]  /*2760*/  ISETP.NE.U32.AND P4, PT, RZ, c[0x0][0x180], PT ;  /* 0x00006000ff007a0c */ /* 0x000fc80003f85070 */
[----:B------:R-:W-:-:S13]  /*2770*/  ISETP.NE.AND.EX P4, PT, RZ, c[0x0][0x184], PT, P4 ;  /* 0x00006100ff007a0c */ /* 0x000fda0003f85340 */
[----:B------:R-:W-:Y:S05]  /*2780*/  @P4 BRA `(.L_x_23735) ;  /* 0x0000002000004947 */ /* 0x000fea0003800000 */
[----:B------:R-:W-:Y:S05]  /*2790*/  @P0 BRA `(.L_x_23736) ;  /* 0x0000005000000947 */ /* 0x000fea0003800000 */
[----:B------:R-:W-:Y:S05]  /*27a0*/  BRA `(.L_x_23737) ;  /* 0x0000005000007947 */ /* 0x000fea0003800000 */
.L_x_23735:
[----:B-----5:R-:W-:Y:S01]  /*27b0*/  FADD.FTZ R157, R137, R157 ;  /* 0x0000009d899d7221 */ /* 0x020fe20000010000 */
[----:B------:R-:W-:Y:S05]  /*27c0*/  BRA `(.L_x_23736) ;  /* 0x0000002000007947 */ /* 0x000fea0003800000 */
.L_x_23734:
[----:B-----5:R-:W-:-:S04]  /*27d0*/  FADD.FTZ R157, R133, R157 ;  /* 0x0000009d859d7221 */ /* 0x020fc80000010000 */
[----:B------:R-:W-:-:S05]  /*27e0*/  @P2 FADD.FTZ R157, R137, R157 ;  /* 0x0000009d899d2221 */ /* 0x000fca0000010000 */
.L_x_23736:
[----:B-----5:R-:W-:Y:S02]  /*27f0*/  MOV R141, R157 ;  /* 0x0000009d008d7202 */ /* 0x020fe40000000f00 */
.L_x_23737:
[----:B------:R-:W-:Y:S05]  /*2800*/  @P3 BRA `(.L_x_23738) ;  /* 0x0000007000003947 */ /* 0x000fea0003800000 */
[----:B------:R-:W-:-:S04]  /*2810*/  ISETP.NE.U32.AND P4, PT, RZ, c[0x0][0x180], PT ;  /* 0x00006000ff007a0c */ /* 0x000fc80003f85070 */
[----:B------:R-:W-:-:S13]  /*2820*/  ISETP.NE.AND.EX P4, PT, RZ, c[0x0][0x184], PT, P4 ;  /* 0x00006100ff007a0c */ /* 0x000fda0003f85340 */
[----:B------:R-:W-:Y:S05]  /*2830*/  @P4 BRA `(.L_x_23739) ;  /* 0x0000002000004947 */ /* 0x000fea0003800000 */
[----:B------:R-:W-:Y:S05]  /*2840*/  @P0 BRA `(.L_x_23740) ;  /* 0x0000005000000947 */ /* 0x000fea0003800000 */
[----:B------:R-:W-:Y:S05]  /*2850*/  BRA `(.L_x_23741) ;  /* 0x0000005000007947 */ /* 0x000fea0003800000 */
.L_x_23739:
[----:B-----5:R-:W-:Y:S01]  /*2860*/  FADD.FTZ R158, R138, R158 ;  /* 0x0000009e8a9e7221 */ /* 0x020fe20000010000 */
[----:B------:R-:W-:Y:S05]  /*2870*/  BRA `(.L_x_23740) ;  /* 0x0000002000007947 */ /* 0x000fea0003800000 */
.L_x_23738:
[----:B-----5:R-:W-:-:S04]  /*2880*/  FADD.FTZ R158, R134, R158 ;  /* 0x0000009e869e7221 */ /* 0x020fc80000010000 */
[----:B------:R-:W-:-:S04]  /*2890*/  @P2 FADD.FTZ R158, R138, R158 ;  /* 0x0000009e8a9e2221 */ /* 0x000fc80000010000 */
.L_x_23740:
[----:B-----5:R-:W-:-:S03]  /*28a0*/  IMAD.MOV.U32 R142, RZ, RZ, R158 ;  /* 0x000000ffff8e7224 */ /* 0x020fc600078e009e */
.L_x_23741:
[----:B------:R-:W-:Y:S05]  /*28b0*/  @P3 BRA `(.L_x_23742) ;  /* 0x0000007000003947 */ /* 0x000fea0003800000 */
[----:B------:R-:W-:-:S04]  /*28c0*/  ISETP.NE.U32.AND P2, PT, RZ, c[0x0][0x180], PT ;  /* 0x00006000ff007a0c */ /* 0x000fc80003f45070 */
[----:B------:R-:W-:-:S13]  /*28d0*/  ISETP.NE.AND.EX P2, PT, RZ, c[0x0][0x184], PT, P2 ;  /* 0x00006100ff007a0c */ /* 0x000fda0003f45320 */
[----:B------:R-:W-:Y:S05]  /*28e0*/  @P2 BRA `(.L_x_23743) ;  /* 0x0000002000002947 */ /* 0x000fea0003800000 */
[----:B------:R-:W-:Y:S05]  /*28f0*/  @P0 BRA `(.L_x_23744) ;  /* 0x0000005000000947 */ /* 0x000fea0003800000 */
[----:B------:R-:W-:Y:S05]  /*2900*/  BRA `(.L_x_23745) ;  /* 0x0000005000007947 */ /* 0x000fea0003800000 */
.L_x_23743:
[----:B-----5:R-:W-:Y:S01]  /*2910*/  FADD.FTZ R159, R139, R159 ;  /* 0x0000009f8b9f7221 */ /* 0x020fe20000010000 */
[----:B------:R-:W-:Y:S05]  /*2920*/  BRA `(.L_x_23744) ;  /* 0x0000002000007947 */ /* 0x000fea0003800000 */
.L_x_23742:
[----:B-----5:R-:W-:-:S04]  /*2930*/  FADD.FTZ R159, R135, R159 ;  /* 0x0000009f879f7221 */ /* 0x020fc80000010000 */
[----:B------:R-:W-:-:S05]  /*2940*/  @P2 FADD.FTZ R159, R139, R159 ;  /* 0x0000009f8b9f2221 */ /* 0x000fca0000010000 */
.L_x_23744:
[----:B-----5:R-:W-:Y:S02]  /*2950*/  MOV R143, R159 ;  /* 0x0000009f008f7202 */ /* 0x020fe40000000f00 */
.L_x_23745:
[----:B------:R-:W-:-:S04]  /*2960*/  @P0 LEA R180, P2, R182, c[0x0][0x188], 0x4 ;  /* 0x00006200b6b40a11 */ /* 0x000fc800078420ff */
[C---:B------:R-:W-:Y:S02]  /*2970*/  @P0 LEA.HI.X R181, R182.reuse, c[0x0][0x18c], RZ, 0x4, P2 ;  /* 0x00006300b6b50a11 */ /* 0x040fe400010f24ff */
[----:B------:R-:W-:-:S03]  /*2980*/  IADD3 R182, R182, 0x100, RZ ;  /* 0x00000100b6b67810 */ /* 0x000fc60007ffe0ff */
[----:B------:R1:W-:Y:S04]  /*2990*/  @P0 STG.E.128 [R180.64], R140 ;  /* 0x0000008cb4000986 */ /* 0x0003e8000c101d04 */
.L_x_23729:
[----:B------:R-:W-:Y:S05]  /*29a0*/  BSYNC B0 ;  /* 0x0000000000007941 */ /* 0x000fea0003800000 */
.L_x_23728:
        /* <DEDUP_REMOVED lines=24> */
.L_x_23749:
[----:B-----5:R-:W-:Y:S01]  /*2b30*/  FADD.FTZ R160, R136, R160 ;  /* 0x000000a088a07221 */ /* 0x020fe20000010000 */
[----:B------:R-:W-:Y:S05]  /*2b40*/  BRA `(.L_x_23750) ;  /* 0x0000002000007947 */ /* 0x000fea0003800000 */
.L_x_23748:
[----:B-1---5:R-:W-:-:S04]  /*2b50*/  FADD.FTZ R160, R132, R160 ;  /* 0x000000a084a07221 */ /* 0x022fc80000010000 */
[----:B------:R-:W-:-:S05]  /*2b60*/  @P2 FADD.FTZ R160, R136, R160 ;  /* 0x000000a088a02221 */ /* 0x000fca0000010000 */
.L_x_23750:
[----:B-----5:R-:W-:Y:S02]  /*2b70*/  MOV R140, R160 ;  /* 0x000000a0008c7202 */ /* 0x020fe40000000f00 */
.L_x_23751:
[----:B------:R-:W-:Y:S05]  /*2b80*/  @P3 BRA `(.L_x_23752) ;  /* 0x0000007000003947 */ /* 0x000fea0003800000 */
[----:B------:R-:W-:-:S04]  /*2b90*/  ISETP.NE.U32.AND P4, PT, RZ, c[0x0][0x180], PT ;  /* 0x00006000ff007a0c */ /* 0x000fc80003f85070 */
[----:B------:R-:W-:-:S13]  /*2ba0*/  ISETP.NE.AND.EX P4, PT, RZ, c[0x0][0x184], PT, P4 ;  /* 0x00006100ff007a0c */ /* 0x000fda0003f85340 */
[----:B------:R-:W-:Y:S05]  /*2bb0*/  @P4 BRA `(.L_x_23753) ;  /* 0x0000002000004947 */ /* 0x000fea0003800000 */
[----:B------:R-:W-:Y:S05]  /*2bc0*/  @P0 BRA `(.L_x_23754) ;  /* 0x0000005000000947 */ /* 0x000fea0003800000 */
[----:B------:R-:W-:Y:S05]  /*2bd0*/  BRA `(.L_x_23755) ;  /* 0x0000005000007947 */ /* 0x000fea0003800000 */
.L_x_23753:
[----:B-----5:R-:W-:Y:S01]  /*2be0*/  FADD.FTZ R161, R137, R161 ;  /* 0x000000a189a17221 */ /* 0x020fe20000010000 */
[----:B------:R-:W-:Y:S05]  /*2bf0*/  BRA `(.L_x_23754) ;  /* 0x0000002000007947 */ /* 0x000fea0003800000 */
.L_x_23752:
[----:B-----5:R-:W-:-:S04]  /*2c00*/  FADD.FTZ R161, R133, R161 ;  /* 0x000000a185a17221 */ /* 0x020fc80000010000 */
[----:B------:R-:W-:-:S05]  /*2c10*/  @P2 FADD.FTZ R161, R137, R161 ;  /* 0x000000a189a12221 */ /* 0x000fca0000010000 */
.L_x_23754:
[----:B-----5:R-:W-:Y:S02]  /*2c20*/  MOV R141, R161 ;  /* 0x000000a1008d7202 */ /* 0x020fe40000000f00 */
.L_x_23755:
[----:B------:R-:W-:Y:S05]  /*2c30*/  @P3 BRA `(.L_x_23756) ;  /* 0x0000007000003947 */ /* 0x000fea0003800000 */
[----:B------:R-:W-:-:S04]  /*2c40*/  ISETP.NE.U32.AND P4, PT, RZ, c[0x0][0x180], PT ;  /* 0x00006000ff007a0c */ /* 0x000fc80003f85070 */
[----:B------:R-:W-:-:S13]  /*2c50*/  ISETP.NE.AND.EX P4, PT, RZ, c[0x0][0x184], PT, P4 ;  /* 0x00006100ff007a0c */ /* 0x000fda0003f85340 */
[----:B------:R-:W-:Y:S05]  /*2c60*/  @P4 BRA `(.L_x_23757) ;  /* 0x0000002000004947 */ /* 0x000fea0003800000 */
[----:B------:R-:W-:Y:S05]  /*2c70*/  @P0 BRA `(.L_x_23758) ;  /* 0x0000005000000947 */ /* 0x000fea0003800000 */
[----:B------:R-:W-:Y:S05]  /*2c80*/  BRA `(.L_x_23759) ;  /* 0x0000005000007947 */ /* 0x000fea0003800000 */
.L_x_23757:
[----:B-----5:R-:W-:Y:S01]  /*2c90*/  FADD.FTZ R162, R138, R162 ;  /* 0x000000a28aa27221 */ /* 0x020fe20000010000 */
[----:B------:R-:W-:Y:S05]  /*2ca0*/  BRA `(.L_x_23758) ;  /* 0x0000002000007947 */ /* 0x000fea0003800000 */
.L_x_23756:
[----:B-----5:R-:W-:-:S04]  /*2cb0*/  FADD.FTZ R162, R134, R162 ;  /* 0x000000a286a27221 */ /* 0x020fc80000010000 */
[----:B------:R-:W-:-:S05]  /*2cc0*/  @P2 FADD.FTZ R162, R138, R162 ;  /* 0x000000a28aa22221 */ /* 0x000fca0000010000 */
.L_x_23758:
[----:B-----5:R-:W-:Y:S02]  /*2cd0*/  MOV R142, R162 ;  /* 0x000000a2008e7202 */ /* 0x020fe40000000f00 */
.L_x_23759:
[----:B------:R-:W-:Y:S05]  /*2ce0*/  @P3 BRA `(.L_x_23760) ;  /* 0x0000007000003947 */ /* 0x000fea0003800000 */
[----:B------:R-:W-:-:S04]  /*2cf0*/  ISETP.NE.U32.AND P2, PT, RZ, c[0x0][0x180], PT ;  /* 0x00006000ff007a0c */ /* 0x000fc80003f45070 */
[----:B------:R-:W-:-:S13]  /*2d00*/  ISETP.NE.AND.EX P2, PT, RZ, c[0x0][0x184], PT, P2 ;  /* 0x00006100ff007a0c */ /* 0x000fda0003f45320 */
[----:B------:R-:W-:Y:S05]  /*2d10*/  @P2 BRA `(.L_x_23761) ;  /* 0x0000002000002947 */ /* 0x000fea0003800000 */
[----:B------:R-:W-:Y:S05]  /*2d20*/  @P0 BRA `(.L_x_23762) ;  /* 0x0000005000000947 */ /* 0x000fea0003800000 */
[----:B------:R-:W-:Y:S05]  /*2d30*/  BRA `(.L_x_23763) ;  /* 0x0000005000007947 */ /* 0x000fea0003800000 */
.L_x_23761:
[----:B-----5:R-:W-:Y:S01]  /*2d40*/  FADD.FTZ R163, R139, R163 ;  /* 0x000000a38ba37221 */ /* 0x020fe20000010000 */
[----:B------:R-:W-:Y:S05]  /*2d50*/  BRA `(.L_x_23762) ;  /* 0x0000002000007947 */ /* 0x000fea0003800000 */
.L_x_23760:
[----:B-----5:R-:W-:-:S04]  /*2d60*/  FADD.FTZ R163, R135, R163 ;  /* 0x000000a387a37221 */ /* 0x020fc80000010000 */
[----:B------:R-:W-:-:S05]  /*2d70*/  @P2 FADD.FTZ R163, R139, R163 ;  /* 0x000000a38ba32221 */ /* 0x000fca0000010000 */
.L_x_23762:
[----:B-----5:R-:W-:Y:S02]  /*2d80*/  MOV R143, R163 ;  /* 0x000000a3008f7202 */ /* 0x020fe40000000f00 */
.L_x_23763:
[----:B------:R-:W-:-:S04]  /*2d90*/  @P0 LEA R180, P2, R182, c[0x0][0x188], 0x4 ;  /* 0x00006200b6b40a11 */ /* 0x000fc800078420ff */
[C---:B------:R-:W-:Y:S02]  /*2da0*/  @P0 LEA.HI.X R181, R182.reuse, c[0x0][0x18c], RZ, 0x4, P2 ;  /* 0x00006300b6b50a11 */ /* 0x040fe400010f24ff */
[----:B------:R-:W-:-:S03]  /*2db0*/  IADD3 R182, R182, 0x100, RZ ;  /* 0x00000100b6b67810 */ /* 0x000fc60007ffe0ff */
[----:B------:R1:W-:Y:S04]  /*2dc0*/  @P0 STG.E.128 [R180.64], R140 ;  /* 0x0000008cb4000986 */ /* 0x0003e8000c101d04 */
.L_x_23747:
[----:B------:R-:W-:Y:S05]  /*2dd0*/  BSYNC B0 ;  /* 0x0000000000007941 */ /* 0x000fea0003800000 */
.L_x_23746:
        /* <DEDUP_REMOVED lines=24> */
.L_x_23767:
[----:B-----5:R-:W-:Y:S01]  /*2f60*/  FADD.FTZ R168, R136, R168 ;  /* 0x000000a888a87221 */ /* 0x020fe20000010000 */
[----:B------:R-:W-:Y:S05]  /*2f70*/  BRA `(.L_x_23768) ;  /* 0x0000002000007947 */ /* 0x000fea0003800000 */
.L_x_23766:
[----:B-1---5:R-:W-:-:S04]  /*2f80*/  FADD.FTZ R168, R132, R168 ;  /* 0x000000a884a87221 */ /* 0x022fc80000010000 */
[----:B------:R-:W-:-:S05]  /*2f90*/  @P2 FADD.FTZ R168, R136, R168 ;  /* 0x000000a888a82221 */ /* 0x000fca0000010000 */
.L_x_23768:
[----:B-----5:R-:W-:Y:S02]  /*2fa0*/  MOV R140, R168 ;  /* 0x000000a8008c7202 */ /* 0x020fe40000000f00 */
.L_x_23769:
[----:B------:R-:W-:Y:S05]  /*2fb0*/  @P3 BRA `(.L_x_23770) ;  /* 0x0000007000003947 */ /* 0x000fea0003800000 */
[----:B------:R-:W-:-:S04]  /*2fc0*/  ISETP.NE.U32.AND P4, PT, RZ, c[0x0][0x180], PT ;  /* 0x00006000ff007a0c */ /* 0x000fc80003f85070 */
[----:B------:R-:W-:-:S13]  /*2fd0*/  ISETP.NE.AND.EX P4, PT, RZ, c[0x0][0x184], PT, P4 ;  /* 0x00006100ff007a0c */ /* 0x000fda0003f85340 */
[----:B------:R-:W-:Y:S05]  /*2fe0*/  @P4 BRA `(.L_x_23771) ;  /* 0x0000002000004947 */ /* 0x000fea0003800000 */
[----:B------:R-:W-:Y:S05]  /*2ff0*/  @P0 BRA `(.L_x_23772) ;  /* 0x0000005000000947 */ /* 0x000fea0003800000 */
[----:B------:R-:W-:Y:S05]  /*3000*/  BRA `(.L_x_23773) ;  /* 0x0000005000007947 */ /* 0x000fea0003800000 */
.L_x_23771:
[----:B-----5:R-:W-:Y:S01]  /*3010*/  FADD.FTZ R169, R137, R169 ;  /* 0x000000a989a97221 */ /* 0x020fe20000010000 */
[----:B------:R-:W-:Y:S05]  /*3020*/  BRA `(.L_x_23772) ;  /* 0x0000002000007947 */ /* 0x000fea0003800000 */
.L_x_23770:
[----:B-----5:R-:W-:-:S04]  /*3030*/  FADD.FTZ R169, R133, R169 ;  /* 0x000000a985a97221 */ /* 0x020fc80000010000 */
[----:B------:R-:W-:-:S04]  /*3040*/  @P2 FADD.FTZ R169, R137, R169 ;  /* 0x000000a989a92221 */ /* 0x000fc80000010000 */
.L_x_23772:
[----:B-----5:R-:W-:-:S03]  /*3050*/  IMAD.MOV.U32 R141, RZ, RZ, R169 ;  /* 0x000000ffff8d7224 */ /* 0x020fc600078e00a9 */
.L_x_23773:
[----:B------:R-:W-:Y:S05]  /*3060*/  @P3 BRA `(.L_x_23774) ;  /* 0x0000007000003947 */ /* 0x000fea0003800000 */
[----:B------:R-:W-:-:S04]  /*3070*/  ISETP.NE.U32.AND P4, PT, RZ, c[0x0][0x180], PT ;  /* 0x00006000ff007a0c */ /* 0x000fc80003f85070 */
[----:B------:R-:W-:-:S13]  /*3080*/  ISETP.NE.AND.EX P4, PT, RZ, c[0x0][0x184], PT, P4 ;  /* 0x00006100ff007a0c */ /* 0x000fda0003f85340 */
[----:B------:R-:W-:Y:S05]  /*3090*/  @P4 BRA `(.L_x_23775) ;  /* 0x0000002000004947 */ /* 0x000fea0003800000 */
[----:B------:R-:W-:Y:S05]  /*30a0*/  @P0 BRA `(.L_x_23776) ;  /* 0x0000005000000947 */ /* 0x000fea0003800000 */
[----:B------:R-:W-:Y:S05]  /*30b0*/  BRA `(.L_x_23777) ;  /* 0x0000005000007947 */ /* 0x000fea0003800000 */
.L_x_23775:
[----:B-----5:R-:W-:Y:S01]  /*30c0*/  FADD.FTZ R170, R138, R170 ;  /* 0x000000aa8aaa7221 */ /* 0x020fe20000010000 */
[----:B------:R-:W-:Y:S05]  /*30d0*/  BRA `(.L_x_23776) ;  /* 0x0000002000007947 */ /* 0x000fea0003800000 */
.L_x_23774:
[----:B-----5:R-:W-:-:S04]  /*30e0*/  FADD.FTZ R170, R134, R170 ;  /* 0x000000aa86aa7221 */ /* 0x020fc80000010000 */
[----:B------:R-:W-:-:S05]  /*30f0*/  @P2 FADD.FTZ R170, R138, R170 ;  /* 0x000000aa8aaa2221 */ /* 0x000fca0000010000 */
.L_x_23776:
[----:B-----5:R-:W-:Y:S02]  /*3100*/  MOV R142, R170 ;  /* 0x000000aa008e7202 */ /* 0x020fe40000000f00 */
.L_x_23777:
[----:B------:R-:W-:Y:S05]  /*3110*/  @P3 BRA `(.L_x_23778) ;  /* 0x0000007000003947 */ /* 0x000fea0003800000 */
[----:B------:R-:W-:-:S04]  /*3120*/  ISETP.NE.U32.AND P2, PT, RZ, c[0x0][0x180], PT ;  /* 0x00006000ff007a0c */ /* 0x000fc80003f45070 */
[----:B------:R-:W-:-:S13]  /*3130*/  ISETP.NE.AND.EX P2, PT, RZ, c[0x0][0x184], PT, P2 ;  /* 0x00006100ff007a0c */ /* 0x000fda0003f45320 */
[----:B------:R-:W-:Y:S05]  /*3140*/  @P2 BRA `(.L_x_23779) ;  /* 0x0000002000002947 */ /* 0x000fea0003800000 */
[----:B------:R-:W-:Y:S05]  /*3150*/  @P0 BRA `(.L_x_23780) ;  /* 0x0000005000000947 */ /* 0x000fea0003800000 */
[----:B------:R-:W-:Y:S05]  /*3160*/  BRA `(.L_x_23781) ;  /* 0x0000005000007947 */ /* 0x000fea0003800000 */
.L_x_23779:
[----:B-----5:R-:W-:Y:S01]  /*3170*/  FADD.FTZ R171, R139, R171 ;  /* 0x000000ab8bab7221 */ /* 0x020fe20000010000 */
[----:B------:R-:W-:Y:S05]  /*3180*/  BRA `(.L_x_23780) ;  /* 0x0000002000007947 */ /* 0x000fea0003800000 */
.L_x_23778:
[----:B-----5:R-:W-:-:S04]  /*3190*/  FADD.FTZ R171, R135, R171 ;  /* 0x000000ab87ab7221 */ /* 0x020fc80000010000 */
[----:B------:R-:W-:-:S05]  /*31a0*/  @P2 FADD.FTZ R171, R139, R171 ;  /* 0x000000ab8bab2221 */ /* 0x000fca0000010000 */
.L_x_23780:
[----:B-----5:R-:W-:Y:S02]  /*31b0*/  MOV R143, R171 ;  /* 0x000000ab008f7202 */ /* 0x020fe40000000f00 */
.L_x_23781:
[----:B------:R-:W-:-:S04]  /*31c0*/  @P0 LEA R180, P2, R182, c[0x0][0x188], 0x4 ;  /* 0x00006200b6b40a11 */ /* 0x000fc800078420ff */
[----:B------:R-:W-:-:S05]  /*31d0*/  @P0 LEA.HI.X R181, R182, c[0x0][0x18c], RZ, 0x4, P2 ;  /* 0x00006300b6b50a11 */ /* 0x000fca00010f24ff */
[----:B------:R1:W-:Y:S04]  /*31e0*/  @P0 STG.E.128 [R180.64], R140 ;  /* 0x0000008cb4000986 */ /* 0x0003e8000c101d04 */
.L_x_23765:
[----:B------:R-:W-:Y:S05]  /*31f0*/  BSYNC B0 ;  /* 0x0000000000007941 */ /* 0x000fea0003800000 */
.L_x_23764:
[----:B-1---5:R-:W-:Y:S01]  /*3200*/  FADD.FTZ R180, RZ, R172 ;  /* 0x000000acffb47221 */ /* 0x022fe20000010000 */
[C---:B------:R-:W-:Y:S02]  /*3210*/  ISETP.GT.U32.AND P3, PT, R2.reuse, 0x1ff, PT ;  /* 0x000001ff0200780c */ /* 0x040fe40003f64070 */
        /* <DEDUP_REMOVED lines=45> */
[----:B------:R1:W2:Y:S02]  /*34f0*/  SHFL.BFLY PT, R180, R181, 0x1, 0x1f ;  /* 0x0c201f00b5b47f89 */ /* 0x0002a400000e0000 */
.L_x_23802:
[----:B-12---:R-:W-:Y:S01]  /*3500*/  FADD.FTZ R181, R181, R180 ;  /* 0x000000b4b5b57221 */ /* 0x006fe20000010000 */
        /* <DEDUP_REMOVED lines=88> */
.L_x_23803:
[----:B------:R-:W-:Y:S01]  /*3a90*/  LOP3.LUT P2, RZ, R0, 0x1f, RZ, 0xc0, !PT ;  /* 0x0000001f00ff7812 */ /* 0x000fe2000784c0ff */
[----:B-1----:R-:W-:Y:S01]  /*3aa0*/  FADD.FTZ R181, R188, R183 ;  /* 0x000000b7bcb57221 */ /* 0x002fe20000010000 */
[----:B------:R-:W-:Y:S01]  /*3ab0*/  SHF.R.U32.HI R184, RZ, 0x5, R0 ;  /* 0x00000005ffb87819 */ /* 0x000fe20000011600 */
[----:B------:R-:W-:Y:S01]  /*3ac0*/  WARPSYNC 0xffffffff ;  /* 0xffffffff00007948 */ /* 0x000fe20003800000 */
[----:B------:R-:W-:Y:S02]  /*3ad0*/  LOP3.LUT R185, R0, 0x1f, RZ, 0xc0, !PT ;  /* 0x0000001f00b97812 */ /* 0x000fe400078ec0ff */
[----:B0-----:R-:W-:-:S07]  /*3ae0*/  LOP3.LUT R183, R184, 0x7, RZ, 0xc0, !PT ;  /* 0x00000007b8b77812 */ /* 0x001fce00078ec0ff */
[----:B------:R-:W-:-:S05]  /*3af0*/  @!P2 IADD3 R184, R182, R183, RZ ;  /* 0x000000b7b6b8a210 */ /* 0x000fca0007ffe0ff */
[----:B------:R0:W-:Y:S01]  /*3b00*/  @!P2 STS.64 [R184.X8], R180 ;  /* 0x000000b4b800a388 */ /* 0x0001e20000008a00 */
[----:B------:R-:W-:-:S11]  /*3b10*/  ISETP.GT.U32.AND P2, PT, R185, 0x7, PT ;  /* 0x00000007b900780c */ /* 0x000fd60003f44070 */
[----:B------:R-:W-:Y:S01]  /*3b20*/  BAR.SYNC.DEFER_BLOCKING 0x0 ;  /* 0x0000000000007b1d */ /* 0x000fe20000010000 */
[----:B0-----:R-:W-:Y:S01]  /*3b30*/  CS2R R180, SRZ ;  /* 0x0000000000b47805 */ /* 0x001fe2000001ff00 */
[----:B------:R-:W-:Y:S01]  /*3b40*/  @!P2 IADD3 R185, R182, R185, RZ ;  /* 0x000000b9b6b9a210 */ /* 0x000fe20007ffe0ff */
[----:B------:R-:W-:Y:S01]  /*3b50*/  HFMA2.MMA R182, -RZ, RZ, 0, 0 ;  /* 0x00000000ffb67435 */ /* 0x000fe200000001ff */
[----:B------:R-:W-:Y:S02]  /*3b60*/  LOP3.LUT P3, RZ, R183, 0x1f, R0, 0xf8, !PT ;  /* 0x0000001fb7ff7812 */ /* 0x000fe4000786f800 */
[----:B------:R-:W-:Y:S03]  /*3b70*/  BSSY B0, `(.L_x_23784) ;  /* 0x000005b000007945 */ /* 0x000fe60003800000 */
[----:B------:R-:W-:-:S04]  /*3b80*/  @!P2 MOV R182, R178 ;  /* 0x000000b200b6a202 */ /* 0x000fc80000000f00 */
[----:B------:R-:W-:Y:S01]  /*3b90*/  I2F R190, R182 ;  /* 0x000000b600be7306 */ /* 0x000fe20000201400 */
[----:B------:R-:W0:Y:S03]  /*3ba0*/  SHFL.DOWN PT, R187, R182, 0x4, 0x1f ;  /* 0x08801f00b6bb7f89 */ /* 0x000e2600000e0000 */
[----:B------:R-:W-:Y:S01]  /*3bb0*/  @!P3 MOV R183, 0x4 ;  /* 0x0000000400b7b802 */ /* 0x000fe20000000f00 */
[----:B------:R1:W2:Y:S01]  /*3bc0*/  @!P2 LDS.64 R180, [R185.X8] ;  /* 0x00000000b9b4a984 */ /* 0x0002a20000008a00 */
[----:B------:R-:W-:Y:S02]  /*3bd0*/  ISETP.NE.AND P2, PT, RZ, UR6, PT ;  /* 0x00000006ff007c0c */ /* 0x000fe4000bf45270 */
[----:B0-----:R-:W-:Y:S01]  /*3be0*/  IADD3 R186, R187, R182, RZ ;  /* 0x000000b6bbba7210 */ /* 0x001fe20007ffe0ff */
[----:B------:R-:W-:Y:S04]  /*3bf0*/  I2F R192, R187 ;  /* 0x000000bb00c07306 */ /* 0x000fe80000201400 */
[----:B------:R-:W0:Y:S04]  /*3c00*/  SHFL.DOWN PT, R193, R186, 0x2, 0x1f ;  /* 0x08401f00bac17f89 */ /* 0x000e2800000e0000 */
[----:B------:R-:W1:Y:S08]  /*3c10*/  I2F R188, R186 ;  /* 0x000000ba00bc7306 */ /* 0x000e700000201400 */
[----:B-1----:R-:W1:Y:S01]  /*3c20*/  MUFU.RCP R185, R188 ;  /* 0x000000bc00b97308 */ /* 0x002e620000001000 */
[----:B--2---:R-:W2:Y:S01]  /*3c30*/  SHFL.DOWN PT, R189, R180, 0x4, 0x1f ;  /* 0x08801f00b4bd7f89 */ /* 0x004ea200000e0000 */
[----:B0-----:R-:W-:-:S03]  /*3c40*/  IADD3 R182, R186, R193, RZ ;  /* 0x000000c1bab67210 */ /* 0x001fc60007ffe0ff */
[----:B------:R-:W0:Y:S03]  /*3c50*/  SHFL.DOWN PT, R184, R181, 0x4, 0x1f ;  /* 0x08801f00b5b87f89 */ /* 0x000e2600000e0000 */
[----:B------:R-:W3:Y:S01]  /*3c60*/  I2F R186, R182 ;  /* 0x000000b600ba7306 */ /* 0x000ee20000201400 */
[----:B------:R-:W-:Y:S07]  /*3c70*/  SHFL.DOWN PT, R195, R182, 0x1, 0x1f ;  /* 0x08201f00b6c37f89 */ /* 0x000fee00000e0000 */
        /* <DEDUP_REMOVED lines=9> */
[----:B------:R-:W-:-:S04]  /*3d10*/  FMUL.FTZ R189, R189, R192 ;  /* 0x000000c0bdbd7220 */ /* 0x000fc80000410000 */
[----:B------:R-:W-:Y:S02]  /*3d20*/  FFMA.FTZ R184, R185, R189, R184 ;  /* 0x000000bdb9b87223 */ /* 0x000fe400000100b8 */
[----:B---3--:R-:W0:Y:S03]  /*3d30*/  MUFU.RCP R185, R186 ;  /* 0x000000ba00b97308 */ /* 0x008e260000001000 */
[----:B------:R-:W1:Y:S01]  /*3d40*/  SHFL.DOWN PT, R181, R184, 0x2, 0x1f ;  /* 0x08401f00b8b57f89 */ /* 0x000e6200000e0000 */
[----:B----4-:R-:W-:Y:S02]  /*3d50*/  FMUL.FTZ R187, R180, R193 ;  /* 0x000000c1b4bb7220 */ /* 0x010fe40000410000 */
[----:B------:R-:W-:Y:S02]  /*3d60*/  FADD.FTZ R180, R191, -R180 ;  /* 0x800000b4bfb47221 */ /* 0x000fe40000010000 */
[----:B------:R-:W-:-:S02]  /*3d70*/  FFMA.FTZ R190, R188, R191, R187 ;  /* 0x000000bfbcbe7223 */ /* 0x000fc400000100bb */
[----:B------:R-:W-:Y:S02]  /*3d80*/  FMUL.FTZ R187, R180, R180 ;  /* 0x000000b4b4bb7220 */ /* 0x000fe40000410000 */
[----:B0-----:R-:W-:Y:S02]  /*3d90*/  FMUL.FTZ R189, R185, R190 ;  /* 0x000000beb9bd7220 */ /* 0x001fe40000410000 */
[----:B------:R-:W-:Y:S02]  /*3da0*/  FMUL.FTZ R187, R188, R187 ;  /* 0x000000bbbcbb7220 */ /* 0x000fe40000410000 */
[----:B------:R-:W-:Y:S02]  /*3db0*/  IMAD.IADD R188, R182, 0x1, R195 ;  /* 0x00000001b6bc7824 */ /* 0x000fe400078e02c3 */
[----:B------:R-:W0:Y:S01]  /*3dc0*/  SHFL.DOWN PT, R182, R189, 0x1, 0x1f ;  /* 0x08201f00bdb67f89 */ /* 0x000e2200000e0000 */
[----:B-1----:R-:W-:Y:S01]  /*3dd0*/  FADD.FTZ R180, R184, R181 ;  /* 0x000000b5b8b47221 */ /* 0x002fe20000010000 */
        /* <DEDUP_REMOVED lines=18> */
[----:B0-----:R-:W-:-:S05]  /*3f00*/  FMUL.FTZ R181, R180, R180 ;  /* 0x000000b4b4b57220 */ /* 0x001fca0000410000 */
[----:B------:R-:W-:Y:S01]  /*3f10*/  FSEL R186, R181, RZ, P2 ;  /* 0x000000ffb5ba7208 */ /* 0x000fe20001000000 */
[----:B-1----:R-:W-:Y:S01]  /*3f20*/  FFMA.FTZ R181, R182, R185, c[0x0][0x228] ;  /* 0x00008a00b6b57623 */ /* 0x002fe200000100b9 */
[----:B------:R-:W-:Y:S01]  /*3f30*/  @!P3 MOV R185, 0x4 ;  /* 0x0000000400b9b802 */ /* 0x000fe20000000f00 */
[----:B------:R-:W-:-:S04]  /*3f40*/  @!P3 IMAD.WIDE R182, R176, R183, c[0x0][0x1a0] ;  /* 0x00006800b0b6b625 */ /* 0x000fc800078e02b7 */
[----:B------:R-:W-:Y:S01]  /*3f50*/  FADD.FTZ R181, R181, R186 ;  /* 0x000000bab5b57221 */ /* 0x000fe20000010000 */
[----:B------:R0:W-:Y:S01]  /*3f60*/  @!P3 STG.E [R182.64], R180 ;  /* 0x000000b4b600b986 */ /* 0x0001e2000c101904 */
[----:B------:R-:W-:-:S04]  /*3f70*/  @!P3 IMAD.WIDE R184, R176, R185, c[0x0][0x1a8] ;  /* 0x00006a00b0b8b625 */ /* 0x000fc800078e02b9 */
[----:B------:R-:W1:Y:S02]  /*3f80*/  MUFU.RSQ R181, R181 ;  /* 0x000000b500b57308 */ /* 0x000e640000001400 */
[----:B-1----:R0:W-:Y:S01]  /*3f90*/  @!P3 STG.E [R184.64], R181 ;  /* 0x000000b5b800b986 */ /* 0x0021e2000c101904 */
[----:B------:R-:W-:Y:S05]  /*3fa0*/  @!P1 BRA `(.L_x_23785) ;  /* 0x0000017000009947 */ /* 0x000fea0003800000 */
[----:B0-----:R-:W-:Y:S02]  /*3fb0*/  FSEL R182, R180, RZ, !P2 ;  /* 0x000000ffb4b67208 */ /* 0x001fe40005000000 */
        /* <DEDUP_REMOVED lines=11> */
[-C--:B------:R-:W-:Y:S02]  /*4070*/  FFMA.FTZ R189, R13, R188.reuse, R5 ;  /* 0x000000bc0dbd7223 */ /* 0x080fe40000010005 */
[----:B------:R-:W-:-:S02]  /*4080*/  FFMA.FTZ R193, R17, R188, R9 ;  /* 0x000000bc11c17223 */ /* 0x000fc40000010009 */
[----:B------:R-:W-:-:S04]  /*4090*/  IMAD.WIDE.U32 R182, R179, R184, c[0x0][0x208] ;  /* 0x00008200b3b67625 */ /* 0x000fc800078e00b8 */
[-C--:B------:R-:W-:Y:S02]  /*40a0*/  FFMA.FTZ R191, R15, R192.reuse, R7 ;  /* 0x000000c00fbf7223 */ /* 0x080fe40000010007 */
[----:B------:R-:W-:Y:S02]  /*40b0*/  FFMA.FTZ R195, R19, R192, R11 ;  /* 0x000000c013c37223 */ /* 0x000fe4000001000b */
[-C--:B------:R-:W-:Y:S02]  /*40c0*/  FFMA.FTZ R188, R12, R187.reuse, R4 ;  /* 0x000000bb0cbc7223 */ /* 0x080fe40000010004 */
[C---:B------:R-:W-:Y:S01]  /*40d0*/  IMAD.WIDE.U32 R184, R179.reuse, R184, c[0x0][0x210] ;  /* 0x00008400b3b87625 */ /* 0x040fe200078e00b8 */
[----:B------:R-:W-:Y:S02]  /*40e0*/  IADD3 R179, R179, 0x100, RZ ;  /* 0x00000100b3b37810 */ /* 0x000fe40007ffe0ff */
[----:B------:R0:W-:Y:S01]  /*40f0*/  STG.E.128 [R182.64], R188 ;  /* 0x000000bcb6007986 */ /* 0x0001e2000c101d04 */
[----:B------:R-:W-:-:S05]  /*4100*/  FFMA.FTZ R192, R16, R187, R8 ;  /* 0x000000bb10c07223 */ /* 0x000fca0000010008 */
[----:B------:R0:W-:Y:S02]  /*4110*/  STG.E.128 [R184.64], R192 ;  /* 0x000000c0b8007986 */ /* 0x0001e4000c101d04 */
.L_x_23785:
[----:B------:R-:W-:Y:S05]  /*4120*/  BSYNC B0 ;  /* 0x0000000000007941 */ /* 0x000fea0003800000 */
.L_x_23784:
[----:B------:R-:W-:Y:S01]  /*4130*/  ISETP.GE.U32.AND P3, PT, R2, 0x200, PT ;  /* 0x000002000200780c */ /* 0x000fe20003f66070 */
[----:B------:R-:W-:-:S12]  /*4140*/  BSSY B0, `(.L_x_23786) ;  /* 0x0000019000007945 */ /* 0x000fd80003800000 */
[----:B------:R-:W-:Y:S05]  /*4150*/  @!P3 BRA `(.L_x_23787) ;  /* 0x000001700000b947 */ /* 0x000fea0003800000 */
[----:B0-----:R-:W-:Y:S01]  /*4160*/  FSEL R190, R180, RZ, !P2 ;  /* 0x000000ffb4be7208 */ /* 0x001fe20005000000 */
[----:B------:R-:W-:-:S04]  /*4170*/  HFMA2.MMA R184, -RZ, RZ, 0, 9.5367431640625e-07 ;  /* 0x00000010ffb87435 */ /* 0x000fc800000001ff */
        /* <DEDUP_REMOVED lines=21> */
.L_x_23787:
[----:B------:R-:W-:Y:S05]  /*42d0*/  BSYNC B0 ;  /* 0x0000000000007941 */ /* 0x000fea0003800000 */
.L_x_23786:
[----:B------:R-:W-:Y:S01]  /*42e0*/  ISETP.GE.U32.AND P3, PT, R2, 0x300, PT ;  /* 0x000003000200780c */ /* 0x000fe20003f66070 */
[----:B------:R-:W-:-:S12]  /*42f0*/  BSSY B0, `(.L_x_23788) ;  /* 0x0000019000007945 */ /* 0x000fd80003800000 */
        /* <DEDUP_REMOVED lines=24> */
.L_x_23789:
[----:B------:R-:W-:Y:S05]  /*4480*/  BSYNC B0 ;  /* 0x0000000000007941 */ /* 0x000fea0003800000 */
.L_x_23788:
        /* <DEDUP_REMOVED lines=26> */
.L_x_23791:
[----:B------:R-:W-:Y:S05]  /*4630*/  BSYNC B0 ;  /* 0x0000000000007941 */ /* 0x000fea0003800000 */
.L_x_23790:
        /* <DEDUP_REMOVED lines=26> */
.L_x_23793:
[----:B------:R-:W-:Y:S05]  /*47e0*/  BSYNC B0 ;  /* 0x0000000000007941 */ /* 0x000fea0003800000 */
.L_x_23792:
[----:B------:R-:W-:Y:S01]  /*47f0*/  ISETP.GE.U32.AND P3, PT, R2, 0x600, PT ;  /* 0x000006000200780c */ /* 0x000fe20003f66070 */
[----:B------:R-:W-:-:S12]  /*4800*/  BSSY B0, `(.L_x_23794) ;  /* 0x0000019000007945 */ /* 0x000fd80003800000 */
[----:B------:R-:W-:Y:S05]  /*4810*/  @!P3 BRA `(.L_x_23795) ;  /* 0x000001700000b947 */ /* 0x000fea0003800000 */
[----:B0-----:R-:W-:Y:S01]  /*4820*/  FSEL R190, R180, RZ, !P2 ;  /* 0x000000ffb4be7208 */ /* 0x001fe20005000000 */
        /* <DEDUP_REMOVED lines=22> */
.L_x_23795:
[----:B------:R-:W-:Y:S05]  /*4990*/  BSYNC B0 ;  /* 0x0000000000007941 */ /* 0x000fea0003800000 */
.L_x_23794:
        /* <DEDUP_REMOVED lines=26> */
.L_x_23797:
[----:B------:R-:W-:Y:S05]  /*4b40*/  BSYNC B0 ;  /* 0x0000000000007941 */ /* 0x000fea0003800000 */
.L_x_23796:
[----:B------:R-:W-:Y:S01]  /*4b50*/  ISETP.GE.U32.AND P3, PT, R2, 0x800, PT ;  /* 0x000008000200780c */ /* 0x000fe20003f66070 */
[----:B------:R-:W-:-:S12]  /*4b60*/  BSSY B0, `(.L_x_23798) ;  /* 0x0000018000007945 */ /* 0x000fd80003800000 */
[----:B------:R-:W-:Y:S05]  /*4b70*/  @!P3 BRA `(.L_x_23799) ;  /* 0x000001600000b947 */ /* 0x000fea0003800000 */
[----:B------:R-:W-:Y:S02]  /*4b80*/  FSEL R186, R180, RZ, !P2 ;  /* 0x000000ffb4ba7208 */ /* 0x000fe40005000000 */
[----:B0-----:R-:W-:-:S03]  /*4b90*/  MOV R190, 0x10 ;  /* 0x0000001000be7802 */ /* 0x001fc60000000f00 */
        /* <DEDUP_REMOVED lines=9> */
[----:B------:R-:W-:-:S04]  /*4c30*/  IMAD.WIDE.U32 R182, R179, R190, c[0x0][0x210] ;  /* 0x00008400b3b67625 */ /* 0x000fc800078e00be */
[-C--:B------:R-:W-:Y:S02]  /*4c40*/  FFMA.FTZ R191, R127, R188.reuse, R119 ;  /* 0x000000bc7fbf7223 */ /* 0x080fe40000010077 */
[----:B------:R-:W-:Y:S02]  /*4c50*/  FFMA.FTZ R195, R131, R188, R123 ;  /* 0x000000bc83c37223 */ /* 0x000fe4000001007b */
[----:B------:R-:W-:Y:S02]  /*4c60*/  FFMA.FTZ R190, R126, R187, R118 ;  /* 0x000000bb7ebe7223 */ /* 0x000fe40000010076 */
[----:B------:R-:W-:Y:S02]  /*4c70*/  FFMA.FTZ R189, R125, R184, R117 ;  /* 0x000000b87dbd7223 */ /* 0x000fe40000010075 */
[----:B------:R-:W-:Y:S02]  /*4c80*/  FFMA.FTZ R188, R124, R185, R116 ;  /* 0x000000b97cbc7223 */ /* 0x000fe40000010074 */
[----:B------:R-:W-:-:S02]  /*4c90*/  FFMA.FTZ R194, R130, R187, R122 ;  /* 0x000000bb82c27223 */ /* 0x000fc4000001007a */
[----:B------:R-:W-:Y:S01]  /*4ca0*/  FFMA.FTZ R193, R129, R184, R121 ;  /* 0x000000b881c17223 */ /* 0x000fe20000010079 */
[----:B------:R0:W-:Y:S01]  /*4cb0*/  STG.E.128 [R180.64], R188 ;  /* 0x000000bcb4007986 */ /* 0x0001e2000c101d04 */
[----:B------:R-:W-:-:S05]  /*4cc0*/  FFMA.FTZ R192, R128, R185, R120 ;  /* 0x000000b980c07223 */ /* 0x000fca0000010078 */
[----:B------:R0:W-:Y:S02]  /*4cd0*/  STG.E.128 [R182.64], R192 ;  /* 0x000000c0b6007986 */ /* 0x0001e4000c101d04 */
.L_x_23799:
[----:B------:R-:W-:Y:S05]  /*4ce0*/  BSYNC B0 ;  /* 0x0000000000007941 */ /* 0x000fea0003800000 */
.L_x_23798:
[----:B------:R-:W-:Y:S02]  /*4cf0*/  LOP3.LUT P2, RZ, R177, 0xff, RZ, 0xc0, !PT ;  /* 0x000000ffb1ff7812 */ /* 0x000fe4000784c0ff */
[----:B------:R-:W-:Y:S02]  /*4d00*/  IADD3 R176, R176, c[0x0][0x160], RZ ;  /* 0x00005800b0b07a10 */ /* 0x000fe40007ffe0ff */
[----:B------:R-:W-:Y:S02]  /*4d10*/  SEL R177, RZ, 0x1, P2 ;  /* 0x00000001ffb17807 */ /* 0x000fe40001000000 */
[----:B------:R-:W-:-:S13]  /*4d20*/  ISETP.GE.AND P2, PT, R176, c[0x0][0x164], PT ;  /* 0x00005900b0007a0c */ /* 0x000fda0003f46270 */
[----:B0-----:R-:W-:Y:S01]  /*4d30*/  @P2 CALL.REL.NOINC `(.L_x_23800) ;  /* 0x0000001000002944 */ /* 0x001fe20003c00000 */
[----:B------:R-:W-:Y:S05]  /*4d40*/  BRA `(.L_x_23801) ;  /* 0xffffc2f000007947 */ /* 0x000fea000383ffff */
.L_x_23800:
[----:B------:R-:W-:Y:S05]  /*4d50*/  EXIT ;  /* 0x000000000000794d */ /* 0x000fea0003800000 */
.L_x_23782:
[----:B------:R-:W-:Y:S01]  /*4d60*/  HFMA2.MMA R188, -RZ, RZ, 0, 5.9604644775390625e-08 ;  /* 0x00000001ffbc7435 */ /* 0x000fe200000001ff */
[----:B------:R-:W-:Y:S02]  /*4d70*/  MOV R186, 0x1f ;  /* 0x0000001f00ba7802 */ /* 0x000fe40000000f00 */
[----:B------:R-:W-:Y:S02]  /*4d80*/  MOV R187, 0xffffffff ;  /* 0xffffffff00bb7802 */ /* 0x000fe40000000f00 */
[----:B------:R-:W-:Y:S02]  /*4d90*/  MOV R184, 0x4db0 ;  /* 0x00004db000b87802 */ /* 0x000fe40000000f00 */
[----:B0-----:R-:W-:Y:S05]  /*4da0*/  CALL.REL.NOINC `($__internal_72_$__cuda_sm70_shflsync_bfly_p) ;  /* 0x000007f000007944 */ /* 0x001fea0003c00000 */
[----:B-1----:R-:W-:Y:S01]  /*4db0*/  MOV R180, R188 ;  /* 0x000000bc00b47202 */ /* 0x002fe20000000f00 */
[----:B0-----:R-:W-:Y:S05]  /*4dc0*/  BRA `(.L_x_23802) ;  /* 0xffffe73000007947 */ /* 0x001fea000383ffff */
.L_x_23783:
[----:B------:R-:W-:Y:S01]  /*4dd0*/  HFMA2.MMA R188, -RZ, RZ, 0, 1.1920928955078125e-07 ;  /* 0x00000002ffbc7435 */ /* 0x000fe200000001ff */
[----:B------:R-:W-:Y:S01]  /*4de0*/  MOV R186, 0x1f ;  /* 0x0000001f00ba7802 */ /* 0x000fe20000000f00 */
[----:B------:R-:W-:Y:S01]  /*4df0*/  IMAD.MOV.U32 R187, RZ, RZ, -0x1 ;  /* 0xffffffffffbb7424 */ /* 0x000fe200078e00ff */
[----:B------:R-:W-:-:S03]  /*4e00*/  MOV R184, 0x4e20 ;  /* 0x00004e2000b87802 */ /* 0x000fc60000000f00 */
[----:B0-----:R-:W-:Y:S05]  /*4e10*/  CALL.REL.NOINC `($__internal_72_$__cuda_sm70_shflsync_bfly_p) ;  /* 0x0000078000007944 */ /* 0x001fea0003c00000 */
[----:B01----:R-:W-:Y:S01]  /*4e20*/  FADD.FTZ R181, R181, R188 ;  /* 0x000000bcb5b57221 */ /* 0x003fe20000010000 */
[----:B------:R-:W-:Y:S01]  /*4e30*/  HFMA2.MMA R188, -RZ, RZ, 0, 2.384185791015625e-07 ;  /* 0x00000004ffbc7435 */ /* 0x000fe200000001ff */
[----:B------:R-:W-:-:S02]  /*4e40*/  MOV R186, 0x1f ;  /* 0x0000001f00ba7802 */ /* 0x000fc40000000f00 */
[----:B------:R-:W-:Y:S02]  /*4e50*/  MOV R187, 0xffffffff ;  /* 0xffffffff00bb7802 */ /* 0x000fe40000000f00 */
[----:B------:R-:W-:Y:S02]  /*4e60*/  MOV R184, 0x4e80 ;  /* 0x00004e8000b87802 */ /* 0x000fe40000000f00 */
[----:B------:R-:W-:Y:S05]  /*4e70*/  CALL.REL.NOINC `($__internal_72_$__cuda_sm70_shflsync_bfly_p) ;  /* 0x0000072000007944 */ /* 0x000fea0003c00000 */
[----:B01----:R-:W-:Y:S01]  /*4e80*/  FADD.FTZ R181, R181, R188 ;  /* 0x000000bcb5b57221 */ /* 0x003fe20000010000 */
[----:B------:R-:W-:Y:S01]  /*4e90*/  HFMA2.MMA R188, -RZ, RZ, 0, 4.76837158203125e-07 ;  /* 0x00000008ffbc7435 */ /* 0x000fe200000001ff */
[----:B------:R-:W-:Y:S02]  /*4ea0*/  MOV R186, 0x1f ;  /* 0x0000001f00ba7802 */ /* 0x000fe40000000f00 */
[----:B------:R-:W-:Y:S02]  /*4eb0*/  MOV R187, 0xffffffff ;  /* 0xffffffff00bb7802 */ /* 0x000fe40000000f00 */
[----:B------:R-:W-:Y:S02]  /*4ec0*/  MOV R184, 0x4ee0 ;  /* 0x00004ee000b87802 */ /* 0x000fe40000000f00 */
[----:B------:R-:W-:Y:S05]  /*4ed0*/  CALL.REL.NOINC `($__internal_72_$__cuda_sm70_shflsync_bfly_p) ;  /* 0x000006c000007944 */ /* 0x000fea0003c00000 */
[----:B01----:R-:W-:Y:S01]  /*4ee0*/  FADD.FTZ R181, R181, R188 ;  /* 0x000000bcb5b57221 */ /* 0x003fe20000010000 */
[----:B------:R-:W-:Y:S01]  /*4ef0*/  HFMA2.MMA R188, -RZ, RZ, 0, 9.5367431640625e-07 ;  /* 0x00000010ffbc7435 */ /* 0x000fe200000001ff */
[----:B------:R-:W-:Y:S01]  /*4f00*/  MOV R186, 0x1f ;  /* 0x0000001f00ba7802 */ /* 0x000fe20000000f00 */
[----:B------:R-:W-:Y:S01]  /*4f10*/  IMAD.MOV.U32 R187, RZ, RZ, -0x1 ;  /* 0xffffffffffbb7424 */ /* 0x000fe200078e00ff */
[----:B------:R-:W-:-:S03]  /*4f20*/  MOV R184, 0x4f40 ;  /* 0x00004f4000b87802 */ /* 0x000fc60000000f00 */
[----:B------:R-:W-:Y:S05]  /*4f30*/  CALL.REL.NOINC `($__internal_72_$__cuda_sm70_shflsync_bfly_p) ;  /* 0x0000066000007944 */ /* 0x000fea0003c00000 */
[----:B-1----:R-:W-:Y:S01]  /*4f40*/  FADD.FTZ R180, R181, R188 ;  /* 0x000000bcb5b47221 */ /* 0x002fe20000010000 */
[----:B0-----:R-:W-:Y:S01]  /*4f50*/  P2R R187, PR, RZ, 0x1 ;  /* 0x00000001ffbb7803 */ /* 0x001fe20000000000 */
[----:B------:R-:W-:Y:S01]  /*4f60*/  HFMA2.MMA R188, -RZ, RZ, 0, 5.9604644775390625e-08 ;  /* 0x00000001ffbc7435 */ /* 0x000fe200000001ff */
[----:B------:R-:W-:Y:S01]  /*4f70*/  ISETP.GT.U32.AND P0, PT, R2, 0x1ff, PT ;  /* 0x000001ff0200780c */ /* 0x000fe20003f04070 */
[----:B------:R-:W-:-:S04]  /*4f80*/  FMUL.FTZ R180, R3, R180 ;  /* 0x000000b403b47220 */ /* 0x000fc80000410000 */
[--C-:B------:R-:W-:Y:S02]  /*4f90*/  FADD.FTZ R181, R172, -R180.reuse ;  /* 0x800000b4acb57221 */ /* 0x100fe40000010000 */
[--C-:B------:R-:W-:Y:S02]  /*4fa0*/  FADD.FTZ R184, R173, -R180.reuse ;  /* 0x800000b4adb87221 */ /* 0x100fe40000010000 */
[----:B------:R-:W-:Y:S02]  /*4fb0*/  FFMA.FTZ R181, R181, R181, RZ ;  /* 0x000000b5b5b57223 */ /* 0x000fe400000100ff */
[--C-:B------:R-:W-:Y:S02]  /*4fc0*/  FADD.FTZ R186, R174, -R180.reuse ;  /* 0x800000b4aeba7221 */ /* 0x100fe40000010000 */
[----:B------:R-:W-:Y:S02]  /*4fd0*/  FFMA.FTZ R181, R184, R184, R181 ;  /* 0x000000b8b8b57223 */ /* 0x000fe400000100b5 */
[----:B------:R-:W-:-:S02]  /*4fe0*/  FADD.FTZ R184, R175, -R180 ;  /* 0x800000b4afb87221 */ /* 0x000fc40000010000 */
[----:B------:R-:W-:Y:S01]  /*4ff0*/  FFMA.FTZ R181, R186, R186, R181 ;  /* 0x000000babab57223 */ /* 0x000fe200000100b5 */
[----:B------:R-:W-:Y:S01]  /*5000*/  MOV R186, 0x1f ;  /* 0x0000001f00ba7802 */ /* 0x000fe20000000f00 */
        /* <DEDUP_REMOVED lines=21> */
[--C-:B------:R-:W-:Y:S01]  /*5160*/  FADD.FTZ R184, R148, -R180.reuse ;  /* 0x800000b494b87221 */ /* 0x100fe20000010000 */
[----:B------:R-:W-:Y:S01]  /*5170*/  MOV R187, 0xffffffff ;  /* 0xffffffff00bb7802 */ /* 0x000fe20000000f00 */
[----:B------:R-:W-:-:S02]  /*5180*/  FADD.FTZ R183, R149, -R180 ;  /* 0x800000b495b77221 */ /* 0x000fc40000010000 */
        /* <DEDUP_REMOVED lines=38> */
[----:B------:R-:W-:Y:S05]  /*53f0*/  CALL.REL.NOINC `($__internal_72_$__cuda_sm70_shflsync_bfly_p) ;  /* 0x000001a000007944 */ /* 0x000fea0003c00000 */
[----:B01----:R-:W-:Y:S01]  /*5400*/  FADD.FTZ R181, R181, R188 ;  /* 0x000000bcb5b57221 */ /* 0x003fe20000010000 */
[----:B------:R-:W-:Y:S01]  /*5410*/  HFMA2.MMA R188, -RZ, RZ, 0, 1.1920928955078125e-07 ;  /* 0x00000002ffbc7435 */ /* 0x000fe200000001ff */
[----:B------:R-:W-:Y:S02]  /*5420*/  MOV R186, 0x1f ;  /* 0x0000001f00ba7802 */ /* 0x000fe40000000f00 */
[----:B------:R-:W-:Y:S02]  /*5430*/  MOV R187, 0xffffffff ;  /* 0xffffffff00bb7802 */ /* 0x000fe40000000f00 */
[----:B------:R-:W-:Y:S02]  /*5440*/  MOV R184, 0x5460 ;  /* 0x0000546000b87802 */ /* 0x000fe40000000f00 */
[----:B------:R-:W-:Y:S05]  /*5450*/  CALL.REL.NOINC `($__internal_72_$__cuda_sm70_shflsync_bfly_p) ;  /* 0x0000014000007944 */ /* 0x000fea0003c00000 */
[----:B01----:R-:W-:Y:S01]  /*5460*/  FADD.FTZ R181, R181, R188 ;  /* 0x000000bcb5b57221 */ /* 0x003fe20000010000 */
[----:B------:R-:W-:Y:S01]  /*5470*/  HFMA2.MMA R188, -RZ, RZ, 0, 2.384185791015625e-07 ;  /* 0x00000004ffbc7435 */ /* 0x000fe200000001ff */
[----:B------:R-:W-:Y:S01]  /*5480*/  MOV R186, 0x1f ;  /* 0x0000001f00ba7802 */ /* 0x000fe20000000f00 */
[----:B------:R-:W-:Y:S01]  /*5490*/  IMAD.MOV.U32 R187, RZ, RZ, -0x1 ;  /* 0xffffffffffbb7424 */ /* 0x000fe200078e00ff */
[----:B------:R-:W-:-:S03]  /*54a0*/  MOV R184, 0x54c0 ;  /* 0x000054c000b87802 */ /* 0x000fc60000000f00 */
[----:B------:R-:W-:Y:S05]  /*54b0*/  CALL.REL.NOINC `($__internal_72_$__cuda_sm70_shflsync_bfly_p) ;  /* 0x000000e000007944 */ /* 0x000fea0003c00000 */
[----:B01----:R-:W-:Y:S01]  /*54c0*/  FADD.FTZ R181, R181, R188 ;  /* 0x000000bcb5b57221 */ /* 0x003fe20000010000 */
[----:B------:R-:W-:Y:S01]  /*54d0*/  HFMA2.MMA R188, -RZ, RZ, 0, 4.76837158203125e-07 ;  /* 0x00000008ffbc7435 */ /* 0x000fe200000001ff */
[----:B------:R-:W-:-:S02]  /*54e0*/  MOV R186, 0x1f ;  /* 0x0000001f00ba7802 */ /* 0x000fc40000000f00 */
[----:B------:R-:W-:Y:S02]  /*54f0*/  MOV R187, 0xffffffff ;  /* 0xffffffff00bb7802 */ /* 0x000fe40000000f00 */
[----:B------:R-:W-:Y:S02]  /*5500*/  MOV R184, 0x5520 ;  /* 0x0000552000b87802 */ /* 0x000fe40000000f00 */
[----:B------:R-:W-:Y:S05]  /*5510*/  CALL.REL.NOINC `($__internal_72_$__cuda_sm70_shflsync_bfly_p) ;  /* 0x0000008000007944 */ /* 0x000fea0003c00000 */
[----:B-1----:R-:W-:Y:S01]  /*5520*/  FADD.FTZ R183, R181, R188 ;  /* 0x000000bcb5b77221 */ /* 0x002fe20000010000 */
[----:B------:R-:W-:Y:S01]  /*5530*/  HFMA2.MMA R188, -RZ, RZ, 0, 9.5367431640625e-07 ;  /* 0x00000010ffbc7435 */ /* 0x000fe200000001ff */
[----:B0-----:R-:W-:Y:S02]  /*5540*/  MOV R186, 0x1f ;  /* 0x0000001f00ba7802 */ /* 0x001fe40000000f00 */
[----:B------:R-:W-:Y:S02]  /*5550*/  MOV R187, 0xffffffff ;  /* 0xffffffff00bb7802 */ /* 0x000fe40000000f00 */
[----:B------:R-:W-:Y:S02]  /*5560*/  MOV R181, R183 ;  /* 0x000000b700b57202 */ /* 0x000fe40000000f00 */
[----:B------:R-:W-:-:S02]  /*5570*/  MOV R184, 0x5590 ;  /* 0x0000559000b87802 */ /* 0x000fc40000000f00 */
[----:B------:R-:W-:Y:S05]  /*5580*/  CALL.REL.NOINC `($__internal_72_$__cuda_sm70_shflsync_bfly_p) ;  /* 0x0000001000007944 */ /* 0x000fea0003c00000 */
[----:B01----:R-:W-:Y:S05]  /*5590*/  BRA `(.L_x_23803) ;  /* 0xffffe4f000007947 */ /* 0x003fea000383ffff */
        .weak           $__internal_72_$__cuda_sm70_shflsync_bfly_p
        .type           $__internal_72_$__cuda_sm70_shflsync_bfly_p,@function
        .size           $__internal_72_$__cuda_sm70_shflsync_bfly_p,(.L_x_26532 - $__internal_72_$__cuda_sm70_shflsync_bfly_p)
$__internal_72_$__cuda_sm70_shflsync_bfly_p:
[----:B------:R-:W-:Y:S01]  /*55a0*/  HFMA2.MMA R185, -RZ, RZ, 0, 0 ;  /* 0x00000000ffb97435 */ /* 0x000fe200000001ff */
[----:B------:R-:W-:Y:S04]  /*55b0*/  WARPSYNC R187 ;  /* 0x000000bb00007348 */ /* 0x000fe80003800000 */
[----:B------:R0:W1:Y:S01]  /*55c0*/  SHFL.BFLY PT, R188, R181, R188, R186 ;  /* 0x0c0000bcb5bc7389 */ /* 0x00006200000e00ba */
[----:B------:R-:W-:Y:S05]  /*55d0*/  RET.REL.NODEC R184 `(_ZN10layer_norm31ln_parallel_residual_fwd_kernelINS_13Kernel_traitsIfffffjLj8192ELj1ELj1ELj8ELj16ENS_18Kernel_traits_baseILj8192EfffffjLj256EEEEELb0ELb0ELb0EEEvNS_9FwdParamsE) ;  /* 0xffffaa20b8007950 */ /* 0x000fea0003c3ffff */
.L_x_23804:
        /* <DEDUP_REMOVED lines=10> */
.L_x_26532:


//--------------------- .text._ZN10layer_norm31ln_parallel_residual_fwd_kernelINS_13Kernel_traitsIfffffjLj8192ELj1ELj1ELj8ELj16ENS_18Kernel_traits_baseILj8192EfffffjLj256EEEEELb0ELb0ELb1EEEvNS_9FwdParamsE --------------------------
	.section	.text._ZN10layer_norm31ln_parallel_residual_fwd_kernelINS_13Kernel_traitsIfffffjLj8192ELj1ELj1ELj8ELj16ENS_18Kernel_traits_baseILj8192EfffffjLj256EEEEELb0ELb0ELb1EEEvNS_9FwdParamsE,"ax",@progbits
	.sectioninfo	@"SHI_REGISTERS=216"
	.align	128
        .global         _ZN10layer_norm31ln_parallel_residual_fwd_kernelINS_13Kernel_traitsIfffffjLj8192ELj1ELj1ELj8ELj16ENS_18Kernel_traits_baseILj8192EfffffjLj256EEEEELb0ELb0ELb1EEEvNS_9FwdParamsE
        .type           _ZN10layer_norm31ln_parallel_residual_fwd_kernelINS_13Kernel_traitsIfffffjLj8192ELj1ELj1ELj8ELj16ENS_18Kernel_traits_baseILj8192EfffffjLj256EEEEELb0ELb0ELb1EEEvNS_9FwdParamsE,@function
        .size           _ZN10layer_norm31ln_parallel_residual_fwd_kernelINS_13Kernel_traitsIfffffjLj8192ELj1ELj1ELj8ELj16ENS_18Kernel_traits_baseILj8192EfffffjLj256EEEEELb0ELb0ELb1EEEvNS_9FwdParamsE,(.L_x_26533 - _ZN10layer_norm31ln_parallel_residual_fwd_kernelINS_13Kernel_traitsIfffffjLj8192ELj1ELj1ELj8ELj16ENS_18Kernel_traits_baseILj8192EfffffjLj256EEEEELb0ELb0ELb1EEEvNS_9FwdParamsE)
        .other          _ZN10layer_norm31ln_parallel_residual_fwd_kernelINS_13Kernel_traitsIfffffjLj8192ELj1ELj1ELj8ELj16ENS_18Kernel_traits_baseILj8192EfffffjLj256EEEEELb0ELb0ELb1EEEvNS_9FwdParamsE,@"STO_CUDA_ENTRY STV_DEFAULT"
_ZN10layer_norm31ln_parallel_residual_fwd_kernelINS_13Kernel_traitsIfffffjLj8192ELj1ELj1ELj8ELj16ENS_18Kernel_traits_baseILj8192EfffffjLj256EEEEELb0ELb0ELb1EEEvNS_9FwdParamsE:
.text._ZN10layer_norm31ln_parallel_residual_fwd_kernelINS_13Kernel_traitsIfffffjLj8192ELj1ELj1ELj8ELj16ENS_18Kernel_traits_baseILj8192EfffffjLj256EEEEELb0ELb0ELb1EEEvNS_9FwdParamsE:
[----:B------:R-:W-:Y:S02]  /*0000*/  MOV R1, c[0x0][0x28] ;  /* 0x00000a0000017a02 */ /* 0x000fe40000000f00 */
[----:B------:R-:W0:Y:S01]  /*0010*/  S2R R72, SR_TID.X ;  /* 0x0000000000487919 */ /* 0x000e220000002100 */
[----:B------:R-:W-:Y:S01]  /*0020*/  ISETP.NE.U32.AND P0, PT, RZ, c[0x0][0x218], PT ;  /* 0x00008600ff007a0c */ /* 0x000fe20003f05070 */
[----:B------:R-:W-:Y:S01]  /*0030*/  CS2R R4, SRZ ;  /* 0x0000000000047805 */ /* 0x000fe2000001ff00 */
[----:B------:R-:W-:Y:S01]  /*0040*/  CS2R R6, SRZ ;  /* 0x0000000000067805 */ /* 0x000fe2000001ff00 */
[----:B------:R-:W-:Y:S01]  /*0050*/  ULDC.64 UR4, c[0x0][0x118] ;  /* 0x0000460000047ab9 */ /* 0x000fe20000000a00 */
[----:B------:R-:W-:Y:S01]  /*0060*/  ISETP.NE.AND.EX P0, PT, RZ, c[0x0][0x21c], PT, P0 ;  /* 0x00008700ff007a0c */ /* 0x000fe20003f05300 */
[----:B------:R-:W-:Y:S01]  /*0070*/  CS2R R8, SRZ ;  /* 0x0000000000087805 */ /* 0x000fe2000001ff00 */
[----:B------:R-:W-:Y:S01]  /*0080*/  CS2R R10, SRZ ;  /* 0x00000000000a7805 */ /* 0x000fe2000001ff00 */
[----:B0-----:R-:W-:-:S10]  /*0090*/  LOP3.LUT R0, R72, 0xff, RZ, 0xc0, !PT ;  /* 0x000000ff48007812 */ /* 0x001fd400078ec0ff */
[C---:B------:R-:W-:Y:S02]  /*00a0*/  @P0 LEA R2, P1, R0.reuse, c[0x0][0x218], 0x4 ;  /* 0x0000860000020a11 */ /* 0x040fe400078220ff */
[C---:B------:R-:W-:Y:S02]  /*00b0*/  LOP3.LUT R84, R0.reuse, 0x200, RZ, 0xfc, !PT ;  /* 0x0000020000547812 */ /* 0x040fe400078efcff */
[----:B------:R-:W-:Y:S02]  /*00c0*/  @P0 IADD3.X R3, RZ, c[0x0][0x21c], RZ, P1, !PT ;  /* 0x00008700ff030a10 */ /* 0x000fe40000ffe4ff */
[----:B------:R-:W-:-:S03]  /*00d0*/  LOP3.LUT R76, R0, 0x100, RZ, 0xfc, !PT ;  /* 0x00000100004c7812 */ /* 0x000fc600078efcff */
[----:B------:R0:W5:Y:S01]  /*00e0*/  @P0 LDG.E.128 R4, [R2.64] ;  /* 0x0000000402040981 */ /* 0x000162000c1e1d00 */
[----:B------:R-:W-:Y:S02]  /*00f0*/  LOP3.LUT R108, R0, 0x500, RZ, 0xfc, !PT ;  /* 0x00000500006c7812 */ /* 0x000fe400078efcff */
[----:B------:R-:W-:Y:S02]  /*0100*/  @P0 LEA R22, P2, R76, c[0x0][0x218], 0x4 ;  /* 0x000086004c160a11 */ /* 0x000fe400078420ff */
[----:B------:R-:W-:Y:S01]  /*0110*/  LOP3.LUT R92, R0, 0x300, RZ, 0xfc, !PT ;  /* 0x00000300005c7812 */ /* 0x000fe200078efcff */
[----:B------:R-:W-:Y:S01]  /*0120*/  CS2R R12, SRZ ;  /* 0x00000000000c7805 */ /* 0x000fe2000001ff00 */
[----:B------:R-:W-:Y:S02]  /*0130*/  @P0 LEA.HI.X R23, R76, c[0x0][0x21c], RZ, 0x4, P2 ;  /* 0x000087004c170a11 */ /* 0x000fe400010f24ff */
[----:B0-----:R-:W-:Y:S01]  /*0140*/  @P0 LEA R2, P1, R84, c[0x0][0x218], 0x4 ;  /* 0x0000860054020a11 */ /* 0x001fe200078220ff */
[----:B------:R-:W-:Y:S01]  /*0150*/  CS2R R14, SRZ ;  /* 0x00000000000e7805 */ /* 0x000fe2000001ff00 */
[----:B------:R-:W-:Y:S01]  /*0160*/  @P0 LEA R30, P2, R92, c[0x0][0x218], 0x4 ;  /* 0x000086005c1e0a11 */ /* 0x000fe200078420ff */
[----:B------:R-:W-:Y:S01]  /*0170*/  CS2R R16, SRZ ;  /* 0x0000000000107805 */ /* 0x000fe2000001ff00 */
[----:B------:R-:W-:Y:S01]  /*0180*/  @P0 LEA.HI.X R3, R84, c[0x0][0x21c], RZ, 0x4, P1 ;  /* 0x0000870054030a11 */ /* 0x000fe200008f24ff */
[----:B------:R-:W-:Y:S01]  /*0190*/  CS2R R18, SRZ ;  /* 0x0000000000127805 */ /* 0x000fe2000001ff00 */
[----:B------:R-:W-:Y:S01]  /*01a0*/  @P0 LEA R40, P1, R108, c[0x0][0x218], 0x4 ;  /* 0x000086006c280a11 */ /* 0x000fe200078220ff */
[----:B------:R-:W-:Y:S01]  /*01b0*/  CS2R R28, SRZ ;  /* 0x00000000001c7805 */ /* 0x000fe2000001ff00 */
[----:B------:R-:W-:Y:S01]  /*01c0*/  LOP3.LUT R116, R0, 0x600, RZ, 0xfc, !PT ;  /* 0x0000060000747812 */ /* 0x000fe200078efcff */
[----:B------:R0:W5:Y:S01]  /*01d0*/  @P0 LDG.E.128 R12, [R2.64] ;  /* 0x00000004020c0981 */ /* 0x000162000c1e1d00 */
[----:B------:R-:W-:-:S02]  /*01e0*/  @P0 LEA.HI.X R41, R108, c[0x0][0x21c], RZ, 0x4, P1 ;  /* 0x000087006c290a11 */ /* 0x000fc400008f24ff */
[----:B------:R-:W-:Y:S01]  /*01f0*/  ISETP.NE.U32.AND P1, PT, RZ, c[0x0][0x220], PT ;  /* 0x00008800ff007a0c */ /* 0x000fe20003f25070 */
[----:B------:R1:W5:Y:S01]  /*0200*/  @P0 LDG.E.128 R8, [R22.64] ;  /* 0x0000000416080981 */ /* 0x000362000c1e1d00 */
[----:B------:R-:W-:Y:S02]  /*0210*/  @P0 LEA.HI.X R31, R92, c[0x0][0x21c], RZ, 0x4, P2 ;  /* 0x000087005c1f0a11 */ /* 0x000fe400010f24ff */
[----:B------:R-:W-:Y:S02]  /*0220*/  ISETP.NE.AND.EX P1, PT, RZ, c[0x0][0x224], PT, P1 ;  /* 0x00008900ff007a0c */ /* 0x000fe40003f25310 */
[----:B------:R-:W-:Y:S01]  /*0230*/  LOP3.LUT R100, R0, 0x400, RZ, 0xfc, !PT ;  /* 0x0000040000647812 */ /* 0x000fe200078efcff */
[----:B------:R2:W5:Y:S01]  /*0240*/  @P0 LDG.E.128 R16, [R30.64] ;  /* 0x000000041e100981 */ /* 0x000562000c1e1d00 */
[----:B0-----:R-:W-:Y:S02]  /*0250*/  @P0 LEA R2, P2, R116, c[0x0][0x218], 0x4 ;  /* 0x0000860074020a11 */ /* 0x001fe400078420ff */
[----:B------:R-:W-:-:S02]  /*0260*/  @P0 LEA R32, P3, R100, c[0x0][0x218], 0x4 ;  /* 0x0000860064200a11 */ /* 0x000fc400078620ff */
[----:B------:R-:W-:Y:S01]  /*0270*/  @P0 LEA.HI.X R3, R116, c[0x0][0x21c], RZ, 0x4, P2 ;  /* 0x0000870074030a11 */ /* 0x000fe200010f24ff */
[----:B------:R-:W-:Y:S01]  /*0280*/  CS2R R20, SRZ ;  /* 0x0000000000147805 */ /* 0x000fe2000001ff00 */
[----:B-1----:R-:W-:Y:S01]  /*0290*/  CS2R R22, SRZ ;  /* 0x0000000000167805 */ /* 0x002fe2000001ff00 */
[----:B--2---:R-:W-:Y:S01]  /*02a0*/  CS2R R30, SRZ ;  /* 0x00000000001e7805 */ /* 0x004fe2000001ff00 */
[C---:B------:R-:W-:Y:S02]  /*02b0*/  LOP3.LUT R124, R0.reuse, 0x700, RZ, 0xfc, !PT ;  /* 0x00000700007c7812 */ /* 0x040fe400078efcff */
[----:B------:R-:W-:Y:S02]  /*02c0*/  SHF.L.U32 R73, R0, 0x4, RZ ;  /* 0x0000000400497819 */ /* 0x000fe400000006ff */
[----:B------:R-:W-:Y:S01]  /*02d0*/  @P0 LEA.HI.X R33, R100, c[0x0][0x21c], RZ, 0x4, P3 ;  /* 0x0000870064210a11 */ /* 0x000fe200018f24ff */
[----:B------:R0:W5:Y:S01]  /*02e0*/  @P0 LDG.E.128 R28, [R2.64] ;  /* 0x00000004021c0981 */ /* 0x000162000c1e1d00 */
[C---:B------:R-:W-:Y:S01]  /*02f0*/  @P0 LEA R54, P3, R124.reuse, c[0x0][0x218], 0x4 ;  /* 0x000086007c360a11 */ /* 0x040fe200078620ff */
[----:B------:R-:W-:Y:S01]  /*0300*/  CS2R R24, SRZ ;  /* 0x0000000000187805 */ /* 0x000fe2000001ff00 */
[----:B------:R-:W-:Y:S01]  /*0310*/  CS2R R26, SRZ ;  /* 0x00000000001a7805 */ /* 0x000fe2000001ff00 */
[----:B------:R1:W5:Y:S01]  /*0320*/  @P0 LDG.E.128 R20, [R32.64] ;  /* 0x0000000420140981 */ /* 0x000362000c1e1d00 */
[----:B------:R-:W-:Y:S01]  /*0330*/  CS2R R34, SRZ ;  /* 0x0000000000227805 */ /* 0x000fe2000001ff00 */
[----:B------:R-:W-:Y:S01]  /*0340*/  CS2R R38, SRZ ;  /* 0x0000000000267805 */ /* 0x000fe2000001ff00 */
[----:B------:R-:W-:Y:S01]  /*0350*/  CS2R R36, SRZ ;  /* 0x0000000000247805 */ /* 0x000fe2000001ff00 */
[----:B0-----:R-:W-:Y:S01]  /*0360*/  @P1 IADD3 R2, P2, R73, c[0x0][0x220], RZ ;  /* 0x0000880049021a10 */ /* 0x001fe20007f5e0ff */
[----:B------:R-:W0:Y:S01]  /*0370*/  S2UR UR6, SR_CTAID.X ;  /* 0x00000000000679c3 */ /* 0x000e220000002500 */
[----:B------:R-:W-:Y:S01]  /*0380*/  @P0 LEA.HI.X R55, R124, c[0x0][0x21c], RZ, 0x4, P3 ;  /* 0x000087007c370a11 */ /* 0x000fe200018f24ff */
[----:B------:R2:W5:Y:S01]  /*0390*/  @P0 LDG.E.128 R24, [R40.64] ;  /* 0x0000000428180981 */ /* 0x000562000c1e1d00 */
[----:B-1----:R-:W-:Y:S01]  /*03a0*/  CS2R R32, SRZ ;  /* 0x0000000000207805 */ /* 0x002fe2000001ff00 */
[----:B------:R-:W-:-:S02]  /*03b0*/  @P1 IADD3.X R3, RZ, c[0x0][0x224], RZ, P2, !PT ;  /* 0x00008900ff031a10 */ /* 0x000fc400017fe4ff */
[----:B------:R-:W-:Y:S02]  /*03c0*/  SHF.L.U32 R88, R84, 0x4, RZ ;  /* 0x0000000454587819 */ /* 0x000fe400000006ff */
[----:B------:R-:W-:Y:S01]  /*03d0*/  SHF.R.U32.HI R79, RZ, 0x1c, R84 ;  /* 0x0000001cff4f7819 */ /* 0x000fe20000011654 */
[----:B------:R1:W5:Y:S04]  /*03e0*/  @P0 LDG.E.128 R32, [R54.64] ;  /* 0x0000000436200981 */ /* 0x000368000c1e1d00 */
[----:B------:R3:W5:Y:S01]  /*03f0*/  @P1 LDG.E.128 R36, [R2.64] ;  /* 0x0000000402241981 */ /* 0x000762000c1e1d00 */
[----:B------:R-:W-:Y:S01]  /*0400*/  CS2R R46, SRZ ;  /* 0x00000000002e7805 */ /* 0x000fe2000001ff00 */
[----:B------:R-:W-:Y:S01]  /*0410*/  CS2R R44, SRZ ;  /* 0x00000000002c7805 */ /* 0x000fe2000001ff00 */
[----:B------:R-:W-:-:S02]  /*0420*/  SHF.L.U32 R112, R108, 0x4, RZ ;  /* 0x000000046c707819 */ /* 0x000fc400000006ff */
[----:B---3--:R-:W-:-:S04]  /*0430*/  @P1 IADD3 R2, P0, R88, c[0x0][0x220], RZ ;  /* 0x0000880058021a10 */ /* 0x008fc80007f1e0ff */
[----:B------:R-:W-:Y:S02]  /*0440*/  @P1 IADD3.X R3, R79, c[0x0][0x224], RZ, P0, !PT ;  /* 0x000089004f031a10 */ /* 0x000fe400007fe4ff */
[----:B------:R-:W-:Y:S02]  /*0450*/  SHF.L.U32 R80, R76, 0x4, RZ ;  /* 0x000000044c507819 */ /* 0x000fe400000006ff */
[----:B------:R-:W-:Y:S01]  /*0460*/  SHF.R.U32.HI R74, RZ, 0x1c, R108 ;  /* 0x0000001cff4a7819 */ /* 0x000fe2000001166c */
[----:B------:R3:W5:Y:S01]  /*0470*/  @P1 LDG.E.128 R44, [R2.64] ;  /* 0x00000004022c1981 */ /* 0x000762000c1e1d00 */
[----:B------:R-:W-:Y:S02]  /*0480*/  SHF.R.U32.HI R78, RZ, 0x1c, R76 ;  /* 0x0000001cff4e7819 */ /* 0x000fe4000001164c */
[----:B------:R-:W-:Y:S01]  /*0490*/  @P1 IADD3 R52, P3, R80, c[0x0][0x220], RZ ;  /* 0x0000880050341a10 */ /* 0x000fe20007f7e0ff */
[----:B------:R-:W-:Y:S01]  /*04a0*/  CS2R R58, SRZ ;  /* 0x00000000003a7805 */ /* 0x000fe2000001ff00 */
[----:B------:R-:W-:Y:S01]  /*04b0*/  CS2R R56, SRZ ;  /* 0x0000000000387805 */ /* 0x000fe2000001ff00 */
[----:B------:R-:W-:Y:S01]  /*04c0*/  CS2R R42, SRZ ;  /* 0x00000000002a7805 */ /* 0x000fe2000001ff00 */
[----:B---3--:R-:W-:Y:S01]  /*04d0*/  @P1 IADD3 R2, P0, R112, c[0x0][0x220], RZ ;  /* 0x0000880070021a10 */ /* 0x008fe20007f1e0ff */
[----:B--2---:R-:W-:Y:S01]  /*04e0*/  CS2R R40, SRZ ;  /* 0x0000000000287805 */ /* 0x004fe2000001ff00 */
[----:B------:R-:W-:-:S02]  /*04f0*/  SHF.L.U32 R96, R92, 0x4, RZ ;  /* 0x000000045c607819 */ /* 0x000fc400000006ff */
[----:B------:R-:W-:Y:S02]  /*0500*/  SHF.L.U32 R104, R100, 0x4, RZ ;  /* 0x0000000464687819 */ /* 0x000fe400000006ff */
[----:B------:R-:W-:Y:S02]  /*0510*/  @P1 IADD3.X R3, R74, c[0x0][0x224], RZ, P0, !PT ;  /* 0x000089004a031a10 */ /* 0x000fe400007fe4ff */
[----:B------:R-:W-:Y:S02]  /*0520*/  @P1 IADD3.X R53, R78, c[0x0][0x224], RZ, P3, !PT ;  /* 0x000089004e351a10 */ /* 0x000fe40001ffe4ff */
[----:B------:R-:W-:Y:S01]  /*0530*/  SHF.L.U32 R128, R124, 0x4, RZ ;  /* 0x000000047c807819 */ /* 0x000fe200000006ff */
[----:B------:R0:W5:Y:S01]  /*0540*/  @P1 LDG.E.128 R56, [R2.64] ;  /* 0x0000000402381981 */ /* 0x000162000c1e1d00 */
[----:B------:R-:W-:Y:S02]  /*0550*/  SHF.R.U32.HI R82, RZ, 0x1c, R92 ;  /* 0x0000001cff527819 */ /* 0x000fe4000001165c */
[----:B------:R-:W-:Y:S01]  /*0560*/  SHF.R.U32.HI R83, RZ, 0x1c, R100 ;  /* 0x0000001cff537819 */ /* 0x000fe20000011664 */
[----:B------:R2:W5:Y:S01]  /*0570*/  @P1 LDG.E.128 R40, [R52.64] ;  /* 0x0000000434281981 */ /* 0x000562000c1e1d00 */
[----:B------:R-:W-:-:S02]  /*0580*/  @P1 IADD3 R60, P2, R96, c[0x0][0x220], RZ ;  /* 0x00008800603c1a10 */ /* 0x000fc40007f5e0ff */
[----:B------:R-:W-:Y:S02]  /*0590*/  @P1 IADD3 R62, P3, R104, c[0x0][0x220], RZ ;  /* 0x00008800683e1a10 */ /* 0x000fe40007f7e0ff */
[----:B------:R-:W-:Y:S02]  /*05a0*/  SHF.R.U32.HI R75, RZ, 0x1c, R124 ;  /* 0x0000001cff4b7819 */ /* 0x000fe4000001167c */
[----:B------:R-:W-:Y:S01]  /*05b0*/  @P1 IADD3 R70, P0, R128, c[0x0][0x220], RZ ;  /* 0x0000880080461a10 */ /* 0x000fe20007f1e0ff */
[----:B------:R-:W-:Y:S01]  /*05c0*/  CS2R R50, SRZ ;  /* 0x0000000000327805 */ /* 0x000fe2000001ff00 */
[----:B0-----:R-:W-:Y:S01]  /*05d0*/  LEA.HI R3, R72, UR6, RZ, 0x18 ;  /* 0x0000000648037c11 */ /* 0x001fe2000f8fc0ff */
[----:B------:R-:W-:Y:S01]  /*05e0*/  CS2R R48, SRZ ;  /* 0x0000000000307805 */ /* 0x000fe2000001ff00 */
[----:B-1----:R-:W-:Y:S01]  /*05f0*/  CS2R R54, SRZ ;  /* 0x0000000000367805 */ /* 0x002fe2000001ff00 */
[----:B--2---:R-:W-:Y:S01]  /*0600*/  CS2R R52, SRZ ;  /* 0x0000000000347805 */ /* 0x004fe2000001ff00 */
[----:B------:R-:W-:-:S02]  /*0610*/  SHF.L.U32 R120, R116, 0x4, RZ ;  /* 0x0000000474787819 */ /* 0x000fc400000006ff */
[----:B------:R-:W-:Y:S02]  /*0620*/  @P1 IADD3.X R61, R82, c[0x0][0x224], RZ, P2, !PT ;  /* 0x00008900523d1a10 */ /* 0x000fe400017fe4ff */
[----:B------:R-:W-:Y:S02]  /*0630*/  @P1 IADD3.X R63, R83, c[0x0][0x224], RZ, P3, !PT ;  /* 0x00008900533f1a10 */ /* 0x000fe40001ffe4ff */
[----:B------:R-:W-:Y:S01]  /*0640*/  @P1 IADD3.X R71, R75, c[0x0][0x224], RZ, P0, !PT ;  /* 0x000089004b471a10 */ /* 0x000fe200007fe4ff */
[----:B------:R0:W5:Y:S01]  /*0650*/  @P1 LDG.E.128 R48, [R60.64] ;  /* 0x000000043c301981 */ /* 0x000162000c1e1d00 */
[----:B------:R-:W-:Y:S02]  /*0660*/  ISETP.GE.AND P0, PT, R3, c[0x0][0x164], PT ;  /* 0x0000590003007a0c */ /* 0x000fe40003f06270 */
[----:B------:R-:W-:Y:S01]  /*0670*/  SHF.R.U32.HI R86, RZ, 0x1c, R116 ;  /* 0x0000001cff567819 */ /* 0x000fe20000011674 */
[----:B------:R1:W5:Y:S01]  /*0680*/  @P1 LDG.E.128 R52, [R62.64] ;  /* 0x000000043e341981 */ /* 0x000362000c1e1d00 */
[----:B------:R-:W-:Y:S01]  /*0690*/  @P1 IADD3 R68, P2, R120, c[0x0][0x220], RZ ;  /* 0x0000880078441a10 */ /* 0x000fe20007f5e0ff */
[----:B------:R-:W-:Y:S01]  /*06a0*/  CS2R R64, SRZ ;  /* 0x0000000000407805 */ /* 0x000fe2000001ff00 */
[----:B------:R-:W-:Y:S01]  /*06b0*/  SHF.L.U32 R2, R72, 0x4, RZ ;  /* 0x0000000448027819 */ /* 0x000fe200000006ff */
[----:B------:R-:W-:Y:S01]  /*06c0*/  CS2R R66, SRZ ;  /* 0x0000000000427805 */ /* 0x000fe2000001ff00 */
[----:B------:R-:W-:Y:S01]  /*06d0*/  HFMA2.MMA R125, -RZ, RZ, 0, 9.5367431640625e-07 ;  /* 0x00000010ff7d7435 */ /* 0x000fe200000001ff */
[----:B0-----:R-:W-:Y:S01]  /*06e0*/  CS2R R60, SRZ ;  /* 0x00000000003c7805 */ /* 0x001fe2000001ff00 */
[----:B------:R-:W-:Y:S01]  /*06f0*/  @P1 IADD3.X R69, R86, c[0x0][0x224], RZ, P2, !PT ;  /* 0x0000890056451a10 */ /* 0x000fe200017fe4ff */
[----:B-1----:R-:W-:Y:S01]  /*0700*/  CS2R R62, SRZ ;  /* 0x00000000003e7805 */ /* 0x002fe2000001ff00 */
[----:B------:R-:W-:Y:S01]  /*0710*/  IADD3 R72, P4, R73, c[0x0][0x1b8], RZ ;  /* 0x00006e0049487a10 */ /* 0x000fe20007f9e0ff */
[----:B------:R0:W5:Y:S01]  /*0720*/  @P1 LDG.E.128 R64, [R70.64] ;  /* 0x0000000446401981 */ /* 0x000162000c1e1d00 */
[----:B------:R-:W-:-:S02]  /*0730*/  IADD3 R80, P5, R80, c[0x0][0x1b8], RZ ;  /* 0x00006e0050507a10 */ /* 0x000fc40007fbe0ff */
[----:B------:R-:W-:Y:S01]  /*0740*/  IADD3 R88, P2, R88, c[0x0][0x1b8], RZ ;  /* 0x00006e0058587a10 */ /* 0x000fe20007f5e0ff */
[----:B------:R1:W5:Y:S01]  /*0750*/  @P1 LDG.E.128 R60, [R68.64] ;  /* 0x00000004443c1981 */ /* 0x000362000c1e1d00 */
[----:B------:R-:W-:Y:S02]  /*0760*/  LOP3.LUT R2, R2, 0xff0, RZ, 0xc0, !PT ;  /* 0x00000ff002027812 */ /* 0x000fe400078ec0ff */
[----:B------:R-:W-:Y:S02]  /*0770*/  IADD3.X R73, RZ, c[0x0][0x1bc], RZ, P4, !PT ;  /* 0x00006f00ff497a10 */ /* 0x000fe400027fe4ff */
[----:B------:R-:W-:Y:S02]  /*0780*/  IADD3.X R81, R78, c[0x0][0x1bc], RZ, P5, !PT ;  /* 0x00006f004e517a10 */ /* 0x000fe40002ffe4ff */
[----:B------:R-:W-:Y:S02]  /*0790*/  IADD3.X R89, R79, c[0x0][0x1bc], RZ, P2, !PT ;  /* 0x00006f004f597a10 */ /* 0x000fe400017fe4ff */
[----:B------:R-:W-:-:S02]  /*07a0*/  IADD3 R96, P3, R96, c[0x0][0x1b8], RZ ;  /* 0x00006e0060607a10 */ /* 0x000fc40007f7e0ff */
[----:B-1----:R-:W-:Y:S02]  /*07b0*/  IADD3 R68, P1, R2, c[0x0][0x1b0], RZ ;  /* 0x00006c0002447a10 */ /* 0x002fe40007f3e0ff */
[----:B------:R-:W-:Y:S02]  /*07c0*/  IADD3 R104, P4, R104, c[0x0][0x1b8], RZ ;  /* 0x00006e0068687a10 */ /* 0x000fe40007f9e0ff */
[----:B------:R-:W-:Y:S02]  /*07d0*/  IADD3 R112, P5, R112, c[0x0][0x1b8], RZ ;  /* 0x00006e0070707a10 */ /* 0x000fe40007fbe0ff */
[----:B------:R-:W-:Y:S02]  /*07e0*/  IADD3 R120, P2, R120, c[0x0][0x1b8], RZ ;  /* 0x00006e0078787a10 */ /* 0x000fe40007f5e0ff */
[----:B------:R-:W-:Y:S01]  /*07f0*/  IADD3 R128, P6, R128, c[0x0][0x1b8], RZ ;  /* 0x00006e0080807a10 */ /* 0x000fe20007fde0ff */
[----:B------:R-:W-:Y:S01]  /*0800*/  IMAD.WIDE.U32 R76, R76, R125, c[0x0][0x1b0] ;  /* 0x00006c004c4c7625 */ /* 0x000fe200078e007d */
[----:B------:R-:W-:-:S02]  /*0810*/  IADD3.X R69, RZ, c[0x0][0x1b4], RZ, P1, !PT ;  /* 0x00006d00ff457a10 */ /* 0x000fc40000ffe4ff */
[----:B------:R-:W-:Y:S01]  /*0820*/  IADD3.X R97, R82, c[0x0][0x1bc], RZ, P3, !PT ;  /* 0x00006f0052617a10 */ /* 0x000fe20001ffe4ff */
[-C--:B------:R-:W-:Y:S01]  /*0830*/  IMAD.WIDE.U32 R84, R84, R125.reuse, c[0x0][0x1b0] ;  /* 0x00006c0054547625 */ /* 0x080fe200078e007d */
[----:B------:R-:W-:Y:S02]  /*0840*/  IADD3.X R105, R83, c[0x0][0x1bc], RZ, P4, !PT ;  /* 0x00006f0053697a10 */ /* 0x000fe400027fe4ff */
[----:B------:R-:W-:Y:S01]  /*0850*/  IADD3.X R113, R74, c[0x0][0x1bc], RZ, P5, !PT ;  /* 0x00006f004a717a10 */ /* 0x000fe20002ffe4ff */
[-C--:B------:R-:W-:Y:S01]  /*0860*/  IMAD.WIDE.U32 R92, R92, R125.reuse, c[0x0][0x1b0] ;  /* 0x00006c005c5c7625 */ /* 0x080fe200078e007d */
[----:B------:R-:W-:Y:S02]  /*0870*/  IADD3.X R121, R86, c[0x0][0x1bc], RZ, P2, !PT ;  /* 0x00006f0056797a10 */ /* 0x000fe400017fe4ff */
[----:B------:R-:W-:Y:S01]  /*0880*/  IADD3.X R129, R75, c[0x0][0x1bc], RZ, P6, !PT ;  /* 0x00006f004b817a10 */ /* 0x000fe200037fe4ff */
[----:B------:R-:W-:-:S04]  /*0890*/  IMAD.WIDE.U32 R100, R100, R125, c[0x0][0x1b0] ;  /* 0x00006c0064647625 */ /* 0x000fc800078e007d */
[----:B------:R-:W-:-:S04]  /*08a0*/  IMAD.WIDE.U32 R108, R108, R125, c[0x0][0x1b0] ;  /* 0x00006c006c6c7625 */ /* 0x000fc800078e007d */
[----:B------:R-:W-:-:S04]  /*08b0*/  IMAD.WIDE.U32 R116, R116, R125, c[0x0][0x1b0] ;  /* 0x00006c0074747625 */ /* 0x000fc800078e007d */
[----:B------:R-:W-:Y:S01]  /*08c0*/  IMAD.WIDE.U32 R124, R124, R125, c[0x0][0x1b0] ;  /* 0x00006c007c7c7625 */ /* 0x000fe200078e007d */
[----:B------:R-:W-:Y:S06]  /*08d0*/  @P0 EXIT ;  /* 0x000000000000094d */ /* 0x000fec0003800000 */
[----:B0-----:R-:W5:Y:S04]  /*08e0*/  LDG.E.128 R68, [R68.64] ;  /* 0x0000000444447981 */ /* 0x001f68000c1e1d00 */
[----:B------:R-:W5:Y:S04]  /*08f0*/  LDG.E.128 R72, [R72.64] ;  /* 0x0000000448487981 */ /* 0x000f68000c1e1d00 */
        /* <DEDUP_REMOVED lines=13> */
[----:B------:R-:W5:Y:S01]  /*09d0*/  LDG.E.128 R128, [R128.64] ;  /* 0x0000000480807981 */ /* 0x000f62000c1e1d00 */
[----:B------:R-:W-:Y:S01]  /*09e0*/  MOV R2, c[0x0][0x180] ;  /* 0x0000600000027a02 */ /* 0x000fe20000000f00 */
[----:B------:R-:W-:-:S03]  /*09f0*/  ULDC.U8 UR6, c[0x0][0x1f0] ;  /* 0x00007c0000067ab9 */ /* 0x000fc60000000000 */
[----:B------:R-:W-:Y:S02]  /*0a00*/  LOP3.LUT P0, RZ, R2, c[0x0][0x178], RZ, 0xfc, !PT ;  /* 0x00005e0002ff7a12 */ /* 0x000fe4000780fcff */
[----:B------:R-:W-:-:S04]  /*0a10*/  MOV R2, c[0x0][0x184] ;  /* 0x0000610000027a02 */ /* 0x000fc80000000f00 */
[----:B------:R-:W-:Y:S02]  /*0a20*/  LOP3.LUT P0, RZ, R2, c[0x0][0x17c], RZ, 0xfc, P0 ;  /* 0x00005f0002ff7a12 */ /* 0x000fe4000000fcff */
[----:B------:R-:W-:Y:S02]  /*0a30*/  MOV R2, 0x1 ;  /* 0x0000000100027802 */ /* 0x000fe40000000f00 */
.L_x_23936:
        /* <DEDUP_REMOVED lines=14> */
[----:B-----5:R-:W5:Y:S04]  /*0b20*/  LDG.E.128 R144, [R144.64] ;  /* 0x0000000490907981 */ /* 0x020f68000c1e1d00 */
        /* <DEDUP_REMOVED lines=10> */
.L_x_23806:
[----:B-----5:R-:W-:Y:S01]  /*0bd0*/  FADD.FTZ R144, R136, R144 ;  /* 0x0000009088907221 */ /* 0x020fe20000010000 */
[----:B------:R-:W-:Y:S05]  /*0be0*/  BRA `(.L_x_23807) ;  /* 0x0000002000007947 */ /* 0x000fea0003800000 */
.L_x_23805:
[----:B0----5:R-:W-:-:S04]  /*0bf0*/  FADD.FTZ R144, R132, R144 ;  /* 0x0000009084907221 */ /* 0x021fc80000010000 */
[----:B------:R-:W-:-:S05]  /*0c00*/  @P2 FADD.FTZ R144, R136, R144 ;  /* 0x0000009088902221 */ /* 0x000fca0000010000 */
.L_x_23807:
[----:B-----5:R-:W-:Y:S02]  /*0c10*/  MOV R140, R144 ;  /* 0x00000090008c7202 */ /* 0x020fe40000000f00 */
.L_x_23808:
[----:B------:R-:W-:Y:S05]  /*0c20*/  @P3 BRA `(.L_x_23809) ;  /* 0x0000007000003947 */ /* 0x000fea0003800000 */
[----:B------:R-:W-:-:S04]  /*0c30*/  ISETP.NE.U32.AND P4, PT, RZ, c[0x0][0x180], PT ;  /* 0x00006000ff007a0c */ /* 0x000fc80003f85070 */
[----:B------:R-:W-:-:S13]  /*0c40*/  ISETP.NE.AND.EX P4, PT, RZ, c[0x0][0x184], PT, P4 ;  /* 0x00006100ff007a0c */ /* 0x000fda0003f85340 */
[----:B------:R-:W-:Y:S05]  /*0c50*/  @P4 BRA `(.L_x_23810) ;  /* 0x0000002000004947 */ /* 0x000fea0003800000 */
[----:B------:R-:W-:Y:S05]  /*0c60*/  @P0 BRA `(.L_x_23811) ;  /* 0x0000005000000947 */ /* 0x000fea0003800000 */
[----:B------:R-:W-:Y:S05]  /*0c70*/  BRA `(.L_x_23812) ;  /* 0x0000005000007947 */ /* 0x000fea0003800000 */
.L_x_23810:
[----:B-----5:R-:W-:Y:S01]  /*0c80*/  FADD.FTZ R145, R137, R145 ;  /* 0x0000009189917221 */ /* 0x020fe20000010000 */
[----:B------:R-:W-:Y:S05]  /*0c90*/  BRA `(.L_x_23811) ;  /* 0x0000002000007947 */ /* 0x000fea0003800000 */
.L_x_23809:
[----:B-----5:R-:W-:-:S04]  /*0ca0*/  FADD.FTZ R145, R133, R145 ;  /* 0x0000009185917221 */ /* 0x020fc80000010000 */
[----:B------:R-:W-:-:S05]  /*0cb0*/  @P2 FADD.FTZ R145, R137, R145 ;  /* 0x0000009189912221 */ /* 0x000fca0000010000 */
.L_x_23811:
[----:B-----5:R-:W-:Y:S02]  /*0cc0*/  MOV R141, R145 ;  /* 0x00000091008d7202 */ /* 0x020fe40000000f00 */
.L_x_23812:
[----:B------:R-:W-:Y:S05]  /*0cd0*/  @P3 BRA `(.L_x_23813) ;  /* 0x0000007000003947 */ /* 0x000fea0003800000 */
[----:B------:R-:W-:-:S04]  /*0ce0*/  ISETP.NE.U32.AND P4, PT, RZ, c[0x0][0x180], PT ;  /* 0x00006000ff007a0c */ /* 0x000fc80003f85070 */
[----:B------:R-:W-:-:S13]  /*0cf0*/  ISETP.NE.AND.EX P4, PT, RZ, c[0x0][0x184], PT, P4 ;  /* 0x00006100ff007a0c */ /* 0x000fda0003f85340 */
[----:B------:R-:W-:Y:S05]  /*0d00*/  @P4 BRA `(.L_x_23814) ;  /* 0x0000002000004947 */ /* 0x000fea0003800000 */
[----:B------:R-:W-:Y:S05]  /*0d10*/  @P0 BRA `(.L_x_23815) ;  /* 0x0000005000000947 */ /* 0x000fea0003800000 */
[----:B------:R-:W-:Y:S05]  /*0d20*/  BRA `(.L_x_23816) ;  /* 0x0000005000007947 */ /* 0x000fea0003800000 */
.L_x_23814:
[----:B-----5:R-:W-:Y:S01]  /*0d30*/  FADD.FTZ R146, R138, R146 ;  /* 0x000000928a927221 */ /* 0x020fe20000010000 */
[----:B------:R-:W-:Y:S05]  /*0d40*/  BRA `(.L_x_23815) ;  /* 0x0000002000007947 */ /* 0x000fea0003800000 */
.L_x_23813:
[----:B-----5:R-:W-:-:S04]  /*0d50*/  FADD.FTZ R146, R134, R146 ;  /* 0x0000009286927221 */ /* 0x020fc80000010000 */
[----:B------:R-:W-:-:S05]  /*0d60*/  @P2 FADD.FTZ R146, R138, R146 ;  /* 0x000000928a922221 */ /* 0x000fca0000010000 */
.L_x_23815:
[----:B-----5:R-:W-:Y:S02]  /*0d70*/  MOV R142, R146 ;  /* 0x00000092008e7202 */ /* 0x020fe40000000f00 */
.L_x_23816:
[----:B------:R-:W-:Y:S05]  /*0d80*/  @P3 BRA `(.L_x_23817) ;  /* 0x0000007000003947 */ /* 0x000fea0003800000 */
[----:B------:R-:W-:-:S04]  /*0d90*/  ISETP.NE.U32.AND P4, PT, RZ, c[0x0][0x180], PT ;  /* 0x00006000ff007a0c */ /* 0x000fc80003f85070 */
[----:B------:R-:W-:-:S13]  /*0da0*/  ISETP.NE.AND.EX P4, PT, RZ, c[0x0][0x184], PT, P4 ;  /* 0x00006100ff007a0c */ /* 0x000fda0003f85340 */
[----:B------:R-:W-:Y:S05]  /*0db0*/  @P4 BRA `(.L_x_23818) ;  /* 0x0000002000004947 */ /* 0x000fea0003800000 */
[----:B------:R-:W-:Y:S05]  /*0dc0*/  @P0 BRA `(.L_x_23819) ;  /* 0x0000005000000947 */ /* 0x000fea0003800000 */
[----:B------:R-:W-:Y:S05]  /*0dd0*/  BRA `(.L_x_23820) ;  /* 0x0000005000007947 */ /* 0x000fea0003800000 */
.L_x_23818:
[----:B-----5:R-:W-:Y:S01]  /*0de0*/  FADD.FTZ R147, R139, R147 ;  /* 0x000000938b937221 */ /* 0x020fe20000010000 */
[----:B------:R-:W-:Y:S05]  /*0df0*/  BRA `(.L_x_23819) ;  /* 0x0000002000007947 */ /* 0x000fea0003800000 */
.L_x_23817:
[----:B-----5:R-:W-:-:S04]  /*0e00*/  FADD.FTZ R147, R135, R147 ;  /* 0x0000009387937221 */ /* 0x020fc80000010000 */
[----:B------:R-:W-:-:S05]  /*0e10*/  @P2 FADD.FTZ R147, R139, R147 ;  /* 0x000000938b932221 */ /* 0x000fca0000010000 */
.L_x_23819:
[----:B-----5:R-:W-:Y:S02]  /*0e20*/  MOV R143, R147 ;  /* 0x00000093008f7202 */ /* 0x020fe40000000f00 */
.L_x_23820:
        /* <DEDUP_REMOVED lines=16> */
.L_x_23822:
[----:B-----5:R-:W-:Y:S01]  /*0f30*/  FADD.FTZ R148, R136, R148 ;  /* 0x0000009488947221 */ /* 0x020fe20000010000 */
[----:B------:R-:W-:Y:S05]  /*0f40*/  BRA `(.L_x_23823) ;  /* 0x0000002000007947 */ /* 0x000fea0003800000 */
.L_x_23821:
[----:B-----5:R-:W-:-:S04]  /*0f50*/  FADD.FTZ R148, R132, R148 ;  /* 0x0000009484947221 */ /* 0x020fc80000010000 */
[----:B------:R-:W-:-:S05]  /*0f60*/  @P2 FADD.FTZ R148, R136, R148 ;  /* 0x0000009488942221 */ /* 0x000fca0000010000 */
.L_x_23823:
[----:B0----5:R-:W-:Y:S02]  /*0f70*/  MOV R140, R148 ;  /* 0x00000094008c7202 */ /* 0x021fe40000000f00 */
.L_x_23824:
[----:B------:R-:W-:Y:S05]  /*0f80*/  @P3 BRA `(.L_x_23825) ;  /* 0x0000007000003947 */ /* 0x000fea0003800000 */
[----:B------:R-:W-:-:S04]  /*0f90*/  ISETP.NE.U32.AND P4, PT, RZ, c[0x0][0x180], PT ;  /* 0x00006000ff007a0c */ /* 0x000fc80003f85070 */
[----:B------:R-:W-:-:S13]  /*0fa0*/  ISETP.NE.AND.EX P4, PT, RZ, c[0x0][0x184], PT, P4 ;  /* 0x00006100ff007a0c */ /* 0x000fda0003f85340 */
[----:B------:R-:W-:Y:S05]  /*0fb0*/  @P4 BRA `(.L_x_23826) ;  /* 0x0000002000004947 */ /* 0x000fea0003800000 */
[----:B------:R-:W-:Y:S05]  /*0fc0*/  @P0 BRA `(.L_x_23827) ;  /* 0x0000005000000947 */ /* 0x000fea0003800000 */
[----:B------:R-:W-:Y:S05]  /*0fd0*/  BRA `(.L_x_23828) ;  /* 0x0000005000007947 */ /* 0x000fea0003800000 */
.L_x_23826:
[----:B-----5:R-:W-:Y:S01]  /*0fe0*/  FADD.FTZ R149, R137, R149 ;  /* 0x0000009589957221 */ /* 0x020fe20000010000 */
[----:B------:R-:W-:Y:S05]  /*0ff0*/  BRA `(.L_x_23827) ;  /* 0x0000002000007947 */ /* 0x000fea0003800000 */
.L_x_23825:
[----:B-----5:R-:W-:-:S04]  /*1000*/  FADD.FTZ R149, R133, R149 ;  /* 0x0000009585957221 */ /* 0x020fc80000010000 */
[----:B------:R-:W-:-:S05]  /*1010*/  @P2 FADD.FTZ R149, R137, R149 ;  /* 0x0000009589952221 */ /* 0x000fca0000010000 */
.L_x_23827:
[----:B0----5:R-:W-:Y:S02]  /*1020*/  MOV R141, R149 ;  /* 0x00000095008d7202 */ /* 0x021fe40000000f00 */
.L_x_23828:
[----:B------:R-:W-:Y:S05]  /*1030*/  @P3 BRA `(.L_x_23829) ;  /* 0x0000007000003947 */ /* 0x000fea0003800000 */
[----:B------:R-:W-:-:S04]  /*1040*/  ISETP.NE.U32.AND P4, PT, RZ, c[0x0][0x180], PT ;  /* 0x00006000ff007a0c */ /* 0x000fc80003f85070 */
[----:B------:R-:W-:-:S13]  /*1050*/  ISETP.NE.AND.EX P4, PT, RZ, c[0x0][0x184], PT, P4 ;  /* 0x00006100ff007a0c */ /* 0x000fda0003f85340 */
[----:B------:R-:W-:Y:S05]  /*1060*/  @P4 BRA `(.L_x_23830) ;  /* 0x0000002000004947 */ /* 0x000fea0003800000 */
[----:B------:R-:W-:Y:S05]  /*1070*/  @P0 BRA `(.L_x_23831) ;  /* 0x0000005000000947 */ /* 0x000fea0003800000 */
[----:B------:R-:W-:Y:S05]  /*1080*/  BRA `(.L_x_23832) ;  /* 0x0000005000007947 */ /* 0x000fea0003800000 */
.L_x_23830:
[----:B-----5:R-:W-:Y:S01]  /*1090*/  FADD.FTZ R150, R138, R150 ;  /* 0x000000968a967221 */ /* 0x020fe20000010000 */
[----:B------:R-:W-:Y:S05]  /*10a0*/  BRA `(.L_x_23831) ;  /* 0x0000002000007947 */ /* 0x000fea0003800000 */
.L_x_23829:
[----:B-----5:R-:W-:-:S04]  /*10b0*/  FADD.FTZ R150, R134, R150 ;  /* 0x0000009686967221 */ /* 0x020fc80000010000 */
[----:B------:R-:W-:-:S05]  /*10c0*/  @P2 FADD.FTZ R150, R138, R150 ;  /* 0x000000968a962221 */ /* 0x000fca0000010000 */
.L_x_23831:
[----:B0----5:R-:W-:Y:S02]  /*10d0*/  MOV R142, R150 ;  /* 0x00000096008e7202 */ /* 0x021fe40000000f00 */
.L_x_23832:
[----:B------:R-:W-:Y:S05]  /*10e0*/  @P3 BRA `(.L_x_23833) ;  /* 0x0000007000003947 */ /* 0x000fea0003800000 */
[----:B------:R-:W-:-:S04]  /*10f0*/  ISETP.NE.U32.AND P4, PT, RZ, c[0x0][0x180], PT ;  /* 0x00006000ff007a0c */ /* 0x000fc80003f85070 */
[----:B------:R-:W-:-:S13]  /*1100*/  ISETP.NE.AND.EX P4, PT, RZ, c[0x0][0x184], PT, P4 ;  /* 0x00006100ff007a0c */ /* 0x000fda0003f85340 */
[----:B------:R-:W-:Y:S05]  /*1110*/  @P4 BRA `(.L_x_23834) ;  /* 0x0000002000004947 */ /* 0x000fea0003800000 */
[----:B------:R-:W-:Y:S05]  /*1120*/  @P0 BRA `(.L_x_23835) ;  /* 0x0000005000000947 */ /* 0x000fea0003800000 */
[----:B------:R-:W-:Y:S05]  /*1130*/  BRA `(.L_x_23836) ;  /* 0x0000005000007947 */ /* 0x000fea0003800000 */
.L_x_23834:
[----:B-----5:R-:W-:Y:S01]  /*1140*/  FADD.FTZ R151, R139, R151 ;  /* 0x000000978b977221 */ /* 0x020fe20000010000 */
[----:B------:R-:W-:Y:S05]  /*1150*/  BRA `(.L_x_23835) ;  /* 0x0000002000007947 */ /* 0x000fea0003800000 */
.L_x_23833:
[----:B-----5:R-:W-:-:S04]  /*1160*/  FADD.FTZ R151, R135, R151 ;  /* 0x0000009787977221 */ /* 0x020fc80000010000 */
[----:B------:R-:W-:-:S05]  /*1170*/  @P2 FADD.FTZ R151, R139, R151 ;  /* 0x000000978b972221 */ /* 0x000fca0000010000 */
.L_x_23835:
[----:B0----5:R-:W-:Y:S02]  /*1180*/  MOV R143, R151 ;  /* 0x00000097008f7202 */ /* 0x021fe40000000f00 */
.L_x_23836:
        /* <DEDUP_REMOVED lines=15> */
.L_x_23838:
[----:B-----5:R-:W-:Y:S01]  /*1280*/  FADD.FTZ R152, R136, R152 ;  /* 0x0000009888987221 */ /* 0x020fe20000010000 */
[----:B------:R-:W-:Y:S05]  /*1290*/  BRA `(.L_x_23839) ;  /* 0x0000002000007947 */ /* 0x000fea0003800000 */
.L_x_23837:
[----:B-----5:R-:W-:-:S04]  /*12a0*/  FADD.FTZ R152, R132, R152 ;  /* 0x0000009884987221 */ /* 0x020fc80000010000 */
[----:B------:R-:W-:-:S05]  /*12b0*/  @P2 FADD.FTZ R152, R136, R152 ;  /* 0x0000009888982221 */ /* 0x000fca0000010000 */
.L_x_23839:
[----:B0-----:R-:W-:Y:S02]  /*12c0*/  MOV R140, R152 ;  /* 0x00000098008c7202 */ /* 0x001fe40000000f00 */
.L_x_23840:
[----:B------:R-:W-:Y:S05]  /*12d0*/  @P3 BRA `(.L_x_23841) ;  /* 0x0000007000003947 */ /* 0x000fea0003800000 */
[----:B------:R-:W-:-:S04]  /*12e0*/  ISETP.NE.U32.AND P4, PT, RZ, c[0x0][0x180], PT ;  /* 0x00006000ff007a0c */ /* 0x000fc80003f85070 */
[----:B------:R-:W-:-:S13]  /*12f0*/  ISETP.NE.AND.EX P4, PT, RZ, c[0x0][0x184], PT, P4 ;  /* 0x00006100ff007a0c */ /* 0x000fda0003f85340 */
[----:B------:R-:W-:Y:S05]  /*1300*/  @P4 BRA `(.L_x_23842) ;  /* 0x0000002000004947 */ /* 0x000fea0003800000 */
[----:B------:R-:W-:Y:S05]  /*1310*/  @P0 BRA `(.L_x_23843) ;  /* 0x0000005000000947 */ /* 0x000fea0003800000 */
[----:B------:R-:W-:Y:S05]  /*1320*/  BRA `(.L_x_23844) ;  /* 0x0000005000007947 */ /* 0x000fea0003800000 */
.L_x_23842:
[----:B-----5:R-:W-:Y:S01]  /*1330*/  FADD.FTZ R153, R137, R153 ;  /* 0x0000009989997221 */ /* 0x020fe20000010000 */
[----:B------:R-:W-:Y:S05]  /*1340*/  BRA `(.L_x_23843) ;  /* 0x0000002000007947 */ /* 0x000fea0003800000 */
.L_x_23841:
[----:B-----5:R-:W-:-:S04]  /*1350*/  FADD.FTZ R153, R133, R153 ;  /* 0x0000009985997221 */ /* 0x020fc80000010000 */
[----:B------:R-:W-:-:S05]  /*1360*/  @P2 FADD.FTZ R153, R137, R153 ;  /* 0x0000009989992221 */ /* 0x000fca0000010000 */
.L_x_23843:
[----:B0-----:R-:W-:Y:S02]  /*1370*/  MOV R141, R153 ;  /* 0x00000099008d7202 */ /* 0x001fe40000000f00 */
.L_x_23844:
[----:B------:R-:W-:Y:S05]  /*1380*/  @P3 BRA `(.L_x_23845) ;  /* 0x0000007000003947 */ /* 0x000fea0003800000 */
[----:B------:R-:W-:-:S04]  /*1390*/  ISETP.NE.U32.AND P4, PT, RZ, c[0x0][0x180], PT ;  /* 0x00006000ff007a0c */ /* 0x000fc80003f85070 */
[----:B------:R-:W-:-:S13]  /*13a0*/  ISETP.NE.AND.EX P4, PT, RZ, c[0x0][0x184], PT, P4 ;  /* 0x00006100ff007a0c */ /* 0x000fda0003f85340 */
[----:B------:R-:W-:Y:S05]  /*13b0*/  @P4 BRA `(.L_x_23846) ;  /* 0x0000002000004947 */ /* 0x000fea0003800000 */
[----:B------:R-:W-:Y:S05]  /*13c0*/  @P0 BRA `(.L_x_23847) ;  /* 0x0000005000000947 */ /* 0x000fea0003800000 */
[----:B------:R-:W-:Y:S05]  /*13d0*/  BRA `(.L_x_23848) ;  /* 0x0000005000007947 */ /* 0x000fea0003800000 */
.L_x_23846:
[----:B-----5:R-:W-:Y:S01]  /*13e0*/  FADD.FTZ R154, R138, R154 ;  /* 0x0000009a8a9a7221 */ /* 0x020fe20000010000 */
[----:B------:R-:W-:Y:S05]  /*13f0*/  BRA `(.L_x_23847) ;  /* 0x0000002000007947 */ /* 0x000fea0003800000 */
.L_x_23845:
[----:B-----5:R-:W-:-:S04]  /*1400*/  FADD.FTZ R154, R134, R154 ;  /* 0x0000009a869a7221 */ /* 0x020fc80000010000 */
[----:B------:R-:W-:-:S05]  /*1410*/  @P2 FADD.FTZ R154, R138, R154 ;  /* 0x0000009a8a9a2221 */ /* 0x000fca0000010000 */
.L_x_23847:
[----:B0-----:R-:W-:Y:S02]  /*1420*/  MOV R142, R154 ;  /* 0x0000009a008e7202 */ /* 0x001fe40000000f00 */
.L_x_23848:
[----:B------:R-:W-:Y:S05]  /*1430*/  @P3 BRA `(.L_x_23849) ;  /* 0x0000007000003947 */ /* 0x000fea0003800000 */
[----:B------:R-:W-:-:S04]  /*1440*/  ISETP.NE.U32.AND P4, PT, RZ, c[0x0][0x180], PT ;  /* 0x00006000ff007a0c */ /* 0x000fc80003f85070 */
[----:B------:R-:W-:-:S13]  /*1450*/  ISETP.NE.AND.EX P4, PT, RZ, c[0x0][0x184], PT, P4 ;  /* 0x00006100ff007a0c */ /* 0x000fda0003f85340 */
[----:B------:R-:W-:Y:S05]  /*1460*/  @P4 BRA `(.L_x_23850) ;  /* 0x0000002000004947 */ /* 0x000fea0003800000 */
[----:B------:R-:W-:Y:S05]  /*1470*/  @P0 BRA `(.L_x_23851) ;  /* 0x0000005000000947 */ /* 0x000fea0003800000 */
[----:B------:R-:W-:Y:S05]  /*1480*/  BRA `(.L_x_23852) ;  /* 0x0000005000007947 */ /* 0x000fea0003800000 */
.L_x_23850:
[----:B-----5:R-:W-:Y:S01]  /*1490*/  FADD.FTZ R155, R139, R155 ;  /* 0x0000009b8b9b7221 */ /* 0x020fe20000010000 */
[----:B------:R-:W-:Y:S05]  /*14a0*/  BRA `(.L_x_23851) ;  /* 0x0000002000007947 */ /* 0x000fea0003800000 */
.L_x_23849:
[----:B-----5:R-:W-:-:S04]  /*14b0*/  FADD.FTZ R155, R135, R155 ;  /* 0x0000009b879b7221 */ /* 0x020fc80000010000 */
[----:B------:R-:W-:-:S05]  /*14c0*/  @P2 FADD.FTZ R155, R139, R155 ;  /* 0x0000009b8b9b2221 */ /* 0x000fca0000010000 */
.L_x_23851:
[----:B0-----:R-:W-:Y:S02]  /*14d0*/  MOV R143, R155 ;  /* 0x0000009b008f7202 */ /* 0x001fe40000000f00 */
.L_x_23852:
        /* <DEDUP_REMOVED lines=15> */
.L_x_23854:
[----:B-----5:R-:W-:Y:S01]  /*15d0*/  FADD.FTZ R156, R136, R156 ;  /* 0x0000009c889c7221 */ /* 0x020fe20000010000 */
[----:B------:R-:W-:Y:S05]  /*15e0*/  BRA `(.L_x_23855) ;  /* 0x0000002000007947 */ /* 0x000fea0003800000 */
.L_x_23853:
[----:B-----5:R-:W-:-:S04]  /*15f0*/  FADD.FTZ R156, R132, R156 ;  /* 0x0000009c849c7221 */ /* 0x020fc80000010000 */
[----:B------:R-:W-:-:S05]  /*1600*/  @P2 FADD.FTZ R156, R136, R156 ;  /* 0x0000009c889c2221 */ /* 0x000fca0000010000 */
.L_x_23855:
[----:B0-----:R-:W-:Y:S02]  /*1610*/  MOV R140, R156 ;  /* 0x0000009c008c7202 */ /* 0x001fe40000000f00 */
.L_x_23856:
[----:B------:R-:W-:Y:S05]  /*1620*/  @P3 BRA `(.L_x_23857) ;  /* 0x0000007000003947 */ /* 0x000fea0003800000 */
[----:B------:R-:W-:-:S04]  /*1630*/  ISETP.NE.U32.AND P4, PT, RZ, c[0x0][0x180], PT ;  /* 0x00006000ff007a0c */ /* 0x000fc80003f85070 */
[----:B------:R-:W-:-:S13]  /*1640*/  ISETP.NE.AND.EX P4, PT, RZ, c[0x0][0x184], PT, P4 ;  /* 0x00006100ff007a0c */ /* 0x000fda0003f85340 */
[----:B------:R-:W-:Y:S05]  /*1650*/  @P4 BRA `(.L_x_23858) ;  /* 0x0000002000004947 */ /* 0x000fea0003800000 */
[----:B------:R-:W-:Y:S05]  /*1660*/  @P0 BRA `(.L_x_23859) ;  /* 0x0000005000000947 */ /* 0x000fea0003800000 */
[----:B------:R-:W-:Y:S05]  /*1670*/  BRA `(.L_x_23860) ;  /* 0x0000005000007947 */ /* 0x000fea0003800000 */
.L_x_23858:
[----:B-----5:R-:W-:Y:S01]  /*1680*/  FADD.FTZ R157, R137, R157 ;  /* 0x0000009d899d7221 */ /* 0x020fe20000010000 */
[----:B------:R-:W-:Y:S05]  /*1690*/  BRA `(.L_x_23859) ;  /* 0x0000002000007947 */ /* 0x000fea0003800000 */
.L_x_23857:
[----:B-----5:R-:W-:-:S04]  /*16a0*/  FADD.FTZ R157, R133, R157 ;  /* 0x0000009d859d7221 */ /* 0x020fc80000010000 */
[----:B------:R-:W-:-:S05]  /*16b0*/  @P2 FADD.FTZ R157, R137, R157 ;  /* 0x0000009d899d2221 */ /* 0x000fca0000010000 */
.L_x_23859:
[----:B0-----:R-:W-:Y:S02]  /*16c0*/  MOV R141, R157 ;  /* 0x0000009d008d7202 */ /* 0x001fe40000000f00 */
.L_x_23860:
[----:B------:R-:W-:Y:S05]  /*16d0*/  @P3 BRA `(.L_x_23861) ;  /* 0x0000007000003947 */ /* 0x000fea0003800000 */
[----:B------:R-:W-:-:S04]  /*16e0*/  ISETP.NE.U32.AND P4, PT, RZ, c[0x0][0x180], PT ;  /* 0x00006000ff007a0c */ /* 0x000fc80003f85070 */
[----:B------:R-:W-:-:S13]  /*16f0*/  ISETP.NE.AND.EX P4, PT, RZ, c[0x0][0x184], PT, P4 ;  /* 0x00006100ff007a0c */ /* 0x000fda0003f85340 */
[----:B------:R-:W-:Y:S05]  /*1700*/  @P4 BRA `(.L_x_23862) ;  /* 0x0000002000004947 */ /* 0x000fea0003800000 */
[----:B------:R-:W-:Y:S05]  /*1710*/  @P0 BRA `(.L_x_23863) ;  /* 0x0000005000000947 */ /* 0x000fea0003800000 */
[----:B------:R-:W-:Y:S05]  /*1720*/  BRA `(.L_x_23864) ;  /* 0x0000005000007947 */ /* 0x000fea0003800000 */
.L_x_23862:
[----:B-----5:R-:W-:Y:S01]  /*1730*/  FADD.FTZ R158, R138, R158 ;  /* 0x0000009e8a9e7221 */ /* 0x020fe20000010000 */
[----:B------:R-:W-:Y:S05]  /*1740*/  BRA `(.L_x_23863) ;  /* 0x0000002000007947 */ /* 0x000fea0003800000 */
.L_x_23861:
[----:B-----5:R-:W-:-:S04]  /*1750*/  FADD.FTZ R158, R134, R158 ;  /* 0x0000009e869e7221 */ /* 0x020fc80000010000 */
[----:B------:R-:W-:-:S05]  /*1760*/  @P2 FADD.FTZ R158, R138, R158 ;  /* 0x0000009e8a9e2221 */ /* 0x000fca0000010000 */
.L_x_23863:
[----:B0-----:R-:W-:Y:S02]  /*1770*/  MOV R142, R158 ;  /* 0x0000009e008e7202 */ /* 0x001fe40000000f00 */
.L_x_23864:
[----:B------:R-:W-:Y:S05]  /*1780*/  @P3 BRA `(.L_x_23865) ;  /* 0x0000007000003947 */ /* 0x000fea0003800000 */
[----:B------:R-:W-:-:S04]  /*1790*/  ISETP.NE.U32.AND P4, PT, RZ, c[0x0][0x180], PT ;  /* 0x00006000ff007a0c */ /* 0x000fc80003f85070 */
[----:B------:R-:W-:-:S13]  /*17a0*/  ISETP.NE.AND.EX P4, PT, RZ, c[0x0][0x184], PT, P4 ;  /* 0x00006100ff007a0c */ /* 0x000fda0003f85340 */
[----:B------:R-:W-:Y:S05]  /*17b0*/  @P4 BRA `(.L_x_23866) ;  /* 0x0000002000004947 */ /* 0x000fea0003800000 */
[----:B------:R-:W-:Y:S05]  /*17c0*/  @P0 BRA `(.L_x_23867) ;  /* 0x0000005000000947 */ /* 0x000fea0003800000 */
[----:B------:R-:W-:Y:S05]  /*17d0*/  BRA `(.L_x_23868) ;  /* 0x0000005000007947 */ /* 0x000fea0003800000 */
.L_x_23866:
[----:B-----5:R-:W-:Y:S01]  /*17e0*/  FADD.FTZ R159, R139, R159 ;  /* 0x0000009f8b9f7221 */ /* 0x020fe20000010000 */
[----:B------:R-:W-:Y:S05]  /*17f0*/  BRA `(.L_x_23867) ;  /* 0x0000002000007947 */ /* 0x000fea0003800000 */
.L_x_23865:
[----:B-----5:R-:W-:-:S04]  /*1800*/  FADD.FTZ R159, R135, R159 ;  /* 0x0000009f879f7221 */ /* 0x020fc80000010000 */
[----:B------:R-:W-:-:S05]  /*1810*/  @P2 FADD.FTZ R159, R139, R159 ;  /* 0x0000009f8b9f2221 */ /* 0x000fca0000010000 */
.L_x_23867:
[----:B0-----:R-:W-:Y:S02]  /*1820*/  MOV R143, R159 ;  /* 0x0000009f008f7202 */ /* 0x001fe40000000f00 */
.L_x_23868:
[----:B0-----:R-:W-:Y:S01]  /*1830*/  IADD3 R168, R162, 0x400, RZ ;  /* 0x00000400a2a87810 */ /* 0x001fe20007ffe0ff */
[----:B------:R-:W-:-:S04]  /*1840*/  @P0 IMAD.WIDE.U32 R164, R167, R163, c[0x0][0x188] ;  /* 0x00006200a7a40625 */ /* 0x000fc800078e00a3 */
        /* <DEDUP_REMOVED lines=13> */
.L_x_23870:
[----:B-----5:R-:W-:Y:S01]  /*1920*/  FADD.FTZ R172, R136, R172 ;  /* 0x000000ac88ac7221 */ /* 0x020fe20000010000 */
[----:B------:R-:W-:Y:S05]  /*1930*/  BRA `(.L_x_23871) ;  /* 0x0000002000007947 */ /* 0x000fea0003800000 */
.L_x_23869:
[----:B-----5:R-:W-:-:S04]  /*1940*/  FADD.FTZ R172, R132, R172 ;  /* 0x000000ac84ac7221 */ /* 0x020fc80000010000 */
[----:B------:R-:W-:-:S05]  /*1950*/  @P2 FADD.FTZ R172, R136, R172 ;  /* 0x000000ac88ac2221 */ /* 0x000fca0000010000 */
.L_x_23871:
[----:B0-----:R-:W-:Y:S02]  /*1960*/  MOV R140, R172 ;  /* 0x000000ac008c7202 */ /* 0x001fe40000000f00 */
.L_x_23872:
[----:B------:R-:W-:Y:S05]  /*1970*/  @P3 BRA `(.L_x_23873) ;  /* 0x0000007000003947 */ /* 0x000fea0003800000 */
[----:B------:R-:W-:-:S04]  /*1980*/  ISETP.NE.U32.AND P4, PT, RZ, c[0x0][0x180], PT ;  /* 0x00006000ff007a0c */ /* 0x000fc80003f85070 */
[----:B------:R-:W-:-:S13]  /*1990*/  ISETP.NE.AND.EX P4, PT, RZ, c[0x0][0x184], PT, P4 ;  /* 0x00006100ff007a0c */ /* 0x000fda0003f85340 */
[----:B------:R-:W-:Y:S05]  /*19a0*/  @P4 BRA `(.L_x_23874) ;  /* 0x0000002000004947 */ /* 0x000fea0003800000 */
[----:B------:R-:W-:Y:S05]  /*19b0*/  @P0 BRA `(.L_x_23875) ;  /* 0x0000005000000947 */ /* 0x000fea0003800000 */
[----:B------:R-:W-:Y:S05]  /*19c0*/  BRA `(.L_x_23876) ;  /* 0x0000005000007947 */ /* 0x000fea0003800000 */
.L_x_23874:
[----:B-----5:R-:W-:Y:S01]  /*19d0*/  FADD.FTZ R173, R137, R173 ;  /* 0x000000ad89ad7221 */ /* 0x020fe20000010000 */
[----:B------:R-:W-:Y:S05]  /*19e0*/  BRA `(.L_x_23875) ;  /* 0x0000002000007947 */ /* 0x000fea0003800000 */
.L_x_23873:
[----:B-----5:R-:W-:-:S04]  /*19f0*/  FADD.FTZ R173, R133, R173 ;  /* 0x000000ad85ad7221 */ /* 0x020fc80000010000 */
[----:B------:R-:W-:-:S05]  /*1a00*/  @P2 FADD.FTZ R173, R137, R173 ;  /* 0x000000ad89ad2221 */ /* 0x000fca0000010000 */
.L_x_23875:
[----:B0-----:R-:W-:Y:S02]  /*1a10*/  MOV R141, R173 ;  /* 0x000000ad008d7202 */ /* 0x001fe40000000f00 */
.L_x_23876:
[----:B------:R-:W-:Y:S05]  /*1a20*/  @P3 BRA `(.L_x_23877) ;  /* 0x0000007000003947 */ /* 0x000fea0003800000 */
[----:B------:R-:W-:-:S04]  /*1a30*/  ISETP.NE.U32.AND P4, PT, RZ, c[0x0][0x180], PT ;  /* 0x00006000ff007a0c */ /* 0x000fc80003f85070 */
[----:B------:R-:W-:-:S13]  /*1a40*/  ISETP.NE.AND.EX P4, PT, RZ, c[0x0][0x184], PT, P4 ;  /* 0x00006100ff007a0c */ /* 0x000fda0003f85340 */
[----:B------:R-:W-:Y:S05]  /*1a50*/  @P4 BRA `(.L_x_23878) ;  /* 0x0000002000004947 */ /* 0x000fea0003800000 */
[----:B------:R-:W-:Y:S05]  /*1a60*/  @P0 BRA `(.L_x_23879) ;  /* 0x0000005000000947 */ /* 0x000fea0003800000 */
[----:B------:R-:W-:Y:S05]  /*1a70*/  BRA `(.L_x_23880) ;  /* 0x0000005000007947 */ /* 0x000fea0003800000 */
.L_x_23878:
[----:B-----5:R-:W-:Y:S01]  /*1a80*/  FADD.FTZ R174, R138, R174 ;  /* 0x000000ae8aae7221 */ /* 0x020fe20000010000 */
[----:B------:R-:W-:Y:S05]  /*1a90*/  BRA `(.L_x_23879) ;  /* 0x0000002000007947 */ /* 0x000fea0003800000 */
.L_x_23877:
[----:B-----5:R-:W-:-:S04]  /*1aa0*/  FADD.FTZ R174, R134, R174 ;  /* 0x000000ae86ae7221 */ /* 0x020fc80000010000 */
[----:B------:R-:W-:-:S05]  /*1ab0*/  @P2 FADD.FTZ R174, R138, R174 ;  /* 0x000000ae8aae2221 */ /* 0x000fca0000010000 */
.L_x_23879:
[----:B0-----:R-:W-:Y:S02]  /*1ac0*/  MOV R142, R174 ;  /* 0x000000ae008e7202 */ /* 0x001fe40000000f00 */
.L_x_23880:
[----:B------:R-:W-:Y:S05]  /*1ad0*/  @P3 BRA `(.L_x_23881) ;  /* 0x0000007000003947 */ /* 0x000fea0003800000 */
[----:B------:R-:W-:-:S04]  /*1ae0*/  ISETP.NE.U32.AND P4, PT, RZ, c[0x0][0x180], PT ;  /* 0x00006000ff007a0c */ /* 0x000fc80003f85070 */
[----:B------:R-:W-:-:S13]  /*1af0*/  ISETP.NE.AND.EX P4, PT, RZ, c[0x0][0x184], PT, P4 ;  /* 0x00006100ff007a0c */ /* 0x000fda0003f85340 */
[----:B------:R-:W-:Y:S05]  /*1b00*/  @P4 BRA `(.L_x_23882) ;  /* 0x0000002000004947 */ /* 0x000fea0003800000 */
[----:B------:R-:W-:Y:S05]  /*1b10*/  @P0 BRA `(.L_x_23883) ;  /* 0x0000005000000947 */ /* 0x000fea0003800000 */
[----:B------:R-:W-:Y:S05]  /*1b20*/  BRA `(.L_x_23884) ;  /* 0x0000005000007947 */ /* 0x000fea0003800000 */
.L_x_23882:
[----:B-----5:R-:W-:Y:S01]  /*1b30*/  FADD.FTZ R175, R139, R175 ;  /* 0x000000af8baf7221 */ /* 0x020fe20000010000 */
[----:B------:R-:W-:Y:S05]  /*1b40*/  BRA `(.L_x_23883) ;  /* 0x0000002000007947 */ /* 0x000fea0003800000 */
.L_x_23881:
[----:B-----5:R-:W-:-:S04]  /*1b50*/  FADD.FTZ R175, R135, R175 ;  /* 0x000000af87af7221 */ /* 0x020fc80000010000 */
[----:B------:R-:W-:-:S05]  /*1b60*/  @P2 FADD.FTZ R175, R139, R175 ;  /* 0x000000af8baf2221 */ /* 0x000fca0000010000 */
.L_x_23883:
[----:B0-----:R-:W-:Y:S02]  /*1b70*/  MOV R143, R175 ;  /* 0x000000af008f7202 */ /* 0x001fe40000000f00 */
.L_x_23884:
        /* <DEDUP_REMOVED lines=15> */
.L_x_23886:
[----:B-----5:R-:W-:Y:S01]  /*1c70*/  FADD.FTZ R176, R136, R176 ;  /* 0x000000b088b07221 */ /* 0x020fe20000010000 */
[----:B------:R-:W-:Y:S05]  /*1c80*/  BRA `(.L_x_23887) ;  /* 0x0000002000007947 */ /* 0x000fea0003800000 */
.L_x_23885:
[----:B-----5:R-:W-:-:S04]  /*1c90*/  FADD.FTZ R176, R132, R176 ;  /* 0x000000b084b07221 */ /* 0x020fc80000010000 */
[----:B------:R-:W-:-:S05]  /*1ca0*/  @P2 FADD.FTZ R176, R136, R176 ;  /* 0x000000b088b02221 */ /* 0x000fca0000010000 */
.L_x_23887:
[----:B0-----:R-:W-:Y:S02]  /*1cb0*/  MOV R140, R176 ;  /* 0x000000b0008c7202 */ /* 0x001fe40000000f00 */
.L_x_23888:
[----:B------:R-:W-:Y:S05]  /*1cc0*/  @P3 BRA `(.L_x_23889) ;  /* 0x0000007000003947 */ /* 0x000fea0003800000 */
[----:B------:R-:W-:-:S04]  /*1cd0*/  ISETP.NE.U32.AND P4, PT, RZ, c[0x0][0x180], PT ;  /* 0x00006000ff007a0c */ /* 0x000fc80003f85070 */
[----:B------:R-:W-:-:S13]  /*1ce0*/  ISETP.NE.AND.EX P4, PT, RZ, c[0x0][0x184], PT, P4 ;  /* 0x00006100ff007a0c */ /* 0x000fda0003f85340 */
[----:B------:R-:W-:Y:S05]  /*1cf0*/  @P4 BRA `(.L_x_23890) ;  /* 0x0000002000004947 */ /* 0x000fea0003800000 */
[----:B------:R-:W-:Y:S05]  /*1d00*/  @P0 BRA `(.L_x_23891) ;  /* 0x0000005000000947 */ /* 0x000fea0003800000 */
[----:B------:R-:W-:Y:S05]  /*1d10*/  BRA `(.L_x_23892) ;  /* 0x0000005000007947 */ /* 0x000fea0003800000 */
.L_x_23890:
[----:B-----5:R-:W-:Y:S01]  /*1d20*/  FADD.FTZ R177, R137, R177 ;  /* 0x000000b189b17221 */ /* 0x020fe20000010000 */
[----:B------:R-:W-:Y:S05]  /*1d30*/  BRA `(.L_x_23891) ;  /* 0x0000002000007947 */ /* 0x000fea0003800000 */
.L_x_23889:
[----:B-----5:R-:W-:-:S04]  /*1d40*/  FADD.FTZ R177, R133, R177 ;  /* 0x000000b185b17221 */ /* 0x020fc80000010000 */
[----:B------:R-:W-:-:S05]  /*1d50*/  @P2 FADD.FTZ R177, R137, R177 ;  /* 0x000000b189b12221 */ /* 0x000fca0000010000 */
.L_x_23891:
[----:B0-----:R-:W-:Y:S02]  /*1d60*/  MOV R141, R177 ;  /* 0x000000b1008d7202 */ /* 0x001fe40000000f00 */
.L_x_23892:
[----:B------:R-:W-:Y:S05]  /*1d70*/  @P3 BRA `(.L_x_23893) ;  /* 0x0000007000003947 */ /* 0x000fea0003800000 */
[----:B------:R-:W-:-:S04]  /*1d80*/  ISETP.NE.U32.AND P4, PT, RZ, c[0x0][0x180], PT ;  /* 0x00006000ff007a0c */ /* 0x000fc80003f85070 */
[----:B------:R-:W-:-:S13]  /*1d90*/  ISETP.NE.AND.EX P4, PT, RZ, c[0x0][0x184], PT, P4 ;  /* 0x00006100ff007a0c */ /* 0x000fda0003f85340 */
[----:B------:R-:W-:Y:S05]  /*1da0*/  @P4 BRA `(.L_x_23894) ;  /* 0x0000002000004947 */ /* 0x000fea0003800000 */
[----:B------:R-:W-:Y:S05]  /*1db0*/  @P0 BRA `(.L_x_23895) ;  /* 0x0000005000000947 */ /* 0x000fea0003800000 */
[----:B------:R-:W-:Y:S05]  /*1dc0*/  BRA `(.L_x_23896) ;  /* 0x0000005000007947 */ /* 0x000fea0003800000 */
.L_x_23894:
[----:B-----5:R-:W-:Y:S01]  /*1dd0*/  FADD.FTZ R178, R138, R178 ;  /* 0x000000b28ab27221 */ /* 0x020fe20000010000 */
[----:B------:R-:W-:Y:S05]  /*1de0*/  BRA `(.L_x_23895) ;  /* 0x0000002000007947 */ /* 0x000fea0003800000 */
.L_x_23893:
[----:B-----5:R-:W-:-:S04]  /*1df0*/  FADD.FTZ R178, R134, R178 ;  /* 0x000000b286b27221 */ /* 0x020fc80000010000 */
[----:B------:R-:W-:-:S05]  /*1e00*/  @P2 FADD.FTZ R178, R138, R178 ;  /* 0x000000b28ab22221 */ /* 0x000fca0000010000 */
.L_x_23895:
[----:B0-----:R-:W-:Y:S02]  /*1e10*/  MOV R142, R178 ;  /* 0x000000b2008e7202 */ /* 0x001fe40000000f00 */
.L_x_23896:
[----:B------:R-:W-:Y:S05]  /*1e20*/  @P3 BRA `(.L_x_23897) ;  /* 0x0000007000003947 */ /* 0x000fea0003800000 */
[----:B------:R-:W-:-:S04]  /*1e30*/  ISETP.NE.U32.AND P4, PT, RZ, c[0x0][0x180], PT ;  /* 0x00006000ff007a0c */ /* 0x000fc80003f85070 */
[----:B------:R-:W-:-:S13]  /*1e40*/  ISETP.NE.AND.EX P4, PT, RZ, c[0x0][0x184], PT, P4 ;  /* 0x00006100ff007a0c */ /* 0x000fda0003f85340 */
[----:B------:R-:W-:Y:S05]  /*1e50*/  @P4 BRA `(.L_x_23898) ;  /* 0x0000002000004947 */ /* 0x000fea0003800000 */
[----:B------:R-:W-:Y:S05]  /*1e60*/  @P0 BRA `(.L_x_23899) ;  /* 0x0000005000000947 */ /* 0x000fea0003800000 */
[----:B------:R-:W-:Y:S05]  /*1e70*/  BRA `(.L_x_23900) ;  /* 0x0000005000007947 */ /* 0x000fea0003800000 */
.L_x_23898:
[----:B-----5:R-:W-:Y:S01]  /*1e80*/  FADD.FTZ R179, R139, R179 ;  /* 0x000000b38bb37221 */ /* 0x020fe20000010000 */
[----:B------:R-:W-:Y:S05]  /*1e90*/  BRA `(.L_x_23899) ;  /* 0x0000002000007947 */ /* 0x000fea0003800000 */
.L_x_23897:
[----:B-----5:R-:W-:-:S04]  /*1ea0*/  FADD.FTZ R179, R135, R179 ;  /* 0x000000b387b37221 */ /* 0x020fc80000010000 */
[----:B------:R-:W-:-:S05]  /*1eb0*/  @P2 FADD.FTZ R179, R139, R179 ;  /* 0x000000b38bb32221 */ /* 0x000fca0000010000 */
.L_x_23899:
[----:B0-----:R-:W-:Y:S02]  /*1ec0*/  MOV R143, R179 ;  /* 0x000000b3008f7202 */ /* 0x001fe40000000f00 */
.L_x_23900:
        /* <DEDUP_REMOVED lines=15> */
.L_x_23902:
[----:B-----5:R-:W-:Y:S01]  /*1fc0*/  FADD.FTZ R180, R136, R180 ;  /* 0x000000b488b47221 */ /* 0x020fe20000010000 */
[----:B------:R-:W-:Y:S05]  /*1fd0*/  BRA `(.L_x_23903) ;  /* 0x0000002000007947 */ /* 0x000fea0003800000 */
.L_x_23901:
[----:B-----5:R-:W-:-:S04]  /*1fe0*/  FADD.FTZ R180, R132, R180 ;  /* 0x000000b484b47221 */ /* 0x020fc80000010000 */
[----:B------:R-:W-:-:S05]  /*1ff0*/  @P2 FADD.FTZ R180, R136, R180 ;  /* 0x000000b488b42221 */ /* 0x000fca0000010000 */
.L_x_23903:
[----:B0-----:R-:W-:Y:S02]  /*2000*/  MOV R140, R180 ;  /* 0x000000b4008c7202 */ /* 0x001fe40000000f00 */
.L_x_23904:
[----:B------:R-:W-:Y:S05]  /*2010*/  @P3 BRA `(.L_x_23905) ;  /* 0x0000007000003947 */ /* 0x000fea0003800000 */
[----:B------:R-:W-:-:S04]  /*2020*/  ISETP.NE.U32.AND P4, PT, RZ, c[0x0][0x180], PT ;  /* 0x00006000ff007a0c */ /* 0x000fc80003f85070 */
[----:B------:R-:W-:-:S13]  /*2030*/  ISETP.NE.AND.EX P4, PT, RZ, c[0x0][0x184], PT, P4 ;  /* 0x00006100ff007a0c */ /* 0x000fda0003f85340 */
[----:B------:R-:W-:Y:S05]  /*2040*/  @P4 BRA `(.L_x_23906) ;  /* 0x0000002000004947 */ /* 0x000fea0003800000 */
[----:B------:R-:W-:Y:S05]  /*2050*/  @P0 BRA `(.L_x_23907) ;  /* 0x0000005000000947 */ /* 0x000fea0003800000 */
[----:B------:R-:W-:Y:S05]  /*2060*/  BRA `(.L_x_23908) ;  /* 0x0000005000007947 */ /* 0x000fea0003800000 */
.L_x_23906:
[----:B-----5:R-:W-:Y:S01]  /*2070*/  FADD.FTZ R181, R137, R181 ;  /* 0x000000b589b57221 */ /* 0x020fe20000010000 */
[----:B------:R-:W-:Y:S05]  /*2080*/  BRA `(.L_x_23907) ;  /* 0x0000002000007947 */ /* 0x000fea0003800000 */
.L_x_23905:
[----:B-----5:R-:W-:-:S04]  /*2090*/  FADD.FTZ R181, R133, R181 ;  /* 0x000000b585b57221 */ /* 0x020fc80000010000 */
[----:B------:R-:W-:-:S05]  /*20a0*/  @P2 FADD.FTZ R181, R137, R181 ;  /* 0x000000b589b52221 */ /* 0x000fca0000010000 */
.L_x_23907:
[----:B0-----:R-:W-:Y:S02]  /*20b0*/  MOV R141, R181 ;  /* 0x000000b5008d7202 */ /* 0x001fe40000000f00 */
.L_x_23908:
[----:B------:R-:W-:Y:S05]  /*20c0*/  @P3 BRA `(.L_x_23909) ;  /* 0x0000007000003947 */ /* 0x000fea0003800000 */
[----:B------:R-:W-:-:S04]  /*20d0*/  ISETP.NE.U32.AND P4, PT, RZ, c[0x0][0x180], PT ;  /* 0x00006000ff007a0c */ /* 0x000fc80003f85070 */
[----:B------:R-:W-:-:S13]  /*20e0*/  ISETP.NE.AND.EX P4, PT, RZ, c[0x0][0x184], PT, P4 ;  /* 0x00006100ff007a0c */ /* 0x000fda0003f85340 */
[----:B------:R-:W-:Y:S05]  /*20f0*/  @P4 BRA `(.L_x_23910) ;  /* 0x0000002000004947 */ /* 0x000fea0003800000 */
[----:B------:R-:W-:Y:S05]  /*2100*/  @P0 BRA `(.L_x_23911) ;  /* 0x0000005000000947 */ /* 0x000fea0003800000 */
[----:B------:R-:W-:Y:S05]  /*2110*/  BRA `(.L_x_23912) ;  /* 0x0000005000007947 */ /* 0x000fea0003800000 */
.L_x_23910:
[----:B-----5:R-:W-:Y:S01]  /*2120*/  FADD.FTZ R182, R138, R182 ;  /* 0x000000b68ab67221 */ /* 0x020fe20000010000 */
[----:B------:R-:W-:Y:S05]  /*2130*/  BRA `(.L_x_23911) ;  /* 0x0000002000007947 */ /* 0x000fea0003800000 */
.L_x_23909:
[----:B-----5:R-:W-:-:S04]  /*2140*/  FADD.FTZ R182, R134, R182 ;  /* 0x000000b686b67221 */ /* 0x020fc80000010000 */
[----:B------:R-:W-:-:S05]  /*2150*/  @P2 FADD.FTZ R182, R138, R182 ;  /* 0x000000b68ab62221 */ /* 0x000fca0000010000 */
.L_x_23911:
[----:B0-----:R-:W-:Y:S02]  /*2160*/  MOV R142, R182 ;  /* 0x000000b6008e7202 */ /* 0x001fe40000000f00 */
.L_x_23912:
[----:B------:R-:W-:Y:S05]  /*2170*/  @P3 BRA `(.L_x_23913) ;  /* 0x0000007000003947 */ /* 0x000fea0003800000 */
[----:B------:R-:W-:-:S04]  /*2180*/  ISETP.NE.U32.AND P4, PT, RZ, c[0x0][0x180], PT ;  /* 0x00006000ff007a0c */ /* 0x000fc80003f85070 */
[----:B------:R-:W-:-:S13]  /*2190*/  ISETP.NE.AND.EX P4, PT, RZ, c[0x0][0x184], PT, P4 ;  /* 0x00006100ff007a0c */ /* 0x000fda0003f85340 */
[----:B------:R-:W-:Y:S05]  /*21a0*/  @P4 BRA `(.L_x_23914) ;  /* 0x0000002000004947 */ /* 0x000fea0003800000 */
[----:B------:R-:W-:Y:S05]  /*21b0*/  @P0 BRA `(.L_x_23915) ;  /* 0x0000005000000947 */ /* 0x000fea0003800000 */
[----:B------:R-:W-:Y:S05]  /*21c0*/  BRA `(.L_x_23916) ;  /* 0x0000005000007947 */ /* 0x000fea0003800000 */
.L_x_23914:
[----:B-----5:R-:W-:Y:S01]  /*21d0*/  FADD.FTZ R183, R139, R183 ;  /* 0x000000b78bb77221 */ /* 0x020fe20000010000 */
[----:B------:R-:W-:Y:S05]  /*21e0*/  BRA `(.L_x_23915) ;  /* 0x0000002000007947 */ /* 0x000fea0003800000 */
.L_x_23913:
[----:B-----5:R-:W-:-:S04]  /*21f0*/  FADD.FTZ R183, R135, R183 ;  /* 0x000000b787b77221 */ /* 0x020fc80000010000 */
[----:B------:R-:W-:-:S05]  /*2200*/  @P2 FADD.FTZ R183, R139, R183 ;  /* 0x000000b78bb72221 */ /* 0x000fca0000010000 */
.L_x_23915:
[----:B0-----:R-:W-:Y:S02]  /*2210*/  MOV R143, R183 ;  /* 0x000000b7008f7202 */ /* 0x001fe40000000f00 */
.L_x_23916:
        /* <DEDUP_REMOVED lines=15> */
.L_x_23918:
[----:B-----5:R-:W-:Y:S01]  /*2310*/  FADD.FTZ R184, R136, R184 ;  /* 0x000000b888b87221 */ /* 0x020fe20000010000 */
[----:B------:R-:W-:Y:S05]  /*2320*/  BRA `(.L_x_23919) ;  /* 0x0000002000007947 */ /* 0x000fea0003800000 */
.L_x_23917:
[----:B-----5:R-:W-:-:S04]  /*2330*/  FADD.FTZ R184, R132, R184 ;  /* 0x000000b884b87221 */ /* 0x020fc80000010000 */
[----:B------:R-:W-:-:S05]  /*2340*/  @P2 FADD.FTZ R184, R136, R184 ;  /* 0x000000b888b82221 */ /* 0x000fca0000010000 */
.L_x_23919:
[----:B0-----:R-:W-:Y:S02]  /*2350*/  MOV R140, R184 ;  /* 0x000000b8008c7202 */ /* 0x001fe40000000f00 */
.L_x_23920:
[----:B------:R-:W-:Y:S05]  /*2360*/  @P3 BRA `(.L_x_23921) ;  /* 0x0000007000003947 */ /* 0x000fea0003800000 */
[----:B------:R-:W-:-:S04]  /*2370*/  ISETP.NE.U32.AND P1, PT, RZ, c[0x0][0x180], PT ;  /* 0x00006000ff007a0c */ /* 0x000fc80003f25070 */
[----:B------:R-:W-:-:S13]  /*2380*/  ISETP.NE.AND.EX P1, PT, RZ, c[0x0][0x184], PT, P1 ;  /* 0x00006100ff007a0c */ /* 0x000fda0003f25310 */
[----:B------:R-:W-:Y:S05]  /*2390*/  @P1 BRA `(.L_x_23922) ;  /* 0x0000002000001947 */ /* 0x000fea0003800000 */
[----:B------:R-:W-:Y:S05]  /*23a0*/  @P0 BRA `(.L_x_23923) ;  /* 0x0000005000000947 */ /* 0x000fea0003800000 */
[----:B------:R-:W-:Y:S05]  /*23b0*/  BRA `(.L_x_23924) ;  /* 0x0000005000007947 */ /* 0x000fea0003800000 */
.L_x_23922:
[----:B-----5:R-:W-:Y:S01]  /*23c0*/  FADD.FTZ R185, R137, R185 ;  /* 0x000000b989b97221 */ /* 0x020fe20000010000 */
[----:B------:R-:W-:Y:S05]  /*23d0*/  BRA `(.L_x_23923) ;  /* 0x0000002000007947 */ /* 0x000fea0003800000 */
.L_x_23921:
[----:B-----5:R-:W-:-:S04]  /*23e0*/  FADD.FTZ R185, R133, R185 ;  /* 0x000000b985b97221 */ /* 0x020fc80000010000 */
[----:B------:R-:W-:-:S05]  /*23f0*/  @P2 FADD.FTZ R185, R137, R185 ;  /* 0x000000b989b92221 */ /* 0x000fca0000010000 */
.L_x_23923:
[----:B0-----:R-:W-:Y:S02]  /*2400*/  MOV R141, R185 ;  /* 0x000000b9008d7202 */ /* 0x001fe40000000f00 */
.L_x_23924:
[----:B------:R-:W-:Y:S05]  /*2410*/  @P3 BRA `(.L_x_23925) ;  /* 0x0000007000003947 */ /* 0x000fea0003800000 */
[----:B------:R-:W-:-:S04]  /*2420*/  ISETP.NE.U32.AND P1, PT, RZ, c[0x0][0x180], PT ;  /* 0x00006000ff007a0c */ /* 0x000fc80003f25070 */
[----:B------:R-:W-:-:S13]  /*2430*/  ISETP.NE.AND.EX P1, PT, RZ, c[0x0][0x184], PT, P1 ;  /* 0x00006100ff007a0c */ /* 0x000fda0003f25310 */
[----:B------:R-:W-:Y:S05]  /*2440*/  @P1 BRA `(.L_x_23926) ;  /* 0x0000002000001947 */ /* 0x000fea0003800000 */
[----:B------:R-:W-:Y:S05]  /*2450*/  @P0 BRA `(.L_x_23927) ;  /* 0x0000005000000947 */ /* 0x000fea0003800000 */
[----:B------:R-:W-:Y:S05]  /*2460*/  BRA `(.L_x_23928) ;  /* 0x0000005000007947 */ /* 0x000fea0003800000 */
.L_x_23926:
[----:B-----5:R-:W-:Y:S01]  /*2470*/  FADD.FTZ R186, R138, R186 ;  /* 0x000000ba8aba7221 */ /* 0x020fe20000010000 */
[----:B------:R-:W-:Y:S05]  /*2480*/  BRA `(.L_x_23927) ;  /* 0x0000002000007947 */ /* 0x000fea0003800000 */
.L_x_23925:
[----:B-----5:R-:W-:-:S04]  /*2490*/  FADD.FTZ R186, R134, R186 ;  /* 0x000000ba86ba7221 */ /* 0x020fc80000010000 */
[----:B------:R-:W-:-:S05]  /*24a0*/  @P2 FADD.FTZ R186, R138, R186 ;  /* 0x000000ba8aba2221 */ /* 0x000fca0000010000 */
.L_x_23927:
[----:B0-----:R-:W-:Y:S02]  /*24b0*/  MOV R142, R186 ;  /* 0x000000ba008e7202 */ /* 0x001fe40000000f00 */
.L_x_23928:
[----:B------:R-:W-:Y:S05]  /*24c0*/  @P3 BRA `(.L_x_23929) ;  /* 0x0000007000003947 */ /* 0x000fea0003800000 */
[----:B------:R-:W-:-:S04]  /*24d0*/  ISETP.NE.U32.AND P1, PT, RZ, c[0x0][0x180], PT ;  /* 0x00006000ff007a0c */ /* 0x000fc80003f25070 */
[----:B------:R-:W-:-:S13]  /*24e0*/  ISETP.NE.AND.EX P1, PT, RZ, c[0x0][0x184], PT, P1 ;  /* 0x00006100ff007a0c */ /* 0x000fda0003f25310 */
[----:B------:R-:W-:Y:S05]  /*24f0*/  @P1 BRA `(.L_x_23930) ;  /* 0x0000002000001947 */ /* 0x000fea0003800000 */
[----:B------:R-:W-:Y:S05]  /*2500*/  @P0 BRA `(.L_x_23931) ;  /* 0x0000005000000947 */ /* 0x000fea0003800000 */
[----:B------:R-:W-:Y:S05]  /*2510*/  BRA `(.L_x_23932) ;  /* 0x0000005000007947 */ /* 0x000fea0003800000 */
.L_x_23930:
[----:B-----5:R-:W-:Y:S01]  /*2520*/  FADD.FTZ R187, R139, R187 ;  /* 0x000000bb8bbb7221 */ /* 0x020fe20000010000 */
[----:B------:R-:W-:Y:S05]  /*2530*/  BRA `(.L_x_23931) ;  /* 0x0000002000007947 */ /* 0x000fea0003800000 */
.L_x_23929:
[----:B-----5:R-:W-:-:S04]  /*2540*/  FADD.FTZ R187, R135, R187 ;  /* 0x000000bb87bb7221 */ /* 0x020fc80000010000 */
[----:B------:R-:W-:-:S05]  /*2550*/  @P2 FADD.FTZ R187, R139, R187 ;  /* 0x000000bb8bbb2221 */ /* 0x000fca0000010000 */
.L_x_23931:
[----:B0-----:R-:W-:Y:S02]  /*2560*/  MOV R143, R187 ;  /* 0x000000bb008f7202 */ /* 0x001fe40000000f00 */
.L_x_23932:
[----:B0-----:R-:W-:Y:S01]  /*2570*/  FADD.FTZ R170, RZ, R144 ;  /* 0x00000090ffaa7221 */ /* 0x001fe20000010000 */
        /* <DEDUP_REMOVED lines=25> */
[----:B------:R-:W-:-:S04]  /*2710*/  FADD.FTZ R170, R171, R180 ;  /* 0x000000b4abaa7221 */ /* 0x000fc80000010000 */
[----:B------:R-:W-:Y:S02]  /*2720*/  FADD.FTZ R189, R170, R181 ;  /* 0x000000b5aabd7221 */ /* 0x000fe40000010000 */
[----:B------:R-:W-:-:S04]  /*2730*/  @P0 IMAD.WIDE.U32 R170, R165, R163, c[0x0][0x188] ;  /* 0x00006200a5aa0625 */ /* 0x000fc800078e00a3 */
[----:B------:R-:W-:Y:S01]  /*2740*/  FADD.FTZ R188, R189, R182 ;  /* 0x000000b6bdbc7221 */ /* 0x000fe20000010000 */
[----:B------:R1:W-:Y:S03]  /*2750*/  @P0 STG.E.128 [R170.64], R140 ;  /* 0x0000008caa000986 */ /* 0x0003e6000c101d04 */
        /* <DEDUP_REMOVED lines=8> */
[----:B------:R-:W-:Y:S01]  /*27e0*/  FADD.FTZ R192, R188, R187 ;  /* 0x000000bbbcc07221 */ /* 0x000fe20000010000 */
[----:B------:R-:W-:Y:S05]  /*27f0*/  BRA.DIV ~URZ, `(.L_x_23933) ;  /* 0x000015427f007947 */ /* 0x000fea000b800000 */
[----:B-1----:R0:W1:Y:S02]  /*2800*/  SHFL.BFLY PT, R170, R192, 0x1, 0x1f ;  /* 0x0c201f00c0aa7f89 */ /* 0x00206400000e0000 */
.L_x_23937:
        /* <DEDUP_REMOVED lines=84> */
.L_x_23938:
[----:B------:R-:W2:Y:S01]  /*2d50*/  S2R R199, SR_TID.X ;  /* 0x0000000000c77919 */ /* 0x000ea20000002100 */
[----:B------:R-:W-:Y:S01]  /*2d60*/  @!P1 SHF.R.U32.HI R188, RZ, 0x5, R169 ;  /* 0x00000005ffbc9819 */ /* 0x000fe200000116a9 */
[----:B-1----:R-:W-:Y:S01]  /*2d70*/  FADD.FTZ R171, R191, R192 ;  /* 0x000000c0bfab7221 */ /* 0x002fe20000010000 */
[----:B------:R-:W-:Y:S01]  /*2d80*/  WARPSYNC 0xffffffff ;  /* 0xffffffff00007948 */ /* 0x000fe20003800000 */
[----:B------:R-:W-:Y:S02]  /*2d90*/  SHF.R.U32.HI R209, RZ, 0x1c, R162 ;  /* 0x0000001cffd17819 */ /* 0x000fe400000116a2 */
[----:B------:R-:W-:-:S04]  /*2da0*/  @!P1 LOP3.LUT R188, R188, 0x7, RZ, 0xc0, !PT ;  /* 0x00000007bcbc9812 */ /* 0x000fc800078ec0ff */
[----:B------:R-:W-:-:S05]  /*2db0*/  @!P1 IADD3 R188, R163, R188, RZ ;  /* 0x000000bca3bc9210 */ /* 0x000fca0007ffe0ff */
[----:B------:R-:W-:Y:S01]  /*2dc0*/  @!P1 STS.64 [R188.X8], R170 ;  /* 0x000000aabc009388 */ /* 0x000fe20000008a00 */
[----:B--2---:R-:W-:-:S03]  /*2dd0*/  LOP3.LUT R190, R199, 0x1f, RZ, 0xc0, !PT ;  /* 0x0000001fc7be7812 */ /* 0x004fc600078ec0ff */
[----:B------:R-:W-:Y:S01]  /*2de0*/  BAR.SYNC.DEFER_BLOCKING 0x0 ;  /* 0x0000000000007b1d */ /* 0x000fe20000010000 */
[----:B------:R-:W-:-:S13]  /*2df0*/  ISETP.GT.U32.AND P2, PT, R190, 0x7, PT ;  /* 0x00000007be00780c */ /* 0x000fda0003f44070 */
[----:B------:R-:W-:Y:S01]  /*2e00*/  @!P2 IADD3 R169, R163, R190, RZ ;  /* 0x000000bea3a9a210 */ /* 0x000fe20007ffe0ff */
[----:B------:R-:W-:Y:S01]  /*2e10*/  HFMA2.MMA R163, -RZ, RZ, 0, 0 ;  /* 0x00000000ffa37435 */ /* 0x000fe200000001ff */
[----:B------:R-:W-:-:S05]  /*2e20*/  CS2R R190, SRZ ;  /* 0x0000000000be7805 */ /* 0x000fca000001ff00 */
        /* <DEDUP_REMOVED lines=14> */
[----:B------:R-:W4:Y:S01]  /*2f10*/  SHFL.DOWN PT, R200, R197, 0x1, 0x1f ;  /* 0x08201f00c5c87f89 */ /* 0x000f2200000e0000 */
[C---:B--2---:R-:W-:Y:S02]  /*2f20*/  FMUL.FTZ R169, R189.reuse, R192 ;  /* 0x000000c0bda97220 */ /* 0x044fe40000410000 */
[----:B------:R-:W-:Y:S02]  /*2f30*/  FADD.FTZ R189, -R189, R190 ;  /* 0x000000bebdbd7221 */ /* 0x000fe40000010100 */
[----:B------:R-:W-:Y:S02]  /*2f40*/  FFMA.FTZ R188, R195, R190, R169 ;  /* 0x000000bec3bc7223 */ /* 0x000fe400000100a9 */
[----:B------:R-:W-:Y:S01]  /*2f50*/  FMUL.FTZ R189, R189, R189 ;  /* 0x000000bdbdbd7220 */ /* 0x000fe20000410000 */
[----:B------:R-:W2:Y:S01]  /*2f60*/  I2F R196, R196 ;  /* 0x000000c400c47306 */ /* 0x000ea20000201400 */
[----:B-1----:R-:W-:-:S02]  /*2f70*/  FMUL.FTZ R163, R171, R188 ;  /* 0x000000bcaba37220 */ /* 0x002fc40000410000 */
[----:B------:R-:W-:Y:S02]  /*2f80*/  FMUL.FTZ R189, R189, R195 ;  /* 0x000000c3bdbd7220 */ /* 0x000fe40000410000 */
[----:B---3--:R-:W-:Y:S01]  /*2f90*/  FADD.FTZ R170, R170, R191 ;  /* 0x000000bfaaaa7221 */ /* 0x008fe20000010000 */
[----:B------:R-:W2:Y:S01]  /*2fa0*/  SHFL.DOWN PT, R188, R163, 0x2, 0x1f ;  /* 0x08401f00a3bc7f89 */ /* 0x000ea200000e0000 */
[----:B------:R-:W-:Y:S01]  /*2fb0*/  FMUL.FTZ R189, R189, R192 ;  /* 0x000000c0bdbd7220 */ /* 0x000fe20000410000 */
[----:B0-----:R-:W0:Y:S03]  /*2fc0*/  MUFU.RCP R190, R198 ;  /* 0x000000c600be7308 */ /* 0x001e260000001000 */
[----:B------:R-:W-:Y:S01]  /*2fd0*/  FFMA.FTZ R170, R171, R189, R170 ;  /* 0x000000bdabaa7223 */ /* 0x000fe200000100aa */
[----:B------:R-:W-:-:S04]  /*2fe0*/  SHF.R.U32.HI R189, RZ, 0x5, R199 ;  /* 0x00000005ffbd7819 */ /* 0x000fc800000116c7 */
[----:B------:R-:W1:Y:S01]  /*2ff0*/  SHFL.DOWN PT, R169, R170, 0x2, 0x1f ;  /* 0x08401f00aaa97f89 */ /* 0x000e6200000e0000 */
[----:B----4-:R-:W-:Y:S02]  /*3000*/  IADD3 R197, R197, R200, RZ ;  /* 0x000000c8c5c57210 */ /* 0x010fe40007ffe0ff */
[----:B------:R-:W-:Y:S08]  /*3010*/  I2F R200, R200 ;  /* 0x000000c800c87306 */ /* 0x000ff00000201400 */
[----:B------:R-:W3:Y:S01]  /*3020*/  I2F R197, R197 ;  /* 0x000000c500c57306 */ /* 0x000ee20000201400 */
[----:B--2---:R-:W-:-:S04]  /*3030*/  FMUL.FTZ R171, R188, R196 ;  /* 0x000000c4bcab7220 */ /* 0x004fc80000410000 */
[----:B------:R-:W-:Y:S02]  /*3040*/  FFMA.FTZ R171, R194, R163, R171 ;  /* 0x000000a3c2ab7223 */ /* 0x000fe400000100ab */
[----:B------:R-:W-:Y:S02]  /*3050*/  FADD.FTZ R163, R163, -R188 ;  /* 0x800000bca3a37221 */ /* 0x000fe40000010000 */
[----:B0-----:R-:W-:Y:S02]  /*3060*/  FMUL.FTZ R171, R190, R171 ;  /* 0x000000abbeab7220 */ /* 0x001fe40000410000 */
[----:B------:R-:W-:Y:S02]  /*3070*/  FMUL.FTZ R163, R163, R163 ;  /* 0x000000a3a3a37220 */ /* 0x000fe40000410000 */
[----:B-1----:R-:W-:Y:S01]  /*3080*/  FADD.FTZ R169, R170, R169 ;  /* 0x000000a9aaa97221 */ /* 0x002fe20000010000 */
[----:B------:R-:W0:Y:S01]  /*3090*/  SHFL.DOWN PT, R192, R171, 0x1, 0x1f ;  /* 0x08201f00abc07f89 */ /* 0x000e2200000e0000 */
[----:B------:R-:W-:Y:S01]  /*30a0*/  FMUL.FTZ R163, R194, R163 ;  /* 0x000000a3c2a37220 */ /* 0x000fe20000410000 */
[----:B---3--:R-:W1:Y:S03]  /*30b0*/  MUFU.RCP R188, R197 ;  /* 0x000000c500bc7308 */ /* 0x008e660000001000 */
[----:B------:R-:W-:-:S04]  /*30c0*/  FMUL.FTZ R163, R163, R196 ;  /* 0x000000c4a3a37220 */ /* 0x000fc80000410000 */
[----:B------:R-:W-:Y:S01]  /*30d0*/  FFMA.FTZ R163, R190, R163, R169 ;  /* 0x000000a3bea37223 */ /* 0x000fe200000100a9 */
[----:B------:R-:W-:-:S04]  /*30e0*/  LOP3.LUT R190, R189, 0x7, RZ, 0xc0, !PT ;  /* 0x00000007bdbe7812 */ /* 0x000fc800078ec0ff */
[----:B------:R-:W2:Y:S01]  /*30f0*/  SHFL.DOWN PT, R170, R163, 0x1, 0x1f ;  /* 0x08201f00a3aa7f89 */ /* 0x000ea200000e0000 */
        /* <DEDUP_REMOVED lines=8> */
[----:B--2---:R-:W-:Y:S01]  /*3180*/  FADD.FTZ R163, R163, R170 ;  /* 0x000000aaa3a37221 */ /* 0x004fe20000010000 */
[----:B------:R-:W-:Y:S01]  /*3190*/  @!P1 MOV R170, 0x4 ;  /* 0x0000000400aa9802 */ /* 0x000fe20000000f00 */
[----:B------:R-:W-:-:S04]  /*31a0*/  FMUL.FTZ R171, R171, R200 ;  /* 0x000000c8abab7220 */ /* 0x000fc80000410000 */
[----:B------:R-:W-:Y:S02]  /*31b0*/  FFMA.FTZ R163, R188, R171, R163 ;  /* 0x000000abbca37223 */ /* 0x000fe400000100a3 */
[----:B------:R-:W-:-:S03]  /*31c0*/  @!P1 IMAD.WIDE R170, R3, R170, c[0x0][0x1a0] ;  /* 0x0000680003aa9625 */ /* 0x000fc600078e02aa */
[----:B------:R-:W1:Y:S01]  /*31d0*/  SHFL.IDX PT, R197, R163, RZ, 0x1f ;  /* 0x00001fffa3c57589 */ /* 0x000e6200000e0000 */
[----:B0-----:R-:W-:-:S03]  /*31e0*/  FSEL R169, R195, RZ, !P2 ;  /* 0x000000ffc3a97208 */ /* 0x001fc60005000000 */
[----:B------:R0:W-:Y:S02]  /*31f0*/  @!P1 STG.E [R170.64], R195 ;  /* 0x000000c3aa009986 */ /* 0x0001e4000c101904 */
[C---:B------:R-:W-:Y:S02]  /*3200*/  FADD.FTZ R189, -R169.reuse, R145 ;  /* 0x00000091a9bd7221 */ /* 0x040fe40000010100 */
[----:B------:R-:W-:Y:S01]  /*3210*/  FADD.FTZ R188, -R169, R144 ;  /* 0x00000090a9bc7221 */ /* 0x000fe20000010100 */
[----:B------:R-:W-:Y:S01]  /*3220*/  MOV R144, c[0x0][0x1e0] ;  /* 0x0000780000907a02 */ /* 0x000fe20000000f00 */
[----:B------:R-:W-:Y:S02]  /*3230*/  FMUL.FTZ R145, R195, R195 ;  /* 0x000000c3c3917220 */ /* 0x000fe40000410000 */
[C---:B------:R-:W-:Y:S02]  /*3240*/  FADD.FTZ R190, -R169.reuse, R146 ;  /* 0x00000092a9be7221 */ /* 0x040fe40000010100 */
[----:B------:R-:W-:Y:S01]  /*3250*/  FADD.FTZ R147, -R169, R147 ;  /* 0x00000093a9937221 */ /* 0x000fe20000010100 */
[----:B------:R-:W-:Y:S01]  /*3260*/  FSEL R145, R145, RZ, P2 ;  /* 0x000000ff91917208 */ /* 0x000fe20001000000 */
[----:B-1----:R-:W-:-:S02]  /*3270*/  FFMA.FTZ R144, R197, R144, c[0x0][0x228] ;  /* 0x00008a00c5907623 */ /* 0x002fc40000010090 */
[C---:B------:R-:W-:Y:S01]  /*3280*/  FADD.FTZ R197, -R169.reuse, R172 ;  /* 0x000000aca9c57221 */ /* 0x040fe20000010100 */
[----:B------:R-:W-:Y:S01]  /*3290*/  SHF.L.U32 R172, R162, 0x4, RZ ;  /* 0x00000004a2ac7819 */ /* 0x000fe200000006ff */
[----:B------:R-:W-:Y:S01]  /*32a0*/  FADD.FTZ R146, R144, R145 ;  /* 0x0000009190927221 */ /* 0x000fe20000010000 */
[----:B------:R-:W-:Y:S01]  /*32b0*/  @!P1 MOV R144, 0x4 ;  /* 0x0000000400909802 */ /* 0x000fe20000000f00 */
[C---:B------:R-:W-:Y:S02]  /*32c0*/  FADD.FTZ R201, -R169.reuse, R174 ;  /* 0x000000aea9c97221 */ /* 0x040fe40000010100 */
[----:B------:R-:W1:Y:S01]  /*32d0*/  MUFU.RSQ R211, R146 ;  /* 0x0000009200d37308 */ /* 0x000e620000001400 */
[C---:B------:R-:W-:Y:S01]  /*32e0*/  FADD.FTZ R191, -R169.reuse, R148 ;  /* 0x00000094a9bf7221 */ /* 0x040fe20000010100 */
[----:B------:R-:W-:Y:S01]  /*32f0*/  IADD3 R148, P2, R172, c[0x0][0x208], RZ ;  /* 0x00008200ac947a10 */ /* 0x000fe20007f5e0ff */
        /* <DEDUP_REMOVED lines=8> */
[----:B------:R-:W-:Y:S01]  /*3380*/  HFMA2.MMA R175, -RZ, RZ, 0, 9.5367431640625e-07 ;  /* 0x00000010ffaf7435 */ /* 0x000fe200000001ff */
[C---:B------:R-:W-:Y:S01]  /*3390*/  @!P1 IMAD.WIDE R144, R3.reuse, R144, c[0x0][0x1a8] ;  /* 0x00006a0003909625 */ /* 0x040fe200078e0290 */
[----:B------:R-:W-:-:S03]  /*33a0*/  IADD3 R3, R3, c[0x0][0x160], RZ ;  /* 0x0000580003037a10 */ /* 0x000fc60007ffe0ff */
[C---:B-1----:R-:W-:Y:S01]  /*33b0*/  FMUL.FTZ R151, R211.reuse, R188 ;  /* 0x000000bcd3977220 */ /* 0x042fe20000410000 */
[----:B------:R1:W-:Y:S01]  /*33c0*/  @!P1 STG.E [R144.64], R211 ;  /* 0x000000d390009986 */ /* 0x0003e2000c101904 */
[C---:B------:R-:W-:Y:S01]  /*33d0*/  FMUL.FTZ R150, R211.reuse, R189 ;  /* 0x000000bdd3967220 */ /* 0x040fe20000410000 */
[----:B------:R-:W-:Y:S01]  /*33e0*/  IADD3 R172, P1, R172, c[0x0][0x210], RZ ;  /* 0x00008400acac7a10 */ /* 0x000fe20007f3e0ff */
[C---:B------:R-:W-:Y:S02]  /*33f0*/  FMUL.FTZ R157, R211.reuse, R190 ;  /* 0x000000bed39d7220 */ /* 0x040fe40000410000 */
[----:B------:R-:W-:Y:S02]  /*3400*/  FMUL.FTZ R146, R211, R147 ;  /* 0x00000093d3927220 */ /* 0x000fe40000410000 */
[----:B------:R-:W-:Y:S01]  /*3410*/  FADD.FTZ R192, -R169, R149 ;  /* 0x00000095a9c07221 */ /* 0x000fe20000010100 */
[----:B------:R-:W-:Y:S01]  /*3420*/  IADD3.X R149, R209, c[0x0][0x20c], RZ, P2, !PT ;  /* 0x00008300d1957a10 */ /* 0x000fe200017fe4ff */
[C---:B------:R-:W-:Y:S01]  /*3430*/  FADD.FTZ R199, -R169.reuse, R156 ;  /* 0x0000009ca9c77221 */ /* 0x040fe20000010100 */
[----:B------:R-:W-:Y:S01]  /*3440*/  LOP3.LUT P2, RZ, R2, 0xff, RZ, 0xc0, !PT ;  /* 0x000000ff02ff7812 */ /* 0x000fe2000784c0ff */
[----:B------:R-:W-:-:S02]  /*3450*/  FADD.FTZ R194, -R169, R158 ;  /* 0x0000009ea9c27221 */ /* 0x000fc40000010100 */
[C---:B0-----:R-:W-:Y:S01]  /*3460*/  FADD.FTZ R195, -R169.reuse, R159 ;  /* 0x0000009fa9c37221 */ /* 0x041fe20000010100 */
        /* <DEDUP_REMOVED lines=18> */
[----:B------:R-:W-:Y:S02]  /*3590*/  FFMA.FTZ R155, R71, R146, R7 ;  /* 0x00000092479b7223 */ /* 0x000fe40000010007 */
        /* <DEDUP_REMOVED lines=8> */
[----:B------:R-:W-:Y:S01]  /*3620*/  FMUL.FTZ R186, R211, R173 ;  /* 0x000000add3ba7220 */ /* 0x000fe20000410000 */
[----:B------:R-:W-:Y:S01]  /*3630*/  IADD3.X R173, R209, c[0x0][0x214], RZ, P1, !PT ;  /* 0x00008500d1ad7a10 */ /* 0x000fe20000ffe4ff */
[----:B------:R-:W-:Y:S01]  /*3640*/  FFMA.FTZ R147, R75, R146, R39 ;  /* 0x000000924b937223 */ /* 0x000fe20000010027 */
[----:B------:R-:W-:Y:S01]  /*3650*/  ISETP.GE.AND P1, PT, R3, c[0x0][0x164], PT ;  /* 0x0000590003007a0c */ /* 0x000fe20003f26270 */
[----:B------:R-:W-:Y:S02]  /*3660*/  FFMA.FTZ R146, R74, R157, R38 ;  /* 0x0000009d4a927223 */ /* 0x000fe40000010026 */
[----:B-1----:R-:W-:Y:S02]  /*3670*/  FFMA.FTZ R145, R73, R150, R37 ;  /* 0x0000009649917223 */ /* 0x002fe40000010025 */
[----:B------:R-:W-:-:S02]  /*3680*/  FFMA.FTZ R144, R72, R151, R36 ;  /* 0x0000009748907223 */ /* 0x000fc40000010024 */
[C---:B------:R-:W-:Y:S02]  /*3690*/  FMUL.FTZ R199, R211.reuse, R199 ;  /* 0x000000c7d3c77220 */ /* 0x040fe40000410000 */
[C---:B------:R-:W-:Y:S01]  /*36a0*/  FMUL.FTZ R196, R211.reuse, R196 ;  /* 0x000000c4d3c47220 */ /* 0x040fe20000410000 */
[----:B------:R1:W-:Y:S01]  /*36b0*/  STG.E.128 [R172.64], R144 ;  /* 0x00000090ac007986 */ /* 0x0003e2000c101d04 */
[C---:B------:R-:W-:Y:S02]  /*36c0*/  FMUL.FTZ R213, R211.reuse, R194 ;  /* 0x000000c2d3d57220 */ /* 0x040fe40000410000 */
[----:B------:R-:W-:Y:S02]  /*36d0*/  FMUL.FTZ R198, R211, R195 ;  /* 0x000000c3d3c67220 */ /* 0x000fe40000410000 */
[----:B------:R-:W-:-:S04]  /*36e0*/  IMAD.WIDE.U32 R188, R160, R175, c[0x0][0x208] ;  /* 0x00008200a0bc7625 */ /* 0x000fc800078e00af */
[----:B------:R-:W-:Y:S02]  /*36f0*/  FFMA.FTZ R151, R79, R158, R11 ;  /* 0x0000009e4f977223 */ /* 0x000fe4000001000b */
[----:B------:R-:W-:Y:S02]  /*3700*/  FFMA.FTZ R150, R78, R163, R10 ;  /* 0x000000a34e967223 */ /* 0x000fe4000001000a */
[----:B0-----:R-:W-:Y:S02]  /*3710*/  FFMA.FTZ R149, R77, R156, R9 ;  /* 0x0000009c4d957223 */ /* 0x001fe40000010009 */
[----:B------:R-:W-:Y:S02]  /*3720*/  FFMA.FTZ R148, R76, R159, R8 ;  /* 0x0000009f4c947223 */ /* 0x000fe40000010008 */
[C---:B------:R-:W-:Y:S02]  /*3730*/  FMUL.FTZ R183, R211.reuse, R182 ;  /* 0x000000b6d3b77220 */ /* 0x040fe40000410000 */
[----:B------:R-:W-:Y:S01]  /*3740*/  FMUL.FTZ R185, R211, R184 ;  /* 0x000000b8d3b97220 */ /* 0x000fe20000410000 */
[----:B------:R0:W-:Y:S01]  /*3750*/  STG.E.128 [R188.64], R148 ;  /* 0x00000094bc007986 */ /* 0x0001e2000c101d04 */
[----:B------:R-:W-:-:S04]  /*3760*/  IMAD.WIDE.U32 R190, R160, R175, c[0x0][0x210] ;  /* 0x00008400a0be7625 */ /* 0x000fc800078e00af */
        /* <DEDUP_REMOVED lines=19> */
[----:B------:R-:W-:-:S02]  /*38a0*/  FMUL.FTZ R174, R211, R202 ;  /* 0x000000cad3ae7220 */ /* 0x000fc40000410000 */
[C---:B------:R-:W-:Y:S01]  /*38b0*/  FMUL.FTZ R179, R211.reuse, R178 ;  /* 0x000000b2d3b37220 */ /* 0x040fe20000410000 */
[----:B------:R3:W-:Y:S01]  /*38c0*/  STG.E.128 [R192.64], R156 ;  /* 0x0000009cc0007986 */ /* 0x0007e2000c101d04 */
[C---:B------:R-:W-:Y:S02]  /*38d0*/  FMUL.FTZ R176, R211.reuse, R203 ;  /* 0x000000cbd3b07220 */ /* 0x040fe40000410000 */
[----:B------:R-:W-:Y:S02]  /*38e0*/  FMUL.FTZ R181, R211, R180 ;  /* 0x000000b4d3b57220 */ /* 0x000fe40000410000 */
[----:B------:R-:W-:Y:S02]  /*38f0*/  FFMA.FTZ R162, R90, R171, R46 ;  /* 0x000000ab5aa27223 */ /* 0x000fe4000001002e */
[----:B------:R-:W-:Y:S02]  /*3900*/  FFMA.FTZ R161, R89, R170, R45 ;  /* 0x000000aa59a17223 */ /* 0x000fe4000001002d */
[----:B------:R-:W-:-:S02]  /*3910*/  FFMA.FTZ R160, R88, R169, R44 ;  /* 0x000000a958a07223 */ /* 0x000fc4000001002c */
[----:B------:R-:W-:-:S03]  /*3920*/  IMAD.WIDE.U32 R206, R168, R175, c[0x0][0x208] ;  /* 0x00008200a8ce7625 */ /* 0x000fc600078e00af */
[----:B------:R4:W-:Y:S01]  /*3930*/  STG.E.128 [R194.64], R160 ;  /* 0x000000a0c2007986 */ /* 0x0009e2000c101d04 */
[----:B------:R-:W-:-:S04]  /*3940*/  IMAD.WIDE.U32 R208, R168, R175, c[0x0][0x210] ;  /* 0x00008400a8d07625 */ /* 0x000fc800078e00af */
        /* <DEDUP_REMOVED lines=8> */
[----:B------:R-:W-:Y:S01]  /*39d0*/  STG.E.128 [R202.64], R168 ;  /* 0x000000a8ca007986 */ /* 0x000fe2000c101d04 */
[----:B-1----:R-:W-:Y:S02]  /*39e0*/  FFMA.FTZ R147, R99, R198, R51 ;  /* 0x000000c663937223 */ /* 0x002fe40000010033 */
[----:B------:R-:W-:Y:S02]  /*39f0*/  FFMA.FTZ R146, R98, R213, R50 ;  /* 0x000000d562927223 */ /* 0x000fe40000010032 */
[----:B------:R-:W-:Y:S02]  /*3a00*/  FFMA.FTZ R145, R97, R196, R49 ;  /* 0x000000c461917223 */ /* 0x000fe40000010031 */
[----:B------:R-:W-:Y:S02]  /*3a10*/  FFMA.FTZ R144, R96, R199, R48 ;  /* 0x000000c760907223 */ /* 0x000fe40000010030 */
[----:B0-----:R-:W-:Y:S02]  /*3a20*/  FFMA.FTZ R151, R103, R200, R23 ;  /* 0x000000c867977223 */ /* 0x001fe40000010017 */
[----:B------:R-:W-:Y:S01]  /*3a30*/  FFMA.FTZ R150, R102, R201, R22 ;  /* 0x000000c966967223 */ /* 0x000fe20000010016 */
[----:B------:R0:W-:Y:S01]  /*3a40*/  STG.E.128 [R204.64], R144 ;  /* 0x00000090cc007986 */ /* 0x0001e2000c101d04 */
[----:B------:R-:W-:-:S02]  /*3a50*/  FFMA.FTZ R149, R101, R186, R21 ;  /* 0x000000ba65957223 */ /* 0x000fc40000010015 */
[----:B------:R-:W-:Y:S02]  /*3a60*/  FFMA.FTZ R148, R100, R197, R20 ;  /* 0x000000c564947223 */ /* 0x000fe40000010014 */
[----:B--2---:R-:W-:Y:S02]  /*3a70*/  FFMA.FTZ R155, R107, R200, R55 ;  /* 0x000000c86b9b7223 */ /* 0x004fe40000010037 */
[----:B------:R-:W-:Y:S01]  /*3a80*/  FFMA.FTZ R154, R106, R201, R54 ;  /* 0x000000c96a9a7223 */ /* 0x000fe20000010036 */
[----:B------:R1:W-:Y:S01]  /*3a90*/  STG.E.128 [R206.64], R148 ;  /* 0x00000094ce007986 */ /* 0x0003e2000c101d04 */
        /* <DEDUP_REMOVED lines=14> */
[----:B----4-:R-:W-:-:S03]  /*3b80*/  IMAD.WIDE.U32 R160, R164, R175, c[0x0][0x208] ;  /* 0x00008200a4a07625 */ /* 0x010fc600078e00af */
        /* <DEDUP_REMOVED lines=24> */
[----:B----45:R-:W-:Y:S01]  /*3d10*/  @P1 CALL.REL.NOINC `(.L_x_23935) ;  /* 0x0000001000001944 */ /* 0x030fe20003c00000 */
[----:B------:R-:W-:Y:S05]  /*3d20*/  BRA `(.L_x_23936) ;  /* 0xffffcd1000007947 */ /* 0x000fea000383ffff */
.L_x_23935:
[----:B------:R-:W-:Y:S05]  /*3d30*/  EXIT ;  /* 0x000000000000794d */ /* 0x000fea0003800000 */
.L_x_23933:
[----:B-1----:R-:W-:Y:S01]  /*3d40*/  HFMA2.MMA R171, -RZ, RZ, 0, 1.847743988037109375e-06 ;  /* 0x0000001fffab7435 */ /* 0x002fe200000001ff */
[----:B------:R-:W-:Y:S02]  /*3d50*/  MOV R191, 0x1 ;  /* 0x0000000100bf7802 */ /* 0x000fe40000000f00 */
[----:B------:R-:W-:Y:S02]  /*3d60*/  MOV R190, 0xffffffff ;  /* 0xffffffff00be7802 */ /* 0x000fe40000000f00 */
[----:B------:R-:W-:Y:S02]  /*3d70*/  MOV R188, 0x3d90 ;  /* 0x00003d9000bc7802 */ /* 0x000fe40000000f00 */
[----:B-----5:R-:W-:Y:S05]  /*3d80*/  CALL.REL.NOINC `($__internal_73_$__cuda_sm70_shflsync_bfly_p) ;  /* 0x0000079000007944 */ /* 0x020fea0003c00000 */
[----:B-1----:R-:W-:Y:S01]  /*3d90*/  MOV R170, R191 ;  /* 0x000000bf00aa7202 */ /* 0x002fe20000000f00 */
[----:B0-----:R-:W-:Y:S05]  /*3da0*/  BRA `(.L_x_23937) ;  /* 0xffffea6000007947 */ /* 0x001fea000383ffff */
.L_x_23934:
[----:B------:R-:W-:Y:S01]  /*3db0*/  HFMA2.MMA R191, -RZ, RZ, 0, 1.1920928955078125e-07 ;  /* 0x00000002ffbf7435 */ /* 0x000fe200000001ff */
[----:B------:R-:W-:Y:S02]  /*3dc0*/  MOV R171, 0x1f ;  /* 0x0000001f00ab7802 */ /* 0x000fe40000000f00 */
[----:B------:R-:W-:-:S02]  /*3dd0*/  MOV R190, 0xffffffff ;  /* 0xffffffff00be7802 */ /* 0x000fc40000000f00 */
[----:B------:R-:W-:Y:S02]  /*3de0*/  MOV R188, 0x3e00 ;  /* 0x00003e0000bc7802 */ /* 0x000fe40000000f00 */
[----:B-----5:R-:W-:Y:S05]  /*3df0*/  CALL.REL.NOINC `($__internal_73_$__cuda_sm70_shflsync_bfly_p) ;  /* 0x0000072000007944 */ /* 0x020fea0003c00000 */
[----:B01----:R-:W-:Y:S01]  /*3e00*/  FADD.FTZ R192, R192, R191 ;  /* 0x000000bfc0c07221 */ /* 0x003fe20000010000 */
[----:B------:R-:W-:Y:S01]  /*3e10*/  HFMA2.MMA R191, -RZ, RZ, 0, 2.384185791015625e-07 ;  /* 0x00000004ffbf7435 */ /* 0x000fe200000001ff */
[----:B------:R-:W-:Y:S02]  /*3e20*/  MOV R171, 0x1f ;  /* 0x0000001f00ab7802 */ /* 0x000fe40000000f00 */
[----:B------:R-:W-:Y:S02]  /*3e30*/  MOV R190, 0xffffffff ;  /* 0xffffffff00be7802 */ /* 0x000fe40000000f00 */
[----:B------:R-:W-:Y:S02]  /*3e40*/  MOV R188, 0x3e60 ;  /* 0x00003e6000bc7802 */ /* 0x000fe40000000f00 */
[----:B------:R-:W-:Y:S05]  /*3e50*/  CALL.REL.NOINC `($__internal_73_$__cuda_sm70_shflsync_bfly_p) ;  /* 0x000006c000007944 */ /* 0x000fea0003c00000 */
[----:B01----:R-:W-:Y:S01]  /*3e60*/  FADD.FTZ R192, R192, R191 ;  /* 0x000000bfc0c07221 */ /* 0x003fe20000010000 */
[----:B------:R-:W-:Y:S01]  /*3e70*/  HFMA2.MMA R191, -RZ, RZ, 0, 4.76837158203125e-07 ;  /* 0x00000008ffbf7435 */ /* 0x000fe200000001ff */
[----:B------:R-:W-:Y:S02]  /*3e80*/  MOV R171, 0x1f ;  /* 0x0000001f00ab7802 */ /* 0x000fe40000000f00 */
[----:B------:R-:W-:-:S02]  /*3e90*/  MOV R190, 0xffffffff ;  /* 0xffffffff00be7802 */ /* 0x000fc40000000f00 */
[----:B------:R-:W-:Y:S02]  /*3ea0*/  MOV R188, 0x3ec0 ;  /* 0x00003ec000bc7802 */ /* 0x000fe40000000f00 */
[----:B------:R-:W-:Y:S05]  /*3eb0*/  CALL.REL.NOINC `($__internal_73_$__cuda_sm70_shflsync_bfly_p) ;  /* 0x0000066000007944 */ /* 0x000fea0003c00000 */
[----:B01----:R-:W-:Y:S01]  /*3ec0*/  FADD.FTZ R192, R192, R191 ;  /* 0x000000bfc0c07221 */ /* 0x003fe20000010000 */
[----:B------:R-:W-:Y:S01]  /*3ed0*/  HFMA2.MMA R191, -RZ, RZ, 0, 9.5367431640625e-07 ;  /* 0x00000010ffbf7435 */ /* 0x000fe200000001ff */
[----:B------:R-:W-:Y:S02]  /*3ee0*/  MOV R171, 0x1f ;  /* 0x0000001f00ab7802 */ /* 0x000fe40000000f00 */
[----:B------:R-:W-:Y:S02]  /*3ef0*/  MOV R190, 0xffffffff ;  /* 0xffffffff00be7802 */ /* 0x000fe40000000f00 */
[----:B------:R-:W-:Y:S02]  /*3f00*/  MOV R188, 0x3f20 ;  /* 0x00003f2000bc7802 */ /* 0x000fe40000000f00 */
[----:B------:R-:W-:Y:S05]  /*3f10*/  CALL.REL.NOINC `($__internal_73_$__cuda_sm70_shflsync_bfly_p) ;  /* 0x0000060000007944 */ /* 0x000fea0003c00000 */
        /* <DEDUP_REMOVED lines=70> */
[----:B------:R-:W-:Y:S05]  /*4380*/  CALL.REL.NOINC `($__internal_73_$__cuda_sm70_shflsync_bfly_p) ;  /* 0x0000019000007944 */ /* 0x000fea0003c00000 */
[----:B01----:R-:W-:Y:S01]  /*4390*/  FADD.FTZ R192, R192, R191 ;  /* 0x000000bfc0c07221 */ /* 0x003fe20000010000 */
[----:B------:R-:W-:Y:S01]  /*43a0*/  HFMA2.MMA R191, -RZ, RZ, 0, 1.1920928955078125e-07 ;  /* 0x00000002ffbf7435 */ /* 0x000fe200000001ff */
[----:B------:R-:W-:Y:S02]  /*43b0*/  MOV R171, 0x1f ;  /* 0x0000001f00ab7802 */ /* 0x000fe40000000f00 */
[----:B------:R-:W-:Y:S02]  /*43c0*/  MOV R190, 0xffffffff ;  /* 0xffffffff00be7802 */ /* 0x000fe40000000f00 */
[----:B------:R-:W-:Y:S02]  /*43d0*/  MOV R188, 0x43f0 ;  /* 0x000043f000bc7802 */ /* 0x000fe40000000f00 */
[----:B------:R-:W-:Y:S05]  /*43e0*/  CALL.REL.NOINC `($__internal_73_$__cuda_sm70_shflsync_bfly_p) ;  /* 0x0000013000007944 */ /* 0x000fea0003c00000 */
[----:B01----:R-:W-:Y:S01]  /*43f0*/  FADD.FTZ R192, R192, R191 ;  /* 0x000000bfc0c07221 */ /* 0x003fe20000010000 */
[----:B------:R-:W-:Y:S01]  /*4400*/  HFMA2.MMA R191, -RZ, RZ, 0, 2.384185791015625e-07 ;  /* 0x00000004ffbf7435 */ /* 0x000fe200000001ff */
[----:B------:R-:W-:-:S02]  /*4410*/  MOV R171, 0x1f ;  /* 0x0000001f00ab7802 */ /* 0x000fc40000000f00 */
[----:B------:R-:W-:Y:S02]  /*4420*/  MOV R190, 0xffffffff ;  /* 0xffffffff00be7802 */ /* 0x000fe40000000f00 */
[----:B------:R-:W-:Y:S02]  /*4430*/  MOV R188, 0x4450 ;  /* 0x0000445000bc7802 */ /* 0x000fe40000000f00 */
[----:B------:R-:W-:Y:S05]  /*4440*/  CALL.REL.NOINC `($__internal_73_$__cuda_sm70_shflsync_bfly_p) ;  /* 0x000000d000007944 */ /* 0x000fea0003c00000 */
[----:B01----:R-:W-:Y:S01]  /*4450*/  FADD.FTZ R192, R192, R191 ;  /* 0x000000bfc0c07221 */ /* 0x003fe20000010000 */
[----:B------:R-:W-:Y:S01]  /*4460*/  HFMA2.MMA R191, -RZ, RZ, 0, 4.76837158203125e-07 ;  /* 0x00000008ffbf7435 */ /* 0x000fe200000001ff */
[----:B------:R-:W-:Y:S02]  /*4470*/  MOV R171, 0x1f ;  /* 0x0000001f00ab7802 */ /* 0x000fe40000000f00 */
[----:B------:R-:W-:Y:S02]  /*4480*/  MOV R190, 0xffffffff ;  /* 0xffffffff00be7802 */ /* 0x000fe40000000f00 */
[----:B------:R-:W-:Y:S02]  /*4490*/  MOV R188, 0x44b0 ;  /* 0x000044b000bc7802 */ /* 0x000fe40000000f00 */
[----:B------:R-:W-:Y:S05]  /*44a0*/  CALL.REL.NOINC `($__internal_73_$__cuda_sm70_shflsync_bfly_p) ;  /* 0x0000007000007944 */ /* 0x000fea0003c00000 */
[----:B01----:R-:W-:Y:S01]  /*44b0*/  FADD.FTZ R192, R192, R191 ;  /* 0x000000bfc0c07221 */ /* 0x003fe20000010000 */
[----:B------:R-:W-:Y:S01]  /*44c0*/  HFMA2.MMA R191, -RZ, RZ, 0, 9.5367431640625e-07 ;  /* 0x00000010ffbf7435 */ /* 0x000fe200000001ff */
[----:B------:R-:W-:-:S02]  /*44d0*/  MOV R171, 0x1f ;  /* 0x0000001f00ab7802 */ /* 0x000fc40000000f00 */
[----:B------:R-:W-:Y:S02]  /*44e0*/  MOV R190, 0xffffffff ;  /* 0xffffffff00be7802 */ /* 0x000fe40000000f00 */
[----:B------:R-:W-:Y:S02]  /*44f0*/  MOV R188, 0x4510 ;  /* 0x0000451000bc7802 */ /* 0x000fe40000000f00 */
[----:B------:R-:W-:Y:S05]  /*4500*/  CALL.REL.NOINC `($__internal_73_$__cuda_sm70_shflsync_bfly_p) ;  /* 0x0000001000007944 */ /* 0x000fea0003c00000 */
[----:B01----:R-:W-:Y:S05]  /*4510*/  BRA `(.L_x_23938) ;  /* 0xffffe83000007947 */ /* 0x003fea000383ffff */
        .weak           $__internal_73_$__cuda_sm70_shflsync_bfly_p
        .type           $__internal_73_$__cuda_sm70_shflsync_bfly_p,@function
        .size           $__internal_73_$__cuda_sm70_shflsync_bfly_p,(.L_x_26533 - $__internal_73_$__cuda_sm70_shflsync_bfly_p)
$__internal_73_$__cuda_sm70_shflsync_bfly_p:
[----:B------:R-:W-:Y:S01]  /*4520*/  HFMA2.MMA R189, -RZ, RZ, 0, 0 ;  /* 0x00000000ffbd7435 */ /* 0x000fe200000001ff */
[----:B------:R-:W-:Y:S04]  /*4530*/  WARPSYNC R190 ;  /* 0x000000be00007348 */ /* 0x000fe80003800000 */
[----:B------:R0:W1:Y:S01]  /*4540*/  SHFL.BFLY PT, R191, R192, R191, R171 ;  /* 0x0c0000bfc0bf7389 */ /* 0x00006200000e00ab */
[----:B------:R-:W-:Y:S05]  /*4550*/  RET.REL.NODEC R188 `(_ZN10layer_norm31ln_parallel_residual_fwd_kernelINS_13Kernel_traitsIfffffjLj8192ELj1ELj1ELj8ELj16ENS_18Kernel_traits_baseILj8192EfffffjLj256EEEEELb0ELb0ELb1EEEvNS_9FwdParamsE) ;  /* 0xffffbaa0bc007950 */ /* 0x000fea0003c3ffff */
.L_x_23939:
        /* <DEDUP_REMOVED lines=10> */
.L_x_26533:


//--------------------- .text._ZN10layer_norm31ln_parallel_residual_fwd_kernelINS_13Kernel_traitsIfffffjLj8192ELj1ELj1ELj8ELj16ENS_18Kernel_traits_baseILj8192EfffffjLj256EEEEELb0ELb1ELb0EEEvNS_9FwdParamsE --------------------------
	.section	.text._ZN10layer_norm31ln_parallel_residual_fwd_kernelINS_13Kernel_traitsIfffffjLj8192ELj1ELj1ELj8ELj16ENS_18Kernel_traits_baseILj8192EfffffjLj256EEEEELb0ELb1ELb0EEEvNS_9FwdParamsE,"ax",@progbits
	.sectioninfo	@"SHI_REGISTERS=128"
	.align	128
        .global         _ZN10layer_norm31ln_parallel_residual_fwd_kernelINS_13Kernel_traitsIfffffjLj8192ELj1ELj1ELj8ELj16ENS_18Kernel_traits_baseILj8192EfffffjLj256EEEEELb0ELb1ELb0EEEvNS_9FwdParamsE
        .type           _ZN10layer_norm31ln_parallel_residual_fwd_kernelINS_13Kernel_traitsIfffffjLj8192ELj1ELj1ELj8ELj16ENS_18Kernel_traits_baseILj8192EfffffjLj256EEEEELb0ELb1ELb0EEEvNS_9FwdParamsE,@function
        .size           _ZN10layer_norm31ln_parallel_residual_fwd_kernelINS_13Kernel_traitsIfffffjLj8192ELj1ELj1ELj8ELj16ENS_18Kernel_traits_baseILj8192EfffffjLj256EEEEELb0ELb1ELb0EEEvNS_9FwdParamsE,(.L_x_26534 - _ZN10layer_norm31ln_parallel_residual_fwd_kernelINS_13Kernel_traitsIfffffjLj8192ELj1ELj1ELj8ELj16ENS_18Kernel_traits_baseILj8192EfffffjLj256EEEEELb0ELb1ELb0EEEvNS_9FwdParamsE)
        .other          _ZN10layer_norm31ln_parallel_residual_fwd_kernelINS_13Kernel_traitsIfffffjLj8192ELj1ELj1ELj8ELj16ENS_18Kernel_traits_baseILj8192EfffffjLj256EEEEELb0ELb1ELb0EEEvNS_9FwdParamsE,@"STO_CUDA_ENTRY STV_DEFAULT"
_ZN10layer_norm31ln_parallel_residual_fwd_kernelINS_13Kernel_traitsIfffffjLj8192ELj1ELj1ELj8ELj16ENS_18Kernel_traits_baseILj8192EfffffjLj256EEEEELb0ELb1ELb0EEEvNS_9FwdParamsE:
.text._ZN10layer_norm31ln_parallel_residual_fwd_kernelINS_13Kernel_traitsIfffffjLj8192ELj1ELj1ELj8ELj16ENS_18Kernel_traits_baseILj8192EfffffjLj256EEEEELb0ELb1ELb0EEEvNS_9FwdParamsE:
        /* <DEDUP_REMOVED lines=21> */
[----:B------:R-:W-:Y:S01]  /*0150*/  HFMA2.MMA R9, -RZ, RZ, 0, 9.5367431640625e-07 ;  /* 0x00000010ff097435 */ /* 0x000fe200000001ff */
[----:B------:R-:W-:Y:S01]  /*0160*/  CS2R R6, SRZ ;  /* 0x0000000000067805 */ /* 0x000fe2000001ff00 */
[----:B------:R-:W-:Y:S01]  /*0170*/  CS2R R4, SRZ ;  /* 0x0000000000047805 */ /* 0x000fe2000001ff00 */
[----:B------:R-:W-:-:S07]  /*0180*/  ISETP.NE.AND.EX P0, PT, RZ, c[0x0][0x21c], PT, P0 ;  /* 0x00008700ff007a0c */ /* 0x000fce0003f05300 */
[----:B------:R-:W-:-:S06]  /*0190*/  IMAD.WIDE.U32 R8, R64, R9, c[0x0][0x1b0] ;  /* 0x00006c0040087625 */ /* 0x000fcc00078e0009 */
[C---:B------:R-:W-:Y:S01]  /*01a0*/  @P0 LEA R2, P2, R64.reuse, c[0x0][0x218], 0x4 ;  /* 0x0000860040020a11 */ /* 0x040fe200078420ff */
[----:B------:R-:W5:Y:S03]  /*01b0*/  LDG.E.128 R8, [R8.64] ;  /* 0x0000000408087981 */ /* 0x000f66000c1e1d00 */
[----:B------:R-:W-:-:S05]  /*01c0*/  @P0 LEA.HI.X R3, R64, c[0x0][0x21c], RZ, 0x4, P2 ;  /* 0x0000870040030a11 */ /* 0x000fca00010f24ff */
[----:B------:R0:W5:Y:S01]  /*01d0*/  @P0 LDG.E.128 R4, [R2.64] ;  /* 0x0000000402040981 */ /* 0x000162000c1e1d00 */
[----:B------:R-:W-:-:S03]  /*01e0*/  LOP3.LUT R64, R64, 0x100, RZ, 0xfc, !PT ;  /* 0x0000010040407812 */ /* 0x000fc600078efcff */
.L_x_23941:
[----:B------:R-:W-:Y:S05]  /*01f0*/  BSYNC B0 ;  /* 0x0000000000007941 */ /* 0x000fea0003800000 */
.L_x_23940:
[----:B------:R-:W-:Y:S01]  /*0200*/  BSSY B0, `(.L_x_23942) ;  /* 0x000000d000007945 */ /* 0x000fe20003800000 */
[----:B------:R-:W-:Y:S05]  /*0210*/  @!P6 BRA `(.L_x_23943) ;  /* 0x000000b00000e947 */ /* 0x000fea0003800000 */
[----:B------:R-:W-:Y:S01]  /*0220*/  ISETP.NE.U32.AND P0, PT, RZ, c[0x0][0x218], PT ;  /* 0x00008600ff007a0c */ /* 0x000fe20003f05070 */
[----:B------:R-:W-:Y:S01]  /*0230*/  CS2R R14, SRZ ;  /* 0x00000000000e7805 */ /* 0x000fe2000001ff00 */
[----:B------:R-:W-:Y:S01]  /*0240*/  MOV R17, 0x10 ;  /* 0x0000001000117802 */ /* 0x000fe20000000f00 */
[----:B------:R-:W-:Y:S01]  /*0250*/  CS2R R12, SRZ ;  /* 0x00000000000c7805 */ /* 0x000fe2000001ff00 */
[----:B------:R-:W-:-:S03]  /*0260*/  ISETP.NE.AND.EX P0, PT, RZ, c[0x0][0x21c], PT, P0 ;  /* 0x00008700ff007a0c */ /* 0x000fc60003f05300 */
[----:B------:R-:W-:-:S06]  /*0270*/  IMAD.WIDE.U32 R16, R64, R17, c[0x0][0x1b0] ;  /* 0x00006c0040107625 */ /* 0x000fcc00078e0011 */
[----:B------:R-:W5:Y:S04]  /*0280*/  LDG.E.128 R16, [R16.64] ;  /* 0x0000000410107981 */ /* 0x000f68000c1e1d00 */
[----:B0-----:R-:W-:-:S04]  /*0290*/  @P0 LEA R2, P2, R64, c[0x0][0x218], 0x4 ;  /* 0x0000860040020a11 */ /* 0x001fc800078420ff */
[----:B------:R-:W-:-:S05]  /*02a0*/  @P0 LEA.HI.X R3, R64, c[0x0][0x21c], RZ, 0x4, P2 ;  /* 0x0000870040030a11 */ /* 0x000fca00010f24ff */
[----:B------:R0:W5:Y:S01]  /*02b0*/  @P0 LDG.E.128 R12, [R2.64] ;  /* 0x00000004020c0981 */ /* 0x000162000c1e1d00 */
[----:B------:R-:W-:-:S03]  /*02c0*/  IADD3 R64, R64, 0x100, RZ ;  /* 0x0000010040407810 */ /* 0x000fc60007ffe0ff */
.L_x_23943:
[----:B------:R-:W-:Y:S05]  /*02d0*/  BSYNC B0 ;  /* 0x0000000000007941 */ /* 0x000fea0003800000 */
.L_x_23942:
[----:B------:R-:W-:Y:S01]  /*02e0*/  BSSY B0, `(.L_x_23944) ;  /* 0x000000d000007945 */ /* 0x000fe20003800000 */
[----:B------:R-:W-:Y:S05]  /*02f0*/  @!P5 BRA `(.L_x_23945) ;  /* 0x000000b00000d947 */ /* 0x000fea0003800000 */
[----:B------:R-:W-:Y:S01]  /*0300*/  ISETP.NE.U32.AND P0, PT, RZ, c[0x0][0x218], PT ;  /* 0x00008600ff007a0c */ /* 0x000fe20003f05070 */
[----:B------:R-:W-:Y:S01]  /*0310*/  HFMA2.MMA R25, -RZ, RZ, 0, 9.5367431640625e-07 ;  /* 0x00000010ff197435 */ /* 0x000fe200000001ff */
[----:B------:R-:W-:Y:S01]  /*0320*/  CS2R R22, SRZ ;  /* 0x0000000000167805 */ /* 0x000fe2000001ff00 */
[----:B------:R-:W-:Y:S01]  /*0330*/  CS2R R20, SRZ ;  /* 0x0000000000147805 */ /* 0x000fe2000001ff00 */
[----:B------:R-:W-:-:S07]  /*0340*/  ISETP.NE.AND.EX P0, PT, RZ, c[0x0][0x21c], PT, P0 ;  /* 0x00008700ff007a0c */ /* 0x000fce0003f05300 */
[----:B------:R-:W-:-:S06]  /*0350*/  IMAD.WIDE.U32 R24, R64, R25, c[0x0][0x1b0] ;  /* 0x00006c0040187625 */ /* 0x000fcc00078e0019 */
[C---:B0-----:R-:W-:Y:S01]  /*0360*/  @P0 LEA R2, P2, R64.reuse, c[0x0][0x218], 0x4 ;  /* 0x0000860040020a11 */ /* 0x041fe200078420ff */
[----:B------:R-:W5:Y:S03]  /*0370*/  LDG.E.128 R24, [R24.64] ;  /* 0x0000000418187981 */ /* 0x000f66000c1e1d00 */
[----:B------:R-:W-:-:S05]  /*0380*/  @P0 LEA.HI.X R3, R64, c[0x0][0x21c], RZ, 0x4, P2 ;  /* 0x0000870040030a11 */ /* 0x000fca00010f24ff */
[----:B------:R0:W5:Y:S01]  /*0390*/  @P0 LDG.E.128 R20, [R2.64] ;  /* 0x0000000402140981 */ /* 0x000162000c1e1d00 */
[----:B------:R-:W-:-:S03]  /*03a0*/  IADD3 R64, R64, 0x100, RZ ;  /* 0x0000010040407810 */ /* 0x000fc60007ffe0ff */
.L_x_23945:
[----:B------:R-:W-:Y:S05]  /*03b0*/  BSYNC B0 ;  /* 0x0000000000007941 */ /* 0x000fea0003800000 */
.L_x_23944:
        /* <DEDUP_REMOVED lines=13> */
.L_x_23947:
[----:B------:R-:W-:Y:S05]  /*0490*/  BSYNC B0 ;  /* 0x0000000000007941 */ /* 0x000fea0003800000 */
.L_x_23946:
        /* <DEDUP_REMOVED lines=13> */
.L_x_23949:
[----:B------:R-:W-:Y:S05]  /*0570*/  BSYNC B0 ;  /* 0x0000000000007941 */ /* 0x000fea0003800000 */
.L_x_23948:
[----:B------:R-:W-:Y:S01]  /*0580*/  ISETP.GE.U32.AND P0, PT, R118, 0x600, PT ;  /* 0x000006007600780c */ /* 0x000fe20003f06070 */
[----:B------:R-:W-:Y:S03]  /*0590*/  BSSY B0, `(.L_x_23950) ;  /* 0x000000e000007945 */ /* 0x000fe60003800000 */
[----:B0-----:R-:W-:-:S09]  /*05a0*/  P2R R2, PR, RZ, 0x1 ;  /* 0x00000001ff027803 */ /* 0x001fd20000000000 */
        /* <DEDUP_REMOVED lines=8> */
[----:B------:R-:W-:-:S04]  /*0630*/  @P0 LEA R2, P2, R64, c[0x0][0x218], 0x4 ;  /* 0x0000860040020a11 */ /* 0x000fc800078420ff */
[----:B------:R-:W-:-:S05]  /*0640*/  @P0 LEA.HI.X R3, R64, c[0x0][0x21c], RZ, 0x4, P2 ;  /* 0x0000870040030a11 */ /* 0x000fca00010f24ff */
[----:B------:R0:W5:Y:S01]  /*0650*/  @P0 LDG.E.128 R44, [R2.64] ;  /* 0x00000004022c0981 */ /* 0x000162000c1e1d00 */
[----:B------:R-:W-:-:S03]  /*0660*/  IADD3 R64, R64, 0x100, RZ ;  /* 0x0000010040407810 */ /* 0x000fc60007ffe0ff */
.L_x_23951:
[----:B------:R-:W-:Y:S05]  /*0670*/  BSYNC B0 ;  /* 0x0000000000007941 */ /* 0x000fea0003800000 */
.L_x_23950:
[----:B------:R-:W-:Y:S01]  /*0680*/  ISETP.GE.U32.AND P0, PT, R118, 0x700, PT ;  /* 0x000007007600780c */ /* 0x000fe20003f06070 */
[----:B------:R-:W-:Y:S03]  /*0690*/  BSSY B0, `(.L_x_23952) ;  /* 0x000000e000007945 */ /* 0x000fe60003800000 */
[----:B0-----:R-:W-:-:S09]  /*06a0*/  P2R R2, PR, RZ, 0x1 ;  /* 0x00000001ff027803 */ /* 0x001fd20000000000 */
[----:B------:R-:W-:Y:S05]  /*06b0*/  @!P0 BRA `(.L_x_23953) ;  /* 0x000000b000008947 */ /* 0x000fea0003800000 */
[----:B------:R-:W-:Y:S01]  /*06c0*/  ISETP.NE.U32.AND P0, PT, RZ, c[0x0][0x218], PT ;  /* 0x00008600ff007a0c */ /* 0x000fe20003f05070 */
[----:B------:R-:W-:Y:S01]  /*06d0*/  CS2R R54, SRZ ;  /* 0x0000000000367805 */ /* 0x000fe2000001ff00 */
[----:B------:R-:W-:Y:S02]  /*06e0*/  CS2R R52, SRZ ;  /* 0x0000000000347805 */ /* 0x000fe4000001ff00 */
[----:B------:R-:W-:Y:S01]  /*06f0*/  ISETP.NE.AND.EX P0, PT, RZ, c[0x0][0x21c], PT, P0 ;  /* 0x00008700ff007a0c */ /* 0x000fe20003f05300 */
[----:B------:R-:W-:-:S12]  /*0700*/  HFMA2.MMA R57, -RZ, RZ, 0, 9.5367431640625e-07 ;  /* 0x00000010ff397435 */ /* 0x000fd800000001ff */
[C---:B------:R-:W-:Y:S01]  /*0710*/  @P0 LEA R2, P2, R64.reuse, c[0x0][0x218], 0x4 ;  /* 0x0000860040020a11 */ /* 0x040fe200078420ff */
[----:B------:R-:W-:-:S03]  /*0720*/  IMAD.WIDE.U32 R56, R64, R57, c[0x0][0x1b0] ;  /* 0x00006c0040387625 */ /* 0x000fc600078e0039 */
[----:B------:R-:W-:-:S03]  /*0730*/  @P0 LEA.HI.X R3, R64, c[0x0][0x21c], RZ, 0x4, P2 ;  /* 0x0000870040030a11 */ /* 0x000fc600010f24ff */
[----:B------:R-:W5:Y:S04]  /*0740*/  LDG.E.128 R56, [R56.64] ;  /* 0x0000000438387981 */ /* 0x000f68000c1e1d00 */
[----:B------:R0:W5:Y:S01]  /*0750*/  @P0 LDG.E.128 R52, [R2.64] ;  /* 0x0000000402340981 */ /* 0x000162000c1e1d00 */
[----:B------:R-:W-:-:S03]  /*0760*/  IADD3 R64, R64, 0x100, RZ ;  /* 0x0000010040407810 */ /* 0x000fc60007ffe0ff */
.L_x_23953:
[----:B------:R-:W-:Y:S05]  /*0770*/  BSYNC B0 ;  /* 0x0000000000007941 */ /* 0x000fea0003800000 */
.L_x_23952:
[----:B------:R-:W-:Y:S01]  /*0780*/  ISETP.GE.U32.AND P0, PT, R118, 0x800, PT ;  /* 0x000008007600780c */ /* 0x000fe20003f06070 */
[----:B------:R-:W-:Y:S03]  /*0790*/  BSSY B0, `(.L_x_23954) ;  /* 0x000000d000007945 */ /* 0x000fe60003800000 */
[----:B0-----:R-:W-:-:S09]  /*07a0*/  P2R R2, PR, RZ, 0x1 ;  /* 0x00000001ff027803 */ /* 0x001fd20000000000 */
[----:B------:R-:W-:Y:S05]  /*07b0*/  @!P0 BRA `(.L_x_23955) ;  /* 0x000000a000008947 */ /* 0x000fea0003800000 */
[----:B------:R-:W-:Y:S01]  /*07c0*/  ISETP.NE.U32.AND P0, PT, RZ, c[0x0][0x218], PT ;  /* 0x00008600ff007a0c */ /* 0x000fe20003f05070 */
[----:B------:R-:W-:Y:S01]  /*07d0*/  CS2R R62, SRZ ;  /* 0x00000000003e7805 */ /* 0x000fe2000001ff00 */
[----:B------:R-:W-:Y:S02]  /*07e0*/  CS2R R60, SRZ ;  /* 0x00000000003c7805 */ /* 0x000fe4000001ff00 */
[----:B------:R-:W-:Y:S02]  /*07f0*/  ISETP.NE.AND.EX P0, PT, RZ, c[0x0][0x21c], PT, P0 ;  /* 0x00008700ff007a0c */ /* 0x000fe40003f05300 */
[----:B------:R-:W-:-:S11]  /*0800*/  MOV R65, 0x10 ;  /* 0x0000001000417802 */ /* 0x000fd60000000f00 */
[----:B------:R-:W-:-:S04]  /*0810*/  @P0 LEA R2, P2, R64, c[0x0][0x218], 0x4 ;  /* 0x0000860040020a11 */ /* 0x000fc800078420ff */
[C---:B------:R-:W-:Y:S01]  /*0820*/  @P0 LEA.HI.X R3, R64.reuse, c[0x0][0x21c], RZ, 0x4, P2 ;  /* 0x0000870040030a11 */ /* 0x040fe200010f24ff */
[----:B------:R-:W-:-:S04]  /*0830*/  IMAD.WIDE.U32 R64, R64, R65, c[0x0][0x1b0] ;  /* 0x00006c0040407625 */ /* 0x000fc800078e0041 */
[----:B------:R0:W5:Y:S04]  /*0840*/  @P0 LDG.E.128 R60, [R2.64] ;  /* 0x00000004023c0981 */ /* 0x000168000c1e1d00 */
[----:B------:R-:W5:Y:S02]  /*0850*/  LDG.E.128 R64, [R64.64] ;  /* 0x0000000440407981 */ /* 0x000f64000c1e1d00 */
.L_x_23955:
[----:B------:R-:W-:Y:S05]  /*0860*/  BSYNC B0 ;  /* 0x0000000000007941 */ /* 0x000fea0003800000 */
.L_x_23954:
        /* <DEDUP_REMOVED lines=19> */
[----:B------:R0:W1:Y:S01]  /*09a0*/  I2F.U32 R116, R3 ;  /* 0x0000000300747306 */ /* 0x0000620000201000 */
[----:B------:R-:W-:Y:S02]  /*09b0*/  MOV R2, c[0x0][0x180] ;  /* 0x0000600000027a02 */ /* 0x000fe40000000f00 */
[----:B------:R-:W-:Y:S02]  /*09c0*/  IMNMX R69, R69, 0x20, PT ;  /* 0x0000002045457817 */ /* 0x000fe40003800200 */
[----:B------:R-:W-:Y:S02]  /*09d0*/  MOV R70, c[0x0][0x184] ;  /* 0x0000610000467a02 */ /* 0x000fe40000000f00 */
[----:B------:R-:W-:Y:S01]  /*09e0*/  LOP3.LUT P0, RZ, R2, c[0x0][0x178], RZ, 0xfc, !PT ;  /* 0x00005e0002ff7a12 */ /* 0x000fe2000780fcff */
[----:B------:R-:W-:Y:S01]  /*09f0*/  HFMA2.MMA R2, -RZ, RZ, 0, 5.9604644775390625e-08 ;  /* 0x00000001ff027435 */ /* 0x000fe200000001ff */
[----:B0-----:R-:W-:-:S02]  /*0a00*/  IADD3 R3, R68, R69, RZ ;  /* 0x0000004544037210 */ /* 0x001fc40007ffe0ff */
[----:B------:R-:W-:Y:S02]  /*0a10*/  LOP3.LUT P0, RZ, R70, c[0x0][0x17c], RZ, 0xfc, P0 ;  /* 0x00005f0046ff7a12 */ /* 0x000fe4000000fcff */
[----:B------:R-:W-:Y:S01]  /*0a20*/  SHF.L.U32 R3, R3, 0x2, RZ ;  /* 0x0000000203037819 */ /* 0x000fe200000006ff */
[----:B-1----:R-:W0:Y:S08]  /*0a30*/  MUFU.RCP R116, R116 ;  /* 0x0000007400747308 */ /* 0x002e300000001000 */
.L_x_24119:
        /* <DEDUP_REMOVED lines=14> */
[----:B------:R-:W-:-:S03]  /*0b20*/  HFMA2.MMA R76, -RZ, RZ, 0, 9.5367431640625e-07 ;  /* 0x00000010ff4c7435 */ /* 0x000fc600000001ff */
        /* <DEDUP_REMOVED lines=14> */
.L_x_23959:
[----:B-----5:R-:W-:Y:S01]  /*0c10*/  FADD.FTZ R76, R72, R76 ;  /* 0x0000004c484c7221 */ /* 0x020fe20000010000 */
[----:B------:R-:W-:Y:S05]  /*0c20*/  BRA `(.L_x_23960) ;  /* 0x0000002000007947 */ /* 0x000fea0003800000 */
.L_x_23958:
[----:B-1---5:R-:W-:-:S04]  /*0c30*/  FADD.FTZ R76, R68, R76 ;  /* 0x0000004c444c7221 */ /* 0x022fc80000010000 */
[----:B------:R-:W-:-:S05]  /*0c40*/  @P2 FADD.FTZ R76, R72, R76 ;  /* 0x0000004c484c2221 */ /* 0x000fca0000010000 */
.L_x_23960:
[----:B-----5:R-:W-:Y:S02]  /*0c50*/  MOV R80, R76 ;  /* 0x0000004c00507202 */ /* 0x020fe40000000f00 */
.L_x_23961:
[----:B------:R-:W-:Y:S05]  /*0c60*/  @P3 BRA `(.L_x_23962) ;  /* 0x0000007000003947 */ /* 0x000fea0003800000 */
[----:B------:R-:W-:-:S04]  /*0c70*/  ISETP.NE.U32.AND P4, PT, RZ, c[0x0][0x180], PT ;  /* 0x00006000ff007a0c */ /* 0x000fc80003f85070 */
[----:B------:R-:W-:-:S13]  /*0c80*/  ISETP.NE.AND.EX P4, PT, RZ, c[0x0][0x184], PT, P4 ;  /* 0x00006100ff007a0c */ /* 0x000fda0003f85340 */
[----:B------:R-:W-:Y:S05]  /*0c90*/  @P4 BRA `(.L_x_23963) ;  /* 0x0000002000004947 */ /* 0x000fea0003800000 */
[----:B------:R-:W-:Y:S05]  /*0ca0*/  @P0 BRA `(.L_x_23964) ;  /* 0x0000005000000947 */ /* 0x000fea0003800000 */
[----:B------:R-:W-:Y:S05]  /*0cb0*/  BRA `(.L_x_23965) ;  /* 0x0000005000007947 */ /* 0x000fea0003800000 */
.L_x_23963:
[----:B-----5:R-:W-:Y:S01]  /*0cc0*/  FADD.FTZ R77, R73, R77 ;  /* 0x0000004d494d7221 */ /* 0x020fe20000010000 */
[----:B------:R-:W-:Y:S05]  /*0cd0*/  BRA `(.L_x_23964) ;  /* 0x0000002000007947 */ /* 0x000fea0003800000 */
.L_x_23962:
[----:B-----5:R-:W-:-:S04]  /*0ce0*/  FADD.FTZ R77, R69, R77 ;  /* 0x0000004d454d7221 */ /* 0x020fc80000010000 */
[----:B------:R-:W-:-:S05]  /*0cf0*/  @P2 FADD.FTZ R77, R73, R77 ;  /* 0x0000004d494d2221 */ /* 0x000fca0000010000 */
.L_x_23964:
[----:B-----5:R-:W-:Y:S02]  /*0d00*/  MOV R81, R77 ;  /* 0x0000004d00517202 */ /* 0x020fe40000000f00 */
.L_x_23965:
[----:B------:R-:W-:Y:S05]  /*0d10*/  @P3 BRA `(.L_x_23966) ;  /* 0x0000007000003947 */ /* 0x000fea0003800000 */
[----:B------:R-:W-:-:S04]  /*0d20*/  ISETP.NE.U32.AND P4, PT, RZ, c[0x0][0x180], PT ;  /* 0x00006000ff007a0c */ /* 0x000fc80003f85070 */
[----:B------:R-:W-:-:S13]  /*0d30*/  ISETP.NE.AND.EX P4, PT, RZ, c[0x0][0x184], PT, P4 ;  /* 0x00006100ff007a0c */ /* 0x000fda0003f85340 */
[----:B------:R-:W-:Y:S05]  /*0d40*/  @P4 BRA `(.L_x_23967) ;  /* 0x0000002000004947 */ /* 0x000fea0003800000 */
[----:B------:R-:W-:Y:S05]  /*0d50*/  @P0 BRA `(.L_x_23968) ;  /* 0x0000005000000947 */ /* 0x000fea0003800000 */
[----:B------:R-:W-:Y:S05]  /*0d60*/  BRA `(.L_x_23969) ;  /* 0x0000005000007947 */ /* 0x000fea0003800000 */
.L_x_23967:
[----:B-----5:R-:W-:Y:S01]  /*0d70*/  FADD.FTZ R78, R74, R78 ;  /* 0x0000004e4a4e7221 */ /* 0x020fe20000010000 */
[----:B------:R-:W-:Y:S05]  /*0d80*/  BRA `(.L_x_23968) ;  /* 0x0000002000007947 */ /* 0x000fea0003800000 */
.L_x_23966:
[----:B-----5:R-:W-:-:S04]  /*0d90*/  FADD.FTZ R78, R70, R78 ;  /* 0x0000004e464e7221 */ /* 0x020fc80000010000 */
[----:B------:R-:W-:-:S05]  /*0da0*/  @P2 FADD.FTZ R78, R74, R78 ;  /* 0x0000004e4a4e2221 */ /* 0x000fca0000010000 */
.L_x_23968:
[----:B-----5:R-:W-:Y:S02]  /*0db0*/  MOV R82, R78 ;  /* 0x0000004e00527202 */ /* 0x020fe40000000f00 */
.L_x_23969:
[----:B------:R-:W-:Y:S05]  /*0dc0*/  @P3 BRA `(.L_x_23970) ;  /* 0x0000007000003947 */ /* 0x000fea0003800000 */
[----:B------:R-:W-:-:S04]  /*0dd0*/  ISETP.NE.U32.AND P2, PT, RZ, c[0x0][0x180], PT ;  /* 0x00006000ff007a0c */ /* 0x000fc80003f45070 */
[----:B------:R-:W-:-:S13]  /*0de0*/  ISETP.NE.AND.EX P2, PT, RZ, c[0x0][0x184], PT, P2 ;  /* 0x00006100ff007a0c */ /* 0x000fda0003f45320 */
[----:B------:R-:W-:Y:S05]  /*0df0*/  @P2 BRA `(.L_x_23971) ;  /* 0x0000002000002947 */ /* 0x000fea0003800000 */
[----:B------:R-:W-:Y:S05]  /*0e00*/  @P0 BRA `(.L_x_23972) ;  /* 0x0000005000000947 */ /* 0x000fea0003800000 */
[----:B------:R-:W-:Y:S05]  /*0e10*/  BRA `(.L_x_23973) ;  /* 0x0000005000007947 */ /* 0x000fea0003800000 */
.L_x_23971:
[----:B-----5:R-:W-:Y:S01]  /*0e20*/  FADD.FTZ R79, R75, R79 ;  /* 0x0000004f4b4f7221 */ /* 0x020fe20000010000 */
[----:B------:R-:W-:Y:S05]  /*0e30*/  BRA `(.L_x_23972) ;  /* 0x0000002000007947 */ /* 0x000fea0003800000 */
.L_x_23970:
[----:B-----5:R-:W-:-:S04]  /*0e40*/  FADD.FTZ R79, R71, R79 ;  /* 0x0000004f474f7221 */ /* 0x020fc80000010000 */
[----:B------:R-:W-:-:S05]  /*0e50*/  @P2 FADD.FTZ R79, R75, R79 ;  /* 0x0000004f4b4f2221 */ /* 0x000fca0000010000 */
.L_x_23972:
[----:B-----5:R-:W-:Y:S02]  /*0e60*/  MOV R83, R79 ;  /* 0x0000004f00537202 */ /* 0x020fe40000000f00 */
.L_x_23973:
[C---:B------:R-:W-:Y:S02]  /*0e70*/  @P0 LEA R112, P2, R121.reuse, c[0x0][0x188], 0x4 ;  /* 0x0000620079700a11 */ /* 0x040fe400078420ff */
[C---:B------:R-:W-:Y:S02]  /*0e80*/  IADD3 R114, R121.reuse, 0x100, RZ ;  /* 0x0000010079727810 */ /* 0x040fe40007ffe0ff */
[----:B------:R-:W-:-:S05]  /*0e90*/  @P0 LEA.HI.X R113, R121, c[0x0][0x18c], RZ, 0x4, P2 ;  /* 0x0000630079710a11 */ /* 0x000fca00010f24ff */
[----:B------:R1:W-:Y:S04]  /*0ea0*/  @P0 STG.E.128 [R112.64], R80 ;  /* 0x0000005070000986 */ /* 0x0003e8000c101d04 */
.L_x_23957:
[----:B------:R-:W-:Y:S05]  /*0eb0*/  BSYNC B0 ;  /* 0x0000000000007941 */ /* 0x000fea0003800000 */
.L_x_23956:
[----:B------:R-:W-:Y:S01]  /*0ec0*/  ISETP.GE.U32.AND P2, PT, R118, 0x200, PT ;  /* 0x000002007600780c */ /* 0x000fe20003f46070 */
[----:B------:R-:W-:-:S12]  /*0ed0*/  BSSY B0, `(.L_x_23974) ;  /* 0x0000041000007945 */ /* 0x000fd80003800000 */
[----:B------:R-:W-:Y:S05]  /*0ee0*/  @!P2 BRA `(.L_x_23975) ;  /* 0x000003f00000a947 */ /* 0x000fea0003800000 */
[----:B------:R-:W-:-:S04]  /*0ef0*/  ISETP.NE.U32.AND P2, PT, RZ, c[0x0][0x178], PT ;  /* 0x00005e00ff007a0c */ /* 0x000fc80003f45070 */
[----:B------:R-:W-:-:S13]  /*0f00*/  ISETP.NE.AND.EX P2, PT, RZ, c[0x0][0x17c], PT, P2 ;  /* 0x00005f00ff007a0c */ /* 0x000fda0003f45320 */
[----:B-1----:R-:W-:-:S04]  /*0f10*/  @P2 LEA R112, P3, R114, c[0x0][0x178], 0x4 ;  /* 0x00005e0072702a11 */ /* 0x002fc800078620ff */
[----:B------:R-:W-:-:S05]  /*0f20*/  @P2 LEA.HI.X R113, R114, c[0x0][0x17c], RZ, 0x4, P3 ;  /* 0x00005f0072712a11 */ /* 0x000fca00018f24ff */
[----:B-----5:R1:W5:Y:S01]  /*0f30*/  @P2 LDG.E.128 R68, [R112.64] ;  /* 0x0000000470442981 */ /* 0x020362000c1e1d00 */
        /* <DEDUP_REMOVED lines=16> */
.L_x_23977:
[----:B-----5:R-:W-:Y:S01]  /*1040*/  FADD.FTZ R84, R72, R84 ;  /* 0x0000005448547221 */ /* 0x020fe20000010000 */
[----:B------:R-:W-:Y:S05]  /*1050*/  BRA `(.L_x_23978) ;  /* 0x0000002000007947 */ /* 0x000fea0003800000 */
.L_x_23976:
[----:B-1---5:R-:W-:-:S04]  /*1060*/  FADD.FTZ R84, R68, R84 ;  /* 0x0000005444547221 */ /* 0x022fc80000010000 */
[----:B------:R-:W-:-:S05]  /*1070*/  @P2 FADD.FTZ R84, R72, R84 ;  /* 0x0000005448542221 */ /* 0x000fca0000010000 */
.L_x_23978:
[----:B-----5:R-:W-:Y:S02]  /*1080*/  MOV R80, R84 ;  /* 0x0000005400507202 */ /* 0x020fe40000000f00 */
.L_x_23979:
[----:B------:R-:W-:Y:S05]  /*1090*/  @P3 BRA `(.L_x_23980) ;  /* 0x0000007000003947 */ /* 0x000fea0003800000 */
[----:B------:R-:W-:-:S04]  /*10a0*/  ISETP.NE.U32.AND P4, PT, RZ, c[0x0][0x180], PT ;  /* 0x00006000ff007a0c */ /* 0x000fc80003f85070 */
[----:B------:R-:W-:-:S13]  /*10b0*/  ISETP.NE.AND.EX P4, PT, RZ, c[0x0][0x184], PT, P4 ;  /* 0x00006100ff007a0c */ /* 0x000fda0003f85340 */
[----:B------:R-:W-:Y:S05]  /*10c0*/  @P4 BRA `(.L_x_23981) ;  /* 0x0000002000004947 */ /* 0x000fea0003800000 */
[----:B------:R-:W-:Y:S05]  /*10d0*/  @P0 BRA `(.L_x_23982) ;  /* 0x0000005000000947 */ /* 0x000fea0003800000 */
[----:B------:R-:W-:Y:S05]  /*10e0*/  BRA `(.L_x_23983) ;  /* 0x0000005000007947 */ /* 0x000fea0003800000 */
.L_x_23981:
[----:B-----5:R-:W-:Y:S01]  /*10f0*/  FADD.FTZ R85, R73, R85 ;  /* 0x0000005549557221 */ /* 0x020fe20000010000 */
[----:B------:R-:W-:Y:S05]  /*1100*/  BRA `(.L_x_23982) ;  /* 0x0000002000007947 */ /* 0x000fea0003800000 */
.L_x_23980:
[----:B-----5:R-:W-:-:S04]  /*1110*/  FADD.FTZ R85, R69, R85 ;  /* 0x0000005545557221 */ /* 0x020fc80000010000 */
[----:B------:R-:W-:-:S05]  /*1120*/  @P2 FADD.FTZ R85, R73, R85 ;  /* 0x0000005549552221 */ /* 0x000fca0000010000 */
.L_x_23982:
[----:B-----5:R-:W-:Y:S02]  /*1130*/  MOV R81, R85 ;  /* 0x0000005500517202 */ /* 0x020fe40000000f00 */
.L_x_23983:
[----:B------:R-:W-:Y:S05]  /*1140*/  @P3 BRA `(.L_x_23984) ;  /* 0x0000007000003947 */ /* 0x000fea0003800000 */
[----:B------:R-:W-:-:S04]  /*1150*/  ISETP.NE.U32.AND P4, PT, RZ, c[0x0][0x180], PT ;  /* 0x00006000ff007a0c */ /* 0x000fc80003f85070 */
[----:B------:R-:W-:-:S13]  /*1160*/  ISETP.NE.AND.EX P4, PT, RZ, c[0x0][0x184], PT, P4 ;  /* 0x00006100ff007a0c */ /* 0x000fda0003f85340 */
[----:B------:R-:W-:Y:S05]  /*1170*/  @P4 BRA `(.L_x_23985) ;  /* 0x0000002000004947 */ /* 0x000fea0003800000 */
[----:B------:R-:W-:Y:S05]  /*1180*/  @P0 BRA `(.L_x_23986) ;  /* 0x0000005000000947 */ /* 0x000fea0003800000 */
[----:B------:R-:W-:Y:S05]  /*1190*/  BRA `(.L_x_23987) ;  /* 0x0000005000007947 */ /* 0x000fea0003800000 */
.L_x_23985:
[----:B-----5:R-:W-:Y:S01]  /*11a0*/  FADD.FTZ R86, R74, R86 ;  /* 0x000000564a567221 */ /* 0x020fe20000010000 */
[----:B------:R-:W-:Y:S05]  /*11b0*/  BRA `(.L_x_23986) ;  /* 0x0000002000007947 */ /* 0x000fea0003800000 */
.L_x_23984:
[----:B-----5:R-:W-:-:S04]  /*11c0*/  FADD.FTZ R86, R70, R86 ;  /* 0x0000005646567221 */ /* 0x020fc80000010000 */
[----:B------:R-:W-:-:S05]  /*11d0*/  @P2 FADD.FTZ R86, R74, R86 ;  /* 0x000000564a562221 */ /* 0x000fca0000010000 */
.L_x_23986:
[----:B-----5:R-:W-:Y:S02]  /*11e0*/  MOV R82, R86 ;  /* 0x0000005600527202 */ /* 0x020fe40000000f00 */
.L_x_23987:
[----:B------:R-:W-:Y:S05]  /*11f0*/  @P3 BRA `(.L_x_23988) ;  /* 0x0000007000003947 */ /* 0x000fea0003800000 */
[----:B------:R-:W-:-:S04]  /*1200*/  ISETP.NE.U32.AND P2, PT, RZ, c[0x0][0x180], PT ;  /* 0x00006000ff007a0c */ /* 0x000fc80003f45070 */
[----:B------:R-:W-:-:S13]  /*1210*/  ISETP.NE.AND.EX P2, PT, RZ, c[0x0][0x184], PT, P2 ;  /* 0x00006100ff007a0c */ /* 0x000fda0003f45320 */
[----:B------:R-:W-:Y:S05]  /*1220*/  @P2 BRA `(.L_x_23989) ;  /* 0x0000002000002947 */ /* 0x000fea0003800000 */
[----:B------:R-:W-:Y:S05]  /*1230*/  @P0 BRA `(.L_x_23990) ;  /* 0x0000005000000947 */ /* 0x000fea0003800000 */
[----:B------:R-:W-:Y:S05]  /*1240*/  BRA `(.L_x_23991) ;  /* 0x0000005000007947 */ /* 0x000fea0003800000 */
.L_x_23989:
[----:B-----5:R-:W-:Y:S01]  /*1250*/  FADD.FTZ R87, R75, R87 ;  /* 0x000000574b577221 */ /* 0x020fe20000010000 */
[----:B------:R-:W-:Y:S05]  /*1260*/  BRA `(.L_x_23990) ;  /* 0x0000002000007947 */ /* 0x000fea0003800000 */
.L_x_23988:
[----:B-----5:R-:W-:-:S04]  /*1270*/  FADD.FTZ R87, R71, R87 ;  /* 0x0000005747577221 */ /* 0x020fc80000010000 */
[----:B------:R-:W-:-:S05]  /*1280*/  @P2 FADD.FTZ R87, R75, R87 ;  /* 0x000000574b572221 */ /* 0x000fca0000010000 */
.L_x_23990:
[----:B-----5:R-:W-:Y:S02]  /*1290*/  MOV R83, R87 ;  /* 0x0000005700537202 */ /* 0x020fe40000000f00 */
.L_x_23991:
[----:B------:R-:W-:-:S04]  /*12a0*/  @P0 LEA R112, P2, R114, c[0x0][0x188], 0x4 ;  /* 0x0000620072700a11 */ /* 0x000fc800078420ff */
[C---:B------:R-:W-:Y:S02]  /*12b0*/  @P0 LEA.HI.X R113, R114.reuse, c[0x0][0x18c], RZ, 0x4, P2 ;  /* 0x0000630072710a11 */ /* 0x040fe400010f24ff */
[----:B------:R-:W-:-:S03]  /*12c0*/  IADD3 R114, R114, 0x100, RZ ;  /* 0x0000010072727810 */ /* 0x000fc60007ffe0ff */
[----:B------:R1:W-:Y:S04]  /*12d0*/  @P0 STG.E.128 [R112.64], R80 ;  /* 0x0000005070000986 */ /* 0x0003e8000c101d04 */
.L_x_23975:
[----:B------:R-:W-:Y:S05]  /*12e0*/  BSYNC B0 ;  /* 0x0000000000007941 */ /* 0x000fea0003800000 */
.L_x_23974:
        /* <DEDUP_REMOVED lines=24> */
.L_x_23995:
[----:B-----5:R-:W-:Y:S01]  /*1470*/  FADD.FTZ R88, R72, R88 ;  /* 0x0000005848587221 */ /* 0x020fe20000010000 */
[----:B------:R-:W-:Y:S05]  /*1480*/  BRA `(.L_x_23996) ;  /* 0x0000002000007947 */ /* 0x000fea0003800000 */
.L_x_23994:
[----:B-1---5:R-:W-:-:S04]  /*1490*/  FADD.FTZ R88, R68, R88 ;  /* 0x0000005844587221 */ /* 0x022fc80000010000 */
[----:B------:R-:W-:-:S05]  /*14a0*/  @P2 FADD.FTZ R88, R72, R88 ;  /* 0x0000005848582221 */ /* 0x000fca0000010000 */
.L_x_23996:
[----:B-----5:R-:W-:Y:S02]  /*14b0*/  MOV R80, R88 ;  /* 0x0000005800507202 */ /* 0x020fe40000000f00 */
.L_x_23997:
[----:B------:R-:W-:Y:S05]  /*14c0*/  @P3 BRA `(.L_x_23998) ;  /* 0x0000007000003947 */ /* 0x000fea0003800000 */
[----:B------:R-:W-:-:S04]  /*14d0*/  ISETP.NE.U32.AND P4, PT, RZ, c[0x0][0x180], PT ;  /* 0x00006000ff007a0c */ /* 0x000fc80003f85070 */
[----:B------:R-:W-:-:S13]  /*14e0*/  ISETP.NE.AND.EX P4, PT, RZ, c[0x0][0x184], PT, P4 ;  /* 0x00006100ff007a0c */ /* 0x000fda0003f85340 */
[----:B------:R-:W-:Y:S05]  /*14f0*/  @P4 BRA `(.L_x_23999) ;  /* 0x0000002000004947 */ /* 0x000fea0003800000 */
[----:B------:R-:W-:Y:S05]  /*1500*/  @P0 BRA `(.L_x_24000) ;  /* 0x0000005000000947 */ /* 0x000fea0003800000 */
[----:B------:R-:W-:Y:S05]  /*1510*/  BRA `(.L_x_24001) ;  /* 0x0000005000007947 */ /* 0x000fea0003800000 */
.L_x_23999:
[----:B-----5:R-:W-:Y:S01]  /*1520*/  FADD.FTZ R89, R73, R89 ;  /* 0x0000005949597221 */ /* 0x020fe20000010000 */
[----:B------:R-:W-:Y:S05]  /*1530*/  BRA `(.L_x_24000) ;  /* 0x0000002000007947 */ /* 0x000fea0003800000 */
.L_x_23998:
[----:B-----5:R-:W-:-:S04]  /*1540*/  FADD.FTZ R89, R69, R89 ;  /* 0x0000005945597221 */ /* 0x020fc80000010000 */
[----:B------:R-:W-:-:S05]  /*1550*/  @P2 FADD.FTZ R89, R73, R89 ;  /* 0x0000005949592221 */ /* 0x000fca0000010000 */
.L_x_24000:
[----:B-----5:R-:W-:Y:S02]  /*1560*/  MOV R81, R89 ;  /* 0x0000005900517202 */ /* 0x020fe40000000f00 */
.L_x_24001:
[----:B------:R-:W-:Y:S05]  /*1570*/  @P3 BRA `(.L_x_24002) ;  /* 0x0000007000003947 */ /* 0x000fea0003800000 */
[----:B------:R-:W-:-:S04]  /*1580*/  ISETP.NE.U32.AND P4, PT, RZ, c[0x0][0x180], PT ;  /* 0x00006000ff007a0c */ /* 0x000fc80003f85070 */
[----:B------:R-:W-:-:S13]  /*1590*/  ISETP.NE.AND.EX P4, PT, RZ, c[0x0][0x184], PT, P4 ;  /* 0x00006100ff007a0c */ /* 0x000fda0003f85340 */
[----:B------:R-:W-:Y:S05]  /*15a0*/  @P4 BRA `(.L_x_24003) ;  /* 0x0000002000004947 */ /* 0x000fea0003800000 */
[----:B------:R-:W-:Y:S05]  /*15b0*/  @P0 BRA `(.L_x_24004) ;  /* 0x0000005000000947 */ /* 0x000fea0003800000 */
[----:B------:R-:W-:Y:S05]  /*15c0*/  BRA `(.L_x_24005) ;  /* 0x0000005000007947 */ /* 0x000fea0003800000 */
.L_x_24003:
[----:B-----5:R-:W-:Y:S01]  /*15d0*/  FADD.FTZ R90, R74, R90 ;  /* 0x0000005a4a5a7221 */ /* 0x020fe20000010000 */
[----:B------:R-:W-:Y:S05]  /*15e0*/  BRA `(.L_x_24004) ;  /* 0x0000002000007947 */ /* 0x000fea0003800000 */
.L_x_24002:
[----:B-----5:R-:W-:-:S04]  /*15f0*/  FADD.FTZ R90, R70, R90 ;  /* 0x0000005a465a7221 */ /* 0x020fc80000010000 */
[----:B------:R-:W-:-:S05]  /*1600*/  @P2 FADD.FTZ R90, R74, R90 ;  /* 0x0000005a4a5a2221 */ /* 0x000fca0000010000 */
.L_x_24004:
[----:B-----5:R-:W-:Y:S02]  /*1610*/  MOV R82, R90 ;  /* 0x0000005a00527202 */ /* 0x020fe40000000f00 */
.L_x_24005:
[----:B------:R-:W-:Y:S05]  /*1620*/  @P3 BRA `(.L_x_24006) ;  /* 0x0000007000003947 */ /* 0x000fea0003800000 */
[----:B------:R-:W-:-:S04]  /*1630*/  ISETP.NE.U32.AND P2, PT, RZ, c[0x0][0x180], PT ;  /* 0x00006000ff007a0c */ /* 0x000fc80003f45070 */
[----:B------:R-:W-:-:S13]  /*1640*/  ISETP.NE.AND.EX P2, PT, RZ, c[0x0][0x184], PT, P2 ;  /* 0x00006100ff007a0c */ /* 0x000fda0003f45320 */
[----:B------:R-:W-:Y:S05]  /*1650*/  @P2 BRA `(.L_x_24007) ;  /* 0x0000002000002947 */ /* 0x000fea0003800000 */
[----:B------:R-:W-:Y:S05]  /*1660*/  @P0 BRA `(.L_x_24008) ;  /* 0x0000005000000947 */ /* 0x000fea0003800000 */
[----:B------:R-:W-:Y:S05]  /*1670*/  BRA `(.L_x_24009) ;  /* 0x0000005000007947 */ /* 0x000fea0003800000 */
.L_x_24007:
[----:B-----5:R-:W-:Y:S01]  /*1680*/  FADD.FTZ R91, R75, R91 ;  /* 0x0000005b4b5b7221 */ /* 0x020fe20000010000 */
[----:B------:R-:W-:Y:S05]  /*1690*/  BRA `(.L_x_24008) ;  /* 0x0000002000007947 */ /* 0x000fea0003800000 */
.L_x_24006:
[----:B-----5:R-:W-:-:S04]  /*16a0*/  FADD.FTZ R91, R71, R91 ;  /* 0x0000005b475b7221 */ /* 0x020fc80000010000 */
[----:B------:R-:W-:-:S05]  /*16b0*/  @P2 FADD.FTZ R91, R75, R91 ;  /* 0x0000005b4b5b2221 */ /* 0x000fca0000010000 */
.L_x_24008:
[----:B-----5:R-:W-:Y:S02]  /*16c0*/  MOV R83, R91 ;  /* 0x0000005b00537202 */ /* 0x020fe40000000f00 */
.L_x_24009:
[----:B------:R-:W-:-:S04]  /*16d0*/  @P0 LEA R112, P2, R114, c[0x0][0x188], 0x4 ;  /* 0x0000620072700a11 */ /* 0x000fc800078420ff */
[C---:B------:R-:W-:Y:S02]  /*16e0*/  @P0 LEA.HI.X R113, R114.reuse, c[0x0][0x18c], RZ, 0x4, P2 ;  /* 0x0000630072710a11 */ /* 0x040fe400010f24ff */
[----:B------:R-:W-:-:S03]  /*16f0*/  IADD3 R114, R114, 0x100, RZ ;  /* 0x0000010072727810 */ /* 0x000fc60007ffe0ff */
[----:B------:R1:W-:Y:S04]  /*1700*/  @P0 STG.E.128 [R112.64], R80 ;  /* 0x0000005070000986 */ /* 0x0003e8000c101d04 */
.L_x_23993:
[----:B------:R-:W-:Y:S05]  /*1710*/  BSYNC B0 ;  /* 0x0000000000007941 */ /* 0x000fea0003800000 */
.L_x_23992:
        /* <DEDUP_REMOVED lines=24> */
.L_x_24013:
[----:B-----5:R-:W-:Y:S01]  /*18a0*/  FADD.FTZ R92, R72, R92 ;  /* 0x0000005c485c7221 */ /* 0x020fe20000010000 */
[----:B------:R-:W-:Y:S05]  /*18b0*/  BRA `(.L_x_24014) ;  /* 0x0000002000007947 */ /* 0x000fea0003800000 */
.L_x_24012:
[----:B-1---5:R-:W-:-:S04]  /*18c0*/  FADD.FTZ R92, R68, R92 ;  /* 0x0000005c445c7221 */ /* 0x022fc80000010000 */
[----:B------:R-:W-:-:S05]  /*18d0*/  @P2 FADD.FTZ R92, R72, R92 ;  /* 0x0000005c485c2221 */ /* 0x000fca0000010000 */
.L_x_24014:
[----:B-----5:R-:W-:Y:S02]  /*18e0*/  MOV R80, R92 ;  /* 0x0000005c00507202 */ /* 0x020fe40000000f00 */
.L_x_24015:
[----:B------:R-:W-:Y:S05]  /*18f0*/  @P3 BRA `(.L_x_24016) ;  /* 0x0000007000003947 */ /* 0x000fea0003800000 */
[----:B------:R-:W-:-:S04]  /*1900*/  ISETP.NE.U32.AND P4, PT, RZ, c[0x0][0x180], PT ;  /* 0x00006000ff007a0c */ /* 0x000fc80003f85070 */
[----:B------:R-:W-:-:S13]  /*1910*/  ISETP.NE.AND.EX P4, PT, RZ, c[0x0][0x184], PT, P4 ;  /* 0x00006100ff007a0c */ /* 0x000fda0003f85340 */
[----:B------:R-:W-:Y:S05]  /*1920*/  @P4 BRA `(.L_x_24017) ;  /* 0x0000002000004947 */ /* 0x000fea0003800000 */
[----:B------:R-:W-:Y:S05]  /*1930*/  @P0 BRA `(.L_x_24018) ;  /* 0x0000005000000947 */ /* 0x000fea0003800000 */
[----:B------:R-:W-:Y:S05]  /*1940*/  BRA `(.L_x_24019) ;  /* 0x0000005000007947 */ /* 0x000fea0003800000 */
.L_x_24017:
[----:B-----5:R-:W-:Y:S01]  /*1950*/  FADD.FTZ R93, R73, R93 ;  /* 0x0000005d495d7221 */ /* 0x020fe20000010000 */
[----:B------:R-:W-:Y:S05]  /*1960*/  BRA `(.L_x_24018) ;  /* 0x0000002000007947 */ /* 0x000fea0003800000 */
.L_x_24016:
[----:B-----5:R-:W-:-:S04]  /*1970*/  FADD.FTZ R93, R69, R93 ;  /* 0x0000005d455d7221 */ /* 0x020fc80000010000 */
[----:B------:R-:W-:-:S05]  /*1980*/  @P2 FADD.FTZ R93, R73, R93 ;  /* 0x0000005d495d2221 */ /* 0x000fca0000010000 */
.L_x_24018:
[----:B-----5:R-:W-:Y:S02]  /*1990*/  MOV R81, R93 ;  /* 0x0000005d00517202 */ /* 0x020fe40000000f00 */
.L_x_24019:
[----:B------:R-:W-:Y:S05]  /*19a0*/  @P3 BRA `(.L_x_24020) ;  /* 0x0000007000003947 */ /* 0x000fea0003800000 */
[----:B------:R-:W-:-:S04]  /*19b0*/  ISETP.NE.U32.AND P4, PT, RZ, c[0x0][0x180], PT ;  /* 0x00006000ff007a0c */ /* 0x000fc80003f85070 */
[----:B------:R-:W-:-:S13]  /*19c0*/  ISETP.NE.AND.EX P4, PT, RZ, c[0x0][0x184], PT, P4 ;  /* 0x00006100ff007a0c */ /* 0x000fda0003f85340 */
[----:B------:R-:W-:Y:S05]  /*19d0*/  @P4 BRA `(.L_x_24021) ;  /* 0x0000002000004947 */ /* 0x000fea0003800000 */
[----:B------:R-:W-:Y:S05]  /*19e0*/  @P0 BRA `(.L_x_24022) ;  /* 0x0000005000000947 */ /* 0x000fea0003800000 */
[----:B------:R-:W-:Y:S05]  /*19f0*/  BRA `(.L_x_24023) ;  /* 0x0000005000007947 */ /* 0x000fea0003800000 */
.L_x_24021:
[----:B-----5:R-:W-:Y:S01]  /*1a00*/  FADD.FTZ R94, R74, R94 ;  /* 0x0000005e4a5e7221 */ /* 0x020fe20000010000 */
[----:B------:R-:W-:Y:S05]  /*1a10*/  BRA `(.L_x_24022) ;  /* 0x0000002000007947 */ /* 0x000fea0003800000 */
.L_x_24020:
[----:B-----5:R-:W-:-:S04]  /*1a20*/  FADD.FTZ R94, R70, R94 ;  /* 0x0000005e465e7221 */ /* 0x020fc80000010000 */
[----:B------:R-:W-:-:S05]  /*1a30*/  @P2 FADD.FTZ R94, R74, R94 ;  /* 0x0000005e4a5e2221 */ /* 0x000fca0000010000 */
.L_x_24022:
[----:B-----5:R-:W-:Y:S02]  /*1a40*/  MOV R82, R94 ;  /* 0x0000005e00527202 */ /* 0x020fe40000000f00 */
.L_x_24023:
[----:B------:R-:W-:Y:S05]  /*1a50*/  @P3 BRA `(.L_x_24024) ;  /* 0x0000007000003947 */ /* 0x000fea0003800000 */
[----:B------:R-:W-:-:S04]  /*1a60*/  ISETP.NE.U32.AND P2, PT, RZ, c[0x0][0x180], PT ;  /* 0x00006000ff007a0c */ /* 0x000fc80003f45070 */
[----:B------:R-:W-:-:S13]  /*1a70*/  ISETP.NE.AND.EX P2, PT, RZ, c[0x0][0x184], PT, P2 ;  /* 0x00006100ff007a0c */ /* 0x000fda0003f45320 */
[----:B------:R-:W-:Y:S05]  /*1a80*/  @P2 BRA `(.L_x_24025) ;  /* 0x0000002000002947 */ /* 0x000fea0003800000 */
[----:B------:R-:W-:Y:S05]  /*1a90*/  @P0 BRA `(.L_x_24026) ;  /* 0x0000005000000947 */ /* 0x000fea0003800000 */
[----:B------:R-:W-:Y:S05]  /*1aa0*/  BRA `(.L_x_24027) ;  /* 0x0000005000007947 */ /* 0x000fea0003800000 */
.L_x_24025:
[----:B-----5:R-:W-:Y:S01]  /*1ab0*/  FADD.FTZ R95, R75, R95 ;  /* 0x0000005f4b5f7221 */ /* 0x020fe20000010000 */
[----:B------:R-:W-:Y:S05]  /*1ac0*/  BRA `(.L_x_24026) ;  /* 0x0000002000007947 */ /* 0x000fea0003800000 */
.L_x_24024:
[----:B-----5:R-:W-:-:S04]  /*1ad0*/  FADD.FTZ R95, R71, R95 ;  /* 0x0000005f475f7221 */ /* 0x020fc80000010000 */
[----:B------:R-:W-:-:S05]  /*1ae0*/  @P2 FADD.FTZ R95, R75, R95 ;  /* 0x0000005f4b5f2221 */ /* 0x000fca0000010000 */
.L_x_24026:
[----:B-----5:R-:W-:Y:S02]  /*1af0*/  MOV R83, R95 ;  /* 0x0000005f00537202 */ /* 0x020fe40000000f00 */
.L_x_24027:
[----:B------:R-:W-:-:S04]  /*1b00*/  @P0 LEA R112, P2, R114, c[0x0][0x188], 0x4 ;  /* 0x0000620072700a11 */ /* 0x000fc800078420ff */
[C---:B------:R-:W-:Y:S02]  /*1b10*/  @P0 LEA.HI.X R113, R114.reuse, c[0x0][0x18c], RZ, 0x4, P2 ;  /* 0x0000630072710a11 */ /* 0x040fe400010f24ff */
[----:B------:R-:W-:-:S03]  /*1b20*/  IADD3 R114, R114, 0x100, RZ ;  /* 0x0000010072727810 */ /* 0x000fc60007ffe0ff */
[----:B------:R1:W-:Y:S04]  /*1b30*/  @P0 STG.E.128 [R112.64], R80 ;  /* 0x0000005070000986 */ /* 0x0003e8000c101d04 */
.L_x_24011:
[----:B------:R-:W-:Y:S05]  /*1b40*/  BSYNC B0 ;  /* 0x0000000000007941 */ /* 0x000fea0003800000 */
.L_x_24010:
        /* <DEDUP_REMOVED lines=24> */
.L_x_24031:
[----:B-----5:R-:W-:Y:S01]  /*1cd0*/  FADD.FTZ R96, R72, R96 ;  /* 0x0000006048607221 */ /* 0x020fe20000010000 */
[----:B------:R-:W-:Y:S05]  /*1ce0*/  BRA `(.L_x_24032) ;  /* 0x0000002000007947 */ /* 0x000fea0003800000 */
.L_x_24030:
[----:B-1---5:R-:W-:-:S04]  /*1cf0*/  FADD.FTZ R96, R68, R96 ;  /* 0x0000006044607221 */ /* 0x022fc80000010000 */
[----:B------:R-:W-:-:S05]  /*1d00*/  @P2 FADD.FTZ R96, R72, R96 ;  /* 0x0000006048602221 */ /* 0x000fca0000010000 */
.L_x_24032:
[----:B-----5:R-:W-:Y:S02]  /*1d10*/  MOV R80, R96 ;  /* 0x0000006000507202 */ /* 0x020fe40000000f00 */
.L_x_24033:
[----:B------:R-:W-:Y:S05]  /*1d20*/  @P3 BRA `(.L_x_24034) ;  /* 0x0000007000003947 */ /* 0x000fea0003800000 */
[----:B------:R-:W-:-:S04]  /*1d30*/  ISETP.NE.U32.AND P4, PT, RZ, c[0x0][0x180], PT ;  /* 0x00006000ff007a0c */ /* 0x000fc80003f85070 */
[----:B------:R-:W-:-:S13]  /*1d40*/  ISETP.NE.AND.EX P4, PT, RZ, c[0x0][0x184], PT, P4 ;  /* 0x00006100ff007a0c */ /* 0x000fda0003f85340 */
[----:B------:R-:W-:Y:S05]  /*1d50*/  @P4 BRA `(.L_x_24035) ;  /* 0x0000002000004947 */ /* 0x000fea0003800000 */
[----:B------:R-:W-:Y:S05]  /*1d60*/  @P0 BRA `(.L_x_24036) ;  /* 0x0000005000000947 */ /* 0x000fea0003800000 */
[----:B------:R-:W-:Y:S05]  /*1d70*/  BRA `(.L_x_24037) ;  /* 0x0000005000007947 */ /* 0x000fea0003800000 */
.L_x_24035:
[----:B-----5:R-:W-:Y:S01]  /*1d80*/  FADD.FTZ R97, R73, R97 ;  /* 0x0000006149617221 */ /* 0x020fe20000010000 */
[----:B------:R-:W-:Y:S05]  /*1d90*/  BRA `(.L_x_24036) ;  /* 0x0000002000007947 */ /* 0x000fea0003800000 */
.L_x_24034:
[----:B-----5:R-:W-:-:S04]  /*1da0*/  FADD.FTZ R97, R69, R97 ;  /* 0x0000006145617221 */ /* 0x020fc80000010000 */
[----:B------:R-:W-:-:S05]  /*1db0*/  @P2 FADD.FTZ R97, R73, R97 ;  /* 0x0000006149612221 */ /* 0x000fca0000010000 */
.L_x_24036:
[----:B-----5:R-:W-:Y:S02]  /*1dc0*/  MOV R81, R97 ;  /* 0x0000006100517202 */ /* 0x020fe40000000f00 */
.L_x_24037:
[----:B------:R-:W-:Y:S05]  /*1dd0*/  @P3 BRA `(.L_x_24038) ;  /* 0x0000007000003947 */ /* 0x000fea0003800000 */
[----:B------:R-:W-:-:S04]  /*1de0*/  ISETP.NE.U32.AND P4, PT, RZ, c[0x0][0x180], PT ;  /* 0x00006000ff007a0c */ /* 0x000fc80003f85070 */
[----:B------:R-:W-:-:S13]  /*1df0*/  ISETP.NE.AND.EX P4, PT, RZ, c[0x0][0x184], PT, P4 ;  /* 0x00006100ff007a0c */ /* 0x000fda0003f85340 */
[----:B------:R-:W-:Y:S05]  /*1e00*/  @P4 BRA `(.L_x_24039) ;  /* 0x0000002000004947 */ /* 0x000fea0003800000 */
[----:B------:R-:W-:Y:S05]  /*1e10*/  @P0 BRA `(.L_x_24040) ;  /* 0x0000005000000947 */ /* 0x000fea0003800000 */
[----:B------:R-:W-:Y:S05]  /*1e20*/  BRA `(.L_x_24041) ;  /* 0x0000005000007947 */ /* 0x000fea0003800000 */
.L_x_24039:
[----:B-----5:R-:W-:Y:S01]  /*1e30*/  FADD.FTZ R98, R74, R98 ;  /* 0x000000624a627221 */ /* 0x020fe20000010000 */
[----:B------:R-:W-:Y:S05]  /*1e40*/  BRA `(.L_x_24040) ;  /* 0x0000002000007947 */ /* 0x000fea0003800000 */
.L_x_24038:
[----:B-----5:R-:W-:-:S04]  /*1e50*/  FADD.FTZ R98, R70, R98 ;  /* 0x0000006246627221 */ /* 0x020fc80000010000 */
[----:B------:R-:W-:-:S05]  /*1e60*/  @P2 FADD.FTZ R98, R74, R98 ;  /* 0x000000624a622221 */ /* 0x000fca0000010000 */
.L_x_24040:
[----:B-----5:R-:W-:Y:S02]  /*1e70*/  MOV R82, R98 ;  /* 0x0000006200527202 */ /* 0x020fe40000000f00 */
.L_x_24041:
[----:B------:R-:W-:Y:S05]  /*1e80*/  @P3 BRA `(.L_x_24042) ;  /* 0x0000007000003947 */ /* 0x000fea0003800000 */
[----:B------:R-:W-:-:S04]  /*1e90*/  ISETP.NE.U32.AND P2, PT, RZ, c[0x0][0x180], PT ;  /* 0x00006000ff007a0c */ /* 0x000fc80003f45070 */
[----:B------:R-:W-:-:S13]  /*1ea0*/  ISETP.NE.AND.EX P2, PT, RZ, c[0x0][0x184], PT, P2 ;  /* 0x00006100ff007a0c */ /* 0x000fda0003f45320 */
[----:B------:R-:W-:Y:S05]  /*1eb0*/  @P2 BRA `(.L_x_24043) ;  /* 0x0000002000002947 */ /* 0x000fea0003800000 */
[----:B------:R-:W-:Y:S05]  /*1ec0*/  @P0 BRA `(.L_x_24044) ;  /* 0x0000005000000947 */ /* 0x000fea0003800000 */
[----:B------:R-:W-:Y:S05]  /*1ed0*/  BRA `(.L_x_24045) ;  /* 0x0000005000007947 */ /* 0x000fea0003800000 */
.L_x_24043:
[----:B-----5:R-:W-:Y:S01]  /*1ee0*/  FADD.FTZ R99, R75, R99 ;  /* 0x000000634b637221 */ /* 0x020fe20000010000 */
[----:B------:R-:W-:Y:S05]  /*1ef0*/  BRA `(.L_x_24044) ;  /* 0x0000002000007947 */ /* 0x000fea0003800000 */
.L_x_24042:
[----:B-----5:R-:W-:-:S04]  /*1f00*/  FADD.FTZ R99, R71, R99 ;  /* 0x0000006347637221 */ /* 0x020fc80000010000 */
[----:B------:R-:W-:-:S05]  /*1f10*/  @P2 FADD.FTZ R99, R75, R99 ;  /* 0x000000634b632221 */ /* 0x000fca0000010000 */
.L_x_24044:
[----:B-----5:R-:W-:Y:S02]  /*1f20*/  MOV R83, R99 ;  /* 0x0000006300537202 */ /* 0x020fe40000000f00 */
.L_x_24045:
[----:B------:R-:W-:-:S04]  /*1f30*/  @P0 LEA R112, P2, R114, c[0x0][0x188], 0x4 ;  /* 0x0000620072700a11 */ /* 0x000fc800078420ff */
[C---:B------:R-:W-:Y:S02]  /*1f40*/  @P0 LEA.HI.X R113, R114.reuse, c[0x0][0x18c], RZ, 0x4, P2 ;  /* 0x0000630072710a11 */ /* 0x040fe400010f24ff */
[----:B------:R-:W-:-:S03]  /*1f50*/  IADD3 R114, R114, 0x100, RZ ;  /* 0x0000010072727810 */ /* 0x000fc60007ffe0ff */
[----:B------:R1:W-:Y:S04]  /*1f60*/  @P0 STG.E.128 [R112.64], R80 ;  /* 0x0000005070000986 */ /* 0x0003e8000c101d04 */
.L_x_24029:
[----:B------:R-:W-:Y:S05]  /*1f70*/  BSYNC B0 ;  /* 0x0000000000007941 */ /* 0x000fea0003800000 */
.L_x_24028:
        /* <DEDUP_REMOVED lines=24> */
.L_x_24049:
[----:B-----5:R-:W-:Y:S01]  /*2100*/  FADD.FTZ R100, R72, R100 ;  /* 0x0000006448647221 */ /* 0x020fe20000010000 */
[----:B------:R-:W-:Y:S05]  /*2110*/  BRA `(.L_x_24050) ;  /* 0x0000002000007947 */ /* 0x000fea0003800000 */
.L_x_24048:
[----:B-1---5:R-:W-:-:S04]  /*2120*/  FADD.FTZ R100, R68, R100 ;  /* 0x0000006444647221 */ /* 0x022fc80000010000 */
[----:B------:R-:W-:-:S05]  /*2130*/  @P2 FADD.FTZ R100, R72, R100 ;  /* 0x0000006448642221 */ /* 0x000fca0000010000 */
.L_x_24050:
[----:B-----5:R-:W-:Y:S02]  /*2140*/  MOV R80, R100 ;  /* 0x0000006400507202 */ /* 0x020fe40000000f00 */
.L_x_24051:
[----:B------:R-:W-:Y:S05]  /*2150*/  @P3 BRA `(.L_x_24052) ;  /* 0x0000007000003947 */ /* 0x000fea0003800000 */
[----:B------:R-:W-:-:S04]  /*2160*/  ISETP.NE.U32.AND P4, PT, RZ, c[0x0][0x180], PT ;  /* 0x00006000ff007a0c */ /* 0x000fc80003f85070 */
[----:B------:R-:W-:-:S13]  /*2170*/  ISETP.NE.AND.EX P4, PT, RZ, c[0x0][0x184], PT, P4 ;  /* 0x00006100ff007a0c */ /* 0x000fda0003f85340 */
[----:B------:R-:W-:Y:S05]  /*2180*/  @P4 BRA `(.L_x_24053) ;  /* 0x0000002000004947 */ /* 0x000fea0003800000 */
[----:B------:R-:W-:Y:S05]  /*2190*/  @P0 BRA `(.L_x_24054) ;  /* 0x0000005000000947 */ /* 0x000fea0003800000 */
[----:B------:R-:W-:Y:S05]  /*21a0*/  BRA `(.L_x_24055) ;  /* 0x0000005000007947 */ /* 0x000fea0003800000 */
.L_x_24053:
[----:B-----5:R-:W-:Y:S01]  /*21b0*/  FADD.FTZ R101, R73, R101 ;  /* 0x0000006549657221 */ /* 0x020fe20000010000 */
[----:B------:R-:W-:Y:S05]  /*21c0*/  BRA `(.L_x_24054) ;  /* 0x0000002000007947 */ /* 0x000fea0003800000 */
.L_x_24052:
[----:B-----5:R-:W-:-:S04]  /*21d0*/  FADD.FTZ R101, R69, R101 ;  /* 0x0000006545657221 */ /* 0x020fc80000010000 */
[----:B------:R-:W-:-:S05]  /*21e0*/  @P2 FADD.FTZ R101, R73, R101 ;  /* 0x0000006549652221 */ /* 0x000fca0000010000 */
.L_x_24054:
[----:B-----5:R-:W-:Y:S02]  /*21f0*/  MOV R81, R101 ;  /* 0x0000006500517202 */ /* 0x020fe40000000f00 */
.L_x_24055:
[----:B------:R-:W-:Y:S05]  /*2200*/  @P3 BRA `(.L_x_24056) ;  /* 0x0000007000003947 */ /* 0x000fea0003800000 */
[----:B------:R-:W-:-:S04]  /*2210*/  ISETP.NE.U32.AND P4, PT, RZ, c[0x0][0x180], PT ;  /* 0x00006000ff007a0c */ /* 0x000fc80003f85070 */
[----:B------:R-:W-:-:S13]  /*2220*/  ISETP.NE.AND.EX P4, PT, RZ, c[0x0][0x184], PT, P4 ;  /* 0x00006100ff007a0c */ /* 0x000fda0003f85340 */
[----:B------:R-:W-:Y:S05]  /*2230*/  @P4 BRA `(.L_x_24057) ;  /* 0x0000002000004947 */ /* 0x000fea0003800000 */
[----:B------:R-:W-:Y:S05]  /*2240*/  @P0 BRA `(.L_x_24058) ;  /* 0x0000005000000947 */ /* 0x000fea0003800000 */
[----:B------:R-:W-:Y:S05]  /*2250*/  BRA `(.L_x_24059) ;  /* 0x0000005000007947 */ /* 0x000fea0003800000 */
.L_x_24057:
[----:B-----5:R-:W-:Y:S01]  /*2260*/  FADD.FTZ R102, R74, R102 ;  /* 0x000000664a667221 */ /* 0x020fe20000010000 */
[----:B------:R-:W-:Y:S05]  /*2270*/  BRA `(.L_x_24058) ;  /* 0x0000002000007947 */ /* 0x000fea0003800000 */
.L_x_24056:
[----:B-----5:R-:W-:-:S04]  /*2280*/  FADD.FTZ R102, R70, R102 ;  /* 0x0000006646667221 */ /* 0x020fc80000010000 */
[----:B------:R-:W-:-:S05]  /*2290*/  @P2 FADD.FTZ R102, R74, R102 ;  /* 0x000000664a662221 */ /* 0x000fca0000010000 */
.L_x_24058:
[----:B-----5:R-:W-:Y:S02]  /*22a0*/  MOV R82, R102 ;  /* 0x0000006600527202 */ /* 0x020fe40000000f00 */
.L_x_24059:
[----:B------:R-:W-:Y:S05]  /*22b0*/  @P3 BRA `(.L_x_24060) ;  /* 0x0000007000003947 */ /* 0x000fea0003800000 */
[----:B------:R-:W-:-:S04]  /*22c0*/  ISETP.NE.U32.AND P2, PT, RZ, c[0x0][0x180], PT ;  /* 0x00006000ff007a0c */ /* 0x000fc80003f45070 */
[----:B------:R-:W-:-:S13]  /*22d0*/  ISETP.NE.AND.EX P2, PT, RZ, c[0x0][0x184], PT, P2 ;  /* 0x00006100ff007a0c */ /* 0x000fda0003f45320 */
[----:B------:R-:W-:Y:S05]  /*22e0*/  @P2 BRA `(.L_x_24061) ;  /* 0x0000002000002947 */ /* 0x000fea0003800000 */
[----:B------:R-:W-:Y:S05]  /*22f0*/  @P0 BRA `(.L_x_24062) ;  /* 0x0000005000000947 */ /* 0x000fea0003800000 */
[----:B------:R-:W-:Y:S05]  /*2300*/  BRA `(.L_x_24063) ;  /* 0x0000005000007947 */ /* 0x000fea0003800000 */
.L_x_24061:
[----:B-----5:R-:W-:Y:S01]  /*2310*/  FADD.FTZ R103, R75, R103 ;  /* 0x000000674b677221 */ /* 0x020fe20000010000 */
[----:B------:R-:W-:Y:S05]  /*2320*/  BRA `(.L_x_24062) ;  /* 0x0000002000007947 */ /* 0x000fea0003800000 */
.L_x_24060:
[----:B-----5:R-:W-:-:S04]  /*2330*/  FADD.FTZ R103, R71, R103 ;  /* 0x0000006747677221 */ /* 0x020fc80000010000 */
[----:B------:R-:W-:-:S05]  /*2340*/  @P2 FADD.FTZ R103, R75, R103 ;  /* 0x000000674b672221 */ /* 0x000fca0000010000 */
.L_x_24062:
[----:B-----5:R-:W-:Y:S02]  /*2350*/  MOV R83, R103 ;  /* 0x0000006700537202 */ /* 0x020fe40000000f00 */
.L_x_24063:
[----:B------:R-:W-:-:S04]  /*2360*/  @P0 LEA R112, P2, R114, c[0x0][0x188], 0x4 ;  /* 0x0000620072700a11 */ /* 0x000fc800078420ff */
[C---:B------:R-:W-:Y:S02]  /*2370*/  @P0 LEA.HI.X R113, R114.reuse, c[0x0][0x18c], RZ, 0x4, P2 ;  /* 0x0000630072710a11 */ /* 0x040fe400010f24ff */
[----:B------:R-:W-:-:S03]  /*2380*/  IADD3 R114, R114, 0x100, RZ ;  /* 0x0000010072727810 */ /* 0x000fc60007ffe0ff */
[----:B------:R1:W-:Y:S04]  /*2390*/  @P0 STG.E.128 [R112.64], R80 ;  /* 0x0000005070000986 */ /* 0x0003e8000c101d04 */
.L_x_24047:
[----:B------:R-:W-:Y:S05]  /*23a0*/  BSYNC B0 ;  /* 0x0000000000007941 */ /* 0x000fea0003800000 */
.L_x_24046:
        /* <DEDUP_REMOVED lines=24> */
.L_x_24067:
[----:B-----5:R-:W-:Y:S01]  /*2530*/  FADD.FTZ R104, R72, R104 ;  /* 0x0000006848687221 */ /* 0x020fe20000010000 */
[----:B------:R-:W-:Y:S05]  /*2540*/  BRA `(.L_x_24068) ;  /* 0x0000002000007947 */ /* 0x000fea0003800000 */
.L_x_24066:
[----:B-1---5:R-:W-:-:S04]  /*2550*/  FADD.FTZ R104, R68, R104 ;  /* 0x0000006844687221 */ /* 0x022fc80000010000 */
[----:B------:R-:W-:-:S05]  /*2560*/  @P2 FADD.FTZ R104, R72, R104 ;  /* 0x0000006848682221 */ /* 0x000fca0000010000 */
.L_x_24068:
[----:B-----5:R-:W-:Y:S02]  /*2570*/  MOV R80, R104 ;  /* 0x0000006800507202 */ /* 0x020fe40000000f00 */
.L_x_24069:
[----:B------:R-:W-:Y:S05]  /*2580*/  @P3 BRA `(.L_x_24070) ;  /* 0x0000007000003947 */ /* 0x000fea0003800000 */
[----:B------:R-:W-:-:S04]  /*2590*/  ISETP.NE.U32.AND P4, PT, RZ, c[0x0][0x180], PT ;  /* 0x00006000ff007a0c */ /* 0x000fc80003f85070 */
[----:B------:R-:W-:-:S13]  /*25a0*/  ISETP.NE.AND.EX P4, PT, RZ, c[0x0][0x184], PT, P4 ;  /* 0x00006100ff007a0c */ /* 0x000fda0003f85340 */
[----:B------:R-:W-:Y:S05]  /*25b0*/  @P4 BRA `(.L_x_24071) ;  /* 0x0000002000004947 */ /* 0x000fea0003800000 */
[----:B------:R-:W-:Y:S05]  /*25c0*/  @P0 BRA `(.L_x_24072) ;  /* 0x0000005000000947 */ /* 0x000fea0003800000 */
[----:B------:R-:W-:Y:S05]  /*25d0*/  BRA `(.L_x_24073) ;  /* 0x0000005000007947 */ /* 0x000fea0003800000 */
.L_x_24071:
[----:B-----5:R-:W-:Y:S01]  /*25e0*/  FADD.FTZ R105, R73, R105 ;  /* 0x0000006949697221 */ /* 0x020fe20000010000 */
[----:B------:R-:W-:Y:S05]  /*25f0*/  BRA `(.L_x_24072) ;  /* 0x0000002000007947 */ /* 0x000fea0003800000 */
.L_x_24070:
[----:B-----5:R-:W-:-:S04]  /*2600*/  FADD.FTZ R105, R69, R105 ;  /* 0x0000006945697221 */ /* 0x020fc80000010000 */
[----:B------:R-:W-:-:S05]  /*2610*/  @P2 FADD.FTZ R105, R73, R105 ;  /* 0x0000006949692221 */ /* 0x000fca0000010000 */
.L_x_24072:
[----:B-----5:R-:W-:Y:S02]  /*2620*/  MOV R81, R105 ;  /* 0x0000006900517202 */ /* 0x020fe40000000f00 */
.L_x_24073:
[----:B------:R-:W-:Y:S05]  /*2630*/  @P3 BRA `(.L_x_24074) ;  /* 0x0000007000003947 */ /* 0x000fea0003800000 */
[----:B------:R-:W-:-:S04]  /*2640*/  ISETP.NE.U32.AND P4, PT, RZ, c[0x0][0x180], PT ;  /* 0x00006000ff007a0c */ /* 0x000fc80003f85070 */
[----:B------:R-:W-:-:S13]  /*2650*/  ISETP.NE.AND.EX P4, PT, RZ, c[0x0][0x184], PT, P4 ;  /* 0x00006100ff007a0c */ /* 0x000fda0003f85340 */
[----:B------:R-:W-:Y:S05]  /*2660*/  @P4 BRA `(.L_x_24075) ;  /* 0x0000002000004947 */ /* 0x000fea0003800000 */
[----:B------:R-:W-:Y:S05]  /*2670*/  @P0 BRA `(.L_x_24076) ;  /* 0x0000005000000947 */ /* 0x000fea0003800000 */
[----:B------:R-:W-:Y:S05]  /*2680*/  BRA `(.L_x_24077) ;  /* 0x0000005000007947 */ /* 0x000fea0003800000 */
.L_x_24075:
[----:B-----5:R-:W-:Y:S01]  /*2690*/  FADD.FTZ R106, R74, R106 ;  /* 0x0000006a4a6a7221 */ /* 0x020fe20000010000 */
[----:B------:R-:W-:Y:S05]  /*26a0*/  BRA `(.L_x_24076) ;  /* 0x0000002000007947 */ /* 0x000fea0003800000 */
.L_x_24074:
[----:B-----5:R-:W-:-:S04]  /*26b0*/  FADD.FTZ R106, R70, R106 ;  /* 0x0000006a466a7221 */ /* 0x020fc80000010000 */
[----:B------:R-:W-:-:S05]  /*26c0*/  @P2 FADD.FTZ R106, R74, R106 ;  /* 0x0000006a4a6a2221 */ /* 0x000fca0000010000 */
.L_x_24076:
[----:B-----5:R-:W-:Y:S02]  /*26d0*/  MOV R82, R106 ;  /* 0x0000006a00527202 */ /* 0x020fe40000000f00 */
.L_x_24077:
[----:B------:R-:W-:Y:S05]  /*26e0*/  @P3 BRA `(.L_x_24078) ;  /* 0x0000007000003947 */ /* 0x000fea0003800000 */
[----:B------:R-:W-:-:S04]  /*26f0*/  ISETP.NE.U32.AND P2, PT, RZ, c[0x0][0x180], PT ;  /* 0x00006000ff007a0c */ /* 0x000fc80003f45070 */
[----:B------:R-:W-:-:S13]  /*2700*/  ISETP.NE.AND.EX P2, PT, RZ, c[0x0][0x184], PT, P2 ;  /* 0x00006100ff007a0c */ /* 0x000fda0003f45320 */
[----:B------:R-:W-:Y:S05]  /*2710*/  @P2 BRA `(.L_x_24079) ;  /* 0x0000002000002947 */ /* 0x000fea0003800000 */
[----:B------:R-:W-:Y:S05]  /*2720*/  @P0 BRA `(.L_x_24080) ;  /* 0x0000005000000947 */ /* 0x000fea0003800000 */
[----:B------:R-:W-:Y:S05]  /*2730*/  BRA `(.L_x_24081) ;  /* 0x0000005000007947 */ /* 0x000fea0003800000 */
.L_x_24079:
[----:B-----5:R-:W-:Y:S01]  /*2740*/  FADD.FTZ R107, R75, R107 ;  /* 0x0000006b4b6b7221 */ /* 0x020fe20000010000 */
[----:B------:R-:W-:Y:S05]  /*2750*/  BRA `(.L_x_24080) ;  /* 0x0000002000007947 */ /* 0x000fea0003800000 */
.L_x_24078:
[----:B-----5:R-:W-:-:S04]  /*2760*/  FADD.FTZ R107, R71, R107 ;  /* 0x0000006b476b7221 */ /* 0x020fc80000010000 */
[----:B------:R-:W-:-:S05]  /*2770*/  @P2 FADD.FTZ R107, R75, R107 ;  /* 0x0000006b4b6b2221 */ /* 0x000fca0000010000 */
.L_x_24080:
[----:B-----5:R-:W-:Y:S02]  /*2780*/  MOV R83, R107 ;  /* 0x0000006b00537202 */ /* 0x020fe40000000f00 */
.L_x_24081:
[----:B------:R-:W-:-:S04]  /*2790*/  @P0 LEA R112, P2, R114, c[0x0][0x188], 0x4 ;  /* 0x0000620072700a11 */ /* 0x000fc800078420ff */
[C---:B------:R-:W-:Y:S02]  /*27a0*/  @P0 LEA.HI.X R113, R114.reuse, c[0x0][0x18c], RZ, 0x4, P2 ;  /* 0x0000630072710a11 */ /* 0x040fe400010f24ff */
[----:B------:R-:W-:-:S03]  /*27b0*/  IADD3 R114, R114, 0x100, RZ ;  /* 0x0000010072727810 */ /* 0x000fc60007ffe0ff */
[----:B------:R1:W-:Y:S04]  /*27c0*/  @P0 STG.E.128 [R112.64], R80 ;  /* 0x0000005070000986 */ /* 0x0003e8000c101d04 */
.L_x_24065:
[----:B------:R-:W-:Y:S05]  /*27d0*/  BSYNC B0 ;  /* 0x0000000000007941 */ /* 0x000fea0003800000 */
.L_x_24064:
        /* <DEDUP_REMOVED lines=24> */
.L_x_24085:
[----:B-----5:R-:W-:Y:S01]  /*2960*/  FADD.FTZ R108, R72, R108 ;  /* 0x0000006c486c7221 */ /* 0x020fe20000010000 */
[----:B------:R-:W-:Y:S05]  /*2970*/  BRA `(.L_x_24086) ;  /* 0x0000002000007947 */ /* 0x000fea0003800000 */
.L_x_24084:
[----:B-1---5:R-:W-:-:S04]  /*2980*/  FADD.FTZ R108, R68, R108 ;  /* 0x0000006c446c7221 */ /* 0x022fc80000010000 */
[----:B------:R-:W-:-:S05]  /*2990*/  @P2 FADD.FTZ R108, R72, R108 ;  /* 0x0000006c486c2221 */ /* 0x000fca0000010000 */
.L_x_24086:
[----:B-----5:R-:W-:Y:S02]  /*29a0*/  MOV R80, R108 ;  /* 0x0000006c00507202 */ /* 0x020fe40000000f00 */
.L_x_24087:
[----:B------:R-:W-:Y:S05]  /*29b0*/  @P3 BRA `(.L_x_24088) ;  /* 0x0000007000003947 */ /* 0x000fea0003800000 */
[----:B------:R-:W-:-:S04]  /*29c0*/  ISETP.NE.U32.AND P4, PT, RZ, c[0x0][0x180], PT ;  /* 0x00006000ff007a0c */ /* 0x000fc80003f85070 */
[----:B------:R-:W-:-:S13]  /*29d0*/  ISETP.NE.AND.EX P4, PT, RZ, c[0x0][0x184], PT, P4 ;  /* 0x00006100ff007a0c */ /* 0x000fda0003f85340 */
[----:B------:R-:W-:Y:S05]  /*29e0*/  @P4 BRA `(.L_x_24089) ;  /* 0x0000002000004947 */ /* 0x000fea0003800000 */
[----:B------:R-:W-:Y:S05]  /*29f0*/  @P0 BRA `(.L_x_24090) ;  /* 0x0000005000000947 */ /* 0x000fea0003800000 */
[----:B------:R-:W-:Y:S05]  /*2a00*/  BRA `(.L_x_24091) ;  /* 0x0000005000007947 */ /* 0x000fea0003800000 */
.L_x_24089:
[----:B-----5:R-:W-:Y:S01]  /*2a10*/  FADD.FTZ R109, R73, R109 ;  /* 0x0000006d496d7221 */ /* 0x020fe20000010000 */
[----:B------:R-:W-:Y:S05]  /*2a20*/  BRA `(.L_x_24090) ;  /* 0x0000002000007947 */ /* 0x000fea0003800000 */
.L_x_24088:
[----:B-----5:R-:W-:-:S04]  /*2a30*/  FADD.FTZ R109, R69, R109 ;  /* 0x0000006d456d7221 */ /* 0x020fc80000010000 */
[----:B------:R-:W-:-:S05]  /*2a40*/  @P2 FADD.FTZ R109, R73, R109 ;  /* 0x0000006d496d2221 */ /* 0x000fca0000010000 */
.L_x_24090:
[----:B-----5:R-:W-:Y:S02]  /*2a50*/  MOV R81, R109 ;  /* 0x0000006d00517202 */ /* 0x020fe40000000f00 */
.L_x_24091:
[----:B------:R-:W-:Y:S05]  /*2a60*/  @P3 BRA `(.L_x_24092) ;  /* 0x0000007000003947 */ /* 0x000fea0003800000 */
[----:B------:R-:W-:-:S04]  /*2a70*/  ISETP.NE.U32.AND P4, PT, RZ, c[0x0][0x180], PT ;  /* 0x00006000ff007a0c */ /* 0x000fc80003f85070 */
[----:B------:R-:W-:-:S13]  /*2a80*/  ISETP.NE.AND.EX P4, PT, RZ, c[0x0][0x184], PT, P4 ;  /* 0x00006100ff007a0c */ /* 0x000fda0003f85340 */
[----:B------:R-:W-:Y:S05]  /*2a90*/  @P4 BRA `(.L_x_24093) ;  /* 0x0000002000004947 */ /* 0x000fea0003800000 */
[----:B------:R-:W-:Y:S05]  /*2aa0*/  @P0 BRA `(.L_x_24094) ;  /* 0x0000005000000947 */ /* 0x000fea0003800000 */
[----:B------:R-:W-:Y:S05]  /*2ab0*/  BRA `(.L_x_24095) ;  /* 0x0000005000007947 */ /* 0x000fea0003800000 */
.L_x_24093:
[----:B-----5:R-:W-:Y:S01]  /*2ac0*/  FADD.FTZ R110, R74, R110 ;  /* 0x0000006e4a6e7221 */ /* 0x020fe20000010000 */
[----:B------:R-:W-:Y:S05]  /*2ad0*/  BRA `(.L_x_24094) ;  /* 0x0000002000007947 */ /* 0x000fea0003800000 */
.L_x_24092:
[----:B-----5:R-:W-:-:S04]  /*2ae0*/  FADD.FTZ R110, R70, R110 ;  /* 0x0000006e466e7221 */ /* 0x020fc80000010000 */
[----:B------:R-:W-:-:S05]  /*2af0*/  @P2 FADD.FTZ R110, R74, R110 ;  /* 0x0000006e4a6e2221 */ /* 0x000fca0000010000 */
.L_x_24094:
[----:B-----5:R-:W-:Y:S02]  /*2b00*/  MOV R82, R110 ;  /* 0x0000006e00527202 */ /* 0x020fe40000000f00 */
.L_x_24095:
[----:B------:R-:W-:Y:S05]  /*2b10*/  @P3 BRA `(.L_x_24096) ;  /* 0x0000007000003947 */ /* 0x000fea0003800000 */
[----:B------:R-:W-:-:S04]  /*2b20*/  ISETP.NE.U32.AND P2, PT, RZ, c[0x0][0x180], PT ;  /* 0x00006000ff007a0c */ /* 0x000fc80003f45070 */
[----:B------:R-:W-:-:S13]  /*2b30*/  ISETP.NE.AND.EX P2, PT, RZ, c[0x0][0x184], PT, P2 ;  /* 0x00006100ff007a0c */ /* 0x000fda0003f45320 */
[----:B------:R-:W-:Y:S05]  /*2b40*/  @P2 BRA `(.L_x_24097) ;  /* 0x0000002000002947 */ /* 0x000fea0003800000 */
[----:B------:R-:W-:Y:S05]  /*2b50*/  @P0 BRA `(.L_x_24098) ;  /* 0x0000005000000947 */ /* 0x000fea0003800000 */
[----:B------:R-:W-:Y:S05]  /*2b60*/  BRA `(.L_x_24099) ;  /* 0x0000005000007947 */ /* 0x000fea0003800000 */
.L_x_24097:
[----:B-----5:R-:W-:Y:S01]  /*2b70*/  FADD.FTZ R111, R75, R111 ;  /* 0x0000006f4b6f7221 */ /* 0x020fe20000010000 */
[----:B------:R-:W-:Y:S05]  /*2b80*/  BRA `(.L_x_24098) ;  /* 0x0000002000007947 */ /* 0x000fea0003800000 */
.L_x_24096:
[----:B-----5:R-:W-:-:S04]  /*2b90*/  FADD.FTZ R111, R71, R111 ;  /* 0x0000006f476f7221 */ /* 0x020fc80000010000 */
[----:B------:R-:W-:-:S05]  /*2ba0*/  @P2 FADD.FTZ R111, R75, R111 ;  /* 0x0000006f4b6f2221 */ /* 0x000fca0000010000 */
.L_x_24098:
[----:B-----5:R-:W-:Y:S02]  /*2bb0*/  MOV R83, R111 ;  /* 0x0000006f00537202 */ /* 0x020fe40000000f00 */
.L_x_24099:
[----:B------:R-:W-:-:S04]  /*2bc0*/  @P0 LEA R112, P2, R114, c[0x0][0x188], 0x4 ;  /* 0x0000620072700a11 */ /* 0x000fc800078420ff */
[----:B------:R-:W-:-:S05]  /*2bd0*/  @P0 LEA.HI.X R113, R114, c[0x0][0x18c], RZ, 0x4, P2 ;  /* 0x0000630072710a11 */ /* 0x000fca00010f24ff */
[----:B------:R1:W-:Y:S04]  /*2be0*/  @P0 STG.E.128 [R112.64], R80 ;  /* 0x0000005070000986 */ /* 0x0003e8000c101d04 */
.L_x_24083:
[----:B------:R-:W-:Y:S05]  /*2bf0*/  BSYNC B0 ;  /* 0x0000000000007941 */ /* 0x000fea0003800000 */
.L_x_24082:
[----:B-1---5:R-:W-:Y:S01]  /*2c00*/  FADD.FTZ R112, RZ, R76 ;  /* 0x0000004cff707221 */ /* 0x022fe20000010000 */
        /* <DEDUP_REMOVED lines=47> */
.L_x_24120:
[----:B--2---:R-:W-:Y:S01]  /*2f00*/  FADD.FTZ R120, R125, R113 ;  /* 0x000000717d787221 */ /* 0x004fe20000010000 */
[----:B------:R-:W-:Y:S05]  /*2f10*/  BRA.DIV ~URZ, `(.L_x_24101) ;  /* 0x000015427f007947 */ /* 0x000fea000b800000 */
[----:B------:R-:W2:Y:S01]  /*2f20*/  SHFL.BFLY PT, R113, R120, 0x2, 0x1f ;  /* 0x0c401f0078717f89 */ /* 0x000ea200000e0000 */
[----:B------:R-:W-:Y:S02]  /*2f30*/  P2R R122, PR, RZ, 0x1 ;  /* 0x00000001ff7a7803 */ /* 0x000fe40000000000 */
[----:B------:R-:W-:Y:S01]  /*2f40*/  ISETP.GT.U32.AND P0, PT, R118, 0x1ff, PT ;  /* 0x000001ff7600780c */ /* 0x000fe20003f04070 */
[----:B--2---:R-:W-:-:S05]  /*2f50*/  FADD.FTZ R113, R120, R113 ;  /* 0x0000007178717221 */ /* 0x004fca0000010000 */
[----:B------:R-:W2:Y:S02]  /*2f60*/  SHFL.BFLY PT, R112, R113, 0x4, 0x1f ;  /* 0x0c801f0071707f89 */ /* 0x000ea400000e0000 */
[----:B--2---:R-:W-:-:S05]  /*2f70*/  FADD.FTZ R114, R113, R112 ;  /* 0x0000007071727221 */ /* 0x004fca0000010000 */
[----:B------:R-:W2:Y:S02]  /*2f80*/  SHFL.BFLY PT, R115, R114, 0x8, 0x1f ;  /* 0x0d001f0072737f89 */ /* 0x000ea400000e0000 */
[----:B--2---:R-:W-:-:S05]  /*2f90*/  FADD.FTZ R115, R114, R115 ;  /* 0x0000007372737221 */ /* 0x004fca0000010000 */
[----:B------:R-:W2:Y:S02]  /*2fa0*/  SHFL.BFLY PT, R112, R115, 0x10, 0x1f ;  /* 0x0e001f0073707f89 */ /* 0x000ea400000e0000 */
[----:B--2---:R-:W-:-:S04]  /*2fb0*/  FADD.FTZ R123, R115, R112 ;  /* 0x00000070737b7221 */ /* 0x004fc80000010000 */
        /* <DEDUP_REMOVED lines=77> */
.L_x_24121:
[C---:B------:R-:W-:Y:S01]  /*3490*/  LOP3.LUT P2, RZ, R0.reuse, 0x1f, RZ, 0xc0, !PT ;  /* 0x0000001f00ff7812 */ /* 0x040fe2000784c0ff */
[----:B--2---:R-:W-:Y:S01]  /*34a0*/  FADD.FTZ R113, R113, R120 ;  /* 0x0000007871717221 */ /* 0x004fe20000010000 */
        /* <DEDUP_REMOVED lines=14> */
[----:B------:R-:W0:Y:S01]  /*3590*/  I2F R119, R124 ;  /* 0x0000007c00777306 */ /* 0x000e220000201400 */
[----:B-1----:R-:W1:Y:S03]  /*35a0*/  SHFL.DOWN PT, R125, R124, 0x4, 0x1f ;  /* 0x08801f007c7d7f89 */ /* 0x002e6600000e0000 */
[----:B------:R-:W-:Y:S01]  /*35b0*/  @!P3 MOV R114, 0x4 ;  /* 0x000000040072b802 */ /* 0x000fe20000000f00 */
[----:B------:R-:W2:Y:S01]  /*35c0*/  @!P2 LDS.64 R112, [R120.X8] ;  /* 0x000000007870a984 */ /* 0x000ea20000008a00 */
[----:B------:R-:W-:Y:S02]  /*35d0*/  ISETP.NE.AND P2, PT, RZ, UR6, PT ;  /* 0x00000006ff007c0c */ /* 0x000fe4000bf45270 */
[----:B-1----:R0:W1:Y:S01]  /*35e0*/  I2F R122, R125 ;  /* 0x0000007d007a7306 */ /* 0x0020620000201400 */
[----:B------:R-:W-:Y:S01]  /*35f0*/  IADD3 R115, R125, R124, RZ ;  /* 0x0000007c7d737210 */ /* 0x000fe20007ffe0ff */
[----:B--2---:R-:W2:Y:S02]  /*3600*/  SHFL.DOWN PT, R123, R112, 0x4, 0x1f ;  /* 0x08801f00707b7f89 */ /* 0x004ea400000e0000 */
[----:B--2---:R-:W-:-:S04]  /*3610*/  FADD.FTZ R120, -R123, R112 ;  /* 0x000000707b787221 */ /* 0x004fc80000010100 */
[----:B------:R-:W-:-:S04]  /*3620*/  FMUL.FTZ R120, R120, R120 ;  /* 0x0000007878787220 */ /* 0x000fc80000410000 */
[----:B0-----:R-:W-:-:S04]  /*3630*/  FMUL.FTZ R125, R120, R119 ;  /* 0x00000077787d7220 */ /* 0x001fc80000410000 */
[-C--:B-1----:R-:W-:Y:S02]  /*3640*/  FMUL.FTZ R120, R125, R122.reuse ;  /* 0x0000007a7d787220 */ /* 0x082fe40000410000 */
[----:B------:R-:W-:Y:S01]  /*3650*/  FMUL.FTZ R122, R123, R122 ;  /* 0x0000007a7b7a7220 */ /* 0x000fe20000410000 */
[----:B------:R-:W-:Y:S03]  /*3660*/  SHFL.DOWN PT, R125, R115, 0x2, 0x1f ;  /* 0x08401f00737d7f89 */ /* 0x000fe600000e0000 */
[----:B------:R-:W-:Y:S02]  /*3670*/  FFMA.FTZ R112, R119, R112, R122 ;  /* 0x0000007077707223 */ /* 0x000fe4000001007a */
[----:B------:R-:W0:Y:S01]  /*3680*/  I2F R119, R115 ;  /* 0x0000007300777306 */ /* 0x000e220000201400 */
[----:B------:R-:W1:Y:S07]  /*3690*/  SHFL.DOWN PT, R122, R113, 0x4, 0x1f ;  /* 0x08801f00717a7f89 */ /* 0x000e6e00000e0000 */
[----:B0-----:R-:W0:Y:S01]  /*36a0*/  MUFU.RCP R123, R119 ;  /* 0x00000077007b7308 */ /* 0x001e220000001000 */
[----:B-1----:R-:W-:-:S02]  /*36b0*/  FADD.FTZ R122, R122, R113 ;  /* 0x000000717a7a7221 */ /* 0x002fc40000010000 */
[----:B0-----:R-:W-:Y:S01]  /*36c0*/  FMUL.FTZ R124, R123, R112 ;  /* 0x000000707b7c7220 */ /* 0x001fe20000410000 */
[----:B------:R-:W-:Y:S01]  /*36d0*/  IADD3 R112, R115, R125, RZ ;  /* 0x0000007d73707210 */ /* 0x000fe20007ffe0ff */
[----:B------:R-:W-:-:S03]  /*36e0*/  FFMA.FTZ R120, R123, R120, R122 ;  /* 0x000000787b787223 */ /* 0x000fc6000001007a */
[----:B------:R-:W0:Y:S01]  /*36f0*/  I2F R125, R125 ;  /* 0x0000007d007d7306 */ /* 0x000e220000201400 */
[----:B------:R-:W1:Y:S04]  /*3700*/  SHFL.DOWN PT, R123, R124, 0x2, 0x1f ;  /* 0x08401f007c7b7f89 */ /* 0x000e6800000e0000 */
[----:B------:R-:W2:Y:S01]  /*3710*/  SHFL.DOWN PT, R113, R120, 0x2, 0x1f ;  /* 0x08401f0078717f89 */ /* 0x000ea200000e0000 */
[----:B-1----:R-:W-:Y:S02]  /*3720*/  FADD.FTZ R122, R124, -R123 ;  /* 0x8000007b7c7a7221 */ /* 0x002fe40000010000 */
[----:B0-----:R-:W-:Y:S02]  /*3730*/  FMUL.FTZ R123, R123, R125 ;  /* 0x0000007d7b7b7220 */ /* 0x001fe40000410000 */
[----:B------:R-:W-:-:S02]  /*3740*/  FMUL.FTZ R122, R122, R122 ;  /* 0x0000007a7a7a7220 */ /* 0x000fc40000410000 */
[C---:B------:R-:W-:Y:S02]  /*3750*/  FFMA.FTZ R123, R119.reuse, R124, R123 ;  /* 0x0000007c777b7223 */ /* 0x040fe4000001007b */
[----:B------:R-:W-:Y:S02]  /*3760*/  FMUL.FTZ R122, R119, R122 ;  /* 0x0000007a777a7220 */ /* 0x000fe40000410000 */
[----:B--2---:R-:W-:Y:S02]  /*3770*/  FADD.FTZ R119, R120, R113 ;  /* 0x0000007178777221 */ /* 0x004fe40000010000 */
[----:B------:R-:W0:Y:S01]  /*3780*/  I2F R113, R112 ;  /* 0x0000007000717306 */ /* 0x000e220000201400 */
[----:B------:R-:W-:Y:S02]  /*3790*/  FMUL.FTZ R122, R122, R125 ;  /* 0x0000007d7a7a7220 */ /* 0x000fe40000410000 */
[----:B------:R-:W1:Y:S05]  /*37a0*/  SHFL.DOWN PT, R125, R112, 0x1, 0x1f ;  /* 0x08201f00707d7f89 */ /* 0x000e6a00000e0000 */
[----:B0-----:R-:W0:Y:S02]  /*37b0*/  MUFU.RCP R115, R113 ;  /* 0x0000007100737308 */ /* 0x001e240000001000 */
[C---:B0-----:R-:W-:Y:S01]  /*37c0*/  FMUL.FTZ R124, R115.reuse, R123 ;  /* 0x0000007b737c7220 */ /* 0x041fe20000410000 */
[----:B-1----:R-:W-:Y:S01]  /*37d0*/  IADD3 R123, R112, R125, RZ ;  /* 0x0000007d707b7210 */ /* 0x002fe20007ffe0ff */
        /* <DEDUP_REMOVED lines=12> */
[----:B-1----:R-:W-:-:S05]  /*38a0*/  FMUL.FTZ R119, R112, R119 ;  /* 0x0000007770777220 */ /* 0x002fca0000410000 */
[----:B------:R-:W1:Y:S01]  /*38b0*/  SHFL.IDX PT, R125, R119, RZ, 0x1f ;  /* 0x00001fff777d7589 */ /* 0x000e6200000e0000 */
[----:B0-----:R-:W-:-:S04]  /*38c0*/  FADD.FTZ R113, R122, R113 ;  /* 0x000000717a717221 */ /* 0x001fc80000010000 */
[----:B------:R-:W-:Y:S01]  /*38d0*/  FFMA.FTZ R113, R112, R115, R113 ;  /* 0x0000007370717223 */ /* 0x000fe20000010071 */
[----:B------:R-:W-:Y:S01]  /*38e0*/  MOV R112, c[0x0][0x1e0] ;  /* 0x0000780000707a02 */ /* 0x000fe20000000f00 */
[----:B-1----:R-:W-:-:S04]  /*38f0*/  FMUL.FTZ R115, R125, R125 ;  /* 0x0000007d7d737220 */ /* 0x002fc80000410000 */
[----:B------:R-:W0:Y:S01]  /*3900*/  SHFL.IDX PT, R113, R113, RZ, 0x1f ;  /* 0x00001fff71717589 */ /* 0x000e2200000e0000 */
[----:B------:R-:W-:Y:S02]  /*3910*/  FSEL R119, R125, RZ, !P2 ;  /* 0x000000ff7d777208 */ /* 0x000fe40005000000 */
[----:B------:R-:W-:Y:S01]  /*3920*/  FSEL R115, R115, RZ, P2 ;  /* 0x000000ff73737208 */ /* 0x000fe20001000000 */
[----:B0-----:R-:W-:-:S04]  /*3930*/  FFMA.FTZ R112, R113, R112, c[0x0][0x228] ;  /* 0x00008a0071707623 */ /* 0x001fc80000010070 */
[----:B------:R-:W-:Y:S01]  /*3940*/  FADD.FTZ R120, R112, R115 ;  /* 0x0000007370787221 */ /* 0x000fe20000010000 */
[----:B------:R-:W-:Y:S01]  /*3950*/  @!P3 MOV R112, 0x4 ;  /* 0x000000040070b802 */ /* 0x000fe20000000f00 */
[----:B------:R-:W-:-:S04]  /*3960*/  @!P3 IMAD.WIDE R114, R117, R114, c[0x0][0x1a0] ;  /* 0x000068007572b625 */ /* 0x000fc800078e0272 */
[----:B------:R-:W0:Y:S01]  /*3970*/  MUFU.RSQ R120, R120 ;  /* 0x0000007800787308 */ /* 0x000e220000001400 */
[----:B------:R-:W-:Y:S01]  /*3980*/  @!P3 IMAD.WIDE R112, R117, R112, c[0x0][0x1a8] ;  /* 0x00006a007570b625 */ /* 0x000fe200078e0270 */
[----:B------:R1:W-:Y:S04]  /*3990*/  @!P3 STG.E [R114.64], R125 ;  /* 0x0000007d7200b986 */ /* 0x0003e8000c101904 */
[----:B0-----:R1:W-:Y:S01]  /*39a0*/  @!P3 STG.E [R112.64], R120 ;  /* 0x000000787000b986 */ /* 0x0013e2000c101904 */
[----:B------:R-:W-:Y:S05]  /*39b0*/  @!P1 BRA `(.L_x_24103) ;  /* 0x0000010000009947 */ /* 0x000fea0003800000 */
[--C-:B-1----:R-:W-:Y:S01]  /*39c0*/  FADD.FTZ R113, R76, -R119.reuse ;  /* 0x800000774c717221 */ /* 0x102fe20000010000 */
[----:B------:R-:W-:Y:S01]  /*39d0*/  MOV R124, 0x10 ;  /* 0x00000010007c7802 */ /* 0x000fe20000000f00 */
[--C-:B------:R-:W-:Y:S02]  /*39e0*/  FADD.FTZ R115, R77, -R119.reuse ;  /* 0x800000774d737221 */ /* 0x100fe40000010000 */
        /* <DEDUP_REMOVED lines=10> */
[C---:B------:R-:W-:Y:S01]  /*3a90*/  IMAD.WIDE.U32 R122, R121.reuse, R124, c[0x0][0x208] ;  /* 0x00008200797a7625 */ /* 0x040fe200078e007c */
[----:B------:R-:W-:-:S04]  /*3aa0*/  IADD3 R121, R121, 0x100, RZ ;  /* 0x0000010079797810 */ /* 0x000fc80007ffe0ff */
[----:B------:R0:W-:Y:S03]  /*3ab0*/  STG.E.128 [R122.64], R112 ;  /* 0x000000707a007986 */ /* 0x0001e6000c101d04 */
.L_x_24103:
[----:B------:R-:W-:Y:S05]  /*3ac0*/  BSYNC B0 ;  /* 0x0000000000007941 */ /* 0x000fea0003800000 */
.L_x_24102:
[----:B------:R-:W-:Y:S01]  /*3ad0*/  ISETP.GE.U32.AND P2, PT, R118, 0x200, PT ;  /* 0x000002007600780c */ /* 0x000fe20003f46070 */
[----:B------:R-:W-:-:S12]  /*3ae0*/  BSSY B0, `(.L_x_24104) ;  /* 0x0000012000007945 */ /* 0x000fd80003800000 */
        /* <DEDUP_REMOVED lines=17> */
.L_x_24105:
[----:B------:R-:W-:Y:S05]  /*3c00*/  BSYNC B0 ;  /* 0x0000000000007941 */ /* 0x000fea0003800000 */
.L_x_24104:
[----:B------:R-:W-:Y:S01]  /*3c10*/  ISETP.GE.U32.AND P2, PT, R118, 0x300, PT ;  /* 0x000003007600780c */ /* 0x000fe20003f46070 */
[----:B------:R-:W-:-:S12]  /*3c20*/  BSSY B0, `(.L_x_24106) ;  /* 0x0000012000007945 */ /* 0x000fd80003800000 */
        /* <DEDUP_REMOVED lines=17> */
.L_x_24107:
[----:B------:R-:W-:Y:S05]  /*3d40*/  BSYNC B0 ;  /* 0x0000000000007941 */ /* 0x000fea0003800000 */
.L_x_24106:
        /* <DEDUP_REMOVED lines=19> */
.L_x_24109:
[----:B------:R-:W-:Y:S05]  /*3e80*/  BSYNC B0 ;  /* 0x0000000000007941 */ /* 0x000fea0003800000 */
.L_x_24108:
        /* <DEDUP_REMOVED lines=19> */
.L_x_24111:
[----:B------:R-:W-:Y:S05]  /*3fc0*/  BSYNC B0 ;  /* 0x0000000000007941 */ /* 0x000fea0003800000 */
.L_x_24110:
        /* <DEDUP_REMOVED lines=19> */
.L_x_24113:
[----:B------:R-:W-:Y:S05]  /*4100*/  BSYNC B0 ;  /* 0x0000000000007941 */ /* 0x000fea0003800000 */
.L_x_24112:
        /* <DEDUP_REMOVED lines=19> */
.L_x_24115:
[----:B------:R-:W-:Y:S05]  /*4240*/  BSYNC B0 ;  /* 0x0000000000007941 */ /* 0x000fea0003800000 */
.L_x_24114:
        /* <DEDUP_REMOVED lines=10> */
[----:B------:R-:W-:Y:S01]  /*42f0*/  FMUL.FTZ R122, R120, R125 ;  /* 0x0000007d787a7220 */ /* 0x000fe20000410000 */
[----:B------:R-:W-:Y:S01]  /*4300*/  HFMA2.MMA R120, -RZ, RZ, 0, 9.5367431640625e-07 ;  /* 0x00000010ff787435 */ /* 0x000fe200000001ff */
[----:B------:R-:W-:Y:S02]  /*4310*/  FFMA.FTZ R112, R64, R113, R60 ;  /* 0x0000007140707223 */ /* 0x000fe4000001003c */
[----:B------:R-:W-:Y:S02]  /*4320*/  FFMA.FTZ R113, R65, R114, R61 ;  /* 0x0000007241717223 */ /* 0x000fe4000001003d */
[----:B------:R-:W-:Y:S02]  /*4330*/  FFMA.FTZ R115, R67, R122, R63 ;  /* 0x0000007a43737223 */ /* 0x000fe4000001003f */
[----:B------:R-:W-:-:S03]  /*4340*/  FFMA.FTZ R114, R66, R119, R62 ;  /* 0x0000007742727223 */ /* 0x000fc6000001003e */
[----:B------:R-:W-:-:S05]  /*4350*/  IMAD.WIDE.U32 R120, R121, R120, c[0x0][0x208] ;  /* 0x0000820079787625 */ /* 0x000fca00078e0078 */
[----:B------:R0:W-:Y:S02]  /*4360*/  STG.E.128 [R120.64], R112 ;  /* 0x0000007078007986 */ /* 0x0001e4000c101d04 */
.L_x_24117:
[----:B------:R-:W-:Y:S05]  /*4370*/  BSYNC B0 ;  /* 0x0000000000007941 */ /* 0x000fea0003800000 */
.L_x_24116:
[----:B------:R-:W-:Y:S02]  /*4380*/  LOP3.LUT P2, RZ, R2, 0xff, RZ, 0xc0, !PT ;  /* 0x000000ff02ff7812 */ /* 0x000fe4000784c0ff */
[----:B------:R-:W-:Y:S02]  /*4390*/  IADD3 R117, R117, c[0x0][0x160], RZ ;  /* 0x0000580075757a10 */ /* 0x000fe40007ffe0ff */
[----:B------:R-:W-:Y:S02]  /*43a0*/  SEL R2, RZ, 0x1, P2 ;  /* 0x00000001ff027807 */ /* 0x000fe40001000000 */
[----:B------:R-:W-:-:S13]  /*43b0*/  ISETP.GE.AND P2, PT, R117, c[0x0][0x164], PT ;  /* 0x0000590075007a0c */ /* 0x000fda0003f46270 */
[----:B01----:R-:W-:Y:S01]  /*43c0*/  @P2 CALL.REL.NOINC `(.L_x_24118) ;  /* 0x0000001000002944 */ /* 0x003fe20003c00000 */
[----:B------:R-:W-:Y:S05]  /*43d0*/  BRA `(.L_x_24119) ;  /* 0xffffc66000007947 */ /* 0x000fea000383ffff */
.L_x_24118:
[----:B------:R-:W-:Y:S05]  /*43e0*/  EXIT ;  /* 0x000000000000794d */ /* 0x000fea0003800000 */
.L_x_24100:
[----:B------:R-:W-:Y:S01]  /*43f0*/  HFMA2.MMA R123, -RZ, RZ, 0, 5.9604644775390625e-08 ;  /* 0x00000001ff7b7435 */ /* 0x000fe200000001ff */
[----:B------:R-:W-:Y:S02]  /*4400*/  MOV R120, R125 ;  /* 0x0000007d00787202 */ /* 0x000fe40000000f00 */
[----:B------:R-:W-:Y:S02]  /*4410*/  MOV R122, 0x1f ;  /* 0x0000001f007a7802 */ /* 0x000fe40000000f00 */
[----:B------:R-:W-:Y:S02]  /*4420*/  MOV R113, 0xffffffff ;  /* 0xffffffff00717802 */ /* 0x000fe40000000f00 */
[----:B------:R-:W-:Y:S02]  /*4430*/  MOV R114, 0x4450 ;  /* 0x0000445000727802 */ /* 0x000fe40000000f00 */
[----:B0-----:R-:W-:Y:S05]  /*4440*/  CALL.REL.NOINC `($__internal_74_$__cuda_sm70_shflsync_bfly_p) ;  /* 0x000007d000007944 */ /* 0x001fea0003c00000 */
[----:B01----:R-:W-:Y:S05]  /*4450*/  BRA `(.L_x_24120) ;  /* 0xffffeaa000007947 */ /* 0x003fea000383ffff */
.L_x_24101:
[----:B------:R-:W-:Y:S01]  /*4460*/  HFMA2.MMA R123, -RZ, RZ, 0, 1.1920928955078125e-07 ;  /* 0x00000002ff7b7435 */ /* 0x000fe200000001ff */
[----:B------:R-:W-:Y:S02]  /*4470*/  MOV R122, 0x1f ;  /* 0x0000001f007a7802 */ /* 0x000fe40000000f00 */
[----:B------:R-:W-:-:S02]  /*4480*/  MOV R113, 0xffffffff ;  /* 0xffffffff00717802 */ /* 0x000fc40000000f00 */
[----:B------:R-:W-:Y:S02]  /*4490*/  MOV R114, 0x44b0 ;  /* 0x000044b000727802 */ /* 0x000fe40000000f00 */
[----:B01----:R-:W-:Y:S05]  /*44a0*/  CALL.REL.NOINC `($__internal_74_$__cuda_sm70_shflsync_bfly_p) ;  /* 0x0000077000007944 */ /* 0x003fea0003c00000 */
[----:B0-----:R-:W-:Y:S01]  /*44b0*/  HFMA2.MMA R123, -RZ, RZ, 0, 2.384185791015625e-07 ;  /* 0x00000004ff7b7435 */ /* 0x001fe200000001ff */
[----:B-1----:R-:W-:Y:S01]  /*44c0*/  FADD.FTZ R120, R120, R113 ;  /* 0x0000007178787221 */ /* 0x002fe20000010000 */
[----:B------:R-:W-:Y:S02]  /*44d0*/  MOV R122, 0x1f ;  /* 0x0000001f007a7802 */ /* 0x000fe40000000f00 */
[----:B------:R-:W-:Y:S02]  /*44e0*/  MOV R113, 0xffffffff ;  /* 0xffffffff00717802 */ /* 0x000fe40000000f00 */
[----:B------:R-:W-:Y:S02]  /*44f0*/  MOV R114, 0x4510 ;  /* 0x0000451000727802 */ /* 0x000fe40000000f00 */
[----:B------:R-:W-:Y:S05]  /*4500*/  CALL.REL.NOINC `($__internal_74_$__cuda_sm70_shflsync_bfly_p) ;  /* 0x0000071000007944 */ /* 0x000fea0003c00000 */
[----:B0-----:R-:W-:Y:S01]  /*4510*/  HFMA2.MMA R123, -RZ, RZ, 0, 4.76837158203125e-07 ;  /* 0x00000008ff7b7435 */ /* 0x001fe200000001ff */
[----:B-1----:R-:W-:Y:S01]  /*4520*/  FADD.FTZ R120, R120, R113 ;  /* 0x0000007178787221 */ /* 0x002fe20000010000 */
[----:B------:R-:W-:Y:S02]  /*4530*/  MOV R122, 0x1f ;  /* 0x0000001f007a7802 */ /* 0x000fe40000000f00 */
[----:B------:R-:W-:-:S02]  /*4540*/  MOV R113, 0xffffffff ;  /* 0xffffffff00717802 */ /* 0x000fc40000000f00 */
[----:B------:R-:W-:Y:S02]  /*4550*/  MOV R114, 0x4570 ;  /* 0x0000457000727802 */ /* 0x000fe40000000f00 */
[----:B------:R-:W-:Y:S05]  /*4560*/  CALL.REL.NOINC `($__internal_74_$__cuda_sm70_shflsync_bfly_p) ;  /* 0x000006b000007944 */ /* 0x000fea0003c00000 */
[----:B0-----:R-:W-:Y:S01]  /*4570*/  HFMA2.MMA R123, -RZ, RZ, 0, 9.5367431640625e-07 ;  /* 0x00000010ff7b7435 */ /* 0x001fe200000001ff */
[----:B-1----:R-:W-:Y:S01]  /*4580*/  FADD.FTZ R120, R120, R113 ;  /* 0x0000007178787221 */ /* 0x002fe20000010000 */
[----:B------:R-:W-:Y:S02]  /*4590*/  MOV R122, 0x1f ;  /* 0x0000001f007a7802 */ /* 0x000fe40000000f00 */
[----:B------:R-:W-:Y:S02]  /*45a0*/  MOV R113, 0xffffffff ;  /* 0xffffffff00717802 */ /* 0x000fe40000000f00 */
[----:B------:R-:W-:Y:S02]  /*45b0*/  MOV R114, 0x45d0 ;  /* 0x000045d000727802 */ /* 0x000fe40000000f00 */
[----:B------:R-:W-:Y:S05]  /*45c0*/  CALL.REL.NOINC `($__internal_74_$__cuda_sm70_shflsync_bfly_p) ;  /* 0x0000065000007944 */ /* 0x000fea0003c00000 */
        /* <DEDUP_REMOVED lines=75> */
[----:B------:R-:W-:Y:S05]  /*4a80*/  CALL.REL.NOINC `($__internal_74_$__cuda_sm70_shflsync_bfly_p) ;  /* 0x0000019000007944 */ /* 0x000fea0003c00000 */
[----:B0-----:R-:W-:Y:S01]  /*4a90*/  HFMA2.MMA R123, -RZ, RZ, 0, 1.1920928955078125e-07 ;  /* 0x00000002ff7b7435 */ /* 0x001fe200000001ff */
[----:B-1----:R-:W-:Y:S01]  /*4aa0*/  FADD.FTZ R120, R120, R113 ;  /* 0x0000007178787221 */ /* 0x002fe20000010000 */
[----:B------:R-:W-:Y:S02]  /*4ab0*/  MOV R122, 0x1f ;  /* 0x0000001f007a7802 */ /* 0x000fe40000000f00 */
[----:B------:R-:W-:Y:S02]  /*4ac0*/  MOV R113, 0xffffffff ;  /* 0xffffffff00717802 */ /* 0x000fe40000000f00 */
[----:B------:R-:W-:Y:S02]  /*4ad0*/  MOV R114, 0x4af0 ;  /* 0x00004af000727802 */ /* 0x000fe40000000f00 */
[----:B------:R-:W-:Y:S05]  /*4ae0*/  CALL.REL.NOINC `($__internal_74_$__cuda_sm70_shflsync_bfly_p) ;  /* 0x0000013000007944 */ /* 0x000fea0003c00000 */
[----:B0-----:R-:W-:Y:S01]  /*4af0*/  HFMA2.MMA R123, -RZ, RZ, 0, 2.384185791015625e-07 ;  /* 0x00000004ff7b7435 */ /* 0x001fe200000001ff */
[----:B-1----:R-:W-:Y:S01]  /*4b00*/  FADD.FTZ R120, R120, R113 ;  /* 0x0000007178787221 */ /* 0x002fe20000010000 */
[----:B------:R-:W-:-:S02]  /*4b10*/  MOV R122, 0x1f ;  /* 0x0000001f007a7802 */ /* 0x000fc40000000f00 */
[----:B------:R-:W-:Y:S02]  /*4b20*/  MOV R113, 0xffffffff ;  /* 0xffffffff00717802 */ /* 0x000fe40000000f00 */
[----:B------:R-:W-:Y:S02]  /*4b30*/  MOV R114, 0x4b50 ;  /* 0x00004b5000727802 */ /* 0x000fe40000000f00 */
[----:B------:R-:W-:Y:S05]  /*4b40*/  CALL.REL.NOINC `($__internal_74_$__cuda_sm70_shflsync_bfly_p) ;  /* 0x000000d000007944 */ /* 0x000fea0003c00000 */
[----:B0-----:R-:W-:Y:S01]  /*4b50*/  HFMA2.MMA R123, -RZ, RZ, 0, 4.76837158203125e-07 ;  /* 0x00000008ff7b7435 */ /* 0x001fe200000001ff */
[----:B-1----:R-:W-:Y:S01]  /*4b60*/  FADD.FTZ R120, R120, R113 ;  /* 0x0000007178787221 */ /* 0x002fe20000010000 */
[----:B------:R-:W-:Y:S02]  /*4b70*/  MOV R122, 0x1f ;  /* 0x0000001f007a7802 */ /* 0x000fe40000000f00 */
[----:B------:R-:W-:Y:S02]  /*4b80*/  MOV R113, 0xffffffff ;  /* 0xffffffff00717802 */ /* 0x000fe40000000f00 */
[----:B------:R-:W-:Y:S02]  /*4b90*/  MOV R114, 0x4bb0 ;  /* 0x00004bb000727802 */ /* 0x000fe40000000f00 */
[----:B------:R-:W-:Y:S05]  /*4ba0*/  CALL.REL.NOINC `($__internal_74_$__cuda_sm70_shflsync_bfly_p) ;  /* 0x0000007000007944 */ /* 0x000fea0003c00000 */
[----:B0-----:R-:W-:Y:S01]  /*4bb0*/  HFMA2.MMA R123, -RZ, RZ, 0, 9.5367431640625e-07 ;  /* 0x00000010ff7b7435 */ /* 0x001fe200000001ff */
[----:B-1----:R-:W-:Y:S01]  /*4bc0*/  FADD.FTZ R120, R120, R113 ;  /* 0x0000007178787221 */ /* 0x002fe20000010000 */
[----:B------:R-:W-:-:S02]  /*4bd0*/  MOV R122, 0x1f ;  /* 0x0000001f007a7802 */ /* 0x000fc40000000f00 */
[----:B------:R-:W-:Y:S02]  /*4be0*/  MOV R113, 0xffffffff ;  /* 0xffffffff00717802 */ /* 0x000fe40000000f00 */
[----:B------:R-:W-:Y:S02]  /*4bf0*/  MOV R114, 0x4c10 ;  /* 0x00004c1000727802 */ /* 0x000fe40000000f00 */
[----:B------:R-:W-:Y:S05]  /*4c00*/  CALL.REL.NOINC `($__internal_74_$__cuda_sm70_shflsync_bfly_p) ;  /* 0x0000001000007944 */ /* 0x000fea0003c00000 */
[----:B01----:R-:W-:Y:S05]  /*4c10*/  BRA `(.L_x_24121) ;  /* 0xffffe87000007947 */ /* 0x003fea000383ffff */
        .weak           $__internal_74_$__cuda_sm70_shflsync_bfly_p
        .type           $__internal_74_$__cuda_sm70_shflsync_bfly_p,@function
        .size           $__internal_74_$__cuda_sm70_shflsync_bfly_p,(.L_x_26534 - $__internal_74_$__cuda_sm70_shflsync_bfly_p)
$__internal_74_$__cuda_sm70_shflsync_bfly_p:
[----:B------:R-:W-:Y:S01]  /*4c20*/  HFMA2.MMA R115, -RZ, RZ, 0, 0 ;  /* 0x00000000ff737435 */ /* 0x000fe200000001ff */
[----:B------:R-:W-:Y:S04]  /*4c30*/  WARPSYNC R113 ;  /* 0x0000007100007348 */ /* 0x000fe80003800000 */
[----:B------:R0:W1:Y:S01]  /*4c40*/  SHFL.BFLY PT, R113, R120, R123, R122 ;  /* 0x0c00007b78717389 */ /* 0x00006200000e007a */
[----:B------:R-:W-:Y:S05]  /*4c50*/  RET.REL.NODEC R114 `(_ZN10layer_norm31ln_parallel_residual_fwd_kernelINS_13Kernel_traitsIfffffjLj8192ELj1ELj1ELj8ELj16ENS_18Kernel_traits_baseILj8192EfffffjLj256EEEEELb0ELb1ELb0EEEvNS_9FwdParamsE) ;  /* 0xffffb3a072007950 */ /* 0x000fea0003c3ffff */
.L_x_24122:
        /* <DEDUP_REMOVED lines=10> */
.L_x_26534:


//--------------------- .text._ZN10layer_norm31ln_parallel_residual_fwd_kernelINS_13Kernel_traitsIfffffjLj8192ELj1ELj1ELj8ELj16ENS_18Kernel_traits_baseILj8192EfffffjLj256EEEEELb0ELb1ELb1EEEvNS_9FwdParamsE --------------------------
	.section	.text._ZN10layer_norm31ln_parallel_residual_fwd_kernelINS_13Kernel_traitsIfffffjLj8192ELj1ELj1ELj8ELj16ENS_18Kernel_traits_baseILj8192EfffffjLj256EEEEELb0ELb1ELb1EEEvNS_9FwdParamsE,"ax",@progbits
	.sectioninfo	@"SHI_REGISTERS=146"
	.align	128
        .global         _ZN10layer_norm31ln_parallel_residual_fwd_kernelINS_13Kernel_traitsIfffffjLj8192ELj1ELj1ELj8ELj16ENS_18Kernel_traits_baseILj8192EfffffjLj256EEEEELb0ELb1ELb1EEEvNS_9FwdParamsE
        .type           _ZN10layer_norm31ln_parallel_residual_fwd_kernelINS_13Kernel_traitsIfffffjLj8192ELj1ELj1ELj8ELj16ENS_18Kernel_traits_baseILj8192EfffffjLj256EEEEELb0ELb1ELb1EEEvNS_9FwdParamsE,@function
        .size           _ZN10layer_norm31ln_parallel_residual_fwd_kernelINS_13Kernel_traitsIfffffjLj8192ELj1ELj1ELj8ELj16ENS_18Kernel_traits_baseILj8192EfffffjLj256EEEEELb0ELb1ELb1EEEvNS_9FwdParamsE,(.L_x_26535 - _ZN10layer_norm31ln_parallel_residual_fwd_kernelINS_13Kernel_traitsIfffffjLj8192ELj1ELj1ELj8ELj16ENS_18Kernel_traits_baseILj8192EfffffjLj256EEEEELb0ELb1ELb1EEEvNS_9FwdParamsE)
        .other          _ZN10layer_norm31ln_parallel_residual_fwd_kernelINS_13Kernel_traitsIfffffjLj8192ELj1ELj1ELj8ELj16ENS_18Kernel_traits_baseILj8192EfffffjLj256EEEEELb0ELb1ELb1EEEvNS_9FwdParamsE,@"STO_CUDA_ENTRY STV_DEFAULT"
_ZN10layer_norm31ln_parallel_residual_fwd_kernelINS_13Kernel_traitsIfffffjLj8192ELj1ELj1ELj8ELj16ENS_18Kernel_traits_baseILj8192EfffffjLj256EEEEELb0ELb1ELb1EEEvNS_9FwdParamsE:
.text._ZN10layer_norm31ln_parallel_residual_fwd_kernelINS_13Kernel_traitsIfffffjLj8192ELj1ELj1ELj8ELj16ENS_18Kernel_traits_baseILj8192EfffffjLj256EEEEELb0ELb1ELb1EEEvNS_9FwdParamsE:
        /* <DEDUP_REMOVED lines=61> */
.L_x_24254:
        /* <DEDUP_REMOVED lines=25> */
.L_x_24124:
[----:B-----5:R-:W-:Y:S01]  /*0560*/  FADD.FTZ R80, R72, R80 ;  /* 0x0000005048507221 */ /* 0x020fe20000010000 */
[----:B------:R-:W-:Y:S05]  /*0570*/  BRA `(.L_x_24125) ;  /* 0x0000002000007947 */ /* 0x000fea0003800000 */
.L_x_24123:
[----:B0----5:R-:W-:-:S04]  /*0580*/  FADD.FTZ R80, R64, R80 ;  /* 0x0000005040507221 */ /* 0x021fc80000010000 */
[----:B------:R-:W-:-:S05]  /*0590*/  @P2 FADD.FTZ R80, R72, R80 ;  /* 0x0000005048502221 */ /* 0x000fca0000010000 */
.L_x_24125:
[----:B-----5:R-:W-:Y:S02]  /*05a0*/  MOV R76, R80 ;  /* 0x00000050004c7202 */ /* 0x020fe40000000f00 */
.L_x_24126:
[----:B------:R-:W-:Y:S05]  /*05b0*/  @P3 BRA `(.L_x_24127) ;  /* 0x0000007000003947 */ /* 0x000fea0003800000 */
[----:B------:R-:W-:-:S04]  /*05c0*/  ISETP.NE.U32.AND P4, PT, RZ, c[0x0][0x180], PT ;  /* 0x00006000ff007a0c */ /* 0x000fc80003f85070 */
[----:B------:R-:W-:-:S13]  /*05d0*/  ISETP.NE.AND.EX P4, PT, RZ, c[0x0][0x184], PT, P4 ;  /* 0x00006100ff007a0c */ /* 0x000fda0003f85340 */
[----:B------:R-:W-:Y:S05]  /*05e0*/  @P4 BRA `(.L_x_24128) ;  /* 0x0000002000004947 */ /* 0x000fea0003800000 */
[----:B------:R-:W-:Y:S05]  /*05f0*/  @P0 BRA `(.L_x_24129) ;  /* 0x0000005000000947 */ /* 0x000fea0003800000 */
[----:B------:R-:W-:Y:S05]  /*0600*/  BRA `(.L_x_24130) ;  /* 0x0000005000007947 */ /* 0x000fea0003800000 */
.L_x_24128:
[----:B-----5:R-:W-:Y:S01]  /*0610*/  FADD.FTZ R81, R73, R81 ;  /* 0x0000005149517221 */ /* 0x020fe20000010000 */
[----:B------:R-:W-:Y:S05]  /*0620*/  BRA `(.L_x_24129) ;  /* 0x0000002000007947 */ /* 0x000fea0003800000 */
.L_x_24127:
[----:B-----5:R-:W-:-:S04]  /*0630*/  FADD.FTZ R81, R65, R81 ;  /* 0x0000005141517221 */ /* 0x020fc80000010000 */
[----:B------:R-:W-:-:S05]  /*0640*/  @P2 FADD.FTZ R81, R73, R81 ;  /* 0x0000005149512221 */ /* 0x000fca0000010000 */
.L_x_24129:
[----:B-----5:R-:W-:Y:S02]  /*0650*/  MOV R77, R81 ;  /* 0x00000051004d7202 */ /* 0x020fe40000000f00 */
.L_x_24130:
[----:B------:R-:W-:Y:S05]  /*0660*/  @P3 BRA `(.L_x_24131) ;  /* 0x0000007000003947 */ /* 0x000fea0003800000 */
[----:B------:R-:W-:-:S04]  /*0670*/  ISETP.NE.U32.AND P4, PT, RZ, c[0x0][0x180], PT ;  /* 0x00006000ff007a0c */ /* 0x000fc80003f85070 */
[----:B------:R-:W-:-:S13]  /*0680*/  ISETP.NE.AND.EX P4, PT, RZ, c[0x0][0x184], PT, P4 ;  /* 0x00006100ff007a0c */ /* 0x000fda0003f85340 */
[----:B------:R-:W-:Y:S05]  /*0690*/  @P4 BRA `(.L_x_24132) ;  /* 0x0000002000004947 */ /* 0x000fea0003800000 */
[----:B------:R-:W-:Y:S05]  /*06a0*/  @P0 BRA `(.L_x_24133) ;  /* 0x0000005000000947 */ /* 0x000fea0003800000 */
[----:B------:R-:W-:Y:S05]  /*06b0*/  BRA `(.L_x_24134) ;  /* 0x0000005000007947 */ /* 0x000fea0003800000 */
.L_x_24132:
[----:B-----5:R-:W-:Y:S01]  /*06c0*/  FADD.FTZ R82, R74, R82 ;  /* 0x000000524a527221 */ /* 0x020fe20000010000 */
[----:B------:R-:W-:Y:S05]  /*06d0*/  BRA `(.L_x_24133) ;  /* 0x0000002000007947 */ /* 0x000fea0003800000 */
.L_x_24131:
[----:B-----5:R-:W-:-:S04]  /*06e0*/  FADD.FTZ R82, R66, R82 ;  /* 0x0000005242527221 */ /* 0x020fc80000010000 */
[----:B------:R-:W-:-:S05]  /*06f0*/  @P2 FADD.FTZ R82, R74, R82 ;  /* 0x000000524a522221 */ /* 0x000fca0000010000 */
.L_x_24133:
[----:B-----5:R-:W-:Y:S02]  /*0700*/  MOV R78, R82 ;  /* 0x00000052004e7202 */ /* 0x020fe40000000f00 */
.L_x_24134:
[----:B------:R-:W-:Y:S05]  /*0710*/  @P3 BRA `(.L_x_24135) ;  /* 0x0000007000003947 */ /* 0x000fea0003800000 */
[----:B------:R-:W-:-:S04]  /*0720*/  ISETP.NE.U32.AND P4, PT, RZ, c[0x0][0x180], PT ;  /* 0x00006000ff007a0c */ /* 0x000fc80003f85070 */
[----:B------:R-:W-:-:S13]  /*0730*/  ISETP.NE.AND.EX P4, PT, RZ, c[0x0][0x184], PT, P4 ;  /* 0x00006100ff007a0c */ /* 0x000fda0003f85340 */
[----:B------:R-:W-:Y:S05]  /*0740*/  @P4 BRA `(.L_x_24136) ;  /* 0x0000002000004947 */ /* 0x000fea0003800000 */
[----:B------:R-:W-:Y:S05]  /*0750*/  @P0 BRA `(.L_x_24137) ;  /* 0x0000005000000947 */ /* 0x000fea0003800000 */
[----:B------:R-:W-:Y:S05]  /*0760*/  BRA `(.L_x_24138) ;  /* 0x0000005000007947 */ /* 0x000fea0003800000 */
.L_x_24136:
[----:B-----5:R-:W-:Y:S01]  /*0770*/  FADD.FTZ R83, R75, R83 ;  /* 0x000000534b537221 */ /* 0x020fe20000010000 */
[----:B------:R-:W-:Y:S05]  /*0780*/  BRA `(.L_x_24137) ;  /* 0x0000002000007947 */ /* 0x000fea0003800000 */
.L_x_24135:
[----:B-----5:R-:W-:-:S04]  /*0790*/  FADD.FTZ R83, R67, R83 ;  /* 0x0000005343537221 */ /* 0x020fc80000010000 */
[----:B------:R-:W-:-:S05]  /*07a0*/  @P2 FADD.FTZ R83, R75, R83 ;  /* 0x000000534b532221 */ /* 0x000fca0000010000 */
.L_x_24137:
[----:B-----5:R-:W-:Y:S02]  /*07b0*/  MOV R79, R83 ;  /* 0x00000053004f7202 */ /* 0x020fe40000000f00 */
.L_x_24138:
[C---:B------:R-:W-:Y:S02]  /*07c0*/  @P0 LEA R88, P4, R116.reuse, c[0x0][0x188], 0x4 ;  /* 0x0000620074580a11 */ /* 0x040fe400078820ff */
[C---:B------:R-:W-:Y:S02]  /*07d0*/  IADD3 R119, R116.reuse, 0x100, RZ ;  /* 0x0000010074777810 */ /* 0x040fe40007ffe0ff */
[----:B------:R-:W-:Y:S02]  /*07e0*/  @P0 LEA.HI.X R89, R116, c[0x0][0x18c], RZ, 0x4, P4 ;  /* 0x0000630074590a11 */ /* 0x000fe400020f24ff */
[C---:B------:R-:W-:Y:S01]  /*07f0*/  @P1 LEA R90, P4, R119.reuse, c[0x0][0x178], 0x4 ;  /* 0x00005e00775a1a11 */ /* 0x040fe200078820ff */
[C---:B------:R-:W-:Y:S01]  /*0800*/  IMAD.WIDE.U32 R84, R119.reuse, R133, c[0x0][0x170] ;  /* 0x00005c0077547625 */ /* 0x040fe200078e0085 */
[C---:B------:R-:W-:Y:S01]  /*0810*/  @P2 LEA R92, P5, R119.reuse, c[0x0][0x180], 0x4 ;  /* 0x00006000775c2a11 */ /* 0x040fe200078a20ff */
[----:B------:R0:W-:Y:S01]  /*0820*/  @P0 STG.E.128 [R88.64], R76 ;  /* 0x0000004c58000986 */ /* 0x0001e2000c101d04 */
[----:B------:R-:W-:-:S02]  /*0830*/  @P1 LEA.HI.X R91, R119, c[0x0][0x17c], RZ, 0x4, P4 ;  /* 0x00005f00775b1a11 */ /* 0x000fc400020f24ff */
[----:B------:R-:W-:Y:S01]  /*0840*/  @P2 LEA.HI.X R93, R119, c[0x0][0x184], RZ, 0x4, P5 ;  /* 0x00006100775d2a11 */ /* 0x000fe200028f24ff */
[----:B------:R-:W5:Y:S04]  /*0850*/  LDG.E.128 R84, [R84.64] ;  /* 0x0000000454547981 */ /* 0x000f68000c1e1d00 */
        /* <DEDUP_REMOVED lines=8> */
.L_x_24140:
[----:B-----5:R-:W-:Y:S01]  /*08e0*/  FADD.FTZ R84, R72, R84 ;  /* 0x0000005448547221 */ /* 0x020fe20000010000 */
[----:B------:R-:W-:Y:S05]  /*08f0*/  BRA `(.L_x_24141) ;  /* 0x0000002000007947 */ /* 0x000fea0003800000 */
.L_x_24139:
[----:B-----5:R-:W-:-:S04]  /*0900*/  FADD.FTZ R84, R64, R84 ;  /* 0x0000005440547221 */ /* 0x020fc80000010000 */
[----:B------:R-:W-:-:S05]  /*0910*/  @P2 FADD.FTZ R84, R72, R84 ;  /* 0x0000005448542221 */ /* 0x000fca0000010000 */
.L_x_24141:
[----:B0-----:R-:W-:Y:S02]  /*0920*/  MOV R76, R84 ;  /* 0x00000054004c7202 */ /* 0x001fe40000000f00 */
.L_x_24142:
[----:B------:R-:W-:Y:S05]  /*0930*/  @P3 BRA `(.L_x_24143) ;  /* 0x0000007000003947 */ /* 0x000fea0003800000 */
[----:B------:R-:W-:-:S04]  /*0940*/  ISETP.NE.U32.AND P4, PT, RZ, c[0x0][0x180], PT ;  /* 0x00006000ff007a0c */ /* 0x000fc80003f85070 */
[----:B------:R-:W-:-:S13]  /*0950*/  ISETP.NE.AND.EX P4, PT, RZ, c[0x0][0x184], PT, P4 ;  /* 0x00006100ff007a0c */ /* 0x000fda0003f85340 */
[----:B------:R-:W-:Y:S05]  /*0960*/  @P4 BRA `(.L_x_24144) ;  /* 0x0000002000004947 */ /* 0x000fea0003800000 */
[----:B------:R-:W-:Y:S05]  /*0970*/  @P0 BRA `(.L_x_24145) ;  /* 0x0000005000000947 */ /* 0x000fea0003800000 */
[----:B------:R-:W-:Y:S05]  /*0980*/  BRA `(.L_x_24146) ;  /* 0x0000005000007947 */ /* 0x000fea0003800000 */
.L_x_24144:
[----:B-----5:R-:W-:Y:S01]  /*0990*/  FADD.FTZ R85, R73, R85 ;  /* 0x0000005549557221 */ /* 0x020fe20000010000 */
[----:B------:R-:W-:Y:S05]  /*09a0*/  BRA `(.L_x_24145) ;  /* 0x0000002000007947 */ /* 0x000fea0003800000 */
.L_x_24143:
[----:B-----5:R-:W-:-:S04]  /*09b0*/  FADD.FTZ R85, R65, R85 ;  /* 0x0000005541557221 */ /* 0x020fc80000010000 */
[----:B------:R-:W-:-:S05]  /*09c0*/  @P2 FADD.FTZ R85, R73, R85 ;  /* 0x0000005549552221 */ /* 0x000fca0000010000 */
.L_x_24145:
[----:B0-----:R-:W-:Y:S02]  /*09d0*/  MOV R77, R85 ;  /* 0x00000055004d7202 */ /* 0x001fe40000000f00 */
.L_x_24146:
[----:B------:R-:W-:Y:S05]  /*09e0*/  @P3 BRA `(.L_x_24147) ;  /* 0x0000007000003947 */ /* 0x000fea0003800000 */
[----:B------:R-:W-:-:S04]  /*09f0*/  ISETP.NE.U32.AND P4, PT, RZ, c[0x0][0x180], PT ;  /* 0x00006000ff007a0c */ /* 0x000fc80003f85070 */
[----:B------:R-:W-:-:S13]  /*0a00*/  ISETP.NE.AND.EX P4, PT, RZ, c[0x0][0x184], PT, P4 ;  /* 0x00006100ff007a0c */ /* 0x000fda0003f85340 */
[----:B------:R-:W-:Y:S05]  /*0a10*/  @P4 BRA `(.L_x_24148) ;  /* 0x0000002000004947 */ /* 0x000fea0003800000 */
[----:B------:R-:W-:Y:S05]  /*0a20*/  @P0 BRA `(.L_x_24149) ;  /* 0x0000005000000947 */ /* 0x000fea0003800000 */
[----:B------:R-:W-:Y:S05]  /*0a30*/  BRA `(.L_x_24150) ;  /* 0x0000005000007947 */ /* 0x000fea0003800000 */
.L_x_24148:
[----:B-----5:R-:W-:Y:S01]  /*0a40*/  FADD.FTZ R86, R74, R86 ;  /* 0x000000564a567221 */ /* 0x020fe20000010000 */
[----:B------:R-:W-:Y:S05]  /*0a50*/  BRA `(.L_x_24149) ;  /* 0x0000002000007947 */ /* 0x000fea0003800000 */
.L_x_24147:
[----:B-----5:R-:W-:-:S04]  /*0a60*/  FADD.FTZ R86, R66, R86 ;  /* 0x0000005642567221 */ /* 0x020fc80000010000 */
[----:B------:R-:W-:-:S05]  /*0a70*/  @P2 FADD.FTZ R86, R74, R86 ;  /* 0x000000564a562221 */ /* 0x000fca0000010000 */
.L_x_24149:
[----:B0-----:R-:W-:Y:S02]  /*0a80*/  MOV R78, R86 ;  /* 0x00000056004e7202 */ /* 0x001fe40000000f00 */
.L_x_24150:
[----:B------:R-:W-:Y:S05]  /*0a90*/  @P3 BRA `(.L_x_24151) ;  /* 0x0000007000003947 */ /* 0x000fea0003800000 */
[----:B------:R-:W-:-:S04]  /*0aa0*/  ISETP.NE.U32.AND P4, PT, RZ, c[0x0][0x180], PT ;  /* 0x00006000ff007a0c */ /* 0x000fc80003f85070 */
[----:B------:R-:W-:-:S13]  /*0ab0*/  ISETP.NE.AND.EX P4, PT, RZ, c[0x0][0x184], PT, P4 ;  /* 0x00006100ff007a0c */ /* 0x000fda0003f85340 */
[----:B------:R-:W-:Y:S05]  /*0ac0*/  @P4 BRA `(.L_x_24152) ;  /* 0x0000002000004947 */ /* 0x000fea0003800000 */
[----:B------:R-:W-:Y:S05]  /*0ad0*/  @P0 BRA `(.L_x_24153) ;  /* 0x0000005000000947 */ /* 0x000fea0003800000 */
[----:B------:R-:W-:Y:S05]  /*0ae0*/  BRA `(.L_x_24154) ;  /* 0x0000005000007947 */ /* 0x000fea0003800000 */
.L_x_24152:
[----:B-----5:R-:W-:Y:S01]  /*0af0*/  FADD.FTZ R87, R75, R87 ;  /* 0x000000574b577221 */ /* 0x020fe20000010000 */
[----:B------:R-:W-:Y:S05]  /*0b00*/  BRA `(.L_x_24153) ;  /* 0x0000002000007947 */ /* 0x000fea0003800000 */
.L_x_24151:
[----:B-----5:R-:W-:-:S04]  /*0b10*/  FADD.FTZ R87, R67, R87 ;  /* 0x0000005743577221 */ /* 0x020fc80000010000 */
[----:B------:R-:W-:-:S05]  /*0b20*/  @P2 FADD.FTZ R87, R75, R87 ;  /* 0x000000574b572221 */ /* 0x000fca0000010000 */
.L_x_24153:
[----:B0-----:R-:W-:Y:S02]  /*0b30*/  MOV R79, R87 ;  /* 0x00000057004f7202 */ /* 0x001fe40000000f00 */
.L_x_24154:
[C---:B0-----:R-:W-:Y:S02]  /*0b40*/  @P0 LEA R92, P4, R119.reuse, c[0x0][0x188], 0x4 ;  /* 0x00006200775c0a11 */ /* 0x041fe400078820ff */
[----:B------:R-:W-:Y:S02]  /*0b50*/  IADD3 R118, R116, 0x200, RZ ;  /* 0x0000020074767810 */ /* 0x000fe40007ffe0ff */
        /* <DEDUP_REMOVED lines=16> */
.L_x_24156:
[----:B-----5:R-:W-:Y:S01]  /*0c60*/  FADD.FTZ R88, R72, R88 ;  /* 0x0000005848587221 */ /* 0x020fe20000010000 */
[----:B------:R-:W-:Y:S05]  /*0c70*/  BRA `(.L_x_24157) ;  /* 0x0000002000007947 */ /* 0x000fea0003800000 */
.L_x_24155:
[----:B-----5:R-:W-:-:S04]  /*0c80*/  FADD.FTZ R88, R64, R88 ;  /* 0x0000005840587221 */ /* 0x020fc80000010000 */
[----:B------:R-:W-:-:S05]  /*0c90*/  @P2 FADD.FTZ R88, R72, R88 ;  /* 0x0000005848582221 */ /* 0x000fca0000010000 */
.L_x_24157:
[----:B0-----:R-:W-:Y:S02]  /*0ca0*/  MOV R76, R88 ;  /* 0x00000058004c7202 */ /* 0x001fe40000000f00 */
.L_x_24158:
[----:B------:R-:W-:Y:S05]  /*0cb0*/  @P3 BRA `(.L_x_24159) ;  /* 0x0000007000003947 */ /* 0x000fea0003800000 */
[----:B------:R-:W-:-:S04]  /*0cc0*/  ISETP.NE.U32.AND P4, PT, RZ, c[0x0][0x180], PT ;  /* 0x00006000ff007a0c */ /* 0x000fc80003f85070 */
[----:B------:R-:W-:-:S13]  /*0cd0*/  ISETP.NE.AND.EX P4, PT, RZ, c[0x0][0x184], PT, P4 ;  /* 0x00006100ff007a0c */ /* 0x000fda0003f85340 */
[----:B------:R-:W-:Y:S05]  /*0ce0*/  @P4 BRA `(.L_x_24160) ;  /* 0x0000002000004947 */ /* 0x000fea0003800000 */
[----:B------:R-:W-:Y:S05]  /*0cf0*/  @P0 BRA `(.L_x_24161) ;  /* 0x0000005000000947 */ /* 0x000fea0003800000 */
[----:B------:R-:W-:Y:S05]  /*0d00*/  BRA `(.L_x_24162) ;  /* 0x0000005000007947 */ /* 0x000fea0003800000 */
.L_x_24160:
[----:B-----5:R-:W-:Y:S01]  /*0d10*/  FADD.FTZ R89, R73, R89 ;  /* 0x0000005949597221 */ /* 0x020fe20000010000 */
[----:B------:R-:W-:Y:S05]  /*0d20*/  BRA `(.L_x_24161) ;  /* 0x0000002000007947 */ /* 0x000fea0003800000 */
.L_x_24159:
[----:B-----5:R-:W-:-:S04]  /*0d30*/  FADD.FTZ R89, R65, R89 ;  /* 0x0000005941597221 */ /* 0x020fc80000010000 */
[----:B------:R-:W-:-:S05]  /*0d40*/  @P2 FADD.FTZ R89, R73, R89 ;  /* 0x0000005949592221 */ /* 0x000fca0000010000 */
.L_x_24161:
[----:B0-----:R-:W-:Y:S02]  /*0d50*/  MOV R77, R89 ;  /* 0x00000059004d7202 */ /* 0x001fe40000000f00 */
.L_x_24162:
[----:B------:R-:W-:Y:S05]  /*0d60*/  @P3 BRA `(.L_x_24163) ;  /* 0x0000007000003947 */ /* 0x000fea0003800000 */
[----:B------:R-:W-:-:S04]  /*0d70*/  ISETP.NE.U32.AND P4, PT, RZ, c[0x0][0x180], PT ;  /* 0x00006000ff007a0c */ /* 0x000fc80003f85070 */
[----:B------:R-:W-:-:S13]  /*0d80*/  ISETP.NE.AND.EX P4, PT, RZ, c[0x0][0x184], PT, P4 ;  /* 0x00006100ff007a0c */ /* 0x000fda0003f85340 */
[----:B------:R-:W-:Y:S05]  /*0d90*/  @P4 BRA `(.L_x_24164) ;  /* 0x0000002000004947 */ /* 0x000fea0003800000 */
[----:B------:R-:W-:Y:S05]  /*0da0*/  @P0 BRA `(.L_x_24165) ;  /* 0x0000005000000947 */ /* 0x000fea0003800000 */
[----:B------:R-:W-:Y:S05]  /*0db0*/  BRA `(.L_x_24166) ;  /* 0x0000005000007947 */ /* 0x000fea0003800000 */
.L_x_24164:
[----:B-----5:R-:W-:Y:S01]  /*0dc0*/  FADD.FTZ R90, R74, R90 ;  /* 0x0000005a4a5a7221 */ /* 0x020fe20000010000 */
[----:B------:R-:W-:Y:S05]  /*0dd0*/  BRA `(.L_x_24165) ;  /* 0x0000002000007947 */ /* 0x000fea0003800000 */
.L_x_24163:
[----:B-----5:R-:W-:-:S04]  /*0de0*/  FADD.FTZ R90, R66, R90 ;  /* 0x0000005a425a7221 */ /* 0x020fc80000010000 */
[----:B------:R-:W-:-:S05]  /*0df0*/  @P2 FADD.FTZ R90, R74, R90 ;  /* 0x0000005a4a5a2221 */ /* 0x000fca0000010000 */
.L_x_24165:
[----:B0-----:R-:W-:Y:S02]  /*0e00*/  MOV R78, R90 ;  /* 0x0000005a004e7202 */ /* 0x001fe40000000f00 */
.L_x_24166:
[----:B------:R-:W-:Y:S05]  /*0e10*/  @P3 BRA `(.L_x_24167) ;  /* 0x0000007000003947 */ /* 0x000fea0003800000 */
[----:B------:R-:W-:-:S04]  /*0e20*/  ISETP.NE.U32.AND P4, PT, RZ, c[0x0][0x180], PT ;  /* 0x00006000ff007a0c */ /* 0x000fc80003f85070 */
[----:B------:R-:W-:-:S13]  /*0e30*/  ISETP.NE.AND.EX P4, PT, RZ, c[0x0][0x184], PT, P4 ;  /* 0x00006100ff007a0c */ /* 0x000fda0003f85340 */
[----:B------:R-:W-:Y:S05]  /*0e40*/  @P4 BRA `(.L_x_24168) ;  /* 0x0000002000004947 */ /* 0x000fea0003800000 */
[----:B------:R-:W-:Y:S05]  /*0e50*/  @P0 BRA `(.L_x_24169) ;  /* 0x0000005000000947 */ /* 0x000fea0003800000 */
[----:B------:R-:W-:Y:S05]  /*0e60*/  BRA `(.L_x_24170) ;  /* 0x0000005000007947 */ /* 0x000fea0003800000 */
.L_x_24168:
[----:B-----5:R-:W-:Y:S01]  /*0e70*/  FADD.FTZ R91, R75, R91 ;  /* 0x0000005b4b5b7221 */ /* 0x020fe20000010000 */
[----:B------:R-:W-:Y:S05]  /*0e80*/  BRA `(.L_x_24169) ;  /* 0x0000002000007947 */ /* 0x000fea0003800000 */
.L_x_24167:
[----:B-----5:R-:W-:-:S04]  /*0e90*/  FADD.FTZ R91, R67, R91 ;  /* 0x0000005b435b7221 */ /* 0x020fc80000010000 */
[----:B------:R-:W-:-:S05]  /*0ea0*/  @P2 FADD.FTZ R91, R75, R91 ;  /* 0x0000005b4b5b2221 */ /* 0x000fca0000010000 */
.L_x_24169:
[----:B0-----:R-:W-:Y:S02]  /*0eb0*/  MOV R79, R91 ;  /* 0x0000005b004f7202 */ /* 0x001fe40000000f00 */
.L_x_24170:
[----:B0-----:R-:W-:Y:S02]  /*0ec0*/  @P0 LEA R96, P4, R118, c[0x0][0x188], 0x4 ;  /* 0x0000620076600a11 */ /* 0x001fe400078820ff */
        /* <DEDUP_REMOVED lines=17> */
.L_x_24172:
[----:B-----5:R-:W-:Y:S01]  /*0fe0*/  FADD.FTZ R92, R72, R92 ;  /* 0x0000005c485c7221 */ /* 0x020fe20000010000 */
[----:B------:R-:W-:Y:S05]  /*0ff0*/  BRA `(.L_x_24173) ;  /* 0x0000002000007947 */ /* 0x000fea0003800000 */
.L_x_24171:
[----:B-----5:R-:W-:-:S04]  /*1000*/  FADD.FTZ R92, R64, R92 ;  /* 0x0000005c405c7221 */ /* 0x020fc80000010000 */
[----:B------:R-:W-:-:S05]  /*1010*/  @P2 FADD.FTZ R92, R72, R92 ;  /* 0x0000005c485c2221 */ /* 0x000fca0000010000 */
.L_x_24173:
[----:B0-----:R-:W-:Y:S02]  /*1020*/  MOV R76, R92 ;  /* 0x0000005c004c7202 */ /* 0x001fe40000000f00 */
.L_x_24174:
[----:B------:R-:W-:Y:S05]  /*1030*/  @P3 BRA `(.L_x_24175) ;  /* 0x0000007000003947 */ /* 0x000fea0003800000 */
[----:B------:R-:W-:-:S04]  /*1040*/  ISETP.NE.U32.AND P4, PT, RZ, c[0x0][0x180], PT ;  /* 0x00006000ff007a0c */ /* 0x000fc80003f85070 */
[----:B------:R-:W-:-:S13]  /*1050*/  ISETP.NE.AND.EX P4, PT, RZ, c[0x0][0x184], PT, P4 ;  /* 0x00006100ff007a0c */ /* 0x000fda0003f85340 */
[----:B------:R-:W-:Y:S05]  /*1060*/  @P4 BRA `(.L_x_24176) ;  /* 0x0000002000004947 */ /* 0x000fea0003800000 */
[----:B------:R-:W-:Y:S05]  /*1070*/  @P0 BRA `(.L_x_24177) ;  /* 0x0000005000000947 */ /* 0x000fea0003800000 */
[----:B------:R-:W-:Y:S05]  /*1080*/  BRA `(.L_x_24178) ;  /* 0x0000005000007947 */ /* 0x000fea0003800000 */
.L_x_24176:
[----:B-----5:R-:W-:Y:S01]  /*1090*/  FADD.FTZ R93, R73, R93 ;  /* 0x0000005d495d7221 */ /* 0x020fe20000010000 */
[----:B------:R-:W-:Y:S05]  /*10a0*/  BRA `(.L_x_24177) ;  /* 0x0000002000007947 */ /* 0x000fea0003800000 */
.L_x_24175:
[----:B-----5:R-:W-:-:S04]  /*10b0*/  FADD.FTZ R93, R65, R93 ;  /* 0x0000005d415d7221 */ /* 0x020fc80000010000 */
[----:B------:R-:W-:-:S05]  /*10c0*/  @P2 FADD.FTZ R93, R73, R93 ;  /* 0x0000005d495d2221 */ /* 0x000fca0000010000 */
.L_x_24177:
[----:B0-----:R-:W-:Y:S02]  /*10d0*/  MOV R77, R93 ;  /* 0x0000005d004d7202 */ /* 0x001fe40000000f00 */
.L_x_24178:
[----:B------:R-:W-:Y:S05]  /*10e0*/  @P3 BRA `(.L_x_24179) ;  /* 0x0000007000003947 */ /* 0x000fea0003800000 */
[----:B------:R-:W-:-:S04]  /*10f0*/  ISETP.NE.U32.AND P4, PT, RZ, c[0x0][0x180], PT ;  /* 0x00006000ff007a0c */ /* 0x000fc80003f85070 */
[----:B------:R-:W-:-:S13]  /*1100*/  ISETP.NE.AND.EX P4, PT, RZ, c[0x0][0x184], PT, P4 ;  /* 0x00006100ff007a0c */ /* 0x000fda0003f85340 */
[----:B------:R-:W-:Y:S05]  /*1110*/  @P4 BRA `(.L_x_24180) ;  /* 0x0000002000004947 */ /* 0x000fea0003800000 */
[----:B------:R-:W-:Y:S05]  /*1120*/  @P0 BRA `(.L_x_24181) ;  /* 0x0000005000000947 */ /* 0x000fea0003800000 */
[----:B------:R-:W-:Y:S05]  /*1130*/  BRA `(.L_x_24182) ;  /* 0x0000005000007947 */ /* 0x000fea0003800000 */
.L_x_24180:
[----:B-----5:R-:W-:Y:S01]  /*1140*/  FADD.FTZ R94, R74, R94 ;  /* 0x0000005e4a5e7221 */ /* 0x020fe20000010000 */
[----:B------:R-:W-:Y:S05]  /*1150*/  BRA `(.L_x_24181) ;  /* 0x0000002000007947 */ /* 0x000fea0003800000 */
.L_x_24179:
[----:B-----5:R-:W-:-:S04]  /*1160*/  FADD.FTZ R94, R66, R94 ;  /* 0x0000005e425e7221 */ /* 0x020fc80000010000 */
[----:B------:R-:W-:-:S05]  /*1170*/  @P2 FADD.FTZ R94, R74, R94 ;  /* 0x0000005e4a5e2221 */ /* 0x000fca0000010000 */
.L_x_24181:
[----:B0-----:R-:W-:Y:S02]  /*1180*/  MOV R78, R94 ;  /* 0x0000005e004e7202 */ /* 0x001fe40000000f00 */
.L_x_24182:
[----:B------:R-:W-:Y:S05]  /*1190*/  @P3 BRA `(.L_x_24183) ;  /* 0x0000007000003947 */ /* 0x000fea0003800000 */
[----:B------:R-:W-:-:S04]  /*11a0*/  ISETP.NE.U32.AND P4, PT, RZ, c[0x0][0x180], PT ;  /* 0x00006000ff007a0c */ /* 0x000fc80003f85070 */
[----:B------:R-:W-:-:S13]  /*11b0*/  ISETP.NE.AND.EX P4, PT, RZ, c[0x0][0x184], PT, P4 ;  /* 0x00006100ff007a0c */ /* 0x000fda0003f85340 */
[----:B------:R-:W-:Y:S05]  /*11c0*/  @P4 BRA `(.L_x_24184) ;  /* 0x0000002000004947 */ /* 0x000fea0003800000 */
[----:B------:R-:W-:Y:S05]  /*11d0*/  @P0 BRA `(.L_x_24185) ;  /* 0x0000005000000947 */ /* 0x000fea0003800000 */
[----:B------:R-:W-:Y:S05]  /*11e0*/  BRA `(.L_x_24186) ;  /* 0x0000005000007947 */ /* 0x000fea0003800000 */
.L_x_24184:
[----:B-----5:R-:W-:Y:S01]  /*11f0*/  FADD.FTZ R95, R75, R95 ;  /* 0x0000005f4b5f7221 */ /* 0x020fe20000010000 */
[----:B------:R-:W-:Y:S05]  /*1200*/  BRA `(.L_x_24185) ;  /* 0x0000002000007947 */ /* 0x000fea0003800000 */
.L_x_24183:
[----:B-----5:R-:W-:-:S04]  /*1210*/  FADD.FTZ R95, R67, R95 ;  /* 0x0000005f435f7221 */ /* 0x020fc80000010000 */
[----:B------:R-:W-:-:S05]  /*1220*/  @P2 FADD.FTZ R95, R75, R95 ;  /* 0x0000005f4b5f2221 */ /* 0x000fca0000010000 */
.L_x_24185:
[----:B0-----:R-:W-:Y:S02]  /*1230*/  MOV R79, R95 ;  /* 0x0000005f004f7202 */ /* 0x001fe40000000f00 */
.L_x_24186:
        /* <DEDUP_REMOVED lines=18> */
.L_x_24188:
[----:B-----5:R-:W-:Y:S01]  /*1360*/  FADD.FTZ R96, R72, R96 ;  /* 0x0000006048607221 */ /* 0x020fe20000010000 */
[----:B------:R-:W-:Y:S05]  /*1370*/  BRA `(.L_x_24189) ;  /* 0x0000002000007947 */ /* 0x000fea0003800000 */
.L_x_24187:
[----:B-----5:R-:W-:-:S04]  /*1380*/  FADD.FTZ R96, R64, R96 ;  /* 0x0000006040607221 */ /* 0x020fc80000010000 */
[----:B------:R-:W-:-:S05]  /*1390*/  @P2 FADD.FTZ R96, R72, R96 ;  /* 0x0000006048602221 */ /* 0x000fca0000010000 */
.L_x_24189:
[----:B0-----:R-:W-:Y:S02]  /*13a0*/  MOV R76, R96 ;  /* 0x00000060004c7202 */ /* 0x001fe40000000f00 */
.L_x_24190:
[----:B------:R-:W-:Y:S05]  /*13b0*/  @P3 BRA `(.L_x_24191) ;  /* 0x0000007000003947 */ /* 0x000fea0003800000 */
[----:B------:R-:W-:-:S04]  /*13c0*/  ISETP.NE.U32.AND P4, PT, RZ, c[0x0][0x180], PT ;  /* 0x00006000ff007a0c */ /* 0x000fc80003f85070 */
[----:B------:R-:W-:-:S13]  /*13d0*/  ISETP.NE.AND.EX P4, PT, RZ, c[0x0][0x184], PT, P4 ;  /* 0x00006100ff007a0c */ /* 0x000fda0003f85340 */
[----:B------:R-:W-:Y:S05]  /*13e0*/  @P4 BRA `(.L_x_24192) ;  /* 0x0000002000004947 */ /* 0x000fea0003800000 */
[----:B------:R-:W-:Y:S05]  /*13f0*/  @P0 BRA `(.L_x_24193) ;  /* 0x0000005000000947 */ /* 0x000fea0003800000 */
[----:B------:R-:W-:Y:S05]  /*1400*/  BRA `(.L_x_24194) ;  /* 0x0000005000007947 */ /* 0x000fea0003800000 */
.L_x_24192:
[----:B-----5:R-:W-:Y:S01]  /*1410*/  FADD.FTZ R97, R73, R97 ;  /* 0x0000006149617221 */ /* 0x020fe20000010000 */
[----:B------:R-:W-:Y:S05]  /*1420*/  BRA `(.L_x_24193) ;  /* 0x0000002000007947 */ /* 0x000fea0003800000 */
.L_x_24191:
[----:B-----5:R-:W-:-:S04]  /*1430*/  FADD.FTZ R97, R65, R97 ;  /* 0x0000006141617221 */ /* 0x020fc80000010000 */
[----:B------:R-:W-:-:S05]  /*1440*/  @P2 FADD.FTZ R97, R73, R97 ;  /* 0x0000006149612221 */ /* 0x000fca0000010000 */
.L_x_24193:
[----:B0-----:R-:W-:Y:S02]  /*1450*/  MOV R77, R97 ;  /* 0x00000061004d7202 */ /* 0x001fe40000000f00 */
.L_x_24194:
[----:B------:R-:W-:Y:S05]  /*1460*/  @P3 BRA `(.L_x_24195) ;  /* 0x0000007000003947 */ /* 0x000fea0003800000 */
[----:B------:R-:W-:-:S04]  /*1470*/  ISETP.NE.U32.AND P4, PT, RZ, c[0x0][0x180], PT ;  /* 0x00006000ff007a0c */ /* 0x000fc80003f85070 */
[----:B------:R-:W-:-:S13]  /*1480*/  ISETP.NE.AND.EX P4, PT, RZ, c[0x0][0x184], PT, P4 ;  /* 0x00006100ff007a0c */ /* 0x000fda0003f85340 */
[----:B------:R-:W-:Y:S05]  /*1490*/  @P4 BRA `(.L_x_24196) ;  /* 0x0000002000004947 */ /* 0x000fea0003800000 */
[----:B------:R-:W-:Y:S05]  /*14a0*/  @P0 BRA `(.L_x_24197) ;  /* 0x0000005000000947 */ /* 0x000fea0003800000 */
[----:B------:R-:W-:Y:S05]  /*14b0*/  BRA `(.L_x_24198) ;  /* 0x0000005000007947 */ /* 0x000fea0003800000 */
.L_x_24196:
[----:B-----5:R-:W-:Y:S01]  /*14c0*/  FADD.FTZ R98, R74, R98 ;  /* 0x000000624a627221 */ /* 0x020fe20000010000 */
[----:B------:R-:W-:Y:S05]  /*14d0*/  BRA `(.L_x_24197) ;  /* 0x0000002000007947 */ /* 0x000fea0003800000 */
.L_x_24195:
[----:B-----5:R-:W-:-:S04]  /*14e0*/  FADD.FTZ R98, R66, R98 ;  /* 0x0000006242627221 */ /* 0x020fc80000010000 */
[----:B------:R-:W-:-:S05]  /*14f0*/  @P2 FADD.FTZ R98, R74, R98 ;  /* 0x000000624a622221 */ /* 0x000fca0000010000 */
.L_x_24197:
[----:B0-----:R-:W-:Y:S02]  /*1500*/  MOV R78, R98 ;  /* 0x00000062004e7202 */ /* 0x001fe40000000f00 */
.L_x_24198:
[----:B------:R-:W-:Y:S05]  /*1510*/  @P3 BRA `(.L_x_24199) ;  /* 0x0000007000003947 */ /* 0x000fea0003800000 */
[----:B------:R-:W-:-:S04]  /*1520*/  ISETP.NE.U32.AND P4, PT, RZ, c[0x0][0x180], PT ;  /* 0x00006000ff007a0c */ /* 0x000fc80003f85070 */
[----:B------:R-:W-:-:S13]  /*1530*/  ISETP.NE.AND.EX P4, PT, RZ, c[0x0][0x184], PT, P4 ;  /* 0x00006100ff007a0c */ /* 0x000fda0003f85340 */
[----:B------:R-:W-:Y:S05]  /*1540*/  @P4 BRA `(.L_x_24200) ;  /* 0x0000002000004947 */ /* 0x000fea0003800000 */
[----:B------:R-:W-:Y:S05]  /*1550*/  @P0 BRA `(.L_x_24201) ;  /* 0x0000005000000947 */ /* 0x000fea0003800000 */
[----:B------:R-:W-:Y:S05]  /*1560*/  BRA `(.L_x_24202) ;  /* 0x0000005000007947 */ /* 0x000fea0003800000 */
.L_x_24200:
[----:B-----5:R-:W-:Y:S01]  /*1570*/  FADD.FTZ R99, R75, R99 ;  /* 0x000000634b637221 */ /* 0x020fe20000010000 */
[----:B------:R-:W-:Y:S05]  /*1580*/  BRA `(.L_x_24201) ;  /* 0x0000002000007947 */ /* 0x000fea0003800000 */
.L_x_24199:
[----:B-----5:R-:W-:-:S04]  /*1590*/  FADD.FTZ R99, R67, R99 ;  /* 0x0000006343637221 */ /* 0x020fc80000010000 */
[----:B------:R-:W-:-:S05]  /*15a0*/  @P2 FADD.FTZ R99, R75, R99 ;  /* 0x000000634b632221 */ /* 0x000fca0000010000 */
.L_x_24201:
[----:B0-----:R-:W-:Y:S02]  /*15b0*/  MOV R79, R99 ;  /* 0x00000063004f7202 */ /* 0x001fe40000000f00 */
.L_x_24202:
        /* <DEDUP_REMOVED lines=18> */
.L_x_24204:
[----:B-----5:R-:W-:Y:S01]  /*16e0*/  FADD.FTZ R100, R72, R100 ;  /* 0x0000006448647221 */ /* 0x020fe20000010000 */
[----:B------:R-:W-:Y:S05]  /*16f0*/  BRA `(.L_x_24205) ;  /* 0x0000002000007947 */ /* 0x000fea0003800000 */
.L_x_24203:
[----:B-----5:R-:W-:-:S04]  /*1700*/  FADD.FTZ R100, R64, R100 ;  /* 0x0000006440647221 */ /* 0x020fc80000010000 */
[----:B------:R-:W-:-:S05]  /*1710*/  @P2 FADD.FTZ R100, R72, R100 ;  /* 0x0000006448642221 */ /* 0x000fca0000010000 */
.L_x_24205:
[----:B0-----:R-:W-:Y:S02]  /*1720*/  MOV R76, R100 ;  /* 0x00000064004c7202 */ /* 0x001fe40000000f00 */
.L_x_24206:
[----:B------:R-:W-:Y:S05]  /*1730*/  @P3 BRA `(.L_x_24207) ;  /* 0x0000007000003947 */ /* 0x000fea0003800000 */
[----:B------:R-:W-:-:S04]  /*1740*/  ISETP.NE.U32.AND P4, PT, RZ, c[0x0][0x180], PT ;  /* 0x00006000ff007a0c */ /* 0x000fc80003f85070 */
[----:B------:R-:W-:-:S13]  /*1750*/  ISETP.NE.AND.EX P4, PT, RZ, c[0x0][0x184], PT, P4 ;  /* 0x00006100ff007a0c */ /* 0x000fda0003f85340 */
[----:B------:R-:W-:Y:S05]  /*1760*/  @P4 BRA `(.L_x_24208) ;  /* 0x0000002000004947 */ /* 0x000fea0003800000 */
[----:B------:R-:W-:Y:S05]  /*1770*/  @P0 BRA `(.L_x_24209) ;  /* 0x0000005000000947 */ /* 0x000fea0003800000 */
[----:B------:R-:W-:Y:S05]  /*1780*/  BRA `(.L_x_24210) ;  /* 0x0000005000007947 */ /* 0x000fea0003800000 */
.L_x_24208:
[----:B-----5:R-:W-:Y:S01]  /*1790*/  FADD.FTZ R101, R73, R101 ;  /* 0x0000006549657221 */ /* 0x020fe20000010000 */
[----:B------:R-:W-:Y:S05]  /*17a0*/  BRA `(.L_x_24209) ;  /* 0x0000002000007947 */ /* 0x000fea0003800000 */
.L_x_24207:
[----:B-----5:R-:W-:-:S04]  /*17b0*/  FADD.FTZ R101, R65, R101 ;  /* 0x0000006541657221 */ /* 0x020fc80000010000 */
[----:B------:R-:W-:-:S05]  /*17c0*/  @P2 FADD.FTZ R101, R73, R101 ;  /* 0x0000006549652221 */ /* 0x000fca0000010000 */
.L_x_24209:
[----:B0-----:R-:W-:Y:S02]  /*17d0*/  MOV R77, R101 ;  /* 0x00000065004d7202 */ /* 0x001fe40000000f00 */
.L_x_24210:
[----:B------:R-:W-:Y:S05]  /*17e0*/  @P3 BRA `(.L_x_24211) ;  /* 0x0000007000003947 */ /* 0x000fea0003800000 */
[----:B------:R-:W-:-:S04]  /*17f0*/  ISETP.NE.U32.AND P4, PT, RZ, c[0x0][0x180], PT ;  /* 0x00006000ff007a0c */ /* 0x000fc80003f85070 */
[----:B------:R-:W-:-:S13]  /*1800*/  ISETP.NE.AND.EX P4, PT, RZ, c[0x0][0x184], PT, P4 ;  /* 0x00006100ff007a0c */ /* 0x000fda0003f85340 */
[----:B------:R-:W-:Y:S05]  /*1810*/  @P4 BRA `(.L_x_24212) ;  /* 0x0000002000004947 */ /* 0x000fea0003800000 */
[----:B------:R-:W-:Y:S05]  /*1820*/  @P0 BRA `(.L_x_24213) ;  /* 0x0000005000000947 */ /* 0x000fea0003800000 */
[----:B------:R-:W-:Y:S05]  /*1830*/  BRA `(.L_x_24214) ;  /* 0x0000005000007947 */ /* 0x000fea0003800000 */
.L_x_24212:
[----:B-----5:R-:W-:Y:S01]  /*1840*/  FADD.FTZ R102, R74, R102 ;  /* 0x000000664a667221 */ /* 0x020fe20000010000 */
[----:B------:R-:W-:Y:S05]  /*1850*/  BRA `(.L_x_24213) ;  /* 0x0000002000007947 */ /* 0x000fea0003800000 */
.L_x_24211:
[----:B-----5:R-:W-:-:S04]  /*1860*/  FADD.FTZ R102, R66, R102 ;  /* 0x0000006642667221 */ /* 0x020fc80000010000 */
[----:B------:R-:W-:-:S05]  /*1870*/  @P2 FADD.FTZ R102, R74, R102 ;  /* 0x000000664a662221 */ /* 0x000fca0000010000 */
.L_x_24213:
[----:B0-----:R-:W-:Y:S02]  /*1880*/  MOV R78, R102 ;  /* 0x00000066004e7202 */ /* 0x001fe40000000f00 */
.L_x_24214:
[----:B------:R-:W-:Y:S05]  /*1890*/  @P3 BRA `(.L_x_24215) ;  /* 0x0000007000003947 */ /* 0x000fea0003800000 */
[----:B------:R-:W-:-:S04]  /*18a0*/  ISETP.NE.U32.AND P4, PT, RZ, c[0x0][0x180], PT ;  /* 0x00006000ff007a0c */ /* 0x000fc80003f85070 */
[----:B------:R-:W-:-:S13]  /*18b0*/  ISETP.NE.AND.EX P4, PT, RZ, c[0x0][0x184], PT, P4 ;  /* 0x00006100ff007a0c */ /* 0x000fda0003f85340 */
[----:B------:R-:W-:Y:S05]  /*18c0*/  @P4 BRA `(.L_x_24216) ;  /* 0x0000002000004947 */ /* 0x000fea0003800000 */
[----:B------:R-:W-:Y:S05]  /*18d0*/  @P0 BRA `(.L_x_24217) ;  /* 0x0000005000000947 */ /* 0x000fea0003800000 */
[----:B------:R-:W-:Y:S05]  /*18e0*/  BRA `(.L_x_24218) ;  /* 0x0000005000007947 */ /* 0x000fea0003800000 */
.L_x_24216:
[----:B-----5:R-:W-:Y:S01]  /*18f0*/  FADD.FTZ R103, R75, R103 ;  /* 0x000000674b677221 */ /* 0x020fe20000010000 */
[----:B------:R-:W-:Y:S05]  /*1900*/  BRA `(.L_x_24217) ;  /* 0x0000002000007947 */ /* 0x000fea0003800000 */
.L_x_24215:
[----:B-----5:R-:W-:-:S04]  /*1910*/  FADD.FTZ R103, R67, R103 ;  /* 0x0000006743677221 */ /* 0x020fc80000010000 */
[----:B------:R-:W-:-:S05]  /*1920*/  @P2 FADD.FTZ R103, R75, R103 ;  /* 0x000000674b672221 */ /* 0x000fca0000010000 */
.L_x_24217:
[----:B0-----:R-:W-:Y:S02]  /*1930*/  MOV R79, R103 ;  /* 0x00000067004f7202 */ /* 0x001fe40000000f00 */
.L_x_24218:
        /* <DEDUP_REMOVED lines=18> */
.L_x_24220:
[----:B-----5:R-:W-:Y:S01]  /*1a60*/  FADD.FTZ R104, R72, R104 ;  /* 0x0000006848687221 */ /* 0x020fe20000010000 */
[----:B------:R-:W-:Y:S05]  /*1a70*/  BRA `(.L_x_24221) ;  /* 0x0000002000007947 */ /* 0x000fea0003800000 */
.L_x_24219:
[----:B-----5:R-:W-:-:S04]  /*1a80*/  FADD.FTZ R104, R64, R104 ;  /* 0x0000006840687221 */ /* 0x020fc80000010000 */
[----:B------:R-:W-:-:S05]  /*1a90*/  @P2 FADD.FTZ R104, R72, R104 ;  /* 0x0000006848682221 */ /* 0x000fca0000010000 */
.L_x_24221:
[----:B0-----:R-:W-:Y:S02]  /*1aa0*/  MOV R76, R104 ;  /* 0x00000068004c7202 */ /* 0x001fe40000000f00 */
.L_x_24222:
[----:B------:R-:W-:Y:S05]  /*1ab0*/  @P3 BRA `(.L_x_24223) ;  /* 0x0000007000003947 */ /* 0x000fea0003800000 */
[----:B------:R-:W-:-:S04]  /*1ac0*/  ISETP.NE.U32.AND P4, PT, RZ, c[0x0][0x180], PT ;  /* 0x00006000ff007a0c */ /* 0x000fc80003f85070 */
[----:B------:R-:W-:-:S13]  /*1ad0*/  ISETP.NE.AND.EX P4, PT, RZ, c[0x0][0x184], PT, P4 ;  /* 0x00006100ff007a0c */ /* 0x000fda0003f85340 */
[----:B------:R-:W-:Y:S05]  /*1ae0*/  @P4 BRA `(.L_x_24224) ;  /* 0x0000002000004947 */ /* 0x000fea0003800000 */
[----:B------:R-:W-:Y:S05]  /*1af0*/  @P0 BRA `(.L_x_24225) ;  /* 0x0000005000000947 */ /* 0x000fea0003800000 */
[----:B------:R-:W-:Y:S05]  /*1b00*/  BRA `(.L_x_24226) ;  /* 0x0000005000007947 */ /* 0x000fea0003800000 */
.L_x_24224:
[----:B-----5:R-:W-:Y:S01]  /*1b10*/  FADD.FTZ R105, R73, R105 ;  /* 0x0000006949697221 */ /* 0x020fe20000010000 */
[----:B------:R-:W-:Y:S05]  /*1b20*/  BRA `(.L_x_24225) ;  /* 0x0000002000007947 */ /* 0x000fea0003800000 */
.L_x_24223:
[----:B-----5:R-:W-:-:S04]  /*1b30*/  FADD.FTZ R105, R65, R105 ;  /* 0x0000006941697221 */ /* 0x020fc80000010000 */
[----:B------:R-:W-:-:S05]  /*1b40*/  @P2 FADD.FTZ R105, R73, R105 ;  /* 0x0000006949692221 */ /* 0x000fca0000010000 */
.L_x_24225:
[----:B0-----:R-:W-:Y:S02]  /*1b50*/  MOV R77, R105 ;  /* 0x00000069004d7202 */ /* 0x001fe40000000f00 */
.L_x_24226:
[----:B------:R-:W-:Y:S05]  /*1b60*/  @P3 BRA `(.L_x_24227) ;  /* 0x0000007000003947 */ /* 0x000fea0003800000 */
[----:B------:R-:W-:-:S04]  /*1b70*/  ISETP.NE.U32.AND P4, PT, RZ, c[0x0][0x180], PT ;  /* 0x00006000ff007a0c */ /* 0x000fc80003f85070 */
[----:B------:R-:W-:-:S13]  /*1b80*/  ISETP.NE.AND.EX P4, PT, RZ, c[0x0][0x184], PT, P4 ;  /* 0x00006100ff007a0c */ /* 0x000fda0003f85340 */
[----:B------:R-:W-:Y:S05]  /*1b90*/  @P4 BRA `(.L_x_24228) ;  /* 0x0000002000004947 */ /* 0x000fea0003800000 */
[----:B------:R-:W-:Y:S05]  /*1ba0*/  @P0 BRA `(.L_x_24229) ;  /* 0x0000005000000947 */ /* 0x000fea0003800000 */
[----:B------:R-:W-:Y:S05]  /*1bb0*/  BRA `(.L_x_24230) ;  /* 0x0000005000007947 */ /* 0x000fea0003800000 */
.L_x_24228:
[----:B-----5:R-:W-:Y:S01]  /*1bc0*/  FADD.FTZ R106, R74, R106 ;  /* 0x0000006a4a6a7221 */ /* 0x020fe20000010000 */
[----:B------:R-:W-:Y:S05]  /*1bd0*/  BRA `(.L_x_24229) ;  /* 0x0000002000007947 */ /* 0x000fea0003800000 */
.L_x_24227:
[----:B-----5:R-:W-:-:S04]  /*1be0*/  FADD.FTZ R106, R66, R106 ;  /* 0x0000006a426a7221 */ /* 0x020fc80000010000 */
[----:B------:R-:W-:-:S05]  /*1bf0*/  @P2 FADD.FTZ R106, R74, R106 ;  /* 0x0000006a4a6a2221 */ /* 0x000fca0000010000 */
.L_x_24229:
[----:B0-----:R-:W-:Y:S02]  /*1c00*/  MOV R78, R106 ;  /* 0x0000006a004e7202 */ /* 0x001fe40000000f00 */
.L_x_24230:
[----:B------:R-:W-:Y:S05]  /*1c10*/  @P3 BRA `(.L_x_24231) ;  /* 0x0000007000003947 */ /* 0x000fea0003800000 */
[----:B------:R-:W-:-:S04]  /*1c20*/  ISETP.NE.U32.AND P4, PT, RZ, c[0x0][0x180], PT ;  /* 0x00006000ff007a0c */ /* 0x000fc80003f85070 */
[----:B------:R-:W-:-:S13]  /*1c30*/  ISETP.NE.AND.EX P4, PT, RZ, c[0x0][0x184], PT, P4 ;  /* 0x00006100ff007a0c */ /* 0x000fda0003f85340 */
[----:B------:R-:W-:Y:S05]  /*1c40*/  @P4 BRA `(.L_x_24232) ;  /* 0x0000002000004947 */ /* 0x000fea0003800000 */
[----:B------:R-:W-:Y:S05]  /*1c50*/  @P0 BRA `(.L_x_24233) ;  /* 0x0000005000000947 */ /* 0x000fea0003800000 */
[----:B------:R-:W-:Y:S05]  /*1c60*/  BRA `(.L_x_24234) ;  /* 0x0000005000007947 */ /* 0x000fea0003800000 */
.L_x_24232:
[----:B-----5:R-:W-:Y:S01]  /*1c70*/  FADD.FTZ R107, R75, R107 ;  /* 0x0000006b4b6b7221 */ /* 0x020fe20000010000 */
[----:B------:R-:W-:Y:S05]  /*1c80*/  BRA `(.L_x_24233) ;  /* 0x0000002000007947 */ /* 0x000fea0003800000 */
.L_x_24231:
[----:B-----5:R-:W-:-:S04]  /*1c90*/  FADD.FTZ R107, R67, R107 ;  /* 0x0000006b436b7221 */ /* 0x020fc80000010000 */
[----:B------:R-:W-:-:S05]  /*1ca0*/  @P2 FADD.FTZ R107, R75, R107 ;  /* 0x0000006b4b6b2221 */ /* 0x000fca0000010000 */
.L_x_24233:
[----:B0-----:R-:W-:Y:S02]  /*1cb0*/  MOV R79, R107 ;  /* 0x0000006b004f7202 */ /* 0x001fe40000000f00 */
.L_x_24234:
[C---:B------:R-:W-:Y:S02]  /*1cc0*/  @P0 LEA R126, P4, R123.reuse, c[0x0][0x188], 0x4 ;  /* 0x000062007b7e0a11 */ /* 0x040fe400078820ff */
[----:B0-----:R-:W-:Y:S02]  /*1cd0*/  IADD3 R124, R116, 0x700, RZ ;  /* 0x00000700747c7810 */ /* 0x001fe40007ffe0ff */
        /* <DEDUP_REMOVED lines=16> */
.L_x_24236:
[----:B-----5:R-:W-:Y:S01]  /*1de0*/  FADD.FTZ R108, R72, R108 ;  /* 0x0000006c486c7221 */ /* 0x020fe20000010000 */
[----:B------:R-:W-:Y:S05]  /*1df0*/  BRA `(.L_x_24237) ;  /* 0x0000002000007947 */ /* 0x000fea0003800000 */
.L_x_24235:
[----:B-----5:R-:W-:-:S04]  /*1e00*/  FADD.FTZ R108, R64, R108 ;  /* 0x0000006c406c7221 */ /* 0x020fc80000010000 */
[----:B------:R-:W-:-:S05]  /*1e10*/  @P2 FADD.FTZ R108, R72, R108 ;  /* 0x0000006c486c2221 */ /* 0x000fca0000010000 */
.L_x_24237:
[----:B0-----:R-:W-:Y:S02]  /*1e20*/  MOV R76, R108 ;  /* 0x0000006c004c7202 */ /* 0x001fe40000000f00 */
.L_x_24238:
[----:B------:R-:W-:Y:S05]  /*1e30*/  @P3 BRA `(.L_x_24239) ;  /* 0x0000007000003947 */ /* 0x000fea0003800000 */
[----:B------:R-:W-:-:S04]  /*1e40*/  ISETP.NE.U32.AND P1, PT, RZ, c[0x0][0x180], PT ;  /* 0x00006000ff007a0c */ /* 0x000fc80003f25070 */
[----:B------:R-:W-:-:S13]  /*1e50*/  ISETP.NE.AND.EX P1, PT, RZ, c[0x0][0x184], PT, P1 ;  /* 0x00006100ff007a0c */ /* 0x000fda0003f25310 */
[----:B------:R-:W-:Y:S05]  /*1e60*/  @P1 BRA `(.L_x_24240) ;  /* 0x0000002000001947 */ /* 0x000fea0003800000 */
[----:B------:R-:W-:Y:S05]  /*1e70*/  @P0 BRA `(.L_x_24241) ;  /* 0x0000005000000947 */ /* 0x000fea0003800000 */
[----:B------:R-:W-:Y:S05]  /*1e80*/  BRA `(.L_x_24242) ;  /* 0x0000005000007947 */ /* 0x000fea0003800000 */
.L_x_24240:
[----:B-----5:R-:W-:Y:S01]  /*1e90*/  FADD.FTZ R109, R73, R109 ;  /* 0x0000006d496d7221 */ /* 0x020fe20000010000 */
[----:B------:R-:W-:Y:S05]  /*1ea0*/  BRA `(.L_x_24241) ;  /* 0x0000002000007947 */ /* 0x000fea0003800000 */
.L_x_24239:
[----:B-----5:R-:W-:-:S04]  /*1eb0*/  FADD.FTZ R109, R65, R109 ;  /* 0x0000006d416d7221 */ /* 0x020fc80000010000 */
[----:B------:R-:W-:-:S05]  /*1ec0*/  @P2 FADD.FTZ R109, R73, R109 ;  /* 0x0000006d496d2221 */ /* 0x000fca0000010000 */
.L_x_24241:
[----:B0-----:R-:W-:Y:S02]  /*1ed0*/  MOV R77, R109 ;  /* 0x0000006d004d7202 */ /* 0x001fe40000000f00 */
.L_x_24242:
[----:B------:R-:W-:Y:S05]  /*1ee0*/  @P3 BRA `(.L_x_24243) ;  /* 0x0000007000003947 */ /* 0x000fea0003800000 */
[----:B------:R-:W-:-:S04]  /*1ef0*/  ISETP.NE.U32.AND P1, PT, RZ, c[0x0][0x180], PT ;  /* 0x00006000ff007a0c */ /* 0x000fc80003f25070 */
[----:B------:R-:W-:-:S13]  /*1f00*/  ISETP.NE.AND.EX P1, PT, RZ, c[0x0][0x184], PT, P1 ;  /* 0x00006100ff007a0c */ /* 0x000fda0003f25310 */
[----:B------:R-:W-:Y:S05]  /*1f10*/  @P1 BRA `(.L_x_24244) ;  /* 0x0000002000001947 */ /* 0x000fea0003800000 */
[----:B------:R-:W-:Y:S05]  /*1f20*/  @P0 BRA `(.L_x_24245) ;  /* 0x0000005000000947 */ /* 0x000fea0003800000 */
[----:B------:R-:W-:Y:S05]  /*1f30*/  BRA `(.L_x_24246) ;  /* 0x0000005000007947 */ /* 0x000fea0003800000 */
.L_x_24244:
[----:B-----5:R-:W-:Y:S01]  /*1f40*/  FADD.FTZ R110, R74, R110 ;  /* 0x0000006e4a6e7221 */ /* 0x020fe20000010000 */
[----:B------:R-:W-:Y:S05]  /*1f50*/  BRA `(.L_x_24245) ;  /* 0x0000002000007947 */ /* 0x000fea0003800000 */
.L_x_24243:
[----:B-----5:R-:W-:-:S04]  /*1f60*/  FADD.FTZ R110, R66, R110 ;  /* 0x0000006e426e7221 */ /* 0x020fc80000010000 */
[----:B------:R-:W-:-:S05]  /*1f70*/  @P2 FADD.FTZ R110, R74, R110 ;  /* 0x0000006e4a6e2221 */ /* 0x000fca0000010000 */
.L_x_24245:
[----:B0-----:R-:W-:Y:S02]  /*1f80*/  MOV R78, R110 ;  /* 0x0000006e004e7202 */ /* 0x001fe40000000f00 */
.L_x_24246:
[----:B------:R-:W-:Y:S05]  /*1f90*/  @P3 BRA `(.L_x_24247) ;  /* 0x0000007000003947 */ /* 0x000fea0003800000 */
[----:B------:R-:W-:-:S04]  /*1fa0*/  ISETP.NE.U32.AND P1, PT, RZ, c[0x0][0x180], PT ;  /* 0x00006000ff007a0c */ /* 0x000fc80003f25070 */
[----:B------:R-:W-:-:S13]  /*1fb0*/  ISETP.NE.AND.EX P1, PT, RZ, c[0x0][0x184], PT, P1 ;  /* 0x00006100ff007a0c */ /* 0x000fda0003f25310 */
[----:B------:R-:W-:Y:S05]  /*1fc0*/  @P1 BRA `(.L_x_24248) ;  /* 0x0000002000001947 */ /* 0x000fea0003800000 */
[----:B------:R-:W-:Y:S05]  /*1fd0*/  @P0 BRA `(.L_x_24249) ;  /* 0x0000005000000947 */ /* 0x000fea0003800000 */
[----:B------:R-:W-:Y:S05]  /*1fe0*/  BRA `(.L_x_24250) ;  /* 0x0000005000007947 */ /* 0x000fea0003800000 */
.L_x_24248:
[----:B-----5:R-:W-:Y:S01]  /*1ff0*/  FADD.FTZ R111, R75, R111 ;  /* 0x0000006f4b6f7221 */ /* 0x020fe20000010000 */
[----:B------:R-:W-:Y:S05]  /*2000*/  BRA `(.L_x_24249) ;  /* 0x0000002000007947 */ /* 0x000fea0003800000 */
.L_x_24247:
[----:B-----5:R-:W-:-:S04]  /*2010*/  FADD.FTZ R111, R67, R111 ;  /* 0x0000006f436f7221 */ /* 0x020fc80000010000 */
[----:B------:R-:W-:-:S05]  /*2020*/  @P2 FADD.FTZ R111, R75, R111 ;  /* 0x0000006f4b6f2221 */ /* 0x000fca0000010000 */
.L_x_24249:
[----:B0-----:R-:W-:Y:S02]  /*2030*/  MOV R79, R111 ;  /* 0x0000006f004f7202 */ /* 0x001fe40000000f00 */
.L_x_24250:
[----:B0-----:R-:W-:Y:S01]  /*2040*/  FADD.FTZ R126, RZ, R80 ;  /* 0x00000050ff7e7221 */ /* 0x001fe20000010000 */
        /* <DEDUP_REMOVED lines=39> */
.L_x_24255:
        /* <DEDUP_REMOVED lines=84> */
.L_x_24256:
        /* <DEDUP_REMOVED lines=12> */
[----:B0-----:R-:W0:Y:S04]  /*28c0*/  SHFL.DOWN PT, R132, R125, 0x4, 0x1f ;  /* 0x08801f007d847f89 */ /* 0x001e2800000e0000 */
[----:B------:R-:W1:Y:S01]  /*28d0*/  @!P1 LDS.64 R130, [R129.X8] ;  /* 0x0000000081829984 */ /* 0x000e620000008a00 */
[----:B------:R-:W-:Y:S02]  /*28e0*/  LOP3.LUT P1, RZ, R115, 0x1f, R0, 0xf8, !PT ;  /* 0x0000001f73ff7812 */ /* 0x000fe4000782f800 */
        /* <DEDUP_REMOVED lines=8> */
[----:B------:R-:W0:Y:S01]  /*2970*/  I2F R136, R129 ;  /* 0x0000008100887306 */ /* 0x000e220000201400 */
[----:B------:R-:W4:Y:S07]  /*2980*/  SHFL.DOWN PT, R138, R129, 0x1, 0x1f ;  /* 0x08201f00818a7f89 */ /* 0x000f2e00000e0000 */
[----:B------:R-:W0:Y:S01]  /*2990*/  I2F R134, R139 ;  /* 0x0000008b00867306 */ /* 0x000e220000201400 */
[----:B-1----:R-:W-:-:S04]  /*29a0*/  FMUL.FTZ R128, R133, R132 ;  /* 0x0000008485807220 */ /* 0x002fc80000410000 */
[----:B------:R-:W-:Y:S02]  /*29b0*/  FFMA.FTZ R128, R137, R130, R128 ;  /* 0x0000008289807223 */ /* 0x000fe40000010080 */
[----:B------:R-:W-:Y:S02]  /*29c0*/  FADD.FTZ R130, -R133, R130 ;  /* 0x0000008285827221 */ /* 0x000fe40000010100 */
[----:B--2---:R-:W-:Y:S02]  /*29d0*/  FMUL.FTZ R128, R127, R128 ;  /* 0x000000807f807220 */ /* 0x004fe40000410000 */
[----:B------:R-:W-:Y:S02]  /*29e0*/  FMUL.FTZ R130, R130, R130 ;  /* 0x0000008282827220 */ /* 0x000fe40000410000 */
[----:B---3--:R-:W-:Y:S01]  /*29f0*/  FADD.FTZ R126, R126, R131 ;  /* 0x000000837e7e7221 */ /* 0x008fe20000010000 */
[----:B------:R-:W1:Y:S01]  /*2a00*/  SHFL.DOWN PT, R125, R128, 0x2, 0x1f ;  /* 0x08401f00807d7f89 */ /* 0x000e6200000e0000 */
[----:B------:R-:W-:Y:S01]  /*2a10*/  FMUL.FTZ R130, R130, R137 ;  /* 0x0000008982827220 */ /* 0x000fe20000410000 */
[----:B0-----:R-:W0:Y:S03]  /*2a20*/  MUFU.RCP R131, R136 ;  /* 0x0000008800837308 */ /* 0x001e260000001000 */
[----:B------:R-:W-:Y:S01]  /*2a30*/  FMUL.FTZ R130, R130, R132 ;  /* 0x0000008482827220 */ /* 0x000fe20000410000 */
[----:B----4-:R-:W-:-:S03]  /*2a40*/  IADD3 R132, R129, R138, RZ ;  /* 0x0000008a81847210 */ /* 0x010fc60007ffe0ff */
[----:B------:R-:W-:Y:S01]  /*2a50*/  FFMA.FTZ R126, R127, R130, R126 ;  /* 0x000000827f7e7223 */ /* 0x000fe2000001007e */
[----:B------:R-:W-:Y:S04]  /*2a60*/  I2F R138, R138 ;  /* 0x0000008a008a7306 */ /* 0x000fe80000201400 */
[----:B------:R-:W2:Y:S04]  /*2a70*/  SHFL.DOWN PT, R127, R126, 0x2, 0x1f ;  /* 0x08401f007e7f7f89 */ /* 0x000ea800000e0000 */
[----:B------:R-:W3:Y:S01]  /*2a80*/  I2F R132, R132 ;  /* 0x0000008400847306 */ /* 0x000ee20000201400 */
[----:B-1----:R-:W-:-:S02]  /*2a90*/  FMUL.FTZ R130, R125, R134 ;  /* 0x000000867d827220 */ /* 0x002fc40000410000 */
[----:B------:R-:W-:Y:S02]  /*2aa0*/  FADD.FTZ R125, R128, -R125 ;  /* 0x8000007d807d7221 */ /* 0x000fe40000010000 */
[----:B------:R-:W-:Y:S02]  /*2ab0*/  FFMA.FTZ R130, R135, R128, R130 ;  /* 0x0000008087827223 */ /* 0x000fe40000010082 */
[----:B------:R-:W-:Y:S02]  /*2ac0*/  FMUL.FTZ R128, R125, R125 ;  /* 0x0000007d7d807220 */ /* 0x000fe40000410000 */
[----:B0-----:R-:W-:Y:S02]  /*2ad0*/  FMUL.FTZ R129, R131, R130 ;  /* 0x0000008283817220 */ /* 0x001fe40000410000 */
[----:B------:R-:W-:-:S03]  /*2ae0*/  FMUL.FTZ R135, R135, R128 ;  /* 0x0000008087877220 */ /* 0x000fc60000410000 */
[----:B------:R-:W0:Y:S01]  /*2af0*/  SHFL.DOWN PT, R130, R129, 0x1, 0x1f ;  /* 0x08201f0081827f89 */ /* 0x000e2200000e0000 */
[----:B--2---:R-:W-:Y:S02]  /*2b00*/  FADD.FTZ R128, R126, R127 ;  /* 0x0000007f7e807221 */ /* 0x004fe40000010000 */
[----:B------:R-:W-:Y:S01]  /*2b10*/  FMUL.FTZ R135, R135, R134 ;  /* 0x0000008687877220 */ /* 0x000fe20000410000 */
[----:B---3--:R-:W1:Y:S03]  /*2b20*/  MUFU.RCP R126, R132 ;  /* 0x00000084007e7308 */ /* 0x008e660000001000 */
[----:B------:R-:W-:-:S05]  /*2b30*/  FFMA.FTZ R128, R131, R135, R128 ;  /* 0x0000008783807223 */ /* 0x000fca0000010080 */
[----:B------:R-:W2:Y:S01]  /*2b40*/  SHFL.DOWN PT, R125, R128, 0x1, 0x1f ;  /* 0x08201f00807d7f89 */ /* 0x000ea200000e0000 */
[----:B0-----:R-:W-:-:S04]  /*2b50*/  FMUL.FTZ R127, R130, R138 ;  /* 0x0000008a827f7220 */ /* 0x001fc80000410000 */
[----:B------:R-:W-:Y:S02]  /*2b60*/  FFMA.FTZ R127, R136, R129, R127 ;  /* 0x00000081887f7223 */ /* 0x000fe4000001007f */
        /* <DEDUP_REMOVED lines=18> */
[C---:B0-----:R-:W-:Y:S01]  /*2c90*/  FADD.FTZ R127, -R128.reuse, R90 ;  /* 0x0000005a807f7221 */ /* 0x041fe20000010100 */
[----:B------:R-:W-:Y:S01]  /*2ca0*/  FSEL R81, R81, RZ, P2 ;  /* 0x000000ff51517208 */ /* 0x000fe20001000000 */
[----:B-1----:R-:W-:Y:S01]  /*2cb0*/  FFMA.FTZ R80, R135, R80, c[0x0][0x228] ;  /* 0x00008a0087507623 */ /* 0x002fe20000010050 */
[----:B------:R-:W-:Y:S01]  /*2cc0*/  @!P1 MOV R90, 0x4 ;  /* 0x00000004005a9802 */ /* 0x000fe20000000f00 */
[----:B------:R-:W-:-:S02]  /*2cd0*/  FADD.FTZ R83, -R128, R83 ;  /* 0x0000005380537221 */ /* 0x000fc40000010100 */
[----:B------:R-:W-:Y:S02]  /*2ce0*/  FADD.FTZ R80, R80, R81 ;  /* 0x0000005150507221 */ /* 0x000fe40000010000 */
[C---:B------:R-:W-:Y:S02]  /*2cf0*/  FADD.FTZ R131, -R128.reuse, R85 ;  /* 0x0000005580837221 */ /* 0x040fe40000010100 */
[----:B------:R0:W1:Y:S01]  /*2d00*/  MUFU.RSQ R143, R80 ;  /* 0x00000050008f7308 */ /* 0x0000620000001400 */
[C---:B------:R-:W-:Y:S02]  /*2d10*/  FADD.FTZ R84, -R128.reuse, R84 ;  /* 0x0000005480547221 */ /* 0x040fe40000010100 */
[C---:B------:R-:W-:Y:S02]  /*2d20*/  FADD.FTZ R86, -R128.reuse, R86 ;  /* 0x0000005680567221 */ /* 0x040fe40000010100 */
[C---:B------:R-:W-:Y:S02]  /*2d30*/  FADD.FTZ R87, -R128.reuse, R87 ;  /* 0x0000005780577221 */ /* 0x040fe40000010100 */
[----:B------:R-:W-:Y:S01]  /*2d40*/  FADD.FTZ R125, -R128, R88 ;  /* 0x00000058807d7221 */ /* 0x000fe20000010100 */
[----:B------:R-:W-:Y:S01]  /*2d50*/  LEA R88, P2, R116, c[0x0][0x208], 0x4 ;  /* 0x0000820074587a11 */ /* 0x000fe200078420ff */
[C---:B0-----:R-:W-:Y:S01]  /*2d60*/  @!P1 IMAD.WIDE R80, R3.reuse, R90, c[0x0][0x1a8] ;  /* 0x00006a0003509625 */ /* 0x041fe200078e025a */
[----:B------:R-:W-:-:S03]  /*2d70*/  IADD3 R3, R3, c[0x0][0x160], RZ ;  /* 0x0000580003037a10 */ /* 0x000fc60007ffe0ff */
[C---:B------:R-:W-:Y:S02]  /*2d80*/  FADD.FTZ R91, -R128.reuse, R91 ;  /* 0x0000005b805b7221 */ /* 0x040fe40000010100 */
[----:B------:R-:W-:Y:S01]  /*2d90*/  FADD.FTZ R92, -R128, R92 ;  /* 0x0000005c805c7221 */ /* 0x000fe20000010100 */
[----:B-1----:R0:W-:Y:S01]  /*2da0*/  @!P1 STG.E [R80.64], R143 ;  /* 0x0000008f50009986 */ /* 0x0021e2000c101904 */
[----:B------:R-:W-:Y:S01]  /*2db0*/  FMUL.FTZ R85, R143, R82 ;  /* 0x000000528f557220 */ /* 0x000fe20000410000 */
[----:B------:R-:W-:Y:S01]  /*2dc0*/  LEA R90, P1, R119, c[0x0][0x208], 0x4 ;  /* 0x00008200775a7a11 */ /* 0x000fe200078220ff */
[C---:B------:R-:W-:Y:S02]  /*2dd0*/  FMUL.FTZ R82, R143.reuse, R83 ;  /* 0x000000538f527220 */ /* 0x040fe40000410000 */
[C---:B------:R-:W-:Y:S02]  /*2de0*/  FMUL.FTZ R129, R143.reuse, R129 ;  /* 0x000000818f817220 */ /* 0x040fe40000410000 */
[----:B------:R-:W-:-:S02]  /*2df0*/  FMUL.FTZ R130, R143, R130 ;  /* 0x000000828f827220 */ /* 0x000fc40000410000 */
[C---:B------:R-:W-:Y:S02]  /*2e00*/  FADD.FTZ R132, -R128.reuse, R93 ;  /* 0x0000005d80847221 */ /* 0x040fe40000010100 */
[C---:B------:R-:W-:Y:S02]  /*2e10*/  FADD.FTZ R133, -R128.reuse, R95 ;  /* 0x0000005f80857221 */ /* 0x040fe40000010100 */
[C---:B------:R-:W-:Y:S02]  /*2e20*/  FADD.FTZ R134, -R128.reuse, R96 ;  /* 0x0000006080867221 */ /* 0x040fe40000010100 */
[C---:B------:R-:W-:Y:S02]  /*2e30*/  FMUL.FTZ R93, R143.reuse, R84 ;  /* 0x000000548f5d7220 */ /* 0x040fe40000410000 */
[----:B------:R-:W-:Y:S02]  /*2e40*/  FMUL.FTZ R95, R143, R86 ;  /* 0x000000568f5f7220 */ /* 0x000fe40000410000 */
[----:B------:R-:W-:Y:S01]  /*2e50*/  FADD.FTZ R126, -R128, R89 ;  /* 0x00000059807e7221 */ /* 0x000fe20000010100 */
[----:B------:R-:W-:Y:S01]  /*2e60*/  LEA.HI.X R89, R116, c[0x0][0x20c], RZ, 0x4, P2 ;  /* 0x0000830074597a11 */ /* 0x000fe200010f24ff */
[----:B------:R-:W-:-:S02]  /*2e70*/  FADD.FTZ R94, -R128, R94 ;  /* 0x0000005e805e7221 */ /* 0x000fc40000010100 */
[----:B------:R-:W-:Y:S02]  /*2e80*/  FADD.FTZ R136, -R128, R101 ;  /* 0x0000006580887221 */ /* 0x000fe40000010100 */
[C---:B------:R-:W-:Y:S02]  /*2e90*/  FMUL.FTZ R84, R143.reuse, R131 ;  /* 0x000000838f547220 */ /* 0x040fe40000410000 */
[C---:B------:R-:W-:Y:S02]  /*2ea0*/  FMUL.FTZ R86, R143.reuse, R87 ;  /* 0x000000578f567220 */ /* 0x040fe40000410000 */
[----:B------:R-:W-:Y:S01]  /*2eb0*/  FMUL.FTZ R96, R143, R91 ;  /* 0x0000005b8f607220 */ /* 0x000fe20000410000 */
[----:B------:R-:W-:Y:S01]  /*2ec0*/  LEA.HI.X R91, R119, c[0x0][0x20c], RZ, 0x4, P1 ;  /* 0x00008300775b7a11 */ /* 0x000fe200008f24ff */
[----:B------:R-:W-:Y:S02]  /*2ed0*/  FFMA.FTZ R83, R39, R82, R7 ;  /* 0x0000005227537223 */ /* 0x000fe40000010007 */
[----:B------:R-:W-:Y:S01]  /*2ee0*/  FMUL.FTZ R101, R143, R92 ;  /* 0x0000005c8f657220 */ /* 0x000fe20000410000 */
[----:B------:R-:W-:Y:S01]  /*2ef0*/  LEA R92, P1, R118, c[0x0][0x208], 0x4 ;  /* 0x00008200765c7a11 */ /* 0x000fe200078220ff */
[----:B------:R-:W-:-:S02]  /*2f00*/  FFMA.FTZ R82, R38, R85, R6 ;  /* 0x0000005526527223 */ /* 0x000fc40000010006 */
[----:B0-----:R-:W-:Y:S02]  /*2f10*/  FFMA.FTZ R81, R37, R130, R5 ;  /* 0x0000008225517223 */ /* 0x001fe40000010005 */
[----:B------:R-:W-:Y:S02]  /*2f20*/  FFMA.FTZ R80, R36, R129, R4 ;  /* 0x0000008124507223 */ /* 0x000fe40000010004 */
[C---:B------:R-:W-:Y:S02]  /*2f30*/  FADD.FTZ R99, -R128.reuse, R99 ;  /* 0x0000006380637221 */ /* 0x040fe40000010100 */
[C---:B------:R-:W-:Y:S01]  /*2f40*/  FADD.FTZ R97, -R128.reuse, R97 ;  /* 0x0000006180617221 */ /* 0x040fe20000010100 */
[----:B------:R0:W-:Y:S01]  /*2f50*/  STG.E.128 [R88.64], R80 ;  /* 0x0000005058007986 */ /* 0x0001e2000c101d04 */
        /* <DEDUP_REMOVED lines=10> */
[----:B------:R-:W-:Y:S01]  /*3000*/  FMUL.FTZ R103, R143, R94 ;  /* 0x0000005e8f677220 */ /* 0x000fe20000410000 */
[----:B------:R-:W-:Y:S01]  /*3010*/  LEA R94, P2, R120, c[0x0][0x208], 0x4 ;  /* 0x00008200785e7a11 */ /* 0x000fe200078420ff */
[----:B------:R-:W-:Y:S02]  /*3020*/  FFMA.FTZ R87, R43, R86, R11 ;  /* 0x000000562b577223 */ /* 0x000fe4000001000b */
[----:B------:R-:W-:Y:S02]  /*3030*/  FFMA.FTZ R85, R41, R84, R9 ;  /* 0x0000005429557223 */ /* 0x000fe40000010009 */
[----:B------:R-:W-:-:S02]  /*3040*/  FADD.FTZ R137, -R128, R102 ;  /* 0x0000006680897221 */ /* 0x000fc40000010100 */
[C---:B------:R-:W-:Y:S02]  /*3050*/  FADD.FTZ R139, -R128.reuse, R108 ;  /* 0x0000006c808b7221 */ /* 0x040fe40000010100 */
[C---:B------:R-:W-:Y:S02]  /*3060*/  FADD.FTZ R140, -R128.reuse, R109 ;  /* 0x0000006d808c7221 */ /* 0x040fe40000010100 */
[----:B------:R-:W-:Y:S02]  /*3070*/  FADD.FTZ R141, -R128, R110 ;  /* 0x0000006e808d7221 */ /* 0x000fe40000010100 */
[C---:B------:R-:W-:Y:S02]  /*3080*/  FMUL.FTZ R132, R143.reuse, R132 ;  /* 0x000000848f847220 */ /* 0x040fe40000410000 */
[----:B------:R-:W-:Y:S02]  /*3090*/  FMUL.FTZ R100, R143, R133 ;  /* 0x000000858f647220 */ /* 0x000fe40000410000 */
[----:B------:R-:W-:Y:S01]  /*30a0*/  FFMA.FTZ R86, R42, R95, R10 ;  /* 0x0000005f2a567223 */ /* 0x000fe2000001000a */
[----:B------:R-:W-:Y:S01]  /*30b0*/  LEA.HI.X R95, R120, c[0x0][0x20c], RZ, 0x4, P2 ;  /* 0x00008300785f7a11 */ /* 0x000fe200010f24ff */
[----:B------:R-:W-:Y:S01]  /*30c0*/  FFMA.FTZ R84, R40, R93, R8 ;  /* 0x0000005d28547223 */ /* 0x000fe20000010008 */
[----:B------:R-:W-:Y:S01]  /*30d0*/  LEA.HI.X R93, R118, c[0x0][0x20c], RZ, 0x4, P1 ;  /* 0x00008300765d7a11 */ /* 0x000fe200008f24ff */
[----:B------:R-:W-:Y:S01]  /*30e0*/  FADD.FTZ R128, -R128, R111 ;  /* 0x0000006f80807221 */ /* 0x000fe20000010100 */
[----:B0-----:R-:W-:Y:S01]  /*30f0*/  LEA R80, P1, R121, c[0x0][0x208], 0x4 ;  /* 0x0000820079507a11 */ /* 0x001fe200078220ff */
[C---:B------:R-:W-:Y:S01]  /*3100*/  FMUL.FTZ R108, R143.reuse, R99 ;  /* 0x000000638f6c7220 */ /* 0x040fe20000410000 */
[----:B------:R0:W-:Y:S01]  /*3110*/  STG.E.128 [R90.64], R84 ;  /* 0x000000545a007986 */ /* 0x0001e2000c101d04 */
[C---:B------:R-:W-:Y:S01]  /*3120*/  FMUL.FTZ R109, R143.reuse, R134 ;  /* 0x000000868f6d7220 */ /* 0x040fe20000410000 */
[C---:B------:R-:W-:Y:S01]  /*3130*/  LEA R82, P2, R122.reuse, c[0x0][0x208], 0x4 ;  /* 0x000082007a527a11 */ /* 0x040fe200078420ff */
[----:B------:R-:W-:Y:S01]  /*3140*/  FMUL.FTZ R102, R143, R97 ;  /* 0x000000618f667220 */ /* 0x000fe20000410000 */
[----:B------:R-:W-:Y:S01]  /*3150*/  LEA.HI.X R81, R121, c[0x0][0x20c], RZ, 0x4, P1 ;  /* 0x0000830079517a11 */ /* 0x000fe200008f24ff */
[----:B------:R-:W-:Y:S01]  /*3160*/  FMUL.FTZ R111, R143, R98 ;  /* 0x000000628f6f7220 */ /* 0x000fe20000410000 */
[----:B------:R-:W-:Y:S01]  /*3170*/  LEA.HI.X R83, R122, c[0x0][0x20c], RZ, 0x4, P2 ;  /* 0x000083007a537a11 */ /* 0x000fe200010f24ff */
[----:B------:R-:W-:Y:S01]  /*3180*/  FFMA.FTZ R99, R47, R96, R15 ;  /* 0x000000602f637223 */ /* 0x000fe2000001000f */
[----:B------:R-:W-:Y:S01]  /*3190*/  LOP3.LUT P2, RZ, R114, 0xff, RZ, 0xc0, !PT ;  /* 0x000000ff72ff7812 */ /* 0x000fe2000784c0ff */
[----:B------:R-:W-:-:S02]  /*31a0*/  FMUL.FTZ R131, R143, R104 ;  /* 0x000000688f837220 */ /* 0x000fc40000410000 */
[C---:B------:R-:W-:Y:S01]  /*31b0*/  FMUL.FTZ R110, R143.reuse, R105 ;  /* 0x000000698f6e7220 */ /* 0x040fe20000410000 */
[----:B------:R-:W-:Y:S01]  /*31c0*/  SEL R114, RZ, 0x1, P2 ;  /* 0x00000001ff727807 */ /* 0x000fe20001000000 */
[C---:B------:R-:W-:Y:S02]  /*31d0*/  FMUL.FTZ R133, R143.reuse, R106 ;  /* 0x0000006a8f857220 */ /* 0x040fe40000410000 */
[----:B------:R-:W-:Y:S02]  /*31e0*/  FMUL.FTZ R116, R143, R107 ;  /* 0x0000006b8f747220 */ /* 0x000fe40000410000 */
[----:B------:R-:W-:Y:S01]  /*31f0*/  FFMA.FTZ R98, R46, R127, R14 ;  /* 0x0000007f2e627223 */ /* 0x000fe2000001000e */
[----:B0-----:R-:W-:Y:S01]  /*3200*/  LEA R84, P1, R123, c[0x0][0x208], 0x4 ;  /* 0x000082007b547a11 */ /* 0x001fe200078220ff */
[----:B------:R-:W-:Y:S01]  /*3210*/  FFMA.FTZ R97, R45, R126, R13 ;  /* 0x0000007e2d617223 */ /* 0x000fe2000001000d */
[----:B------:R-:W-:Y:S01]  /*3220*/  LEA R86, P3, R124, c[0x0][0x208], 0x4 ;  /* 0x000082007c567a11 */ /* 0x000fe200078620ff */
[----:B------:R-:W-:Y:S01]  /*3230*/  FFMA.FTZ R96, R44, R125, R12 ;  /* 0x0000007d2c607223 */ /* 0x000fe2000001000c */
[----:B------:R-:W-:Y:S01]  /*3240*/  LEA.HI.X R85, R123, c[0x0][0x20c], RZ, 0x4, P1 ;  /* 0x000083007b557a11 */ /* 0x000fe200008f24ff */
[----:B------:R-:W-:Y:S01]  /*3250*/  FFMA.FTZ R107, R51, R100, R19 ;  /* 0x00000064336b7223 */ /* 0x000fe20000010013 */
[----:B------:R-:W-:Y:S01]  /*3260*/  LEA.HI.X R87, R124, c[0x0][0x20c], RZ, 0x4, P3 ;  /* 0x000083007c577a11 */ /* 0x000fe200018f24ff */
[----:B------:R-:W-:Y:S01]  /*3270*/  FFMA.FTZ R106, R50, R103, R18 ;  /* 0x00000067326a7223 */ /* 0x000fe20000010012 */
[----:B------:R-:W-:Y:S01]  /*3280*/  STG.E.128 [R92.64], R96 ;  /* 0x000000605c007986 */ /* 0x000fe2000c101d04 */
[----:B------:R-:W-:Y:S01]  /*3290*/  FFMA.FTZ R105, R49, R132, R17 ;  /* 0x0000008431697223 */ /* 0x000fe20000010011 */
[----:B------:R-:W-:Y:S01]  /*32a0*/  ISETP.GE.AND P1, PT, R3, c[0x0][0x164], PT ;  /* 0x0000590003007a0c */ /* 0x000fe20003f26270 */
[----:B------:R-:W-:-:S02]  /*32b0*/  FFMA.FTZ R104, R48, R101, R16 ;  /* 0x0000006530687223 */ /* 0x000fc40000010010 */
[C---:B------:R-:W-:Y:S02]  /*32c0*/  FMUL.FTZ R135, R143.reuse, R135 ;  /* 0x000000878f877220 */ /* 0x040fe40000410000 */
[C---:B------:R-:W-:Y:S01]  /*32d0*/  FMUL.FTZ R136, R143.reuse, R136 ;  /* 0x000000888f887220 */ /* 0x040fe20000410000 */
[----:B------:R0:W-:Y:S01]  /*32e0*/  STG.E.128 [R94.64], R104 ;  /* 0x000000685e007986 */ /* 0x0001e2000c101d04 */
        /* <DEDUP_REMOVED lines=11> */
[----:B0-----:R-:W-:Y:S02]  /*33a0*/  FFMA.FTZ R95, R59, R138, R27 ;  /* 0x0000008a3b5f7223 */ /* 0x001fe4000001001b */
[----:B------:R-:W-:Y:S02]  /*33b0*/  FFMA.FTZ R94, R58, R137, R26 ;  /* 0x000000893a5e7223 */ /* 0x000fe4000001001a */
[----:B------:R-:W-:Y:S02]  /*33c0*/  FFMA.FTZ R93, R57, R136, R25 ;  /* 0x00000088395d7223 */ /* 0x000fe40000010019 */
[----:B------:R-:W-:Y:S02]  /*33d0*/  FFMA.FTZ R92, R56, R135, R24 ;  /* 0x00000087385c7223 */ /* 0x000fe40000010018 */
[----:B------:R-:W-:Y:S02]  /*33e0*/  FFMA.FTZ R99, R63, R116, R31 ;  /* 0x000000743f637223 */ /* 0x000fe4000001001f */
[----:B------:R-:W-:Y:S01]  /*33f0*/  FFMA.FTZ R98, R62, R133, R30 ;  /* 0x000000853e627223 */ /* 0x000fe2000001001e */
[----:B------:R0:W-:Y:S01]  /*3400*/  STG.E.128 [R82.64], R92 ;  /* 0x0000005c52007986 */ /* 0x0001e2000c101d04 */
[----:B------:R-:W-:-:S02]  /*3410*/  FFMA.FTZ R97, R61, R110, R29 ;  /* 0x0000006e3d617223 */ /* 0x000fc4000001001d */
[----:B------:R-:W-:Y:S02]  /*3420*/  FFMA.FTZ R96, R60, R131, R28 ;  /* 0x000000833c607223 */ /* 0x000fe4000001001c */
[----:B-1----:R-:W-:Y:S02]  /*3430*/  FFMA.FTZ R91, R71, R128, R35 ;  /* 0x00000080475b7223 */ /* 0x002fe40000010023 */
[----:B------:R-:W-:Y:S01]  /*3440*/  FFMA.FTZ R90, R70, R141, R34 ;  /* 0x0000008d465a7223 */ /* 0x000fe20000010022 */
[----:B------:R0:W-:Y:S01]  /*3450*/  STG.E.128 [R84.64], R96 ;  /* 0x0000006054007986 */ /* 0x0001e2000c101d04 */
[----:B------:R-:W-:Y:S02]  /*3460*/  FFMA.FTZ R89, R69, R140, R33 ;  /* 0x0000008c45597223 */ /* 0x000fe40000010021 */
[----:B------:R-:W-:-:S05]  /*3470*/  FFMA.FTZ R88, R68, R139, R32 ;  /* 0x0000008b44587223 */ /* 0x000fca0000010020 */
[----:B------:R0:W-:Y:S02]  /*3480*/  STG.E.128 [R86.64], R88 ;  /* 0x0000005856007986 */ /* 0x0001e4000c101d04 */
[----:B0----5:R-:W-:Y:S01]  /*3490*/  @P1 CALL.REL.NOINC `(.L_x_24253) ;  /* 0x0000001000001944 */ /* 0x021fe20003c00000 */
[----:B------:R-:W-:Y:S05]  /*34a0*/  BRA `(.L_x_24254) ;  /* 0xffffcf2000007947 */ /* 0x000fea000383ffff */
.L_x_24253:
[----:B------:R-:W-:Y:S05]  /*34b0*/  EXIT ;  /* 0x000000000000794d */ /* 0x000fea0003800000 */
.L_x_24251:
[----:B0-----:R-:W-:Y:S01]  /*34c0*/  HFMA2.MMA R131, -RZ, RZ, 0, 5.9604644775390625e-08 ;  /* 0x00000001ff837435 */ /* 0x001fe200000001ff */
[----:B------:R-:W-:Y:S02]  /*34d0*/  MOV R127, 0x1f ;  /* 0x0000001f007f7802 */ /* 0x000fe40000000f00 */
[----:B------:R-:W-:Y:S02]  /*34e0*/  MOV R130, 0xffffffff ;  /* 0xffffffff00827802 */ /* 0x000fe40000000f00 */
[----:B------:R-:W-:Y:S02]  /*34f0*/  MOV R128, 0x3510 ;  /* 0x0000351000807802 */ /* 0x000fe40000000f00 */
[----:B-----5:R-:W-:Y:S05]  /*3500*/  CALL.REL.NOINC `($__internal_75_$__cuda_sm70_shflsync_bfly_p) ;  /* 0x0000079000007944 */ /* 0x020fea0003c00000 */
[----:B-1----:R-:W-:Y:S01]  /*3510*/  MOV R126, R131 ;  /* 0x00000083007e7202 */ /* 0x002fe20000000f00 */
[----:B0-----:R-:W-:Y:S05]  /*3520*/  BRA `(.L_x_24255) ;  /* 0xffffed9000007947 */ /* 0x001fea000383ffff */
.L_x_24252:
[----:B------:R-:W-:Y:S01]  /*3530*/  HFMA2.MMA R131, -RZ, RZ, 0, 1.1920928955078125e-07 ;  /* 0x00000002ff837435 */ /* 0x000fe200000001ff */
[----:B------:R-:W-:Y:S02]  /*3540*/  MOV R127, 0x1f ;  /* 0x0000001f007f7802 */ /* 0x000fe40000000f00 */
[----:B------:R-:W-:-:S02]  /*3550*/  MOV R130, 0xffffffff ;  /* 0xffffffff00827802 */ /* 0x000fc40000000f00 */
[----:B------:R-:W-:Y:S02]  /*3560*/  MOV R128, 0x3580 ;  /* 0x0000358000807802 */ /* 0x000fe40000000f00 */
[----:B-----5:R-:W-:Y:S05]  /*3570*/  CALL.REL.NOINC `($__internal_75_$__cuda_sm70_shflsync_bfly_p) ;  /* 0x0000072000007944 */ /* 0x020fea0003c00000 */
[----:B01----:R-:W-:Y:S01]  /*3580*/  FADD.FTZ R132, R132, R131 ;  /* 0x0000008384847221 */ /* 0x003fe20000010000 */
[----:B------:R-:W-:Y:S01]  /*3590*/  HFMA2.MMA R131, -RZ, RZ, 0, 2.384185791015625e-07 ;  /* 0x00000004ff837435 */ /* 0x000fe200000001ff */
[----:B------:R-:W-:Y:S02]  /*35a0*/  MOV R127, 0x1f ;  /* 0x0000001f007f7802 */ /* 0x000fe40000000f00 */
[----:B------:R-:W-:Y:S02]  /*35b0*/  MOV R130, 0xffffffff ;  /* 0xffffffff00827802 */ /* 0x000fe40000000f00 */
[----:B------:R-:W-:Y:S02]  /*35c0*/  MOV R128, 0x35e0 ;  /* 0x000035e000807802 */ /* 0x000fe40000000f00 */
[----:B------:R-:W-:Y:S05]  /*35d0*/  CALL.REL.NOINC `($__internal_75_$__cuda_sm70_shflsync_bfly_p) ;  /* 0x000006c000007944 */ /* 0x000fea0003c00000 */
[----:B01----:R-:W-:Y:S01]  /*35e0*/  FADD.FTZ R132, R132, R131 ;  /* 0x0000008384847221 */ /* 0x003fe20000010000 */
[----:B------:R-:W-:Y:S01]  /*35f0*/  HFMA2.MMA R131, -RZ, RZ, 0, 4.76837158203125e-07 ;  /* 0x00000008ff837435 */ /* 0x000fe200000001ff */
[----:B------:R-:W-:Y:S02]  /*3600*/  MOV R127, 0x1f ;  /* 0x0000001f007f7802 */ /* 0x000fe40000000f00 */
[----:B------:R-:W-:-:S02]  /*3610*/  MOV R130, 0xffffffff ;  /* 0xffffffff00827802 */ /* 0x000fc40000000f00 */
[----:B------:R-:W-:Y:S02]  /*3620*/  MOV R128, 0x3640 ;  /* 0x0000364000807802 */ /* 0x000fe40000000f00 */
[----:B------:R-:W-:Y:S05]  /*3630*/  CALL.REL.NOINC `($__internal_75_$__cuda_sm70_shflsync_bfly_p) ;  /* 0x0000066000007944 */ /* 0x000fea0003c00000 */
[----:B01----:R-:W-:Y:S01]  /*3640*/  FADD.FTZ R132, R132, R131 ;  /* 0x0000008384847221 */ /* 0x003fe20000010000 */
[----:B------:R-:W-:Y:S01]  /*3650*/  HFMA2.MMA R131, -RZ, RZ, 0, 9.5367431640625e-07 ;  /* 0x00000010ff837435 */ /* 0x000fe200000001ff */
[----:B------:R-:W-:Y:S02]  /*3660*/  MOV R127, 0x1f ;  /* 0x0000001f007f7802 */ /* 0x000fe40000000f00 */
[----:B------:R-:W-:Y:S02]  /*3670*/  MOV R130, 0xffffffff ;  /* 0xffffffff00827802 */ /* 0x000fe40000000f00 */
[----:B------:R-:W-:Y:S02]  /*3680*/  MOV R128, 0x36a0 ;  /* 0x000036a000807802 */ /* 0x000fe40000000f00 */
[----:B------:R-:W-:Y:S05]  /*3690*/  CALL.REL.NOINC `($__internal_75_$__cuda_sm70_shflsync_bfly_p) ;  /* 0x0000060000007944 */ /* 0x000fea0003c00000 */
        /* <DEDUP_REMOVED lines=70> */
[----:B------:R-:W-:Y:S05]  /*3b00*/  CALL.REL.NOINC `($__internal_75_$__cuda_sm70_shflsync_bfly_p) ;  /* 0x0000019000007944 */ /* 0x000fea0003c00000 */
[----:B01----:R-:W-:Y:S01]  /*3b10*/  FADD.FTZ R132, R132, R131 ;  /* 0x0000008384847221 */ /* 0x003fe20000010000 */
[----:B------:R-:W-:Y:S01]  /*3b20*/  HFMA2.MMA R131, -RZ, RZ, 0, 1.1920928955078125e-07 ;  /* 0x00000002ff837435 */ /* 0x000fe200000001ff */
[----:B------:R-:W-:Y:S02]  /*3b30*/  MOV R127, 0x1f ;  /* 0x0000001f007f7802 */ /* 0x000fe40000000f00 */
[----:B------:R-:W-:Y:S02]  /*3b40*/  MOV R130, 0xffffffff ;  /* 0xffffffff00827802 */ /* 0x000fe40000000f00 */
[----:B------:R-:W-:Y:S02]  /*3b50*/  MOV R128, 0x3b70 ;  /* 0x00003b7000807802 */ /* 0x000fe40000000f00 */
[----:B------:R-:W-:Y:S05]  /*3b60*/  CALL.REL.NOINC `($__internal_75_$__cuda_sm70_shflsync_bfly_p) ;  /* 0x0000013000007944 */ /* 0x000fea0003c00000 */
[----:B01----:R-:W-:Y:S01]  /*3b70*/  FADD.FTZ R132, R132, R131 ;  /* 0x0000008384847221 */ /* 0x003fe20000010000 */
[----:B------:R-:W-:Y:S01]  /*3b80*/  HFMA2.MMA R131, -RZ, RZ, 0, 2.384185791015625e-07 ;  /* 0x00000004ff837435 */ /* 0x000fe200000001ff */
[----:B------:R-:W-:-:S02]  /*3b90*/  MOV R127, 0x1f ;  /* 0x0000001f007f7802 */ /* 0x000fc40000000f00 */
[----:B------:R-:W-:Y:S02]  /*3ba0*/  MOV R130, 0xffffffff ;  /* 0xffffffff00827802 */ /* 0x000fe40000000f00 */
[----:B------:R-:W-:Y:S02]  /*3bb0*/  MOV R128, 0x3bd0 ;  /* 0x00003bd000807802 */ /* 0x000fe40000000f00 */
[----:B------:R-:W-:Y:S05]  /*3bc0*/  CALL.REL.NOINC `($__internal_75_$__cuda_sm70_shflsync_bfly_p) ;  /* 0x000000d000007944 */ /* 0x000fea0003c00000 */
[----:B01----:R-:W-:Y:S01]  /*3bd0*/  FADD.FTZ R132, R132, R131 ;  /* 0x0000008384847221 */ /* 0x003fe20000010000 */
[----:B------:R-:W-:Y:S01]  /*3be0*/  HFMA2.MMA R131, -RZ, RZ, 0, 4.76837158203125e-07 ;  /* 0x00000008ff837435 */ /* 0x000fe200000001ff */
[----:B------:R-:W-:Y:S02]  /*3bf0*/  MOV R127, 0x1f ;  /* 0x0000001f007f7802 */ /* 0x000fe40000000f00 */
[----:B------:R-:W-:Y:S02]  /*3c00*/  MOV R130, 0xffffffff ;  /* 0xffffffff00827802 */ /* 0x000fe40000000f00 */
[----:B------:R-:W-:Y:S02]  /*3c10*/  MOV R128, 0x3c30 ;  /* 0x00003c3000807802 */ /* 0x000fe40000000f00 */
[----:B------:R-:W-:Y:S05]  /*3c20*/  CALL.REL.NOINC `($__internal_75_$__cuda_sm70_shflsync_bfly_p) ;  /* 0x0000007000007944 */ /* 0x000fea0003c00000 */
[----:B01----:R-:W-:Y:S01]  /*3c30*/  FADD.FTZ R132, R132, R131 ;  /* 0x0000008384847221 */ /* 0x003fe20000010000 */
[----:B------:R-:W-:Y:S01]  /*3c40*/  HFMA2.MMA R131, -RZ, RZ, 0, 9.5367431640625e-07 ;  /* 0x00000010ff837435 */ /* 0x000fe200000001ff */
[----:B------:R-:W-:-:S02]  /*3c50*/  MOV R127, 0x1f ;  /* 0x0000001f007f7802 */ /* 0x000fc40000000f00 */
[----:B------:R-:W-:Y:S02]  /*3c60*/  MOV R130, 0xffffffff ;  /* 0xffffffff00827802 */ /* 0x000fe40000000f00 */
[----:B------:R-:W-:Y:S02]  /*3c70*/  MOV R128, 0x3c90 ;  /* 0x00003c9000807802 */ /* 0x000fe40000000f00 */
[----:B------:R-:W-:Y:S05]  /*3c80*/  CALL.REL.NOINC `($__internal_75_$__cuda_sm70_shflsync_bfly_p) ;  /* 0x0000001000007944 */ /* 0x000fea0003c00000 */
[----:B01----:R-:W-:Y:S05]  /*3c90*/  BRA `(.L_x_24256) ;  /* 0xffffeb6000007947 */ /* 0x003fea000383ffff */
        .weak           $__internal_75_$__cuda_sm70_shflsync_bfly_p
        .type           $__internal_75_$__cuda_sm70_shflsync_bfly_p,@function
        .size           $__internal_75_$__cuda_sm70_shflsync_bfly_p,(.L_x_26535 - $__internal_75_$__cuda_sm70_shflsync_bfly_p)
$__internal_75_$__cuda_sm70_shflsync_bfly_p:
[----:B------:R-:W-:Y:S01]  /*3ca0*/  HFMA2.MMA R129, -RZ, RZ, 0, 0 ;  /* 0x00000000ff817435 */ /* 0x000fe200000001ff */
[----:B------:R-:W-:Y:S04]  /*3cb0*/  WARPSYNC R130 ;  /* 0x0000008200007348 */ /* 0x000fe80003800000 */
[----:B------:R0:W1:Y:S01]  /*3cc0*/  SHFL.BFLY PT, R131, R132, R131, R127 ;  /* 0x0c00008384837389 */ /* 0x00006200000e007f */
[----:B------:R-:W-:Y:S05]  /*3cd0*/  RET.REL.NODEC R128 `(_ZN10layer_norm31ln_parallel_residual_fwd_kernelINS_13Kernel_traitsIfffffjLj8192ELj1ELj1ELj8ELj16ENS_18Kernel_traits_baseILj8192EfffffjLj256EEEEELb0ELb1ELb1EEEvNS_9FwdParamsE) ;  /* 0xffffc32080007950 */ /* 0x000fea0003c3ffff */
.L_x_24257:
        /* <DEDUP_REMOVED lines=10> */
.L_x_26535:


//--------------------- .text._ZN10layer_norm31ln_parallel_residual_fwd_kernelINS_13Kernel_traitsIfffffjLj8192ELj1ELj1ELj8ELj16ENS_18Kernel_traits_baseILj8192EfffffjLj256EEEEELb1ELb0ELb0EEEvNS_9FwdParamsE --------------------------
	.section	.text._ZN10layer_norm31ln_parallel_residual_fwd_kernelINS_13Kernel_traitsIfffffjLj8192ELj1ELj1ELj8ELj16ENS_18Kernel_traits_baseILj8192EfffffjLj256EEEEELb1ELb0ELb0EEEvNS_9FwdParamsE,"ax",@progbits
	.sectioninfo	@"SHI_REGISTERS=228"
	.align	128
        .global         _ZN10layer_norm31ln_parallel_residual_fwd_kernelINS_13Kernel_traitsIfffffjLj8192ELj1ELj1ELj8ELj16ENS_18Kernel_traits_baseILj8192EfffffjLj256EEEEELb1ELb0ELb0EEEvNS_9FwdParamsE
        .type           _ZN10layer_norm31ln_parallel_residual_fwd_kernelINS_13Kernel_traitsIfffffjLj8192ELj1ELj1ELj8ELj16ENS_18Kernel_traits_baseILj8192EfffffjLj256EEEEELb1ELb0ELb0EEEvNS_9FwdParamsE,@function
        .size           _ZN10layer_norm31ln_parallel_residual_fwd_kernelINS_13Kernel_traitsIfffffjLj8192ELj1ELj1ELj8ELj16ENS_18Kernel_traits_baseILj8192EfffffjLj256EEEEELb1ELb0ELb0EEEvNS_9FwdParamsE,(.L_x_26536 - _ZN10layer_norm31ln_parallel_residual_fwd_kernelINS_13Kernel_traitsIfffffjLj8192ELj1ELj1ELj8ELj16ENS_18Kernel_traits_baseILj8192EfffffjLj256EEEEELb1ELb0ELb0EEEvNS_9FwdParamsE)
        .other          _ZN10layer_norm31ln_parallel_residual_fwd_kernelINS_13Kernel_traitsIfffffjLj8192ELj1ELj1ELj8ELj16ENS_18Kernel_traits_baseILj8192EfffffjLj256EEEEELb1ELb0ELb0EEEvNS_9FwdParamsE,@"STO_CUDA_ENTRY STV_DEFAULT"
_ZN10layer_norm31ln_parallel_residual_fwd_kernelINS_13Kernel_traitsIfffffjLj8192ELj1ELj1ELj8ELj16ENS_18Kernel_traits_baseILj8192EfffffjLj256EEEEELb1ELb0ELb0EEEvNS_9FwdParamsE:
.text._ZN10layer_norm31ln_parallel_residual_fwd_kernelINS_13Kernel_traitsIfffffjLj8192ELj1ELj1ELj8ELj16ENS_18Kernel_traits_baseILj8192EfffffjLj256EEEEELb1ELb0ELb0EEEvNS_9FwdParamsE:
        /* <DEDUP_REMOVED lines=21> */
[----:B--2---:R-:W-:Y:S02]  /*0150*/  @P0 IADD3 R148, P1, R2, c[0x0][0x240], RZ ;  /* 0x0000900002940a10 */ /* 0x004fe40007f3e0ff */
[----:B------:R-:W-:-:S03]  /*0160*/  LOP3.LUT R2, R196, 0xff, RZ, 0xc0, !PT ;  /* 0x000000ffc4027812 */ /* 0x000fc600078ec0ff */
[----:B------:R-:W-:Y:S01]  /*0170*/  @P0 IMAD.X R149, RZ, RZ, R3, P1 ;  /* 0x000000ffff950224 */ /* 0x000fe200008e0603 */
[----:B------:R-:W-:Y:S02]  /*0180*/  LOP3.LUT R3, R2, 0xff, RZ, 0x3c, !PT ;  /* 0x000000ff02037812 */ /* 0x000fe400078e3cff */
[----:B---3--:R-:W-:Y:S02]  /*0190*/  IADD3 R19, R219, -0x4498517b, RZ ;  /* 0xbb67ae85db137810 */ /* 0x008fe40007ffe0ff */
[----:B------:R-:W-:Y:S02]  /*01a0*/  LEA.HI.SX32 R18, R0, R3, 0x1e ;  /* 0x0000000300127211 */ /* 0x000fe400078ff2ff */
[----:B------:R-:W-:Y:S02]  /*01b0*/  SHF.R.U32.HI R210, RZ, 0x2, R149 ;  /* 0x00000002ffd27819 */ /* 0x000fe40000011695 */
[C---:B------:R-:W-:Y:S02]  /*01c0*/  LOP3.LUT P2, RZ, R18.reuse, 0xffffff00, RZ, 0xc0, !PT ;  /* 0xffffff0012ff7812 */ /* 0x040fe4000784c0ff */
[----:B------:R-:W-:-:S02]  /*01d0*/  ISETP.GE.U32.AND P5, PT, R18, 0x200, PT ;  /* 0x000002001200780c */ /* 0x000fc40003fa6070 */
[----:B------:R-:W-:Y:S02]  /*01e0*/  SHF.R.U64 R211, R148, 0x2, R149 ;  /* 0x0000000294d37819 */ /* 0x000fe40000001295 */
[----:B------:R-:W-:Y:S02]  /*01f0*/  LOP3.LUT R8, R7, R210, R218, 0x96, !PT ;  /* 0x000000d207087212 */ /* 0x000fe400078e96da */
[C---:B------:R-:W-:Y:S01]  /*0200*/  ISETP.GE.U32.AND P4, PT, R18.reuse, 0x300, PT ;  /* 0x000003001200780c */ /* 0x040fe20003f86070 */
[----:B------:R-:W-:Y:S01]  /*0210*/  IMAD.WIDE.U32 R4, R211, -0x2daee0ad, RZ ;  /* 0xd2511f53d3047825 */ /* 0x000fe200078e00ff */
[----:B------:R-:W-:Y:S02]  /*0220*/  ISETP.GE.U32.AND P3, PT, R18, 0x400, PT ;  /* 0x000004001200780c */ /* 0x000fe40003f66070 */
[----:B------:R-:W-:Y:S01]  /*0230*/  IADD3 R17, R218, -0x61c88647, RZ ;  /* 0x9e3779b9da117810 */ /* 0x000fe20007ffe0ff */
[----:B------:R-:W-:Y:S01]  /*0240*/  IMAD.WIDE.U32 R8, R8, -0x2daee0ad, RZ ;  /* 0xd2511f5308087825 */ /* 0x000fe200078e00ff */
[----:B------:R-:W-:-:S02]  /*0250*/  @P2 LOP3.LUT R214, R214, 0x2, RZ, 0xfc, !PT ;  /* 0x00000002d6d62812 */ /* 0x000fc400078efcff */
[----:B------:R-:W-:Y:S02]  /*0260*/  LOP3.LUT R5, R5, R219, RZ, 0x3c, !PT ;  /* 0x000000db05057212 */ /* 0x000fe400078e3cff */
[----:B------:R-:W-:Y:S02]  /*0270*/  LOP3.LUT R214, R214, 0xfffffeff, RZ, 0xc0, !PT ;  /* 0xfffffeffd6d67812 */ /* 0x000fe400078ec0ff */
[----:B------:R-:W-:Y:S01]  /*0280*/  LOP3.LUT R10, R9, R4, R19, 0x96, !PT ;  /* 0x00000004090a7212 */ /* 0x000fe200078e9613 */
[----:B------:R-:W-:Y:S01]  /*0290*/  IMAD.WIDE.U32 R4, R5, -0x326172a9, RZ ;  /* 0xcd9e8d5705047825 */ /* 0x000fe200078e00ff */
[----:B------:R-:W-:Y:S02]  /*02a0*/  @P5 LOP3.LUT R214, R214, 0x100, RZ, 0xfc, !PT ;  /* 0x00000100d6d65812 */ /* 0x000fe400078efcff */
[----:B------:R-:W-:Y:S01]  /*02b0*/  IADD3 R16, R219, 0x76cf5d0a, RZ ;  /* 0x76cf5d0adb107810 */ /* 0x000fe20007ffe0ff */
[----:B------:R-:W-:Y:S01]  /*02c0*/  IMAD.WIDE.U32 R10, R10, -0x326172a9, RZ ;  /* 0xcd9e8d570a0a7825 */ /* 0x000fe200078e00ff */
[----:B------:R-:W-:-:S02]  /*02d0*/  LOP3.LUT R214, R214, 0xffffff7f, RZ, 0xc0, !PT ;  /* 0xffffff7fd6d67812 */ /* 0x000fc400078ec0ff */
[----:B------:R-:W-:Y:S02]  /*02e0*/  LOP3.LUT R6, R5, R17, R6, 0x96, !PT ;  /* 0x0000001105067212 */ /* 0x000fe400078e9606 */
[----:B------:R-:W-:Y:S02]  /*02f0*/  @P4 LOP3.LUT R214, R214, 0x80, RZ, 0xfc, !PT ;  /* 0x00000080d6d64812 */ /* 0x000fe400078efcff */
[----:B------:R-:W-:Y:S01]  /*0300*/  IADD3 R15, R218, 0x3c6ef372, RZ ;  /* 0x3c6ef372da0f7810 */ /* 0x000fe20007ffe0ff */
[----:B------:R-:W-:Y:S01]  /*0310*/  IMAD.WIDE.U32 R6, R6, -0x2daee0ad, RZ ;  /* 0xd2511f5306067825 */ /* 0x000fe200078e00ff */
[----:B------:R-:W-:-:S04]  /*0320*/  LOP3.LUT R214, R214, 0xffffffbf, RZ, 0xc0, !PT ;  /* 0xffffffbfd6d67812 */ /* 0x000fc800078ec0ff */
[----:B------:R-:W-:Y:S01]  /*0330*/  @P3 LOP3.LUT R214, R214, 0x40, RZ, 0xfc, !PT ;  /* 0x00000040d6d63812 */ /* 0x000fe200078efcff */
[----:B------:R-:W-:Y:S05]  /*0340*/  @!P2 BRA `(.L_x_24259) ;  /* 0x000001700000a947 */ /* 0x000fea0003800000 */
[----:B------:R-:W-:Y:S01]  /*0350*/  ISETP.NE.U32.AND P0, PT, RZ, c[0x0][0x218], PT ;  /* 0x00008600ff007a0c */ /* 0x000fe20003f05070 */
[----:B------:R-:W-:Y:S01]  /*0360*/  IMAD.MOV.U32 R29, RZ, RZ, 0x10 ;  /* 0x00000010ff1d7424 */ /* 0x000fe200078e00ff */
[----:B------:R-:W-:Y:S01]  /*0370*/  ISETP.NE.U32.AND P1, PT, RZ, c[0x0][0x220], PT ;  /* 0x00008800ff007a0c */ /* 0x000fe20003f25070 */
[----:B------:R-:W-:Y:S01]  /*0380*/  CS2R R22, SRZ ;  /* 0x0000000000167805 */ /* 0x000fe2000001ff00 */
[----:B------:R-:W-:Y:S01]  /*0390*/  ISETP.NE.AND.EX P0, PT, RZ, c[0x0][0x21c], PT, P0 ;  /* 0x00008700ff007a0c */ /* 0x000fe20003f05300 */
[----:B------:R-:W-:Y:S01]  /*03a0*/  CS2R R20, SRZ ;  /* 0x0000000000147805 */ /* 0x000fe2000001ff00 */
[----:B------:R-:W-:Y:S01]  /*03b0*/  ISETP.NE.AND.EX P1, PT, RZ, c[0x0][0x224], PT, P1 ;  /* 0x00008900ff007a0c */ /* 0x000fe20003f25310 */
[----:B------:R-:W-:Y:S01]  /*03c0*/  CS2R R26, SRZ ;  /* 0x00000000001a7805 */ /* 0x000fe2000001ff00 */
[C---:B------:R-:W-:Y:S01]  /*03d0*/  SHF.L.U32 R36, R2.reuse, 0x4, RZ ;  /* 0x0000000402247819 */ /* 0x040fe200000006ff */
[----:B------:R-:W-:Y:S01]  /*03e0*/  CS2R R24, SRZ ;  /* 0x0000000000187805 */ /* 0x000fe2000001ff00 */
        /* <DEDUP_REMOVED lines=10> */
[----:B------:R-:W5:Y:S04]  /*0490*/  LDG.E.128 R32, [R32.64] ;  /* 0x0000000420207981 */ /* 0x000f68000c1e1d00 */
[----:B------:R0:W5:Y:S01]  /*04a0*/  @P1 LDG.E.128 R24, [R36.64] ;  /* 0x0000000424181981 */ /* 0x000162000c1e1d00 */
[----:B------:R-:W-:-:S03]  /*04b0*/  LOP3.LUT R2, R2, 0x100, RZ, 0xfc, !PT ;  /* 0x0000010002027812 */ /* 0x000fc600078efcff */
.L_x_24259:
[----:B------:R-:W-:Y:S05]  /*04c0*/  BSYNC B0 ;  /* 0x0000000000007941 */ /* 0x000fea0003800000 */
.L_x_24258:
[----:B------:R-:W-:Y:S01]  /*04d0*/  BSSY B0, `(.L_x_24260) ;  /* 0x0000019000007945 */ /* 0x000fe20003800000 */
[----:B------:R-:W-:Y:S05]  /*04e0*/  @!P5 BRA `(.L_x_24261) ;  /* 0x000001700000d947 */ /* 0x000fea0003800000 */
[----:B------:R-:W-:Y:S01]  /*04f0*/  ISETP.NE.U32.AND P0, PT, RZ, c[0x0][0x218], PT ;  /* 0x00008600ff007a0c */ /* 0x000fe20003f05070 */
[C---:B------:R-:W-:Y:S01]  /*0500*/  IMAD.SHL.U32 R52, R2.reuse, 0x10, RZ ;  /* 0x0000001002347824 */ /* 0x040fe200078e00ff */
[----:B------:R-:W-:Y:S01]  /*0510*/  ISETP.NE.U32.AND P1, PT, RZ, c[0x0][0x220], PT ;  /* 0x00008800ff007a0c */ /* 0x000fe20003f25070 */
[----:B------:R-:W-:Y:S01]  /*0520*/  IMAD.MOV.U32 R45, RZ, RZ, 0x10 ;  /* 0x00000010ff2d7424 */ /* 0x000fe200078e00ff */
[----:B------:R-:W-:Y:S01]  /*0530*/  ISETP.NE.AND.EX P0, PT, RZ, c[0x0][0x21c], PT, P0 ;  /* 0x00008700ff007a0c */ /* 0x000fe20003f05300 */
[----:B------:R-:W-:Y:S01]  /*0540*/  CS2R R38, SRZ ;  /* 0x0000000000267805 */ /* 0x000fe2000001ff00 */
[----:B------:R-:W-:Y:S01]  /*0550*/  ISETP.NE.AND.EX P1, PT, RZ, c[0x0][0x224], PT, P1 ;  /* 0x00008900ff007a0c */ /* 0x000fe20003f25310 */
[----:B0-----:R-:W-:Y:S01]  /*0560*/  CS2R R36, SRZ ;  /* 0x0000000000247805 */ /* 0x001fe2000001ff00 */
[C---:B------:R-:W-:Y:S01]  /*0570*/  SHF.L.U64.HI R3, R2.reuse, 0x4, RZ ;  /* 0x0000000402037819 */ /* 0x040fe200000102ff */
[----:B------:R-:W-:Y:S01]  /*0580*/  CS2R R42, SRZ ;  /* 0x00000000002a7805 */ /* 0x000fe2000001ff00 */
[----:B------:R-:W-:Y:S01]  /*0590*/  CS2R R40, SRZ ;  /* 0x0000000000287805 */ /* 0x000fe2000001ff00 */
        /* <DEDUP_REMOVED lines=11> */
[----:B------:R-:W-:-:S03]  /*0650*/  IADD3 R2, R2, 0x100, RZ ;  /* 0x0000010002027810 */ /* 0x000fc60007ffe0ff */
.L_x_24261:
[----:B------:R-:W-:Y:S05]  /*0660*/  BSYNC B0 ;  /* 0x0000000000007941 */ /* 0x000fea0003800000 */
.L_x_24260:
        /* <DEDUP_REMOVED lines=25> */
.L_x_24263:
[----:B------:R-:W-:Y:S05]  /*0800*/  BSYNC B0 ;  /* 0x0000000000007941 */ /* 0x000fea0003800000 */
.L_x_24262:
        /* <DEDUP_REMOVED lines=25> */
.L_x_24265:
[----:B------:R-:W-:Y:S05]  /*09a0*/  BSYNC B0 ;  /* 0x0000000000007941 */ /* 0x000fea0003800000 */
.L_x_24264:
[----:B------:R-:W-:Y:S01]  /*09b0*/  ISETP.GE.U32.AND P0, PT, R18, 0x500, PT ;  /* 0x000005001200780c */ /* 0x000fe20003f06070 */
[----:B------:R-:W-:Y:S01]  /*09c0*/  BSSY B0, `(.L_x_24266) ;  /* 0x0000021000007945 */ /* 0x000fe20003800000 */
[----:B------:R-:W-:Y:S02]  /*09d0*/  LOP3.LUT R4, R11, R4, R15, 0x96, !PT ;  /* 0x000000040b047212 */ /* 0x000fe400078e960f */
[----:B------:R-:W-:-:S02]  /*09e0*/  LOP3.LUT R8, R7, R8, R16, 0x96, !PT ;  /* 0x0000000807087212 */ /* 0x000fc400078e9610 */
[----:B------:R-:W-:Y:S01]  /*09f0*/  LOP3.LUT R214, R214, 0xffffffdf, RZ, 0xc0, !PT ;  /* 0xffffffdfd6d67812 */ /* 0x000fe200078ec0ff */
[----:B------:R-:W-:Y:S01]  /*0a00*/  IMAD.WIDE.U32 R4, R4, -0x2daee0ad, RZ ;  /* 0xd2511f5304047825 */ /* 0x000fe200078e00ff */
[----:B------:R-:W-:Y:S02]  /*0a10*/  IADD3 R14, R219, 0x32370b8f, RZ ;  /* 0x32370b8fdb0e7810 */ /* 0x000fe40007ffe0ff */
[----:B0-----:R-:W-:Y:S01]  /*0a20*/  IADD3 R13, R218, -0x255992d5, RZ ;  /* 0xdaa66d2bda0d7810 */ /* 0x001fe20007ffe0ff */
[----:B------:R-:W-:Y:S02]  /*0a30*/  IMAD.WIDE.U32 R8, R8, -0x326172a9, RZ ;  /* 0xcd9e8d5708087825 */ /* 0x000fe400078e00ff */
[----:B------:R-:W-:Y:S01]  /*0a40*/  @P0 LOP3.LUT R214, R214, 0x20, RZ, 0xfc, !PT ;  /* 0x00000020d6d60812 */ /* 0x000fe200078efcff */
[----:B------:R-:W-:Y:S05]  /*0a50*/  @!P0 BRA `(.L_x_24267) ;  /* 0x0000017000008947 */ /* 0x000fea0003800000 */
[----:B------:R-:W-:Y:S01]  /*0a60*/  ISETP.NE.U32.AND P0, PT, RZ, c[0x0][0x218], PT ;  /* 0x00008600ff007a0c */ /* 0x000fe20003f05070 */
[----:B------:R-:W-:Y:S01]  /*0a70*/  CS2R R86, SRZ ;  /* 0x0000000000567805 */ /* 0x000fe2000001ff00 */
[----:B------:R-:W-:Y:S01]  /*0a80*/  CS2R R84, SRZ ;  /* 0x0000000000547805 */ /* 0x000fe2000001ff00 */
[----:B------:R-:W-:Y:S01]  /*0a90*/  IMAD.SHL.U32 R100, R2, 0x10, RZ ;  /* 0x0000001002647824 */ /* 0x000fe200078e00ff */
[----:B------:R-:W-:-:S13]  /*0aa0*/  ISETP.NE.AND.EX P0, PT, RZ, c[0x0][0x21c], PT, P0 ;  /* 0x00008700ff007a0c */ /* 0x000fda0003f05300 */
[----:B------:R-:W-:-:S04]  /*0ab0*/  @P0 LEA R92, P1, R2, c[0x0][0x218], 0x4 ;  /* 0x00008600025c0a11 */ /* 0x000fc800078220ff */
[C---:B------:R-:W-:Y:S02]  /*0ac0*/  @P0 LEA.HI.X R93, R2.reuse, c[0x0][0x21c], RZ, 0x4, P1 ;  /* 0x00008700025d0a11 */ /* 0x040fe400008f24ff */
[----:B------:R-:W-:Y:S02]  /*0ad0*/  ISETP.NE.U32.AND P1, PT, RZ, c[0x0][0x220], PT ;  /* 0x00008800ff007a0c */ /* 0x000fe40003f25070 */
[----:B------:R-:W-:Y:S01]  /*0ae0*/  SHF.L.U64.HI R3, R2, 0x4, RZ ;  /* 0x0000000402037819 */ /* 0x000fe200000102ff */
[----:B------:R0:W5:Y:S01]  /*0af0*/  @P0 LDG.E.128 R84, [R92.64] ;  /* 0x000000045c540981 */ /* 0x000162000c1e1d00 */
[----:B------:R-:W-:Y:S02]  /*0b00*/  ISETP.NE.AND.EX P1, PT, RZ, c[0x0][0x224], PT, P1 ;  /* 0x00008900ff007a0c */ /* 0x000fe40003f25310 */
[----:B------:R-:W-:Y:S01]  /*0b10*/  IADD3 R96, P0, R100, c[0x0][0x1b8], RZ ;  /* 0x00006e0064607a10 */ /* 0x000fe20007f1e0ff */
[----:B------:R-:W-:-:S03]  /*0b20*/  IMAD.MOV.U32 R95, RZ, RZ, 0x10 ;  /* 0x00000010ff5f7424 */ /* 0x000fc600078e00ff */
[----:B------:R-:W-:Y:S01]  /*0b30*/  IADD3.X R97, R3, c[0x0][0x1bc], RZ, P0, !PT ;  /* 0x00006f0003617a10 */ /* 0x000fe200007fe4ff */
[----:B------:R-:W-:Y:S01]  /*0b40*/  CS2R R90, SRZ ;  /* 0x00000000005a7805 */ /* 0x000fe2000001ff00 */
[----:B------:R-:W-:Y:S01]  /*0b50*/  CS2R R88, SRZ ;  /* 0x0000000000587805 */ /* 0x000fe2000001ff00 */
[----:B0-----:R-:W-:-:S03]  /*0b60*/  IMAD.WIDE.U32 R92, R2, R95, c[0x0][0x1b0] ;  /* 0x00006c00025c7625 */ /* 0x001fc600078e005f */
[----:B------:R-:W5:Y:S01]  /*0b70*/  LDG.E.128 R96, [R96.64] ;  /* 0x0000000460607981 */ /* 0x000f62000c1e1d00 */
[----:B------:R-:W-:-:S03]  /*0b80*/  @P1 IADD3 R100, P0, R100, c[0x0][0x220], RZ ;  /* 0x0000880064641a10 */ /* 0x000fc60007f1e0ff */
[----:B------:R-:W5:Y:S01]  /*0b90*/  LDG.E.128 R92, [R92.64] ;  /* 0x000000045c5c7981 */ /* 0x000f62000c1e1d00 */
[----:B------:R-:W-:-:S05]  /*0ba0*/  @P1 IADD3.X R101, R3, c[0x0][0x224], RZ, P0, !PT ;  /* 0x0000890003651a10 */ /* 0x000fca00007fe4ff */
[----:B------:R0:W5:Y:S01]  /*0bb0*/  @P1 LDG.E.128 R88, [R100.64] ;  /* 0x0000000464581981 */ /* 0x000162000c1e1d00 */
[----:B------:R-:W-:-:S03]  /*0bc0*/  IADD3 R2, R2, 0x100, RZ ;  /* 0x0000010002027810 */ /* 0x000fc60007ffe0ff */
.L_x_24267:
[----:B------:R-:W-:Y:S05]  /*0bd0*/  BSYNC B0 ;  /* 0x0000000000007941 */ /* 0x000fea0003800000 */
.L_x_24266:
[----:B------:R-:W-:Y:S01]  /*0be0*/  ISETP.GE.U32.AND P0, PT, R18, 0x600, PT ;  /* 0x000006001200780c */ /* 0x000fe20003f06070 */
[----:B------:R-:W-:Y:S01]  /*0bf0*/  BSSY B0, `(.L_x_24268) ;  /* 0x0000021000007945 */ /* 0x000fe20003800000 */
[----:B------:R-:W-:Y:S02]  /*0c00*/  LOP3.LUT R150, R5, R6, R14, 0x96, !PT ;  /* 0x0000000605967212 */ /* 0x000fe400078e960e */
[----:B------:R-:W-:Y:S02]  /*0c10*/  LOP3.LUT R6, R9, R10, R13, 0x96, !PT ;  /* 0x0000000a09067212 */ /* 0x000fe400078e960d */
[----:B------:R-:W-:Y:S01]  /*0c20*/  LOP3.LUT R214, R214, 0xffffffef, RZ, 0xc0, !PT ;  /* 0xffffffefd6d67812 */ /* 0x000fe200078ec0ff */
[----:B------:R-:W-:Y:S01]  /*0c30*/  IMAD.WIDE.U32 R150, R150, -0x326172a9, RZ ;  /* 0xcd9e8d5796967825 */ /* 0x000fe200078e00ff */
[----:B------:R-:W-:Y:S02]  /*0c40*/  IADD3 R12, R219, -0x126145ec, RZ ;  /* 0xed9eba14db0c7810 */ /* 0x000fe40007ffe0ff */
[----:B------:R-:W-:Y:S01]  /*0c50*/  IADD3 R11, R218, 0x78dde6e4, RZ ;  /* 0x78dde6e4da0b7810 */ /* 0x000fe20007ffe0ff */
[----:B------:R-:W-:-:S02]  /*0c60*/  IMAD.WIDE.U32 R6, R6, -0x2daee0ad, RZ ;  /* 0xd2511f5306067825 */ /* 0x000fc400078e00ff */
[----:B------:R-:W-:Y:S01]  /*0c70*/  @P0 LOP3.LUT R214, R214, 0x10, RZ, 0xfc, !PT ;  /* 0x00000010d6d60812 */ /* 0x000fe200078efcff */
[----:B------:R-:W-:Y:S05]  /*0c80*/  @!P0 BRA `(.L_x_24269) ;  /* 0x0000017000008947 */ /* 0x000fea0003800000 */
[C---:B------:R-:W-:Y:S01]  /*0c90*/  SHF.L.U32 R118, R2.reuse, 0x4, RZ ;  /* 0x0000000402767819 */ /* 0x040fe200000006ff */
[----:B------:R-:W-:Y:S01]  /*0ca0*/  CS2R R102, SRZ ;  /* 0x0000000000667805 */ /* 0x000fe2000001ff00 */
[----:B------:R-:W-:Y:S01]  /*0cb0*/  SHF.L.U64.HI R3, R2, 0x4, RZ ;  /* 0x0000000402037819 */ /* 0x000fe200000102ff */
[----:B0-----:R-:W-:Y:S01]  /*0cc0*/  CS2R R100, SRZ ;  /* 0x0000000000647805 */ /* 0x001fe2000001ff00 */
[----:B------:R-:W-:-:S04]  /*0cd0*/  IADD3 R112, P0, R118, c[0x0][0x1b8], RZ ;  /* 0x00006e0076707a10 */ /* 0x000fc80007f1e0ff */
[----:B------:R-:W-:Y:S02]  /*0ce0*/  IADD3.X R113, R3, c[0x0][0x1bc], RZ, P0, !PT ;  /* 0x00006f0003717a10 */ /* 0x000fe400007fe4ff */
[----:B------:R-:W-:-:S04]  /*0cf0*/  ISETP.NE.U32.AND P0, PT, RZ, c[0x0][0x220], PT ;  /* 0x00008800ff007a0c */ /* 0x000fc80003f05070 */
[----:B------:R-:W-:Y:S01]  /*0d00*/  ISETP.NE.AND.EX P0, PT, RZ, c[0x0][0x224], PT, P0 ;  /* 0x00008900ff007a0c */ /* 0x000fe20003f05300 */
[----:B------:R-:W-:Y:S01]  /*0d10*/  IMAD.MOV.U32 R109, RZ, RZ, 0x10 ;  /* 0x00000010ff6d7424 */ /* 0x000fe200078e00ff */
[----:B------:R-:W-:Y:S01]  /*0d20*/  CS2R R106, SRZ ;  /* 0x00000000006a7805 */ /* 0x000fe2000001ff00 */
[----:B------:R-:W-:Y:S01]  /*0d30*/  CS2R R104, SRZ ;  /* 0x0000000000687805 */ /* 0x000fe2000001ff00 */
[----:B------:R-:W5:Y:S09]  /*0d40*/  LDG.E.128 R112, [R112.64] ;  /* 0x0000000470707981 */ /* 0x000f72000c1e1d00 */
[----:B------:R-:W-:-:S04]  /*0d50*/  @P0 IADD3 R118, P1, R118, c[0x0][0x220], RZ ;  /* 0x0000880076760a10 */ /* 0x000fc80007f3e0ff */
[----:B------:R-:W-:Y:S02]  /*0d60*/  @P0 IADD3.X R119, R3, c[0x0][0x224], RZ, P1, !PT ;  /* 0x0000890003770a10 */ /* 0x000fe40000ffe4ff */
[----:B------:R-:W-:Y:S01]  /*0d70*/  ISETP.NE.U32.AND P1, PT, RZ, c[0x0][0x218], PT ;  /* 0x00008600ff007a0c */ /* 0x000fe20003f25070 */
[----:B------:R-:W-:Y:S02]  /*0d80*/  IMAD.WIDE.U32 R108, R2, R109, c[0x0][0x1b0] ;  /* 0x00006c00026c7625 */ /* 0x000fe400078e006d */
[----:B------:R0:W5:Y:S01]  /*0d90*/  @P0 LDG.E.128 R104, [R118.64] ;  /* 0x0000000476680981 */ /* 0x000162000c1e1d00 */
[----:B------:R-:W-:-:S03]  /*0da0*/  ISETP.NE.AND.EX P1, PT, RZ, c[0x0][0x21c], PT, P1 ;  /* 0x00008700ff007a0c */ /* 0x000fc60003f25310 */
[----:B------:R-:W5:Y:S10]  /*0db0*/  LDG.E.128 R108, [R108.64] ;  /* 0x000000046c6c7981 */ /* 0x000f74000c1e1d00 */
[----:B------:R-:W-:-:S04]  /*0dc0*/  @P1 LEA R116, P2, R2, c[0x0][0x218], 0x4 ;  /* 0x0000860002741a11 */ /* 0x000fc800078420ff */
[----:B------:R-:W-:-:S05]  /*0dd0*/  @P1 LEA.HI.X R117, R2, c[0x0][0x21c], RZ, 0x4, P2 ;  /* 0x0000870002751a11 */ /* 0x000fca00010f24ff */
[----:B------:R0:W5:Y:S01]  /*0de0*/  @P1 LDG.E.128 R100, [R116.64] ;  /* 0x0000000474641981 */ /* 0x000162000c1e1d00 */
[----:B------:R-:W-:-:S03]  /*0df0*/  IADD3 R2, R2, 0x100, RZ ;  /* 0x0000010002027810 */ /* 0x000fc60007ffe0ff */
.L_x_24269:
[----:B------:R-:W-:Y:S05]  /*0e00*/  BSYNC B0 ;  /* 0x0000000000007941 */ /* 0x000fea0003800000 */
.L_x_24268:
[----:B------:R-:W-:Y:S01]  /*0e10*/  ISETP.GE.U32.AND P0, PT, R18, 0x700, PT ;  /* 0x000007001200780c */ /* 0x000fe20003f06070 */
[----:B------:R-:W-:Y:S01]  /*0e20*/  BSSY B0, `(.L_x_24270) ;  /* 0x0000022000007945 */ /* 0x000fe20003800000 */
[----:B------:R-:W-:Y:S02]  /*0e30*/  LOP3.LUT R5, R151, R8, R11, 0x96, !PT ;  /* 0x0000000897057212 */ /* 0x000fe400078e960b */
[----:B------:R-:W-:Y:S02]  /*0e40*/  LOP3.LUT R152, R7, R4, R12, 0x96, !PT ;  /* 0x0000000407987212 */ /* 0x000fe400078e960c */
[----:B------:R-:W-:Y:S01]  /*0e50*/  LOP3.LUT R214, R214, 0xfffffff7, RZ, 0xc0, !PT ;  /* 0xfffffff7d6d67812 */ /* 0x000fe200078ec0ff */
[----:B------:R-:W-:Y:S01]  /*0e60*/  IMAD.WIDE.U32 R4, R5, -0x2daee0ad, RZ ;  /* 0xd2511f5305047825 */ /* 0x000fe200078e00ff */
[----:B------:R-:W-:Y:S02]  /*0e70*/  LEA.HI R213, R196, R213, RZ, 0x18 ;  /* 0x000000d5c4d57211 */ /* 0x000fe400078fc0ff */
[----:B------:R-:W-:Y:S01]  /*0e80*/  IADD3 R10, R219, -0x56f99767, RZ ;  /* 0xa9066899db0a7810 */ /* 0x000fe20007ffe0ff */
[----:B------:R-:W-:Y:S01]  /*0e90*/  IMAD.WIDE.U32 R152, R152, -0x326172a9, RZ ;  /* 0xcd9e8d5798987825 */ /* 0x000fe200078e00ff */
[----:B------:R-:W-:-:S02]  /*0ea0*/  IADD3 R9, R218, 0x1715609d, RZ ;  /* 0x1715609dda097810 */ /* 0x000fc40007ffe0ff */
[----:B------:R-:W-:Y:S01]  /*0eb0*/  @P0 LOP3.LUT R214, R214, 0x8, RZ, 0xfc, !PT ;  /* 0x00000008d6d60812 */ /* 0x000fe200078efcff */
[----:B------:R-:W-:Y:S05]  /*0ec0*/  @!P0 BRA `(.L_x_24271) ;  /* 0x0000017000008947 */ /* 0x000fea0003800000 */
[C---:B------:R-:W-:Y:S01]  /*0ed0*/  IMAD.SHL.U32 R134, R2.reuse, 0x10, RZ ;  /* 0x0000001002867824 */ /* 0x040fe200078e00ff */
[----:B------:R-:W-:Y:S01]  /*0ee0*/  SHF.L.U64.HI R3, R2, 0x4, RZ ;  /* 0x0000000402037819 */ /* 0x000fe200000102ff */
[----:B0-----:R-:W-:Y:S01]  /*0ef0*/  CS2R R118, SRZ ;  /* 0x0000000000767805 */ /* 0x001fe2000001ff00 */
[----:B------:R-:W-:Y:S02]  /*0f00*/  CS2R R116, SRZ ;  /* 0x0000000000747805 */ /* 0x000fe4000001ff00 */
        /* <DEDUP_REMOVED lines=19> */
.L_x_24271:
[----:B------:R-:W-:Y:S05]  /*1040*/  BSYNC B0 ;  /* 0x0000000000007941 */ /* 0x000fea0003800000 */
.L_x_24270:
[----:B------:R-:W-:Y:S01]  /*1050*/  ISETP.GE.U32.AND P0, PT, R18, 0x800, PT ;  /* 0x000008001200780c */ /* 0x000fe20003f06070 */
[----:B------:R-:W-:Y:S01]  /*1060*/  BSSY B0, `(.L_x_24272) ;  /* 0x000001a000007945 */ /* 0x000fe20003800000 */
[----:B------:R-:W-:-:S11]  /*1070*/  LOP3.LUT R214, R214, 0xfffffffb, RZ, 0xc0, !PT ;  /* 0xfffffffbd6d67812 */ /* 0x000fd600078ec0ff */
[----:B------:R-:W-:Y:S01]  /*1080*/  @P0 LOP3.LUT R214, R214, 0x4, RZ, 0xfc, !PT ;  /* 0x00000004d6d60812 */ /* 0x000fe200078efcff */
[----:B------:R-:W-:Y:S05]  /*1090*/  @!P0 BRA `(.L_x_24273) ;  /* 0x0000016000008947 */ /* 0x000fea0003800000 */
[----:B------:R-:W-:Y:S01]  /*10a0*/  IMAD.SHL.U32 R156, R2, 0x10, RZ ;  /* 0x00000010029c7824 */ /* 0x000fe200078e00ff */
[----:B------:R-:W-:Y:S01]  /*10b0*/  SHF.R.U32.HI R3, RZ, 0x1c, R2 ;  /* 0x0000001cff037819 */ /* 0x000fe20000011602 */
        /* <DEDUP_REMOVED lines=19> */
[----:B------:R0:W5:Y:S04]  /*11f0*/  @P1 LDG.E.128 R132, [R154.64] ;  /* 0x000000049a841981 */ /* 0x000168000c1e1d00 */
.L_x_24273:
[----:B------:R-:W-:Y:S05]  /*1200*/  BSYNC B0 ;  /* 0x0000000000007941 */ /* 0x000fea0003800000 */
.L_x_24272:
[----:B------:R-:W-:Y:S02]  /*1210*/  ISETP.GE.AND P0, PT, R213, c[0x0][0x164], PT ;  /* 0x00005900d5007a0c */ /* 0x000fe40003f06270 */
[----:B------:R-:W-:Y:S02]  /*1220*/  LOP3.LUT R151, R5, R6, R10, 0x96, !PT ;  /* 0x0000000605977212 */ /* 0x000fe400078e960a */
[----:B------:R-:W-:-:S09]  /*1230*/  LOP3.LUT R2, R153, R150, R9, 0x96, !PT ;  /* 0x0000009699027212 */ /* 0x000fd200078e9609 */
[----:B------:R-:W-:Y:S05]  /*1240*/  @P0 EXIT ;  /* 0x000000000000094d */ /* 0x000fea0003800000 */
[----:B------:R-:W-:Y:S01]  /*1250*/  SHF.R.S32.HI R0, RZ, 0x2, R0 ;  /* 0x00000002ff007819 */ /* 0x000fe20000011400 */
[----:B------:R-:W-:Y:S01]  /*1260*/  IMAD.WIDE.U32 R150, R151, -0x326172a9, RZ ;  /* 0xcd9e8d5797967825 */ /* 0x000fe200078e00ff */
[----:B------:R-:W-:Y:S01]  /*1270*/  LOP3.LUT R5, R196, 0xe0, RZ, 0xc0, !PT ;  /* 0x000000e0c4057812 */ /* 0x000fe200078ec0ff */
[----:B------:R-:W-:Y:S01]  /*1280*/  ULDC.U8 UR6, c[0x0][0x1f0] ;  /* 0x00007c0000067ab9 */ /* 0x000fe20000000000 */
[----:B0-----:R-:W-:Y:S01]  /*1290*/  LOP3.LUT R156, R0, 0xff, RZ, 0xc0, !PT ;  /* 0x000000ff009c7812 */ /* 0x001fe200078ec0ff */
[----:B------:R-:W-:Y:S01]  /*12a0*/  IMAD.WIDE.U32 R2, R2, -0x2daee0ad, RZ ;  /* 0xd2511f5302027825 */ /* 0x000fe200078e00ff */
[----:B------:R-:W-:Y:S02]  /*12b0*/  IADD3 R8, R218, -0x4ab325aa, RZ ;  /* 0xb54cda56da087810 */ /* 0x000fe40007ffe0ff */
[----:B------:R-:W-:Y:S01]  /*12c0*/  IADD3 R7, R219, 0x646e171e, RZ ;  /* 0x646e171edb077810 */ /* 0x000fe20007ffe0ff */
[----:B------:R-:W-:Y:S01]  /*12d0*/  IMAD.IADD R5, R156, 0x1, -R5 ;  /* 0x000000019c057824 */ /* 0x000fe200078e0a05 */
[----:B------:R-:W-:Y:S01]  /*12e0*/  SHF.R.U32.HI R0, RZ, 0x3, R0 ;  /* 0x00000003ff007819 */ /* 0x000fe20000011600 */
[----:B------:R-:W-:Y:S01]  /*12f0*/  IMAD.MOV.U32 R201, RZ, RZ, 0x1 ;  /* 0x00000001ffc97424 */ /* 0x000fe200078e00ff */
[----:B------:R-:W-:Y:S01]  /*1300*/  LOP3.LUT R152, R151, R152, R8, 0x96, !PT ;  /* 0x0000009897987212 */ /* 0x000fe200078e9608 */
[----:B------:R-:W-:Y:S01]  /*1310*/  IMAD.MOV.U32 R204, RZ, RZ, RZ ;  /* 0x000000ffffcc7224 */ /* 0x000fe200078e00ff */
[----:B------:R-:W-:-:S02]  /*1320*/  IMNMX R5, RZ, R5, !PT ;  /* 0x00000005ff057217 */ /* 0x000fc40007800200 */
[----:B------:R-:W-:Y:S01]  /*1330*/  LOP3.LUT R154, R3, R4, R7, 0x96, !PT ;  /* 0x00000004039a7212 */ /* 0x000fe200078e9607 */
[----:B------:R-:W-:Y:S01]  /*1340*/  IMAD.WIDE.U32 R152, R152, -0x2daee0ad, RZ ;  /* 0xd2511f5398987825 */ /* 0x000fe200078e00ff */
[----:B------:R-:W-:Y:S02]  /*1350*/  LOP3.LUT R151, R0, 0x1fffffe0, RZ, 0xc0, !PT ;  /* 0x1fffffe000977812 */ /* 0x000fe400078ec0ff */
[----:B------:R-:W-:Y:S01]  /*1360*/  IMNMX R0, R5, 0x20, PT ;  /* 0x0000002005007817 */ /* 0x000fe20003800200 */
[----:B------:R-:W-:Y:S01]  /*1370*/  IMAD.WIDE.U32 R154, R154, -0x326172a9, RZ ;  /* 0xcd9e8d579a9a7825 */ /* 0x000fe200078e00ff */
[----:B------:R-:W-:Y:S02]  /*1380*/  IADD3 R5, R218, 0x5384540f, RZ ;  /* 0x5384540fda057810 */ /* 0x000fe40007ffe0ff */
[----:B------:R-:W-:Y:S01]  /*1390*/  IADD3 R6, R219, 0x1fd5c5a3, RZ ;  /* 0x1fd5c5a3db067810 */ /* 0x000fe20007ffe0ff */
[----:B------:R-:W-:Y:S01]  /*13a0*/  IMAD.IADD R0, R0, 0x1, R151 ;  /* 0x0000000100007824 */ /* 0x000fe200078e0297 */
[----:B------:R-:W-:-:S02]  /*13b0*/  LOP3.LUT R203, R155, R150, R5, 0x96, !PT ;  /* 0x000000969bcb7212 */ /* 0x000fc400078e9605 */
[----:B------:R-:W-:Y:S01]  /*13c0*/  LOP3.LUT R157, R153, R2, R6, 0x96, !PT ;  /* 0x00000002999d7212 */ /* 0x000fe200078e9606 */
[----:B------:R-:W-:Y:S01]  /*13d0*/  IMAD.SHL.U32 R150, R0, 0x4, RZ ;  /* 0x0000000400967824 */ /* 0x000fe200078e00ff */
[----:B------:R-:W-:Y:S01]  /*13e0*/  IADD3 R4, R218, -0xe443238, RZ ;  /* 0xf1bbcdc8da047810 */ /* 0x000fe20007ffe0ff */
[----:B------:R-:W-:Y:S01]  /*13f0*/  IMAD.SHL.U32 R2, R196, 0x20, RZ ;  /* 0x00000020c4027824 */ /* 0x000fe200078e00ff */
[----:B------:R-:W-:Y:S01]  /*1400*/  IADD3 R3, R219, -0x24c28bd8, RZ ;  /* 0xdb3d7428db037810 */ /* 0x000fe20007ffe0ff */
[----:B------:R-:W-:Y:S01]  /*1410*/  IMAD.HI.U32 R149, R157, -0x326172a9, RZ ;  /* 0xcd9e8d579d957827 */ /* 0x000fe200078e00ff */
[----:B------:R-:W-:Y:S01]  /*1420*/  LOP3.LUT R205, R148, 0x3, RZ, 0xc0, !PT ;  /* 0x0000000394cd7812 */ /* 0x000fe200078ec0ff */
[----:B------:R-:W0:Y:S01]  /*1430*/  I2F.U32 R150, R150 ;  /* 0x0000009600967306 */ /* 0x000e220000201000 */
[----:B------:R-:W-:Y:S01]  /*1440*/  LOP3.LUT R153, R2, 0x3e0, RZ, 0xc0, !PT ;  /* 0x000003e002997812 */ /* 0x000fe200078ec0ff */
[----:B------:R-:W-:Y:S01]  /*1450*/  IMAD.HI.U32 R0, R203, -0x2daee0ad, RZ ;  /* 0xd2511f53cb007827 */ /* 0x000fe200078e00ff */
[----:B------:R-:W-:-:S02]  /*1460*/  LOP3.LUT R154, R149, R154, R4, 0x96, !PT ;  /* 0x0000009a959a7212 */ /* 0x000fc400078e9604 */
[----:B------:R-:W-:Y:S01]  /*1470*/  IADD3 R153, R156, -R153, RZ ;  /* 0x800000999c997210 */ /* 0x000fe20007ffe0ff */
[----:B------:R-:W-:Y:S01]  /*1480*/  IMAD R203, R203, -0x2daee0ad, RZ ;  /* 0xd2511f53cbcb7824 */ /* 0x000fe200078e02ff */
[----:B------:R-:W-:Y:S01]  /*1490*/  LOP3.LUT R208, R0, R152, R3, 0x96, !PT ;  /* 0x0000009800d07212 */ /* 0x000fe200078e9603 */
[----:B------:R-:W-:Y:S01]  /*14a0*/  IMAD.HI.U32 R149, R154, -0x2daee0ad, RZ ;  /* 0xd2511f539a957827 */ /* 0x000fe200078e00ff */
[----:B------:R-:W-:Y:S02]  /*14b0*/  IMNMX R153, RZ, R153, !PT ;  /* 0x00000099ff997217 */ /* 0x000fe40007800200 */
[----:B------:R-:W-:Y:S01]  /*14c0*/  IADD3 R2, R219, -0x695add53, RZ ;  /* 0x96a522addb027810 */ /* 0x000fe20007ffe0ff */
[----:B------:R-:W-:Y:S01]  /*14d0*/  IMAD R155, R157, -0x326172a9, RZ ;  /* 0xcd9e8d579d9b7824 */ /* 0x000fe200078e02ff */
[----:B------:R-:W-:Y:S01]  /*14e0*/  IMNMX R152, R153, 0x20, PT ;  /* 0x0000002099987817 */ /* 0x000fe20003800200 */
[----:B------:R-:W-:Y:S01]  /*14f0*/  IMAD.HI.U32 R202, R208, -0x326172a9, RZ ;  /* 0xcd9e8d57d0ca7827 */ /* 0x000fe200078e00ff */
[----:B------:R-:W-:Y:S01]  /*1500*/  IADD3 R0, R218, -0x700cb87f, RZ ;  /* 0x8ff34781da007810 */ /* 0x000fe20007ffe0ff */
[----:B0-----:R0:W1:Y:S01]  /*1510*/  MUFU.RCP R209, R150 ;  /* 0x0000009600d17308 */ /* 0x0010620000001000 */
[----:B------:R-:W-:Y:S01]  /*1520*/  LOP3.LUT R203, R149, R203, R2, 0x96, !PT ;  /* 0x000000cb95cb7212 */ /* 0x000fe200078e9602 */
[----:B------:R-:W-:Y:S01]  /*1530*/  IMAD.IADD R152, R151, 0x1, R152 ;  /* 0x0000000197987824 */ /* 0x000fe200078e0298 */
[----:B------:R-:W-:Y:S01]  /*1540*/  LOP3.LUT R202, R202, R155, R0, 0x96, !PT ;  /* 0x0000009bcaca7212 */ /* 0x000fe200078e9600 */
[----:B------:R-:W-:-:S02]  /*1550*/  IMAD R206, R154, -0x2daee0ad, RZ ;  /* 0xd2511f539ace7824 */ /* 0x000fc400078e02ff */
[----:B------:R-:W-:Y:S02]  /*1560*/  IMAD R208, R208, -0x326172a9, RZ ;  /* 0xcd9e8d57d0d07824 */ /* 0x000fe400078e02ff */
[----:B------:R-:W-:Y:S02]  /*1570*/  IMAD.SHL.U32 R207, R152, 0x4, RZ ;  /* 0x0000000498cf7824 */ /* 0x000fe400078e00ff */
.L_x_24828:
        /* <DEDUP_REMOVED lines=20> */
[----:B0-----:R0:W5:Y:S01]  /*16c0*/  @P2 LDG.E.128 R148, [R190.64] ;  /* 0x00000004be942981 */ /* 0x001162000c1e1d00 */
        /* <DEDUP_REMOVED lines=15> */
.L_x_24277:
[----:B0-----:R-:W-:Y:S02]  /*17c0*/  MOV R217, R208 ;  /* 0x000000d000d97202 */ /* 0x001fe40000000f00 */
.L_x_24278:
[----:B------:R-:W-:Y:S05]  /*17d0*/  BSYNC B1 ;  /* 0x0000000000017941 */ /* 0x000fea0003800000 */
.L_x_24276:
        /* <DEDUP_REMOVED lines=16> */
.L_x_24282:
[----:B------:R-:W-:Y:S05]  /*18e0*/  BSYNC B2 ;  /* 0x0000000000027941 */ /* 0x000fea0003800000 */
.L_x_24281:
        /* <DEDUP_REMOVED lines=44> */
.L_x_24280:
[----:B------:R-:W-:Y:S05]  /*1bb0*/  BSYNC B1 ;  /* 0x0000000000017941 */ /* 0x000fea0003800000 */
.L_x_24279:
        /* <DEDUP_REMOVED lines=14> */
.L_x_24283:
        /* <DEDUP_REMOVED lines=12> */
.L_x_24286:
[----:B------:R-:W-:Y:S02]  /*1d60*/  IMAD.MOV.U32 R205, RZ, RZ, R208 ;  /* 0x000000ffffcd7224 */ /* 0x000fe400078e00d0 */
.L_x_24287:
[----:B------:R-:W-:Y:S05]  /*1d70*/  BSYNC B1 ;  /* 0x0000000000017941 */ /* 0x000fea0003800000 */
.L_x_24285:
        /* <DEDUP_REMOVED lines=16> */
.L_x_24291:
[----:B------:R-:W-:Y:S05]  /*1e80*/  BSYNC B2 ;  /* 0x0000000000027941 */ /* 0x000fea0003800000 */
.L_x_24290:
        /* <DEDUP_REMOVED lines=44> */
.L_x_24289:
[----:B------:R-:W-:Y:S05]  /*2150*/  BSYNC B1 ;  /* 0x0000000000017941 */ /* 0x000fea0003800000 */
.L_x_24288:
        /* <DEDUP_REMOVED lines=8> */
.L_x_24284:
        /* <DEDUP_REMOVED lines=12> */
.L_x_24293:
[----:B------:R-:W-:Y:S02]  /*22a0*/  IMAD.MOV.U32 R205, RZ, RZ, R208 ;  /* 0x000000ffffcd7224 */ /* 0x000fe400078e00d0 */
.L_x_24294:
[----:B------:R-:W-:Y:S05]  /*22b0*/  BSYNC B1 ;  /* 0x0000000000017941 */ /* 0x000fea0003800000 */
.L_x_24292:
        /* <DEDUP_REMOVED lines=16> */
.L_x_24298:
[----:B------:R-:W-:Y:S05]  /*23c0*/  BSYNC B2 ;  /* 0x0000000000027941 */ /* 0x000fea0003800000 */
.L_x_24297:
        /* <DEDUP_REMOVED lines=44> */
.L_x_24296:
[----:B------:R-:W-:Y:S05]  /*2690*/  BSYNC B1 ;  /* 0x0000000000017941 */ /* 0x000fea0003800000 */
.L_x_24295:
        /* <DEDUP_REMOVED lines=11> */
.L_x_24299:
        /* <DEDUP_REMOVED lines=12> */
.L_x_24302:
[----:B------:R-:W-:Y:S02]  /*2810*/  IMAD.MOV.U32 R205, RZ, RZ, R208 ;  /* 0x000000ffffcd7224 */ /* 0x000fe400078e00d0 */
.L_x_24303:
[----:B------:R-:W-:Y:S05]  /*2820*/  BSYNC B1 ;  /* 0x0000000000017941 */ /* 0x000fea0003800000 */
.L_x_24301:
        /* <DEDUP_REMOVED lines=16> */
.L_x_24307:
[----:B------:R-:W-:Y:S05]  /*2930*/  BSYNC B2 ;  /* 0x0000000000027941 */ /* 0x000fea0003800000 */
.L_x_24306:
        /* <DEDUP_REMOVED lines=44> */
.L_x_24305:
[----:B------:R-:W-:Y:S05]  /*2c00*/  BSYNC B1 ;  /* 0x0000000000017941 */ /* 0x000fea0003800000 */
.L_x_24304:
        /* <DEDUP_REMOVED lines=8> */
.L_x_24300:
        /* <DEDUP_REMOVED lines=12> */
.L_x_24309:
[----:B------:R-:W-:Y:S02]  /*2d50*/  IMAD.MOV.U32 R205, RZ, RZ, R208 ;  /* 0x000000ffffcd7224 */ /* 0x000fe400078e00d0 */
.L_x_24310:
[----:B------:R-:W-:Y:S05]  /*2d60*/  BSYNC B1 ;  /* 0x0000000000017941 */ /* 0x000fea0003800000 */
.L_x_24308:
        /* <DEDUP_REMOVED lines=16> */
.L_x_24314:
[----:B------:R-:W-:Y:S05]  /*2e70*/  BSYNC B2 ;  /* 0x0000000000027941 */ /* 0x000fea0003800000 */
.L_x_24313:
        /* <DEDUP_REMOVED lines=44> */
.L_x_24312:
[----:B------:R-:W-:Y:S05]  /*3140*/  BSYNC B1 ;  /* 0x0000000000017941 */ /* 0x000fea0003800000 */
.L_x_24311:
        /* <DEDUP_REMOVED lines=11> */
.L_x_24315:
        /* <DEDUP_REMOVED lines=12> */
.L_x_24318:
[----:B------:R-:W-:Y:S02]  /*32c0*/  IMAD.MOV.U32 R205, RZ, RZ, R208 ;  /* 0x000000ffffcd7224 */ /* 0x000fe400078e00d0 */
.L_x_24319:
[----:B------:R-:W-:Y:S05]  /*32d0*/  BSYNC B1 ;  /* 0x0000000000017941 */ /* 0x000fea0003800000 */
.L_x_24317:
        /* <DEDUP_REMOVED lines=16> */
.L_x_24323:
[----:B------:R-:W-:Y:S05]  /*33e0*/  BSYNC B2 ;  /* 0x0000000000027941 */ /* 0x000fea0003800000 */
.L_x_24322:
        /* <DEDUP_REMOVED lines=44> */
.L_x_24321:
[----:B------:R-:W-:Y:S05]  /*36b0*/  BSYNC B1 ;  /* 0x0000000000017941 */ /* 0x000fea0003800000 */
.L_x_24320:
        /* <DEDUP_REMOVED lines=8> */
.L_x_24316:
        /* <DEDUP_REMOVED lines=12> */
.L_x_24325:
[----:B------:R-:W-:Y:S02]  /*3800*/  IMAD.MOV.U32 R205, RZ, RZ, R208 ;  /* 0x000000ffffcd7224 */ /* 0x000fe400078e00d0 */
.L_x_24326:
[----:B------:R-:W-:Y:S05]  /*3810*/  BSYNC B1 ;  /* 0x0000000000017941 */ /* 0x000fea0003800000 */
.L_x_24324:
        /* <DEDUP_REMOVED lines=16> */
.L_x_24330:
[----:B------:R-:W-:Y:S05]  /*3920*/  BSYNC B2 ;  /* 0x0000000000027941 */ /* 0x000fea0003800000 */
.L_x_24329:
        /* <DEDUP_REMOVED lines=44> */
.L_x_24328:
[----:B------:R-:W-:Y:S05]  /*3bf0*/  BSYNC B1 ;  /* 0x0000000000017941 */ /* 0x000fea0003800000 */
.L_x_24327:
        /* <DEDUP_REMOVED lines=11> */
.L_x_24331:
        /* <DEDUP_REMOVED lines=12> */
.L_x_24334:
[----:B------:R-:W-:Y:S02]  /*3d70*/  IMAD.MOV.U32 R217, RZ, RZ, R208 ;  /* 0x000000ffffd97224 */ /* 0x000fe400078e00d0 */
.L_x_24335:
[----:B------:R-:W-:Y:S05]  /*3d80*/  BSYNC B1 ;  /* 0x0000000000017941 */ /* 0x000fea0003800000 */
.L_x_24333:
        /* <DEDUP_REMOVED lines=16> */
.L_x_24339:
[----:B------:R-:W-:Y:S05]  /*3e90*/  BSYNC B2 ;  /* 0x0000000000027941 */ /* 0x000fea0003800000 */
.L_x_24338:
        /* <DEDUP_REMOVED lines=44> */
.L_x_24337:
[----:B------:R-:W-:Y:S05]  /*4160*/  BSYNC B1 ;  /* 0x0000000000017941 */ /* 0x000fea0003800000 */
.L_x_24336:
        /* <DEDUP_REMOVED lines=8> */
.L_x_24332:
        /* <DEDUP_REMOVED lines=23> */
[----:B------:R-:W-:Y:S02]  /*4360*/  IADD3.X R189, R217, c[0x0][0x19c], RZ, P0, !PT ;  /* 0x00006700d9bd7a10 */ /* 0x000fe400007fe4ff */
[----:B------:R-:W-:-:S05]  /*4370*/  LEA R190, R193, R190, 0x8 ;  /* 0x000000bec1be7211 */ /* 0x000fca00078e40ff */
[----:B------:R-:W-:-:S05]  /*4380*/  IMAD.IADD R191, R190, 0x1, R191 ;  /* 0x00000001bebf7824 */ /* 0x000fca00078e02bf */
[----:B------:R0:W-:Y:S02]  /*4390*/  STG.E [R188.64], R191 ;  /* 0x000000bfbc007986 */ /* 0x0001e4000c101904 */
.L_x_24340:
[----:B------:R-:W-:Y:S02]  /*43a0*/  IADD3 R192, R215, 0x100, RZ ;  /* 0x00000100d7c07810 */ /* 0x000fe40007ffe0ff */
.L_x_24275:
[----:B------:R-:W-:Y:S05]  /*43b0*/  BSYNC B0 ;  /* 0x0000000000007941 */ /* 0x000fea0003800000 */
.L_x_24274:
        /* <DEDUP_REMOVED lines=30> */
.L_x_24344:
[----:B0-----:R-:W-:Y:S02]  /*45a0*/  IMAD.MOV.U32 R220, RZ, RZ, R208 ;  /* 0x000000ffffdc7224 */ /* 0x001fe400078e00d0 */
.L_x_24345:
[----:B------:R-:W-:Y:S05]  /*45b0*/  BSYNC B1 ;  /* 0x0000000000017941 */ /* 0x000fea0003800000 */
.L_x_24343:
        /* <DEDUP_REMOVED lines=16> */
.L_x_24349:
[----:B------:R-:W-:Y:S05]  /*46c0*/  BSYNC B2 ;  /* 0x0000000000027941 */ /* 0x000fea0003800000 */
.L_x_24348:
        /* <DEDUP_REMOVED lines=44> */
.L_x_24347:
[----:B------:R-:W-:Y:S05]  /*4990*/  BSYNC B1 ;  /* 0x0000000000017941 */ /* 0x000fea0003800000 */
.L_x_24346:
        /* <DEDUP_REMOVED lines=14> */
.L_x_24350:
        /* <DEDUP_REMOVED lines=12> */
.L_x_24353:
[----:B------:R-:W-:Y:S02]  /*4b40*/  IMAD.MOV.U32 R205, RZ, RZ, R208 ;  /* 0x000000ffffcd7224 */ /* 0x000fe400078e00d0 */
.L_x_24354:
[----:B------:R-:W-:Y:S05]  /*4b50*/  BSYNC B1 ;  /* 0x0000000000017941 */ /* 0x000fea0003800000 */
.L_x_24352:
        /* <DEDUP_REMOVED lines=16> */
.L_x_24358:
[----:B------:R-:W-:Y:S05]  /*4c60*/  BSYNC B2 ;  /* 0x0000000000027941 */ /* 0x000fea0003800000 */
.L_x_24357:
        /* <DEDUP_REMOVED lines=44> */
.L_x_24356:
[----:B------:R-:W-:Y:S05]  /*4f30*/  BSYNC B1 ;  /* 0x0000000000017941 */ /* 0x000fea0003800000 */
.L_x_24355:
        /* <DEDUP_REMOVED lines=8> */
.L_x_24351:
        /* <DEDUP_REMOVED lines=12> */
.L_x_24360:
[----:B------:R-:W-:Y:S02]  /*5080*/  IMAD.MOV.U32 R205, RZ, RZ, R208 ;  /* 0x000000ffffcd7224 */ /* 0x000fe400078e00d0 */
.L_x_24361:
[----:B------:R-:W-:Y:S05]  /*5090*/  BSYNC B1 ;  /* 0x0000000000017941 */ /* 0x000fea0003800000 */
.L_x_24359:
        /* <DEDUP_REMOVED lines=16> */
.L_x_24365:
[----:B------:R-:W-:Y:S05]  /*51a0*/  BSYNC B2 ;  /* 0x0000000000027941 */ /* 0x000fea0003800000 */
.L_x_24364:
        /* <DEDUP_REMOVED lines=44> */
.L_x_24363:
[----:B------:R-:W-:Y:S05]  /*5470*/  BSYNC B1 ;  /* 0x0000000000017941 */ /* 0x000fea0003800000 */
.L_x_24362:
        /* <DEDUP_REMOVED lines=11> */
.L_x_24366:
        /* <DEDUP_REMOVED lines=12> */
.L_x_24369:
[----:B------:R-:W-:Y:S02]  /*55f0*/  IMAD.MOV.U32 R205, RZ, RZ, R208 ;  /* 0x000000ffffcd7224 */ /* 0x000fe400078e00d0 */
.L_x_24370:
[----:B------:R-:W-:Y:S05]  /*5600*/  BSYNC B1 ;  /* 0x0000000000017941 */ /* 0x000fea0003800000 */
.L_x_24368:
        /* <DEDUP_REMOVED lines=16> */
.L_x_24374:
[----:B------:R-:W-:Y:S05]  /*5710*/  BSYNC B2 ;  /* 0x0000000000027941 */ /* 0x000fea0003800000 */
.L_x_24373:
        /* <DEDUP_REMOVED lines=44> */
.L_x_24372:
[----:B------:R-:W-:Y:S05]  /*59e0*/  BSYNC B1 ;  /* 0x0000000000017941 */ /* 0x000fea0003800000 */
.L_x_24371:
        /* <DEDUP_REMOVED lines=8> */
.L_x_24367:
        /* <DEDUP_REMOVED lines=12> */
.L_x_24376:
[----:B------:R-:W-:Y:S02]  /*5b30*/  IMAD.MOV.U32 R205, RZ, RZ, R208 ;  /* 0x000000ffffcd7224 */ /* 0x000fe400078e00d0 */
.L_x_24377:
[----:B------:R-:W-:Y:S05]  /*5b40*/  BSYNC B1 ;  /* 0x0000000000017941 */ /* 0x000fea0003800000 */
.L_x_24375:
        /* <DEDUP_REMOVED lines=16> */
.L_x_24381:
[----:B------:R-:W-:Y:S05]  /*5c50*/  BSYNC B2 ;  /* 0x0000000000027941 */ /* 0x000fea0003800000 */
.L_x_24380:
        /* <DEDUP_REMOVED lines=44> */
.L_x_24379:
[----:B------:R-:W-:Y:S05]  /*5f20*/  BSYNC B1 ;  /* 0x0000000000017941 */ /* 0x000fea0003800000 */
.L_x_24378:
        /* <DEDUP_REMOVED lines=11> */
.L_x_24382:
        /* <DEDUP_REMOVED lines=12> */
.L_x_24385:
[----:B------:R-:W-:Y:S02]  /*60a0*/  IMAD.MOV.U32 R205, RZ, RZ, R208 ;  /* 0x000000ffffcd7224 */ /* 0x000fe400078e00d0 */
.L_x_24386:
[----:B------:R-:W-:Y:S05]  /*60b0*/  BSYNC B1 ;  /* 0x0000000000017941 */ /* 0x000fea0003800000 */
.L_x_24384:
        /* <DEDUP_REMOVED lines=16> */
.L_x_24390:
[----:B------:R-:W-:Y:S05]  /*61c0*/  BSYNC B2 ;  /* 0x0000000000027941 */ /* 0x000fea0003800000 */
.L_x_24389:
        /* <DEDUP_REMOVED lines=44> */
.L_x_24388:
[----:B------:R-:W-:Y:S05]  /*6490*/  BSYNC B1 ;  /* 0x0000000000017941 */ /* 0x000fea0003800000 */
.L_x_24387:
        /* <DEDUP_REMOVED lines=8> */
.L_x_24383:
        /* <DEDUP_REMOVED lines=12> */
.L_x_24392:
[----:B------:R-:W-:Y:S02]  /*65e0*/  IMAD.MOV.U32 R205, RZ, RZ, R208 ;  /* 0x000000ffffcd7224 */ /* 0x000fe400078e00d0 */
.L_x_24393:
[----:B------:R-:W-:Y:S05]  /*65f0*/  BSYNC B1 ;  /* 0x0000000000017941 */ /* 0x000fea0003800000 */
.L_x_24391:
        /* <DEDUP_REMOVED lines=16> */
.L_x_24397:
[----:B------:R-:W-:Y:S05]  /*6700*/  BSYNC B2 ;  /* 0x0000000000027941 */ /* 0x000fea0003800000 */
.L_x_24396:
        /* <DEDUP_REMOVED lines=44> */
.L_x_24395:
[----:B------:R-:W-:Y:S05]  /*69d0*/  BSYNC B1 ;  /* 0x0000000000017941 */ /* 0x000fea0003800000 */
.L_x_24394:
        /* <DEDUP_REMOVED lines=11> */
.L_x_24398:
        /* <DEDUP_REMOVED lines=12> */
.L_x_24401:
[----:B------:R-:W-:Y:S02]  /*6b50*/  IMAD.MOV.U32 R220, RZ, RZ, R208 ;  /* 0x000000ffffdc7224 */ /* 0x000fe400078e00d0 */
.L_x_24402:
[----:B------:R-:W-:Y:S05]  /*6b60*/  BSYNC B1 ;  /* 0x0000000000017941 */ /* 0x000fea0003800000 */
.L_x_24400:
        /* <DEDUP_REMOVED lines=16> */
.L_x_24406:
[----:B------:R-:W-:Y:S05]  /*6c70*/  BSYNC B2 ;  /* 0x0000000000027941 */ /* 0x000fea0003800000 */
.L_x_24405:
        /* <DEDUP_REMOVED lines=44> */
.L_x_24404:
[----:B------:R-:W-:Y:S05]  /*6f40*/  BSYNC B1 ;  /* 0x0000000000017941 */ /* 0x000fea0003800000 */
.L_x_24403:
        /* <DEDUP_REMOVED lines=8> */
.L_x_24399:
        /* <DEDUP_REMOVED lines=27> */
.L_x_24407:
[----:B------:R-:W-:Y:S02]  /*7180*/  IADD3 R192, R192, 0x100, RZ ;  /* 0x00000100c0c07810 */ /* 0x000fe40007ffe0ff */
.L_x_24342:
[----:B------:R-:W-:Y:S05]  /*7190*/  BSYNC B0 ;  /* 0x0000000000007941 */ /* 0x000fea0003800000 */
.L_x_24341:
        /* <DEDUP_REMOVED lines=30> */
.L_x_24411:
[----:B0-----:R-:W-:Y:S02]  /*7380*/  IMAD.MOV.U32 R220, RZ, RZ, R208 ;  /* 0x000000ffffdc7224 */ /* 0x001fe400078e00d0 */
.L_x_24412:
[----:B------:R-:W-:Y:S05]  /*7390*/  BSYNC B1 ;  /* 0x0000000000017941 */ /* 0x000fea0003800000 */
.L_x_24410:
        /* <DEDUP_REMOVED lines=16> */
.L_x_24416:
[----:B------:R-:W-:Y:S05]  /*74a0*/  BSYNC B2 ;  /* 0x0000000000027941 */ /* 0x000fea0003800000 */
.L_x_24415:
        /* <DEDUP_REMOVED lines=44> */
.L_x_24414:
[----:B------:R-:W-:Y:S05]  /*7770*/  BSYNC B1 ;  /* 0x0000000000017941 */ /* 0x000fea0003800000 */
.L_x_24413:
        /* <DEDUP_REMOVED lines=14> */
.L_x_24417:
        /* <DEDUP_REMOVED lines=12> */
.L_x_24420:
[----:B------:R-:W-:Y:S02]  /*7920*/  IMAD.MOV.U32 R205, RZ, RZ, R208 ;  /* 0x000000ffffcd7224 */ /* 0x000fe400078e00d0 */
.L_x_24421:
[----:B------:R-:W-:Y:S05]  /*7930*/  BSYNC B1 ;  /* 0x0000000000017941 */ /* 0x000fea0003800000 */
.L_x_24419:
        /* <DEDUP_REMOVED lines=16> */
.L_x_24425:
[----:B------:R-:W-:Y:S05]  /*7a40*/  BSYNC B2 ;  /* 0x0000000000027941 */ /* 0x000fea0003800000 */
.L_x_24424:
        /* <DEDUP_REMOVED lines=44> */
.L_x_24423:
[----:B------:R-:W-:Y:S05]  /*7d10*/  BSYNC B1 ;  /* 0x0000000000017941 */ /* 0x000fea0003800000 */
.L_x_24422:
        /* <DEDUP_REMOVED lines=8> */
.L_x_24418:
        /* <DEDUP_REMOVED lines=12> */
.L_x_24427:
[----:B------:R-:W-:Y:S02]  /*7e60*/  IMAD.MOV.U32 R205, RZ, RZ, R208 ;  /* 0x000000ffffcd7224 */ /* 0x000fe400078e00d0 */
.L_x_24428:
[----:B------:R-:W-:Y:S05]  /*7e70*/  BSYNC B1 ;  /* 0x0000000000017941 */ /* 0x000fea0003800000 */
.L_x_24426:
        /* <DEDUP_REMOVED lines=16> */
.L_x_24432:
[----:B------:R-:W-:Y:S05]  /*7f80*/  BSYNC B2 ;  /* 0x0000000000027941 */ /* 0x000fea0003800000 */
.L_x_24431:
        /* <DEDUP_REMOVED lines=44> */
.L_x_24430:
[----:B------:R-:W-:Y:S05]  /*8250*/  BSYNC B1 ;  /* 0x0000000000017941 */ /* 0x000fea0003800000 */
.L_x_24429:
        /* <DEDUP_REMOVED lines=11> */
.L_x_24433:
        /* <DEDUP_REMOVED lines=12> */
.L_x_24436:
[----:B------:R-:W-:Y:S02]  /*83d0*/  IMAD.MOV.U32 R205, RZ, RZ, R208 ;  /* 0x000000ffffcd7224 */ /* 0x000fe400078e00d0 */
.L_x_24437:
[----:B------:R-:W-:Y:S05]  /*83e0*/  BSYNC B1 ;  /* 0x0000000000017941 */ /* 0x000fea0003800000 */
.L_x_24435:
        /* <DEDUP_REMOVED lines=16> */
.L_x_24441:
[----:B------:R-:W-:Y:S05]  /*84f0*/  BSYNC B2 ;  /* 0x0000000000027941 */ /* 0x000fea0003800000 */
.L_x_24440:
        /* <DEDUP_REMOVED lines=44> */
.L_x_24439:
[----:B------:R-:W-:Y:S05]  /*87c0*/  BSYNC B1 ;  /* 0x0000000000017941 */ /* 0x000fea0003800000 */
.L_x_24438:
        /* <DEDUP_REMOVED lines=8> */
.L_x_24434:
        /* <DEDUP_REMOVED lines=12> */
.L_x_24443:
[----:B------:R-:W-:Y:S02]  /*8910*/  IMAD.MOV.U32 R205, RZ, RZ, R208 ;  /* 0x000000ffffcd7224 */ /* 0x000fe400078e00d0 */
.L_x_24444:
[----:B------:R-:W-:Y:S05]  /*8920*/  BSYNC B1 ;  /* 0x0000000000017941 */ /* 0x000fea0003800000 */
.L_x_24442:
        /* <DEDUP_REMOVED lines=16> */
.L_x_24448:
[----:B------:R-:W-:Y:S05]  /*8a30*/  BSYNC B2 ;  /* 0x0000000000027941 */ /* 0x000fea0003800000 */
.L_x_24447:
        /* <DEDUP_REMOVED lines=44> */
.L_x_24446:
[----:B------:R-:W-:Y:S05]  /*8d00*/  BSYNC B1 ;  /* 0x0000000000017941 */ /* 0x000fea0003800000 */
.L_x_24445:
        /* <DEDUP_REMOVED lines=11> */
.L_x_24449:
        /* <DEDUP_REMOVED lines=12> */
.L_x_24452:
[----:B------:R-:W-:Y:S02]  /*8e80*/  MOV R205, R208 ;  /* 0x000000d000cd7202 */ /* 0x000fe40000000f00 */
.L_x_24453:
[----:B------:R-:W-:Y:S05]  /*8e90*/  BSYNC B1 ;  /* 0x0000000000017941 */ /* 0x000fea0003800000 */
.L_x_24451:
        /* <DEDUP_REMOVED lines=16> */
.L_x_24457:
[----:B------:R-:W-:Y:S05]  /*8fa0*/  BSYNC B2 ;  /* 0x0000000000027941 */ /* 0x000fea0003800000 */
.L_x_24456:
        /* <DEDUP_REMOVED lines=44> */
.L_x_24455:
[----:B------:R-:W-:Y:S05]  /*9270*/  BSYNC B1 ;  /* 0x0000000000017941 */ /* 0x000fea0003800000 */
.L_x_24454:
        /* <DEDUP_REMOVED lines=8> */
.L_x_24450:
        /* <DEDUP_REMOVED lines=12> */
.L_x_24459:
[----:B------:R-:W-:Y:S02]  /*93c0*/  IMAD.MOV.U32 R205, RZ, RZ, R208 ;  /* 0x000000ffffcd7224 */ /* 0x000fe400078e00d0 */
.L_x_24460:
[----:B------:R-:W-:Y:S05]  /*93d0*/  BSYNC B1 ;  /* 0x0000000000017941 */ /* 0x000fea0003800000 */
.L_x_24458:
        /* <DEDUP_REMOVED lines=16> */
.L_x_24464:
[----:B------:R-:W-:Y:S05]  /*94e0*/  BSYNC B2 ;  /* 0x0000000000027941 */ /* 0x000fea0003800000 */
.L_x_24463:
        /* <DEDUP_REMOVED lines=44> */
.L_x_24462:
[----:B------:R-:W-:Y:S05]  /*97b0*/  BSYNC B1 ;  /* 0x0000000000017941 */ /* 0x000fea0003800000 */
.L_x_24461:
        /* <DEDUP_REMOVED lines=11> */
.L_x_24465:
        /* <DEDUP_REMOVED lines=12> */
.L_x_24468:
[----:B------:R-:W-:Y:S02]  /*9930*/  IMAD.MOV.U32 R220, RZ, RZ, R208 ;  /* 0x000000ffffdc7224 */ /* 0x000fe400078e00d0 */
.L_x_24469:
[----:B------:R-:W-:Y:S05]  /*9940*/  BSYNC B1 ;  /* 0x0000000000017941 */ /* 0x000fea0003800000 */
.L_x_24467:
        /* <DEDUP_REMOVED lines=16> */
.L_x_24473:
[----:B------:R-:W-:Y:S05]  /*9a50*/  BSYNC B2 ;  /* 0x0000000000027941 */ /* 0x000fea0003800000 */
.L_x_24472:
        /* <DEDUP_REMOVED lines=44> */
.L_x_24471:
[----:B------:R-:W-:Y:S05]  /*9d20*/  BSYNC B1 ;  /* 0x0000000000017941 */ /* 0x000fea0003800000 */
.L_x_24470:
        /* <DEDUP_REMOVED lines=8> */
.L_x_24466:
        /* <DEDUP_REMOVED lines=27> */
.L_x_24474:
[----:B------:R-:W-:Y:S02]  /*9f60*/  IADD3 R192, R192, 0x100, RZ ;  /* 0x00000100c0c07810 */ /* 0x000fe40007ffe0ff */
.L_x_24409:
[----:B------:R-:W-:Y:S05]  /*9f70*/  BSYNC B0 ;  /* 0x0000000000007941 */ /* 0x000fea0003800000 */
.L_x_24408:
        /* <DEDUP_REMOVED lines=30> */
.L_x_24478:
[----:B0-----:R-:W-:Y:S02]  /*a160*/  IMAD.MOV.U32 R220, RZ, RZ, R208 ;  /* 0x000000ffffdc7224 */ /* 0x001fe400078e00d0 */
.L_x_24479:
[----:B------:R-:W-:Y:S05]  /*a170*/  BSYNC B1 ;  /* 0x0000000000017941 */ /* 0x000fea0003800000 */
.L_x_24477:
        /* <DEDUP_REMOVED lines=16> */
.L_x_24483:
[----:B------:R-:W-:Y:S05]  /*a280*/  BSYNC B2 ;  /* 0x0000000000027941 */ /* 0x000fea0003800000 */
.L_x_24482:
        /* <DEDUP_REMOVED lines=44> */
.L_x_24481:
[----:B------:R-:W-:Y:S05]  /*a550*/  BSYNC B1 ;  /* 0x0000000000017941 */ /* 0x000fea0003800000 */
.L_x_24480:
        /* <DEDUP_REMOVED lines=14> */
.L_x_24484:
        /* <DEDUP_REMOVED lines=12> */
.L_x_24487:
[----:B------:R-:W-:Y:S02]  /*a700*/  IMAD.MOV.U32 R205, RZ, RZ, R208 ;  /* 0x000000ffffcd7224 */ /* 0x000fe400078e00d0 */
.L_x_24488:
[----:B------:R-:W-:Y:S05]  /*a710*/  BSYNC B1 ;  /* 0x0000000000017941 */ /* 0x000fea0003800000 */
.L_x_24486:
        /* <DEDUP_REMOVED lines=16> */
.L_x_24492:
[----:B------:R-:W-:Y:S05]  /*a820*/  BSYNC B2 ;  /* 0x0000000000027941 */ /* 0x000fea0003800000 */
.L_x_24491:
        /* <DEDUP_REMOVED lines=44> */
.L_x_24490:
[----:B------:R-:W-:Y:S05]  /*aaf0*/  BSYNC B1 ;  /* 0x0000000000017941 */ /* 0x000fea0003800000 */
.L_x_24489:
        /* <DEDUP_REMOVED lines=8> */
.L_x_24485:
        /* <DEDUP_REMOVED lines=12> */
.L_x_24494:
[----:B------:R-:W-:Y:S02]  /*ac40*/  IMAD.MOV.U32 R205, RZ, RZ, R208 ;  /* 0x000000ffffcd7224 */ /* 0x000fe400078e00d0 */
.L_x_24495:
[----:B------:R-:W-:Y:S05]  /*ac50*/  BSYNC B1 ;  /* 0x0000000000017941 */ /* 0x000fea0003800000 */
.L_x_24493:
        /* <DEDUP_REMOVED lines=16> */
.L_x_24499:
[----:B------:R-:W-:Y:S05]  /*ad60*/  BSYNC B2 ;  /* 0x0000000000027941 */ /* 0x000fea0003800000 */
.L_x_24498:
        /* <DEDUP_REMOVED lines=44> */
.L_x_24497:
[----:B------:R-:W-:Y:S05]  /*b030*/  BSYNC B1 ;  /* 0x0000000000017941 */ /* 0x000fea0003800000 */
.L_x_24496:
        /* <DEDUP_REMOVED lines=11> */
.L_x_24500:
        /* <DEDUP_REMOVED lines=12> */
.L_x_24503:
[----:B------:R-:W-:Y:S02]  /*b1b0*/  IMAD.MOV.U32 R205, RZ, RZ, R208 ;  /* 0x000000ffffcd7224 */ /* 0x000fe400078e00d0 */
.L_x_24504:
[----:B------:R-:W-:Y:S05]  /*b1c0*/  BSYNC B1 ;  /* 0x0000000000017941 */ /* 0x000fea0003800000 */
.L_x_24502:
        /* <DEDUP_REMOVED lines=16> */
.L_x_24508:
[----:B------:R-:W-:Y:S05]  /*b2d0*/  BSYNC B2 ;  /* 0x0000000000027941 */ /* 0x000fea0003800000 */
.L_x_24507:
        /* <DEDUP_REMOVED lines=44> */
.L_x_24506:
[----:B------:R-:W-:Y:S05]  /*b5a0*/  BSYNC B1 ;  /* 0x0000000000017941 */ /* 0x000fea0003800000 */
.L_x_24505:
        /* <DEDUP_REMOVED lines=8> */
.L_x_24501:
        /* <DEDUP_REMOVED lines=12> */
.L_x_24510:
[----:B------:R-:W-:Y:S02]  /*b6f0*/  IMAD.MOV.U32 R205, RZ, RZ, R208 ;  /* 0x000000ffffcd7224 */ /* 0x000fe400078e00d0 */
.L_x_24511:
[----:B------:R-:W-:Y:S05]  /*b700*/  BSYNC B1 ;  /* 0x0000000000017941 */ /* 0x000fea0003800000 */
.L_x_24509:
        /* <DEDUP_REMOVED lines=16> */
.L_x_24515:
[----:B------:R-:W-:Y:S05]  /*b810*/  BSYNC B2 ;  /* 0x0000000000027941 */ /* 0x000fea0003800000 */
.L_x_24514:
        /* <DEDUP_REMOVED lines=44> */
.L_x_24513:
[----:B------:R-:W-:Y:S05]  /*bae0*/  BSYNC B1 ;  /* 0x0000000000017941 */ /* 0x000fea0003800000 */
.L_x_24512:
        /* <DEDUP_REMOVED lines=11> */
.L_x_24516:
        /* <DEDUP_REMOVED lines=12> */
.L_x_24519:
[----:B------:R-:W-:Y:S02]  /*bc60*/  IMAD.MOV.U32 R205, RZ, RZ, R208 ;  /* 0x000000ffffcd7224 */ /* 0x000fe400078e00d0 */
.L_x_24520:
[----:B------:R-:W-:Y:S05]  /*bc70*/  BSYNC B1 ;  /* 0x0000000000017941 */ /* 0x000fea0003800000 */
.L_x_24518:
        /* <DEDUP_REMOVED lines=16> */
.L_x_24524:
[----:B------:R-:W-:Y:S05]  /*bd80*/  BSYNC B2 ;  /* 0x0000000000027941 */ /* 0x000fea0003800000 */
.L_x_24523:
        /* <DEDUP_REMOVED lines=44> */
.L_x_24522:
[----:B------:R-:W-:Y:S05]  /*c050*/  BSYNC B1 ;  /* 0x0000000000017941 */ /* 0x000fea0003800000 */
.L_x_24521:
        /* <DEDUP_REMOVED lines=8> */
.L_x_24517:
        /* <DEDUP_REMOVED lines=12> */
.L_x_24526:
[----:B------:R-:W-:Y:S02]  /*c1a0*/  IMAD.MOV.U32 R205, RZ, RZ, R208 ;  /* 0x000000ffffcd7224 */ /* 0x000fe400078e00d0 */
.L_x_24527:
[----:B------:R-:W-:Y:S05]  /*c1b0*/  BSYNC B1 ;  /* 0x0000000000017941 */ /* 0x000fea0003800000 */
.L_x_24525:
        /* <DEDUP_REMOVED lines=16> */
.L_x_24531:
[----:B------:R-:W-:Y:S05]  /*c2c0*/  BSYNC B2 ;  /* 0x0000000000027941 */ /* 0x000fea0003800000 */
.L_x_24530:
        /* <DEDUP_REMOVED lines=44> */
.L_x_24529:
[----:B------:R-:W-:Y:S05]  /*c590*/  BSYNC B1 ;  /* 0x0000000000017941 */ /* 0x000fea0003800000 */
.L_x_24528:
        /* <DEDUP_REMOVED lines=11> */
.L_x_24532:
        /* <DEDUP_REMOVED lines=12> */
.L_x_24535:
[----:B------:R-:W-:Y:S02]  /*c710*/  IMAD.MOV.U32 R220, RZ, RZ, R208 ;  /* 0x000000ffffdc7224 */ /* 0x000fe400078e00d0 */
.L_x_24536:
[----:B------:R-:W-:Y:S05]  /*c720*/  BSYNC B1 ;  /* 0x0000000000017941 */ /* 0x000fea0003800000 */
.L_x_24534:
        /* <DEDUP_REMOVED lines=16> */
.L_x_24540:
[----:B------:R-:W-:Y:S05]  /*c830*/  BSYNC B2 ;  /* 0x0000000000027941 */ /* 0x000fea0003800000 */
.L_x_24539:
        /* <DEDUP_REMOVED lines=44> */
.L_x_24538:
[----:B------:R-:W-:Y:S05]  /*cb00*/  BSYNC B1 ;  /* 0x0000000000017941 */ /* 0x000fea0003800000 */
.L_x_24537:
        /* <DEDUP_REMOVED lines=8> */
.L_x_24533:
[C---:B------:R-:W-:Y:S01]  /*cb90*/  LEA R190, P0, R192.reuse, c[0x0][0x188], 0x4 ;  /* 0x00006200c0be7a11 */ /* 0x040fe200078020ff */
[C---:B------:R-:W-:Y:S01]  /*cba0*/  IMAD.SHL.U32 R217, R192.reuse, 0x4, RZ ;  /* 0x00000004c0d97824 */ /* 0x040fe200078e00ff */
[----:B------:R-:W-:Y:S02]  /*cbb0*/  SEL R193, RZ, 0x1000000, P5 ;  /* 0x01000000ffc17807 */ /* 0x000fe40002800000 */
[----:B------:R-:W-:Y:S02]  /*cbc0*/  SEL R194, RZ, 0x10000, P4 ;  /* 0x00010000ffc27807 */ /* 0x000fe40002000000 */
[----:B------:R-:W-:Y:S02]  /*cbd0*/  SEL R195, RZ, 0x100, P3 ;  /* 0x00000100ffc37807 */ /* 0x000fe40001800000 */
[----:B------:R-:W-:Y:S02]  /*cbe0*/  LEA.HI.X R191, R192, c[0x0][0x18c], RZ, 0x4, P0 ;  /* 0x00006300c0bf7a11 */ /* 0x000fe400000f24ff */
[----:B------:R-:W-:-:S02]  /*cbf0*/  SEL R216, RZ, 0x1, P2 ;  /* 0x00000001ffd87807 */ /* 0x000fc40001000000 */
[----:B------:R-:W-:Y:S01]  /*cc00*/  SHF.L.U64.HI R220, R192, 0x2, RZ ;  /* 0x00000002c0dc7819 */ /* 0x000fe200000102ff */
[----:B------:R0:W-:Y:S01]  /*cc10*/  STG.E.128 [R190.64], R168 ;  /* 0x000000a8be007986 */ /* 0x0001e2000c101d04 */
[----:B------:R-:W-:Y:S02]  /*cc20*/  IADD3 R188, P0, R217, c[0x0][0x190], RZ ;  /* 0x00006400d9bc7a10 */ /* 0x000fe40007f1e0ff */
[----:B------:R-:W-:Y:S02]  /*cc30*/  IADD3 R193, R195, R193, R194 ;  /* 0x000000c1c3c17210 */ /* 0x000fe40007ffe0c2 */
[----:B------:R-:W-:Y:S02]  /*cc40*/  IADD3.X R189, R220, c[0x0][0x194], RZ, P0, !PT ;  /* 0x00006500dcbd7a10 */ /* 0x000fe400007fe4ff */
[----:B------:R-:W-:Y:S02]  /*cc50*/  IADD3 R193, R193, R216, RZ ;  /* 0x000000d8c1c17210 */ /* 0x000fe40007ffe0ff */
[----:B------:R-:W-:-:S03]  /*cc60*/  LOP3.LUT P1, RZ, R214, 0x1, RZ, 0xc0, !PT ;  /* 0x00000001d6ff7812 */ /* 0x000fc6000782c0ff */
[----:B------:R0:W-:Y:S10]  /*cc70*/  STG.E [R188.64], R193 ;  /* 0x000000c1bc007986 */ /* 0x0001f4000c101904 */
[----:B------:R-:W-:Y:S05]  /*cc80*/  @!P1 BRA `(.L_x_24541) ;  /* 0x000000b000009947 */ /* 0x000fea0003800000 */
[----:B0-----:R-:W-:Y:S01]  /*cc90*/  IMAD.U32 R191, R198, 0x10000, RZ ;  /* 0x00010000c6bf7824 */ /* 0x001fe200078e00ff */
[----:B------:R-:W-:-:S02]  /*cca0*/  LOP3.LUT R190, R197, 0xffff, RZ, 0xc0, !PT ;  /* 0x0000ffffc5be7812 */ /* 0x000fc400078ec0ff */
        /* <DEDUP_REMOVED lines=9> */
.L_x_24541:
[----:B------:R-:W-:Y:S02]  /*cd40*/  IADD3 R192, R192, 0x100, RZ ;  /* 0x00000100c0c07810 */ /* 0x000fe40007ffe0ff */
.L_x_24476:
[----:B------:R-:W-:Y:S05]  /*cd50*/  BSYNC B0 ;  /* 0x0000000000007941 */ /* 0x000fea0003800000 */
.L_x_24475:
        /* <DEDUP_REMOVED lines=30> */
.L_x_24545:
[----:B0-----:R-:W-:Y:S02]  /*cf40*/  MOV R220, R208 ;  /* 0x000000d000dc7202 */ /* 0x001fe40000000f00 */
.L_x_24546:
[----:B------:R-:W-:Y:S05]  /*cf50*/  BSYNC B1 ;  /* 0x0000000000017941 */ /* 0x000fea0003800000 */
.L_x_24544:
        /* <DEDUP_REMOVED lines=16> */
.L_x_24550:
[----:B------:R-:W-:Y:S05]  /*d060*/  BSYNC B2 ;  /* 0x0000000000027941 */ /* 0x000fea0003800000 */
.L_x_24549:
        /* <DEDUP_REMOVED lines=44> */
.L_x_24548:
[----:B------:R-:W-:Y:S05]  /*d330*/  BSYNC B1 ;  /* 0x0000000000017941 */ /* 0x000fea0003800000 */
.L_x_24547:
        /* <DEDUP_REMOVED lines=14> */
.L_x_24551:
        /* <DEDUP_REMOVED lines=12> */
.L_x_24554:
[----:B------:R-:W-:Y:S02]  /*d4e0*/  IMAD.MOV.U32 R205, RZ, RZ, R208 ;  /* 0x000000ffffcd7224 */ /* 0x000fe400078e00d0 */
.L_x_24555:
[----:B------:R-:W-:Y:S05]  /*d4f0*/  BSYNC B1 ;  /* 0x0000000000017941 */ /* 0x000fea0003800000 */
.L_x_24553:
        /* <DEDUP_REMOVED lines=16> */
.L_x_24559:
[----:B------:R-:W-:Y:S05]  /*d600*/  BSYNC B2 ;  /* 0x0000000000027941 */ /* 0x000fea0003800000 */
.L_x_24558:
        /* <DEDUP_REMOVED lines=44> */
.L_x_24557:
[----:B------:R-:W-:Y:S05]  /*d8d0*/  BSYNC B1 ;  /* 0x0000000000017941 */ /* 0x000fea0003800000 */
.L_x_24556:
        /* <DEDUP_REMOVED lines=8> */
.L_x_24552:
        /* <DEDUP_REMOVED lines=12> */
.L_x_24561:
[----:B------:R-:W-:Y:S02]  /*da20*/  IMAD.MOV.U32 R205, RZ, RZ, R208 ;  /* 0x000000ffffcd7224 */ /* 0x000fe400078e00d0 */
.L_x_24562:
[----:B------:R-:W-:Y:S05]  /*da30*/  BSYNC B1 ;  /* 0x0000000000017941 */ /* 0x000fea0003800000 */
.L_x_24560:
        /* <DEDUP_REMOVED lines=16> */
.L_x_24566:
[----:B------:R-:W-:Y:S05]  /*db40*/  BSYNC B2 ;  /* 0x0000000000027941 */ /* 0x000fea0003800000 */
.L_x_24565:
        /* <DEDUP_REMOVED lines=44> */
.L_x_24564:
[----:B------:R-:W-:Y:S05]  /*de10*/  BSYNC B1 ;  /* 0x0000000000017941 */ /* 0x000fea0003800000 */
.L_x_24563:
        /* <DEDUP_REMOVED lines=11> */
.L_x_24567:
        /* <DEDUP_REMOVED lines=12> */
.L_x_24570:
[----:B------:R-:W-:Y:S02]  /*df90*/  IMAD.MOV.U32 R205, RZ, RZ, R208 ;  /* 0x000000ffffcd7224 */ /* 0x000fe400078e00d0 */
.L_x_24571:
[----:B------:R-:W-:Y:S05]  /*dfa0*/  BSYNC B1 ;  /* 0x0000000000017941 */ /* 0x000fea0003800000 */
.L_x_24569:
        /* <DEDUP_REMOVED lines=16> */
.L_x_24575:
[----:B------:R-:W-:Y:S05]  /*e0b0*/  BSYNC B2 ;  /* 0x0000000000027941 */ /* 0x000fea0003800000 */
.L_x_24574:
        /* <DEDUP_REMOVED lines=44> */
.L_x_24573:
[----:B------:R-:W-:Y:S05]  /*e380*/  BSYNC B1 ;  /* 0x0000000000017941 */ /* 0x000fea0003800000 */
.L_x_24572:
        /* <DEDUP_REMOVED lines=8> */
.L_x_24568:
        /* <DEDUP_REMOVED lines=12> */
.L_x_24577:
[----:B------:R-:W-:Y:S02]  /*e4d0*/  MOV R205, R208 ;  /* 0x000000d000cd7202 */ /* 0x000fe40000000f00 */
.L_x_24578:
[----:B------:R-:W-:Y:S05]  /*e4e0*/  BSYNC B1 ;  /* 0x0000000000017941 */ /* 0x000fea0003800000 */
.L_x_24576:
        /* <DEDUP_REMOVED lines=16> */
.L_x_24582:
[----:B------:R-:W-:Y:S05]  /*e5f0*/  BSYNC B2 ;  /* 0x0000000000027941 */ /* 0x000fea0003800000 */
.L_x_24581:
        /* <DEDUP_REMOVED lines=44> */
.L_x_24580:
[----:B------:R-:W-:Y:S05]  /*e8c0*/  BSYNC B1 ;  /* 0x0000000000017941 */ /* 0x000fea0003800000 */
.L_x_24579:
        /* <DEDUP_REMOVED lines=11> */
.L_x_24583:
        /* <DEDUP_REMOVED lines=12> */
.L_x_24586:
[----:B------:R-:W-:Y:S02]  /*ea40*/  IMAD.MOV.U32 R205, RZ, RZ, R208 ;  /* 0x000000ffffcd7224 */ /* 0x000fe400078e00d0 */
.L_x_24587:
[----:B------:R-:W-:Y:S05]  /*ea50*/  BSYNC B1 ;  /* 0x0000000000017941 */ /* 0x000fea0003800000 */
.L_x_24585:
        /* <DEDUP_REMOVED lines=16> */
.L_x_24591:
[----:B------:R-:W-:Y:S05]  /*eb60*/  BSYNC B2 ;  /* 0x0000000000027941 */ /* 0x000fea0003800000 */
.L_x_24590:
        /* <DEDUP_REMOVED lines=44> */
.L_x_24589:
[----:B------:R-:W-:Y:S05]  /*ee30*/  BSYNC B1 ;  /* 0x0000000000017941 */ /* 0x000fea0003800000 */
.L_x_24588:
        /* <DEDUP_REMOVED lines=8> */
.L_x_24584:
        /* <DEDUP_REMOVED lines=12> */
.L_x_24593:
[----:B------:R-:W-:Y:S02]  /*ef80*/  IMAD.MOV.U32 R205, RZ, RZ, R208 ;  /* 0x000000ffffcd7224 */ /* 0x000fe400078e00d0 */
.L_x_24594:
[----:B------:R-:W-:Y:S05]  /*ef90*/  BSYNC B1 ;  /* 0x0000000000017941 */ /* 0x000fea0003800000 */
.L_x_24592:
        /* <DEDUP_REMOVED lines=16> */
.L_x_24598:
[----:B------:R-:W-:Y:S05]  /*f0a0*/  BSYNC B2 ;  /* 0x0000000000027941 */ /* 0x000fea0003800000 */
.L_x_24597:
        /* <DEDUP_REMOVED lines=44> */
.L_x_24596:
[----:B------:R-:W-:Y:S05]  /*f370*/  BSYNC B1 ;  /* 0x0000000000017941 */ /* 0x000fea0003800000 */
.L_x_24595:
        /* <DEDUP_REMOVED lines=11> */
.L_x_24599:
        /* <DEDUP_REMOVED lines=12> */
.L_x_24602:
[----:B------:R-:W-:Y:S02]  /*f4f0*/  IMAD.MOV.U32 R220, RZ, RZ, R208 ;  /* 0x000000ffffdc7224 */ /* 0x000fe400078e00d0 */
.L_x_24603:
[----:B------:R-:W-:Y:S05]  /*f500*/  BSYNC B1 ;  /* 0x0000000000017941 */ /* 0x000fea0003800000 */
.L_x_24601:
        /* <DEDUP_REMOVED lines=16> */
.L_x_24607:
[----:B------:R-:W-:Y:S05]  /*f610*/  BSYNC B2 ;  /* 0x0000000000027941 */ /* 0x000fea0003800000 */
.L_x_24606:
        /* <DEDUP_REMOVED lines=44> */
.L_x_24605:
[----:B------:R-:W-:Y:S05]  /*f8e0*/  BSYNC B1 ;  /* 0x0000000000017941 */ /* 0x000fea0003800000 */
.L_x_24604:
        /* <DEDUP_REMOVED lines=8> */
.L_x_24600:
        /* <DEDUP_REMOVED lines=27> */
.L_x_24608:
[----:B------:R-:W-:Y:S02]  /*fb20*/  IADD3 R192, R192, 0x100, RZ ;  /* 0x00000100c0c07810 */ /* 0x000fe40007ffe0ff */
.L_x_24543:
[----:B------:R-:W-:Y:S05]  /*fb30*/  BSYNC B0 ;  /* 0x0000000000007941 */ /* 0x000fea0003800000 */
.L_x_24542:
        /* <DEDUP_REMOVED lines=30> */
.L_x_24612:
[----:B0-----:R-:W-:Y:S02]  /*fd20*/  IMAD.MOV.U32 R220, RZ, RZ, R208 ;  /* 0x000000ffffdc7224 */ /* 0x001fe400078e00d0 */
.L_x_24613:
[----:B------:R-:W-:Y:S05]  /*fd30*/  BSYNC B1 ;  /* 0x0000000000017941 */ /* 0x000fea0003800000 */
.L_x_24611:
        /* <DEDUP_REMOVED lines=16> */
.L_x_24617:
[----:B------:R-:W-:Y:S05]  /*fe40*/  BSYNC B2 ;  /* 0x0000000000027941 */ /* 0x000fea0003800000 */
.L_x_24616:
        /* <DEDUP_REMOVED lines=44> */
.L_x_24615:
[----:B------:R-:W-:Y:S05]  /*10110*/  BSYNC B1 ;  /* 0x0000000000017941 */ /* 0x000fea0003800000 */
.L_x_24614:
        /* <DEDUP_REMOVED lines=14> */
.L_x_24618:
        /* <DEDUP_REMOVED lines=12> */
.L_x_24621:
[----:B------:R-:W-:Y:S02]  /*102c0*/  IMAD.MOV.U32 R205, RZ, RZ, R208 ;  /* 0x000000ffffcd7224 */ /* 0x000fe400078e00d0 */
.L_x_24622:
[----:B------:R-:W-:Y:S05]  /*102d0*/  BSYNC B1 ;  /* 0x0000000000017941 */ /* 0x000fea0003800000 */
.L_x_24620:
        /* <DEDUP_REMOVED lines=16> */
.L_x_24626:
[----:B------:R-:W-:Y:S05]  /*103e0*/  BSYNC B2 ;  /* 0x0000000000027941 */ /* 0x000fea0003800000 */
.L_x_24625:
        /* <DEDUP_REMOVED lines=44> */
.L_x_24624:
[----:B------:R-:W-:Y:S05]  /*106b0*/  BSYNC B1 ;  /* 0x0000000000017941 */ /* 0x000fea0003800000 */
.L_x_24623:
        /* <DEDUP_REMOVED lines=8> */
.L_x_24619:
        /* <DEDUP_REMOVED lines=12> */
.L_x_24628:
[----:B------:R-:W-:Y:S02]  /*10800*/  IMAD.MOV.U32 R205, RZ, RZ, R208 ;  /* 0x000000ffffcd7224 */ /* 0x000fe400078e00d0 */
.L_x_24629:
[----:B------:R-:W-:Y:S05]  /*10810*/  BSYNC B1 ;  /* 0x0000000000017941 */ /* 0x000fea0003800000 */
.L_x_24627:
        /* <DEDUP_REMOVED lines=16> */
.L_x_24633:
[----:B------:R-:W-:Y:S05]  /*10920*/  BSYNC B2 ;  /* 0x0000000000027941 */ /* 0x000fea0003800000 */
.L_x_24632:
        /* <DEDUP_REMOVED lines=44> */
.L_x_24631:
[----:B------:R-:W-:Y:S05]  /*10bf0*/  BSYNC B1 ;  /* 0x0000000000017941 */ /* 0x000fea0003800000 */
.L_x_24630:
        /* <DEDUP_REMOVED lines=11> */
.L_x_24634:
        /* <DEDUP_REMOVED lines=12> */
.L_x_24637:
[----:B------:R-:W-:Y:S02]  /*10d70*/  IMAD.MOV.U32 R205, RZ, RZ, R208 ;  /* 0x000000ffffcd7224 */ /* 0x000fe400078e00d0 */
.L_x_24638:
[----:B------:R-:W-:Y:S05]  /*10d80*/  BSYNC B1 ;  /* 0x0000000000017941 */ /* 0x000fea0003800000 */
.L_x_24636:
        /* <DEDUP_REMOVED lines=16> */
.L_x_24642:
[----:B------:R-:W-:Y:S05]  /*10e90*/  BSYNC B2 ;  /* 0x0000000000027941 */ /* 0x000fea0003800000 */
.L_x_24641:
        /* <DEDUP_REMOVED lines=44> */
.L_x_24640:
[----:B------:R-:W-:Y:S05]  /*11160*/  BSYNC B1 ;  /* 0x0000000000017941 */ /* 0x000fea0003800000 */
.L_x_24639:
        /* <DEDUP_REMOVED lines=8> */
.L_x_24635:
        /* <DEDUP_REMOVED lines=12> */
.L_x_24644:
[----:B------:R-:W-:Y:S02]  /*112b0*/  IMAD.MOV.U32 R205, RZ, RZ, R208 ;  /* 0x000000ffffcd7224 */ /* 0x000fe400078e00d0 */
.L_x_24645:
[----:B------:R-:W-:Y:S05]  /*112c0*/  BSYNC B1 ;  /* 0x0000000000017941 */ /* 0x000fea0003800000 */
.L_x_24643:
        /* <DEDUP_REMOVED lines=16> */
.L_x_24649:
[----:B------:R-:W-:Y:S05]  /*113d0*/  BSYNC B2 ;  /* 0x0000000000027941 */ /* 0x000fea0003800000 */
.L_x_24648:
        /* <DEDUP_REMOVED lines=44> */
.L_x_24647:
[----:B------:R-:W-:Y:S05]  /*116a0*/  BSYNC B1 ;  /* 0x0000000000017941 */ /* 0x000fea0003800000 */
.L_x_24646:
        /* <DEDUP_REMOVED lines=11> */
.L_x_24650:
        /* <DEDUP_REMOVED lines=12> */
.L_x_24653:
[----:B------:R-:W-:Y:S02]  /*11820*/  MOV R205, R208 ;  /* 0x000000d000cd7202 */ /* 0x000fe40000000f00 */
.L_x_24654:
[----:B------:R-:W-:Y:S05]  /*11830*/  BSYNC B1 ;  /* 0x0000000000017941 */ /* 0x000fea0003800000 */
.L_x_24652:
        /* <DEDUP_REMOVED lines=16> */
.L_x_24658:
[----:B------:R-:W-:Y:S05]  /*11940*/  BSYNC B2 ;  /* 0x0000000000027941 */ /* 0x000fea0003800000 */
.L_x_24657:
        /* <DEDUP_REMOVED lines=44> */
.L_x_24656:
[----:B------:R-:W-:Y:S05]  /*11c10*/  BSYNC B1 ;  /* 0x0000000000017941 */ /* 0x000fea0003800000 */
.L_x_24655:
        /* <DEDUP_REMOVED lines=8> */
.L_x_24651:
        /* <DEDUP_REMOVED lines=12> */
.L_x_24660:
[----:B------:R-:W-:Y:S02]  /*11d60*/  IMAD.MOV.U32 R205, RZ, RZ, R208 ;  /* 0x000000ffffcd7224 */ /* 0x000fe400078e00d0 */
.L_x_24661:
[----:B------:R-:W-:Y:S05]  /*11d70*/  BSYNC B1 ;  /* 0x0000000000017941 */ /* 0x000fea0003800000 */
.L_x_24659:
        /* <DEDUP_REMOVED lines=16> */
.L_x_24665:
[----:B------:R-:W-:Y:S05]  /*11e80*/  BSYNC B2 ;  /* 0x0000000000027941 */ /* 0x000fea0003800000 */
.L_x_24664:
        /* <DEDUP_REMOVED lines=44> */
.L_x_24663:
[----:B------:R-:W-:Y:S05]  /*12150*/  BSYNC B1 ;  /* 0x0000000000017941 */ /* 0x000fea0003800000 */
.L_x_24662:
        /* <DEDUP_REMOVED lines=11> */
.L_x_24666:
        /* <DEDUP_REMOVED lines=12> */
.L_x_24669:
[----:B------:R-:W-:Y:S02]  /*122d0*/  IMAD.MOV.U32 R220, RZ, RZ, R208 ;  /* 0x000000ffffdc7224 */ /* 0x000fe400078e00d0 */
.L_x_24670:
[----:B------:R-:W-:Y:S05]  /*122e0*/  BSYNC B1 ;  /* 0x0000000000017941 */ /* 0x000fea0003800000 */
.L_x_24668:
        /* <DEDUP_REMOVED lines=16> */
.L_x_24674:
[----:B------:R-:W-:Y:S05]  /*123f0*/  BSYNC B2 ;  /* 0x0000000000027941 */ /* 0x000fea0003800000 */
.L_x_24673:
        /* <DEDUP_REMOVED lines=44> */
.L_x_24672:
[----:B------:R-:W-:Y:S05]  /*126c0*/  BSYNC B1 ;  /* 0x0000000000017941 */ /* 0x000fea0003800000 */
.L_x_24671:
        /* <DEDUP_REMOVED lines=8> */
.L_x_24667:
        /* <DEDUP_REMOVED lines=27> */
.L_x_24675:
[----:B------:R-:W-:Y:S02]  /*12900*/  IADD3 R192, R192, 0x100, RZ ;  /* 0x00000100c0c07810 */ /* 0x000fe40007ffe0ff */
.L_x_24610:
[----:B------:R-:W-:Y:S05]  /*12910*/  BSYNC B0 ;  /* 0x0000000000007941 */ /* 0x000fea0003800000 */
.L_x_24609:
        /* <DEDUP_REMOVED lines=30> */
.L_x_24679:
[----:B0-----:R-:W-:Y:S02]  /*12b00*/  IMAD.MOV.U32 R220, RZ, RZ, R208 ;  /* 0x000000ffffdc7224 */ /* 0x001fe400078e00d0 */
.L_x_24680:
[----:B------:R-:W-:Y:S05]  /*12b10*/  BSYNC B1 ;  /* 0x0000000000017941 */ /* 0x000fea0003800000 */
.L_x_24678:
        /* <DEDUP_REMOVED lines=16> */
.L_x_24684:
[----:B------:R-:W-:Y:S05]  /*12c20*/  BSYNC B2 ;  /* 0x0000000000027941 */ /* 0x000fea0003800000 */
.L_x_24683:
        /* <DEDUP_REMOVED lines=44> */
.L_x_24682:
[----:B------:R-:W-:Y:S05]  /*12ef0*/  BSYNC B1 ;  /* 0x0000000000017941 */ /* 0x000fea0003800000 */
.L_x_24681:
        /* <DEDUP_REMOVED lines=14> */
.L_x_24685:
        /* <DEDUP_REMOVED lines=12> */
.L_x_24688:
[----:B------:R-:W-:Y:S02]  /*130a0*/  IMAD.MOV.U32 R205, RZ, RZ, R208 ;  /* 0x000000ffffcd7224 */ /* 0x000fe400078e00d0 */
.L_x_24689:
[----:B------:R-:W-:Y:S05]  /*130b0*/  BSYNC B1 ;  /* 0x0000000000017941 */ /* 0x000fea0003800000 */
.L_x_24687:
        /* <DEDUP_REMOVED lines=16> */
.L_x_24693:
[----:B------:R-:W-:Y:S05]  /*131c0*/  BSYNC B2 ;  /* 0x0000000000027941 */ /* 0x000fea0003800000 */
.L_x_24692:
        /* <DEDUP_REMOVED lines=44> */
.L_x_24691:
[----:B------:R-:W-:Y:S05]  /*13490*/  BSYNC B1 ;  /* 0x0000000000017941 */ /* 0x000fea0003800000 */
.L_x_24690:
        /* <DEDUP_REMOVED lines=8> */
.L_x_24686:
        /* <DEDUP_REMOVED lines=12> */
.L_x_24695:
[----:B------:R-:W-:Y:S02]  /*135e0*/  IMAD.MOV.U32 R205, RZ, RZ, R208 ;  /* 0x000000ffffcd7224 */ /* 0x000fe400078e00d0 */
.L_x_24696:
[----:B------:R-:W-:Y:S05]  /*135f0*/  BSYNC B1 ;  /* 0x0000000000017941 */ /* 0x000fea0003800000 */
.L_x_24694:
        /* <DEDUP_REMOVED lines=16> */
.L_x_24700:
[----:B------:R-:W-:Y:S05]  /*13700*/  BSYNC B2 ;  /* 0x0000000000027941 */ /* 0x000fea0003800000 */
.L_x_24699:
        /* <DEDUP_REMOVED lines=44> */
.L_x_24698:
[----:B------:R-:W-:Y:S05]  /*139d0*/  BSYNC B1 ;  /* 0x0000000000017941 */ /* 0x000fea0003800000 */
.L_x_24697:
        /* <DEDUP_REMOVED lines=11> */
.L_x_24701:
        /* <DEDUP_REMOVED lines=12> */
.L_x_24704:
[----:B------:R-:W-:Y:S02]  /*13b50*/  IMAD.MOV.U32 R205, RZ, RZ, R208 ;  /* 0x000000ffffcd7224 */ /* 0x000fe400078e00d0 */
.L_x_24705:
[----:B------:R-:W-:Y:S05]  /*13b60*/  BSYNC B1 ;  /* 0x0000000000017941 */ /* 0x000fea0003800000 */
.L_x_24703:
        /* <DEDUP_REMOVED lines=16> */
.L_x_24709:
[----:B------:R-:W-:Y:S05]  /*13c70*/  BSYNC B2 ;  /* 0x0000000000027941 */ /* 0x000fea0003800000 */
.L_x_24708:
        /* <DEDUP_REMOVED lines=44> */
.L_x_24707:
[----:B------:R-:W-:Y:S05]  /*13f40*/  BSYNC B1 ;  /* 0x0000000000017941 */ /* 0x000fea0003800000 */
.L_x_24706:
        /* <DEDUP_REMOVED lines=8> */
.L_x_24702:
        /* <DEDUP_REMOVED lines=12> */
.L_x_24711:
[----:B------:R-:W-:Y:S02]  /*14090*/  IMAD.MOV.U32 R205, RZ, RZ, R208 ;  /* 0x000000ffffcd7224 */ /* 0x000fe400078e00d0 */
.L_x_24712:
[----:B------:R-:W-:Y:S05]  /*140a0*/  BSYNC B1 ;  /* 0x0000000000017941 */ /* 0x000fea0003800000 */
.L_x_24710:
        /* <DEDUP_REMOVED lines=16> */
.L_x_24716:
[----:B------:R-:W-:Y:S05]  /*141b0*/  BSYNC B2 ;  /* 0x0000000000027941 */ /* 0x000fea0003800000 */
.L_x_24715:
        /* <DEDUP_REMOVED lines=44> */
.L_x_24714:
[----:B------:R-:W-:Y:S05]  /*14480*/  BSYNC B1 ;  /* 0x0000000000017941 */ /* 0x000fea0003800000 */
.L_x_24713:
        /* <DEDUP_REMOVED lines=11> */
.L_x_24717:
        /* <DEDUP_REMOVED lines=12> */
.L_x_24720:
[----:B------:R-:W-:Y:S02]  /*14600*/  IMAD.MOV.U32 R205, RZ, RZ, R208 ;  /* 0x000000ffffcd7224 */ /* 0x000fe400078e00d0 */
.L_x_24721:
[----:B------:R-:W-:Y:S05]  /*14610*/  BSYNC B1 ;  /* 0x0000000000017941 */ /* 0x000fea0003800000 */
.L_x_24719:
        /* <DEDUP_REMOVED lines=16> */
.L_x_24725:
[----:B------:R-:W-:Y:S05]  /*14720*/  BSYNC B2 ;  /* 0x0000000000027941 */ /* 0x000fea0003800000 */
.L_x_24724:
        /* <DEDUP_REMOVED lines=44> */
.L_x_24723:
[----:B------:R-:W-:Y:S05]  /*149f0*/  BSYNC B1 ;  /* 0x0000000000017941 */ /* 0x000fea0003800000 */
.L_x_24722:
        /* <DEDUP_REMOVED lines=8> */
.L_x_24718:
        /* <DEDUP_REMOVED lines=12> */
.L_x_24727:
[----:B------:R-:W-:Y:S02]  /*14b40*/  IMAD.MOV.U32 R205, RZ, RZ, R208 ;  /* 0x000000ffffcd7224 */ /* 0x000fe400078e00d0 */
.L_x_24728:
[----:B------:R-:W-:Y:S05]  /*14b50*/  BSYNC B1 ;  /* 0x0000000000017941 */ /* 0x000fea0003800000 */
.L_x_24726:
        /* <DEDUP_REMOVED lines=16> */
.L_x_24732:
[----:B------:R-:W-:Y:S05]  /*14c60*/  BSYNC B2 ;  /* 0x0000000000027941 */ /* 0x000fea0003800000 */
.L_x_24731:
        /* <DEDUP_REMOVED lines=44> */
.L_x_24730:
[----:B------:R-:W-:Y:S05]  /*14f30*/  BSYNC B1 ;  /* 0x0000000000017941 */ /* 0x000fea0003800000 */
.L_x_24729:
        /* <DEDUP_REMOVED lines=11> */
.L_x_24733:
        /* <DEDUP_REMOVED lines=12> */
.L_x_24736:
[----:B------:R-:W-:Y:S02]  /*150b0*/  IMAD.MOV.U32 R220, RZ, RZ, R208 ;  /* 0x000000ffffdc7224 */ /* 0x000fe400078e00d0 */
.L_x_24737:
[----:B------:R-:W-:Y:S05]  /*150c0*/  BSYNC B1 ;  /* 0x0000000000017941 */ /* 0x000fea0003800000 */
.L_x_24735:
        /* <DEDUP_REMOVED lines=16> */
.L_x_24741:
[----:B------:R-:W-:Y:S05]  /*151d0*/  BSYNC B2 ;  /* 0x0000000000027941 */ /* 0x000fea0003800000 */
.L_x_24740:
        /* <DEDUP_REMOVED lines=44> */
.L_x_24739:
[----:B------:R-:W-:Y:S05]  /*154a0*/  BSYNC B1 ;  /* 0x0000000000017941 */ /* 0x000fea0003800000 */
.L_x_24738:
        /* <DEDUP_REMOVED lines=8> */
.L_x_24734:
        /* <DEDUP_REMOVED lines=27> */
.L_x_24742:
[----:B------:R-:W-:Y:S02]  /*156e0*/  IADD3 R192, R192, 0x100, RZ ;  /* 0x00000100c0c07810 */ /* 0x000fe40007ffe0ff */
.L_x_24677:
[----:B------:R-:W-:Y:S05]  /*156f0*/  BSYNC B0 ;  /* 0x0000000000007941 */ /* 0x000fea0003800000 */
.L_x_24676:
        /* <DEDUP_REMOVED lines=30> */
.L_x_24746:
[----:B0-----:R-:W-:Y:S02]  /*158e0*/  MOV R220, R208 ;  /* 0x000000d000dc7202 */ /* 0x001fe40000000f00 */
.L_x_24747:
[----:B------:R-:W-:Y:S05]  /*158f0*/  BSYNC B1 ;  /* 0x0000000000017941 */ /* 0x000fea0003800000 */
.L_x_24745:
        /* <DEDUP_REMOVED lines=16> */
.L_x_24751:
[----:B------:R-:W-:Y:S05]  /*15a00*/  BSYNC B2 ;  /* 0x0000000000027941 */ /* 0x000fea0003800000 */
.L_x_24750:
        /* <DEDUP_REMOVED lines=44> */
.L_x_24749:
[----:B------:R-:W-:Y:S05]  /*15cd0*/  BSYNC B1 ;  /* 0x0000000000017941 */ /* 0x000fea0003800000 */
.L_x_24748:
        /* <DEDUP_REMOVED lines=14> */
.L_x_24752:
        /* <DEDUP_REMOVED lines=12> */
.L_x_24755:
[----:B------:R-:W-:Y:S02]  /*15e80*/  IMAD.MOV.U32 R205, RZ, RZ, R208 ;  /* 0x000000ffffcd7224 */ /* 0x000fe400078e00d0 */
.L_x_24756:
[----:B------:R-:W-:Y:S05]  /*15e90*/  BSYNC B1 ;  /* 0x0000000000017941 */ /* 0x000fea0003800000 */
.L_x_24754:
        /* <DEDUP_REMOVED lines=16> */
.L_x_24760:
[----:B------:R-:W-:Y:S05]  /*15fa0*/  BSYNC B2 ;  /* 0x0000000000027941 */ /* 0x000fea0003800000 */
.L_x_24759:
        /* <DEDUP_REMOVED lines=44> */
.L_x_24758:
[----:B------:R-:W-:Y:S05]  /*16270*/  BSYNC B1 ;  /* 0x0000000000017941 */ /* 0x000fea0003800000 */
.L_x_24757:
        /* <DEDUP_REMOVED lines=8> */
.L_x_24753:
        /* <DEDUP_REMOVED lines=12> */
.L_x_24762:
[----:B------:R-:W-:Y:S02]  /*163c0*/  IMAD.MOV.U32 R205, RZ, RZ, R208 ;  /* 0x000000ffffcd7224 */ /* 0x000fe400078e00d0 */
.L_x_24763:
[----:B------:R-:W-:Y:S05]  /*163d0*/  BSYNC B1 ;  /* 0x0000000000017941 */ /* 0x000fea0003800000 */
.L_x_24761:
        /* <DEDUP_REMOVED lines=16> */
.L_x_24767:
[----:B------:R-:W-:Y:S05]  /*164e0*/  BSYNC B2 ;  /* 0x0000000000027941 */ /* 0x000fea0003800000 */
.L_x_24766:
        /* <DEDUP_REMOVED lines=44> */
.L_x_24765:
[----:B------:R-:W-:Y:S05]  /*167b0*/  BSYNC B1 ;  /* 0x0000000000017941 */ /* 0x000fea0003800000 */
.L_x_24764:
        /* <DEDUP_REMOVED lines=11> */
.L_x_24768:
        /* <DEDUP_REMOVED lines=12> */
.L_x_24771:
[----:B------:R-:W-:Y:S02]  /*16930*/  IMAD.MOV.U32 R205, RZ, RZ, R208 ;  /* 0x000000ffffcd7224 */ /* 0x000fe400078e00d0 */
.L_x_24772:
[----:B------:R-:W-:Y:S05]  /*16940*/  BSYNC B1 ;  /* 0x0000000000017941 */ /* 0x000fea0003800000 */
.L_x_24770:
        /* <DEDUP_REMOVED lines=16> */
.L_x_24776:
[----:B------:R-:W-:Y:S05]  /*16a50*/  BSYNC B2 ;  /* 0x0000000000027941 */ /* 0x000fea0003800000 */
.L_x_24775:
        /* <DEDUP_REMOVED lines=44> */
.L_x_24774:
[----:B------:R-:W-:Y:S05]  /*16d20*/  BSYNC B1 ;  /* 0x0000000000017941 */ /* 0x000fea0003800000 */
.L_x_24773:
        /* <DEDUP_REMOVED lines=8> */
.L_x_24769:
        /* <DEDUP_REMOVED lines=12> */
.L_x_24778:
[----:B------:R-:W-:Y:S02]  /*16e70*/  MOV R205, R208 ;  /* 0x000000d000cd7202 */ /* 0x000fe40000000f00 */
.L_x_24779:
[----:B------:R-:W-:Y:S05]  /*16e80*/  BSYNC B1 ;  /* 0x0000000000017941 */ /* 0x000fea0003800000 */
.L_x_24777:
        /* <DEDUP_REMOVED lines=16> */
.L_x_24783:
[----:B------:R-:W-:Y:S05]  /*16f90*/  BSYNC B2 ;  /* 0x0000000000027941 */ /* 0x000fea0003800000 */
.L_x_24782:
        /* <DEDUP_REMOVED lines=44> */
.L_x_24781:
[----:B------:R-:W-:Y:S05]  /*17260*/  BSYNC B1 ;  /* 0x0000000000017941 */ /* 0x000fea0003800000 */
.L_x_24780:
        /* <DEDUP_REMOVED lines=11> */
.L_x_24784:
        /* <DEDUP_REMOVED lines=12> */
.L_x_24787:
[----:B------:R-:W-:Y:S02]  /*173e0*/  IMAD.MOV.U32 R205, RZ, RZ, R208 ;  /* 0x000000ffffcd7224 */ /* 0x000fe400078e00d0 */
.L_x_24788:
[----:B------:R-:W-:Y:S05]  /*173f0*/  BSYNC B1 ;  /* 0x0000000000017941 */ /* 0x000fea0003800000 */
.L_x_24786:
        /* <DEDUP_REMOVED lines=16> */
.L_x_24792:
[----:B------:R-:W-:Y:S05]  /*17500*/  BSYNC B2 ;  /* 0x0000000000027941 */ /* 0x000fea0003800000 */
.L_x_24791:
        /* <DEDUP_REMOVED lines=44> */
.L_x_24790:
[----:B------:R-:W-:Y:S05]  /*177d0*/  BSYNC B1 ;  /* 0x0000000000017941 */ /* 0x000fea0003800000 */
.L_x_24789:
        /* <DEDUP_REMOVED lines=8> */
.L_x_24785:
        /* <DEDUP_REMOVED lines=12> */
.L_x_24794:
[----:B------:R-:W-:Y:S02]  /*17920*/  IMAD.MOV.U32 R205, RZ, RZ, R208 ;  /* 0x000000ffffcd7224 */ /* 0x000fe400078e00d0 */
.L_x_24795:
[----:B------:R-:W-:Y:S05]  /*17930*/  BSYNC B1 ;  /* 0x0000000000017941 */ /* 0x000fea0003800000 */
.L_x_24793:
        /* <DEDUP_REMOVED lines=16> */
.L_x_24799:
[----:B------:R-:W-:Y:S05]  /*17a40*/  BSYNC B2 ;  /* 0x0000000000027941 */ /* 0x000fea0003800000 */
.L_x_24798:
        /* <DEDUP_REMOVED lines=44> */
.L_x_24797:
[----:B------:R-:W-:Y:S05]  /*17d10*/  BSYNC B1 ;  /* 0x0000000000017941 */ /* 0x000fea0003800000 */
.L_x_24796:
        /* <DEDUP_REMOVED lines=11> */
.L_x_24800:
        /* <DEDUP_REMOVED lines=12> */
.L_x_24803:
[----:B------:R-:W-:Y:S02]  /*17e90*/  IMAD.MOV.U32 R220, RZ, RZ, R208 ;  /* 0x000000ffffdc7224 */ /* 0x000fe400078e00d0 */
.L_x_24804:
[----:B------:R-:W-:Y:S05]  /*17ea0*/  BSYNC B1 ;  /* 0x0000000000017941 */ /* 0x000fea0003800000 */
.L_x_24802:
        /* <DEDUP_REMOVED lines=16> */
.L_x_24808:
[----:B------:R-:W-:Y:S05]  /*17fb0*/  BSYNC B2 ;  /* 0x0000000000027941 */ /* 0x000fea0003800000 */
.L_x_24807:
        /* <DEDUP_REMOVED lines=44> */
.L_x_24806:
[----:B------:R-:W-:Y:S05]  /*18280*/  BSYNC B1 ;  /* 0x0000000000017941 */ /* 0x000fea0003800000 */
.L_x_24805:
        /* <DEDUP_REMOVED lines=8> */
.L_x_24801:
        /* <DEDUP_REMOVED lines=27> */
.L_x_24744:
[----:B------:R-:W-:Y:S05]  /*184c0*/  BSYNC B0 ;  /* 0x0000000000007941 */ /* 0x000fea0003800000 */
.L_x_24743:
        /* <DEDUP_REMOVED lines=47> */
.L_x_24829:
[----:B0-2---:R-:W-:Y:S01]  /*187c0*/  FADD.FTZ R189, R189, R188 ;  /* 0x000000bcbdbd7221 */ /* 0x005fe20000010000 */
        /* <DEDUP_REMOVED lines=87> */
.L_x_24830:
        /* <DEDUP_REMOVED lines=73> */
[----:B-1----:R-:W-:Y:S02]  /*191d0*/  FFMA.FTZ R188, R189, R190, c[0x0][0x228] ;  /* 0x00008a00bdbc7623 */ /* 0x002fe400000100be */
[----:B------:R-:W-:Y:S02]  /*191e0*/  @!P1 IMAD.MOV.U32 R190, RZ, RZ, 0x4 ;  /* 0x00000004ffbe9424 */ /* 0x000fe400078e00ff */
        /* <DEDUP_REMOVED lines=18> */
[-C--:B-----5:R-:W-:Y:S02]  /*19310*/  FFMA.FTZ R191, R31, R190.reuse, R23 ;  /* 0x000000be1fbf7223 */ /* 0x0a0fe40000010017 */
[----:B------:R-:W-:Y:S02]  /*19320*/  FFMA.FTZ R195, R35, R190, R27 ;  /* 0x000000be23c37223 */ /* 0x000fe4000001001b */
[-C--:B------:R-:W-:Y:S02]  /*19330*/  FFMA.FTZ R190, R30, R193.reuse, R22 ;  /* 0x000000c11ebe7223 */ /* 0x080fe40000010016 */
[----:B------:R-:W-:-:S02]  /*19340*/  FFMA.FTZ R194, R34, R193, R26 ;  /* 0x000000c122c27223 */ /* 0x000fc4000001001a */
[-C--:B------:R-:W-:Y:S02]  /*19350*/  FFMA.FTZ R189, R29, R188.reuse, R21 ;  /* 0x000000bc1dbd7223 */ /* 0x080fe40000010015 */
[----:B------:R-:W-:Y:S02]  /*19360*/  FFMA.FTZ R193, R33, R188, R25 ;  /* 0x000000bc21c17223 */ /* 0x000fe40000010019 */
[----:B------:R-:W-:-:S04]  /*19370*/  IMAD.WIDE.U32 R222, R215, R220, c[0x0][0x208] ;  /* 0x00008200d7de7625 */ /* 0x000fc800078e00dc */
[-C--:B------:R-:W-:Y:S02]  /*19380*/  FFMA.FTZ R188, R28, R225.reuse, R20 ;  /* 0x000000e11cbc7223 */ /* 0x080fe40000010014 */
[C---:B------:R-:W-:Y:S01]  /*19390*/  IMAD.WIDE.U32 R220, R215.reuse, R220, c[0x0][0x210] ;  /* 0x00008400d7dc7625 */ /* 0x040fe200078e00dc */
[----:B------:R-:W-:Y:S02]  /*193a0*/  IADD3 R215, R215, 0x100, RZ ;  /* 0x00000100d7d77810 */ /* 0x000fe40007ffe0ff */
[----:B------:R0:W-:Y:S01]  /*193b0*/  STG.E.128 [R222.64], R188 ;  /* 0x000000bcde007986 */ /* 0x0001e2000c101d04 */
[----:B------:R-:W-:-:S05]  /*193c0*/  FFMA.FTZ R192, R32, R225, R24 ;  /* 0x000000e120c07223 */ /* 0x000fca0000010018 */
[----:B------:R0:W-:Y:S02]  /*193d0*/  STG.E.128 [R220.64], R192 ;  /* 0x000000c0dc007986 */ /* 0x0001e4000c101d04 */
.L_x_24812:
[----:B------:R-:W-:Y:S05]  /*193e0*/  BSYNC B0 ;  /* 0x0000000000007941 */ /* 0x000fea0003800000 */
.L_x_24811:
        /* <DEDUP_REMOVED lines=26> */
.L_x_24814:
[----:B------:R-:W-:Y:S05]  /*19590*/  BSYNC B0 ;  /* 0x0000000000007941 */ /* 0x000fea0003800000 */
.L_x_24813:
        /* <DEDUP_REMOVED lines=26> */
.L_x_24816:
[----:B------:R-:W-:Y:S05]  /*19740*/  BSYNC B0 ;  /* 0x0000000000007941 */ /* 0x000fea0003800000 */
.L_x_24815:
        /* <DEDUP_REMOVED lines=26> */
.L_x_24818:
[----:B------:R-:W-:Y:S05]  /*198f0*/  BSYNC B0 ;  /* 0x0000000000007941 */ /* 0x000fea0003800000 */
.L_x_24817:
        /* <DEDUP_REMOVED lines=26> */
.L_x_24820:
[----:B------:R-:W-:Y:S05]  /*19aa0*/  BSYNC B0 ;  /* 0x0000000000007941 */ /* 0x000fea0003800000 */
.L_x_24819:
        /* <DEDUP_REMOVED lines=26> */
.L_x_24822:
[----:B------:R-:W-:Y:S05]  /*19c50*/  BSYNC B0 ;  /* 0x0000000000007941 */ /* 0x000fea0003800000 */
.L_x_24821:
[----:B------:R-:W-:Y:S01]  /*19c60*/  LOP3.LUT P1, RZ, R214, 0x8, RZ, 0xc0, !PT ;  /* 0x00000008d6ff7812 */ /* 0x000fe2000782c0ff */
        /* <DEDUP_REMOVED lines=25> */
.L_x_24824:
[----:B------:R-:W-:Y:S05]  /*19e00*/  BSYNC B0 ;  /* 0x0000000000007941 */ /* 0x000fea0003800000 */
.L_x_24823:
        /* <DEDUP_REMOVED lines=20> */
[----:B------:R-:W-:Y:S02]  /*19f50*/  FFMA.FTZ R188, R140, R223, R132 ;  /* 0x000000df8cbc7223 */ /* 0x000fe40000010084 */
[----:B------:R-:W-:-:S03]  /*19f60*/  IMAD.WIDE.U32 R220, R215, R220, c[0x0][0x210] ;  /* 0x00008400d7dc7625 */ /* 0x000fc600078e00dc */
[----:B------:R0:W-:Y:S01]  /*19f70*/  STG.E.128 [R216.64], R188 ;  /* 0x000000bcd8007986 */ /* 0x0001e2000c101d04 */
[----:B------:R-:W-:-:S05]  /*19f80*/  FFMA.FTZ R192, R144, R223, R136 ;  /* 0x000000df90c07223 */ /* 0x000fca0000010088 */
[----:B------:R0:W-:Y:S02]  /*19f90*/  STG.E.128 [R220.64], R192 ;  /* 0x000000c0dc007986 */ /* 0x0001e4000c101d04 */
.L_x_24826:
[----:B------:R-:W-:Y:S05]  /*19fa0*/  BSYNC B0 ;  /* 0x0000000000007941 */ /* 0x000fea0003800000 */
.L_x_24825:
[----:B------:R-:W-:Y:S02]  /*19fb0*/  LOP3.LUT P0, RZ, R201, 0xff, RZ, 0xc0, !PT ;  /* 0x000000ffc9ff7812 */ /* 0x000fe4000780c0ff */
[----:B------:R-:W-:Y:S02]  /*19fc0*/  IADD3 R213, R213, c[0x0][0x160], RZ ;  /* 0x00005800d5d57a10 */ /* 0x000fe40007ffe0ff */
[----:B------:R-:W-:Y:S02]  /*19fd0*/  SEL R201, RZ, 0x1, P0 ;  /* 0x00000001ffc97807 */ /* 0x000fe40000000000 */
[----:B------:R-:W-:-:S13]  /*19fe0*/  ISETP.GE.AND P0, PT, R213, c[0x0][0x164], PT ;  /* 0x00005900d5007a0c */ /* 0x000fda0003f06270 */
[----:B01---5:R-:W-:Y:S01]  /*19ff0*/  @P0 CALL.REL.NOINC `(.L_x_24827) ;  /* 0x0000001000000944 */ /* 0x023fe20003c00000 */
[----:B------:R-:W-:Y:S05]  /*1a000*/  BRA `(.L_x_24828) ;  /* 0xfffe757000007947 */ /* 0x000fea000383ffff */
.L_x_24827:
[----:B------:R-:W-:Y:S05]  /*1a010*/  EXIT ;  /* 0x000000000000794d */ /* 0x000fea0003800000 */
.L_x_24809:
[----:B------:R-:W-:Y:S01]  /*1a020*/  IMAD.MOV.U32 R216, RZ, RZ, 0x1 ;  /* 0x00000001ffd87424 */ /* 0x000fe200078e00ff */
[----:B------:R-:W-:Y:S01]  /*1a030*/  MOV R190, 0x1a070 ;  /* 0x0001a07000be7802 */ /* 0x000fe20000000f00 */
[----:B------:R-:W-:Y:S02]  /*1a040*/  IMAD.MOV.U32 R194, RZ, RZ, 0x1f ;  /* 0x0000001fffc27424 */ /* 0x000fe400078e00ff */
[----:B------:R-:W-:Y:S02]  /*1a050*/  IMAD.MOV.U32 R195, RZ, RZ, -0x1 ;  /* 0xffffffffffc37424 */ /* 0x000fe400078e00ff */
[----:B-1---5:R-:W-:Y:S05]  /*1a060*/  CALL.REL.NOINC `($__internal_76_$__cuda_sm70_shflsync_bfly_p) ;  /* 0x000007e000007944 */ /* 0x022fea0003c00000 */
[----:B-1----:R-:W-:Y:S01]  /*1a070*/  IMAD.MOV.U32 R188, RZ, RZ, R216 ;  /* 0x000000ffffbc7224 */ /* 0x002fe200078e00d8 */
[----:B0-----:R-:W-:Y:S05]  /*1a080*/  BRA `(.L_x_24829) ;  /* 0xffffe73000007947 */ /* 0x001fea000383ffff */
.L_x_24810:
[----:B------:R-:W-:Y:S01]  /*1a090*/  IMAD.MOV.U32 R216, RZ, RZ, 0x2 ;  /* 0x00000002ffd87424 */ /* 0x000fe200078e00ff */
[----:B------:R-:W-:Y:S01]  /*1a0a0*/  MOV R190, 0x1a0e0 ;  /* 0x0001a0e000be7802 */ /* 0x000fe20000000f00 */
[----:B------:R-:W-:Y:S02]  /*1a0b0*/  IMAD.MOV.U32 R194, RZ, RZ, 0x1f ;  /* 0x0000001fffc27424 */ /* 0x000fe400078e00ff */
[----:B------:R-:W-:Y:S02]  /*1a0c0*/  IMAD.MOV.U32 R195, RZ, RZ, -0x1 ;  /* 0xffffffffffc37424 */ /* 0x000fe400078e00ff */
[----:B-1---5:R-:W-:Y:S05]  /*1a0d0*/  CALL.REL.NOINC `($__internal_76_$__cuda_sm70_shflsync_bfly_p) ;  /* 0x0000077000007944 */ /* 0x022fea0003c00000 */
[----:B01----:R-:W-:Y:S01]  /*1a0e0*/  FADD.FTZ R189, R189, R216 ;  /* 0x000000d8bdbd7221 */ /* 0x003fe20000010000 */
[----:B------:R-:W-:Y:S01]  /*1a0f0*/  MOV R216, 0x4 ;  /* 0x0000000400d87802 */ /* 0x000fe20000000f00 */
[----:B------:R-:W-:Y:S01]  /*1a100*/  IMAD.MOV.U32 R194, RZ, RZ, 0x1f ;  /* 0x0000001fffc27424 */ /* 0x000fe200078e00ff */
[----:B------:R-:W-:Y:S01]  /*1a110*/  MOV R190, 0x1a140 ;  /* 0x0001a14000be7802 */ /* 0x000fe20000000f00 */
[----:B------:R-:W-:-:S02]  /*1a120*/  IMAD.MOV.U32 R195, RZ, RZ, -0x1 ;  /* 0xffffffffffc37424 */ /* 0x000fc400078e00ff */
[----:B------:R-:W-:Y:S05]  /*1a130*/  CALL.REL.NOINC `($__internal_76_$__cuda_sm70_shflsync_bfly_p) ;  /* 0x0000071000007944 */ /* 0x000fea0003c00000 */
[----:B01----:R-:W-:Y:S01]  /*1a140*/  FADD.FTZ R189, R189, R216 ;  /* 0x000000d8bdbd7221 */ /* 0x003fe20000010000 */
[----:B------:R-:W-:Y:S01]  /*1a150*/  MOV R190, 0x1a1a0 ;  /* 0x0001a1a000be7802 */ /* 0x000fe20000000f00 */
[----:B------:R-:W-:-:S02]  /*1a160*/  IMAD.MOV.U32 R216, RZ, RZ, 0x8 ;  /* 0x00000008ffd87424 */ /* 0x000fc400078e00ff */
[----:B------:R-:W-:Y:S02]  /*1a170*/  IMAD.MOV.U32 R194, RZ, RZ, 0x1f ;  /* 0x0000001fffc27424 */ /* 0x000fe400078e00ff */
[----:B------:R-:W-:Y:S02]  /*1a180*/  IMAD.MOV.U32 R195, RZ, RZ, -0x1 ;  /* 0xffffffffffc37424 */ /* 0x000fe400078e00ff */
[----:B------:R-:W-:Y:S05]  /*1a190*/  CALL.REL.NOINC `($__internal_76_$__cuda_sm70_shflsync_bfly_p) ;  /* 0x000006b000007944 */ /* 0x000fea0003c00000 */
[----:B01----:R-:W-:Y:S01]  /*1a1a0*/  FADD.FTZ R189, R189, R216 ;  /* 0x000000d8bdbd7221 */ /* 0x003fe20000010000 */
[----:B------:R-:W-:Y:S01]  /*1a1b0*/  MOV R190, 0x1a200 ;  /* 0x0001a20000be7802 */ /* 0x000fe20000000f00 */
[----:B------:R-:W-:Y:S02]  /*1a1c0*/  IMAD.MOV.U32 R216, RZ, RZ, 0x10 ;  /* 0x00000010ffd87424 */ /* 0x000fe400078e00ff */
[----:B------:R-:W-:Y:S02]  /*1a1d0*/  IMAD.MOV.U32 R194, RZ, RZ, 0x1f ;  /* 0x0000001fffc27424 */ /* 0x000fe400078e00ff */
[----:B------:R-:W-:Y:S02]  /*1a1e0*/  IMAD.MOV.U32 R195, RZ, RZ, -0x1 ;  /* 0xffffffffffc37424 */ /* 0x000fe400078e00ff */
[----:B------:R-:W-:Y:S05]  /*1a1f0*/  CALL.REL.NOINC `($__internal_76_$__cuda_sm70_shflsync_bfly_p) ;  /* 0x0000065000007944 */ /* 0x000fea0003c00000 */
[----:B-1----:R-:W-:Y:S01]  /*1a200*/  FADD.FTZ R188, R189, R216 ;  /* 0x000000d8bdbc7221 */ /* 0x002fe20000010000 */
[----:B------:R-:W-:Y:S01]  /*1a210*/  P2R R191, PR, RZ, 0x40 ;  /* 0x00000040ffbf7803 */ /* 0x000fe20000000000 */
[----:B------:R-:W-:Y:S01]  /*1a220*/  HFMA2.MMA R216, -RZ, RZ, 0, 5.9604644775390625e-08 ;  /* 0x00000001ffd87435 */ /* 0x000fe200000001ff */
[----:B------:R-:W-:Y:S01]  /*1a230*/  LOP3.LUT P6, RZ, R214, 0x2, RZ, 0xc0, !PT ;  /* 0x00000002d6ff7812 */ /* 0x000fe200078cc0ff */
[----:B------:R-:W-:-:S02]  /*1a240*/  FMUL.FTZ R188, R209, R188 ;  /* 0x000000bcd1bc7220 */ /* 0x000fc40000410000 */
[----:B0-----:R-:W-:Y:S02]  /*1a250*/  IMAD.MOV.U32 R195, RZ, RZ, -0x1 ;  /* 0xffffffffffc37424 */ /* 0x001fe400078e00ff */
[--C-:B------:R-:W-:Y:S02]  /*1a260*/  FADD.FTZ R189, R156, -R188.reuse ;  /* 0x800000bc9cbd7221 */ /* 0x100fe40000010000 */
[--C-:B------:R-:W-:Y:S02]  /*1a270*/  FADD.FTZ R190, R157, -R188.reuse ;  /* 0x800000bc9dbe7221 */ /* 0x100fe40000010000 */
[----:B------:R-:W-:Y:S02]  /*1a280*/  FFMA.FTZ R189, R189, R189, RZ ;  /* 0x000000bdbdbd7223 */ /* 0x000fe400000100ff */
[----:B------:R-:W-:Y:S02]  /*1a290*/  FADD.FTZ R194, R158, -R188 ;  /* 0x800000bc9ec27221 */ /* 0x000fe40000010000 */
[----:B------:R-:W-:-:S02]  /*1a2a0*/  FFMA.FTZ R189, R190, R190, R189 ;  /* 0x000000bebebd7223 */ /* 0x000fc400000100bd */
[--C-:B------:R-:W-:Y:S02]  /*1a2b0*/  FADD.FTZ R190, R159, -R188.reuse ;  /* 0x800000bc9fbe7221 */ /* 0x100fe40000010000 */
[----:B------:R-:W-:Y:S02]  /*1a2c0*/  FFMA.FTZ R189, R194, R194, R189 ;  /* 0x000000c2c2bd7223 */ /* 0x000fe400000100bd */
[--C-:B------:R-:W-:Y:S02]  /*1a2d0*/  FADD.FTZ R193, R162, -R188.reuse ;  /* 0x800000bca2c17221 */ /* 0x100fe40000010000 */
[----:B------:R-:W-:Y:S02]  /*1a2e0*/  FFMA.FTZ R189, R190, R190, R189 ;  /* 0x000000bebebd7223 */ /* 0x000fe400000100bd */
[----:B------:R-:W-:Y:S02]  /*1a2f0*/  FADD.FTZ R190, R160, -R188 ;  /* 0x800000bca0be7221 */ /* 0x000fe40000010000 */
[----:B------:R-:W-:Y:S01]  /*1a300*/  IMAD.MOV.U32 R194, RZ, RZ, 0x1f ;  /* 0x0000001fffc27424 */ /* 0x000fe200078e00ff */
[----:B------:R-:W-:-:S02]  /*1a310*/  FSEL R189, R189, RZ, P6 ;  /* 0x000000ffbdbd7208 */ /* 0x000fc40003000000 */
        /* <DEDUP_REMOVED lines=56> */
[----:B------:R-:W-:Y:S05]  /*1a6a0*/  CALL.REL.NOINC `($__internal_76_$__cuda_sm70_shflsync_bfly_p) ;  /* 0x000001a000007944 */ /* 0x000fea0003c00000 */
[----:B01----:R-:W-:Y:S01]  /*1a6b0*/  FADD.FTZ R189, R189, R216 ;  /* 0x000000d8bdbd7221 */ /* 0x003fe20000010000 */
[----:B------:R-:W-:Y:S01]  /*1a6c0*/  MOV R190, 0x1a710 ;  /* 0x0001a71000be7802 */ /* 0x000fe20000000f00 */
[----:B------:R-:W-:Y:S02]  /*1a6d0*/  IMAD.MOV.U32 R216, RZ, RZ, 0x2 ;  /* 0x00000002ffd87424 */ /* 0x000fe400078e00ff */
[----:B------:R-:W-:Y:S02]  /*1a6e0*/  IMAD.MOV.U32 R194, RZ, RZ, 0x1f ;  /* 0x0000001fffc27424 */ /* 0x000fe400078e00ff */
[----:B------:R-:W-:Y:S02]  /*1a6f0*/  IMAD.MOV.U32 R195, RZ, RZ, -0x1 ;  /* 0xffffffffffc37424 */ /* 0x000fe400078e00ff */
[----:B------:R-:W-:Y:S05]  /*1a700*/  CALL.REL.NOINC `($__internal_76_$__cuda_sm70_shflsync_bfly_p) ;  /* 0x0000014000007944 */ /* 0x000fea0003c00000 */
[----:B01----:R-:W-:Y:S01]  /*1a710*/  FADD.FTZ R189, R189, R216 ;  /* 0x000000d8bdbd7221 */ /* 0x003fe20000010000 */
[----:B------:R-:W-:Y:S01]  /*1a720*/  MOV R190, 0x1a770 ;  /* 0x0001a77000be7802 */ /* 0x000fe20000000f00 */
[----:B------:R-:W-:Y:S02]  /*1a730*/  IMAD.MOV.U32 R216, RZ, RZ, 0x4 ;  /* 0x00000004ffd87424 */ /* 0x000fe400078e00ff */
[----:B------:R-:W-:-:S02]  /*1a740*/  IMAD.MOV.U32 R194, RZ, RZ, 0x1f ;  /* 0x0000001fffc27424 */ /* 0x000fc400078e00ff */
[----:B------:R-:W-:Y:S02]  /*1a750*/  IMAD.MOV.U32 R195, RZ, RZ, -0x1 ;  /* 0xffffffffffc37424 */ /* 0x000fe400078e00ff */
[----:B------:R-:W-:Y:S05]  /*1a760*/  CALL.REL.NOINC `($__internal_76_$__cuda_sm70_shflsync_bfly_p) ;  /* 0x000000e000007944 */ /* 0x000fea0003c00000 */
[----:B01----:R-:W-:Y:S01]  /*1a770*/  FADD.FTZ R189, R189, R216 ;  /* 0x000000d8bdbd7221 */ /* 0x003fe20000010000 */
[----:B------:R-:W-:Y:S01]  /*1a780*/  MOV R216, 0x8 ;  /* 0x0000000800d87802 */ /* 0x000fe20000000f00 */
[----:B------:R-:W-:Y:S01]  /*1a790*/  IMAD.MOV.U32 R194, RZ, RZ, 0x1f ;  /* 0x0000001fffc27424 */ /* 0x000fe200078e00ff */
[----:B------:R-:W-:Y:S01]  /*1a7a0*/  MOV R190, 0x1a7d0 ;  /* 0x0001a7d000be7802 */ /* 0x000fe20000000f00 */
[----:B------:R-:W-:Y:S02]  /*1a7b0*/  IMAD.MOV.U32 R195, RZ, RZ, -0x1 ;  /* 0xffffffffffc37424 */ /* 0x000fe400078e00ff */
[----:B------:R-:W-:Y:S05]  /*1a7c0*/  CALL.REL.NOINC `($__internal_76_$__cuda_sm70_shflsync_bfly_p) ;  /* 0x0000008000007944 */ /* 0x000fea0003c00000 */
[----:B-1----:R-:W-:Y:S01]  /*1a7d0*/  FADD.FTZ R193, R189, R216 ;  /* 0x000000d8bdc17221 */ /* 0x002fe20000010000 */
[----:B------:R-:W-:Y:S01]  /*1a7e0*/  MOV R190, 0x1a840 ;  /* 0x0001a84000be7802 */ /* 0x000fe20000000f00 */
[----:B------:R-:W-:Y:S02]  /*1a7f0*/  IMAD.MOV.U32 R216, RZ, RZ, 0x10 ;  /* 0x00000010ffd87424 */ /* 0x000fe400078e00ff */
[----:B0-----:R-:W-:Y:S02]  /*1a800*/  IMAD.MOV.U32 R194, RZ, RZ, 0x1f ;  /* 0x0000001fffc27424 */ /* 0x001fe400078e00ff */
[----:B------:R-:W-:-:S02]  /*1a810*/  IMAD.MOV.U32 R195, RZ, RZ, -0x1 ;  /* 0xffffffffffc37424 */ /* 0x000fc400078e00ff */
[----:B------:R-:W-:Y:S02]  /*1a820*/  IMAD.MOV.U32 R189, RZ, RZ, R193 ;  /* 0x000000ffffbd7224 */ /* 0x000fe400078e00c1 */
[----:B------:R-:W-:Y:S05]  /*1a830*/  CALL.REL.NOINC `($__internal_76_$__cuda_sm70_shflsync_bfly_p) ;  /* 0x0000001000007944 */ /* 0x000fea0003c00000 */
[----:B01----:R-:W-:Y:S05]  /*1a840*/  BRA `(.L_x_24830) ;  /* 0xffffe4f000007947 */ /* 0x003fea000383ffff */
        .weak           $__internal_76_$__cuda_sm70_shflsync_bfly_p
        .type           $__internal_76_$__cuda_sm70_shflsync_bfly_p,@function
        .size           $__internal_76_$__cuda_sm70_shflsync_bfly_p,(.L_x_26536 - $__internal_76_$__cuda_sm70_shflsync_bfly_p)
$__internal_76_$__cuda_sm70_shflsync_bfly_p:
[----:B------:R-:W-:Y:S01]  /*1a850*/  IMAD.MOV.U32 R191, RZ, RZ, 0x0 ;  /* 0x00000000ffbf7424 */ /* 0x000fe200078e00ff */
[----:B------:R-:W-:Y:S04]  /*1a860*/  WARPSYNC R195 ;  /* 0x000000c300007348 */ /* 0x000fe80003800000 */
[----:B------:R0:W1:Y:S01]  /*1a870*/  SHFL.BFLY PT, R216, R189, R216, R194 ;  /* 0x0c0000d8bdd87389 */ /* 0x00006200000e00c2 */
[----:B------:R-:W-:Y:S05]  /*1a880*/  RET.REL.NODEC R190 `(_ZN10layer_norm31ln_parallel_residual_fwd_kernelINS_13Kernel_traitsIfffffjLj8192ELj1ELj1ELj8ELj16ENS_18Kernel_traits_baseILj8192EfffffjLj256EEEEELb1ELb0ELb0EEEvNS_9FwdParamsE) ;  /* 0xfffe5770be007950 */ /* 0x000fea0003c3ffff */
.L_x_24831:
        /* <DEDUP_REMOVED lines=15> */
.L_x_26536:


//--------------------- .text._ZN10layer_norm31ln_parallel_residual_fwd_kernelINS_13Kernel_traitsIfffffjLj8192ELj1ELj1ELj8ELj16ENS_18Kernel_traits_baseILj8192EfffffjLj256EEEEELb1ELb0ELb1EEEvNS_9FwdParamsE --------------------------
	.section	.text._ZN10layer_norm31ln_parallel_residual_fwd_kernelINS_13Kernel_traitsIfffffjLj8192ELj1ELj1ELj8ELj16ENS_18Kernel_traits_baseILj8192EfffffjLj256EEEEELb1ELb0ELb1EEEvNS_9FwdParamsE,"ax",@progbits
	.sectioninfo	@"SHI_REGISTERS=255"
	.align	128
        .global         _ZN10layer_norm31ln_parallel_residual_fwd_kernelINS_13Kernel_traitsIfffffjLj8192ELj1ELj1ELj8ELj16ENS_18Kernel_traits_baseILj8192EfffffjLj256EEEEELb1ELb0ELb1EEEvNS_9FwdParamsE
        .type           _ZN10layer_norm31ln_parallel_residual_fwd_kernelINS_13Kernel_traitsIfffffjLj8192ELj1ELj1ELj8ELj16ENS_18Kernel_traits_baseILj8192EfffffjLj256EEEEELb1ELb0ELb1EEEvNS_9FwdParamsE,@function
        .size           _ZN10layer_norm31ln_parallel_residual_fwd_kernelINS_13Kernel_traitsIfffffjLj8192ELj1ELj1ELj8ELj16ENS_18Kernel_traits_baseILj8192EfffffjLj256EEEEELb1ELb0ELb1EEEvNS_9FwdParamsE,(.L_x_26537 - _ZN10layer_norm31ln_parallel_residual_fwd_kernelINS_13Kernel_traitsIfffffjLj8192ELj1ELj1ELj8ELj16ENS_18Kernel_traits_baseILj8192EfffffjLj256EEEEELb1ELb0ELb1EEEvNS_9FwdParamsE)
        .other          _ZN10layer_norm31ln_parallel_residual_fwd_kernelINS_13Kernel_traitsIfffffjLj8192ELj1ELj1ELj8ELj16ENS_18Kernel_traits_baseILj8192EfffffjLj256EEEEELb1ELb0ELb1EEEvNS_9FwdParamsE,@"STO_CUDA_ENTRY STV_DEFAULT"
_ZN10layer_norm31ln_parallel_residual_fwd_kernelINS_13Kernel_traitsIfffffjLj8192ELj1ELj1ELj8ELj16ENS_18Kernel_traits_baseILj8192EfffffjLj256EEEEELb1ELb0ELb1EEEvNS_9FwdParamsE:
.text._ZN10layer_norm31ln_parallel_residual_fwd_kernelINS_13Kernel_traitsIfffffjLj8192ELj1ELj1ELj8ELj16ENS_18Kernel_traits_baseILj8192EfffffjLj256EEEEELb1ELb0ELb1EEEvNS_9FwdParamsE:
[----:B------:R-:W-:Y:S02]  /*0000*/  IMAD.MOV.U32 R1, RZ, RZ, c[0x0][0x28] ;  /* 0x00000a00ff017624 */ /* 0x000fe400078e00ff */
        /* <DEDUP_REMOVED lines=8> */
[----:B0-----:R-:W-:-:S04]  /*0090*/  LOP3.LUT R48, R199, 0xff, RZ, 0xc0, !PT ;  /* 0x000000ffc7307812 */ /* 0x001fc800078ec0ff */
[----:B------:R-:W-:-:S06]  /*00a0*/  LOP3.LUT R116, R48, 0x100, RZ, 0xfc, !PT ;  /* 0x0000010030747812 */ /* 0x000fcc00078efcff */
[----:B------:R-:W-:Y:S02]  /*00b0*/  @P0 LEA R2, P1, R48, c[0x0][0x218], 0x4 ;  /* 0x0000860030020a11 */ /* 0x000fe400078220ff */
[----:B------:R-:W-:-:S03]  /*00c0*/  @P0 LEA R4, P2, R116, c[0x0][0x218], 0x4 ;  /* 0x0000860074040a11 */ /* 0x000fc600078420ff */
[----:B------:R-:W-:Y:S01]  /*00d0*/  @P0 IMAD.X R3, RZ, RZ, c[0x0][0x21c], P1 ;  /* 0x00008700ff030624 */ /* 0x000fe200008e06ff */
[C---:B------:R-:W-:Y:S01]  /*00e0*/  LOP3.LUT R108, R48.reuse, 0x200, RZ, 0xfc, !PT ;  /* 0x00000200306c7812 */ /* 0x040fe200078efcff */
[----:B------:R-:W-:Y:S01]  /*00f0*/  @P0 IMAD.X R5, RZ, RZ, c[0x0][0x21c], P2 ;  /* 0x00008700ff050624 */ /* 0x000fe200010e06ff */
[C---:B------:R-:W-:Y:S02]  /*0100*/  LOP3.LUT R100, R48.reuse, 0x300, RZ, 0xfc, !PT ;  /* 0x0000030030647812 */ /* 0x040fe400078efcff */
[----:B------:R0:W5:Y:S01]  /*0110*/  @P0 LDG.E.128 R184, [R2.64] ;  /* 0x0000000402b80981 */ /* 0x000162000c1e1d00 */
[----:B------:R-:W-:Y:S01]  /*0120*/  CS2R R176, SRZ ;  /* 0x0000000000b07805 */ /* 0x000fe2000001ff00 */
[----:B------:R-:W-:Y:S02]  /*0130*/  CS2R R178, SRZ ;  /* 0x0000000000b27805 */ /* 0x000fe4000001ff00 */
[----:B------:R1:W5:Y:S01]  /*0140*/  @P0 LDG.E.128 R180, [R4.64] ;  /* 0x0000000404b40981 */ /* 0x000362000c1e1d00 */
[----:B------:R-:W-:Y:S01]  /*0150*/  LOP3.LUT R76, R48, 0x600, RZ, 0xfc, !PT ;  /* 0x00000600304c7812 */ /* 0x000fe200078efcff */
[----:B------:R-:W-:Y:S01]  /*0160*/  ULDC.U8 UR6, c[0x0][0x244] ;  /* 0x0000910000067ab9 */ /* 0x000fe20000000000 */
[----:B------:R-:W-:Y:S01]  /*0170*/  CS2R R160, SRZ ;  /* 0x0000000000a07805 */ /* 0x000fe2000001ff00 */
[----:B------:R-:W-:Y:S01]  /*0180*/  CS2R R162, SRZ ;  /* 0x0000000000a27805 */ /* 0x000fe2000001ff00 */
[----:B------:R-:W-:Y:S01]  /*0190*/  IMAD.MOV.U32 R206, RZ, RZ, c[0x0][0x230] ;  /* 0x00008c00ffce7624 */ /* 0x000fe200078e00ff */
[----:B0-----:R-:W-:Y:S01]  /*01a0*/  @P0 LEA R2, P1, R108, c[0x0][0x218], 0x4 ;  /* 0x000086006c020a11 */ /* 0x001fe200078220ff */
[----:B------:R-:W-:Y:S01]  /*01b0*/  IMAD.MOV.U32 R207, RZ, RZ, c[0x0][0x234] ;  /* 0x00008d00ffcf7624 */ /* 0x000fe200078e00ff */
[----:B------:R-:W-:Y:S01]  /*01c0*/  CS2R R168, SRZ ;  /* 0x0000000000a87805 */ /* 0x000fe2000001ff00 */
[----:B------:R-:W-:Y:S01]  /*01d0*/  IMAD.MOV.U32 R20, RZ, RZ, c[0x0][0x238] ;  /* 0x00008e00ff147624 */ /* 0x000fe200078e00ff */
[----:B-1----:R-:W-:Y:S01]  /*01e0*/  @P0 LEA R4, P2, R100, c[0x0][0x218], 0x4 ;  /* 0x0000860064040a11 */ /* 0x002fe200078420ff */
[----:B------:R-:W-:Y:S01]  /*01f0*/  CS2R R170, SRZ ;  /* 0x0000000000aa7805 */ /* 0x000fe2000001ff00 */
[----:B------:R-:W-:Y:S01]  /*0200*/  @P0 IADD3.X R3, RZ, c[0x0][0x21c], RZ, P1, !PT ;  /* 0x00008700ff030a10 */ /* 0x000fe20000ffe4ff */
[----:B------:R-:W-:Y:S01]  /*0210*/  IMAD.MOV.U32 R21, RZ, RZ, c[0x0][0x23c] ;  /* 0x00008f00ff157624 */ /* 0x000fe200078e00ff */
[C---:B------:R-:W-:Y:S01]  /*0220*/  LOP3.LUT R84, R48.reuse, 0x500, RZ, 0xfc, !PT ;  /* 0x0000050030547812 */ /* 0x040fe200078efcff */
[----:B------:R-:W-:Y:S01]  /*0230*/  @P0 IMAD.X R5, RZ, RZ, c[0x0][0x21c], P2 ;  /* 0x00008700ff050624 */ /* 0x000fe200010e06ff */
[----:B------:R-:W-:Y:S01]  /*0240*/  LOP3.LUT R92, R48, 0x400, RZ, 0xfc, !PT ;  /* 0x00000400305c7812 */ /* 0x000fe200078efcff */
[----:B------:R0:W5:Y:S01]  /*0250*/  @P0 LDG.E.128 R176, [R2.64] ;  /* 0x0000000402b00981 */ /* 0x000162000c1e1d00 */
[----:B------:R-:W-:Y:S01]  /*0260*/  @P0 LEA R8, P1, R84, c[0x0][0x218], 0x4 ;  /* 0x0000860054080a11 */ /* 0x000fe200078220ff */
[----:B------:R-:W-:Y:S01]  /*0270*/  CS2R R172, SRZ ;  /* 0x0000000000ac7805 */ /* 0x000fe2000001ff00 */
[----:B------:R-:W-:Y:S01]  /*0280*/  @P0 LEA R6, P3, R92, c[0x0][0x218], 0x4 ;  /* 0x000086005c060a11 */ /* 0x000fe200078620ff */
[----:B------:R-:W-:Y:S01]  /*0290*/  CS2R R174, SRZ ;  /* 0x0000000000ae7805 */ /* 0x000fe2000001ff00 */
[----:B0-----:R-:W-:Y:S01]  /*02a0*/  @P0 LEA R2, P2, R76, c[0x0][0x218], 0x4 ;  /* 0x000086004c020a11 */ /* 0x001fe200078420ff */
[----:B------:R-:W-:Y:S01]  /*02b0*/  @P0 IMAD.X R9, RZ, RZ, c[0x0][0x21c], P1 ;  /* 0x00008700ff090624 */ /* 0x000fe200008e06ff */
[C---:B------:R-:W-:Y:S01]  /*02c0*/  LOP3.LUT R68, R48.reuse, 0x700, RZ, 0xfc, !PT ;  /* 0x0000070030447812 */ /* 0x040fe200078efcff */
[----:B------:R-:W-:Y:S01]  /*02d0*/  @P0 IMAD.X R7, RZ, RZ, c[0x0][0x21c], P3 ;  /* 0x00008700ff070624 */ /* 0x000fe200018e06ff */
[----:B------:R-:W-:Y:S01]  /*02e0*/  @P0 IADD3.X R3, RZ, c[0x0][0x21c], RZ, P2, !PT ;  /* 0x00008700ff030a10 */ /* 0x000fe200017fe4ff */
[----:B------:R-:W-:Y:S01]  /*02f0*/  IMAD.SHL.U32 R120, R48, 0x10, RZ ;  /* 0x0000001030787824 */ /* 0x000fe200078e00ff */
[----:B------:R-:W-:Y:S01]  /*0300*/  ISETP.NE.AND P2, PT, RZ, UR6, PT ;  /* 0x00000006ff007c0c */ /* 0x000fe2000bf45270 */
[----:B------:R-:W-:Y:S01]  /*0310*/  CS2R R164, SRZ ;  /* 0x0000000000a47805 */ /* 0x000fe2000001ff00 */
[----:B------:R-:W-:Y:S01]  /*0320*/  ISETP.NE.U32.AND P1, PT, RZ, c[0x0][0x220], PT ;  /* 0x00008800ff007a0c */ /* 0x000fe20003f25070 */
[----:B------:R0:W5:Y:S04]  /*0330*/  @P0 LDG.E.128 R160, [R2.64] ;  /* 0x0000000402a00981 */ /* 0x000168000c1e1d00 */
[----:B------:R1:W5:Y:S01]  /*0340*/  @P0 LDG.E.128 R168, [R6.64] ;  /* 0x0000000406a80981 */ /* 0x000362000c1e1d00 */
[----:B------:R-:W-:Y:S01]  /*0350*/  CS2R R166, SRZ ;  /* 0x0000000000a67805 */ /* 0x000fe2000001ff00 */
[----:B------:R-:W-:Y:S01]  /*0360*/  CS2R R156, SRZ ;  /* 0x00000000009c7805 */ /* 0x000fe2000001ff00 */
[----:B------:R-:W-:Y:S01]  /*0370*/  CS2R R158, SRZ ;  /* 0x00000000009e7805 */ /* 0x000fe2000001ff00 */
[----:B------:R2:W5:Y:S04]  /*0380*/  @P0 LDG.E.128 R172, [R4.64] ;  /* 0x0000000404ac0981 */ /* 0x000568000c1e1d00 */
[----:B0-----:R0:W5:Y:S04]  /*0390*/  @P2 LDG.E.64 R2, [R20.64] ;  /* 0x0000000414022981 */ /* 0x001168000c1e1b00 */
[----:B------:R-:W5:Y:S01]  /*03a0*/  @P2 LDG.E.64 R206, [R206.64] ;  /* 0x00000004cece2981 */ /* 0x000f62000c1e1b00 */
[----:B------:R-:W-:-:S02]  /*03b0*/  ISETP.NE.AND.EX P1, PT, RZ, c[0x0][0x224], PT, P1 ;  /* 0x00008900ff007a0c */ /* 0x000fc40003f25310 */
[----:B-1----:R-:W-:Y:S01]  /*03c0*/  @P0 LEA R6, P4, R68, c[0x0][0x218], 0x4 ;  /* 0x0000860044060a11 */ /* 0x002fe200078820ff */
[----:B------:R-:W1:Y:S01]  /*03d0*/  S2R R0, SR_CTAID.X ;  /* 0x0000000000007919 */ /* 0x000e620000002500 */
[----:B------:R-:W-:Y:S02]  /*03e0*/  SHF.L.U32 R112, R116, 0x4, RZ ;  /* 0x0000000474707819 */ /* 0x000fe400000006ff */
[----:B------:R-:W-:Y:S01]  /*03f0*/  @P0 IADD3.X R7, RZ, c[0x0][0x21c], RZ, P4, !PT ;  /* 0x00008700ff070a10 */ /* 0x000fe200027fe4ff */
[----:B------:R3:W5:Y:S01]  /*0400*/  @P0 LDG.E.128 R164, [R8.64] ;  /* 0x0000000408a40981 */ /* 0x000762000c1e1d00 */
[----:B------:R-:W-:Y:S01]  /*0410*/  CS2R R154, SRZ ;  /* 0x00000000009a7805 */ /* 0x000fe2000001ff00 */
[----:B------:R-:W-:Y:S02]  /*0420*/  CS2R R152, SRZ ;  /* 0x0000000000987805 */ /* 0x000fe4000001ff00 */
[----:B------:R4:W5:Y:S02]  /*0430*/  @P0 LDG.E.128 R156, [R6.64] ;  /* 0x00000004069c0981 */ /* 0x000964000c1e1d00 */
[----:B--2---:R-:W-:Y:S01]  /*0440*/  @P1 IADD3 R4, P3, R120, c[0x0][0x220], RZ ;  /* 0x0000880078041a10 */ /* 0x004fe20007f7e0ff */
[----:B------:R-:W-:Y:S01]  /*0450*/  IMAD.SHL.U32 R104, R108, 0x10, RZ ;  /* 0x000000106c687824 */ /* 0x000fe200078e00ff */
[----:B------:R-:W-:-:S03]  /*0460*/  SHF.L.U32 R96, R100, 0x4, RZ ;  /* 0x0000000464607819 */ /* 0x000fc600000006ff */
[----:B------:R-:W-:Y:S01]  /*0470*/  @P1 IMAD.X R5, RZ, RZ, c[0x0][0x224], P3 ;  /* 0x00008900ff051624 */ /* 0x000fe200018e06ff */
[----:B----4-:R-:W-:Y:S01]  /*0480*/  @P1 IADD3 R6, P0, R112, c[0x0][0x220], RZ ;  /* 0x0000880070061a10 */ /* 0x010fe20007f1e0ff */
[----:B------:R-:W-:-:S03]  /*0490*/  CS2R R150, SRZ ;  /* 0x0000000000967805 */ /* 0x000fc6000001ff00 */
[----:B------:R2:W5:Y:S01]  /*04a0*/  @P1 LDG.E.128 R152, [R4.64] ;  /* 0x0000000404981981 */ /* 0x000562000c1e1d00 */
[----:B------:R-:W-:Y:S01]  /*04b0*/  CS2R R148, SRZ ;  /* 0x0000000000947805 */ /* 0x000fe2000001ff00 */
[----:B---3--:R-:W-:Y:S01]  /*04c0*/  @P1 IADD3 R8, P3, R104, c[0x0][0x220], RZ ;  /* 0x0000880068081a10 */ /* 0x008fe20007f7e0ff */
[----:B------:R-:W-:Y:S02]  /*04d0*/  @P1 IMAD.X R7, RZ, RZ, c[0x0][0x224], P0 ;  /* 0x00008900ff071624 */ /* 0x000fe400000e06ff */
[----:B------:R-:W-:Y:S01]  /*04e0*/  IMAD.SHL.U32 R88, R92, 0x10, RZ ;  /* 0x000000105c587824 */ /* 0x000fe200078e00ff */
[----:B------:R-:W-:Y:S01]  /*04f0*/  CS2R R146, SRZ ;  /* 0x0000000000927805 */ /* 0x000fe2000001ff00 */
[----:B------:R-:W-:Y:S01]  /*0500*/  CS2R R144, SRZ ;  /* 0x0000000000907805 */ /* 0x000fe2000001ff00 */
[----:B------:R-:W-:Y:S01]  /*0510*/  CS2R R142, SRZ ;  /* 0x00000000008e7805 */ /* 0x000fe2000001ff00 */
[----:B------:R-:W-:Y:S01]  /*0520*/  CS2R R140, SRZ ;  /* 0x00000000008c7805 */ /* 0x000fe2000001ff00 */
[----:B--2---:R-:W-:Y:S01]  /*0530*/  @P1 IADD3 R4, P0, R96, c[0x0][0x220], RZ ;  /* 0x0000880060041a10 */ /* 0x004fe20007f1e0ff */
[----:B------:R-:W-:Y:S01]  /*0540*/  @P1 IMAD.X R9, RZ, RZ, c[0x0][0x224], P3 ;  /* 0x00008900ff091624 */ /* 0x000fe200018e06ff */
[----:B------:R2:W5:Y:S01]  /*0550*/  @P1 LDG.E.128 R148, [R6.64] ;  /* 0x0000000406941981 */ /* 0x000562000c1e1d00 */
[----:B------:R-:W-:-:S02]  /*0560*/  IMAD.SHL.U32 R80, R84, 0x10, RZ ;  /* 0x0000001054507824 */ /* 0x000fc400078e00ff */
[----:B------:R-:W-:Y:S01]  /*0570*/  @P1 IMAD.X R5, RZ, RZ, c[0x0][0x224], P0 ;  /* 0x00008900ff051624 */ /* 0x000fe200000e06ff */
[----:B------:R3:W5:Y:S01]  /*0580*/  @P1 LDG.E.128 R144, [R8.64] ;  /* 0x0000000408901981 */ /* 0x000762000c1e1d00 */
[----:B------:R-:W-:Y:S02]  /*0590*/  IMAD.SHL.U32 R64, R68, 0x10, RZ ;  /* 0x0000001044407824 */ /* 0x000fe400078e00ff */
[----:B------:R-:W-:Y:S01]  /*05a0*/  IMAD.SHL.U32 R72, R76, 0x10, RZ ;  /* 0x000000104c487824 */ /* 0x000fe200078e00ff */
[----:B------:R4:W5:Y:S01]  /*05b0*/  @P1 LDG.E.128 R140, [R4.64] ;  /* 0x00000004048c1981 */ /* 0x000962000c1e1d00 */
[----:B--2---:R-:W-:-:S03]  /*05c0*/  @P1 IADD3 R6, P3, R88, c[0x0][0x220], RZ ;  /* 0x0000880058061a10 */ /* 0x004fc60007f7e0ff */
[----:B------:R-:W-:Y:S02]  /*05d0*/  @P1 IADD3 R10, P0, R72, c[0x0][0x220], RZ ;  /* 0x00008800480a1a10 */ /* 0x000fe40007f1e0ff */
[----:B------:R-:W-:Y:S02]  /*05e0*/  @P1 IADD3.X R7, RZ, c[0x0][0x224], RZ, P3, !PT ;  /* 0x00008900ff071a10 */ /* 0x000fe40001ffe4ff */
[----:B---3--:R-:W-:Y:S02]  /*05f0*/  @P1 IADD3 R8, P4, R80, c[0x0][0x220], RZ ;  /* 0x0000880050081a10 */ /* 0x008fe40007f9e0ff */
[----:B----4-:R-:W-:Y:S01]  /*0600*/  @P1 IADD3 R4, P3, R64, c[0x0][0x220], RZ ;  /* 0x0000880040041a10 */ /* 0x010fe20007f7e0ff */
[----:B------:R-:W-:Y:S01]  /*0610*/  CS2R R138, SRZ ;  /* 0x00000000008a7805 */ /* 0x000fe2000001ff00 */
[----:B-1----:R-:W-:Y:S01]  /*0620*/  LEA.HI R200, R199, R0, RZ, 0x18 ;  /* 0x00000000c7c87211 */ /* 0x002fe200078fc0ff */
[----:B------:R-:W-:Y:S01]  /*0630*/  CS2R R136, SRZ ;  /* 0x0000000000887805 */ /* 0x000fe2000001ff00 */
[----:B------:R-:W-:Y:S01]  /*0640*/  CS2R R134, SRZ ;  /* 0x0000000000867805 */ /* 0x000fe2000001ff00 */
[----:B------:R-:W-:Y:S01]  /*0650*/  CS2R R132, SRZ ;  /* 0x0000000000847805 */ /* 0x000fe2000001ff00 */
[----:B------:R-:W-:Y:S01]  /*0660*/  CS2R R128, SRZ ;  /* 0x0000000000807805 */ /* 0x000fe2000001ff00 */
[----:B------:R-:W-:Y:S01]  /*0670*/  CS2R R130, SRZ ;  /* 0x0000000000827805 */ /* 0x000fe2000001ff00 */
[----:B------:R-:W-:Y:S01]  /*0680*/  CS2R R124, SRZ ;  /* 0x00000000007c7805 */ /* 0x000fe2000001ff00 */
[----:B------:R-:W-:Y:S01]  /*0690*/  CS2R R126, SRZ ;  /* 0x00000000007e7805 */ /* 0x000fe2000001ff00 */
[----:B------:R-:W-:Y:S01]  /*06a0*/  @P1 IMAD.X R9, RZ, RZ, c[0x0][0x224], P4 ;  /* 0x00008900ff091624 */ /* 0x000fe200020e06ff */
[----:B------:R-:W-:Y:S01]  /*06b0*/  @P1 IADD3.X R11, RZ, c[0x0][0x224], RZ, P0, !PT ;  /* 0x00008900ff0b1a10 */ /* 0x000fe200007fe4ff */
[----:B------:R-:W-:Y:S01]  /*06c0*/  @P1 IMAD.X R5, RZ, RZ, c[0x0][0x224], P3 ;  /* 0x00008900ff051624 */ /* 0x000fe200018e06ff */
[----:B------:R-:W-:Y:S01]  /*06d0*/  ISETP.GE.AND P0, PT, R200, c[0x0][0x164], PT ;  /* 0x00005900c8007a0c */ /* 0x000fe20003f06270 */
[----:B------:R0:W5:Y:S01]  /*06e0*/  @P1 LDG.E.128 R136, [R6.64] ;  /* 0x0000000406881981 */ /* 0x000162000c1e1d00 */
[----:B------:R-:W-:-:S02]  /*06f0*/  IADD3 R120, P4, R120, c[0x0][0x1b8], RZ ;  /* 0x00006e0078787a10 */ /* 0x000fc40007f9e0ff */
[----:B------:R-:W-:Y:S01]  /*0700*/  IADD3 R96, P3, R96, c[0x0][0x1b8], RZ ;  /* 0x00006e0060607a10 */ /* 0x000fe20007f7e0ff */
[----:B------:R0:W5:Y:S01]  /*0710*/  @P1 LDG.E.128 R132, [R8.64] ;  /* 0x0000000408841981 */ /* 0x000162000c1e1d00 */
[----:B------:R-:W-:-:S03]  /*0720*/  IADD3 R112, P5, R112, c[0x0][0x1b8], RZ ;  /* 0x00006e0070707a10 */ /* 0x000fc60007fbe0ff */
[----:B------:R0:W5:Y:S04]  /*0730*/  @P1 LDG.E.128 R128, [R10.64] ;  /* 0x000000040a801981 */ /* 0x000168000c1e1d00 */
[----:B------:R0:W5:Y:S01]  /*0740*/  @P1 LDG.E.128 R124, [R4.64] ;  /* 0x00000004047c1981 */ /* 0x000162000c1e1d00 */
[----:B------:R-:W-:Y:S01]  /*0750*/  IADD3 R104, P1, R104, c[0x0][0x1b8], RZ ;  /* 0x00006e0068687a10 */ /* 0x000fe20007f3e0ff */
[----:B------:R-:W-:Y:S01]  /*0760*/  IMAD.X R121, RZ, RZ, c[0x0][0x1bc], P4 ;  /* 0x00006f00ff797624 */ /* 0x000fe200020e06ff */
[----:B------:R-:W-:Y:S01]  /*0770*/  IADD3 R88, P4, R88, c[0x0][0x1b8], RZ ;  /* 0x00006e0058587a10 */ /* 0x000fe20007f9e0ff */
[----:B------:R-:W-:Y:S01]  /*0780*/  IMAD.X R97, RZ, RZ, c[0x0][0x1bc], P3 ;  /* 0x00006f00ff617624 */ /* 0x000fe200018e06ff */
[----:B------:R-:W-:Y:S01]  /*0790*/  IADD3.X R113, RZ, c[0x0][0x1bc], RZ, P5, !PT ;  /* 0x00006f00ff717a10 */ /* 0x000fe20002ffe4ff */
[----:B------:R-:W-:Y:S01]  /*07a0*/  IMAD.X R105, RZ, RZ, c[0x0][0x1bc], P1 ;  /* 0x00006f00ff697624 */ /* 0x000fe200008e06ff */
[----:B------:R-:W-:Y:S01]  /*07b0*/  IADD3 R72, P1, R72, c[0x0][0x1b8], RZ ;  /* 0x00006e0048487a10 */ /* 0x000fe20007f3e0ff */
[----:B------:R-:W-:Y:S01]  /*07c0*/  IMAD.MOV.U32 R61, RZ, RZ, 0x10 ;  /* 0x00000010ff3d7424 */ /* 0x000fe200078e00ff */
[----:B------:R-:W-:-:S02]  /*07d0*/  IADD3 R64, P3, R64, c[0x0][0x1b8], RZ ;  /* 0x00006e0040407a10 */ /* 0x000fc40007f7e0ff */
[----:B------:R-:W-:Y:S01]  /*07e0*/  IADD3 R80, P5, R80, c[0x0][0x1b8], RZ ;  /* 0x00006e0050507a10 */ /* 0x000fe20007fbe0ff */
[----:B------:R-:W-:-:S03]  /*07f0*/  IMAD.WIDE.U32 R116, R116, R61, c[0x0][0x1b0] ;  /* 0x00006c0074747625 */ /* 0x000fc600078e003d */
[----:B------:R-:W-:Y:S01]  /*0800*/  IADD3.X R81, RZ, c[0x0][0x1bc], RZ, P5, !PT ;  /* 0x00006f00ff517a10 */ /* 0x000fe20002ffe4ff */
[----:B------:R-:W-:-:S04]  /*0810*/  IMAD.WIDE.U32 R108, R108, R61, c[0x0][0x1b0] ;  /* 0x00006c006c6c7625 */ /* 0x000fc800078e003d */
[----:B------:R-:W-:-:S04]  /*0820*/  IMAD.WIDE.U32 R100, R100, R61, c[0x0][0x1b0] ;  /* 0x00006c0064647625 */ /* 0x000fc800078e003d */
[----:B------:R-:W-:-:S04]  /*0830*/  IMAD.WIDE.U32 R92, R92, R61, c[0x0][0x1b0] ;  /* 0x00006c005c5c7625 */ /* 0x000fc800078e003d */
[----:B------:R-:W-:-:S04]  /*0840*/  IMAD.WIDE.U32 R84, R84, R61, c[0x0][0x1b0] ;  /* 0x00006c0054547625 */ /* 0x000fc800078e003d */
[----:B------:R-:W-:-:S04]  /*0850*/  IMAD.WIDE.U32 R76, R76, R61, c[0x0][0x1b0] ;  /* 0x00006c004c4c7625 */ /* 0x000fc800078e003d */
[----:B------:R-:W-:-:S04]  /*0860*/  IMAD.WIDE.U32 R68, R68, R61, c[0x0][0x1b0] ;  /* 0x00006c0044447625 */ /* 0x000fc800078e003d */
[----:B------:R-:W-:Y:S02]  /*0870*/  IMAD.X R89, RZ, RZ, c[0x0][0x1bc], P4 ;  /* 0x00006f00ff597624 */ /* 0x000fe400020e06ff */
[----:B------:R-:W-:Y:S02]  /*0880*/  IMAD.X R73, RZ, RZ, c[0x0][0x1bc], P1 ;  /* 0x00006f00ff497624 */ /* 0x000fe400008e06ff */
[----:B------:R-:W-:Y:S01]  /*0890*/  IMAD.X R65, RZ, RZ, c[0x0][0x1bc], P3 ;  /* 0x00006f00ff417624 */ /* 0x000fe200018e06ff */
[----:B------:R-:W-:Y:S06]  /*08a0*/  @P0 EXIT ;  /* 0x000000000000094d */ /* 0x000fec0003800000 */
[----:B0-----:R-:W-:Y:S01]  /*08b0*/  IMAD.WIDE.U32 R60, R48, R61, c[0x0][0x1b0] ;  /* 0x00006c00303c7625 */ /* 0x001fe200078e003d */
        /* <DEDUP_REMOVED lines=15> */
[----:B------:R-:W5:Y:S02]  /*09b0*/  LDG.E.128 R60, [R60.64] ;  /* 0x000000043c3c7981 */ /* 0x000f64000c1e1d00 */
[----:B-----5:R-:W-:Y:S01]  /*09c0*/  @P2 IADD3 R20, P0, R2, c[0x0][0x240], RZ ;  /* 0x0000900002142a10 */ /* 0x020fe20007f1e0ff */
[----:B------:R-:W-:Y:S01]  /*09d0*/  IMAD R199, R0, c[0x0][0x0], R199 ;  /* 0x0000000000c77a24 */ /* 0x000fe200078e02c7 */
[----:B------:R-:W-:Y:S01]  /*09e0*/  IADD3 R0, R207, -0x4498517b, RZ ;  /* 0xbb67ae85cf007810 */ /* 0x000fe20007ffe0ff */
[----:B------:R-:W-:Y:S01]  /*09f0*/  HFMA2.MMA R192, -RZ, RZ, 0, 5.9604644775390625e-08 ;  /* 0x00000001ffc07435 */ /* 0x000fe200000001ff */
[C---:B------:R-:W-:Y:S01]  /*0a00*/  IADD3 R2, R206.reuse, -0x61c88647, RZ ;  /* 0x9e3779b9ce027810 */ /* 0x040fe20007ffe0ff */
[----:B------:R-:W-:Y:S01]  /*0a10*/  @P2 IMAD.X R21, RZ, RZ, R3, P0 ;  /* 0x000000ffff152224 */ /* 0x000fe200000e0603 */
[----:B------:R-:W-:Y:S01]  /*0a20*/  IADD3 R3, R206, 0x3c6ef372, RZ ;  /* 0x3c6ef372ce037810 */ /* 0x000fe20007ffe0ff */
[----:B------:R-:W-:Y:S01]  /*0a30*/  IMAD.WIDE.U32 R6, R199, -0x326172a9, RZ ;  /* 0xcd9e8d57c7067825 */ /* 0x000fe200078e00ff */
[C---:B------:R-:W-:Y:S01]  /*0a40*/  LOP3.LUT R201, R20.reuse, 0x3, RZ, 0xc0, !PT ;  /* 0x0000000314c97812 */ /* 0x040fe200078ec0ff */
[----:B------:R-:W-:Y:S01]  /*0a50*/  ULDC.U8 UR6, c[0x0][0x1f0] ;  /* 0x00007c0000067ab9 */ /* 0x000fe20000000000 */
[----:B------:R-:W-:-:S02]  /*0a60*/  SHF.R.U64 R197, R20, 0x2, R21 ;  /* 0x0000000214c57819 */ /* 0x000fc40000001215 */
[----:B------:R-:W-:-:S03]  /*0a70*/  SHF.R.U32.HI R195, RZ, 0x2, R21 ;  /* 0x00000002ffc37819 */ /* 0x000fc60000011615 */
[----:B------:R-:W-:Y:S01]  /*0a80*/  IMAD.WIDE.U32 R4, R197, -0x2daee0ad, RZ ;  /* 0xd2511f53c5047825 */ /* 0x000fe200078e00ff */
[----:B------:R-:W-:Y:S02]  /*0a90*/  LOP3.LUT R8, R7, R195, R206, 0x96, !PT ;  /* 0x000000c307087212 */ /* 0x000fe400078e96ce */
[----:B------:R-:W-:Y:S02]  /*0aa0*/  IADD3 R7, R206, 0x78dde6e4, RZ ;  /* 0x78dde6e4ce077810 */ /* 0x000fe40007ffe0ff */
[----:B------:R-:W-:Y:S01]  /*0ab0*/  LOP3.LUT R10, R5, R207, RZ, 0x3c, !PT ;  /* 0x000000cf050a7212 */ /* 0x000fe200078e3cff */
[----:B------:R-:W-:Y:S01]  /*0ac0*/  IMAD.WIDE.U32 R8, R8, -0x2daee0ad, RZ ;  /* 0xd2511f5308087825 */ /* 0x000fe200078e00ff */
[----:B------:R-:W-:-:S03]  /*0ad0*/  IADD3 R5, R207, 0x32370b8f, RZ ;  /* 0x32370b8fcf057810 */ /* 0x000fc60007ffe0ff */
[----:B------:R-:W-:Y:S01]  /*0ae0*/  IMAD.WIDE.U32 R10, R10, -0x326172a9, RZ ;  /* 0xcd9e8d570a0a7825 */ /* 0x000fe200078e00ff */
[----:B------:R-:W-:Y:S02]  /*0af0*/  LOP3.LUT R14, R9, R4, R0, 0x96, !PT ;  /* 0x00000004090e7212 */ /* 0x000fe400078e9600 */
[----:B------:R-:W-:Y:S02]  /*0b00*/  IADD3 R4, R207, 0x76cf5d0a, RZ ;  /* 0x76cf5d0acf047810 */ /* 0x000fe40007ffe0ff */
[----:B------:R-:W-:Y:S01]  /*0b10*/  LOP3.LUT R12, R11, R2, R6, 0x96, !PT ;  /* 0x000000020b0c7212 */ /* 0x000fe200078e9606 */
[----:B------:R-:W-:Y:S01]  /*0b20*/  IMAD.WIDE.U32 R14, R14, -0x326172a9, RZ ;  /* 0xcd9e8d570e0e7825 */ /* 0x000fe200078e00ff */
[----:B------:R-:W-:Y:S02]  /*0b30*/  IADD3 R6, R206, -0x255992d5, RZ ;  /* 0xdaa66d2bce067810 */ /* 0x000fe40007ffe0ff */
[----:B------:R-:W-:Y:S01]  /*0b40*/  IADD3 R9, R207, -0x56f99767, RZ ;  /* 0xa9066899cf097810 */ /* 0x000fe20007ffe0ff */
[----:B------:R-:W-:Y:S01]  /*0b50*/  IMAD.WIDE.U32 R12, R12, -0x2daee0ad, RZ ;  /* 0xd2511f530c0c7825 */ /* 0x000fe200078e00ff */
[----:B------:R-:W-:-:S04]  /*0b60*/  LOP3.LUT R10, R15, R10, R3, 0x96, !PT ;  /* 0x0000000a0f0a7212 */ /* 0x000fc800078e9603 */
[----:B------:R-:W-:Y:S01]  /*0b70*/  LOP3.LUT R16, R13, R8, R4, 0x96, !PT ;  /* 0x000000080d107212 */ /* 0x000fe200078e9604 */
[----:B------:R-:W-:Y:S01]  /*0b80*/  IMAD.WIDE.U32 R10, R10, -0x2daee0ad, RZ ;  /* 0xd2511f530a0a7825 */ /* 0x000fe200078e00ff */
[----:B------:R-:W-:-:S03]  /*0b90*/  IADD3 R8, R207, -0x126145ec, RZ ;  /* 0xed9eba14cf087810 */ /* 0x000fc60007ffe0ff */
[----:B------:R-:W-:Y:S01]  /*0ba0*/  IMAD.WIDE.U32 R16, R16, -0x326172a9, RZ ;  /* 0xcd9e8d5710107825 */ /* 0x000fe200078e00ff */
[----:B------:R-:W-:Y:S02]  /*0bb0*/  LOP3.LUT R15, R11, R12, R5, 0x96, !PT ;  /* 0x0000000c0b0f7212 */ /* 0x000fe400078e9605 */
[----:B------:R-:W-:Y:S02]  /*0bc0*/  IADD3 R11, R206, -0x4ab325aa, RZ ;  /* 0xb54cda56ce0b7810 */ /* 0x000fe40007ffe0ff */
[----:B------:R-:W-:Y:S01]  /*0bd0*/  LOP3.LUT R12, R17, R14, R6, 0x96, !PT ;  /* 0x0000000e110c7212 */ /* 0x000fe200078e9606 */
[----:B------:R-:W-:-:S04]  /*0be0*/  IMAD.WIDE.U32 R14, R15, -0x326172a9, RZ ;  /* 0xcd9e8d570f0e7825 */ /* 0x000fc800078e00ff */
[----:B------:R-:W-:Y:S01]  /*0bf0*/  IMAD.WIDE.U32 R12, R12, -0x2daee0ad, RZ ;  /* 0xd2511f530c0c7825 */ /* 0x000fe200078e00ff */
[----:B------:R-:W-:Y:S02]  /*0c00*/  LOP3.LUT R16, R15, R16, R7, 0x96, !PT ;  /* 0x000000100f107212 */ /* 0x000fe400078e9607 */
[----:B------:R-:W-:Y:S02]  /*0c10*/  IADD3 R15, R206, -0xe443238, RZ ;  /* 0xf1bbcdc8ce0f7810 */ /* 0x000fe40007ffe0ff */
[----:B------:R-:W-:Y:S01]  /*0c20*/  LOP3.LUT R18, R13, R10, R8, 0x96, !PT ;  /* 0x0000000a0d127212 */ /* 0x000fe200078e9608 */
[----:B------:R-:W-:Y:S01]  /*0c30*/  IMAD.WIDE.U32 R16, R16, -0x2daee0ad, RZ ;  /* 0xd2511f5310107825 */ /* 0x000fe200078e00ff */
[----:B------:R-:W-:Y:S02]  /*0c40*/  IADD3 R10, R206, 0x1715609d, RZ ;  /* 0x1715609dce0a7810 */ /* 0x000fe40007ffe0ff */
[----:B------:R-:W-:Y:S01]  /*0c50*/  IADD3 R13, R207, 0x1fd5c5a3, RZ ;  /* 0x1fd5c5a3cf0d7810 */ /* 0x000fe20007ffe0ff */
[----:B------:R-:W-:Y:S01]  /*0c60*/  IMAD.WIDE.U32 R18, R18, -0x326172a9, RZ ;  /* 0xcd9e8d5712127825 */ /* 0x000fe200078e00ff */
[----:B------:R-:W-:-:S02]  /*0c70*/  LOP3.LUT R24, R17, R12, R9, 0x96, !PT ;  /* 0x0000000c11187212 */ /* 0x000fc400078e9609 */
[----:B------:R-:W-:Y:S02]  /*0c80*/  IADD3 R12, R207, 0x646e171e, RZ ;  /* 0x646e171ecf0c7810 */ /* 0x000fe40007ffe0ff */
[----:B------:R-:W-:Y:S01]  /*0c90*/  LOP3.LUT R22, R19, R14, R10, 0x96, !PT ;  /* 0x0000000e13167212 */ /* 0x000fe200078e960a */
[----:B------:R-:W-:Y:S01]  /*0ca0*/  IMAD.WIDE.U32 R24, R24, -0x326172a9, RZ ;  /* 0xcd9e8d5718187825 */ /* 0x000fe200078e00ff */
[----:B------:R-:W-:-:S03]  /*0cb0*/  IADD3 R14, R206, 0x5384540f, RZ ;  /* 0x5384540fce0e7810 */ /* 0x000fc60007ffe0ff */
[----:B------:R-:W-:Y:S01]  /*0cc0*/  IMAD.WIDE.U32 R22, R22, -0x2daee0ad, RZ ;  /* 0xd2511f5316167825 */ /* 0x000fe200078e00ff */
[----:B------:R-:W-:-:S04]  /*0cd0*/  LOP3.LUT R18, R25, R18, R11, 0x96, !PT ;  /* 0x0000001219127212 */ /* 0x000fc800078e960b */
[----:B------:R-:W-:Y:S01]  /*0ce0*/  LOP3.LUT R26, R23, R16, R12, 0x96, !PT ;  /* 0x00000010171a7212 */ /* 0x000fe200078e960c */
[----:B------:R-:W-:Y:S01]  /*0cf0*/  IMAD.WIDE.U32 R18, R18, -0x2daee0ad, RZ ;  /* 0xd2511f5312127825 */ /* 0x000fe200078e00ff */
[----:B------:R-:W-:-:S03]  /*0d00*/  IADD3 R16, R207, -0x24c28bd8, RZ ;  /* 0xdb3d7428cf107810 */ /* 0x000fc60007ffe0ff */
        /* <DEDUP_REMOVED lines=8> */
[----:B------:R-:W-:Y:S01]  /*0d90*/  IMAD.HI.U32 R19, R26, -0x2daee0ad, RZ ;  /* 0xd2511f531a137827 */ /* 0x000fe200078e00ff */
[----:B------:R-:W-:Y:S02]  /*0da0*/  IADD3 R17, R207, -0x695add53, RZ ;  /* 0x96a522adcf117810 */ /* 0x000fe40007ffe0ff */
[----:B------:R-:W-:Y:S01]  /*0db0*/  IADD3 R18, R206, -0x700cb87f, RZ ;  /* 0x8ff34781ce127810 */ /* 0x000fe20007ffe0ff */
[----:B------:R-:W-:Y:S01]  /*0dc0*/  IMAD R193, R22, -0x326172a9, RZ ;  /* 0xcd9e8d5716c17824 */ /* 0x000fe200078e02ff */
[----:B------:R-:W-:Y:S01]  /*0dd0*/  LOP3.LUT R194, R19, R194, R17, 0x96, !PT ;  /* 0x000000c213c27212 */ /* 0x000fe200078e9611 */
[----:B------:R-:W-:-:S04]  /*0de0*/  IMAD.HI.U32 R21, R198, -0x326172a9, RZ ;  /* 0xcd9e8d57c6157827 */ /* 0x000fc800078e00ff */
[----:B------:R-:W-:Y:S01]  /*0df0*/  IMAD.MOV.U32 R19, RZ, RZ, RZ ;  /* 0x000000ffff137224 */ /* 0x000fe200078e00ff */
[----:B------:R-:W-:Y:S01]  /*0e00*/  LOP3.LUT R193, R21, R193, R18, 0x96, !PT ;  /* 0x000000c115c17212 */ /* 0x000fe200078e9612 */
[----:B------:R-:W-:Y:S02]  /*0e10*/  IMAD R196, R26, -0x2daee0ad, RZ ;  /* 0xd2511f531ac47824 */ /* 0x000fe400078e02ff */
[----:B------:R-:W-:Y:S02]  /*0e20*/  IMAD R198, R198, -0x326172a9, RZ ;  /* 0xcd9e8d57c6c67824 */ /* 0x000fe400078e02ff */
.L_x_25355:
[----:B------:R-:W-:Y:S01]  /*0e30*/  ISETP.NE.U32.AND P0, PT, RZ, c[0x0][0x178], PT ;  /* 0x00005e00ff007a0c */ /* 0x000fe20003f05070 */
[----:B------:R-:W-:Y:S01]  /*0e40*/  IMAD R24, R200, c[0x0][0x168], RZ ;  /* 0x00005a00c8187a24 */ /* 0x000fe200078e02ff */
[----:B------:R-:W-:Y:S01]  /*0e50*/  ISETP.NE.U32.AND P1, PT, RZ, c[0x0][0x180], PT ;  /* 0x00006000ff007a0c */ /* 0x000fe20003f25070 */
[----:B------:R-:W-:Y:S01]  /*0e60*/  IMAD.MOV.U32 R217, RZ, RZ, 0x10 ;  /* 0x00000010ffd97424 */ /* 0x000fe200078e00ff */
[----:B------:R-:W-:Y:S02]  /*0e70*/  ISETP.NE.AND.EX P3, PT, RZ, c[0x0][0x17c], PT, P0 ;  /* 0x00005f00ff007a0c */ /* 0x000fe40003f65300 */
[----:B------:R-:W-:-:S02]  /*0e80*/  ISETP.NE.AND.EX P0, PT, RZ, c[0x0][0x184], PT, P1 ;  /* 0x00006100ff007a0c */ /* 0x000fc40003f05310 */
        /* <DEDUP_REMOVED lines=24> */
.L_x_24833:
[----:B0-----:R-:W-:Y:S02]  /*1010*/  IMAD.MOV.U32 R36, RZ, RZ, R198 ;  /* 0x000000ffff247224 */ /* 0x001fe400078e00c6 */
.L_x_24834:
[----:B------:R-:W-:Y:S05]  /*1020*/  BSYNC B0 ;  /* 0x0000000000007941 */ /* 0x000fea0003800000 */
.L_x_24832:
        /* <DEDUP_REMOVED lines=16> */
.L_x_24838:
[----:B------:R-:W-:Y:S05]  /*1130*/  BSYNC B1 ;  /* 0x0000000000017941 */ /* 0x000fea0003800000 */
.L_x_24837:
        /* <DEDUP_REMOVED lines=44> */
.L_x_24836:
[----:B------:R-:W-:Y:S05]  /*1400*/  BSYNC B0 ;  /* 0x0000000000007941 */ /* 0x000fea0003800000 */
.L_x_24835:
[----:B------:R-:W0:Y:S01]  /*1410*/  I2F.U32 R29, R36 ;  /* 0x00000024001d7306 */ /* 0x000e220000201000 */
[----:B------:R-:W-:Y:S01]  /*1420*/  ISETP.NE.U32.AND P1, PT, RZ, c[0x0][0x178], PT ;  /* 0x00005e00ff007a0c */ /* 0x000fe20003f25070 */
[----:B------:R-:W-:Y:S02]  /*1430*/  IMAD.MOV.U32 R216, RZ, RZ, 0x2f800000 ;  /* 0x2f800000ffd87424 */ /* 0x000fe400078e00ff */
[----:B-----5:R-:W-:Y:S01]  /*1440*/  FMUL.FTZ R24, R24, c[0x0][0x1e8] ;  /* 0x00007a0018187a20 */ /* 0x020fe20000410000 */
        /* <DEDUP_REMOVED lines=11> */
.L_x_24839:
        /* <DEDUP_REMOVED lines=12> */
.L_x_24842:
[----:B------:R-:W-:Y:S02]  /*15c0*/  IMAD.MOV.U32 R36, RZ, RZ, R198 ;  /* 0x000000ffff247224 */ /* 0x000fe400078e00c6 */
.L_x_24843:
[----:B------:R-:W-:Y:S05]  /*15d0*/  BSYNC B0 ;  /* 0x0000000000007941 */ /* 0x000fea0003800000 */
.L_x_24841:
        /* <DEDUP_REMOVED lines=16> */
.L_x_24847:
[----:B------:R-:W-:Y:S05]  /*16e0*/  BSYNC B1 ;  /* 0x0000000000017941 */ /* 0x000fea0003800000 */
.L_x_24846:
        /* <DEDUP_REMOVED lines=44> */
.L_x_24845:
[----:B------:R-:W-:Y:S05]  /*19b0*/  BSYNC B0 ;  /* 0x0000000000007941 */ /* 0x000fea0003800000 */
.L_x_24844:
        /* <DEDUP_REMOVED lines=8> */
.L_x_24840:
        /* <DEDUP_REMOVED lines=12> */
.L_x_24849:
[----:B------:R-:W-:Y:S02]  /*1b00*/  IMAD.MOV.U32 R36, RZ, RZ, R198 ;  /* 0x000000ffff247224 */ /* 0x000fe400078e00c6 */
.L_x_24850:
[----:B------:R-:W-:Y:S05]  /*1b10*/  BSYNC B0 ;  /* 0x0000000000007941 */ /* 0x000fea0003800000 */
.L_x_24848:
        /* <DEDUP_REMOVED lines=16> */
.L_x_24854:
[----:B------:R-:W-:Y:S05]  /*1c20*/  BSYNC B1 ;  /* 0x0000000000017941 */ /* 0x000fea0003800000 */
.L_x_24853:
        /* <DEDUP_REMOVED lines=44> */
.L_x_24852:
[----:B------:R-:W-:Y:S05]  /*1ef0*/  BSYNC B0 ;  /* 0x0000000000007941 */ /* 0x000fea0003800000 */
.L_x_24851:
        /* <DEDUP_REMOVED lines=11> */
.L_x_24855:
        /* <DEDUP_REMOVED lines=12> */
.L_x_24858:
[----:B------:R-:W-:Y:S02]  /*2070*/  IMAD.MOV.U32 R34, RZ, RZ, R198 ;  /* 0x000000ffff227224 */ /* 0x000fe400078e00c6 */
.L_x_24859:
[----:B------:R-:W-:Y:S05]  /*2080*/  BSYNC B0 ;  /* 0x0000000000007941 */ /* 0x000fea0003800000 */
.L_x_24857:
        /* <DEDUP_REMOVED lines=16> */
.L_x_24863:
[----:B------:R-:W-:Y:S05]  /*2190*/  BSYNC B1 ;  /* 0x0000000000017941 */ /* 0x000fea0003800000 */
.L_x_24862:
        /* <DEDUP_REMOVED lines=44> */
.L_x_24861:
[----:B------:R-:W-:Y:S05]  /*2460*/  BSYNC B0 ;  /* 0x0000000000007941 */ /* 0x000fea0003800000 */
.L_x_24860:
        /* <DEDUP_REMOVED lines=8> */
.L_x_24856:
        /* <DEDUP_REMOVED lines=12> */
.L_x_24865:
[----:B------:R-:W-:Y:S02]  /*25b0*/  IMAD.MOV.U32 R34, RZ, RZ, R198 ;  /* 0x000000ffff227224 */ /* 0x000fe400078e00c6 */
.L_x_24866:
[----:B------:R-:W-:Y:S05]  /*25c0*/  BSYNC B0 ;  /* 0x0000000000007941 */ /* 0x000fea0003800000 */
.L_x_24864:
        /* <DEDUP_REMOVED lines=16> */
.L_x_24870:
[----:B------:R-:W-:Y:S05]  /*26d0*/  BSYNC B1 ;  /* 0x0000000000017941 */ /* 0x000fea0003800000 */
.L_x_24869:
        /* <DEDUP_REMOVED lines=44> */
.L_x_24868:
[----:B------:R-:W-:Y:S05]  /*29a0*/  BSYNC B0 ;  /* 0x0000000000007941 */ /* 0x000fea0003800000 */
.L_x_24867:
        /* <DEDUP_REMOVED lines=11> */
.L_x_24871:
        /* <DEDUP_REMOVED lines=12> */
.L_x_24874:
[----:B------:R-:W-:Y:S02]  /*2b20*/  IMAD.MOV.U32 R26, RZ, RZ, R198 ;  /* 0x000000ffff1a7224 */ /* 0x000fe400078e00c6 */
.L_x_24875:
[----:B------:R-:W-:Y:S05]  /*2b30*/  BSYNC B0 ;  /* 0x0000000000007941 */ /* 0x000fea0003800000 */
.L_x_24873:
        /* <DEDUP_REMOVED lines=16> */
.L_x_24879:
[----:B------:R-:W-:Y:S05]  /*2c40*/  BSYNC B1 ;  /* 0x0000000000017941 */ /* 0x000fea0003800000 */
.L_x_24878:
        /* <DEDUP_REMOVED lines=44> */
.L_x_24877:
[----:B------:R-:W-:Y:S05]  /*2f10*/  BSYNC B0 ;  /* 0x0000000000007941 */ /* 0x000fea0003800000 */
.L_x_24876:
        /* <DEDUP_REMOVED lines=8> */
.L_x_24872:
        /* <DEDUP_REMOVED lines=12> */
.L_x_24881:
[----:B------:R-:W-:Y:S02]  /*3060*/  IMAD.MOV.U32 R26, RZ, RZ, R198 ;  /* 0x000000ffff1a7224 */ /* 0x000fe400078e00c6 */
.L_x_24882:
[----:B------:R-:W-:Y:S05]  /*3070*/  BSYNC B0 ;  /* 0x0000000000007941 */ /* 0x000fea0003800000 */
.L_x_24880:
        /* <DEDUP_REMOVED lines=16> */
.L_x_24886:
[----:B------:R-:W-:Y:S05]  /*3180*/  BSYNC B1 ;  /* 0x0000000000017941 */ /* 0x000fea0003800000 */
.L_x_24885:
        /* <DEDUP_REMOVED lines=44> */
.L_x_24884:
[----:B------:R-:W-:Y:S05]  /*3450*/  BSYNC B0 ;  /* 0x0000000000007941 */ /* 0x000fea0003800000 */
.L_x_24883:
        /* <DEDUP_REMOVED lines=11> */
.L_x_24887:
        /* <DEDUP_REMOVED lines=12> */
.L_x_24890:
[----:B------:R-:W-:Y:S02]  /*35d0*/  IMAD.MOV.U32 R32, RZ, RZ, R198 ;  /* 0x000000ffff207224 */ /* 0x000fe400078e00c6 */
.L_x_24891:
[----:B------:R-:W-:Y:S05]  /*35e0*/  BSYNC B0 ;  /* 0x0000000000007941 */ /* 0x000fea0003800000 */
.L_x_24889:
        /* <DEDUP_REMOVED lines=16> */
.L_x_24895:
[----:B------:R-:W-:Y:S05]  /*36f0*/  BSYNC B1 ;  /* 0x0000000000017941 */ /* 0x000fea0003800000 */
.L_x_24894:
        /* <DEDUP_REMOVED lines=44> */
.L_x_24893:
[----:B------:R-:W-:Y:S05]  /*39c0*/  BSYNC B0 ;  /* 0x0000000000007941 */ /* 0x000fea0003800000 */
.L_x_24892:
        /* <DEDUP_REMOVED lines=8> */
.L_x_24888:
[----:B------:R-:W-:Y:S02]  /*3a50*/  SEL R24, RZ, 0x1000000, P4 ;  /* 0x01000000ff187807 */ /* 0x000fe40002000000 */
[----:B------:R-:W-:Y:S02]  /*3a60*/  SEL R25, RZ, 0x10000, P3 ;  /* 0x00010000ff197807 */ /* 0x000fe40001800000 */
[----:B------:R-:W-:Y:S02]  /*3a70*/  SEL R27, RZ, 0x100, P2 ;  /* 0x00000100ff1b7807 */ /* 0x000fe40001000000 */
[C---:B------:R-:W-:Y:S02]  /*3a80*/  SHF.L.U32 R36, R204.reuse, 0x2, RZ ;  /* 0x00000002cc247819 */ /* 0x040fe400000006ff */
[----:B------:R-:W-:Y:S02]  /*3a90*/  IADD3 R24, R27, R24, R25 ;  /* 0x000000181b187210 */ /* 0x000fe40007ffe019 */
[----:B------:R-:W-:-:S02]  /*3aa0*/  LEA R26, P2, R204, c[0x0][0x188], 0x4 ;  /* 0x00006200cc1a7a11 */ /* 0x000fc400078420ff */
[----:B------:R-:W-:Y:S02]  /*3ab0*/  SEL R25, RZ, 0x1, P1 ;  /* 0x00000001ff197807 */ /* 0x000fe40000800000 */
        /* <DEDUP_REMOVED lines=19> */
[----:B------:R-:W-:-:S04]  /*3bf0*/  IADD3 R26, P1, R36, c[0x0][0x198], RZ ;  /* 0x00006600241a7a10 */ /* 0x000fc80007f3e0ff */
[----:B------:R-:W-:Y:S02]  /*3c00*/  LEA R32, R32, R27, 0x8 ;  /* 0x0000001b20207211 */ /* 0x000fe400078e40ff */
[----:B------:R-:W-:-:S03]  /*3c10*/  IADD3.X R27, R37, c[0x0][0x19c], RZ, P1, !PT ;  /* 0x00006700251b7a10 */ /* 0x000fc60000ffe4ff */
[----:B------:R-:W-:-:S05]  /*3c20*/  IMAD.IADD R33, R32, 0x1, R33 ;  /* 0x0000000120217824 */ /* 0x000fca00078e0221 */
[----:B------:R0:W-:Y:S02]  /*3c30*/  STG.E [R26.64], R33 ;  /* 0x000000211a007986 */ /* 0x0001e4000c101904 */
.L_x_24896:
        /* <DEDUP_REMOVED lines=16> */
.L_x_24898:
[----:B-1----:R-:W-:Y:S02]  /*3d40*/  IMAD.MOV.U32 R36, RZ, RZ, R198 ;  /* 0x000000ffff247224 */ /* 0x002fe400078e00c6 */
.L_x_24899:
[----:B------:R-:W-:Y:S05]  /*3d50*/  BSYNC B0 ;  /* 0x0000000000007941 */ /* 0x000fea0003800000 */
.L_x_24897:
        /* <DEDUP_REMOVED lines=16> */
.L_x_24903:
[----:B------:R-:W-:Y:S05]  /*3e60*/  BSYNC B1 ;  /* 0x0000000000017941 */ /* 0x000fea0003800000 */
.L_x_24902:
        /* <DEDUP_REMOVED lines=44> */
.L_x_24901:
[----:B------:R-:W-:Y:S05]  /*4130*/  BSYNC B0 ;  /* 0x0000000000007941 */ /* 0x000fea0003800000 */
.L_x_24900:
        /* <DEDUP_REMOVED lines=12> */
.L_x_24904:
        /* <DEDUP_REMOVED lines=12> */
.L_x_24907:
[----:B------:R-:W-:Y:S02]  /*42c0*/  IMAD.MOV.U32 R36, RZ, RZ, R198 ;  /* 0x000000ffff247224 */ /* 0x000fe400078e00c6 */
.L_x_24908:
[----:B------:R-:W-:Y:S05]  /*42d0*/  BSYNC B0 ;  /* 0x0000000000007941 */ /* 0x000fea0003800000 */
.L_x_24906:
        /* <DEDUP_REMOVED lines=16> */
.L_x_24912:
[----:B------:R-:W-:Y:S05]  /*43e0*/  BSYNC B1 ;  /* 0x0000000000017941 */ /* 0x000fea0003800000 */
.L_x_24911:
        /* <DEDUP_REMOVED lines=44> */
.L_x_24910:
[----:B------:R-:W-:Y:S05]  /*46b0*/  BSYNC B0 ;  /* 0x0000000000007941 */ /* 0x000fea0003800000 */
.L_x_24909:
        /* <DEDUP_REMOVED lines=8> */
.L_x_24905:
        /* <DEDUP_REMOVED lines=12> */
.L_x_24914:
[----:B------:R-:W-:Y:S02]  /*4800*/  IMAD.MOV.U32 R36, RZ, RZ, R198 ;  /* 0x000000ffff247224 */ /* 0x000fe400078e00c6 */
.L_x_24915:
[----:B------:R-:W-:Y:S05]  /*4810*/  BSYNC B0 ;  /* 0x0000000000007941 */ /* 0x000fea0003800000 */
.L_x_24913:
        /* <DEDUP_REMOVED lines=16> */
.L_x_24919:
[----:B------:R-:W-:Y:S05]  /*4920*/  BSYNC B1 ;  /* 0x0000000000017941 */ /* 0x000fea0003800000 */
.L_x_24918:
        /* <DEDUP_REMOVED lines=44> */
.L_x_24917:
[----:B------:R-:W-:Y:S05]  /*4bf0*/  BSYNC B0 ;  /* 0x0000000000007941 */ /* 0x000fea0003800000 */
.L_x_24916:
        /* <DEDUP_REMOVED lines=11> */
.L_x_24920:
        /* <DEDUP_REMOVED lines=12> */
.L_x_24923:
[----:B------:R-:W-:Y:S02]  /*4d70*/  IMAD.MOV.U32 R34, RZ, RZ, R198 ;  /* 0x000000ffff227224 */ /* 0x000fe400078e00c6 */
.L_x_24924:
[----:B------:R-:W-:Y:S05]  /*4d80*/  BSYNC B0 ;  /* 0x0000000000007941 */ /* 0x000fea0003800000 */
.L_x_24922:
        /* <DEDUP_REMOVED lines=16> */
.L_x_24928:
[----:B------:R-:W-:Y:S05]  /*4e90*/  BSYNC B1 ;  /* 0x0000000000017941 */ /* 0x000fea0003800000 */
.L_x_24927:
        /* <DEDUP_REMOVED lines=44> */
.L_x_24926:
[----:B------:R-:W-:Y:S05]  /*5160*/  BSYNC B0 ;  /* 0x0000000000007941 */ /* 0x000fea0003800000 */
.L_x_24925:
        /* <DEDUP_REMOVED lines=8> */
.L_x_24921:
        /* <DEDUP_REMOVED lines=12> */
.L_x_24930:
[----:B------:R-:W-:Y:S02]  /*52b0*/  IMAD.MOV.U32 R34, RZ, RZ, R198 ;  /* 0x000000ffff227224 */ /* 0x000fe400078e00c6 */
.L_x_24931:
[----:B------:R-:W-:Y:S05]  /*52c0*/  BSYNC B0 ;  /* 0x0000000000007941 */ /* 0x000fea0003800000 */
.L_x_24929:
        /* <DEDUP_REMOVED lines=16> */
.L_x_24935:
[----:B------:R-:W-:Y:S05]  /*53d0*/  BSYNC B1 ;  /* 0x0000000000017941 */ /* 0x000fea0003800000 */
.L_x_24934:
        /* <DEDUP_REMOVED lines=44> */
.L_x_24933:
[----:B------:R-:W-:Y:S05]  /*56a0*/  BSYNC B0 ;  /* 0x0000000000007941 */ /* 0x000fea0003800000 */
.L_x_24932:
        /* <DEDUP_REMOVED lines=11> */
.L_x_24936:
        /* <DEDUP_REMOVED lines=12> */
.L_x_24939:
[----:B------:R-:W-:Y:S02]  /*5820*/  IMAD.MOV.U32 R26, RZ, RZ, R198 ;  /* 0x000000ffff1a7224 */ /* 0x000fe400078e00c6 */
.L_x_24940:
[----:B------:R-:W-:Y:S05]  /*5830*/  BSYNC B0 ;  /* 0x0000000000007941 */ /* 0x000fea0003800000 */
.L_x_24938:
        /* <DEDUP_REMOVED lines=16> */
.L_x_24944:
[----:B------:R-:W-:Y:S05]  /*5940*/  BSYNC B1 ;  /* 0x0000000000017941 */ /* 0x000fea0003800000 */
.L_x_24943:
        /* <DEDUP_REMOVED lines=44> */
.L_x_24942:
[----:B------:R-:W-:Y:S05]  /*5c10*/  BSYNC B0 ;  /* 0x0000000000007941 */ /* 0x000fea0003800000 */
.L_x_24941:
        /* <DEDUP_REMOVED lines=8> */
.L_x_24937:
        /* <DEDUP_REMOVED lines=12> */
.L_x_24946:
[----:B------:R-:W-:Y:S02]  /*5d60*/  IMAD.MOV.U32 R26, RZ, RZ, R198 ;  /* 0x000000ffff1a7224 */ /* 0x000fe400078e00c6 */
.L_x_24947:
[----:B------:R-:W-:Y:S05]  /*5d70*/  BSYNC B0 ;  /* 0x0000000000007941 */ /* 0x000fea0003800000 */
.L_x_24945:
        /* <DEDUP_REMOVED lines=16> */
.L_x_24951:
[----:B------:R-:W-:Y:S05]  /*5e80*/  BSYNC B1 ;  /* 0x0000000000017941 */ /* 0x000fea0003800000 */
.L_x_24950:
        /* <DEDUP_REMOVED lines=44> */
.L_x_24949:
[----:B------:R-:W-:Y:S05]  /*6150*/  BSYNC B0 ;  /* 0x0000000000007941 */ /* 0x000fea0003800000 */
.L_x_24948:
        /* <DEDUP_REMOVED lines=11> */
.L_x_24952:
        /* <DEDUP_REMOVED lines=12> */
.L_x_24955:
[----:B------:R-:W-:Y:S02]  /*62d0*/  IMAD.MOV.U32 R32, RZ, RZ, R198 ;  /* 0x000000ffff207224 */ /* 0x000fe400078e00c6 */
.L_x_24956:
[----:B------:R-:W-:Y:S05]  /*62e0*/  BSYNC B0 ;  /* 0x0000000000007941 */ /* 0x000fea0003800000 */
.L_x_24954:
        /* <DEDUP_REMOVED lines=16> */
.L_x_24960:
[----:B------:R-:W-:Y:S05]  /*63f0*/  BSYNC B1 ;  /* 0x0000000000017941 */ /* 0x000fea0003800000 */
.L_x_24959:
        /* <DEDUP_REMOVED lines=44> */
.L_x_24958:
[----:B------:R-:W-:Y:S05]  /*66c0*/  BSYNC B0 ;  /* 0x0000000000007941 */ /* 0x000fea0003800000 */
.L_x_24957:
        /* <DEDUP_REMOVED lines=8> */
.L_x_24953:
        /* <DEDUP_REMOVED lines=27> */
.L_x_24961:
        /* <DEDUP_REMOVED lines=15> */
.L_x_24963:
[----:B--2---:R-:W-:Y:S02]  /*69f0*/  IMAD.MOV.U32 R28, RZ, RZ, R198 ;  /* 0x000000ffff1c7224 */ /* 0x004fe400078e00c6 */
.L_x_24964:
[----:B------:R-:W-:Y:S05]  /*6a00*/  BSYNC B0 ;  /* 0x0000000000007941 */ /* 0x000fea0003800000 */
.L_x_24962:
        /* <DEDUP_REMOVED lines=16> */
.L_x_24968:
[----:B------:R-:W-:Y:S05]  /*6b10*/  BSYNC B1 ;  /* 0x0000000000017941 */ /* 0x000fea0003800000 */
.L_x_24967:
        /* <DEDUP_REMOVED lines=44> */
.L_x_24966:
[----:B------:R-:W-:Y:S05]  /*6de0*/  BSYNC B0 ;  /* 0x0000000000007941 */ /* 0x000fea0003800000 */
.L_x_24965:
        /* <DEDUP_REMOVED lines=12> */
.L_x_24969:
        /* <DEDUP_REMOVED lines=12> */
.L_x_24972:
[----:B------:R-:W-:Y:S02]  /*6f70*/  IMAD.MOV.U32 R24, RZ, RZ, R198 ;  /* 0x000000ffff187224 */ /* 0x000fe400078e00c6 */
.L_x_24973:
[----:B------:R-:W-:Y:S05]  /*6f80*/  BSYNC B0 ;  /* 0x0000000000007941 */ /* 0x000fea0003800000 */
.L_x_24971:
        /* <DEDUP_REMOVED lines=16> */
.L_x_24977:
[----:B------:R-:W-:Y:S05]  /*7090*/  BSYNC B1 ;  /* 0x0000000000017941 */ /* 0x000fea0003800000 */
.L_x_24976:
        /* <DEDUP_REMOVED lines=44> */
.L_x_24975:
[----:B------:R-:W-:Y:S05]  /*7360*/  BSYNC B0 ;  /* 0x0000000000007941 */ /* 0x000fea0003800000 */
.L_x_24974:
        /* <DEDUP_REMOVED lines=8> */
.L_x_24970:
        /* <DEDUP_REMOVED lines=12> */
.L_x_24979:
[----:B------:R-:W-:Y:S02]  /*74b0*/  IMAD.MOV.U32 R24, RZ, RZ, R198 ;  /* 0x000000ffff187224 */ /* 0x000fe400078e00c6 */
.L_x_24980:
[----:B------:R-:W-:Y:S05]  /*74c0*/  BSYNC B0 ;  /* 0x0000000000007941 */ /* 0x000fea0003800000 */
.L_x_24978:
        /* <DEDUP_REMOVED lines=16> */
.L_x_24984:
[----:B------:R-:W-:Y:S05]  /*75d0*/  BSYNC B1 ;  /* 0x0000000000017941 */ /* 0x000fea0003800000 */
.L_x_24983:
        /* <DEDUP_REMOVED lines=44> */
.L_x_24982:
[----:B------:R-:W-:Y:S05]  /*78a0*/  BSYNC B0 ;  /* 0x0000000000007941 */ /* 0x000fea0003800000 */
.L_x_24981:
        /* <DEDUP_REMOVED lines=11> */
.L_x_24985:
        /* <DEDUP_REMOVED lines=12> */
.L_x_24988:
[----:B------:R-:W-:Y:S02]  /*7a20*/  IMAD.MOV.U32 R34, RZ, RZ, R198 ;  /* 0x000000ffff227224 */ /* 0x000fe400078e00c6 */
.L_x_24989:
[----:B------:R-:W-:Y:S05]  /*7a30*/  BSYNC B0 ;  /* 0x0000000000007941 */ /* 0x000fea0003800000 */
.L_x_24987:
        /* <DEDUP_REMOVED lines=16> */
.L_x_24993:
[----:B------:R-:W-:Y:S05]  /*7b40*/  BSYNC B1 ;  /* 0x0000000000017941 */ /* 0x000fea0003800000 */
.L_x_24992:
        /* <DEDUP_REMOVED lines=44> */
.L_x_24991:
[----:B------:R-:W-:Y:S05]  /*7e10*/  BSYNC B0 ;  /* 0x0000000000007941 */ /* 0x000fea0003800000 */
.L_x_24990:
        /* <DEDUP_REMOVED lines=8> */
.L_x_24986:
        /* <DEDUP_REMOVED lines=12> */
.L_x_24995:
[----:B------:R-:W-:Y:S02]  /*7f60*/  IMAD.MOV.U32 R24, RZ, RZ, R198 ;  /* 0x000000ffff187224 */ /* 0x000fe400078e00c6 */
.L_x_24996:
[----:B------:R-:W-:Y:S05]  /*7f70*/  BSYNC B0 ;  /* 0x0000000000007941 */ /* 0x000fea0003800000 */
.L_x_24994:
        /* <DEDUP_REMOVED lines=16> */
.L_x_25000:
[----:B------:R-:W-:Y:S05]  /*8080*/  BSYNC B1 ;  /* 0x0000000000017941 */ /* 0x000fea0003800000 */
.L_x_24999:
        /* <DEDUP_REMOVED lines=44> */
.L_x_24998:
[----:B------:R-:W-:Y:S05]  /*8350*/  BSYNC B0 ;  /* 0x0000000000007941 */ /* 0x000fea0003800000 */
.L_x_24997:
        /* <DEDUP_REMOVED lines=11> */
.L_x_25001:
        /* <DEDUP_REMOVED lines=12> */
.L_x_25004:
[----:B------:R-:W-:Y:S02]  /*84d0*/  IMAD.MOV.U32 R26, RZ, RZ, R198 ;  /* 0x000000ffff1a7224 */ /* 0x000fe400078e00c6 */
.L_x_25005:
[----:B------:R-:W-:Y:S05]  /*84e0*/  BSYNC B0 ;  /* 0x0000000000007941 */ /* 0x000fea0003800000 */
.L_x_25003:
        /* <DEDUP_REMOVED lines=16> */
.L_x_25009:
[----:B------:R-:W-:Y:S05]  /*85f0*/  BSYNC B1 ;  /* 0x0000000000017941 */ /* 0x000fea0003800000 */
.L_x_25008:
        /* <DEDUP_REMOVED lines=44> */
.L_x_25007:
[----:B------:R-:W-:Y:S05]  /*88c0*/  BSYNC B0 ;  /* 0x0000000000007941 */ /* 0x000fea0003800000 */
.L_x_25006:
        /* <DEDUP_REMOVED lines=8> */
.L_x_25002:
        /* <DEDUP_REMOVED lines=12> */
.L_x_25011:
[----:B------:R-:W-:Y:S02]  /*8a10*/  IMAD.MOV.U32 R24, RZ, RZ, R198 ;  /* 0x000000ffff187224 */ /* 0x000fe400078e00c6 */
.L_x_25012:
[----:B------:R-:W-:Y:S05]  /*8a20*/  BSYNC B0 ;  /* 0x0000000000007941 */ /* 0x000fea0003800000 */
.L_x_25010:
        /* <DEDUP_REMOVED lines=16> */
.L_x_25016:
[----:B------:R-:W-:Y:S05]  /*8b30*/  BSYNC B1 ;  /* 0x0000000000017941 */ /* 0x000fea0003800000 */
.L_x_25015:
        /* <DEDUP_REMOVED lines=44> */
.L_x_25014:
[----:B------:R-:W-:Y:S05]  /*8e00*/  BSYNC B0 ;  /* 0x0000000000007941 */ /* 0x000fea0003800000 */
.L_x_25013:
        /* <DEDUP_REMOVED lines=11> */
.L_x_25017:
        /* <DEDUP_REMOVED lines=12> */
.L_x_25020:
[----:B------:R-:W-:Y:S02]  /*8f80*/  IMAD.MOV.U32 R32, RZ, RZ, R198 ;  /* 0x000000ffff207224 */ /* 0x000fe400078e00c6 */
.L_x_25021:
[----:B------:R-:W-:Y:S05]  /*8f90*/  BSYNC B0 ;  /* 0x0000000000007941 */ /* 0x000fea0003800000 */
.L_x_25019:
        /* <DEDUP_REMOVED lines=16> */
.L_x_25025:
[----:B------:R-:W-:Y:S05]  /*90a0*/  BSYNC B1 ;  /* 0x0000000000017941 */ /* 0x000fea0003800000 */
.L_x_25024:
        /* <DEDUP_REMOVED lines=44> */
.L_x_25023:
[----:B------:R-:W-:Y:S05]  /*9370*/  BSYNC B0 ;  /* 0x0000000000007941 */ /* 0x000fea0003800000 */
.L_x_25022:
        /* <DEDUP_REMOVED lines=8> */
.L_x_25018:
[----:B------:R-:W-:Y:S01]  /*9400*/  SEL R24, RZ, 0x1000000, P4 ;  /* 0x01000000ff187807 */ /* 0x000fe20002000000 */
[----:B------:R-:W-:Y:S01]  /*9410*/  IMAD.WIDE.U32 R32, R214, R219, c[0x0][0x190] ;  /* 0x00006400d6207625 */ /* 0x000fe200078e00db */
[----:B------:R-:W-:Y:S02]  /*9420*/  SEL R25, RZ, 0x10000, P3 ;  /* 0x00010000ff197807 */ /* 0x000fe40001800000 */
[----:B------:R-:W-:Y:S02]  /*9430*/  SEL R26, RZ, 0x100, P2 ;  /* 0x00000100ff1a7807 */ /* 0x000fe40001000000 */
[----:B------:R-:W-:Y:S02]  /*9440*/  SEL R29, RZ, 0x1, P1 ;  /* 0x00000001ff1d7807 */ /* 0x000fe40000800000 */
[----:B------:R-:W-:Y:S01]  /*9450*/  IADD3 R24, R26, R24, R25 ;  /* 0x000000181a187210 */ /* 0x000fe20007ffe019 */
[----:B------:R-:W-:Y:S01]  /*9460*/  IMAD.WIDE.U32 R26, R214, R217, c[0x0][0x188] ;  /* 0x00006200d61a7625 */ /* 0x000fe200078e00d9 */
[----:B------:R-:W-:-:S02]  /*9470*/  ISETP.NE.AND P5, PT, R215, RZ, PT ;  /* 0x000000ffd700720c */ /* 0x000fc40003fa5270 */
[----:B------:R-:W-:Y:S02]  /*9480*/  IADD3 R35, R24, R29, RZ ;  /* 0x0000001d18237210 */ /* 0x000fe40007ffe0ff */
[----:B------:R1:W-:Y:S01]  /*9490*/  STG.E.128 [R26.64], R40 ;  /* 0x000000281a007986 */ /* 0x0003e2000c101d04 */
[----:B------:R-:W-:-:S03]  /*94a0*/  IADD3 R205, R204, 0x300, RZ ;  /* 0x00000300cccd7810 */ /* 0x000fc60007ffe0ff */
[----:B------:R1:W-:Y:S02]  /*94b0*/  STG.E [R32.64], R35 ;  /* 0x0000002320007986 */ /* 0x0003e4000c101904 */
        /* <DEDUP_REMOVED lines=14> */
.L_x_25026:
        /* <DEDUP_REMOVED lines=15> */
.L_x_25028:
[----:B--2---:R-:W-:Y:S02]  /*9690*/  MOV R32, R198 ;  /* 0x000000c600207202 */ /* 0x004fe40000000f00 */
.L_x_25029:
[----:B------:R-:W-:Y:S05]  /*96a0*/  BSYNC B0 ;  /* 0x0000000000007941 */ /* 0x000fea0003800000 */
.L_x_25027:
        /* <DEDUP_REMOVED lines=16> */
.L_x_25033:
[----:B------:R-:W-:Y:S05]  /*97b0*/  BSYNC B1 ;  /* 0x0000000000017941 */ /* 0x000fea0003800000 */
.L_x_25032:
        /* <DEDUP_REMOVED lines=44> */
.L_x_25031:
[----:B------:R-:W-:Y:S05]  /*9a80*/  BSYNC B0 ;  /* 0x0000000000007941 */ /* 0x000fea0003800000 */
.L_x_25030:
        /* <DEDUP_REMOVED lines=12> */
.L_x_25034:
        /* <DEDUP_REMOVED lines=12> */
.L_x_25037:
[----:B------:R-:W-:Y:S02]  /*9c10*/  MOV R24, R198 ;  /* 0x000000c600187202 */ /* 0x000fe40000000f00 */
.L_x_25038:
[----:B------:R-:W-:Y:S05]  /*9c20*/  BSYNC B0 ;  /* 0x0000000000007941 */ /* 0x000fea0003800000 */
.L_x_25036:
        /* <DEDUP_REMOVED lines=16> */
.L_x_25042:
[----:B------:R-:W-:Y:S05]  /*9d30*/  BSYNC B1 ;  /* 0x0000000000017941 */ /* 0x000fea0003800000 */
.L_x_25041:
        /* <DEDUP_REMOVED lines=44> */
.L_x_25040:
[----:B------:R-:W-:Y:S05]  /*a000*/  BSYNC B0 ;  /* 0x0000000000007941 */ /* 0x000fea0003800000 */
.L_x_25039:
        /* <DEDUP_REMOVED lines=8> */
.L_x_25035:
        /* <DEDUP_REMOVED lines=12> */
.L_x_25044:
[----:B------:R-:W-:Y:S02]  /*a150*/  IMAD.MOV.U32 R24, RZ, RZ, R198 ;  /* 0x000000ffff187224 */ /* 0x000fe400078e00c6 */
.L_x_25045:
[----:B------:R-:W-:Y:S05]  /*a160*/  BSYNC B0 ;  /* 0x0000000000007941 */ /* 0x000fea0003800000 */
.L_x_25043:
        /* <DEDUP_REMOVED lines=16> */
.L_x_25049:
[----:B------:R-:W-:Y:S05]  /*a270*/  BSYNC B1 ;  /* 0x0000000000017941 */ /* 0x000fea0003800000 */
.L_x_25048:
        /* <DEDUP_REMOVED lines=44> */
.L_x_25047:
[----:B------:R-:W-:Y:S05]  /*a540*/  BSYNC B0 ;  /* 0x0000000000007941 */ /* 0x000fea0003800000 */
.L_x_25046:
        /* <DEDUP_REMOVED lines=11> */
.L_x_25050:
        /* <DEDUP_REMOVED lines=12> */
.L_x_25053:
[----:B------:R-:W-:Y:S02]  /*a6c0*/  IMAD.MOV.U32 R24, RZ, RZ, R198 ;  /* 0x000000ffff187224 */ /* 0x000fe400078e00c6 */
.L_x_25054:
[----:B------:R-:W-:Y:S05]  /*a6d0*/  BSYNC B0 ;  /* 0x0000000000007941 */ /* 0x000fea0003800000 */
.L_x_25052:
        /* <DEDUP_REMOVED lines=16> */
.L_x_25058:
[----:B------:R-:W-:Y:S05]  /*a7e0*/  BSYNC B1 ;  /* 0x0000000000017941 */ /* 0x000fea0003800000 */
.L_x_25057:
        /* <DEDUP_REMOVED lines=44> */
.L_x_25056:
[----:B------:R-:W-:Y:S05]  /*aab0*/  BSYNC B0 ;  /* 0x0000000000007941 */ /* 0x000fea0003800000 */
.L_x_25055:
        /* <DEDUP_REMOVED lines=8> */
.L_x_25051:
        /* <DEDUP_REMOVED lines=12> */
.L_x_25060:
[----:B------:R-:W-:Y:S02]  /*ac00*/  MOV R30, R198 ;  /* 0x000000c6001e7202 */ /* 0x000fe40000000f00 */
.L_x_25061:
[----:B------:R-:W-:Y:S05]  /*ac10*/  BSYNC B0 ;  /* 0x0000000000007941 */ /* 0x000fea0003800000 */
.L_x_25059:
        /* <DEDUP_REMOVED lines=16> */
.L_x_25065:
[----:B------:R-:W-:Y:S05]  /*ad20*/  BSYNC B1 ;  /* 0x0000000000017941 */ /* 0x000fea0003800000 */
.L_x_25064:
        /* <DEDUP_REMOVED lines=44> */
.L_x_25063:
[----:B------:R-:W-:Y:S05]  /*aff0*/  BSYNC B0 ;  /* 0x0000000000007941 */ /* 0x000fea0003800000 */
.L_x_25062:
        /* <DEDUP_REMOVED lines=11> */
.L_x_25066:
        /* <DEDUP_REMOVED lines=12> */
.L_x_25069:
[----:B------:R-:W-:Y:S02]  /*b170*/  MOV R26, R198 ;  /* 0x000000c6001a7202 */ /* 0x000fe40000000f00 */
.L_x_25070:
[----:B------:R-:W-:Y:S05]  /*b180*/  BSYNC B0 ;  /* 0x0000000000007941 */ /* 0x000fea0003800000 */
.L_x_25068:
        /* <DEDUP_REMOVED lines=16> */
.L_x_25074:
[----:B------:R-:W-:Y:S05]  /*b290*/  BSYNC B1 ;  /* 0x0000000000017941 */ /* 0x000fea0003800000 */
.L_x_25073:
        /* <DEDUP_REMOVED lines=44> */
.L_x_25072:
[----:B------:R-:W-:Y:S05]  /*b560*/  BSYNC B0 ;  /* 0x0000000000007941 */ /* 0x000fea0003800000 */
.L_x_25071:
        /* <DEDUP_REMOVED lines=8> */
.L_x_25067:
        /* <DEDUP_REMOVED lines=12> */
.L_x_25076:
[----:B------:R-:W-:Y:S02]  /*b6b0*/  IMAD.MOV.U32 R26, RZ, RZ, R198 ;  /* 0x000000ffff1a7224 */ /* 0x000fe400078e00c6 */
.L_x_25077:
[----:B------:R-:W-:Y:S05]  /*b6c0*/  BSYNC B0 ;  /* 0x0000000000007941 */ /* 0x000fea0003800000 */
.L_x_25075:
        /* <DEDUP_REMOVED lines=16> */
.L_x_25081:
[----:B------:R-:W-:Y:S05]  /*b7d0*/  BSYNC B1 ;  /* 0x0000000000017941 */ /* 0x000fea0003800000 */
.L_x_25080:
        /* <DEDUP_REMOVED lines=44> */
.L_x_25079:
[----:B------:R-:W-:Y:S05]  /*baa0*/  BSYNC B0 ;  /* 0x0000000000007941 */ /* 0x000fea0003800000 */
.L_x_25078:
        /* <DEDUP_REMOVED lines=11> */
.L_x_25082:
        /* <DEDUP_REMOVED lines=12> */
.L_x_25085:
[----:B------:R-:W-:Y:S02]  /*bc20*/  IMAD.MOV.U32 R24, RZ, RZ, R198 ;  /* 0x000000ffff187224 */ /* 0x000fe400078e00c6 */
.L_x_25086:
[----:B------:R-:W-:Y:S05]  /*bc30*/  BSYNC B0 ;  /* 0x0000000000007941 */ /* 0x000fea0003800000 */
.L_x_25084:
        /* <DEDUP_REMOVED lines=16> */
.L_x_25090:
[----:B------:R-:W-:Y:S05]  /*bd40*/  BSYNC B1 ;  /* 0x0000000000017941 */ /* 0x000fea0003800000 */
.L_x_25089:
        /* <DEDUP_REMOVED lines=40> */
[----:B------:R-:W-:-:S03]  /*bfd0*/  LOP3.LUT R193, R33, R30, R18, 0x96, !PT ;  /* 0x0000001e21c17212 */ /* 0x000fc600078e9612 */
[----:B------:R-:W-:Y:S01]  /*bfe0*/  IMAD.MOV.U32 R198, RZ, RZ, R32 ;  /* 0x000000ffffc67224 */ /* 0x000fe200078e0020 */
[----:B------:R-:W-:Y:S01]  /*bff0*/  LOP3.LUT R194, R29, R26, R17, 0x96, !PT ;  /* 0x0000001a1dc27212 */ /* 0x000fe200078e9611 */
[----:B------:R-:W-:Y:S02]  /*c000*/  IMAD.MOV.U32 R196, RZ, RZ, R28 ;  /* 0x000000ffffc47224 */ /* 0x000fe400078e001c */
.L_x_25088:
[----:B------:R-:W-:Y:S05]  /*c010*/  BSYNC B0 ;  /* 0x0000000000007941 */ /* 0x000fea0003800000 */
.L_x_25087:
        /* <DEDUP_REMOVED lines=8> */
.L_x_25083:
        /* <DEDUP_REMOVED lines=26> */
.L_x_25091:
        /* <DEDUP_REMOVED lines=15> */
.L_x_25093:
[----:B--2---:R-:W-:Y:S02]  /*c330*/  IMAD.MOV.U32 R188, RZ, RZ, R198 ;  /* 0x000000ffffbc7224 */ /* 0x004fe400078e00c6 */
.L_x_25094:
[----:B------:R-:W-:Y:S05]  /*c340*/  BSYNC B0 ;  /* 0x0000000000007941 */ /* 0x000fea0003800000 */
.L_x_25092:
        /* <DEDUP_REMOVED lines=16> */
.L_x_25098:
[----:B------:R-:W-:Y:S05]  /*c450*/  BSYNC B1 ;  /* 0x0000000000017941 */ /* 0x000fea0003800000 */
.L_x_25097:
        /* <DEDUP_REMOVED lines=44> */
.L_x_25096:
[----:B------:R-:W-:Y:S05]  /*c720*/  BSYNC B0 ;  /* 0x0000000000007941 */ /* 0x000fea0003800000 */
.L_x_25095:
        /* <DEDUP_REMOVED lines=12> */
.L_x_25099:
        /* <DEDUP_REMOVED lines=12> */
.L_x_25102:
[----:B------:R-:W-:Y:S02]  /*c8b0*/  IMAD.MOV.U32 R24, RZ, RZ, R198 ;  /* 0x000000ffff187224 */ /* 0x000fe400078e00c6 */
.L_x_25103:
[----:B------:R-:W-:Y:S05]  /*c8c0*/  BSYNC B0 ;  /* 0x0000000000007941 */ /* 0x000fea0003800000 */
.L_x_25101:
        /* <DEDUP_REMOVED lines=16> */
.L_x_25107:
[----:B------:R-:W-:Y:S05]  /*c9d0*/  BSYNC B1 ;  /* 0x0000000000017941 */ /* 0x000fea0003800000 */
.L_x_25106:
        /* <DEDUP_REMOVED lines=44> */
.L_x_25105:
[----:B------:R-:W-:Y:S05]  /*cca0*/  BSYNC B0 ;  /* 0x0000000000007941 */ /* 0x000fea0003800000 */
.L_x_25104:
        /* <DEDUP_REMOVED lines=8> */
.L_x_25100:
        /* <DEDUP_REMOVED lines=12> */
.L_x_25109:
[----:B------:R-:W-:Y:S02]  /*cdf0*/  IMAD.MOV.U32 R24, RZ, RZ, R198 ;  /* 0x000000ffff187224 */ /* 0x000fe400078e00c6 */
.L_x_25110:
[----:B------:R-:W-:Y:S05]  /*ce00*/  BSYNC B0 ;  /* 0x0000000000007941 */ /* 0x000fea0003800000 */
.L_x_25108:
        /* <DEDUP_REMOVED lines=16> */
.L_x_25114:
[----:B------:R-:W-:Y:S05]  /*cf10*/  BSYNC B1 ;  /* 0x0000000000017941 */ /* 0x000fea0003800000 */
.L_x_25113:
        /* <DEDUP_REMOVED lines=44> */
.L_x_25112:
[----:B------:R-:W-:Y:S05]  /*d1e0*/  BSYNC B0 ;  /* 0x0000000000007941 */ /* 0x000fea0003800000 */
.L_x_25111:
        /* <DEDUP_REMOVED lines=11> */
.L_x_25115:
        /* <DEDUP_REMOVED lines=12> */
.L_x_25118:
[----:B------:R-:W-:Y:S02]  /*d360*/  IMAD.MOV.U32 R188, RZ, RZ, R198 ;  /* 0x000000ffffbc7224 */ /* 0x000fe400078e00c6 */
.L_x_25119:
[----:B------:R-:W-:Y:S05]  /*d370*/  BSYNC B0 ;  /* 0x0000000000007941 */ /* 0x000fea0003800000 */
.L_x_25117:
        /* <DEDUP_REMOVED lines=16> */
.L_x_25123:
[----:B------:R-:W-:Y:S05]  /*d480*/  BSYNC B1 ;  /* 0x0000000000017941 */ /* 0x000fea0003800000 */
.L_x_25122:
        /* <DEDUP_REMOVED lines=44> */
.L_x_25121:
[----:B------:R-:W-:Y:S05]  /*d750*/  BSYNC B0 ;  /* 0x0000000000007941 */ /* 0x000fea0003800000 */
.L_x_25120:
        /* <DEDUP_REMOVED lines=8> */
.L_x_25116:
        /* <DEDUP_REMOVED lines=12> */
.L_x_25125:
[----:B------:R-:W-:Y:S02]  /*d8a0*/  IMAD.MOV.U32 R188, RZ, RZ, R198 ;  /* 0x000000ffffbc7224 */ /* 0x000fe400078e00c6 */
.L_x_25126:
[----:B------:R-:W-:Y:S05]  /*d8b0*/  BSYNC B0 ;  /* 0x0000000000007941 */ /* 0x000fea0003800000 */
.L_x_25124:
        /* <DEDUP_REMOVED lines=16> */
.L_x_25130:
[----:B------:R-:W-:Y:S05]  /*d9c0*/  BSYNC B1 ;  /* 0x0000000000017941 */ /* 0x000fea0003800000 */
.L_x_25129:
        /* <DEDUP_REMOVED lines=44> */
.L_x_25128:
[----:B------:R-:W-:Y:S05]  /*dc90*/  BSYNC B0 ;  /* 0x0000000000007941 */ /* 0x000fea0003800000 */
.L_x_25127:
        /* <DEDUP_REMOVED lines=11> */
.L_x_25131:
        /* <DEDUP_REMOVED lines=12> */
.L_x_25134:
[----:B------:R-:W-:Y:S02]  /*de10*/  IMAD.MOV.U32 R26, RZ, RZ, R198 ;  /* 0x000000ffff1a7224 */ /* 0x000fe400078e00c6 */
.L_x_25135:
[----:B------:R-:W-:Y:S05]  /*de20*/  BSYNC B0 ;  /* 0x0000000000007941 */ /* 0x000fea0003800000 */
.L_x_25133:
        /* <DEDUP_REMOVED lines=16> */
.L_x_25139:
[----:B------:R-:W-:Y:S05]  /*df30*/  BSYNC B1 ;  /* 0x0000000000017941 */ /* 0x000fea0003800000 */
.L_x_25138:
        /* <DEDUP_REMOVED lines=44> */
.L_x_25137:
[----:B------:R-:W-:Y:S05]  /*e200*/  BSYNC B0 ;  /* 0x0000000000007941 */ /* 0x000fea0003800000 */
.L_x_25136:
        /* <DEDUP_REMOVED lines=8> */
.L_x_25132:
        /* <DEDUP_REMOVED lines=12> */
.L_x_25141:
[----:B------:R-:W-:Y:S02]  /*e350*/  IMAD.MOV.U32 R26, RZ, RZ, R198 ;  /* 0x000000ffff1a7224 */ /* 0x000fe400078e00c6 */
.L_x_25142:
[----:B------:R-:W-:Y:S05]  /*e360*/  BSYNC B0 ;  /* 0x0000000000007941 */ /* 0x000fea0003800000 */
.L_x_25140:
        /* <DEDUP_REMOVED lines=16> */
.L_x_25146:
[----:B------:R-:W-:Y:S05]  /*e470*/  BSYNC B1 ;  /* 0x0000000000017941 */ /* 0x000fea0003800000 */
.L_x_25145:
        /* <DEDUP_REMOVED lines=44> */
.L_x_25144:
[----:B------:R-:W-:Y:S05]  /*e740*/  BSYNC B0 ;  /* 0x0000000000007941 */ /* 0x000fea0003800000 */
.L_x_25143:
        /* <DEDUP_REMOVED lines=11> */
.L_x_25147:
        /* <DEDUP_REMOVED lines=12> */
.L_x_25150:
[----:B------:R-:W-:Y:S02]  /*e8c0*/  IMAD.MOV.U32 R188, RZ, RZ, R198 ;  /* 0x000000ffffbc7224 */ /* 0x000fe400078e00c6 */
.L_x_25151:
[----:B------:R-:W-:Y:S05]  /*e8d0*/  BSYNC B0 ;  /* 0x0000000000007941 */ /* 0x000fea0003800000 */
.L_x_25149:
        /* <DEDUP_REMOVED lines=16> */
.L_x_25155:
[----:B------:R-:W-:Y:S05]  /*e9e0*/  BSYNC B1 ;  /* 0x0000000000017941 */ /* 0x000fea0003800000 */
.L_x_25154:
        /* <DEDUP_REMOVED lines=44> */
.L_x_25153:
[----:B------:R-:W-:Y:S05]  /*ecb0*/  BSYNC B0 ;  /* 0x0000000000007941 */ /* 0x000fea0003800000 */
.L_x_25152:
        /* <DEDUP_REMOVED lines=8> */
.L_x_25148:
        /* <DEDUP_REMOVED lines=26> */
.L_x_25156:
        /* <DEDUP_REMOVED lines=15> */
.L_x_25158:
[----:B--2---:R-:W-:Y:S02]  /*efd0*/  IMAD.MOV.U32 R203, RZ, RZ, R198 ;  /* 0x000000ffffcb7224 */ /* 0x004fe400078e00c6 */
.L_x_25159:
[----:B------:R-:W-:Y:S05]  /*efe0*/  BSYNC B0 ;  /* 0x0000000000007941 */ /* 0x000fea0003800000 */
.L_x_25157:
        /* <DEDUP_REMOVED lines=16> */
.L_x_25163:
[----:B------:R-:W-:Y:S05]  /*f0f0*/  BSYNC B1 ;  /* 0x0000000000017941 */ /* 0x000fea0003800000 */
.L_x_25162:
        /* <DEDUP_REMOVED lines=44> */
.L_x_25161:
[----:B------:R-:W-:Y:S05]  /*f3c0*/  BSYNC B0 ;  /* 0x0000000000007941 */ /* 0x000fea0003800000 */
.L_x_25160:
        /* <DEDUP_REMOVED lines=12> */
.L_x_25164:
        /* <DEDUP_REMOVED lines=12> */
.L_x_25167:
[----:B------:R-:W-:Y:S02]  /*f550*/  IMAD.MOV.U32 R24, RZ, RZ, R198 ;  /* 0x000000ffff187224 */ /* 0x000fe400078e00c6 */
.L_x_25168:
[----:B------:R-:W-:Y:S05]  /*f560*/  BSYNC B0 ;  /* 0x0000000000007941 */ /* 0x000fea0003800000 */
.L_x_25166:
        /* <DEDUP_REMOVED lines=16> */
.L_x_25172:
[----:B------:R-:W-:Y:S05]  /*f670*/  BSYNC B1 ;  /* 0x0000000000017941 */ /* 0x000fea0003800000 */
.L_x_25171:
        /* <DEDUP_REMOVED lines=44> */
.L_x_25170:
[----:B------:R-:W-:Y:S05]  /*f940*/  BSYNC B0 ;  /* 0x0000000000007941 */ /* 0x000fea0003800000 */
.L_x_25169:
        /* <DEDUP_REMOVED lines=8> */
.L_x_25165:
        /* <DEDUP_REMOVED lines=12> */
.L_x_25174:
[----:B------:R-:W-:Y:S02]  /*fa90*/  MOV R24, R198 ;  /* 0x000000c600187202 */ /* 0x000fe40000000f00 */
.L_x_25175:
[----:B------:R-:W-:Y:S05]  /*faa0*/  BSYNC B0 ;  /* 0x0000000000007941 */ /* 0x000fea0003800000 */
.L_x_25173:
        /* <DEDUP_REMOVED lines=16> */
.L_x_25179:
[----:B------:R-:W-:Y:S05]  /*fbb0*/  BSYNC B1 ;  /* 0x0000000000017941 */ /* 0x000fea0003800000 */
.L_x_25178:
        /* <DEDUP_REMOVED lines=44> */
.L_x_25177:
[----:B------:R-:W-:Y:S05]  /*fe80*/  BSYNC B0 ;  /* 0x0000000000007941 */ /* 0x000fea0003800000 */
.L_x_25176:
        /* <DEDUP_REMOVED lines=11> */
.L_x_25180:
        /* <DEDUP_REMOVED lines=12> */
.L_x_25183:
[----:B------:R-:W-:Y:S02]  /*10000*/  MOV R203, R198 ;  /* 0x000000c600cb7202 */ /* 0x000fe40000000f00 */
.L_x_25184:
[----:B------:R-:W-:Y:S05]  /*10010*/  BSYNC B0 ;  /* 0x0000000000007941 */ /* 0x000fea0003800000 */
.L_x_25182:
        /* <DEDUP_REMOVED lines=16> */
.L_x_25188:
[----:B------:R-:W-:Y:S05]  /*10120*/  BSYNC B1 ;  /* 0x0000000000017941 */ /* 0x000fea0003800000 */
.L_x_25187:
        /* <DEDUP_REMOVED lines=44> */
.L_x_25186:
[----:B------:R-:W-:Y:S05]  /*103f0*/  BSYNC B0 ;  /* 0x0000000000007941 */ /* 0x000fea0003800000 */
.L_x_25185:
        /* <DEDUP_REMOVED lines=8> */
.L_x_25181:
        /* <DEDUP_REMOVED lines=12> */
.L_x_25190:
[----:B------:R-:W-:Y:S02]  /*10540*/  IMAD.MOV.U32 R203, RZ, RZ, R198 ;  /* 0x000000ffffcb7224 */ /* 0x000fe400078e00c6 */
.L_x_25191:
[----:B------:R-:W-:Y:S05]  /*10550*/  BSYNC B0 ;  /* 0x0000000000007941 */ /* 0x000fea0003800000 */
.L_x_25189:
        /* <DEDUP_REMOVED lines=16> */
.L_x_25195:
[----:B------:R-:W-:Y:S05]  /*10660*/  BSYNC B1 ;  /* 0x0000000000017941 */ /* 0x000fea0003800000 */
.L_x_25194:
        /* <DEDUP_REMOVED lines=44> */
.L_x_25193:
[----:B------:R-:W-:Y:S05]  /*10930*/  BSYNC B0 ;  /* 0x0000000000007941 */ /* 0x000fea0003800000 */
.L_x_25192:
        /* <DEDUP_REMOVED lines=11> */
.L_x_25196:
        /* <DEDUP_REMOVED lines=12> */
.L_x_25199:
[----:B------:R-:W-:Y:S02]  /*10ab0*/  IMAD.MOV.U32 R26, RZ, RZ, R198 ;  /* 0x000000ffff1a7224 */ /* 0x000fe400078e00c6 */
.L_x_25200:
[----:B------:R-:W-:Y:S05]  /*10ac0*/  BSYNC B0 ;  /* 0x0000000000007941 */ /* 0x000fea0003800000 */
.L_x_25198:
        /* <DEDUP_REMOVED lines=16> */
.L_x_25204:
[----:B------:R-:W-:Y:S05]  /*10bd0*/  BSYNC B1 ;  /* 0x0000000000017941 */ /* 0x000fea0003800000 */
.L_x_25203:
        /* <DEDUP_REMOVED lines=44> */
.L_x_25202:
[----:B------:R-:W-:Y:S05]  /*10ea0*/  BSYNC B0 ;  /* 0x0000000000007941 */ /* 0x000fea0003800000 */
.L_x_25201:
        /* <DEDUP_REMOVED lines=8> */
.L_x_25197:
        /* <DEDUP_REMOVED lines=12> */
.L_x_25206:
[----:B------:R-:W-:Y:S02]  /*10ff0*/  MOV R26, R198 ;  /* 0x000000c6001a7202 */ /* 0x000fe40000000f00 */
.L_x_25207:
[----:B------:R-:W-:Y:S05]  /*11000*/  BSYNC B0 ;  /* 0x0000000000007941 */ /* 0x000fea0003800000 */
.L_x_25205:
        /* <DEDUP_REMOVED lines=16> */
.L_x_25211:
[----:B------:R-:W-:Y:S05]  /*11110*/  BSYNC B1 ;  /* 0x0000000000017941 */ /* 0x000fea0003800000 */
.L_x_25210:
        /* <DEDUP_REMOVED lines=44> */
.L_x_25209:
[----:B------:R-:W-:Y:S05]  /*113e0*/  BSYNC B0 ;  /* 0x0000000000007941 */ /* 0x000fea0003800000 */
.L_x_25208:
        /* <DEDUP_REMOVED lines=11> */
.L_x_25212:
        /* <DEDUP_REMOVED lines=12> */
.L_x_25215:
[----:B------:R-:W-:Y:S02]  /*11560*/  MOV R203, R198 ;  /* 0x000000c600cb7202 */ /* 0x000fe40000000f00 */
.L_x_25216:
[----:B------:R-:W-:Y:S05]  /*11570*/  BSYNC B0 ;  /* 0x0000000000007941 */ /* 0x000fea0003800000 */
.L_x_25214:
        /* <DEDUP_REMOVED lines=16> */
.L_x_25220:
[----:B------:R-:W-:Y:S05]  /*11680*/  BSYNC B1 ;  /* 0x0000000000017941 */ /* 0x000fea0003800000 */
.L_x_25219:
        /* <DEDUP_REMOVED lines=44> */
.L_x_25218:
[----:B------:R-:W-:Y:S05]  /*11950*/  BSYNC B0 ;  /* 0x0000000000007941 */ /* 0x000fea0003800000 */
.L_x_25217:
        /* <DEDUP_REMOVED lines=8> */
.L_x_25213:
        /* <DEDUP_REMOVED lines=26> */
.L_x_25221:
        /* <DEDUP_REMOVED lines=15> */
.L_x_25223:
[----:B--2---:R-:W-:Y:S02]  /*11c70*/  MOV R220, R198 ;  /* 0x000000c600dc7202 */ /* 0x004fe40000000f00 */
.L_x_25224:
[----:B------:R-:W-:Y:S05]  /*11c80*/  BSYNC B0 ;  /* 0x0000000000007941 */ /* 0x000fea0003800000 */
.L_x_25222:
        /* <DEDUP_REMOVED lines=16> */
.L_x_25228:
[----:B------:R-:W-:Y:S05]  /*11d90*/  BSYNC B1 ;  /* 0x0000000000017941 */ /* 0x000fea0003800000 */
.L_x_25227:
        /* <DEDUP_REMOVED lines=44> */
.L_x_25226:
[----:B------:R-:W-:Y:S05]  /*12060*/  BSYNC B0 ;  /* 0x0000000000007941 */ /* 0x000fea0003800000 */
.L_x_25225:
        /* <DEDUP_REMOVED lines=12> */
.L_x_25229:
        /* <DEDUP_REMOVED lines=12> */
.L_x_25232:
[----:B------:R-:W-:Y:S02]  /*121f0*/  MOV R220, R198 ;  /* 0x000000c600dc7202 */ /* 0x000fe40000000f00 */
.L_x_25233:
[----:B------:R-:W-:Y:S05]  /*12200*/  BSYNC B0 ;  /* 0x0000000000007941 */ /* 0x000fea0003800000 */
.L_x_25231:
        /* <DEDUP_REMOVED lines=16> */
.L_x_25237:
[----:B------:R-:W-:Y:S05]  /*12310*/  BSYNC B1 ;  /* 0x0000000000017941 */ /* 0x000fea0003800000 */
.L_x_25236:
        /* <DEDUP_REMOVED lines=44> */
.L_x_25235:
[----:B------:R-:W-:Y:S05]  /*125e0*/  BSYNC B0 ;  /* 0x0000000000007941 */ /* 0x000fea0003800000 */
.L_x_25234:
        /* <DEDUP_REMOVED lines=8> */
.L_x_25230:
        /* <DEDUP_REMOVED lines=12> */
.L_x_25239:
[----:B------:R-:W-:Y:S02]  /*12730*/  IMAD.MOV.U32 R220, RZ, RZ, R198 ;  /* 0x000000ffffdc7224 */ /* 0x000fe400078e00c6 */
.L_x_25240:
[----:B------:R-:W-:Y:S05]  /*12740*/  BSYNC B0 ;  /* 0x0000000000007941 */ /* 0x000fea0003800000 */
.L_x_25238:
        /* <DEDUP_REMOVED lines=16> */
.L_x_25244:
[----:B------:R-:W-:Y:S05]  /*12850*/  BSYNC B1 ;  /* 0x0000000000017941 */ /* 0x000fea0003800000 */
.L_x_25243:
        /* <DEDUP_REMOVED lines=44> */
.L_x_25242:
[----:B------:R-:W-:Y:S05]  /*12b20*/  BSYNC B0 ;  /* 0x0000000000007941 */ /* 0x000fea0003800000 */
.L_x_25241:
        /* <DEDUP_REMOVED lines=11> */
.L_x_25245:
        /* <DEDUP_REMOVED lines=12> */
.L_x_25248:
[----:B------:R-:W-:Y:S02]  /*12ca0*/  IMAD.MOV.U32 R220, RZ, RZ, R198 ;  /* 0x000000ffffdc7224 */ /* 0x000fe400078e00c6 */
.L_x_25249:
[----:B------:R-:W-:Y:S05]  /*12cb0*/  BSYNC B0 ;  /* 0x0000000000007941 */ /* 0x000fea0003800000 */
.L_x_25247:
        /* <DEDUP_REMOVED lines=16> */
.L_x_25253:
[----:B------:R-:W-:Y:S05]  /*12dc0*/  BSYNC B1 ;  /* 0x0000000000017941 */ /* 0x000fea0003800000 */
.L_x_25252:
        /* <DEDUP_REMOVED lines=44> */
.L_x_25251:
[----:B------:R-:W-:Y:S05]  /*13090*/  BSYNC B0 ;  /* 0x0000000000007941 */ /* 0x000fea0003800000 */
.L_x_25250:
        /* <DEDUP_REMOVED lines=8> */
.L_x_25246:
        /* <DEDUP_REMOVED lines=12> */
.L_x_25255:
[----:B------:R-:W-:Y:S02]  /*131e0*/  IMAD.MOV.U32 R220, RZ, RZ, R198 ;  /* 0x000000ffffdc7224 */ /* 0x000fe400078e00c6 */
.L_x_25256:
[----:B------:R-:W-:Y:S05]  /*131f0*/  BSYNC B0 ;  /* 0x0000000000007941 */ /* 0x000fea0003800000 */
.L_x_25254:
        /* <DEDUP_REMOVED lines=16> */
.L_x_25260:
[----:B------:R-:W-:Y:S05]  /*13300*/  BSYNC B1 ;  /* 0x0000000000017941 */ /* 0x000fea0003800000 */
.L_x_25259:
        /* <DEDUP_REMOVED lines=44> */
.L_x_25258:
[----:B------:R-:W-:Y:S05]  /*135d0*/  BSYNC B0 ;  /* 0x0000000000007941 */ /* 0x000fea0003800000 */
.L_x_25257:
        /* <DEDUP_REMOVED lines=11> */
.L_x_25261:
        /* <DEDUP_REMOVED lines=12> */
.L_x_25264:
[----:B------:R-:W-:Y:S02]  /*13750*/  IMAD.MOV.U32 R220, RZ, RZ, R198 ;  /* 0x000000ffffdc7224 */ /* 0x000fe400078e00c6 */
.L_x_25265:
[----:B------:R-:W-:Y:S05]  /*13760*/  BSYNC B0 ;  /* 0x0000000000007941 */ /* 0x000fea0003800000 */
.L_x_25263:
        /* <DEDUP_REMOVED lines=16> */
.L_x_25269:
[----:B------:R-:W-:Y:S05]  /*13870*/  BSYNC B1 ;  /* 0x0000000000017941 */ /* 0x000fea0003800000 */
.L_x_25268:
        /* <DEDUP_REMOVED lines=44> */
.L_x_25267:
[----:B------:R-:W-:Y:S05]  /*13b40*/  BSYNC B0 ;  /* 0x0000000000007941 */ /* 0x000fea0003800000 */
.L_x_25266:
        /* <DEDUP_REMOVED lines=8> */
.L_x_25262:
        /* <DEDUP_REMOVED lines=12> */
.L_x_25271:
[----:B------:R-:W-:Y:S02]  /*13c90*/  MOV R220, R198 ;  /* 0x000000c600dc7202 */ /* 0x000fe40000000f00 */
.L_x_25272:
[----:B------:R-:W-:Y:S05]  /*13ca0*/  BSYNC B0 ;  /* 0x0000000000007941 */ /* 0x000fea0003800000 */
.L_x_25270:
        /* <DEDUP_REMOVED lines=16> */
.L_x_25276:
[----:B------:R-:W-:Y:S05]  /*13db0*/  BSYNC B1 ;  /* 0x0000000000017941 */ /* 0x000fea0003800000 */
.L_x_25275:
        /* <DEDUP_REMOVED lines=44> */
.L_x_25274:
[----:B------:R-:W-:Y:S05]  /*14080*/  BSYNC B0 ;  /* 0x0000000000007941 */ /* 0x000fea0003800000 */
.L_x_25273:
        /* <DEDUP_REMOVED lines=11> */
.L_x_25277:
        /* <DEDUP_REMOVED lines=12> */
.L_x_25280:
[----:B------:R-:W-:Y:S02]  /*14200*/  MOV R220, R198 ;  /* 0x000000c600dc7202 */ /* 0x000fe40000000f00 */
.L_x_25281:
[----:B------:R-:W-:Y:S05]  /*14210*/  BSYNC B0 ;  /* 0x0000000000007941 */ /* 0x000fea0003800000 */
.L_x_25279:
        /* <DEDUP_REMOVED lines=16> */
.L_x_25285:
[----:B------:R-:W-:Y:S05]  /*14320*/  BSYNC B1 ;  /* 0x0000000000017941 */ /* 0x000fea0003800000 */
.L_x_25284:
        /* <DEDUP_REMOVED lines=44> */
.L_x_25283:
[----:B------:R-:W-:Y:S05]  /*145f0*/  BSYNC B0 ;  /* 0x0000000000007941 */ /* 0x000fea0003800000 */
.L_x_25282:
        /* <DEDUP_REMOVED lines=8> */
.L_x_25278:
        /* <DEDUP_REMOVED lines=26> */
.L_x_25286:
        /* <DEDUP_REMOVED lines=15> */
.L_x_25288:
[----:B--2---:R-:W-:Y:S02]  /*14910*/  MOV R224, R198 ;  /* 0x000000c600e07202 */ /* 0x004fe40000000f00 */
.L_x_25289:
[----:B------:R-:W-:Y:S05]  /*14920*/  BSYNC B0 ;  /* 0x0000000000007941 */ /* 0x000fea0003800000 */
.L_x_25287:
        /* <DEDUP_REMOVED lines=16> */
.L_x_25293:
[----:B------:R-:W-:Y:S05]  /*14a30*/  BSYNC B1 ;  /* 0x0000000000017941 */ /* 0x000fea0003800000 */
.L_x_25292:
        /* <DEDUP_REMOVED lines=44> */
.L_x_25291:
[----:B------:R-:W-:Y:S05]  /*14d00*/  BSYNC B0 ;  /* 0x0000000000007941 */ /* 0x000fea0003800000 */
.L_x_25290:
[----:B------:R-:W-:Y:S01]  /*14d10*/  ISETP.NE.AND P6, PT, R201, RZ, PT ;  /* 0x000000ffc900720c */ /* 0x000fe20003fc5270 */
[----:B-----5:R-:W-:Y:S01]  /*14d20*/  FMUL.FTZ R188, R188, c[0x0][0x1e8] ;  /* 0x00007a00bcbc7a20 */ /* 0x020fe20000410000 */
[----:B------:R-:W1:Y:S02]  /*14d30*/  I2F.U32 R201, R224 ;  /* 0x000000e000c97306 */ /* 0x000e640000201000 */
        /* <DEDUP_REMOVED lines=9> */
.L_x_25294:
        /* <DEDUP_REMOVED lines=12> */
.L_x_25297:
[----:B------:R-:W-:Y:S02]  /*14e90*/  MOV R201, R198 ;  /* 0x000000c600c97202 */ /* 0x000fe40000000f00 */
.L_x_25298:
[----:B------:R-:W-:Y:S05]  /*14ea0*/  BSYNC B0 ;  /* 0x0000000000007941 */ /* 0x000fea0003800000 */
.L_x_25296:
        /* <DEDUP_REMOVED lines=16> */
.L_x_25302:
[----:B------:R-:W-:Y:S05]  /*14fb0*/  BSYNC B1 ;  /* 0x0000000000017941 */ /* 0x000fea0003800000 */
.L_x_25301:
        /* <DEDUP_REMOVED lines=44> */
.L_x_25300:
[----:B------:R-:W-:Y:S05]  /*15280*/  BSYNC B0 ;  /* 0x0000000000007941 */ /* 0x000fea0003800000 */
.L_x_25299:
        /* <DEDUP_REMOVED lines=8> */
.L_x_25295:
        /* <DEDUP_REMOVED lines=12> */
.L_x_25304:
[----:B------:R-:W-:Y:S02]  /*153d0*/  IMAD.MOV.U32 R201, RZ, RZ, R198 ;  /* 0x000000ffffc97224 */ /* 0x000fe400078e00c6 */
.L_x_25305:
[----:B------:R-:W-:Y:S05]  /*153e0*/  BSYNC B0 ;  /* 0x0000000000007941 */ /* 0x000fea0003800000 */
.L_x_25303:
        /* <DEDUP_REMOVED lines=16> */
.L_x_25309:
[----:B------:R-:W-:Y:S05]  /*154f0*/  BSYNC B1 ;  /* 0x0000000000017941 */ /* 0x000fea0003800000 */
.L_x_25308:
        /* <DEDUP_REMOVED lines=44> */
.L_x_25307:
[----:B------:R-:W-:Y:S05]  /*157c0*/  BSYNC B0 ;  /* 0x0000000000007941 */ /* 0x000fea0003800000 */
.L_x_25306:
        /* <DEDUP_REMOVED lines=11> */
.L_x_25310:
        /* <DEDUP_REMOVED lines=12> */
.L_x_25313:
[----:B------:R-:W-:Y:S02]  /*15940*/  IMAD.MOV.U32 R201, RZ, RZ, R198 ;  /* 0x000000ffffc97224 */ /* 0x000fe400078e00c6 */
.L_x_25314:
[----:B------:R-:W-:Y:S05]  /*15950*/  BSYNC B0 ;  /* 0x0000000000007941 */ /* 0x000fea0003800000 */
.L_x_25312:
        /* <DEDUP_REMOVED lines=16> */
.L_x_25318:
[----:B------:R-:W-:Y:S05]  /*15a60*/  BSYNC B1 ;  /* 0x0000000000017941 */ /* 0x000fea0003800000 */
.L_x_25317:
        /* <DEDUP_REMOVED lines=44> */
.L_x_25316:
[----:B------:R-:W-:Y:S05]  /*15d30*/  BSYNC B0 ;  /* 0x0000000000007941 */ /* 0x000fea0003800000 */
.L_x_25315:
        /* <DEDUP_REMOVED lines=8> */
.L_x_25311:
        /* <DEDUP_REMOVED lines=12> */
.L_x_25320:
[----:B------:R-:W-:Y:S02]  /*15e80*/  IMAD.MOV.U32 R201, RZ, RZ, R198 ;  /* 0x000000ffffc97224 */ /* 0x000fe400078e00c6 */
.L_x_25321:
[----:B------:R-:W-:Y:S05]  /*15e90*/  BSYNC B0 ;  /* 0x0000000000007941 */ /* 0x000fea0003800000 */
.L_x_25319:
        /* <DEDUP_REMOVED lines=16> */
.L_x_25325:
[----:B------:R-:W-:Y:S05]  /*15fa0*/  BSYNC B1 ;  /* 0x0000000000017941 */ /* 0x000fea0003800000 */
.L_x_25324:
        /* <DEDUP_REMOVED lines=44> */
.L_x_25323:
[----:B------:R-:W-:Y:S05]  /*16270*/  BSYNC B0 ;  /* 0x0000000000007941 */ /* 0x000fea0003800000 */
.L_x_25322:
        /* <DEDUP_REMOVED lines=11> */
.L_x_25326:
        /* <DEDUP_REMOVED lines=12> */
.L_x_25329:
[----:B------:R-:W-:Y:S02]  /*163f0*/  IMAD.MOV.U32 R201, RZ, RZ, R198 ;  /* 0x000000ffffc97224 */ /* 0x000fe400078e00c6 */
.L_x_25330:
[----:B------:R-:W-:Y:S05]  /*16400*/  BSYNC B0 ;  /* 0x0000000000007941 */ /* 0x000fea0003800000 */
.L_x_25328:
        /* <DEDUP_REMOVED lines=16> */
.L_x_25334:
[----:B------:R-:W-:Y:S05]  /*16510*/  BSYNC B1 ;  /* 0x0000000000017941 */ /* 0x000fea0003800000 */
.L_x_25333:
        /* <DEDUP_REMOVED lines=44> */
.L_x_25332:
[----:B------:R-:W-:Y:S05]  /*167e0*/  BSYNC B0 ;  /* 0x0000000000007941 */ /* 0x000fea0003800000 */
.L_x_25331:
        /* <DEDUP_REMOVED lines=8> */
.L_x_25327:
        /* <DEDUP_REMOVED lines=12> */
.L_x_25336:
[----:B------:R-:W-:Y:S02]  /*16930*/  MOV R201, R198 ;  /* 0x000000c600c97202 */ /* 0x000fe40000000f00 */
.L_x_25337:
[----:B------:R-:W-:Y:S05]  /*16940*/  BSYNC B0 ;  /* 0x0000000000007941 */ /* 0x000fea0003800000 */
.L_x_25335:
        /* <DEDUP_REMOVED lines=16> */
.L_x_25341:
[----:B------:R-:W-:Y:S05]  /*16a50*/  BSYNC B1 ;  /* 0x0000000000017941 */ /* 0x000fea0003800000 */
.L_x_25340:
        /* <DEDUP_REMOVED lines=44> */
.L_x_25339:
[----:B------:R-:W-:Y:S05]  /*16d20*/  BSYNC B0 ;  /* 0x0000000000007941 */ /* 0x000fea0003800000 */
.L_x_25338:
        /* <DEDUP_REMOVED lines=11> */
.L_x_25342:
        /* <DEDUP_REMOVED lines=12> */
.L_x_25345:
[----:B------:R-:W-:Y:S02]  /*16ea0*/  MOV R224, R198 ;  /* 0x000000c600e07202 */ /* 0x000fe40000000f00 */
.L_x_25346:
[----:B------:R-:W-:Y:S05]  /*16eb0*/  BSYNC B0 ;  /* 0x0000000000007941 */ /* 0x000fea0003800000 */
.L_x_25344:
        /* <DEDUP_REMOVED lines=16> */
.L_x_25350:
[----:B------:R-:W-:Y:S05]  /*16fc0*/  BSYNC B1 ;  /* 0x0000000000017941 */ /* 0x000fea0003800000 */
.L_x_25349:
        /* <DEDUP_REMOVED lines=44> */
.L_x_25348:
[----:B------:R-:W-:Y:S05]  /*17290*/  BSYNC B0 ;  /* 0x0000000000007941 */ /* 0x000fea0003800000 */
.L_x_25347:
        /* <DEDUP_REMOVED lines=8> */
.L_x_25343:
        /* <DEDUP_REMOVED lines=57> */
.L_x_25351:
[----:B0-----:R-:W-:Y:S01]  /*176b0*/  @!P1 IADD3 R215, R215, 0x8, RZ ;  /* 0x00000008d7d79810 */ /* 0x001fe20007ffe0ff */
[----:B------:R-:W-:Y:S01]  /*176c0*/  FADD.FTZ R220, R216, R191 ;  /* 0x000000bfd8dc7221 */ /* 0x000fe20000010000 */
[----:B------:R-:W-:Y:S05]  /*176d0*/  BRA.DIV ~URZ, `(.L_x_25352) ;  /* 0x000015927f007947 */ /* 0x000fea000b800000 */
[----:B------:R0:W1:Y:S02]  /*176e0*/  SHFL.BFLY PT, R210, R220, 0x1, 0x1f ;  /* 0x0c201f00dcd27f89 */ /* 0x00006400000e0000 */
.L_x_25356:
        /* <DEDUP_REMOVED lines=84> */
.L_x_25357:
[----:B------:R-:W2:Y:S01]  /*17c30*/  S2R R217, SR_TID.X ;  /* 0x0000000000d97919 */ /* 0x000ea20000002100 */
[----:B------:R-:W-:Y:S01]  /*17c40*/  @!P0 SHF.R.U32.HI R212, RZ, 0x5, R218 ;  /* 0x00000005ffd48819 */ /* 0x000fe200000116da */
[----:B-1----:R-:W-:Y:S01]  /*17c50*/  FADD.FTZ R211, R219, R220 ;  /* 0x000000dcdbd37221 */ /* 0x002fe20000010000 */
[----:B------:R-:W-:Y:S01]  /*17c60*/  WARPSYNC 0xffffffff ;  /* 0xffffffff00007948 */ /* 0x000fe20003800000 */
[----:B------:R-:W-:Y:S01]  /*17c70*/  IMAD.MOV.U32 R229, RZ, RZ, 0x10 ;  /* 0x00000010ffe57424 */ /* 0x000fe200078e00ff */
[----:B------:R-:W-:-:S04]  /*17c80*/  @!P0 LOP3.LUT R212, R212, 0x7, RZ, 0xc0, !PT ;  /* 0x00000007d4d48812 */ /* 0x000fc800078ec0ff */
[----:B------:R-:W-:Y:S02]  /*17c90*/  @!P0 IADD3 R216, R215, R212, RZ ;  /* 0x000000d4d7d88210 */ /* 0x000fe40007ffe0ff */
[----:B------:R-:W-:-:S03]  /*17ca0*/  CS2R R212, SRZ ;  /* 0x0000000000d47805 */ /* 0x000fc6000001ff00 */
[----:B------:R-:W-:Y:S01]  /*17cb0*/  @!P0 STS.64 [R216.X8], R210 ;  /* 0x000000d2d8008388 */ /* 0x000fe20000008a00 */
[----:B--2---:R-:W-:-:S03]  /*17cc0*/  LOP3.LUT R222, R217, 0x1f, RZ, 0xc0, !PT ;  /* 0x0000001fd9de7812 */ /* 0x004fc600078ec0ff */
[----:B------:R-:W-:Y:S01]  /*17cd0*/  BAR.SYNC.DEFER_BLOCKING 0x0 ;  /* 0x0000000000007b1d */ /* 0x000fe20000010000 */
[----:B------:R-:W-:-:S13]  /*17ce0*/  ISETP.GT.U32.AND P1, PT, R222, 0x7, PT ;  /* 0x00000007de00780c */ /* 0x000fda0003f24070 */
[----:B------:R-:W-:Y:S02]  /*17cf0*/  @!P1 IMAD.IADD R222, R215, 0x1, R222 ;  /* 0x00000001d7de9824 */ /* 0x000fe400078e02de */
[----:B------:R-:W-:Y:S01]  /*17d00*/  IMAD.MOV.U32 R215, RZ, RZ, RZ ;  /* 0x000000ffffd77224 */ /* 0x000fe200078e00ff */
[----:B------:R-:W-:-:S04]  /*17d10*/  @!P1 MOV R215, 0x400 ;  /* 0x0000040000d79802 */ /* 0x000fc80000000f00 */
[----:B------:R-:W-:Y:S01]  /*17d20*/  I2F R223, R215 ;  /* 0x000000d700df7306 */ /* 0x000fe20000201400 */
[----:B------:R-:W-:Y:S01]  /*17d30*/  @!P1 LDS.64 R212, [R222.X8] ;  /* 0x00000000ded49984 */ /* 0x000fe20000008a00 */
[----:B------:R-:W-:-:S03]  /*17d40*/  ISETP.NE.AND P1, PT, RZ, UR6, PT ;  /* 0x00000006ff007c0c */ /* 0x000fc6000bf25270 */
[----:B------:R-:W1:Y:S02]  /*17d50*/  SHFL.DOWN PT, R218, R215, 0x4, 0x1f ;  /* 0x08801f00d7da7f89 */ /* 0x000e6400000e0000 */
[----:B01----:R-:W-:Y:S02]  /*17d60*/  IMAD.IADD R220, R218, 0x1, R215 ;  /* 0x00000001dadc7824 */ /* 0x003fe400078e02d7 */
[----:B------:R-:W-:Y:S03]  /*17d70*/  I2F R218, R218 ;  /* 0x000000da00da7306 */ /* 0x000fe60000201400 */
[----:B------:R-:W0:Y:S05]  /*17d80*/  SHFL.DOWN PT, R225, R220, 0x2, 0x1f ;  /* 0x08401f00dce17f89 */ /* 0x000e2a00000e0000 */
[----:B------:R-:W1:Y:S01]  /*17d90*/  I2F R221, R220 ;  /* 0x000000dc00dd7306 */ /* 0x000e620000201400 */
[----:B------:R-:W2:Y:S04]  /*17da0*/  SHFL.DOWN PT, R219, R212, 0x4, 0x1f ;  /* 0x08801f00d4db7f89 */ /* 0x000ea800000e0000 */
[----:B------:R-:W3:Y:S03]  /*17db0*/  SHFL.DOWN PT, R216, R213, 0x4, 0x1f ;  /* 0x08801f00d5d87f89 */ /* 0x000ee600000e0000 */
[----:B-1----:R-:W1:Y:S01]  /*17dc0*/  MUFU.RCP R211, R221 ;  /* 0x000000dd00d37308 */ /* 0x002e620000001000 */
[----:B0-----:R-:W-:-:S07]  /*17dd0*/  IMAD.IADD R224, R220, 0x1, R225 ;  /* 0x00000001dce07824 */ /* 0x001fce00078e02e1 */
[----:B------:R-:W-:Y:S01]  /*17de0*/  I2F R220, R225 ;  /* 0x000000e100dc7306 */ /* 0x000fe20000201400 */
[----:B------:R-:W0:Y:S01]  /*17df0*/  SHFL.DOWN PT, R227, R224, 0x1, 0x1f ;  /* 0x08201f00e0e37f89 */ /* 0x000e2200000e0000 */
[----:B--2---:R-:W-:-:S04]  /*17e00*/  FMUL.FTZ R210, R219, R218 ;  /* 0x000000dadbd27220 */ /* 0x004fc80000410000 */
[----:B------:R-:W-:Y:S02]  /*17e10*/  FFMA.FTZ R210, R223, R212, R210 ;  /* 0x000000d4dfd27223 */ /* 0x000fe400000100d2 */
[----:B------:R-:W-:Y:S02]  /*17e20*/  FADD.FTZ R212, -R219, R212 ;  /* 0x000000d4dbd47221 */ /* 0x000fe40000010100 */
[----:B-1----:R-:W-:Y:S02]  /*17e30*/  FMUL.FTZ R222, R211, R210 ;  /* 0x000000d2d3de7220 */ /* 0x002fe40000410000 */
[----:B------:R-:W1:Y:S01]  /*17e40*/  I2F R210, R224 ;  /* 0x000000e000d27306 */ /* 0x000e620000201400 */
[----:B------:R-:W-:Y:S02]  /*17e50*/  FMUL.FTZ R212, R212, R212 ;  /* 0x000000d4d4d47220 */ /* 0x000fe40000410000 */
[----:B------:R-:W2:Y:S01]  /*17e60*/  SHFL.DOWN PT, R215, R222, 0x2, 0x1f ;  /* 0x08401f00ded77f89 */ /* 0x000ea200000e0000 */
[----:B---3--:R-:W-:-:S02]  /*17e70*/  FADD.FTZ R216, R216, R213 ;  /* 0x000000d5d8d87221 */ /* 0x008fc40000010000 */
[----:B------:R-:W-:-:S04]  /*17e80*/  FMUL.FTZ R212, R212, R223 ;  /* 0x000000dfd4d47220 */ /* 0x000fc80000410000 */
[----:B------:R-:W-:Y:S01]  /*17e90*/  FMUL.FTZ R212, R212, R218 ;  /* 0x000000dad4d47220 */ /* 0x000fe20000410000 */
[----:B0-----:R-:W-:-:S03]  /*17ea0*/  IADD3 R223, R224, R227, RZ ;  /* 0x000000e3e0df7210 */ /* 0x001fc60007ffe0ff */
[----:B------:R-:W-:Y:S01]  /*17eb0*/  FFMA.FTZ R212, R211, R212, R216 ;  /* 0x000000d4d3d47223 */ /* 0x000fe200000100d8 */
[----:B------:R-:W-:Y:S08]  /*17ec0*/  I2F R227, R227 ;  /* 0x000000e300e37306 */ /* 0x000ff00000201400 */
[----:B-1----:R-:W0:Y:S01]  /*17ed0*/  MUFU.RCP R219, R210 ;  /* 0x000000d200db7308 */ /* 0x002e220000001000 */
[----:B--2---:R-:W-:-:S02]  /*17ee0*/  FMUL.FTZ R211, R215, R220 ;  /* 0x000000dcd7d37220 */ /* 0x004fc40000410000 */
[----:B------:R-:W-:Y:S02]  /*17ef0*/  FADD.FTZ R215, R222, -R215 ;  /* 0x800000d7ded77221 */ /* 0x000fe40000010000 */
[----:B------:R-:W-:-:S03]  /*17f00*/  FFMA.FTZ R216, R221, R222, R211 ;  /* 0x000000deddd87223 */ /* 0x000fc600000100d3 */
[----:B------:R-:W1:Y:S01]  /*17f10*/  I2F R223, R223 ;  /* 0x000000df00df7306 */ /* 0x000e620000201400 */
[----:B------:R-:W2:Y:S01]  /*17f20*/  SHFL.DOWN PT, R211, R212, 0x2, 0x1f ;  /* 0x08401f00d4d37f89 */ /* 0x000ea200000e0000 */
[----:B0-----:R-:W-:Y:S02]  /*17f30*/  FMUL.FTZ R213, R219, R216 ;  /* 0x000000d8dbd57220 */ /* 0x001fe40000410000 */
[----:B------:R-:W-:-:S03]  /*17f40*/  FMUL.FTZ R216, R215, R215 ;  /* 0x000000d7d7d87220 */ /* 0x000fc60000410000 */
[----:B------:R-:W0:Y:S01]  /*17f50*/  SHFL.DOWN PT, R218, R213, 0x1, 0x1f ;  /* 0x08201f00d5da7f89 */ /* 0x000e2200000e0000 */
[----:B------:R-:W-:Y:S01]  /*17f60*/  FMUL.FTZ R221, R221, R216 ;  /* 0x000000d8dddd7220 */ /* 0x000fe20000410000 */
[----:B-1----:R-:W1:Y:S03]  /*17f70*/  MUFU.RCP R215, R223 ;  /* 0x000000df00d77308 */ /* 0x002e660000001000 */
[----:B------:R-:W-:Y:S02]  /*17f80*/  FMUL.FTZ R221, R221, R220 ;  /* 0x000000dcdddd7220 */ /* 0x000fe40000410000 */
[----:B--2---:R-:W-:-:S04]  /*17f90*/  FADD.FTZ R216, R212, R211 ;  /* 0x000000d3d4d87221 */ /* 0x004fc80000010000 */
[----:B------:R-:W-:Y:S01]  /*17fa0*/  FFMA.FTZ R216, R219, R221, R216 ;  /* 0x000000dddbd87223 */ /* 0x000fe200000100d8 */
[----:B------:R-:W-:-:S04]  /*17fb0*/  SHF.R.U32.HI R219, RZ, 0x5, R217 ;  /* 0x00000005ffdb7819 */ /* 0x000fc800000116d9 */
[----:B------:R-:W2:Y:S01]  /*17fc0*/  SHFL.DOWN PT, R211, R216, 0x1, 0x1f ;  /* 0x08201f00d8d37f89 */ /* 0x000ea200000e0000 */
[----:B------:R-:W-:Y:S01]  /*17fd0*/  LOP3.LUT R220, R219, 0x7, RZ, 0xc0, !PT ;  /* 0x00000007dbdc7812 */ /* 0x000fe200078ec0ff */
[----:B0-----:R-:W-:-:S03]  /*17fe0*/  FMUL.FTZ R212, R218, R227 ;  /* 0x000000e3dad47220 */ /* 0x001fc60000410000 */
[----:B------:R-:W-:Y:S01]  /*17ff0*/  LOP3.LUT P0, RZ, R220, 0x1f, R217, 0xf8, !PT ;  /* 0x0000001fdcff7812 */ /* 0x000fe2000780f8d9 */
[----:B------:R-:W-:Y:S02]  /*18000*/  FFMA.FTZ R212, R210, R213, R212 ;  /* 0x000000d5d2d47223 */ /* 0x000fe400000100d4 */
[----:B------:R-:W-:Y:S02]  /*18010*/  FADD.FTZ R213, R213, -R218 ;  /* 0x800000dad5d57221 */ /* 0x000fe40000010000 */
[----:B-1----:R-:W-:Y:S02]  /*18020*/  FMUL.FTZ R212, R215, R212 ;  /* 0x000000d4d7d47220 */ /* 0x002fe40000410000 */
[----:B------:R-:W-:-:S03]  /*18030*/  FMUL.FTZ R213, R213, R213 ;  /* 0x000000d5d5d57220 */ /* 0x000fc60000410000 */
[----:B------:R-:W0:Y:S01]  /*18040*/  SHFL.IDX PT, R219, R212, RZ, 0x1f ;  /* 0x00001fffd4db7589 */ /* 0x000e2200000e0000 */
[----:B------:R-:W-:-:S04]  /*18050*/  FMUL.FTZ R213, R210, R213 ;  /* 0x000000d5d2d57220 */ /* 0x000fc80000410000 */
[----:B------:R-:W-:Y:S02]  /*18060*/  FMUL.FTZ R213, R213, R227 ;  /* 0x000000e3d5d57220 */ /* 0x000fe40000410000 */
[----:B--2---:R-:W-:Y:S02]  /*18070*/  FADD.FTZ R210, R216, R211 ;  /* 0x000000d3d8d27221 */ /* 0x004fe40000010000 */
[C---:B------:R-:W-:Y:S02]  /*18080*/  IMAD R216, R200.reuse, c[0x0][0x168], RZ ;  /* 0x00005a00c8d87a24 */ /* 0x040fe400078e02ff */
[----:B------:R-:W-:Y:S02]  /*18090*/  FFMA.FTZ R213, R215, R213, R210 ;  /* 0x000000d5d7d57223 */ /* 0x000fe400000100d2 */
[----:B------:R-:W-:Y:S01]  /*180a0*/  @!P0 IMAD.MOV.U32 R211, RZ, RZ, 0x4 ;  /* 0x00000004ffd38424 */ /* 0x000fe200078e00ff */
[----:B------:R-:W-:Y:S02]  /*180b0*/  SHF.R.S32.HI R215, RZ, 0x1f, R216 ;  /* 0x0000001fffd77819 */ /* 0x000fe400000114d8 */
[----:B------:R-:W1:Y:S01]  /*180c0*/  SHFL.IDX PT, R232, R213, RZ, 0x1f ;  /* 0x00001fffd5e87589 */ /* 0x000e6200000e0000 */
[----:B------:R-:W-:Y:S01]  /*180d0*/  @!P0 IMAD.WIDE R210, R200, R211, c[0x0][0x1a0] ;  /* 0x00006800c8d28625 */ /* 0x000fe200078e02d3 */
[----:B------:R-:W-:-:S02]  /*180e0*/  LEA.HI R215, R215, R216, RZ, 0x2 ;  /* 0x000000d8d7d77211 */ /* 0x000fc400078f10ff */
[C---:B0-----:R-:W-:Y:S02]  /*180f0*/  FSEL R212, R219.reuse, RZ, !P1 ;  /* 0x000000ffdbd47208 */ /* 0x041fe40004800000 */
[----:B------:R0:W-:Y:S03]  /*18100*/  @!P0 STG.E [R210.64], R219 ;  /* 0x000000dbd2008986 */ /* 0x0001e6000c101904 */
[C---:B------:R-:W-:Y:S02]  /*18110*/  FADD.FTZ R242, -R212.reuse, R40 ;  /* 0x00000028d4f27221 */ /* 0x040fe40000010100 */
[----:B------:R-:W-:Y:S02]  /*18120*/  FMUL.FTZ R40, R219, R219 ;  /* 0x000000dbdb287220 */ /* 0x000fe40000410000 */
[----:B------:R-:W-:Y:S02]  /*18130*/  FADD.FTZ R226, -R212, R41 ;  /* 0x00000029d4e27221 */ /* 0x000fe40000010100 */
[----:B------:R-:W-:-:S02]  /*18140*/  IMAD.MOV.U32 R41, RZ, RZ, c[0x0][0x1e0] ;  /* 0x00007800ff297624 */ /* 0x000fc400078e00ff */
[----:B------:R-:W-:Y:S01]  /*18150*/  FADD.FTZ R236, -R212, R37 ;  /* 0x00000025d4ec7221 */ /* 0x000fe20000010100 */
[----:B------:R-:W-:Y:S01]  /*18160*/  FSEL R37, R40, RZ, P1 ;  /* 0x000000ff28257208 */ /* 0x000fe20000800000 */
[C---:B------:R-:W-:Y:S02]  /*18170*/  FADD.FTZ R238, -R212.reuse, R36 ;  /* 0x00000024d4ee7221 */ /* 0x040fe40000010100 */
[----:B------:R-:W-:Y:S01]  /*18180*/  FADD.FTZ R216, -R212, R48 ;  /* 0x00000030d4d87221 */ /* 0x000fe20000010100 */
[----:B------:R-:W-:Y:S01]  /*18190*/  LOP3.LUT R48, R217, 0xff, RZ, 0xc0, !PT ;  /* 0x000000ffd9307812 */ /* 0x000fe200078ec0ff */
[----:B-1----:R-:W-:Y:S02]  /*181a0*/  FFMA.FTZ R36, R232, R41, c[0x0][0x228] ;  /* 0x00008a00e8247623 */ /* 0x002fe40000010029 */
[----:B------:R-:W-:Y:S01]  /*181b0*/  FADD.FTZ R250, -R212, R29 ;  /* 0x0000001dd4fa7221 */ /* 0x000fe20000010100 */
[----:B------:R-:W-:Y:S01]  /*181c0*/  LEA.HI.SX32 R215, R215, R48, 0x1e ;  /* 0x00000030d7d77211 */ /* 0x000fe200078ff2ff */
[----:B------:R-:W-:Y:S01]  /*181d0*/  FADD.FTZ R36, R36, R37 ;  /* 0x0000002524247221 */ /* 0x000fe20000010000 */
[----:B------:R-:W-:Y:S01]  /*181e0*/  @!P0 MOV R29, 0x4 ;  /* 0x00000004001d8802 */ /* 0x000fe20000000f00 */
[----:B------:R-:W-:-:S02]  /*181f0*/  FADD.FTZ R224, -R212, R44 ;  /* 0x0000002cd4e07221 */ /* 0x000fc40000010100 */
[----:B------:R-:W1:Y:S01]  /*18200*/  MUFU.RSQ R41, R36 ;  /* 0x0000002400297308 */ /* 0x000e620000001400 */
[C---:B------:R-:W-:Y:S02]  /*18210*/  FADD.FTZ R232, -R212.reuse, R33 ;  /* 0x00000021d4e87221 */ /* 0x040fe40000010100 */
[----:B------:R-:W-:Y:S02]  /*18220*/  IMAD.SHL.U32 R44, R215, 0x10, RZ ;  /* 0x00000010d72c7824 */ /* 0x000fe400078e00ff */
        /* <DEDUP_REMOVED lines=9> */
[C---:B------:R-:W-:Y:S02]  /*182c0*/  FADD.FTZ R228, -R212.reuse, R42 ;  /* 0x0000002ad4e47221 */ /* 0x040fe40000010100 */
[C---:B------:R-:W-:Y:S02]  /*182d0*/  FADD.FTZ R234, -R212.reuse, R35 ;  /* 0x00000023d4ea7221 */ /* 0x040fe40000010100 */
[C---:B------:R-:W-:Y:S02]  /*182e0*/  FADD.FTZ R32, -R212.reuse, R32 ;  /* 0x00000020d4207221 */ /* 0x040fe40000010100 */
[C---:B------:R-:W-:Y:S02]  /*182f0*/  FADD.FTZ R34, -R212.reuse, R34 ;  /* 0x00000022d4227221 */ /* 0x040fe40000010100 */
[----:B------:R-:W-:Y:S01]  /*18300*/  FADD.FTZ R248, -R212, R28 ;  /* 0x0000001cd4f87221 */ /* 0x000fe20000010100 */
[----:B------:R-:W-:Y:S01]  /*18310*/  IADD3 R28, P1, R44, c[0x0][0x208], RZ ;  /* 0x000082002c1c7a10 */ /* 0x000fe20007f3e0ff */
[----:B------:R-:W-:Y:S01]  /*18320*/  FADD.FTZ R252, -R212, R30 ;  /* 0x0000001ed4fc7221 */ /* 0x000fe20000010100 */
[----:B------:R-:W-:Y:S01]  /*18330*/  IADD3 R44, P0, R44, c[0x0][0x210], RZ ;  /* 0x000084002c2c7a10 */ /* 0x000fe20007f1e0ff */
[----:B------:R-:W-:-:S02]  /*18340*/  FADD.FTZ R35, -R212, R31 ;  /* 0x0000001fd4237221 */ /* 0x000fc40000010100 */
[C---:B------:R-:W-:Y:S02]  /*18350*/  FADD.FTZ R217, -R212.reuse, R26 ;  /* 0x0000001ad4d97221 */ /* 0x040fe40000010100 */
[----:B------:R-:W-:Y:S01]  /*18360*/  FADD.FTZ R45, -R212, R27 ;  /* 0x0000001bd42d7221 */ /* 0x000fe20000010100 */
[----:B------:R-:W-:Y:S01]  /*18370*/  SHF.R.U32.HI R27, RZ, 0x1c, R215 ;  /* 0x0000001cff1b7819 */ /* 0x000fe200000116d7 */
[C---:B------:R-:W-:Y:S02]  /*18380*/  FMUL.FTZ R31, R41.reuse, R216 ;  /* 0x000000d8291f7220 */ /* 0x040fe40000410000 */
[----:B------:R-:W-:Y:S01]  /*18390*/  FMUL.FTZ R30, R41, R222 ;  /* 0x000000de291e7220 */ /* 0x000fe20000410000 */
[----:B------:R-:W-:Y:S01]  /*183a0*/  IADD3.X R29, R27, c[0x0][0x20c], RZ, P1, !PT ;  /* 0x000083001b1d7a10 */ /* 0x000fe20000ffe4ff */
[C---:B0-----:R-:W-:Y:S01]  /*183b0*/  FMUL.FTZ R219, R41.reuse, R220 ;  /* 0x000000dc29db7220 */ /* 0x041fe20000410000 */
[----:B------:R-:W-:Y:S01]  /*183c0*/  LOP3.LUT P1, RZ, R192, 0xff, RZ, 0xc0, !PT ;  /* 0x000000ffc0ff7812 */ /* 0x000fe2000782c0ff */
[----:B------:R-:W-:-:S02]  /*183d0*/  FMUL.FTZ R26, R41, R218 ;  /* 0x000000da291a7220 */ /* 0x000fc40000410000 */
[C---:B------:R-:W-:Y:S01]  /*183e0*/  FADD.FTZ R240, -R212.reuse, R46 ;  /* 0x0000002ed4f07221 */ /* 0x040fe20000010100 */
[----:B------:R-:W-:Y:S01]  /*183f0*/  SEL R192, RZ, 0x1, P1 ;  /* 0x00000001ffc07807 */ /* 0x000fe20000800000 */
[C---:B------:R-:W-:Y:S02]  /*18400*/  FMUL.FTZ R37, R41.reuse, R228 ;  /* 0x000000e429257220 */ /* 0x040fe40000410000 */
[C---:B------:R-:W-:Y:S02]  /*18410*/  FADD.FTZ R244, -R212.reuse, R47 ;  /* 0x0000002fd4f47221 */ /* 0x040fe40000010100 */
[----:B------:R-:W-:Y:S02]  /*18420*/  FADD.FTZ R230, -R212, R43 ;  /* 0x0000002bd4e67221 */ /* 0x000fe40000010100 */
[C---:B------:R-:W-:Y:S02]  /*18430*/  FMUL.FTZ R233, R41.reuse, R32 ;  /* 0x0000002029e97220 */ /* 0x040fe40000410000 */
[----:B------:R-:W-:-:S02]  /*18440*/  FMUL.FTZ R235, R41, R34 ;  /* 0x0000002229eb7220 */ /* 0x000fc40000410000 */
[C---:B------:R-:W-:Y:S02]  /*18450*/  FMUL.FTZ R228, R41.reuse, R35 ;  /* 0x0000002329e47220 */ /* 0x040fe40000410000 */
[----:B------:R-:W-:Y:S02]  /*18460*/  FMUL.FTZ R216, R41, R33 ;  /* 0x0000002129d87220 */ /* 0x000fe40000410000 */
[----:B------:R-:W-:Y:S02]  /*18470*/  FADD.FTZ R46, -R212, R39 ;  /* 0x00000027d42e7221 */ /* 0x000fe40000010100 */
[----:B------:R-:W-:Y:S02]  /*18480*/  FFMA.FTZ R35, R63, R26, R187 ;  /* 0x0000001a3f237223 */ /* 0x000fe400000100bb */
[----:B------:R-:W-:Y:S02]  /*18490*/  FFMA.FTZ R34, R62, R219, R186 ;  /* 0x000000db3e227223 */ /* 0x000fe400000100ba */
[----:B------:R-:W-:-:S02]  /*184a0*/  FFMA.FTZ R33, R61, R30, R185 ;  /* 0x0000001e3d217223 */ /* 0x000fc400000100b9 */
[----:B------:R-:W-:Y:S02]  /*184b0*/  FFMA.FTZ R32, R60, R31, R184 ;  /* 0x0000001f3c207223 */ /* 0x000fe400000100b8 */
[C---:B------:R-:W-:Y:S02]  /*184c0*/  FMUL.FTZ R39, R41.reuse, R224 ;  /* 0x000000e029277220 */ /* 0x040fe40000410000 */
[C---:B------:R-:W-:Y:S01]  /*184d0*/  FADD.FTZ R210, -R212.reuse, R38 ;  /* 0x00000026d4d27221 */ /* 0x040fe20000010100 */
[----:B------:R0:W-:Y:S01]  /*184e0*/  STG.E.128 [R28.64], R32 ;  /* 0x000000201c007986 */ /* 0x0001e2000c101d04 */
[C---:B------:R-:W-:Y:S02]  /*184f0*/  FMUL.FTZ R43, R41.reuse, R240 ;  /* 0x000000f0292b7220 */ /* 0x040fe40000410000 */
[----:B------:R-:W-:Y:S01]  /*18500*/  FMUL.FTZ R224, R41, R45 ;  /* 0x0000002d29e07220 */ /* 0x000fe20000410000 */
[----:B------:R-:W-:Y:S01]  /*18510*/  IADD3.X R45, R27, c[0x0][0x214], RZ, P0, !PT ;  /* 0x000085001b2d7a10 */ /* 0x000fe200007fe4ff */
[----:B------:R-:W-:Y:S01]  /*18520*/  FADD.FTZ R188, -R212, R188 ;  /* 0x000000bcd4bc7221 */ /* 0x000fe20000010100 */
[----:B------:R-:W-:Y:S01]  /*18530*/  ISETP.GE.AND P0, PT, R200, c[0x0][0x164], PT ;  /* 0x00005900c8007a0c */ /* 0x000fe20003f06270 */
[----:B------:R-:W-:-:S02]  /*18540*/  FADD.FTZ R50, -R212, R189 ;  /* 0x000000bdd4327221 */ /* 0x000fc40000010100 */
[C---:B------:R-:W-:Y:S02]  /*18550*/  FADD.FTZ R190, -R212.reuse, R190 ;  /* 0x000000bed4be7221 */ /* 0x040fe40000010100 */
[C---:B------:R-:W-:Y:S02]  /*18560*/  FMUL.FTZ R42, R41.reuse, R244 ;  /* 0x000000f4292a7220 */ /* 0x040fe40000410000 */
[C---:B------:R-:W-:Y:S02]  /*18570*/  FMUL.FTZ R38, R41.reuse, R230 ;  /* 0x000000e629267220 */ /* 0x040fe40000410000 */
[----:B------:R-:W-:Y:S02]  /*18580*/  FADD.FTZ R212, -R212, R191 ;  /* 0x000000bfd4d47221 */ /* 0x000fe40000010100 */
[----:B------:R-:W-:Y:S02]  /*18590*/  FMUL.FTZ R40, R41, R246 ;  /* 0x000000f629287220 */ /* 0x000fe40000410000 */
[----:B------:R-:W-:-:S02]  /*185a0*/  FFMA.FTZ R27, R123, R26, R155 ;  /* 0x0000001a7b1b7223 */ /* 0x000fc4000001009b */
[----:B------:R-:W-:Y:S02]  /*185b0*/  FMUL.FTZ R36, R41, R226 ;  /* 0x000000e229247220 */ /* 0x000fe40000410000 */
[----:B------:R-:W-:Y:S02]  /*185c0*/  FFMA.FTZ R26, R122, R219, R154 ;  /* 0x000000db7a1a7223 */ /* 0x000fe4000001009a */
[----:B-1----:R-:W-:Y:S02]  /*185d0*/  FFMA.FTZ R25, R121, R30, R153 ;  /* 0x0000001e79197223 */ /* 0x002fe40000010099 */
[----:B------:R-:W-:Y:S02]  /*185e0*/  FFMA.FTZ R24, R120, R31, R152 ;  /* 0x0000001f78187223 */ /* 0x000fe40000010098 */
[----:B------:R-:W-:Y:S02]  /*185f0*/  FMUL.FTZ R47, R41, R242 ;  /* 0x000000f2292f7220 */ /* 0x000fe40000410000 */
[-C--:B------:R-:W-:Y:S01]  /*18600*/  FFMA.FTZ R30, R118, R43.reuse, R182 ;  /* 0x0000002b761e7223 */ /* 0x080fe200000100b6 */
[----:B------:R1:W-:Y:S01]  /*18610*/  STG.E.128 [R44.64], R24 ;  /* 0x000000182c007986 */ /* 0x0003e2000c101d04 */
[----:B0-----:R-:W-:-:S02]  /*18620*/  FFMA.FTZ R34, R114, R43, R150 ;  /* 0x0000002b72227223 */ /* 0x001fc40000010096 */
[-C--:B------:R-:W-:Y:S02]  /*18630*/  FFMA.FTZ R28, R116, R39.reuse, R180 ;  /* 0x00000027741c7223 */ /* 0x080fe400000100b4 */
[----:B------:R-:W-:Y:S02]  /*18640*/  FFMA.FTZ R32, R112, R39, R148 ;  /* 0x0000002770207223 */ /* 0x000fe40000010094 */
[C---:B------:R-:W-:Y:S02]  /*18650*/  FMUL.FTZ R46, R41.reuse, R46 ;  /* 0x0000002e292e7220 */ /* 0x040fe40000410000 */
[----:B------:R-:W-:Y:S02]  /*18660*/  FMUL.FTZ R49, R41, R188 ;  /* 0x000000bc29317220 */ /* 0x000fe40000410000 */
[-C--:B------:R-:W-:Y:S02]  /*18670*/  FFMA.FTZ R31, R119, R42.reuse, R183 ;  /* 0x0000002a771f7223 */ /* 0x080fe400000100b7 */
[----:B------:R-:W-:-:S02]  /*18680*/  FFMA.FTZ R35, R115, R42, R151 ;  /* 0x0000002a73237223 */ /* 0x000fc40000010097 */
[-C--:B------:R-:W-:Y:S02]  /*18690*/  FFMA.FTZ R39, R111, R38.reuse, R179 ;  /* 0x000000266f277223 */ /* 0x080fe400000100b3 */
[----:B------:R-:W-:Y:S02]  /*186a0*/  FFMA.FTZ R43, R107, R38, R147 ;  /* 0x000000266b2b7223 */ /* 0x000fe40000010093 */
        /* <DEDUP_REMOVED lines=12> */
[----:B------:R-:W-:Y:S02]  /*18770*/  FMUL.FTZ R212, R41, R212 ;  /* 0x000000d429d47220 */ /* 0x000fe40000410000 */
[----:B------:R-:W-:-:S04]  /*18780*/  IMAD.WIDE.U32 R188, R209, R229, c[0x0][0x208] ;  /* 0x00008200d1bc7625 */ /* 0x000fc800078e00e5 */
[----:B------:R-:W-:Y:S02]  /*18790*/  FFMA.FTZ R29, R117, R40, R181 ;  /* 0x00000028751d7223 */ /* 0x000fe400000100b5 */
[-C--:B------:R-:W-:Y:S02]  /*187a0*/  FFMA.FTZ R38, R110, R37.reuse, R178 ;  /* 0x000000256e267223 */ /* 0x080fe400000100b2 */
[----:B------:R-:W-:Y:S01]  /*187b0*/  FFMA.FTZ R42, R106, R37, R146 ;  /* 0x000000256a2a7223 */ /* 0x000fe20000010092 */
[----:B------:R0:W-:Y:S01]  /*187c0*/  STG.E.128 [R188.64], R28 ;  /* 0x0000001cbc007986 */ /* 0x0001e2000c101d04 */
[----:B------:R-:W-:-:S04]  /*187d0*/  IMAD.WIDE.U32 R210, R209, R229, c[0x0][0x210] ;  /* 0x00008400d1d27625 */ /* 0x000fc800078e00e5 */
[----:B------:R-:W-:Y:S02]  /*187e0*/  FFMA.FTZ R33, R113, R40, R149 ;  /* 0x0000002871217223 */ /* 0x000fe40000010095 */
[-C--:B------:R-:W-:Y:S02]  /*187f0*/  FFMA.FTZ R37, R109, R36.reuse, R177 ;  /* 0x000000246d257223 */ /* 0x080fe400000100b1 */
[----:B------:R-:W-:Y:S01]  /*18800*/  FFMA.FTZ R41, R105, R36, R145 ;  /* 0x0000002469297223 */ /* 0x000fe20000010091 */
[----:B------:R2:W-:Y:S01]  /*18810*/  STG.E.128 [R210.64], R32 ;  /* 0x00000020d2007986 */ /* 0x0005e2000c101d04 */
[----:B------:R-:W-:-:S04]  /*18820*/  IMAD.WIDE.U32 R190, R214, R229, c[0x0][0x208] ;  /* 0x00008200d6be7625 */ /* 0x000fc800078e00e5 */
[-C--:B------:R-:W-:Y:S02]  /*18830*/  FFMA.FTZ R36, R108, R47.reuse, R176 ;  /* 0x0000002f6c247223 */ /* 0x080fe400000100b0 */
[----:B------:R-:W-:Y:S02]  /*18840*/  FFMA.FTZ R40, R104, R47, R144 ;  /* 0x0000002f68287223 */ /* 0x000fe40000010090 */
[----:B------:R-:W-:Y:S01]  /*18850*/  IMAD.WIDE.U32 R214, R214, R229, c[0x0][0x210] ;  /* 0x00008400d6d67625 */ /* 0x000fe200078e00e5 */
[----:B------:R3:W-:Y:S03]  /*18860*/  STG.E.128 [R190.64], R36 ;  /* 0x00000024be007986 */ /* 0x0007e6000c101d04 */
[-C--:B------:R-:W-:Y:S01]  /*18870*/  FFMA.FTZ R47, R103, R46.reuse, R175 ;  /* 0x0000002e672f7223 */ /* 0x080fe200000100af */
[----:B------:R4:W-:Y:S01]  /*18880*/  STG.E.128 [R214.64], R40 ;  /* 0x00000028d6007986 */ /* 0x0009e2000c101d04 */
[----:B-1----:R-:W-:-:S02]  /*18890*/  FFMA.FTZ R27, R99, R46, R143 ;  /* 0x0000002e631b7223 */ /* 0x002fc4000001008f */
        /* <DEDUP_REMOVED lines=58> */
[----:B----4-:R-:W-:Y:S01]  /*18c40*/  @P0 CALL.REL.NOINC `(.L_x_25354) ;  /* 0x0000001000000944 */ /* 0x010fe20003c00000 */
[----:B------:R-:W-:Y:S05]  /*18c50*/  BRA `(.L_x_25355) ;  /* 0xfffe81d000007947 */ /* 0x000fea000383ffff */
.L_x_25354:
[----:B------:R-:W-:Y:S05]  /*18c60*/  EXIT ;  /* 0x000000000000794d */ /* 0x000fea0003800000 */
.L_x_25352:
[----:B------:R-:W-:Y:S01]  /*18c70*/  HFMA2.MMA R219, -RZ, RZ, 0, 5.9604644775390625e-08 ;  /* 0x00000001ffdb7435 */ /* 0x000fe200000001ff */
[----:B------:R-:W-:Y:S01]  /*18c80*/  IMAD.MOV.U32 R211, RZ, RZ, 0x1f ;  /* 0x0000001fffd37424 */ /* 0x000fe200078e00ff */
[----:B------:R-:W-:Y:S01]  /*18c90*/  MOV R212, 0x18cc0 ;  /* 0x00018cc000d47802 */ /* 0x000fe20000000f00 */
[----:B------:R-:W-:-:S03]  /*18ca0*/  IMAD.MOV.U32 R216, RZ, RZ, -0x1 ;  /* 0xffffffffffd87424 */ /* 0x000fc600078e00ff */
[----:B------:R-:W-:Y:S05]  /*18cb0*/  CALL.REL.NOINC `($__internal_77_$__cuda_sm70_shflsync_bfly_p) ;  /* 0x0000079000007944 */ /* 0x000fea0003c00000 */
[----:B-1----:R-:W-:Y:S01]  /*18cc0*/  MOV R210, R219 ;  /* 0x000000db00d27202 */ /* 0x002fe20000000f00 */
[----:B0-----:R-:W-:Y:S05]  /*18cd0*/  BRA `(.L_x_25356) ;  /* 0xffffea1000007947 */ /* 0x001fea000383ffff */
.L_x_25353:
[----:B------:R-:W-:Y:S01]  /*18ce0*/  IMAD.MOV.U32 R219, RZ, RZ, 0x2 ;  /* 0x00000002ffdb7424 */ /* 0x000fe200078e00ff */
[----:B------:R-:W-:Y:S01]  /*18cf0*/  MOV R216, 0xffffffff ;  /* 0xffffffff00d87802 */ /* 0x000fe20000000f00 */
[----:B------:R-:W-:Y:S01]  /*18d00*/  IMAD.MOV.U32 R211, RZ, RZ, 0x1f ;  /* 0x0000001fffd37424 */ /* 0x000fe200078e00ff */
[----:B------:R-:W-:Y:S02]  /*18d10*/  MOV R212, 0x18d30 ;  /* 0x00018d3000d47802 */ /* 0x000fe40000000f00 */
[----:B------:R-:W-:Y:S05]  /*18d20*/  CALL.REL.NOINC `($__internal_77_$__cuda_sm70_shflsync_bfly_p) ;  /* 0x0000072000007944 */ /* 0x000fea0003c00000 */
[----:B01----:R-:W-:Y:S01]  /*18d30*/  FADD.FTZ R220, R220, R219 ;  /* 0x000000dbdcdc7221 */ /* 0x003fe20000010000 */
[----:B------:R-:W-:Y:S01]  /*18d40*/  MOV R216, 0xffffffff ;  /* 0xffffffff00d87802 */ /* 0x000fe20000000f00 */
[----:B------:R-:W-:Y:S01]  /*18d50*/  IMAD.MOV.U32 R219, RZ, RZ, 0x4 ;  /* 0x00000004ffdb7424 */ /* 0x000fe200078e00ff */
[----:B------:R-:W-:Y:S01]  /*18d60*/  MOV R212, 0x18d90 ;  /* 0x00018d9000d47802 */ /* 0x000fe20000000f00 */
[----:B------:R-:W-:-:S02]  /*18d70*/  IMAD.MOV.U32 R211, RZ, RZ, 0x1f ;  /* 0x0000001fffd37424 */ /* 0x000fc400078e00ff */
        /* <DEDUP_REMOVED lines=83> */
[----:B------:R-:W-:Y:S05]  /*192b0*/  CALL.REL.NOINC `($__internal_77_$__cuda_sm70_shflsync_bfly_p) ;  /* 0x0000019000007944 */ /* 0x000fea0003c00000 */
[----:B01----:R-:W-:Y:S01]  /*192c0*/  FADD.FTZ R220, R220, R219 ;  /* 0x000000dbdcdc7221 */ /* 0x003fe20000010000 */
[----:B------:R-:W-:Y:S01]  /*192d0*/  MOV R216, 0xffffffff ;  /* 0xffffffff00d87802 */ /* 0x000fe20000000f00 */
[----:B------:R-:W-:Y:S01]  /*192e0*/  IMAD.MOV.U32 R219, RZ, RZ, 0x2 ;  /* 0x00000002ffdb7424 */ /* 0x000fe200078e00ff */
[----:B------:R-:W-:Y:S01]  /*192f0*/  MOV R212, 0x19320 ;  /* 0x0001932000d47802 */ /* 0x000fe20000000f00 */
[----:B------:R-:W-:Y:S02]  /*19300*/  IMAD.MOV.U32 R211, RZ, RZ, 0x1f ;  /* 0x0000001fffd37424 */ /* 0x000fe400078e00ff */
        /* <DEDUP_REMOVED lines=19> */
[----:B01----:R-:W-:Y:S05]  /*19440*/  BRA `(.L_x_25357) ;  /* 0xffffe7e000007947 */ /* 0x003fea000383ffff */
        .weak           $__internal_77_$__cuda_sm70_shflsync_bfly_p
        .type           $__internal_77_$__cuda_sm70_shflsync_bfly_p,@function
        .size           $__internal_77_$__cuda_sm70_shflsync_bfly_p,(.L_x_26537 - $__internal_77_$__cuda_sm70_shflsync_bfly_p)
$__internal_77_$__cuda_sm70_shflsync_bfly_p:
[----:B------:R-:W-:Y:S01]  /*19450*/  IMAD.MOV.U32 R213, RZ, RZ, 0x0 ;  /* 0x00000000ffd57424 */ /* 0x000fe200078e00ff */
[----:B------:R-:W-:Y:S04]  /*19460*/  WARPSYNC R216 ;  /* 0x000000d800007348 */ /* 0x000fe80003800000 */
[----:B------:R0:W1:Y:S01]  /*19470*/  SHFL.BFLY PT, R219, R220, R219, R211 ;  /* 0x0c0000dbdcdb7389 */ /* 0x00006200000e00d3 */
[----:B------:R-:W-:Y:S05]  /*19480*/  RET.REL.NODEC R212 `(_ZN10layer_norm31ln_parallel_residual_fwd_kernelINS_13Kernel_traitsIfffffjLj8192ELj1ELj1ELj8ELj16ENS_18Kernel_traits_baseILj8192EfffffjLj256EEEEELb1ELb0ELb1EEEvNS_9FwdParamsE) ;  /* 0xfffe6b70d4007950 */ /* 0x000fea0003c3ffff */
.L_x_25358:
        /* <DEDUP_REMOVED lines=15> */
.L_x_26537:


//--------------------- .text._ZN10layer_norm31ln_parallel_residual_fwd_kernelINS_13Kernel_traitsIfffffjLj8192ELj1ELj1ELj8ELj16ENS_18Kernel_traits_baseILj8192EfffffjLj256EEEEELb1ELb1ELb0EEEvNS_9FwdParamsE --------------------------
	.section	.text._ZN10layer_norm31ln_parallel_residual_fwd_kernelINS_13Kernel_traitsIfffffjLj8192ELj1ELj1ELj8ELj16ENS_18Kernel_traits_baseILj8192EfffffjLj256EEEEELb1ELb1ELb0EEEvNS_9FwdParamsE,"ax",@progbits
	.sectioninfo	@"SHI_REGISTERS=176"
	.align	128
        .global         _ZN10layer_norm31ln_parallel_residual_fwd_kernelINS_13Kernel_traitsIfffffjLj8192ELj1ELj1ELj8ELj16ENS_18Kernel_traits_baseILj8192EfffffjLj256EEEEELb1ELb1ELb0EEEvNS_9FwdParamsE
        .type           _ZN10layer_norm31ln_parallel_residual_fwd_kernelINS_13Kernel_traitsIfffffjLj8192ELj1ELj1ELj8ELj16ENS_18Kernel_traits_baseILj8192EfffffjLj256EEEEELb1ELb1ELb0EEEvNS_9FwdParamsE,@function
        .size           _ZN10layer_norm31ln_parallel_residual_fwd_kernelINS_13Kernel_traitsIfffffjLj8192ELj1ELj1ELj8ELj16ENS_18Kernel_traits_baseILj8192EfffffjLj256EEEEELb1ELb1ELb0EEEvNS_9FwdParamsE,(.L_x_26538 - _ZN10layer_norm31ln_parallel_residual_fwd_kernelINS_13Kernel_traitsIfffffjLj8192ELj1ELj1ELj8ELj16ENS_18Kernel_traits_baseILj8192EfffffjLj256EEEEELb1ELb1ELb0EEEvNS_9FwdParamsE)
        .other          _ZN10layer_norm31ln_parallel_residual_fwd_kernelINS_13Kernel_traitsIfffffjLj8192ELj1ELj1ELj8ELj16ENS_18Kernel_traits_baseILj8192EfffffjLj256EEEEELb1ELb1ELb0EEEvNS_9FwdParamsE,@"STO_CUDA_ENTRY STV_DEFAULT"
_ZN10layer_norm31ln_parallel_residual_fwd_kernelINS_13Kernel_traitsIfffffjLj8192ELj1ELj1ELj8ELj16ENS_18Kernel_traits_baseILj8192EfffffjLj256EEEEELb1ELb1ELb0EEEvNS_9FwdParamsE:
.text._ZN10layer_norm31ln_parallel_residual_fwd_kernelINS_13Kernel_traitsIfffffjLj8192ELj1ELj1ELj8ELj16ENS_18Kernel_traits_baseILj8192EfffffjLj256EEEEELb1ELb1ELb0EEEvNS_9FwdParamsE:
        /* <DEDUP_REMOVED lines=12> */
[----:B------:R-:W-:Y:S03]  /*00c0*/  BSSY B0, `(.L_x_25359) ;  /* 0x0000038000007945 */ /* 0x000fe60003800000 */
[----:B------:R-:W0:Y:S04]  /*00d0*/  S2R R115, SR_TID.X ;  /* 0x0000000000737919 */ /* 0x000e280000002100 */
[----:B------:R-:W1:Y:S01]  /*00e0*/  S2R R126, SR_CTAID.X ;  /* 0x00000000007e7919 */ /* 0x000e620000002500 */
[----:B0-----:R-:W-:Y:S01]  /*00f0*/  LOP3.LUT R78, R115, 0xff, RZ, 0xc0, !PT ;  /* 0x000000ff734e7812 */ /* 0x001fe200078ec0ff */
[----:B-1----:R-:W-:-:S03]  /*0100*/  IMAD R114, R126, c[0x0][0x0], R115 ;  /* 0x000000007e727a24 */ /* 0x002fc600078e0273 */
[----:B------:R-:W-:Y:S01]  /*0110*/  LOP3.LUT R118, R78, 0xff, RZ, 0x3c, !PT ;  /* 0x000000ff4e767812 */ /* 0x000fe200078e3cff */
[----:B------:R-:W-:Y:S01]  /*0120*/  IMAD.WIDE.U32 R6, R114, -0x326172a9, RZ ;  /* 0xcd9e8d5772067825 */ /* 0x000fe200078e00ff */
[----:B--2---:R-:W-:-:S04]  /*0130*/  @P0 IADD3 R147, P1, R4, c[0x0][0x240], RZ ;  /* 0x0000900004930a10 */ /* 0x004fc80007f3e0ff */
[----:B------:R-:W-:-:S04]  /*0140*/  @P0 IADD3.X R112, RZ, R5, RZ, P1, !PT ;  /* 0x00000005ff700210 */ /* 0x000fc80000ffe4ff */
[--C-:B------:R-:W-:Y:S02]  /*0150*/  SHF.R.U32.HI R113, RZ, 0x2, R112.reuse ;  /* 0x00000002ff717819 */ /* 0x100fe40000011670 */
[----:B------:R-:W-:Y:S02]  /*0160*/  SHF.R.U64 R112, R147, 0x2, R112 ;  /* 0x0000000293707819 */ /* 0x000fe40000001270 */
[----:B---3--:R-:W-:Y:S01]  /*0170*/  LOP3.LUT R8, R7, R113, R2, 0x96, !PT ;  /* 0x0000007107087212 */ /* 0x008fe200078e9602 */
[----:B------:R-:W-:Y:S01]  /*0180*/  IMAD.MOV.U32 R7, RZ, RZ, c[0x0][0x168] ;  /* 0x00005a00ff077624 */ /* 0x000fe200078e00ff */
[----:B------:R-:W-:Y:S01]  /*0190*/  IADD3 R0, R3, -0x4498517b, RZ ;  /* 0xbb67ae8503007810 */ /* 0x000fe20007ffe0ff */
[----:B------:R-:W-:Y:S01]  /*01a0*/  IMAD.WIDE.U32 R4, R112, -0x2daee0ad, RZ ;  /* 0xd2511f5370047825 */ /* 0x000fe200078e00ff */
[----:B------:R-:W-:Y:S02]  /*01b0*/  IADD3 R117, R2, -0x61c88647, RZ ;  /* 0x9e3779b902757810 */ /* 0x000fe40007ffe0ff */
[----:B------:R-:W-:Y:S01]  /*01c0*/  SHF.R.S32.HI R7, RZ, 0x1f, R7 ;  /* 0x0000001fff077819 */ /* 0x000fe20000011407 */
[----:B------:R-:W-:Y:S01]  /*01d0*/  IMAD.WIDE.U32 R8, R8, -0x2daee0ad, RZ ;  /* 0xd2511f5308087825 */ /* 0x000fe200078e00ff */
[----:B------:R-:W-:-:S02]  /*01e0*/  LOP3.LUT R5, R5, R3, RZ, 0x3c, !PT ;  /* 0x0000000305057212 */ /* 0x000fc400078e3cff */
[----:B------:R-:W-:Y:S02]  /*01f0*/  LEA.HI R79, R7, c[0x0][0x168], RZ, 0x2 ;  /* 0x00005a00074f7a11 */ /* 0x000fe400078f10ff */
[----:B------:R-:W-:Y:S01]  /*0200*/  LOP3.LUT R10, R9, R4, R0, 0x96, !PT ;  /* 0x00000004090a7212 */ /* 0x000fe200078e9600 */
[----:B------:R-:W-:Y:S01]  /*0210*/  IMAD.WIDE.U32 R4, R5, -0x326172a9, RZ ;  /* 0xcd9e8d5705047825 */ /* 0x000fe200078e00ff */
[----:B------:R-:W-:Y:S02]  /*0220*/  LEA.HI.SX32 R118, R79, R118, 0x1e ;  /* 0x000000764f767211 */ /* 0x000fe400078ff2ff */
[----:B------:R-:W-:Y:S01]  /*0230*/  IADD3 R116, R2, 0x3c6ef372, RZ ;  /* 0x3c6ef37202747810 */ /* 0x000fe20007ffe0ff */
[----:B------:R-:W-:Y:S01]  /*0240*/  IMAD.WIDE.U32 R10, R10, -0x326172a9, RZ ;  /* 0xcd9e8d570a0a7825 */ /* 0x000fe200078e00ff */
[----:B------:R-:W-:Y:S02]  /*0250*/  LOP3.LUT R5, R5, R117, R6, 0x96, !PT ;  /* 0x0000007505057212 */ /* 0x000fe400078e9606 */
[----:B------:R-:W-:-:S02]  /*0260*/  LOP3.LUT P6, RZ, R118, 0xffffff00, RZ, 0xc0, !PT ;  /* 0xffffff0076ff7812 */ /* 0x000fc400078cc0ff */
[----:B------:R-:W-:Y:S01]  /*0270*/  LOP3.LUT R6, R11, R4, R116, 0x96, !PT ;  /* 0x000000040b067212 */ /* 0x000fe200078e9674 */
[----:B------:R-:W-:Y:S01]  /*0280*/  IMAD.WIDE.U32 R4, R5, -0x2daee0ad, RZ ;  /* 0xd2511f5305047825 */ /* 0x000fe200078e00ff */
[----:B------:R-:W-:Y:S02]  /*0290*/  IADD3 R119, R3, 0x76cf5d0a, RZ ;  /* 0x76cf5d0a03777810 */ /* 0x000fe40007ffe0ff */
[----:B------:R-:W-:Y:S01]  /*02a0*/  ISETP.GE.U32.AND P5, PT, R118, 0x200, PT ;  /* 0x000002007600780c */ /* 0x000fe20003fa6070 */
[----:B------:R-:W-:Y:S01]  /*02b0*/  IMAD.WIDE.U32 R6, R6, -0x2daee0ad, RZ ;  /* 0xd2511f5306067825 */ /* 0x000fe200078e00ff */
[----:B------:R-:W-:Y:S02]  /*02c0*/  LOP3.LUT R8, R5, R8, R119, 0x96, !PT ;  /* 0x0000000805087212 */ /* 0x000fe400078e9677 */
[C---:B------:R-:W-:Y:S02]  /*02d0*/  ISETP.GE.U32.AND P4, PT, R118.reuse, 0x300, PT ;  /* 0x000003007600780c */ /* 0x040fe40003f86070 */
[----:B------:R-:W-:Y:S01]  /*02e0*/  ISETP.GE.U32.AND P3, PT, R118, 0x400, PT ;  /* 0x000004007600780c */ /* 0x000fe20003f66070 */
[----:B------:R-:W-:Y:S01]  /*02f0*/  IMAD.WIDE.U32 R8, R8, -0x326172a9, RZ ;  /* 0xcd9e8d5708087825 */ /* 0x000fe200078e00ff */
[----:B------:R-:W-:-:S02]  /*0300*/  ISETP.GE.U32.AND P2, PT, R118, 0x500, PT ;  /* 0x000005007600780c */ /* 0x000fc40003f46070 */
[----:B------:R-:W-:Y:S02]  /*0310*/  P2R R155, PR, RZ, 0x40 ;  /* 0x00000040ff9b7803 */ /* 0x000fe40000000000 */
[----:B------:R-:W-:Y:S02]  /*0320*/  P2R R154, PR, RZ, 0x20 ;  /* 0x00000020ff9a7803 */ /* 0x000fe40000000000 */
[----:B------:R-:W-:Y:S02]  /*0330*/  P2R R156, PR, RZ, 0x10 ;  /* 0x00000010ff9c7803 */ /* 0x000fe40000000000 */
[----:B------:R-:W-:Y:S02]  /*0340*/  IADD3 R121, R3, 0x32370b8f, RZ ;  /* 0x32370b8f03797810 */ /* 0x000fe40007ffe0ff */
[----:B------:R-:W-:Y:S02]  /*0350*/  P2R R157, PR, RZ, 0x8 ;  /* 0x00000008ff9d7803 */ /* 0x000fe40000000000 */
[----:B------:R-:W-:-:S02]  /*0360*/  IADD3 R120, R2, -0x255992d5, RZ ;  /* 0xdaa66d2b02787810 */ /* 0x000fc40007ffe0ff */
[----:B------:R-:W-:Y:S01]  /*0370*/  P2R R158, PR, RZ, 0x4 ;  /* 0x00000004ff9e7803 */ /* 0x000fe20000000000 */
[----:B------:R-:W-:Y:S05]  /*0380*/  @!P6 BRA `(.L_x_25360) ;  /* 0x000000b00000e947 */ /* 0x000fea0003800000 */
[----:B------:R-:W-:Y:S01]  /*0390*/  ISETP.NE.U32.AND P0, PT, RZ, c[0x0][0x218], PT ;  /* 0x00008600ff007a0c */ /* 0x000fe20003f05070 */
[----:B------:R-:W-:Y:S01]  /*03a0*/  IMAD.MOV.U32 R61, RZ, RZ, 0x10 ;  /* 0x00000010ff3d7424 */ /* 0x000fe200078e00ff */
[----:B------:R-:W-:Y:S01]  /*03b0*/  CS2R R66, SRZ ;  /* 0x0000000000427805 */ /* 0x000fe2000001ff00 */
[----:B------:R-:W-:Y:S01]  /*03c0*/  CS2R R64, SRZ ;  /* 0x0000000000407805 */ /* 0x000fe2000001ff00 */
[----:B------:R-:W-:Y:S01]  /*03d0*/  ISETP.NE.AND.EX P0, PT, RZ, c[0x0][0x21c], PT, P0 ;  /* 0x00008700ff007a0c */ /* 0x000fe20003f05300 */
[----:B------:R-:W-:-:S06]  /*03e0*/  IMAD.WIDE.U32 R60, R78, R61, c[0x0][0x1b0] ;  /* 0x00006c004e3c7625 */ /* 0x000fcc00078e003d */
[----:B------:R-:W5:Y:S06]  /*03f0*/  LDG.E.128 R60, [R60.64] ;  /* 0x000000043c3c7981 */ /* 0x000f6c000c1e1d00 */
[----:B------:R-:W-:-:S04]  /*0400*/  @P0 LEA R12, P1, R78, c[0x0][0x218], 0x4 ;  /* 0x000086004e0c0a11 */ /* 0x000fc800078220ff */
[----:B------:R-:W-:-:S05]  /*0410*/  @P0 LEA.HI.X R13, R78, c[0x0][0x21c], RZ, 0x4, P1 ;  /* 0x000087004e0d0a11 */ /* 0x000fca00008f24ff */
[----:B------:R0:W5:Y:S01]  /*0420*/  @P0 LDG.E.128 R64, [R12.64] ;  /* 0x000000040c400981 */ /* 0x000162000c1e1d00 */
[----:B------:R-:W-:-:S03]  /*0430*/  LOP3.LUT R78, R78, 0x100, RZ, 0xfc, !PT ;  /* 0x000001004e4e7812 */ /* 0x000fc600078efcff */
.L_x_25360:
[----:B------:R-:W-:Y:S05]  /*0440*/  BSYNC B0 ;  /* 0x0000000000007941 */ /* 0x000fea0003800000 */
.L_x_25359:
[----:B------:R-:W-:Y:S01]  /*0450*/  BSSY B0, `(.L_x_25361) ;  /* 0x000000d000007945 */ /* 0x000fe20003800000 */
        /* <DEDUP_REMOVED lines=8> */
[----:B0-----:R-:W-:-:S04]  /*04e0*/  @P0 LEA R12, P1, R78, c[0x0][0x218], 0x4 ;  /* 0x000086004e0c0a11 */ /* 0x001fc800078220ff */
[----:B------:R-:W-:-:S05]  /*04f0*/  @P0 LEA.HI.X R13, R78, c[0x0][0x21c], RZ, 0x4, P1 ;  /* 0x000087004e0d0a11 */ /* 0x000fca00008f24ff */
[----:B------:R0:W5:Y:S01]  /*0500*/  @P0 LDG.E.128 R56, [R12.64] ;  /* 0x000000040c380981 */ /* 0x000162000c1e1d00 */
[----:B------:R-:W-:-:S03]  /*0510*/  IADD3 R78, R78, 0x100, RZ ;  /* 0x000001004e4e7810 */ /* 0x000fc60007ffe0ff */
.L_x_25362:
[----:B------:R-:W-:Y:S05]  /*0520*/  BSYNC B0 ;  /* 0x0000000000007941 */ /* 0x000fea0003800000 */
.L_x_25361:
        /* <DEDUP_REMOVED lines=13> */
.L_x_25364:
[----:B------:R-:W-:Y:S05]  /*0600*/  BSYNC B0 ;  /* 0x0000000000007941 */ /* 0x000fea0003800000 */
.L_x_25363:
        /* <DEDUP_REMOVED lines=13> */
.L_x_25366:
[----:B------:R-:W-:Y:S05]  /*06e0*/  BSYNC B0 ;  /* 0x0000000000007941 */ /* 0x000fea0003800000 */
.L_x_25365:
        /* <DEDUP_REMOVED lines=13> */
.L_x_25368:
[----:B------:R-:W-:Y:S05]  /*07c0*/  BSYNC B0 ;  /* 0x0000000000007941 */ /* 0x000fea0003800000 */
.L_x_25367:
[----:B------:R-:W-:Y:S01]  /*07d0*/  ISETP.GE.U32.AND P0, PT, R118, 0x600, PT ;  /* 0x000006007600780c */ /* 0x000fe20003f06070 */
[----:B------:R-:W-:Y:S01]  /*07e0*/  BSSY B0, `(.L_x_25369) ;  /* 0x0000014000007945 */ /* 0x000fe20003800000 */
[----:B------:R-:W-:Y:S02]  /*07f0*/  LOP3.LUT R70, R7, R4, R121, 0x96, !PT ;  /* 0x0000000407467212 */ /* 0x000fe400078e9679 */
[----:B------:R-:W-:Y:S02]  /*0800*/  LOP3.LUT R68, R9, R10, R120, 0x96, !PT ;  /* 0x0000000a09447212 */ /* 0x000fe400078e9678 */
[----:B------:R-:W-:Y:S01]  /*0810*/  IADD3 R123, R3, -0x126145ec, RZ ;  /* 0xed9eba14037b7810 */ /* 0x000fe20007ffe0ff */
[----:B------:R-:W-:Y:S01]  /*0820*/  IMAD.WIDE.U32 R70, R70, -0x326172a9, RZ ;  /* 0xcd9e8d5746467825 */ /* 0x000fe200078e00ff */
[----:B------:R-:W-:Y:S02]  /*0830*/  P2R R159, PR, RZ, 0x1 ;  /* 0x00000001ff9f7803 */ /* 0x000fe40000000000 */
[----:B------:R-:W-:Y:S01]  /*0840*/  IADD3 R122, R2, 0x78dde6e4, RZ ;  /* 0x78dde6e4027a7810 */ /* 0x000fe20007ffe0ff */
[----:B------:R-:W-:-:S02]  /*0850*/  IMAD.WIDE.U32 R68, R68, -0x2daee0ad, RZ ;  /* 0xd2511f5344447825 */ /* 0x000fc400078e00ff */
        /* <DEDUP_REMOVED lines=11> */
[----:B------:R-:W-:-:S03]  /*0910*/  IADD3 R78, R78, 0x100, RZ ;  /* 0x000001004e4e7810 */ /* 0x000fc60007ffe0ff */
.L_x_25370:
[----:B------:R-:W-:Y:S05]  /*0920*/  BSYNC B0 ;  /* 0x0000000000007941 */ /* 0x000fea0003800000 */
.L_x_25369:
[----:B------:R-:W-:Y:S01]  /*0930*/  ISETP.GE.U32.AND P0, PT, R118, 0x700, PT ;  /* 0x000007007600780c */ /* 0x000fe20003f06070 */
[----:B------:R-:W-:Y:S01]  /*0940*/  BSSY B0, `(.L_x_25371) ;  /* 0x0000015000007945 */ /* 0x000fe20003800000 */
[----:B------:R-:W-:Y:S02]  /*0950*/  LOP3.LUT R72, R71, R8, R122, 0x96, !PT ;  /* 0x0000000847487212 */ /* 0x000fe400078e967a */
[----:B------:R-:W-:Y:S02]  /*0960*/  LOP3.LUT R74, R69, R6, R123, 0x96, !PT ;  /* 0x00000006454a7212 */ /* 0x000fe400078e967b */
[----:B------:R-:W-:Y:S01]  /*0970*/  LEA.HI R126, R115, R126, RZ, 0x18 ;  /* 0x0000007e737e7211 */ /* 0x000fe200078fc0ff */
[----:B------:R-:W-:Y:S01]  /*0980*/  IMAD.WIDE.U32 R72, R72, -0x2daee0ad, RZ ;  /* 0xd2511f5348487825 */ /* 0x000fe200078e00ff */
[----:B------:R-:W-:Y:S02]  /*0990*/  P2R R160, PR, RZ, 0x1 ;  /* 0x00000001ffa07803 */ /* 0x000fe40000000000 */
[----:B------:R-:W-:Y:S01]  /*09a0*/  IADD3 R125, R3, -0x56f99767, RZ ;  /* 0xa9066899037d7810 */ /* 0x000fe20007ffe0ff */
[----:B------:R-:W-:Y:S01]  /*09b0*/  IMAD.WIDE.U32 R74, R74, -0x326172a9, RZ ;  /* 0xcd9e8d574a4a7825 */ /* 0x000fe200078e00ff */
[----:B------:R-:W-:Y:S01]  /*09c0*/  IADD3 R124, R2, 0x1715609d, RZ ;  /* 0x1715609d027c7810 */ /* 0x000fe20007ffe0ff */
[----:B------:R-:W-:Y:S05]  /*09d0*/  @!P0 BRA `(.L_x_25372) ;  /* 0x000000b000008947 */ /* 0x000fea0003800000 */
[----:B------:R-:W-:Y:S01]  /*09e0*/  ISETP.NE.U32.AND P0, PT, RZ, c[0x0][0x218], PT ;  /* 0x00008600ff007a0c */ /* 0x000fe20003f05070 */
[----:B------:R-:W-:Y:S01]  /*09f0*/  CS2R R18, SRZ ;  /* 0x0000000000127805 */ /* 0x000fe2000001ff00 */
[----:B------:R-:W-:-:S02]  /*0a00*/  CS2R R16, SRZ ;  /* 0x0000000000107805 */ /* 0x000fc4000001ff00 */
[----:B------:R-:W-:Y:S01]  /*0a10*/  ISETP.NE.AND.EX P0, PT, RZ, c[0x0][0x21c], PT, P0 ;  /* 0x00008700ff007a0c */ /* 0x000fe20003f05300 */
[----:B0-----:R-:W-:-:S12]  /*0a20*/  HFMA2.MMA R13, -RZ, RZ, 0, 9.5367431640625e-07 ;  /* 0x00000010ff0d7435 */ /* 0x001fd800000001ff */
[C---:B-1----:R-:W-:Y:S01]  /*0a30*/  @P0 LEA R4, P1, R78.reuse, c[0x0][0x218], 0x4 ;  /* 0x000086004e040a11 */ /* 0x042fe200078220ff */
[----:B------:R-:W-:-:S03]  /*0a40*/  IMAD.WIDE.U32 R12, R78, R13, c[0x0][0x1b0] ;  /* 0x00006c004e0c7625 */ /* 0x000fc600078e000d */
[----:B------:R-:W-:-:S03]  /*0a50*/  @P0 LEA.HI.X R5, R78, c[0x0][0x21c], RZ, 0x4, P1 ;  /* 0x000087004e050a11 */ /* 0x000fc600008f24ff */
[----:B------:R-:W5:Y:S04]  /*0a60*/  LDG.E.128 R12, [R12.64] ;  /* 0x000000040c0c7981 */ /* 0x000f68000c1e1d00 */
[----:B------:R0:W5:Y:S01]  /*0a70*/  @P0 LDG.E.128 R16, [R4.64] ;  /* 0x0000000404100981 */ /* 0x000162000c1e1d00 */
[----:B------:R-:W-:-:S03]  /*0a80*/  IADD3 R78, R78, 0x100, RZ ;  /* 0x000001004e4e7810 */ /* 0x000fc60007ffe0ff */
.L_x_25372:
[----:B------:R-:W-:Y:S05]  /*0a90*/  BSYNC B0 ;  /* 0x0000000000007941 */ /* 0x000fea0003800000 */
.L_x_25371:
[----:B------:R-:W-:Y:S01]  /*0aa0*/  ISETP.GE.U32.AND P0, PT, R118, 0x800, PT ;  /* 0x000008007600780c */ /* 0x000fe20003f06070 */
[----:B------:R-:W-:Y:S03]  /*0ab0*/  BSSY B0, `(.L_x_25373) ;  /* 0x000000d000007945 */ /* 0x000fe60003800000 */
[----:B------:R-:W-:-:S09]  /*0ac0*/  P2R R161, PR, RZ, 0x1 ;  /* 0x00000001ffa17803 */ /* 0x000fd20000000000 */
[----:B------:R-:W-:Y:S05]  /*0ad0*/  @!P0 BRA `(.L_x_25374) ;  /* 0x000000a000008947 */ /* 0x000fea0003800000 */
[----:B------:R-:W-:Y:S01]  /*0ae0*/  ISETP.NE.U32.AND P0, PT, RZ, c[0x0][0x218], PT ;  /* 0x00008600ff007a0c */ /* 0x000fe20003f05070 */
[----:B------:R-:W-:Y:S01]  /*0af0*/  CS2R R10, SRZ ;  /* 0x00000000000a7805 */ /* 0x000fe2000001ff00 */
[----:B------:R-:W-:Y:S02]  /*0b00*/  CS2R R8, SRZ ;  /* 0x0000000000087805 */ /* 0x000fe4000001ff00 */
[----:B------:R-:W-:Y:S01]  /*0b10*/  ISETP.NE.AND.EX P0, PT, RZ, c[0x0][0x21c], PT, P0 ;  /* 0x00008700ff007a0c */ /* 0x000fe20003f05300 */
[----:B01----:R-:W-:-:S04]  /*0b20*/  IMAD.MOV.U32 R5, RZ, RZ, 0x10 ;  /* 0x00000010ff057424 */ /* 0x003fc800078e00ff */
[----:B------:R-:W-:-:S06]  /*0b30*/  IMAD.WIDE.U32 R4, R78, R5, c[0x0][0x1b0] ;  /* 0x00006c004e047625 */ /* 0x000fcc00078e0005 */
[----:B------:R-:W5:Y:S02]  /*0b40*/  LDG.E.128 R4, [R4.64] ;  /* 0x0000000404047981 */ /* 0x000f64000c1e1d00 */
[----:B------:R-:W-:-:S04]  /*0b50*/  @P0 LEA R76, P1, R78, c[0x0][0x218], 0x4 ;  /* 0x000086004e4c0a11 */ /* 0x000fc800078220ff */
[----:B------:R-:W-:-:S05]  /*0b60*/  @P0 LEA.HI.X R77, R78, c[0x0][0x21c], RZ, 0x4, P1 ;  /* 0x000087004e4d0a11 */ /* 0x000fca00008f24ff */
[----:B------:R0:W5:Y:S04]  /*0b70*/  @P0 LDG.E.128 R8, [R76.64] ;  /* 0x000000044c080981 */ /* 0x000168000c1e1d00 */
.L_x_25374:
[----:B------:R-:W-:Y:S05]  /*0b80*/  BSYNC B0 ;  /* 0x0000000000007941 */ /* 0x000fea0003800000 */
.L_x_25373:
        /* <DEDUP_REMOVED lines=14> */
[----:B------:R-:W-:Y:S01]  /*0c70*/  IMAD.MOV.U32 R137, RZ, RZ, RZ ;  /* 0x000000ffff897224 */ /* 0x000fe200078e00ff */
[----:B------:R-:W-:Y:S01]  /*0c80*/  LOP3.LUT R73, R71, R74, R128, 0x96, !PT ;  /* 0x0000004a47497212 */ /* 0x000fe200078e9680 */
[----:B------:R-:W-:Y:S01]  /*0c90*/  IMAD.SHL.U32 R71, R115, 0x20, RZ ;  /* 0x0000002073477824 */ /* 0x000fe200078e00ff */
        /* <DEDUP_REMOVED lines=12> */
[----:B------:R-:W-:Y:S01]  /*0d60*/  LOP3.LUT R71, R71, 0x3e0, RZ, 0xc0, !PT ;  /* 0x000003e047477812 */ /* 0x000fe200078ec0ff */
[----:B------:R-:W-:Y:S01]  /*0d70*/  IMAD.HI.U32 R68, R77, -0x326172a9, RZ ;  /* 0xcd9e8d574d447827 */ /* 0x000fe200078e00ff */
[----:B------:R-:W-:Y:S02]  /*0d80*/  IADD3 R131, R2, -0xe443238, RZ ;  /* 0xf1bbcdc802837810 */ /* 0x000fe40007ffe0ff */
[----:B------:R-:W-:Y:S01]  /*0d90*/  IADD3 R132, R3, -0x24c28bd8, RZ ;  /* 0xdb3d742803847810 */ /* 0x000fe20007ffe0ff */
[----:B------:R-:W0:Y:S01]  /*0da0*/  I2F.U32 R70, R70 ;  /* 0x0000004600467306 */ /* 0x000e220000201000 */
[----:B------:R-:W-:Y:S01]  /*0db0*/  IMAD.IADD R71, R76, 0x1, -R71 ;  /* 0x000000014c477824 */ /* 0x000fe200078e0a47 */
[----:B------:R-:W-:Y:S01]  /*0dc0*/  LOP3.LUT R74, R68, R74, R131, 0x96, !PT ;  /* 0x0000004a444a7212 */ /* 0x000fe200078e9683 */
[----:B------:R-:W-:Y:S01]  /*0dd0*/  IMAD.HI.U32 R69, R73, -0x2daee0ad, RZ ;  /* 0xd2511f5349457827 */ /* 0x000fe200078e00ff */
[----:B------:R-:W-:-:S02]  /*0de0*/  IADD3 R133, R3, -0x695add53, RZ ;  /* 0x96a522ad03857810 */ /* 0x000fc40007ffe0ff */
[----:B------:R-:W-:Y:S01]  /*0df0*/  IMNMX R71, RZ, R71, !PT ;  /* 0x00000047ff477217 */ /* 0x000fe20007800200 */
[----:B------:R-:W-:Y:S01]  /*0e00*/  IMAD R68, R73, -0x2daee0ad, RZ ;  /* 0xd2511f5349447824 */ /* 0x000fe200078e02ff */
[----:B------:R-:W-:Y:S01]  /*0e10*/  LOP3.LUT R72, R69, R72, R132, 0x96, !PT ;  /* 0x0000004845487212 */ /* 0x000fe200078e9684 */
[----:B------:R-:W-:Y:S01]  /*0e20*/  IMAD.HI.U32 R145, R74, -0x2daee0ad, RZ ;  /* 0xd2511f534a917827 */ /* 0x000fe200078e00ff */
[----:B------:R-:W-:Y:S02]  /*0e30*/  IMNMX R71, R71, 0x20, PT ;  /* 0x0000002047477817 */ /* 0x000fe40003800200 */
[----:B------:R-:W-:Y:S01]  /*0e40*/  IADD3 R134, R2, -0x700cb87f, RZ ;  /* 0x8ff3478102867810 */ /* 0x000fe20007ffe0ff */
[----:B------:R-:W-:Y:S01]  /*0e50*/  IMAD R69, R77, -0x326172a9, RZ ;  /* 0xcd9e8d574d457824 */ /* 0x000fe200078e02ff */
[----:B------:R-:W-:Y:S01]  /*0e60*/  LOP3.LUT R145, R145, R68, R133, 0x96, !PT ;  /* 0x0000004491917212 */ /* 0x000fe200078e9685 */
[----:B------:R-:W-:Y:S01]  /*0e70*/  IMAD.HI.U32 R144, R72, -0x326172a9, RZ ;  /* 0xcd9e8d5748907827 */ /* 0x000fe200078e00ff */
[----:B0-----:R0:W2:Y:S01]  /*0e80*/  MUFU.RCP R135, R70 ;  /* 0x0000004600877308 */ /* 0x0010a20000001000 */
[----:B------:R-:W-:-:S02]  /*0e90*/  LOP3.LUT R147, R147, 0x3, RZ, 0xc0, !PT ;  /* 0x0000000393937812 */ /* 0x000fc400078ec0ff */
[----:B------:R-:W-:Y:S01]  /*0ea0*/  IMAD.IADD R71, R78, 0x1, R71 ;  /* 0x000000014e477824 */ /* 0x000fe200078e0247 */
[----:B------:R-:W-:Y:S01]  /*0eb0*/  LOP3.LUT R144, R144, R69, R134, 0x96, !PT ;  /* 0x0000004590907212 */ /* 0x000fe200078e9686 */
[----:B------:R-:W-:Y:S01]  /*0ec0*/  IMAD R148, R74, -0x2daee0ad, RZ ;  /* 0xd2511f534a947824 */ /* 0x000fe200078e02ff */
[----:B------:R-:W-:Y:S01]  /*0ed0*/  MOV R136, 0x1 ;  /* 0x0000000100887802 */ /* 0x000fe20000000f00 */
[----:B------:R-:W-:Y:S02]  /*0ee0*/  IMAD R146, R72, -0x326172a9, RZ ;  /* 0xcd9e8d5748927824 */ /* 0x000fe400078e02ff */
[----:B0-----:R-:W-:Y:S02]  /*0ef0*/  IMAD.SHL.U32 R138, R71, 0x4, RZ ;  /* 0x00000004478a7824 */ /* 0x001fe400078e00ff */
.L_x_25929:
        /* <DEDUP_REMOVED lines=35> */
.L_x_25378:
[----:B0-----:R-:W-:Y:S02]  /*1130*/  MOV R150, R146 ;  /* 0x0000009200967202 */ /* 0x001fe40000000f00 */
.L_x_25379:
[----:B------:R-:W-:Y:S05]  /*1140*/  BSYNC B1 ;  /* 0x0000000000017941 */ /* 0x000fea0003800000 */
.L_x_25377:
        /* <DEDUP_REMOVED lines=16> */
.L_x_25383:
[----:B------:R-:W-:Y:S05]  /*1250*/  BSYNC B2 ;  /* 0x0000000000027941 */ /* 0x000fea0003800000 */
.L_x_25382:
        /* <DEDUP_REMOVED lines=42> */
[----:B------:R-:W-:Y:S02]  /*1500*/  IMAD.MOV.U32 R148, RZ, RZ, R108 ;  /* 0x000000ffff947224 */ /* 0x000fe400078e006c */
.L_x_25381:
[----:B------:R-:W-:Y:S05]  /*1510*/  BSYNC B1 ;  /* 0x0000000000017941 */ /* 0x000fea0003800000 */
.L_x_25380:
        /* <DEDUP_REMOVED lines=14> */
.L_x_25384:
        /* <DEDUP_REMOVED lines=12> */
.L_x_25387:
[----:B------:R-:W-:Y:S02]  /*16c0*/  IMAD.MOV.U32 R153, RZ, RZ, R146 ;  /* 0x000000ffff997224 */ /* 0x000fe400078e0092 */
.L_x_25388:
[----:B------:R-:W-:Y:S05]  /*16d0*/  BSYNC B1 ;  /* 0x0000000000017941 */ /* 0x000fea0003800000 */
.L_x_25386:
        /* <DEDUP_REMOVED lines=16> */
.L_x_25392:
[----:B------:R-:W-:Y:S05]  /*17e0*/  BSYNC B2 ;  /* 0x0000000000027941 */ /* 0x000fea0003800000 */
.L_x_25391:
        /* <DEDUP_REMOVED lines=43> */
[----:B------:R-:W-:Y:S02]  /*1aa0*/  IMAD.MOV.U32 R148, RZ, RZ, R110 ;  /* 0x000000ffff947224 */ /* 0x000fe400078e006e */
.L_x_25390:
[----:B------:R-:W-:Y:S05]  /*1ab0*/  BSYNC B1 ;  /* 0x0000000000017941 */ /* 0x000fea0003800000 */
.L_x_25389:
        /* <DEDUP_REMOVED lines=8> */
.L_x_25385:
        /* <DEDUP_REMOVED lines=12> */
.L_x_25394:
[----:B------:R-:W-:Y:S02]  /*1c00*/  IMAD.MOV.U32 R153, RZ, RZ, R146 ;  /* 0x000000ffff997224 */ /* 0x000fe400078e0092 */
.L_x_25395:
[----:B------:R-:W-:Y:S05]  /*1c10*/  BSYNC B1 ;  /* 0x0000000000017941 */ /* 0x000fea0003800000 */
.L_x_25393:
        /* <DEDUP_REMOVED lines=16> */
.L_x_25399:
[----:B------:R-:W-:Y:S05]  /*1d20*/  BSYNC B2 ;  /* 0x0000000000027941 */ /* 0x000fea0003800000 */
.L_x_25398:
        /* <DEDUP_REMOVED lines=44> */
.L_x_25397:
[----:B------:R-:W-:Y:S05]  /*1ff0*/  BSYNC B1 ;  /* 0x0000000000017941 */ /* 0x000fea0003800000 */
.L_x_25396:
        /* <DEDUP_REMOVED lines=11> */
.L_x_25400:
        /* <DEDUP_REMOVED lines=12> */
.L_x_25403:
[----:B------:R-:W-:Y:S02]  /*2170*/  IMAD.MOV.U32 R153, RZ, RZ, R146 ;  /* 0x000000ffff997224 */ /* 0x000fe400078e0092 */
.L_x_25404:
[----:B------:R-:W-:Y:S05]  /*2180*/  BSYNC B1 ;  /* 0x0000000000017941 */ /* 0x000fea0003800000 */
.L_x_25402:
        /* <DEDUP_REMOVED lines=16> */
.L_x_25408:
[----:B------:R-:W-:Y:S05]  /*2290*/  BSYNC B2 ;  /* 0x0000000000027941 */ /* 0x000fea0003800000 */
.L_x_25407:
        /* <DEDUP_REMOVED lines=44> */
.L_x_25406:
[----:B------:R-:W-:Y:S05]  /*2560*/  BSYNC B1 ;  /* 0x0000000000017941 */ /* 0x000fea0003800000 */
.L_x_25405:
        /* <DEDUP_REMOVED lines=8> */
.L_x_25401:
        /* <DEDUP_REMOVED lines=12> */
.L_x_25410:
[----:B------:R-:W-:Y:S02]  /*26b0*/  IMAD.MOV.U32 R153, RZ, RZ, R146 ;  /* 0x000000ffff997224 */ /* 0x000fe400078e0092 */
.L_x_25411:
[----:B------:R-:W-:Y:S05]  /*26c0*/  BSYNC B1 ;  /* 0x0000000000017941 */ /* 0x000fea0003800000 */
.L_x_25409:
        /* <DEDUP_REMOVED lines=16> */
.L_x_25415:
[----:B------:R-:W-:Y:S05]  /*27d0*/  BSYNC B2 ;  /* 0x0000000000027941 */ /* 0x000fea0003800000 */
.L_x_25414:
        /* <DEDUP_REMOVED lines=43> */
[----:B------:R-:W-:Y:S02]  /*2a90*/  IMAD.MOV.U32 R110, RZ, RZ, RZ ;  /* 0x000000ffff6e7224 */ /* 0x000fe400078e00ff */
.L_x_25413:
[----:B------:R-:W-:Y:S05]  /*2aa0*/  BSYNC B1 ;  /* 0x0000000000017941 */ /* 0x000fea0003800000 */
.L_x_25412:
        /* <DEDUP_REMOVED lines=11> */
.L_x_25416:
        /* <DEDUP_REMOVED lines=12> */
.L_x_25419:
[----:B------:R-:W-:Y:S02]  /*2c20*/  MOV R153, R146 ;  /* 0x0000009200997202 */ /* 0x000fe40000000f00 */
.L_x_25420:
[----:B------:R-:W-:Y:S05]  /*2c30*/  BSYNC B1 ;  /* 0x0000000000017941 */ /* 0x000fea0003800000 */
.L_x_25418:
        /* <DEDUP_REMOVED lines=16> */
.L_x_25424:
[----:B------:R-:W-:Y:S05]  /*2d40*/  BSYNC B2 ;  /* 0x0000000000027941 */ /* 0x000fea0003800000 */
.L_x_25423:
        /* <DEDUP_REMOVED lines=44> */
.L_x_25422:
[----:B------:R-:W-:Y:S05]  /*3010*/  BSYNC B1 ;  /* 0x0000000000017941 */ /* 0x000fea0003800000 */
.L_x_25421:
        /* <DEDUP_REMOVED lines=8> */
.L_x_25417:
        /* <DEDUP_REMOVED lines=12> */
.L_x_25426:
[----:B------:R-:W-:Y:S02]  /*3160*/  IMAD.MOV.U32 R153, RZ, RZ, R146 ;  /* 0x000000ffff997224 */ /* 0x000fe400078e0092 */
.L_x_25427:
[----:B------:R-:W-:Y:S05]  /*3170*/  BSYNC B1 ;  /* 0x0000000000017941 */ /* 0x000fea0003800000 */
.L_x_25425:
        /* <DEDUP_REMOVED lines=16> */
.L_x_25431:
[----:B------:R-:W-:Y:S05]  /*3280*/  BSYNC B2 ;  /* 0x0000000000027941 */ /* 0x000fea0003800000 */
.L_x_25430:
        /* <DEDUP_REMOVED lines=43> */
[----:B------:R-:W-:-:S06]  /*3540*/  HFMA2.MMA R110, -RZ, RZ, 0, 0 ;  /* 0x00000000ff6e7435 */ /* 0x000fcc00000001ff */
.L_x_25429:
[----:B------:R-:W-:Y:S05]  /*3550*/  BSYNC B1 ;  /* 0x0000000000017941 */ /* 0x000fea0003800000 */
.L_x_25428:
        /* <DEDUP_REMOVED lines=11> */
.L_x_25432:
        /* <DEDUP_REMOVED lines=12> */
.L_x_25435:
[----:B------:R-:W-:Y:S02]  /*36d0*/  IMAD.MOV.U32 R109, RZ, RZ, R146 ;  /* 0x000000ffff6d7224 */ /* 0x000fe400078e0092 */
.L_x_25436:
[----:B------:R-:W-:Y:S05]  /*36e0*/  BSYNC B1 ;  /* 0x0000000000017941 */ /* 0x000fea0003800000 */
.L_x_25434:
        /* <DEDUP_REMOVED lines=16> */
.L_x_25440:
[----:B------:R-:W-:Y:S05]  /*37f0*/  BSYNC B2 ;  /* 0x0000000000027941 */ /* 0x000fea0003800000 */
.L_x_25439:
        /* <DEDUP_REMOVED lines=44> */
.L_x_25438:
[----:B------:R-:W-:Y:S05]  /*3ac0*/  BSYNC B1 ;  /* 0x0000000000017941 */ /* 0x000fea0003800000 */
.L_x_25437:
        /* <DEDUP_REMOVED lines=8> */
.L_x_25433:
[----:B------:R-:W-:Y:S01]  /*3b50*/  SEL R149, RZ, 0x1000000, P5 ;  /* 0x01000000ff957807 */ /* 0x000fe20002800000 */
[C---:B------:R-:W-:Y:S01]  /*3b60*/  IMAD.SHL.U32 R153, R143.reuse, 0x4, RZ ;  /* 0x000000048f997824 */ /* 0x040fe200078e00ff */
[----:B------:R-:W-:Y:S02]  /*3b70*/  SEL R150, RZ, 0x10000, P4 ;  /* 0x00010000ff967807 */ /* 0x000fe40002000000 */
[----:B------:R-:W-:Y:S02]  /*3b80*/  SEL R151, RZ, 0x100, P3 ;  /* 0x00000100ff977807 */ /* 0x000fe40001800000 */
[----:B------:R-:W-:Y:S02]  /*3b90*/  LEA R108, P0, R143, c[0x0][0x188], 0x4 ;  /* 0x000062008f6c7a11 */ /* 0x000fe400078020ff */
[----:B------:R-:W-:Y:S02]  /*3ba0*/  ISETP.NE.AND P1, PT, R152, RZ, PT ;  /* 0x000000ff9800720c */ /* 0x000fe40003f25270 */
[----:B------:R-:W-:-:S02]  /*3bb0*/  SEL R152, RZ, 0x1, P2 ;  /* 0x00000001ff987807 */ /* 0x000fc40001000000 */
[----:B------:R-:W-:Y:S02]  /*3bc0*/  LEA.HI.X R109, R143, c[0x0][0x18c], RZ, 0x4, P0 ;  /* 0x000063008f6d7a11 */ /* 0x000fe400000f24ff */
        /* <DEDUP_REMOVED lines=10> */
[----:B------:R-:W-:Y:S02]  /*3c70*/  LOP3.LUT R149, R140, 0xff, RZ, 0xc0, !PT ;  /* 0x000000ff8c957812 */ /* 0x000fe400078ec0ff */
[----:B------:R-:W-:Y:S02]  /*3c80*/  LOP3.LUT R111, R111, 0xff0000, RZ, 0xc0, !PT ;  /* 0x00ff00006f6f7812 */ /* 0x000fe400078ec0ff */
[----:B------:R-:W-:Y:S02]  /*3c90*/  IADD3 R108, P0, R153, c[0x0][0x198], RZ ;  /* 0x00006600996c7a10 */ /* 0x000fe40007f1e0ff */
[----:B------:R-:W-:-:S02]  /*3ca0*/  LEA R110, R110, R111, 0x18 ;  /* 0x0000006f6e6e7211 */ /* 0x000fc400078ec0ff */
[----:B------:R-:W-:Y:S02]  /*3cb0*/  LOP3.LUT R111, R139, 0xff, RZ, 0xc0, !PT ;  /* 0x000000ff8b6f7812 */ /* 0x000fe400078ec0ff */
[----:B------:R-:W-:Y:S01]  /*3cc0*/  IADD3.X R109, R162, c[0x0][0x19c], RZ, P0, !PT ;  /* 0x00006700a26d7a10 */ /* 0x000fe200007fe4ff */
[----:B------:R-:W-:-:S04]  /*3cd0*/  IMAD R110, R149, 0x100, R110 ;  /* 0x00000100956e7824 */ /* 0x000fc800078e026e */
[----:B------:R-:W-:-:S05]  /*3ce0*/  IMAD.IADD R111, R110, 0x1, R111 ;  /* 0x000000016e6f7824 */ /* 0x000fca00078e026f */
[----:B------:R0:W-:Y:S02]  /*3cf0*/  STG.E [R108.64], R111 ;  /* 0x0000006f6c007986 */ /* 0x0001e4000c101904 */
.L_x_25441:
[----:B0-----:R-:W-:Y:S02]  /*3d00*/  IADD3 R108, R143, 0x100, RZ ;  /* 0x000001008f6c7810 */ /* 0x001fe40007ffe0ff */
.L_x_25376:
[----:B------:R-:W-:Y:S05]  /*3d10*/  BSYNC B0 ;  /* 0x0000000000007941 */ /* 0x000fea0003800000 */
.L_x_25375:
[----:B------:R-:W-:Y:S01]  /*3d20*/  ISETP.NE.AND P0, PT, R154, RZ, PT ;  /* 0x000000ff9a00720c */ /* 0x000fe20003f05270 */
[----:B------:R-:W-:-:S12]  /*3d30*/  BSSY B0, `(.L_x_25442) ;  /* 0x00002db000007945 */ /* 0x000fd80003800000 */
        /* <DEDUP_REMOVED lines=27> */
.L_x_25445:
[----:B0-----:R-:W-:Y:S02]  /*3ef0*/  IMAD.MOV.U32 R153, RZ, RZ, R146 ;  /* 0x000000ffff997224 */ /* 0x001fe400078e0092 */
.L_x_25446:
[----:B------:R-:W-:Y:S05]  /*3f00*/  BSYNC B1 ;  /* 0x0000000000017941 */ /* 0x000fea0003800000 */
.L_x_25444:
        /* <DEDUP_REMOVED lines=16> */
.L_x_25450:
[----:B------:R-:W-:Y:S05]  /*4010*/  BSYNC B2 ;  /* 0x0000000000027941 */ /* 0x000fea0003800000 */
.L_x_25449:
        /* <DEDUP_REMOVED lines=44> */
.L_x_25448:
[----:B------:R-:W-:Y:S05]  /*42e0*/  BSYNC B1 ;  /* 0x0000000000017941 */ /* 0x000fea0003800000 */
.L_x_25447:
        /* <DEDUP_REMOVED lines=14> */
.L_x_25451:
        /* <DEDUP_REMOVED lines=12> */
.L_x_25454:
[----:B------:R-:W-:Y:S02]  /*4490*/  IMAD.MOV.U32 R153, RZ, RZ, R146 ;  /* 0x000000ffff997224 */ /* 0x000fe400078e0092 */
.L_x_25455:
[----:B------:R-:W-:Y:S05]  /*44a0*/  BSYNC B1 ;  /* 0x0000000000017941 */ /* 0x000fea0003800000 */
.L_x_25453:
        /* <DEDUP_REMOVED lines=16> */
.L_x_25459:
[----:B------:R-:W-:Y:S05]  /*45b0*/  BSYNC B2 ;  /* 0x0000000000027941 */ /* 0x000fea0003800000 */
.L_x_25458:
        /* <DEDUP_REMOVED lines=44> */
.L_x_25457:
[----:B------:R-:W-:Y:S05]  /*4880*/  BSYNC B1 ;  /* 0x0000000000017941 */ /* 0x000fea0003800000 */
.L_x_25456:
        /* <DEDUP_REMOVED lines=8> */
.L_x_25452:
        /* <DEDUP_REMOVED lines=12> */
.L_x_25461:
[----:B------:R-:W-:Y:S02]  /*49d0*/  IMAD.MOV.U32 R153, RZ, RZ, R146 ;  /* 0x000000ffff997224 */ /* 0x000fe400078e0092 */
.L_x_25462:
[----:B------:R-:W-:Y:S05]  /*49e0*/  BSYNC B1 ;  /* 0x0000000000017941 */ /* 0x000fea0003800000 */
.L_x_25460:
        /* <DEDUP_REMOVED lines=16> */
.L_x_25466:
[----:B------:R-:W-:Y:S05]  /*4af0*/  BSYNC B2 ;  /* 0x0000000000027941 */ /* 0x000fea0003800000 */
.L_x_25465:
        /* <DEDUP_REMOVED lines=44> */
.L_x_25464:
[----:B------:R-:W-:Y:S05]  /*4dc0*/  BSYNC B1 ;  /* 0x0000000000017941 */ /* 0x000fea0003800000 */
.L_x_25463:
        /* <DEDUP_REMOVED lines=11> */
.L_x_25467:
        /* <DEDUP_REMOVED lines=12> */
.L_x_25470:
[----:B------:R-:W-:Y:S02]  /*4f40*/  IMAD.MOV.U32 R153, RZ, RZ, R146 ;  /* 0x000000ffff997224 */ /* 0x000fe400078e0092 */
.L_x_25471:
[----:B------:R-:W-:Y:S05]  /*4f50*/  BSYNC B1 ;  /* 0x0000000000017941 */ /* 0x000fea0003800000 */
.L_x_25469:
        /* <DEDUP_REMOVED lines=16> */
.L_x_25475:
[----:B------:R-:W-:Y:S05]  /*5060*/  BSYNC B2 ;  /* 0x0000000000027941 */ /* 0x000fea0003800000 */
.L_x_25474:
        /* <DEDUP_REMOVED lines=44> */
.L_x_25473:
[----:B------:R-:W-:Y:S05]  /*5330*/  BSYNC B1 ;  /* 0x0000000000017941 */ /* 0x000fea0003800000 */
.L_x_25472:
        /* <DEDUP_REMOVED lines=8> */
.L_x_25468:
        /* <DEDUP_REMOVED lines=12> */
.L_x_25477:
[----:B------:R-:W-:Y:S02]  /*5480*/  IMAD.MOV.U32 R153, RZ, RZ, R146 ;  /* 0x000000ffff997224 */ /* 0x000fe400078e0092 */
.L_x_25478:
[----:B------:R-:W-:Y:S05]  /*5490*/  BSYNC B1 ;  /* 0x0000000000017941 */ /* 0x000fea0003800000 */
.L_x_25476:
        /* <DEDUP_REMOVED lines=16> */
.L_x_25482:
[----:B------:R-:W-:Y:S05]  /*55a0*/  BSYNC B2 ;  /* 0x0000000000027941 */ /* 0x000fea0003800000 */
.L_x_25481:
        /* <DEDUP_REMOVED lines=44> */
.L_x_25480:
[----:B------:R-:W-:Y:S05]  /*5870*/  BSYNC B1 ;  /* 0x0000000000017941 */ /* 0x000fea0003800000 */
.L_x_25479:
        /* <DEDUP_REMOVED lines=11> */
.L_x_25483:
        /* <DEDUP_REMOVED lines=12> */
.L_x_25486:
[----:B------:R-:W-:Y:S02]  /*59f0*/  MOV R153, R146 ;  /* 0x0000009200997202 */ /* 0x000fe40000000f00 */
.L_x_25487:
[----:B------:R-:W-:Y:S05]  /*5a00*/  BSYNC B1 ;  /* 0x0000000000017941 */ /* 0x000fea0003800000 */
.L_x_25485:
        /* <DEDUP_REMOVED lines=16> */
.L_x_25491:
[----:B------:R-:W-:Y:S05]  /*5b10*/  BSYNC B2 ;  /* 0x0000000000027941 */ /* 0x000fea0003800000 */
.L_x_25490:
        /* <DEDUP_REMOVED lines=44> */
.L_x_25489:
[----:B------:R-:W-:Y:S05]  /*5de0*/  BSYNC B1 ;  /* 0x0000000000017941 */ /* 0x000fea0003800000 */
.L_x_25488:
        /* <DEDUP_REMOVED lines=8> */
.L_x_25484:
        /* <DEDUP_REMOVED lines=12> */
.L_x_25493:
[----:B------:R-:W-:Y:S02]  /*5f30*/  IMAD.MOV.U32 R153, RZ, RZ, R146 ;  /* 0x000000ffff997224 */ /* 0x000fe400078e0092 */
.L_x_25494:
[----:B------:R-:W-:Y:S05]  /*5f40*/  BSYNC B1 ;  /* 0x0000000000017941 */ /* 0x000fea0003800000 */
.L_x_25492:
        /* <DEDUP_REMOVED lines=16> */
.L_x_25498:
[----:B------:R-:W-:Y:S05]  /*6050*/  BSYNC B2 ;  /* 0x0000000000027941 */ /* 0x000fea0003800000 */
.L_x_25497:
        /* <DEDUP_REMOVED lines=44> */
.L_x_25496:
[----:B------:R-:W-:Y:S05]  /*6320*/  BSYNC B1 ;  /* 0x0000000000017941 */ /* 0x000fea0003800000 */
.L_x_25495:
        /* <DEDUP_REMOVED lines=11> */
.L_x_25499:
        /* <DEDUP_REMOVED lines=12> */
.L_x_25502:
[----:B------:R-:W-:Y:S02]  /*64a0*/  IMAD.MOV.U32 R153, RZ, RZ, R146 ;  /* 0x000000ffff997224 */ /* 0x000fe400078e0092 */
.L_x_25503:
[----:B------:R-:W-:Y:S05]  /*64b0*/  BSYNC B1 ;  /* 0x0000000000017941 */ /* 0x000fea0003800000 */
.L_x_25501:
        /* <DEDUP_REMOVED lines=16> */
.L_x_25507:
[----:B------:R-:W-:Y:S05]  /*65c0*/  BSYNC B2 ;  /* 0x0000000000027941 */ /* 0x000fea0003800000 */
.L_x_25506:
        /* <DEDUP_REMOVED lines=44> */
.L_x_25505:
[----:B------:R-:W-:Y:S05]  /*6890*/  BSYNC B1 ;  /* 0x0000000000017941 */ /* 0x000fea0003800000 */
.L_x_25504:
[----:B------:R-:W0:Y:S02]  /*68a0*/  I2F.U32 R110, R153 ;  /* 0x00000099006e7306 */ /* 0x000e240000201000 */
[----:B0-----:R-:W-:Y:S02]  /*68b0*/  FFMA.FTZ R110, R110, R109, 1.1641532182693481445e-10 ;  /* 0x2f0000006e6e7423 */ /* 0x001fe4000001006d */
[----:B------:R-:W-:-:S03]  /*68c0*/  FMUL.FTZ R109, R71, c[0x0][0x1e8] ;  /* 0x00007a00476d7a20 */ /* 0x000fc60000410000 */
[----:B------:R-:W-:-:S04]  /*68d0*/  FSETP.GTU.FTZ.AND P1, PT, R110, c[0x0][0x1e4], PT ;  /* 0x000079006e007a0b */ /* 0x000fc80003f3c000 */
[----:B------:R-:W-:Y:S02]  /*68e0*/  FSEL R110, R109, RZ, !P1 ;  /* 0x000000ff6d6e7208 */ /* 0x000fe40004800000 */
[----:B------:R-:W-:-:S03]  /*68f0*/  SEL R142, RZ, 0x1, P1 ;  /* 0x00000001ff8e7807 */ /* 0x000fc60000800000 */
[----:B------:R-:W-:-:S04]  /*6900*/  FADD.FTZ R83, R110, R83 ;  /* 0x000000536e537221 */ /* 0x000fc80000010000 */
[----:B------:R-:W-:Y:S02]  /*6910*/  @P0 FADD.FTZ R83, R75, R83 ;  /* 0x000000534b530221 */ /* 0x000fe40000010000 */
.L_x_25500:
        /* <DEDUP_REMOVED lines=16> */
[----:B------:R-:W-:Y:S01]  /*6a20*/  IMAD.U32 R149, R141, 0x10000, RZ ;  /* 0x000100008d957824 */ /* 0x000fe200078e00ff */
[----:B0-----:R-:W-:Y:S02]  /*6a30*/  LOP3.LUT R109, R142, 0xffff, RZ, 0xc0, !PT ;  /* 0x0000ffff8e6d7812 */ /* 0x001fe400078ec0ff */
[----:B------:R-:W-:Y:S02]  /*6a40*/  IADD3 R110, P0, R153, c[0x0][0x198], RZ ;  /* 0x00006600996e7a10 */ /* 0x000fe40007f1e0ff */
[----:B------:R-:W-:Y:S02]  /*6a50*/  LOP3.LUT R150, R149, 0xff0000, RZ, 0xc0, !PT ;  /* 0x00ff000095967812 */ /* 0x000fe400078ec0ff */
[----:B------:R-:W-:Y:S02]  /*6a60*/  IADD3.X R111, R163, c[0x0][0x19c], RZ, P0, !PT ;  /* 0x00006700a36f7a10 */ /* 0x000fe400007fe4ff */
[----:B------:R-:W-:-:S02]  /*6a70*/  LEA R109, R109, R150, 0x18 ;  /* 0x000000966d6d7211 */ /* 0x000fc400078ec0ff */
[----:B------:R-:W-:-:S05]  /*6a80*/  LOP3.LUT R150, R140, 0xff, RZ, 0xc0, !PT ;  /* 0x000000ff8c967812 */ /* 0x000fca00078ec0ff */
[----:B------:R-:W-:Y:S01]  /*6a90*/  IMAD R109, R150, 0x100, R109 ;  /* 0x00000100966d7824 */ /* 0x000fe200078e026d */
[----:B------:R-:W-:-:S05]  /*6aa0*/  LOP3.LUT R150, R139, 0xff, RZ, 0xc0, !PT ;  /* 0x000000ff8b967812 */ /* 0x000fca00078ec0ff */
[----:B------:R-:W-:-:S05]  /*6ab0*/  IMAD.IADD R109, R109, 0x1, R150 ;  /* 0x000000016d6d7824 */ /* 0x000fca00078e0296 */
[----:B------:R0:W-:Y:S02]  /*6ac0*/  STG.E [R110.64], R109 ;  /* 0x0000006d6e007986 */ /* 0x0001e4000c101904 */
.L_x_25508:
[----:B------:R-:W-:Y:S02]  /*6ad0*/  IADD3 R108, R108, 0x100, RZ ;  /* 0x000001006c6c7810 */ /* 0x000fe40007ffe0ff */
.L_x_25443:
[----:B------:R-:W-:Y:S05]  /*6ae0*/  BSYNC B0 ;  /* 0x0000000000007941 */ /* 0x000fea0003800000 */
.L_x_25442:
        /* <DEDUP_REMOVED lines=29> */
.L_x_25512:
[----:B0-----:R-:W-:Y:S02]  /*6cc0*/  IMAD.MOV.U32 R153, RZ, RZ, R146 ;  /* 0x000000ffff997224 */ /* 0x001fe400078e0092 */
.L_x_25513:
[----:B------:R-:W-:Y:S05]  /*6cd0*/  BSYNC B1 ;  /* 0x0000000000017941 */ /* 0x000fea0003800000 */
.L_x_25511:
        /* <DEDUP_REMOVED lines=16> */
.L_x_25517:
[----:B------:R-:W-:Y:S05]  /*6de0*/  BSYNC B2 ;  /* 0x0000000000027941 */ /* 0x000fea0003800000 */
.L_x_25516:
        /* <DEDUP_REMOVED lines=44> */
.L_x_25515:
[----:B------:R-:W-:Y:S05]  /*70b0*/  BSYNC B1 ;  /* 0x0000000000017941 */ /* 0x000fea0003800000 */
.L_x_25514:
        /* <DEDUP_REMOVED lines=14> */
.L_x_25518:
        /* <DEDUP_REMOVED lines=12> */
.L_x_25521:
[----:B------:R-:W-:Y:S02]  /*7260*/  IMAD.MOV.U32 R153, RZ, RZ, R146 ;  /* 0x000000ffff997224 */ /* 0x000fe400078e0092 */
.L_x_25522:
[----:B------:R-:W-:Y:S05]  /*7270*/  BSYNC B1 ;  /* 0x0000000000017941 */ /* 0x000fea0003800000 */
.L_x_25520:
        /* <DEDUP_REMOVED lines=16> */
.L_x_25526:
[----:B------:R-:W-:Y:S05]  /*7380*/  BSYNC B2 ;  /* 0x0000000000027941 */ /* 0x000fea0003800000 */
.L_x_25525:
        /* <DEDUP_REMOVED lines=44> */
.L_x_25524:
[----:B------:R-:W-:Y:S05]  /*7650*/  BSYNC B1 ;  /* 0x0000000000017941 */ /* 0x000fea0003800000 */
.L_x_25523:
        /* <DEDUP_REMOVED lines=8> */
.L_x_25519:
        /* <DEDUP_REMOVED lines=12> */
.L_x_25528:
[----:B------:R-:W-:Y:S02]  /*77a0*/  IMAD.MOV.U32 R153, RZ, RZ, R146 ;  /* 0x000000ffff997224 */ /* 0x000fe400078e0092 */
.L_x_25529:
[----:B------:R-:W-:Y:S05]  /*77b0*/  BSYNC B1 ;  /* 0x0000000000017941 */ /* 0x000fea0003800000 */
.L_x_25527:
        /* <DEDUP_REMOVED lines=16> */
.L_x_25533:
[----:B------:R-:W-:Y:S05]  /*78c0*/  BSYNC B2 ;  /* 0x0000000000027941 */ /* 0x000fea0003800000 */
.L_x_25532:
        /* <DEDUP_REMOVED lines=44> */
.L_x_25531:
[----:B------:R-:W-:Y:S05]  /*7b90*/  BSYNC B1 ;  /* 0x0000000000017941 */ /* 0x000fea0003800000 */
.L_x_25530:
        /* <DEDUP_REMOVED lines=11> */
.L_x_25534:
        /* <DEDUP_REMOVED lines=12> */
.L_x_25537:
[----:B------:R-:W-:Y:S02]  /*7d10*/  IMAD.MOV.U32 R153, RZ, RZ, R146 ;  /* 0x000000ffff997224 */ /* 0x000fe400078e0092 */
.L_x_25538:
[----:B------:R-:W-:Y:S05]  /*7d20*/  BSYNC B1 ;  /* 0x0000000000017941 */ /* 0x000fea0003800000 */
.L_x_25536:
        /* <DEDUP_REMOVED lines=16> */
.L_x_25542:
[----:B------:R-:W-:Y:S05]  /*7e30*/  BSYNC B2 ;  /* 0x0000000000027941 */ /* 0x000fea0003800000 */
.L_x_25541:
        /* <DEDUP_REMOVED lines=44> */
.L_x_25540:
[----:B------:R-:W-:Y:S05]  /*8100*/  BSYNC B1 ;  /* 0x0000000000017941 */ /* 0x000fea0003800000 */
.L_x_25539:
        /* <DEDUP_REMOVED lines=8> */
.L_x_25535:
        /* <DEDUP_REMOVED lines=12> */
.L_x_25544:
[----:B------:R-:W-:Y:S02]  /*8250*/  IMAD.MOV.U32 R153, RZ, RZ, R146 ;  /* 0x000000ffff997224 */ /* 0x000fe400078e0092 */
.L_x_25545:
[----:B------:R-:W-:Y:S05]  /*8260*/  BSYNC B1 ;  /* 0x0000000000017941 */ /* 0x000fea0003800000 */
.L_x_25543:
        /* <DEDUP_REMOVED lines=16> */
.L_x_25549:
[----:B------:R-:W-:Y:S05]  /*8370*/  BSYNC B2 ;  /* 0x0000000000027941 */ /* 0x000fea0003800000 */
.L_x_25548:
        /* <DEDUP_REMOVED lines=44> */
.L_x_25547:
[----:B------:R-:W-:Y:S05]  /*8640*/  BSYNC B1 ;  /* 0x0000000000017941 */ /* 0x000fea0003800000 */
.L_x_25546:
        /* <DEDUP_REMOVED lines=11> */
.L_x_25550:
        /* <DEDUP_REMOVED lines=12> */
.L_x_25553:
[----:B------:R-:W-:Y:S02]  /*87c0*/  MOV R153, R146 ;  /* 0x0000009200997202 */ /* 0x000fe40000000f00 */
.L_x_25554:
[----:B------:R-:W-:Y:S05]  /*87d0*/  BSYNC B1 ;  /* 0x0000000000017941 */ /* 0x000fea0003800000 */
.L_x_25552:
        /* <DEDUP_REMOVED lines=16> */
.L_x_25558:
[----:B------:R-:W-:Y:S05]  /*88e0*/  BSYNC B2 ;  /* 0x0000000000027941 */ /* 0x000fea0003800000 */
.L_x_25557:
        /* <DEDUP_REMOVED lines=44> */
.L_x_25556:
[----:B------:R-:W-:Y:S05]  /*8bb0*/  BSYNC B1 ;  /* 0x0000000000017941 */ /* 0x000fea0003800000 */
.L_x_25555:
        /* <DEDUP_REMOVED lines=8> */
.L_x_25551:
        /* <DEDUP_REMOVED lines=12> */
.L_x_25560:
[----:B------:R-:W-:Y:S02]  /*8d00*/  IMAD.MOV.U32 R153, RZ, RZ, R146 ;  /* 0x000000ffff997224 */ /* 0x000fe400078e0092 */
.L_x_25561:
[----:B------:R-:W-:Y:S05]  /*8d10*/  BSYNC B1 ;  /* 0x0000000000017941 */ /* 0x000fea0003800000 */
.L_x_25559:
        /* <DEDUP_REMOVED lines=16> */
.L_x_25565:
[----:B------:R-:W-:Y:S05]  /*8e20*/  BSYNC B2 ;  /* 0x0000000000027941 */ /* 0x000fea0003800000 */
.L_x_25564:
        /* <DEDUP_REMOVED lines=44> */
.L_x_25563:
[----:B------:R-:W-:Y:S05]  /*90f0*/  BSYNC B1 ;  /* 0x0000000000017941 */ /* 0x000fea0003800000 */
.L_x_25562:
        /* <DEDUP_REMOVED lines=11> */
.L_x_25566:
        /* <DEDUP_REMOVED lines=12> */
.L_x_25569:
[----:B------:R-:W-:Y:S02]  /*9270*/  IMAD.MOV.U32 R153, RZ, RZ, R146 ;  /* 0x000000ffff997224 */ /* 0x000fe400078e0092 */
.L_x_25570:
[----:B------:R-:W-:Y:S05]  /*9280*/  BSYNC B1 ;  /* 0x0000000000017941 */ /* 0x000fea0003800000 */
.L_x_25568:
        /* <DEDUP_REMOVED lines=16> */
.L_x_25574:
[----:B------:R-:W-:Y:S05]  /*9390*/  BSYNC B2 ;  /* 0x0000000000027941 */ /* 0x000fea0003800000 */
.L_x_25573:
        /* <DEDUP_REMOVED lines=44> */
.L_x_25572:
[----:B------:R-:W-:Y:S05]  /*9660*/  BSYNC B1 ;  /* 0x0000000000017941 */ /* 0x000fea0003800000 */
.L_x_25571:
        /* <DEDUP_REMOVED lines=8> */
.L_x_25567:
        /* <DEDUP_REMOVED lines=27> */
.L_x_25575:
[----:B------:R-:W-:Y:S02]  /*98a0*/  IADD3 R108, R108, 0x100, RZ ;  /* 0x000001006c6c7810 */ /* 0x000fe40007ffe0ff */
.L_x_25510:
[----:B------:R-:W-:Y:S05]  /*98b0*/  BSYNC B0 ;  /* 0x0000000000007941 */ /* 0x000fea0003800000 */
.L_x_25509:
        /* <DEDUP_REMOVED lines=29> */
.L_x_25579:
[----:B0-----:R-:W-:Y:S02]  /*9a90*/  IMAD.MOV.U32 R153, RZ, RZ, R146 ;  /* 0x000000ffff997224 */ /* 0x001fe400078e0092 */
.L_x_25580:
[----:B------:R-:W-:Y:S05]  /*9aa0*/  BSYNC B1 ;  /* 0x0000000000017941 */ /* 0x000fea0003800000 */
.L_x_25578:
        /* <DEDUP_REMOVED lines=16> */
.L_x_25584:
[----:B------:R-:W-:Y:S05]  /*9bb0*/  BSYNC B2 ;  /* 0x0000000000027941 */ /* 0x000fea0003800000 */
.L_x_25583:
        /* <DEDUP_REMOVED lines=44> */
.L_x_25582:
[----:B------:R-:W-:Y:S05]  /*9e80*/  BSYNC B1 ;  /* 0x0000000000017941 */ /* 0x000fea0003800000 */
.L_x_25581:
        /* <DEDUP_REMOVED lines=14> */
.L_x_25585:
        /* <DEDUP_REMOVED lines=12> */
.L_x_25588:
[----:B------:R-:W-:Y:S02]  /*a030*/  IMAD.MOV.U32 R153, RZ, RZ, R146 ;  /* 0x000000ffff997224 */ /* 0x000fe400078e0092 */
.L_x_25589:
[----:B------:R-:W-:Y:S05]  /*a040*/  BSYNC B1 ;  /* 0x0000000000017941 */ /* 0x000fea0003800000 */
.L_x_25587:
        /* <DEDUP_REMOVED lines=16> */
.L_x_25593:
[----:B------:R-:W-:Y:S05]  /*a150*/  BSYNC B2 ;  /* 0x0000000000027941 */ /* 0x000fea0003800000 */
.L_x_25592:
        /* <DEDUP_REMOVED lines=44> */
.L_x_25591:
[----:B------:R-:W-:Y:S05]  /*a420*/  BSYNC B1 ;  /* 0x0000000000017941 */ /* 0x000fea0003800000 */
.L_x_25590:
        /* <DEDUP_REMOVED lines=8> */
.L_x_25586:
        /* <DEDUP_REMOVED lines=12> */
.L_x_25595:
[----:B------:R-:W-:Y:S02]  /*a570*/  IMAD.MOV.U32 R153, RZ, RZ, R146 ;  /* 0x000000ffff997224 */ /* 0x000fe400078e0092 */
.L_x_25596:
[----:B------:R-:W-:Y:S05]  /*a580*/  BSYNC B1 ;  /* 0x0000000000017941 */ /* 0x000fea0003800000 */
.L_x_25594:
        /* <DEDUP_REMOVED lines=16> */
.L_x_25600:
[----:B------:R-:W-:Y:S05]  /*a690*/  BSYNC B2 ;  /* 0x0000000000027941 */ /* 0x000fea0003800000 */
.L_x_25599:
        /* <DEDUP_REMOVED lines=44> */
.L_x_25598:
[----:B------:R-:W-:Y:S05]  /*a960*/  BSYNC B1 ;  /* 0x0000000000017941 */ /* 0x000fea0003800000 */
.L_x_25597:
        /* <DEDUP_REMOVED lines=11> */
.L_x_25601:
        /* <DEDUP_REMOVED lines=12> */
.L_x_25604:
[----:B------:R-:W-:Y:S02]  /*aae0*/  IMAD.MOV.U32 R153, RZ, RZ, R146 ;  /* 0x000000ffff997224 */ /* 0x000fe400078e0092 */
.L_x_25605:
[----:B------:R-:W-:Y:S05]  /*aaf0*/  BSYNC B1 ;  /* 0x0000000000017941 */ /* 0x000fea0003800000 */
.L_x_25603:
        /* <DEDUP_REMOVED lines=16> */
.L_x_25609:
[----:B------:R-:W-:Y:S05]  /*ac00*/  BSYNC B2 ;  /* 0x0000000000027941 */ /* 0x000fea0003800000 */
.L_x_25608:
        /* <DEDUP_REMOVED lines=44> */
.L_x_25607:
[----:B------:R-:W-:Y:S05]  /*aed0*/  BSYNC B1 ;  /* 0x0000000000017941 */ /* 0x000fea0003800000 */
.L_x_25606:
        /* <DEDUP_REMOVED lines=8> */
.L_x_25602:
        /* <DEDUP_REMOVED lines=12> */
.L_x_25611:
[----:B------:R-:W-:Y:S02]  /*b020*/  IMAD.MOV.U32 R153, RZ, RZ, R146 ;  /* 0x000000ffff997224 */ /* 0x000fe400078e0092 */
.L_x_25612:
[----:B------:R-:W-:Y:S05]  /*b030*/  BSYNC B1 ;  /* 0x0000000000017941 */ /* 0x000fea0003800000 */
.L_x_25610:
        /* <DEDUP_REMOVED lines=16> */
.L_x_25616:
[----:B------:R-:W-:Y:S05]  /*b140*/  BSYNC B2 ;  /* 0x0000000000027941 */ /* 0x000fea0003800000 */
.L_x_25615:
        /* <DEDUP_REMOVED lines=44> */
.L_x_25614:
[----:B------:R-:W-:Y:S05]  /*b410*/  BSYNC B1 ;  /* 0x0000000000017941 */ /* 0x000fea0003800000 */
.L_x_25613:
        /* <DEDUP_REMOVED lines=11> */
.L_x_25617:
        /* <DEDUP_REMOVED lines=12> */
.L_x_25620:
[----:B------:R-:W-:Y:S02]  /*b590*/  MOV R153, R146 ;  /* 0x0000009200997202 */ /* 0x000fe40000000f00 */
.L_x_25621:
[----:B------:R-:W-:Y:S05]  /*b5a0*/  BSYNC B1 ;  /* 0x0000000000017941 */ /* 0x000fea0003800000 */
.L_x_25619:
        /* <DEDUP_REMOVED lines=16> */
.L_x_25625:
[----:B------:R-:W-:Y:S05]  /*b6b0*/  BSYNC B2 ;  /* 0x0000000000027941 */ /* 0x000fea0003800000 */
.L_x_25624:
        /* <DEDUP_REMOVED lines=44> */
.L_x_25623:
[----:B------:R-:W-:Y:S05]  /*b980*/  BSYNC B1 ;  /* 0x0000000000017941 */ /* 0x000fea0003800000 */
.L_x_25622:
        /* <DEDUP_REMOVED lines=8> */
.L_x_25618:
        /* <DEDUP_REMOVED lines=12> */
.L_x_25627:
[----:B------:R-:W-:Y:S02]  /*bad0*/  IMAD.MOV.U32 R153, RZ, RZ, R146 ;  /* 0x000000ffff997224 */ /* 0x000fe400078e0092 */
.L_x_25628:
[----:B------:R-:W-:Y:S05]  /*bae0*/  BSYNC B1 ;  /* 0x0000000000017941 */ /* 0x000fea0003800000 */
.L_x_25626:
        /* <DEDUP_REMOVED lines=16> */
.L_x_25632:
[----:B------:R-:W-:Y:S05]  /*bbf0*/  BSYNC B2 ;  /* 0x0000000000027941 */ /* 0x000fea0003800000 */
.L_x_25631:
        /* <DEDUP_REMOVED lines=44> */
.L_x_25630:
[----:B------:R-:W-:Y:S05]  /*bec0*/  BSYNC B1 ;  /* 0x0000000000017941 */ /* 0x000fea0003800000 */
.L_x_25629:
        /* <DEDUP_REMOVED lines=11> */
.L_x_25633:
        /* <DEDUP_REMOVED lines=12> */
.L_x_25636:
[----:B------:R-:W-:Y:S02]  /*c040*/  IMAD.MOV.U32 R153, RZ, RZ, R146 ;  /* 0x000000ffff997224 */ /* 0x000fe400078e0092 */
.L_x_25637:
[----:B------:R-:W-:Y:S05]  /*c050*/  BSYNC B1 ;  /* 0x0000000000017941 */ /* 0x000fea0003800000 */
.L_x_25635:
        /* <DEDUP_REMOVED lines=16> */
.L_x_25641:
[----:B------:R-:W-:Y:S05]  /*c160*/  BSYNC B2 ;  /* 0x0000000000027941 */ /* 0x000fea0003800000 */
.L_x_25640:
        /* <DEDUP_REMOVED lines=44> */
.L_x_25639:
[----:B------:R-:W-:Y:S05]  /*c430*/  BSYNC B1 ;  /* 0x0000000000017941 */ /* 0x000fea0003800000 */
.L_x_25638:
        /* <DEDUP_REMOVED lines=8> */
.L_x_25634:
        /* <DEDUP_REMOVED lines=27> */
.L_x_25642:
[----:B------:R-:W-:Y:S02]  /*c670*/  IADD3 R108, R108, 0x100, RZ ;  /* 0x000001006c6c7810 */ /* 0x000fe40007ffe0ff */
.L_x_25577:
[----:B------:R-:W-:Y:S05]  /*c680*/  BSYNC B0 ;  /* 0x0000000000007941 */ /* 0x000fea0003800000 */
.L_x_25576:
        /* <DEDUP_REMOVED lines=29> */
.L_x_25646:
[----:B0-----:R-:W-:Y:S02]  /*c860*/  IMAD.MOV.U32 R153, RZ, RZ, R146 ;  /* 0x000000ffff997224 */ /* 0x001fe400078e0092 */
.L_x_25647:
[----:B------:R-:W-:Y:S05]  /*c870*/  BSYNC B1 ;  /* 0x0000000000017941 */ /* 0x000fea0003800000 */
.L_x_25645:
        /* <DEDUP_REMOVED lines=16> */
.L_x_25651:
[----:B------:R-:W-:Y:S05]  /*c980*/  BSYNC B2 ;  /* 0x0000000000027941 */ /* 0x000fea0003800000 */
.L_x_25650:
        /* <DEDUP_REMOVED lines=44> */
.L_x_25649:
[----:B------:R-:W-:Y:S05]  /*cc50*/  BSYNC B1 ;  /* 0x0000000000017941 */ /* 0x000fea0003800000 */
.L_x_25648:
        /* <DEDUP_REMOVED lines=14> */
.L_x_25652:
        /* <DEDUP_REMOVED lines=12> */
.L_x_25655:
[----:B------:R-:W-:Y:S02]  /*ce00*/  IMAD.MOV.U32 R153, RZ, RZ, R146 ;  /* 0x000000ffff997224 */ /* 0x000fe400078e0092 */
.L_x_25656:
[----:B------:R-:W-:Y:S05]  /*ce10*/  BSYNC B1 ;  /* 0x0000000000017941 */ /* 0x000fea0003800000 */
.L_x_25654:
        /* <DEDUP_REMOVED lines=16> */
.L_x_25660:
[----:B------:R-:W-:Y:S05]  /*cf20*/  BSYNC B2 ;  /* 0x0000000000027941 */ /* 0x000fea0003800000 */
.L_x_25659:
        /* <DEDUP_REMOVED lines=44> */
.L_x_25658:
[----:B------:R-:W-:Y:S05]  /*d1f0*/  BSYNC B1 ;  /* 0x0000000000017941 */ /* 0x000fea0003800000 */
.L_x_25657:
        /* <DEDUP_REMOVED lines=8> */
.L_x_25653:
        /* <DEDUP_REMOVED lines=12> */
.L_x_25662:
[----:B------:R-:W-:Y:S02]  /*d340*/  IMAD.MOV.U32 R153, RZ, RZ, R146 ;  /* 0x000000ffff997224 */ /* 0x000fe400078e0092 */
.L_x_25663:
[----:B------:R-:W-:Y:S05]  /*d350*/  BSYNC B1 ;  /* 0x0000000000017941 */ /* 0x000fea0003800000 */
.L_x_25661:
        /* <DEDUP_REMOVED lines=16> */
.L_x_25667:
[----:B------:R-:W-:Y:S05]  /*d460*/  BSYNC B2 ;  /* 0x0000000000027941 */ /* 0x000fea0003800000 */
.L_x_25666:
        /* <DEDUP_REMOVED lines=44> */
.L_x_25665:
[----:B------:R-:W-:Y:S05]  /*d730*/  BSYNC B1 ;  /* 0x0000000000017941 */ /* 0x000fea0003800000 */
.L_x_25664:
        /* <DEDUP_REMOVED lines=11> */
.L_x_25668:
        /* <DEDUP_REMOVED lines=12> */
.L_x_25671:
[----:B------:R-:W-:Y:S02]  /*d8b0*/  IMAD.MOV.U32 R153, RZ, RZ, R146 ;  /* 0x000000ffff997224 */ /* 0x000fe400078e0092 */
.L_x_25672:
[----:B------:R-:W-:Y:S05]  /*d8c0*/  BSYNC B1 ;  /* 0x0000000000017941 */ /* 0x000fea0003800000 */
.L_x_25670:
        /* <DEDUP_REMOVED lines=16> */
.L_x_25676:
[----:B------:R-:W-:Y:S05]  /*d9d0*/  BSYNC B2 ;  /* 0x0000000000027941 */ /* 0x000fea0003800000 */
.L_x_25675:
        /* <DEDUP_REMOVED lines=44> */
.L_x_25674:
[----:B------:R-:W-:Y:S05]  /*dca0*/  BSYNC B1 ;  /* 0x0000000000017941 */ /* 0x000fea0003800000 */
.L_x_25673:
        /* <DEDUP_REMOVED lines=8> */
.L_x_25669:
        /* <DEDUP_REMOVED lines=12> */
.L_x_25678:
[----:B------:R-:W-:Y:S02]  /*ddf0*/  IMAD.MOV.U32 R153, RZ, RZ, R146 ;  /* 0x000000ffff997224 */ /* 0x000fe400078e0092 */
.L_x_25679:
[----:B------:R-:W-:Y:S05]  /*de00*/  BSYNC B1 ;  /* 0x0000000000017941 */ /* 0x000fea0003800000 */
.L_x_25677:
        /* <DEDUP_REMOVED lines=16> */
.L_x_25683:
[----:B------:R-:W-:Y:S05]  /*df10*/  BSYNC B2 ;  /* 0x0000000000027941 */ /* 0x000fea0003800000 */
.L_x_25682:
        /* <DEDUP_REMOVED lines=44> */
.L_x_25681:
[----:B------:R-:W-:Y:S05]  /*e1e0*/  BSYNC B1 ;  /* 0x0000000000017941 */ /* 0x000fea0003800000 */
.L_x_25680:
        /* <DEDUP_REMOVED lines=11> */
.L_x_25684:
        /* <DEDUP_REMOVED lines=12> */
.L_x_25687:
[----:B------:R-:W-:Y:S02]  /*e360*/  MOV R153, R146 ;  /* 0x0000009200997202 */ /* 0x000fe40000000f00 */
.L_x_25688:
[----:B------:R-:W-:Y:S05]  /*e370*/  BSYNC B1 ;  /* 0x0000000000017941 */ /* 0x000fea0003800000 */
.L_x_25686:
        /* <DEDUP_REMOVED lines=16> */
.L_x_25692:
[----:B------:R-:W-:Y:S05]  /*e480*/  BSYNC B2 ;  /* 0x0000000000027941 */ /* 0x000fea0003800000 */
.L_x_25691:
        /* <DEDUP_REMOVED lines=44> */
.L_x_25690:
[----:B------:R-:W-:Y:S05]  /*e750*/  BSYNC B1 ;  /* 0x0000000000017941 */ /* 0x000fea0003800000 */
.L_x_25689:
        /* <DEDUP_REMOVED lines=8> */
.L_x_25685:
        /* <DEDUP_REMOVED lines=12> */
.L_x_25694:
[----:B------:R-:W-:Y:S02]  /*e8a0*/  IMAD.MOV.U32 R153, RZ, RZ, R146 ;  /* 0x000000ffff997224 */ /* 0x000fe400078e0092 */
.L_x_25695:
[----:B------:R-:W-:Y:S05]  /*e8b0*/  BSYNC B1 ;  /* 0x0000000000017941 */ /* 0x000fea0003800000 */
.L_x_25693:
        /* <DEDUP_REMOVED lines=16> */
.L_x_25699:
[----:B------:R-:W-:Y:S05]  /*e9c0*/  BSYNC B2 ;  /* 0x0000000000027941 */ /* 0x000fea0003800000 */
.L_x_25698:
        /* <DEDUP_REMOVED lines=44> */
.L_x_25697:
[----:B------:R-:W-:Y:S05]  /*ec90*/  BSYNC B1 ;  /* 0x0000000000017941 */ /* 0x000fea0003800000 */
.L_x_25696:
        /* <DEDUP_REMOVED lines=11> */
.L_x_25700:
        /* <DEDUP_REMOVED lines=12> */
.L_x_25703:
[----:B------:R-:W-:Y:S02]  /*ee10*/  IMAD.MOV.U32 R153, RZ, RZ, R146 ;  /* 0x000000ffff997224 */ /* 0x000fe400078e0092 */
.L_x_25704:
[----:B------:R-:W-:Y:S05]  /*ee20*/  BSYNC B1 ;  /* 0x0000000000017941 */ /* 0x000fea0003800000 */
.L_x_25702:
        /* <DEDUP_REMOVED lines=16> */
.L_x_25708:
[----:B------:R-:W-:Y:S05]  /*ef30*/  BSYNC B2 ;  /* 0x0000000000027941 */ /* 0x000fea0003800000 */
.L_x_25707:
        /* <DEDUP_REMOVED lines=44> */
.L_x_25706:
[----:B------:R-:W-:Y:S05]  /*f200*/  BSYNC B1 ;  /* 0x0000000000017941 */ /* 0x000fea0003800000 */
.L_x_25705:
        /* <DEDUP_REMOVED lines=8> */
.L_x_25701:
        /* <DEDUP_REMOVED lines=27> */
.L_x_25709:
[----:B------:R-:W-:Y:S02]  /*f440*/  IADD3 R108, R108, 0x100, RZ ;  /* 0x000001006c6c7810 */ /* 0x000fe40007ffe0ff */
.L_x_25644:
[----:B------:R-:W-:Y:S05]  /*f450*/  BSYNC B0 ;  /* 0x0000000000007941 */ /* 0x000fea0003800000 */
.L_x_25643:
        /* <DEDUP_REMOVED lines=29> */
.L_x_25713:
[----:B0-----:R-:W-:Y:S02]  /*f630*/  IMAD.MOV.U32 R153, RZ, RZ, R146 ;  /* 0x000000ffff997224 */ /* 0x001fe400078e0092 */
.L_x_25714:
[----:B------:R-:W-:Y:S05]  /*f640*/  BSYNC B1 ;  /* 0x0000000000017941 */ /* 0x000fea0003800000 */
.L_x_25712:
        /* <DEDUP_REMOVED lines=16> */
.L_x_25718:
[----:B------:R-:W-:Y:S05]  /*f750*/  BSYNC B2 ;  /* 0x0000000000027941 */ /* 0x000fea0003800000 */
.L_x_25717:
        /* <DEDUP_REMOVED lines=44> */
.L_x_25716:
[----:B------:R-:W-:Y:S05]  /*fa20*/  BSYNC B1 ;  /* 0x0000000000017941 */ /* 0x000fea0003800000 */
.L_x_25715:
        /* <DEDUP_REMOVED lines=14> */
.L_x_25719:
        /* <DEDUP_REMOVED lines=12> */
.L_x_25722:
[----:B------:R-:W-:Y:S02]  /*fbd0*/  IMAD.MOV.U32 R153, RZ, RZ, R146 ;  /* 0x000000ffff997224 */ /* 0x000fe400078e0092 */
.L_x_25723:
[----:B------:R-:W-:Y:S05]  /*fbe0*/  BSYNC B1 ;  /* 0x0000000000017941 */ /* 0x000fea0003800000 */
.L_x_25721:
        /* <DEDUP_REMOVED lines=16> */
.L_x_25727:
[----:B------:R-:W-:Y:S05]  /*fcf0*/  BSYNC B2 ;  /* 0x0000000000027941 */ /* 0x000fea0003800000 */
.L_x_25726:
        /* <DEDUP_REMOVED lines=44> */
.L_x_25725:
[----:B------:R-:W-:Y:S05]  /*ffc0*/  BSYNC B1 ;  /* 0x0000000000017941 */ /* 0x000fea0003800000 */
.L_x_25724:
        /* <DEDUP_REMOVED lines=8> */
.L_x_25720:
        /* <DEDUP_REMOVED lines=12> */
.L_x_25729:
[----:B------:R-:W-:Y:S02]  /*10110*/  IMAD.MOV.U32 R153, RZ, RZ, R146 ;  /* 0x000000ffff997224 */ /* 0x000fe400078e0092 */
.L_x_25730:
[----:B------:R-:W-:Y:S05]  /*10120*/  BSYNC B1 ;  /* 0x0000000000017941 */ /* 0x000fea0003800000 */
.L_x_25728:
        /* <DEDUP_REMOVED lines=16> */
.L_x_25734:
[----:B------:R-:W-:Y:S05]  /*10230*/  BSYNC B2 ;  /* 0x0000000000027941 */ /* 0x000fea0003800000 */
.L_x_25733:
        /* <DEDUP_REMOVED lines=44> */
.L_x_25732:
[----:B------:R-:W-:Y:S05]  /*10500*/  BSYNC B1 ;  /* 0x0000000000017941 */ /* 0x000fea0003800000 */
.L_x_25731:
        /* <DEDUP_REMOVED lines=11> */
.L_x_25735:
        /* <DEDUP_REMOVED lines=12> */
.L_x_25738:
[----:B------:R-:W-:Y:S02]  /*10680*/  IMAD.MOV.U32 R153, RZ, RZ, R146 ;  /* 0x000000ffff997224 */ /* 0x000fe400078e0092 */
.L_x_25739:
[----:B------:R-:W-:Y:S05]  /*10690*/  BSYNC B1 ;  /* 0x0000000000017941 */ /* 0x000fea0003800000 */
.L_x_25737:
        /* <DEDUP_REMOVED lines=16> */
.L_x_25743:
[----:B------:R-:W-:Y:S05]  /*107a0*/  BSYNC B2 ;  /* 0x0000000000027941 */ /* 0x000fea0003800000 */
.L_x_25742:
        /* <DEDUP_REMOVED lines=44> */
.L_x_25741:
[----:B------:R-:W-:Y:S05]  /*10a70*/  BSYNC B1 ;  /* 0x0000000000017941 */ /* 0x000fea0003800000 */
.L_x_25740:
        /* <DEDUP_REMOVED lines=8> */
.L_x_25736:
        /* <DEDUP_REMOVED lines=12> */
.L_x_25745:
[----:B------:R-:W-:Y:S02]  /*10bc0*/  IMAD.MOV.U32 R153, RZ, RZ, R146 ;  /* 0x000000ffff997224 */ /* 0x000fe400078e0092 */
.L_x_25746:
[----:B------:R-:W-:Y:S05]  /*10bd0*/  BSYNC B1 ;  /* 0x0000000000017941 */ /* 0x000fea0003800000 */
.L_x_25744:
        /* <DEDUP_REMOVED lines=16> */
.L_x_25750:
[----:B------:R-:W-:Y:S05]  /*10ce0*/  BSYNC B2 ;  /* 0x0000000000027941 */ /* 0x000fea0003800000 */
.L_x_25749:
        /* <DEDUP_REMOVED lines=44> */
.L_x_25748:
[----:B------:R-:W-:Y:S05]  /*10fb0*/  BSYNC B1 ;  /* 0x0000000000017941 */ /* 0x000fea0003800000 */
.L_x_25747:
        /* <DEDUP_REMOVED lines=11> */
.L_x_25751:
        /* <DEDUP_REMOVED lines=12> */
.L_x_25754:
[----:B------:R-:W-:Y:S02]  /*11130*/  MOV R153, R146 ;  /* 0x0000009200997202 */ /* 0x000fe40000000f00 */
.L_x_25755:
[----:B------:R-:W-:Y:S05]  /*11140*/  BSYNC B1 ;  /* 0x0000000000017941 */ /* 0x000fea0003800000 */
.L_x_25753:
        /* <DEDUP_REMOVED lines=16> */
.L_x_25759:
[----:B------:R-:W-:Y:S05]  /*11250*/  BSYNC B2 ;  /* 0x0000000000027941 */ /* 0x000fea0003800000 */
.L_x_25758:
        /* <DEDUP_REMOVED lines=44> */
.L_x_25757:
[----:B------:R-:W-:Y:S05]  /*11520*/  BSYNC B1 ;  /* 0x0000000000017941 */ /* 0x000fea0003800000 */
.L_x_25756:
        /* <DEDUP_REMOVED lines=8> */
.L_x_25752:
        /* <DEDUP_REMOVED lines=12> */
.L_x_25761:
[----:B------:R-:W-:Y:S02]  /*11670*/  IMAD.MOV.U32 R153, RZ, RZ, R146 ;  /* 0x000000ffff997224 */ /* 0x000fe400078e0092 */
.L_x_25762:
[----:B------:R-:W-:Y:S05]  /*11680*/  BSYNC B1 ;  /* 0x0000000000017941 */ /* 0x000fea0003800000 */
.L_x_25760:
        /* <DEDUP_REMOVED lines=16> */
.L_x_25766:
[----:B------:R-:W-:Y:S05]  /*11790*/  BSYNC B2 ;  /* 0x0000000000027941 */ /* 0x000fea0003800000 */
.L_x_25765:
        /* <DEDUP_REMOVED lines=44> */
.L_x_25764:
[----:B------:R-:W-:Y:S05]  /*11a60*/  BSYNC B1 ;  /* 0x0000000000017941 */ /* 0x000fea0003800000 */
.L_x_25763:
        /* <DEDUP_REMOVED lines=11> */
.L_x_25767:
        /* <DEDUP_REMOVED lines=12> */
.L_x_25770:
[----:B------:R-:W-:Y:S02]  /*11be0*/  IMAD.MOV.U32 R153, RZ, RZ, R146 ;  /* 0x000000ffff997224 */ /* 0x000fe400078e0092 */
.L_x_25771:
[----:B------:R-:W-:Y:S05]  /*11bf0*/  BSYNC B1 ;  /* 0x0000000000017941 */ /* 0x000fea0003800000 */
.L_x_25769:
        /* <DEDUP_REMOVED lines=16> */
.L_x_25775:
[----:B------:R-:W-:Y:S05]  /*11d00*/  BSYNC B2 ;  /* 0x0000000000027941 */ /* 0x000fea0003800000 */
.L_x_25774:
        /* <DEDUP_REMOVED lines=44> */
.L_x_25773:
[----:B------:R-:W-:Y:S05]  /*11fd0*/  BSYNC B1 ;  /* 0x0000000000017941 */ /* 0x000fea0003800000 */
.L_x_25772:
        /* <DEDUP_REMOVED lines=8> */
.L_x_25768:
        /* <DEDUP_REMOVED lines=27> */
.L_x_25776:
[----:B------:R-:W-:Y:S02]  /*12210*/  IADD3 R108, R108, 0x100, RZ ;  /* 0x000001006c6c7810 */ /* 0x000fe40007ffe0ff */
.L_x_25711:
[----:B------:R-:W-:Y:S05]  /*12220*/  BSYNC B0 ;  /* 0x0000000000007941 */ /* 0x000fea0003800000 */
.L_x_25710:
        /* <DEDUP_REMOVED lines=29> */
.L_x_25780:
[----:B0-----:R-:W-:Y:S02]  /*12400*/  IMAD.MOV.U32 R153, RZ, RZ, R146 ;  /* 0x000000ffff997224 */ /* 0x001fe400078e0092 */
.L_x_25781:
[----:B------:R-:W-:Y:S05]  /*12410*/  BSYNC B1 ;  /* 0x0000000000017941 */ /* 0x000fea0003800000 */
.L_x_25779:
        /* <DEDUP_REMOVED lines=16> */
.L_x_25785:
[----:B------:R-:W-:Y:S05]  /*12520*/  BSYNC B2 ;  /* 0x0000000000027941 */ /* 0x000fea0003800000 */
.L_x_25784:
        /* <DEDUP_REMOVED lines=44> */
.L_x_25783:
[----:B------:R-:W-:Y:S05]  /*127f0*/  BSYNC B1 ;  /* 0x0000000000017941 */ /* 0x000fea0003800000 */
.L_x_25782:
        /* <DEDUP_REMOVED lines=14> */
.L_x_25786:
        /* <DEDUP_REMOVED lines=12> */
.L_x_25789:
[----:B------:R-:W-:Y:S02]  /*129a0*/  IMAD.MOV.U32 R153, RZ, RZ, R146 ;  /* 0x000000ffff997224 */ /* 0x000fe400078e0092 */
.L_x_25790:
[----:B------:R-:W-:Y:S05]  /*129b0*/  BSYNC B1 ;  /* 0x0000000000017941 */ /* 0x000fea0003800000 */
.L_x_25788:
        /* <DEDUP_REMOVED lines=16> */
.L_x_25794:
[----:B------:R-:W-:Y:S05]  /*12ac0*/  BSYNC B2 ;  /* 0x0000000000027941 */ /* 0x000fea0003800000 */
.L_x_25793:
        /* <DEDUP_REMOVED lines=44> */
.L_x_25792:
[----:B------:R-:W-:Y:S05]  /*12d90*/  BSYNC B1 ;  /* 0x0000000000017941 */ /* 0x000fea0003800000 */
.L_x_25791:
        /* <DEDUP_REMOVED lines=8> */
.L_x_25787:
        /* <DEDUP_REMOVED lines=12> */
.L_x_25796:
[----:B------:R-:W-:Y:S02]  /*12ee0*/  IMAD.MOV.U32 R153, RZ, RZ, R146 ;  /* 0x000000ffff997224 */ /* 0x000fe400078e0092 */
.L_x_25797:
[----:B------:R-:W-:Y:S05]  /*12ef0*/  BSYNC B1 ;  /* 0x0000000000017941 */ /* 0x000fea0003800000 */
.L_x_25795:
        /* <DEDUP_REMOVED lines=16> */
.L_x_25801:
[----:B------:R-:W-:Y:S05]  /*13000*/  BSYNC B2 ;  /* 0x0000000000027941 */ /* 0x000fea0003800000 */
.L_x_25800:
        /* <DEDUP_REMOVED lines=44> */
.L_x_25799:
[----:B------:R-:W-:Y:S05]  /*132d0*/  BSYNC B1 ;  /* 0x0000000000017941 */ /* 0x000fea0003800000 */
.L_x_25798:
        /* <DEDUP_REMOVED lines=11> */
.L_x_25802:
        /* <DEDUP_REMOVED lines=12> */
.L_x_25805:
[----:B------:R-:W-:Y:S02]  /*13450*/  IMAD.MOV.U32 R153, RZ, RZ, R146 ;  /* 0x000000ffff997224 */ /* 0x000fe400078e0092 */
.L_x_25806:
[----:B------:R-:W-:Y:S05]  /*13460*/  BSYNC B1 ;  /* 0x0000000000017941 */ /* 0x000fea0003800000 */
.L_x_25804:
        /* <DEDUP_REMOVED lines=16> */
.L_x_25810:
[----:B------:R-:W-:Y:S05]  /*13570*/  BSYNC B2 ;  /* 0x0000000000027941 */ /* 0x000fea0003800000 */
.L_x_25809:
        /* <DEDUP_REMOVED lines=44> */
.L_x_25808:
[----:B------:R-:W-:Y:S05]  /*13840*/  BSYNC B1 ;  /* 0x0000000000017941 */ /* 0x000fea0003800000 */
.L_x_25807:
        /* <DEDUP_REMOVED lines=8> */
.L_x_25803:
        /* <DEDUP_REMOVED lines=12> */
.L_x_25812:
[----:B------:R-:W-:Y:S02]  /*13990*/  IMAD.MOV.U32 R153, RZ, RZ, R146 ;  /* 0x000000ffff997224 */ /* 0x000fe400078e0092 */
.L_x_25813:
[----:B------:R-:W-:Y:S05]  /*139a0*/  BSYNC B1 ;  /* 0x0000000000017941 */ /* 0x000fea0003800000 */
.L_x_25811:
        /* <DEDUP_REMOVED lines=16> */
.L_x_25817:
[----:B------:R-:W-:Y:S05]  /*13ab0*/  BSYNC B2 ;  /* 0x0000000000027941 */ /* 0x000fea0003800000 */
.L_x_25816:
        /* <DEDUP_REMOVED lines=44> */
.L_x_25815:
[----:B------:R-:W-:Y:S05]  /*13d80*/  BSYNC B1 ;  /* 0x0000000000017941 */ /* 0x000fea0003800000 */
.L_x_25814:
        /* <DEDUP_REMOVED lines=11> */
.L_x_25818:
        /* <DEDUP_REMOVED lines=12> */
.L_x_25821:
[----:B------:R-:W-:Y:S02]  /*13f00*/  MOV R153, R146 ;  /* 0x0000009200997202 */ /* 0x000fe40000000f00 */
.L_x_25822:
[----:B------:R-:W-:Y:S05]  /*13f10*/  BSYNC B1 ;  /* 0x0000000000017941 */ /* 0x000fea0003800000 */
.L_x_25820:
        /* <DEDUP_REMOVED lines=16> */
.L_x_25826:
[----:B------:R-:W-:Y:S05]  /*14020*/  BSYNC B2 ;  /* 0x0000000000027941 */ /* 0x000fea0003800000 */
.L_x_25825:
        /* <DEDUP_REMOVED lines=44> */
.L_x_25824:
[----:B------:R-:W-:Y:S05]  /*142f0*/  BSYNC B1 ;  /* 0x0000000000017941 */ /* 0x000fea0003800000 */
.L_x_25823:
        /* <DEDUP_REMOVED lines=8> */
.L_x_25819:
        /* <DEDUP_REMOVED lines=12> */
.L_x_25828:
[----:B------:R-:W-:Y:S02]  /*14440*/  IMAD.MOV.U32 R153, RZ, RZ, R146 ;  /* 0x000000ffff997224 */ /* 0x000fe400078e0092 */
.L_x_25829:
[----:B------:R-:W-:Y:S05]  /*14450*/  BSYNC B1 ;  /* 0x0000000000017941 */ /* 0x000fea0003800000 */
.L_x_25827:
        /* <DEDUP_REMOVED lines=16> */
.L_x_25833:
[----:B------:R-:W-:Y:S05]  /*14560*/  BSYNC B2 ;  /* 0x0000000000027941 */ /* 0x000fea0003800000 */
.L_x_25832:
        /* <DEDUP_REMOVED lines=44> */
.L_x_25831:
[----:B------:R-:W-:Y:S05]  /*14830*/  BSYNC B1 ;  /* 0x0000000000017941 */ /* 0x000fea0003800000 */
.L_x_25830:
        /* <DEDUP_REMOVED lines=11> */
.L_x_25834:
        /* <DEDUP_REMOVED lines=12> */
.L_x_25837:
[----:B------:R-:W-:Y:S02]  /*149b0*/  IMAD.MOV.U32 R153, RZ, RZ, R146 ;  /* 0x000000ffff997224 */ /* 0x000fe400078e0092 */
.L_x_25838:
[----:B------:R-:W-:Y:S05]  /*149c0*/  BSYNC B1 ;  /* 0x0000000000017941 */ /* 0x000fea0003800000 */
.L_x_25836:
        /* <DEDUP_REMOVED lines=16> */
.L_x_25842:
[----:B------:R-:W-:Y:S05]  /*14ad0*/  BSYNC B2 ;  /* 0x0000000000027941 */ /* 0x000fea0003800000 */
.L_x_25841:
        /* <DEDUP_REMOVED lines=44> */
.L_x_25840:
[----:B------:R-:W-:Y:S05]  /*14da0*/  BSYNC B1 ;  /* 0x0000000000017941 */ /* 0x000fea0003800000 */
.L_x_25839:
        /* <DEDUP_REMOVED lines=8> */
.L_x_25835:
        /* <DEDUP_REMOVED lines=27> */
.L_x_25843:
[----:B------:R-:W-:Y:S02]  /*14fe0*/  IADD3 R108, R108, 0x100, RZ ;  /* 0x000001006c6c7810 */ /* 0x000fe40007ffe0ff */
.L_x_25778:
[----:B------:R-:W-:Y:S05]  /*14ff0*/  BSYNC B0 ;  /* 0x0000000000007941 */ /* 0x000fea0003800000 */
.L_x_25777:
        /* <DEDUP_REMOVED lines=29> */
.L_x_25847:
[----:B0-----:R-:W-:Y:S02]  /*151d0*/  IMAD.MOV.U32 R153, RZ, RZ, R146 ;  /* 0x000000ffff997224 */ /* 0x001fe400078e0092 */
.L_x_25848:
[----:B------:R-:W-:Y:S05]  /*151e0*/  BSYNC B1 ;  /* 0x0000000000017941 */ /* 0x000fea0003800000 */
.L_x_25846:
        /* <DEDUP_REMOVED lines=16> */
.L_x_25852:
[----:B------:R-:W-:Y:S05]  /*152f0*/  BSYNC B2 ;  /* 0x0000000000027941 */ /* 0x000fea0003800000 */
.L_x_25851:
        /* <DEDUP_REMOVED lines=44> */
.L_x_25850:
[----:B------:R-:W-:Y:S05]  /*155c0*/  BSYNC B1 ;  /* 0x0000000000017941 */ /* 0x000fea0003800000 */
.L_x_25849:
        /* <DEDUP_REMOVED lines=14> */
.L_x_25853:
        /* <DEDUP_REMOVED lines=12> */
.L_x_25856:
[----:B------:R-:W-:Y:S02]  /*15770*/  IMAD.MOV.U32 R153, RZ, RZ, R146 ;  /* 0x000000ffff997224 */ /* 0x000fe400078e0092 */
.L_x_25857:
[----:B------:R-:W-:Y:S05]  /*15780*/  BSYNC B1 ;  /* 0x0000000000017941 */ /* 0x000fea0003800000 */
.L_x_25855:
        /* <DEDUP_REMOVED lines=16> */
.L_x_25861:
[----:B------:R-:W-:Y:S05]  /*15890*/  BSYNC B2 ;  /* 0x0000000000027941 */ /* 0x000fea0003800000 */
.L_x_25860:
        /* <DEDUP_REMOVED lines=44> */
.L_x_25859:
[----:B------:R-:W-:Y:S05]  /*15b60*/  BSYNC B1 ;  /* 0x0000000000017941 */ /* 0x000fea0003800000 */
.L_x_25858:
        /* <DEDUP_REMOVED lines=8> */
.L_x_25854:
        /* <DEDUP_REMOVED lines=12> */
.L_x_25863:
[----:B------:R-:W-:Y:S02]  /*15cb0*/  IMAD.MOV.U32 R153, RZ, RZ, R146 ;  /* 0x000000ffff997224 */ /* 0x000fe400078e0092 */
.L_x_25864:
[----:B------:R-:W-:Y:S05]  /*15cc0*/  BSYNC B1 ;  /* 0x0000000000017941 */ /* 0x000fea0003800000 */
.L_x_25862:
        /* <DEDUP_REMOVED lines=16> */
.L_x_25868:
[----:B------:R-:W-:Y:S05]  /*15dd0*/  BSYNC B2 ;  /* 0x0000000000027941 */ /* 0x000fea0003800000 */
.L_x_25867:
        /* <DEDUP_REMOVED lines=44> */
.L_x_25866:
[----:B------:R-:W-:Y:S05]  /*160a0*/  BSYNC B1 ;  /* 0x0000000000017941 */ /* 0x000fea0003800000 */
.L_x_25865:
        /* <DEDUP_REMOVED lines=11> */
.L_x_25869:
        /* <DEDUP_REMOVED lines=12> */
.L_x_25872:
[----:B------:R-:W-:Y:S02]  /*16220*/  IMAD.MOV.U32 R153, RZ, RZ, R146 ;  /* 0x000000ffff997224 */ /* 0x000fe400078e0092 */
.L_x_25873:
[----:B------:R-:W-:Y:S05]  /*16230*/  BSYNC B1 ;  /* 0x0000000000017941 */ /* 0x000fea0003800000 */
.L_x_25871:
        /* <DEDUP_REMOVED lines=16> */
.L_x_25877:
[----:B------:R-:W-:Y:S05]  /*16340*/  BSYNC B2 ;  /* 0x0000000000027941 */ /* 0x000fea0003800000 */
.L_x_25876:
        /* <DEDUP_REMOVED lines=42> */
[----:B------:R-:W-:Y:S01]  /*165f0*/  MOV R148, R110 ;  /* 0x0000006e00947202 */ /* 0x000fe20000000f00 */
[----:B------:R-:W-:Y:S02]  /*16600*/  IMAD.MOV.U32 R110, RZ, RZ, RZ ;  /* 0x000000ffff6e7224 */ /* 0x000fe400078e00ff */
.L_x_25875:
[----:B------:R-:W-:Y:S05]  /*16610*/  BSYNC B1 ;  /* 0x0000000000017941 */ /* 0x000fea0003800000 */
.L_x_25874:
        /* <DEDUP_REMOVED lines=8> */
.L_x_25870:
        /* <DEDUP_REMOVED lines=12> */
.L_x_25879:
[----:B------:R-:W-:Y:S02]  /*16760*/  IMAD.MOV.U32 R153, RZ, RZ, R146 ;  /* 0x000000ffff997224 */ /* 0x000fe400078e0092 */
.L_x_25880:
[----:B------:R-:W-:Y:S05]  /*16770*/  BSYNC B1 ;  /* 0x0000000000017941 */ /* 0x000fea0003800000 */
.L_x_25878:
        /* <DEDUP_REMOVED lines=16> */
.L_x_25884:
[----:B------:R-:W-:Y:S05]  /*16880*/  BSYNC B2 ;  /* 0x0000000000027941 */ /* 0x000fea0003800000 */
.L_x_25883:
        /* <DEDUP_REMOVED lines=44> */
.L_x_25882:
[----:B------:R-:W-:Y:S05]  /*16b50*/  BSYNC B1 ;  /* 0x0000000000017941 */ /* 0x000fea0003800000 */
.L_x_25881:
        /* <DEDUP_REMOVED lines=11> */
.L_x_25885:
        /* <DEDUP_REMOVED lines=12> */
.L_x_25888:
[----:B------:R-:W-:Y:S02]  /*16cd0*/  IMAD.MOV.U32 R153, RZ, RZ, R146 ;  /* 0x000000ffff997224 */ /* 0x000fe400078e0092 */
.L_x_25889:
[----:B------:R-:W-:Y:S05]  /*16ce0*/  BSYNC B1 ;  /* 0x0000000000017941 */ /* 0x000fea0003800000 */
.L_x_25887:
        /* <DEDUP_REMOVED lines=16> */
.L_x_25893:
[----:B------:R-:W-:Y:S05]  /*16df0*/  BSYNC B2 ;  /* 0x0000000000027941 */ /* 0x000fea0003800000 */
.L_x_25892:
        /* <DEDUP_REMOVED lines=44> */
.L_x_25891:
[----:B------:R-:W-:Y:S05]  /*170c0*/  BSYNC B1 ;  /* 0x0000000000017941 */ /* 0x000fea0003800000 */
.L_x_25890:
        /* <DEDUP_REMOVED lines=8> */
.L_x_25886:
        /* <DEDUP_REMOVED lines=12> */
.L_x_25895:
[----:B------:R-:W-:Y:S02]  /*17210*/  IMAD.MOV.U32 R153, RZ, RZ, R146 ;  /* 0x000000ffff997224 */ /* 0x000fe400078e0092 */
.L_x_25896:
[----:B------:R-:W-:Y:S05]  /*17220*/  BSYNC B1 ;  /* 0x0000000000017941 */ /* 0x000fea0003800000 */
.L_x_25894:
        /* <DEDUP_REMOVED lines=16> */
.L_x_25900:
[----:B------:R-:W-:Y:S05]  /*17330*/  BSYNC B2 ;  /* 0x0000000000027941 */ /* 0x000fea0003800000 */
.L_x_25899:
        /* <DEDUP_REMOVED lines=44> */
.L_x_25898:
[----:B------:R-:W-:Y:S05]  /*17600*/  BSYNC B1 ;  /* 0x0000000000017941 */ /* 0x000fea0003800000 */
.L_x_25897:
        /* <DEDUP_REMOVED lines=11> */
.L_x_25901:
        /* <DEDUP_REMOVED lines=12> */
.L_x_25904:
[----:B------:R-:W-:Y:S02]  /*17780*/  IMAD.MOV.U32 R153, RZ, RZ, R146 ;  /* 0x000000ffff997224 */ /* 0x000fe400078e0092 */
.L_x_25905:
[----:B------:R-:W-:Y:S05]  /*17790*/  BSYNC B1 ;  /* 0x0000000000017941 */ /* 0x000fea0003800000 */
.L_x_25903:
        /* <DEDUP_REMOVED lines=16> */
.L_x_25909:
[----:B------:R-:W-:Y:S05]  /*178a0*/  BSYNC B2 ;  /* 0x0000000000027941 */ /* 0x000fea0003800000 */
.L_x_25908:
        /* <DEDUP_REMOVED lines=44> */
.L_x_25907:
[----:B------:R-:W-:Y:S05]  /*17b70*/  BSYNC B1 ;  /* 0x0000000000017941 */ /* 0x000fea0003800000 */
.L_x_25906:
        /* <DEDUP_REMOVED lines=8> */
.L_x_25902:
        /* <DEDUP_REMOVED lines=8> */
[----:B------:R-:W-:Y:S02]  /*17c80*/  SHF.R.U32.HI R162, RZ, 0x1e, R108 ;  /* 0x0000001effa27819 */ /* 0x000fe4000001166c */
[----:B------:R-:W-:Y:S01]  /*17c90*/  IADD3 R149, R151, R149, R150 ;  /* 0x0000009597957210 */ /* 0x000fe20007ffe096 */
[----:B------:R0:W-:Y:S01]  /*17ca0*/  STG.E.128 [R110.64], R104 ;  /* 0x000000686e007986 */ /* 0x0001e2000c101d04 */
[----:B------:R-:W-:-:S03]  /*17cb0*/  IADD3 R108, P0, R153, c[0x0][0x190], RZ ;  /* 0x00006400996c7a10 */ /* 0x000fc60007f1e0ff */
[----:B------:R-:W-:Y:S01]  /*17cc0*/  IMAD.IADD R149, R149, 0x1, R152 ;  /* 0x0000000195957824 */ /* 0x000fe200078e0298 */
        /* <DEDUP_REMOVED lines=14> */
.L_x_25845:
[----:B------:R-:W-:Y:S05]  /*17db0*/  BSYNC B0 ;  /* 0x0000000000007941 */ /* 0x000fea0003800000 */
.L_x_25844:
        /* <DEDUP_REMOVED lines=46> */
[----:B------:R0:W3:Y:S02]  /*180a0*/  SHFL.BFLY PT, R108, R109, 0x1, 0x1f ;  /* 0x0c201f006d6c7f89 */ /* 0x0000e400000e0000 */
.L_x_25930:
[----:B0--3--:R-:W-:Y:S01]  /*180b0*/  FADD.FTZ R109, R109, R108 ;  /* 0x0000006c6d6d7221 */ /* 0x009fe20000010000 */
        /* <DEDUP_REMOVED lines=15> */
[----:B------:R-:W-:Y:S02]  /*181b0*/  FADD.FTZ R153, R78, -R108 ;  /* 0x8000006c4e997221 */ /* 0x000fe40000010000 */
[----:B------:R-:W-:Y:S02]  /*181c0*/  FFMA.FTZ R150, R151, R151, R150 ;  /* 0x0000009797967223 */ /* 0x000fe40000010096 */
[----:B------:R-:W-:-:S02]  /*181d0*/  FADD.FTZ R109, R79, -R108 ;  /* 0x8000006c4f6d7221 */ /* 0x000fc40000010000 */
[----:B------:R-:W-:-:S04]  /*181e0*/  FFMA.FTZ R150, R153, R153, R150 ;  /* 0x0000009999967223 */ /* 0x000fc80000010096 */
        /* <DEDUP_REMOVED lines=68> */
.L_x_25931:
        /* <DEDUP_REMOVED lines=12> */
[----:B------:R-:W-:Y:S01]  /*186f0*/  ISETP.NE.AND P1, PT, R155, RZ, PT ;  /* 0x000000ff9b00720c */ /* 0x000fe20003f25270 */
[----:B------:R-:W-:Y:S02]  /*18700*/  IMAD.MOV.U32 R110, RZ, RZ, RZ ;  /* 0x000000ffff6e7224 */ /* 0x000fe400078e00ff */
[----:B------:R-:W-:Y:S01]  /*18710*/  @!P0 IMAD.MOV.U32 R110, RZ, RZ, R138 ;  /* 0x000000ffff6e8224 */ /* 0x000fe200078e008a */
[----:B------:R-:W-:Y:S03]  /*18720*/  BSSY B0, `(.L_x_25912) ;  /* 0x0000055000007945 */ /* 0x000fe60003800000 */
[----:B------:R-:W-:Y:S01]  /*18730*/  I2F R163, R110 ;  /* 0x0000006e00a37306 */ /* 0x000fe20000201400 */
[----:B------:R-:W2:Y:S04]  /*18740*/  SHFL.DOWN PT, R149, R110, 0x4, 0x1f ;  /* 0x08801f006e957f89 */ /* 0x000ea800000e0000 */
[----:B------:R-:W3:Y:S01]  /*18750*/  @!P0 LDS.64 R108, [R151.X8] ;  /* 0x00000000976c8984 */ /* 0x000ee20000008a00 */
[----:B------:R-:W-:-:S02]  /*18760*/  ISETP.NE.AND P0, PT, RZ, UR6, PT ;  /* 0x00000006ff007c0c */ /* 0x000fc4000bf05270 */
[----:B--2---:R-:W-:Y:S02]  /*18770*/  IADD3 R150, R149, R110, RZ ;  /* 0x0000006e95967210 */ /* 0x004fe40007ffe0ff */
[----:B------:R-:W-:Y:S03]  /*18780*/  I2F R149, R149 ;  /* 0x0000009500957306 */ /* 0x000fe60000201400 */
[----:B------:R-:W2:Y:S05]  /*18790*/  SHFL.DOWN PT, R167, R150, 0x2, 0x1f ;  /* 0x08401f0096a77f89 */ /* 0x000eaa00000e0000 */
[----:B------:R-:W4:Y:S08]  /*187a0*/  I2F R152, R150 ;  /* 0x0000009600987306 */ /* 0x000f300000201400 */
[----:B0---4-:R-:W-:Y:S01]  /*187b0*/  MUFU.RCP R162, R152 ;  /* 0x0000009800a27308 */ /* 0x011fe20000001000 */
[----:B---3--:R-:W0:Y:S01]  /*187c0*/  SHFL.DOWN PT, R153, R108, 0x4, 0x1f ;  /* 0x08801f006c997f89 */ /* 0x008e2200000e0000 */
[----:B--2---:R-:W-:-:S06]  /*187d0*/  IMAD.IADD R166, R150, 0x1, R167 ;  /* 0x0000000196a67824 */ /* 0x004fcc00078e02a7 */
[----:B------:R-:W2:Y:S01]  /*187e0*/  I2F R168, R166 ;  /* 0x000000a600a87306 */ /* 0x000ea20000201400 */
[----:B------:R-:W3:Y:S07]  /*187f0*/  SHFL.DOWN PT, R173, R166, 0x1, 0x1f ;  /* 0x08201f00a6ad7f89 */ /* 0x000eee00000e0000 */
[----:B------:R-:W-:Y:S08]  /*18800*/  I2F R167, R167 ;  /* 0x000000a700a77306 */ /* 0x000ff00000201400 */
[----:B--2---:R-:W-:Y:S01]  /*18810*/  MUFU.RCP R169, R168 ;  /* 0x000000a800a97308 */ /* 0x004fe20000001000 */
[----:B0-----:R-:W-:-:S04]  /*18820*/  FMUL.FTZ R151, R153, R149 ;  /* 0x0000009599977220 */ /* 0x001fc80000410000 */
[----:B------:R-:W-:Y:S02]  /*18830*/  FFMA.FTZ R151, R163, R108, R151 ;  /* 0x0000006ca3977223 */ /* 0x000fe40000010097 */
[----:B------:R-:W-:Y:S02]  /*18840*/  FADD.FTZ R108, -R153, R108 ;  /* 0x0000006c996c7221 */ /* 0x000fe40000010100 */
[----:B------:R-:W-:Y:S02]  /*18850*/  FMUL.FTZ R165, R162, R151 ;  /* 0x00000097a2a57220 */ /* 0x000fe40000410000 */
[----:B---3--:R-:W-:Y:S02]  /*18860*/  IMAD.IADD R151, R166, 0x1, R173 ;  /* 0x00000001a6977824 */ /* 0x008fe400078e02ad */
[----:B------:R-:W-:Y:S01]  /*18870*/  I2F R173, R173 ;  /* 0x000000ad00ad7306 */ /* 0x000fe20000201400 */
[----:B------:R-:W0:Y:S01]  /*18880*/  SHFL.DOWN PT, R164, R165, 0x2, 0x1f ;  /* 0x08401f00a5a47f89 */ /* 0x000e2200000e0000 */
[----:B------:R-:W-:-:S04]  /*18890*/  FMUL.FTZ R108, R108, R108 ;  /* 0x0000006c6c6c7220 */ /* 0x000fc80000410000 */
[----:B------:R-:W-:Y:S02]  /*188a0*/  FMUL.FTZ R108, R108, R163 ;  /* 0x000000a36c6c7220 */ /* 0x000fe40000410000 */
[----:B------:R-:W2:Y:S08]  /*188b0*/  I2F R153, R151 ;  /* 0x0000009700997306 */ /* 0x000eb00000201400 */
[----:B--2---:R2:W3:Y:S01]  /*188c0*/  MUFU.RCP R170, R153 ;  /* 0x0000009900aa7308 */ /* 0x0044e20000001000 */
[----:B0-----:R-:W-:-:S02]  /*188d0*/  FMUL.FTZ R110, R164, R167 ;  /* 0x000000a7a46e7220 */ /* 0x001fc40000410000 */
[----:B------:R-:W-:Y:S02]  /*188e0*/  FADD.FTZ R164, R165, -R164 ;  /* 0x800000a4a5a47221 */ /* 0x000fe40000010000 */
[----:B------:R-:W-:-:S04]  /*188f0*/  FFMA.FTZ R110, R152, R165, R110 ;  /* 0x000000a5986e7223 */ /* 0x000fc8000001006e */
[----:B------:R-:W-:Y:S02]  /*18900*/  FMUL.FTZ R171, R169, R110 ;  /* 0x0000006ea9ab7220 */ /* 0x000fe40000410000 */
[----:B--2---:R-:W-:-:S03]  /*18910*/  FMUL.FTZ R153, R164, R164 ;  /* 0x000000a4a4997220 */ /* 0x004fc60000410000 */
        /* <DEDUP_REMOVED lines=8> */
[----:B---3--:R-:W-:-:S06]  /*189a0*/  FMUL.FTZ R163, R170, R163 ;  /* 0x000000a3aaa37220 */ /* 0x008fcc0000410000 */
[----:B------:R-:W2:Y:S01]  /*189b0*/  SHFL.IDX PT, R163, R163, RZ, 0x1f ;  /* 0x00001fffa3a37589 */ /* 0x000ea200000e0000 */
[----:B0-----:R-:W-:-:S04]  /*189c0*/  FADD.FTZ R151, R108, R109 ;  /* 0x0000006d6c977221 */ /* 0x001fc80000010000 */
[----:B------:R-:W-:Y:S02]  /*189d0*/  FFMA.FTZ R110, R162, R110, R151 ;  /* 0x0000006ea26e7223 */ /* 0x000fe40000010097 */
[C---:B--2---:R-:W-:Y:S01]  /*189e0*/  FMUL.FTZ R108, R163.reuse, R163 ;  /* 0x000000a3a36c7220 */ /* 0x044fe20000410000 */
[----:B------:R-:W-:Y:S02]  /*189f0*/  FSEL R149, R163, RZ, !P0 ;  /* 0x000000ffa3957208 */ /* 0x000fe40004000000 */
[----:B------:R-:W0:Y:S02]  /*18a00*/  SHFL.DOWN PT, R151, R110, 0x2, 0x1f ;  /* 0x08401f006e977f89 */ /* 0x000e2400000e0000 */
[----:B------:R-:W-:Y:S02]  /*18a10*/  FSEL R166, R108, RZ, P0 ;  /* 0x000000ff6ca67208 */ /* 0x000fe40000000000 */
[----:B------:R-:W-:-:S13]  /*18a20*/  LOP3.LUT P0, RZ, R111, 0x1f, R115, 0xf8, !PT ;  /* 0x0000001f6fff7812 */ /* 0x000fda000780f873 */
[----:B------:R-:W-:Y:S02]  /*18a30*/  @!P0 IMAD.MOV.U32 R111, RZ, RZ, 0x4 ;  /* 0x00000004ff6f8424 */ /* 0x000fe400078e00ff */
[----:B0-----:R-:W-:Y:S02]  /*18a40*/  FADD.FTZ R108, R110, R151 ;  /* 0x000000976e6c7221 */ /* 0x001fe40000010000 */
[----:B------:R-:W-:Y:S02]  /*18a50*/  FMUL.FTZ R151, R150, R150 ;  /* 0x0000009696977220 */ /* 0x000fe40000410000 */
[----:B------:R-:W-:Y:S02]  /*18a60*/  FFMA.FTZ R108, R169, R153, R108 ;  /* 0x00000099a96c7223 */ /* 0x000fe4000001006c */
[----:B------:R-:W-:-:S03]  /*18a70*/  FMUL.FTZ R151, R168, R151 ;  /* 0x00000097a8977220 */ /* 0x000fc60000410000 */
[----:B------:R-:W0:Y:S01]  /*18a80*/  SHFL.DOWN PT, R109, R108, 0x1, 0x1f ;  /* 0x08201f006c6d7f89 */ /* 0x000e2200000e0000 */
[----:B------:R-:W-:Y:S02]  /*18a90*/  FMUL.FTZ R151, R151, R173 ;  /* 0x000000ad97977220 */ /* 0x000fe40000410000 */
[----:B0-----:R-:W-:-:S04]  /*18aa0*/  FADD.FTZ R109, R108, R109 ;  /* 0x0000006d6c6d7221 */ /* 0x001fc80000010000 */
[----:B------:R-:W-:Y:S02]  /*18ab0*/  FFMA.FTZ R151, R170, R151, R109 ;  /* 0x00000097aa977223 */ /* 0x000fe4000001006d */
[----:B------:R-:W-:-:S03]  /*18ac0*/  IMAD.MOV.U32 R109, RZ, RZ, c[0x0][0x1e0] ;  /* 0x00007800ff6d7624 */ /* 0x000fc600078e00ff */
[----:B------:R-:W0:Y:S02]  /*18ad0*/  SHFL.IDX PT, R110, R151, RZ, 0x1f ;  /* 0x00001fff976e7589 */ /* 0x000e2400000e0000 */
[----:B0-----:R-:W-:Y:S02]  /*18ae0*/  FFMA.FTZ R109, R110, R109, c[0x0][0x228] ;  /* 0x00008a006e6d7623 */ /* 0x001fe4000001006d */
[----:B------:R-:W-:-:S04]  /*18af0*/  @!P0 IMAD.WIDE R110, R126, R111, c[0x0][0x1a8] ;  /* 0x00006a007e6e8625 */ /* 0x000fc800078e026f */
[----:B------:R-:W-:Y:S02]  /*18b00*/  FADD.FTZ R150, R109, R166 ;  /* 0x000000a66d967221 */ /* 0x000fe40000010000 */
[----:B------:R-:W-:-:S04]  /*18b10*/  @!P0 IMAD.MOV.U32 R109, RZ, RZ, 0x4 ;  /* 0x00000004ff6d8424 */ /* 0x000fc800078e00ff */
[----:B------:R-:W0:Y:S01]  /*18b20*/  MUFU.RSQ R150, R150 ;  /* 0x0000009600967308 */ /* 0x000e220000001400 */
[----:B------:R-:W-:-:S05]  /*18b30*/  @!P0 IMAD.WIDE R108, R126, R109, c[0x0][0x1a0] ;  /* 0x000068007e6c8625 */ /* 0x000fca00078e026d */
[----:B------:R2:W-:Y:S04]  /*18b40*/  @!P0 STG.E [R108.64], R163 ;  /* 0x000000a36c008986 */ /* 0x0005e8000c101904 */
[----:B0-----:R2:W-:Y:S01]  /*18b50*/  @!P0 STG.E [R110.64], R150 ;  /* 0x000000966e008986 */ /* 0x0015e2000c101904 */
[----:B------:R-:W-:Y:S05]  /*18b60*/  @!P1 BRA `(.L_x_25913) ;  /* 0x0000010000009947 */ /* 0x000fea0003800000 */
[--C-:B--2---:R-:W-:Y:S02]  /*18b70*/  FADD.FTZ R109, R76, -R149.reuse ;  /* 0x800000954c6d7221 */ /* 0x104fe40000010000 */
[--C-:B------:R-:W-:Y:S02]  /*18b80*/  FADD.FTZ R111, R77, -R149.reuse ;  /* 0x800000954d6f7221 */ /* 0x100fe40000010000 */
[--C-:B------:R-:W-:Y:S02]  /*18b90*/  FADD.FTZ R153, R79, -R149.reuse ;  /* 0x800000954f997221 */ /* 0x100fe40000010000 */
[----:B------:R-:W-:-:S02]  /*18ba0*/  FADD.FTZ R151, R78, -R149 ;  /* 0x800000954e977221 */ /* 0x000fc40000010000 */
[C---:B------:R-:W-:Y:S02]  /*18bb0*/  FMUL.FTZ R109, R150.reuse, R109 ;  /* 0x0000006d966d7220 */ /* 0x040fe40000410000 */
[C---:B------:R-:W-:Y:S02]  /*18bc0*/  FMUL.FTZ R110, R150.reuse, R111 ;  /* 0x0000006f966e7220 */ /* 0x040fe40000410000 */
[C---:B------:R-:W-:Y:S02]  /*18bd0*/  FMUL.FTZ R152, R150.reuse, R153 ;  /* 0x0000009996987220 */ /* 0x040fe40000410000 */
[----:B------:R-:W-:Y:S02]  /*18be0*/  FMUL.FTZ R151, R150, R151 ;  /* 0x0000009796977220 */ /* 0x000fe40000410000 */
[----:B------:R-:W-:Y:S02]  /*18bf0*/  IMAD.MOV.U32 R162, RZ, RZ, 0x10 ;  /* 0x00000010ffa27424 */ /* 0x000fe400078e00ff */
[----:B-----5:R-:W-:-:S02]  /*18c00*/  FFMA.FTZ R108, R60, R109, R64 ;  /* 0x0000006d3c6c7223 */ /* 0x020fc40000010040 */
[----:B------:R-:W-:Y:S02]  /*18c10*/  FFMA.FTZ R109, R61, R110, R65 ;  /* 0x0000006e3d6d7223 */ /* 0x000fe40000010041 */
[----:B------:R-:W-:Y:S02]  /*18c20*/  FFMA.FTZ R111, R63, R152, R67 ;  /* 0x000000983f6f7223 */ /* 0x000fe40000010043 */
[----:B------:R-:W-:Y:S02]  /*18c30*/  FFMA.FTZ R110, R62, R151, R66 ;  /* 0x000000973e6e7223 */ /* 0x000fe40000010042 */
[C---:B------:R-:W-:Y:S01]  /*18c40*/  IMAD.WIDE.U32 R152, R143.reuse, R162, c[0x0][0x208] ;  /* 0x000082008f987625 */ /* 0x040fe200078e00a2 */
[----:B------:R-:W-:-:S04]  /*18c50*/  IADD3 R143, R143, 0x100, RZ ;  /* 0x000001008f8f7810 */ /* 0x000fc80007ffe0ff */
[----:B------:R0:W-:Y:S03]  /*18c60*/  STG.E.128 [R152.64], R108 ;  /* 0x0000006c98007986 */ /* 0x0001e6000c101d04 */
.L_x_25913:
[----:B------:R-:W-:Y:S05]  /*18c70*/  BSYNC B0 ;  /* 0x0000000000007941 */ /* 0x000fea0003800000 */
.L_x_25912:
[----:B------:R-:W-:Y:S01]  /*18c80*/  ISETP.NE.AND P0, PT, R154, RZ, PT ;  /* 0x000000ff9a00720c */ /* 0x000fe20003f05270 */
[----:B------:R-:W-:-:S12]  /*18c90*/  BSSY B0, `(.L_x_25914) ;  /* 0x0000012000007945 */ /* 0x000fd80003800000 */
[----:B------:R-:W-:Y:S05]  /*18ca0*/  @!P0 BRA `(.L_x_25915) ;  /* 0x0000010000008947 */ /* 0x000fea0003800000 */
[--C-:B0-2---:R-:W-:Y:S01]  /*18cb0*/  FADD.FTZ R109, R80, -R149.reuse ;  /* 0x80000095506d7221 */ /* 0x105fe20000010000 */
        /* <DEDUP_REMOVED lines=10> */
[----:B------:R-:W-:Y:S02]  /*18d60*/  FFMA.FTZ R111, R55, R152, R59 ;  /* 0x00000098376f7223 */ /* 0x000fe4000001003b */
[----:B------:R-:W-:-:S02]  /*18d70*/  FFMA.FTZ R110, R54, R151, R58 ;  /* 0x00000097366e7223 */ /* 0x000fc4000001003a */
[C---:B------:R-:W-:Y:S01]  /*18d80*/  IMAD.WIDE.U32 R152, R143.reuse, R162, c[0x0][0x208] ;  /* 0x000082008f987625 */ /* 0x040fe200078e00a2 */
[----:B------:R-:W-:-:S04]  /*18d90*/  IADD3 R143, R143, 0x100, RZ ;  /* 0x000001008f8f7810 */ /* 0x000fc80007ffe0ff */
[----:B------:R0:W-:Y:S03]  /*18da0*/  STG.E.128 [R152.64], R108 ;  /* 0x0000006c98007986 */ /* 0x0001e6000c101d04 */
.L_x_25915:
[----:B------:R-:W-:Y:S05]  /*18db0*/  BSYNC B0 ;  /* 0x0000000000007941 */ /* 0x000fea0003800000 */
.L_x_25914:
[----:B------:R-:W-:Y:S01]  /*18dc0*/  ISETP.NE.AND P0, PT, R156, RZ, PT ;  /* 0x000000ff9c00720c */ /* 0x000fe20003f05270 */
[----:B------:R-:W-:-:S12]  /*18dd0*/  BSSY B0, `(.L_x_25916) ;  /* 0x0000012000007945 */ /* 0x000fd80003800000 */
[----:B------:R-:W-:Y:S05]  /*18de0*/  @!P0 BRA `(.L_x_25917) ;  /* 0x0000010000008947 */ /* 0x000fea0003800000 */
[--C-:B0-2---:R-:W-:Y:S02]  /*18df0*/  FADD.FTZ R109, R84, -R149.reuse ;  /* 0x80000095546d7221 */ /* 0x105fe40000010000 */
        /* <DEDUP_REMOVED lines=8> */
[----:B-----5:R-:W-:Y:S02]  /*18e80*/  FFMA.FTZ R108, R44, R109, R48 ;  /* 0x0000006d2c6c7223 */ /* 0x020fe40000010030 */
[----:B------:R-:W-:Y:S02]  /*18e90*/  FFMA.FTZ R109, R45, R110, R49 ;  /* 0x0000006e2d6d7223 */ /* 0x000fe40000010031 */
[----:B------:R-:W-:-:S02]  /*18ea0*/  FFMA.FTZ R111, R47, R152, R51 ;  /* 0x000000982f6f7223 */ /* 0x000fc40000010033 */
[----:B------:R-:W-:Y:S02]  /*18eb0*/  FFMA.FTZ R110, R46, R151, R50 ;  /* 0x000000972e6e7223 */ /* 0x000fe40000010032 */
[C---:B------:R-:W-:Y:S01]  /*18ec0*/  IMAD.WIDE.U32 R152, R143.reuse, R162, c[0x0][0x208] ;  /* 0x000082008f987625 */ /* 0x040fe200078e00a2 */
[----:B------:R-:W-:-:S04]  /*18ed0*/  IADD3 R143, R143, 0x100, RZ ;  /* 0x000001008f8f7810 */ /* 0x000fc80007ffe0ff */
[----:B------:R0:W-:Y:S03]  /*18ee0*/  STG.E.128 [R152.64], R108 ;  /* 0x0000006c98007986 */ /* 0x0001e6000c101d04 */
.L_x_25917:
[----:B------:R-:W-:Y:S05]  /*18ef0*/  BSYNC B0 ;  /* 0x0000000000007941 */ /* 0x000fea0003800000 */
.L_x_25916:
        /* <DEDUP_REMOVED lines=19> */
.L_x_25919:
[----:B------:R-:W-:Y:S05]  /*19030*/  BSYNC B0 ;  /* 0x0000000000007941 */ /* 0x000fea0003800000 */
.L_x_25918:
        /* <DEDUP_REMOVED lines=19> */
.L_x_25921:
[----:B------:R-:W-:Y:S05]  /*19170*/  BSYNC B0 ;  /* 0x0000000000007941 */ /* 0x000fea0003800000 */
.L_x_25920:
        /* <DEDUP_REMOVED lines=19> */
.L_x_25923:
[----:B------:R-:W-:Y:S05]  /*192b0*/  BSYNC B0 ;  /* 0x0000000000007941 */ /* 0x000fea0003800000 */
.L_x_25922:
        /* <DEDUP_REMOVED lines=19> */
.L_x_25925:
[----:B------:R-:W-:Y:S05]  /*193f0*/  BSYNC B0 ;  /* 0x0000000000007941 */ /* 0x000fea0003800000 */
.L_x_25924:
[----:B------:R-:W-:Y:S01]  /*19400*/  ISETP.NE.AND P0, PT, R161, RZ, PT ;  /* 0x000000ffa100720c */ /* 0x000fe20003f05270 */
[----:B------:R-:W-:-:S12]  /*19410*/  BSSY B0, `(.L_x_25926) ;  /* 0x0000011000007945 */ /* 0x000fd80003800000 */
[----:B------:R-:W-:Y:S05]  /*19420*/  @!P0 BRA `(.L_x_25927) ;  /* 0x000000f000008947 */ /* 0x000fea0003800000 */
[--C-:B0-2---:R-:W-:Y:S02]  /*19430*/  FADD.FTZ R109, R104, -R149.reuse ;  /* 0x80000095686d7221 */ /* 0x105fe40000010000 */
[--C-:B------:R-:W-:Y:S02]  /*19440*/  FADD.FTZ R111, R105, -R149.reuse ;  /* 0x80000095696f7221 */ /* 0x100fe40000010000 */
[--C-:B------:R-:W-:Y:S02]  /*19450*/  FADD.FTZ R151, R106, -R149.reuse ;  /* 0x800000956a977221 */ /* 0x100fe40000010000 */
[----:B------:R-:W-:Y:S02]  /*19460*/  FADD.FTZ R153, R107, -R149 ;  /* 0x800000956b997221 */ /* 0x000fe40000010000 */
[----:B------:R-:W-:Y:S02]  /*19470*/  IMAD.MOV.U32 R108, RZ, RZ, 0x10 ;  /* 0x00000010ff6c7424 */ /* 0x000fe400078e00ff */
[----:B------:R-:W-:-:S02]  /*19480*/  FMUL.FTZ R109, R150, R109 ;  /* 0x0000006d966d7220 */ /* 0x000fc40000410000 */
[C---:B------:R-:W-:Y:S02]  /*19490*/  FMUL.FTZ R110, R150.reuse, R111 ;  /* 0x0000006f966e7220 */ /* 0x040fe40000410000 */
[C---:B------:R-:W-:Y:S02]  /*194a0*/  FMUL.FTZ R149, R150.reuse, R151 ;  /* 0x0000009796957220 */ /* 0x040fe40000410000 */
[----:B------:R-:W-:Y:S02]  /*194b0*/  FMUL.FTZ R152, R150, R153 ;  /* 0x0000009996987220 */ /* 0x000fe40000410000 */
[----:B------:R-:W-:-:S04]  /*194c0*/  IMAD.WIDE.U32 R150, R143, R108, c[0x0][0x208] ;  /* 0x000082008f967625 */ /* 0x000fc800078e006c */
[----:B-----5:R-:W-:Y:S02]  /*194d0*/  FFMA.FTZ R108, R4, R109, R8 ;  /* 0x0000006d046c7223 */ /* 0x020fe40000010008 */
[----:B------:R-:W-:Y:S02]  /*194e0*/  FFMA.FTZ R109, R5, R110, R9 ;  /* 0x0000006e056d7223 */ /* 0x000fe40000010009 */
[----:B------:R-:W-:Y:S02]  /*194f0*/  FFMA.FTZ R111, R7, R152, R11 ;  /* 0x00000098076f7223 */ /* 0x000fe4000001000b */
[----:B------:R-:W-:-:S05]  /*19500*/  FFMA.FTZ R110, R6, R149, R10 ;  /* 0x00000095066e7223 */ /* 0x000fca000001000a */
[----:B------:R0:W-:Y:S02]  /*19510*/  STG.E.128 [R150.64], R108 ;  /* 0x0000006c96007986 */ /* 0x0001e4000c101d04 */
.L_x_25927:
[----:B------:R-:W-:Y:S05]  /*19520*/  BSYNC B0 ;  /* 0x0000000000007941 */ /* 0x000fea0003800000 */
.L_x_25926:
[----:B------:R-:W-:Y:S02]  /*19530*/  LOP3.LUT P0, RZ, R136, 0xff, RZ, 0xc0, !PT ;  /* 0x000000ff88ff7812 */ /* 0x000fe4000780c0ff */
[----:B------:R-:W-:Y:S02]  /*19540*/  IADD3 R126, R126, c[0x0][0x160], RZ ;  /* 0x000058007e7e7a10 */ /* 0x000fe40007ffe0ff */
[----:B------:R-:W-:Y:S02]  /*19550*/  SEL R136, RZ, 0x1, P0 ;  /* 0x00000001ff887807 */ /* 0x000fe40000000000 */
[----:B------:R-:W-:-:S13]  /*19560*/  ISETP.GE.AND P0, PT, R126, c[0x0][0x164], PT ;  /* 0x000059007e007a0c */ /* 0x000fda0003f06270 */
[----:B012--5:R-:W-:Y:S01]  /*19570*/  @P0 CALL.REL.NOINC `(.L_x_25928) ;  /* 0x0000001000000944 */ /* 0x027fe20003c00000 */
[----:B------:R-:W-:Y:S05]  /*19580*/  BRA `(.L_x_25929) ;  /* 0xfffe797000007947 */ /* 0x000fea000383ffff */
.L_x_25928:
[----:B------:R-:W-:Y:S05]  /*19590*/  EXIT ;  /* 0x000000000000794d */ /* 0x000fea0003800000 */
.L_x_25910:
[----:B------:R-:W-:Y:S01]  /*195a0*/  MOV R164, 0x1 ;  /* 0x0000000100a47802 */ /* 0x000fe20000000f00 */
[----:B------:R-:W-:Y:S01]  /*195b0*/  IMAD.MOV.U32 R149, RZ, RZ, 0x1f ;  /* 0x0000001fff957424 */ /* 0x000fe200078e00ff */
[----:B------:R-:W-:Y:S01]  /*195c0*/  MOV R150, 0x195f0 ;  /* 0x000195f000967802 */ /* 0x000fe20000000f00 */
[----:B------:R-:W-:Y:S02]  /*195d0*/  IMAD.MOV.U32 R166, RZ, RZ, -0x1 ;  /* 0xffffffffffa67424 */ /* 0x000fe400078e00ff */
[----:B-12--5:R-:W-:Y:S05]  /*195e0*/  CALL.REL.NOINC `($__internal_78_$__cuda_sm70_shflsync_bfly_p) ;  /* 0x000007f000007944 */ /* 0x026fea0003c00000 */
[----:B-1----:R-:W-:Y:S01]  /*195f0*/  IMAD.MOV.U32 R108, RZ, RZ, R149 ;  /* 0x000000ffff6c7224 */ /* 0x002fe200078e0095 */
[----:B0-----:R-:W-:Y:S05]  /*19600*/  BRA `(.L_x_25930) ;  /* 0xffffeaa000007947 */ /* 0x001fea000383ffff */
.L_x_25911:
[----:B------:R-:W-:Y:S01]  /*19610*/  IMAD.MOV.U32 R164, RZ, RZ, 0x2 ;  /* 0x00000002ffa47424 */ /* 0x000fe200078e00ff */
[----:B------:R-:W-:Y:S01]  /*19620*/  MOV R150, 0x19660 ;  /* 0x0001966000967802 */ /* 0x000fe20000000f00 */
[----:B------:R-:W-:Y:S02]  /*19630*/  IMAD.MOV.U32 R149, RZ, RZ, 0x1f ;  /* 0x0000001fff957424 */ /* 0x000fe400078e00ff */
[----:B------:R-:W-:Y:S02]  /*19640*/  IMAD.MOV.U32 R166, RZ, RZ, -0x1 ;  /* 0xffffffffffa67424 */ /* 0x000fe400078e00ff */
[----:B-12--5:R-:W-:Y:S05]  /*19650*/  CALL.REL.NOINC `($__internal_78_$__cuda_sm70_shflsync_bfly_p) ;  /* 0x0000078000007944 */ /* 0x026fea0003c00000 */
[----:B0-----:R-:W-:Y:S01]  /*19660*/  HFMA2.MMA R164, -RZ, RZ, 0, 2.384185791015625e-07 ;  /* 0x00000004ffa47435 */ /* 0x001fe200000001ff */
[----:B-1----:R-:W-:Y:S01]  /*19670*/  FADD.FTZ R109, R109, R149 ;  /* 0x000000956d6d7221 */ /* 0x002fe20000010000 */
[----:B------:R-:W-:Y:S01]  /*19680*/  MOV R150, 0x196c0 ;  /* 0x000196c000967802 */ /* 0x000fe20000000f00 */
[----:B------:R-:W-:-:S02]  /*19690*/  IMAD.MOV.U32 R149, RZ, RZ, 0x1f ;  /* 0x0000001fff957424 */ /* 0x000fc400078e00ff */
[----:B------:R-:W-:Y:S02]  /*196a0*/  IMAD.MOV.U32 R166, RZ, RZ, -0x1 ;  /* 0xffffffffffa67424 */ /* 0x000fe400078e00ff */
[----:B------:R-:W-:Y:S05]  /*196b0*/  CALL.REL.NOINC `($__internal_78_$__cuda_sm70_shflsync_bfly_p) ;  /* 0x0000072000007944 */ /* 0x000fea0003c00000 */
[----:B01----:R-:W-:Y:S01]  /*196c0*/  FADD.FTZ R109, R109, R149 ;  /* 0x000000956d6d7221 */ /* 0x003fe20000010000 */
[----:B------:R-:W-:Y:S01]  /*196d0*/  MOV R150, 0x19720 ;  /* 0x0001972000967802 */ /* 0x000fe20000000f00 */
[----:B------:R-:W-:Y:S02]  /*196e0*/  IMAD.MOV.U32 R164, RZ, RZ, 0x8 ;  /* 0x00000008ffa47424 */ /* 0x000fe400078e00ff */
[----:B------:R-:W-:Y:S02]  /*196f0*/  IMAD.MOV.U32 R149, RZ, RZ, 0x1f ;  /* 0x0000001fff957424 */ /* 0x000fe400078e00ff */
[----:B------:R-:W-:Y:S02]  /*19700*/  IMAD.MOV.U32 R166, RZ, RZ, -0x1 ;  /* 0xffffffffffa67424 */ /* 0x000fe400078e00ff */
[----:B------:R-:W-:Y:S05]  /*19710*/  CALL.REL.NOINC `($__internal_78_$__cuda_sm70_shflsync_bfly_p) ;  /* 0x000006c000007944 */ /* 0x000fea0003c00000 */
[----:B01----:R-:W-:Y:S01]  /*19720*/  FADD.FTZ R109, R109, R149 ;  /* 0x000000956d6d7221 */ /* 0x003fe20000010000 */
[----:B------:R-:W-:Y:S01]  /*19730*/  MOV R149, 0x1f ;  /* 0x0000001f00957802 */ /* 0x000fe20000000f00 */
[----:B------:R-:W-:Y:S01]  /*19740*/  IMAD.MOV.U32 R164, RZ, RZ, 0x10 ;  /* 0x00000010ffa47424 */ /* 0x000fe200078e00ff */
[----:B------:R-:W-:Y:S01]  /*19750*/  MOV R150, 0x19780 ;  /* 0x0001978000967802 */ /* 0x000fe20000000f00 */
[----:B------:R-:W-:-:S02]  /*19760*/  IMAD.MOV.U32 R166, RZ, RZ, -0x1 ;  /* 0xffffffffffa67424 */ /* 0x000fc400078e00ff */
[----:B------:R-:W-:Y:S05]  /*19770*/  CALL.REL.NOINC `($__internal_78_$__cuda_sm70_shflsync_bfly_p) ;  /* 0x0000066000007944 */ /* 0x000fea0003c00000 */
[----:B-1----:R-:W-:Y:S01]  /*19780*/  FADD.FTZ R108, R109, R149 ;  /* 0x000000956d6c7221 */ /* 0x002fe20000010000 */
[----:B------:R-:W-:Y:S01]  /*19790*/  P2R R111, PR, RZ, 0x40 ;  /* 0x00000040ff6f7803 */ /* 0x000fe20000000000 */
[----:B0-----:R-:W-:Y:S01]  /*197a0*/  IMAD.MOV.U32 R164, RZ, RZ, 0x1 ;  /* 0x00000001ffa47424 */ /* 0x001fe200078e00ff */
[----:B------:R-:W-:Y:S01]  /*197b0*/  ISETP.NE.AND P6, PT, R155, RZ, PT ;  /* 0x000000ff9b00720c */ /* 0x000fe20003fc5270 */
[----:B------:R-:W-:-:S02]  /*197c0*/  FMUL.FTZ R108, R135, R108 ;  /* 0x0000006c876c7220 */ /* 0x000fc40000410000 */
[----:B------:R-:W-:Y:S02]  /*197d0*/  IMAD.MOV.U32 R149, RZ, RZ, 0x1f ;  /* 0x0000001fff957424 */ /* 0x000fe400078e00ff */
[--C-:B------:R-:W-:Y:S02]  /*197e0*/  FADD.FTZ R109, R76, -R108.reuse ;  /* 0x8000006c4c6d7221 */ /* 0x100fe40000010000 */
[--C-:B------:R-:W-:Y:S02]  /*197f0*/  FADD.FTZ R150, R77, -R108.reuse ;  /* 0x8000006c4d967221 */ /* 0x100fe40000010000 */
[----:B------:R-:W-:Y:S02]  /*19800*/  FFMA.FTZ R109, R109, R109, RZ ;  /* 0x0000006d6d6d7223 */ /* 0x000fe400000100ff */
[----:B------:R-:W-:Y:S02]  /*19810*/  FADD.FTZ R152, R78, -R108 ;  /* 0x8000006c4e987221 */ /* 0x000fe40000010000 */
[----:B------:R-:W-:-:S02]  /*19820*/  FFMA.FTZ R109, R150, R150, R109 ;  /* 0x00000096966d7223 */ /* 0x000fc4000001006d */
[--C-:B------:R-:W-:Y:S02]  /*19830*/  FADD.FTZ R150, R79, -R108.reuse ;  /* 0x8000006c4f967221 */ /* 0x100fe40000010000 */
[----:B------:R-:W-:Y:S02]  /*19840*/  FFMA.FTZ R109, R152, R152, R109 ;  /* 0x00000098986d7223 */ /* 0x000fe4000001006d */
[----:B------:R-:W-:Y:S02]  /*19850*/  IMAD.MOV.U32 R166, RZ, RZ, -0x1 ;  /* 0xffffffffffa67424 */ /* 0x000fe400078e00ff */
[----:B------:R-:W-:Y:S02]  /*19860*/  FFMA.FTZ R109, R150, R150, R109 ;  /* 0x00000096966d7223 */ /* 0x000fe4000001006d */
[----:B------:R-:W-:-:S03]  /*19870*/  FADD.FTZ R150, R81, -R108 ;  /* 0x8000006c51967221 */ /* 0x000fc60000010000 */
[----:B------:R-:W-:Y:S01]  /*19880*/  FSEL R152, R109, RZ, P6 ;  /* 0x000000ff6d987208 */ /* 0x000fe20003000000 */
[----:B------:R-:W-:Y:S01]  /*19890*/  FADD.FTZ R109, R80, -R108 ;  /* 0x8000006c506d7221 */ /* 0x000fe20000010000 */
        /* <DEDUP_REMOVED lines=55> */
[----:B------:R-:W-:-:S03]  /*19c10*/  MOV R150, 0x19c40 ;  /* 0x00019c4000967802 */ /* 0x000fc60000000f00 */
[----:B------:R-:W-:Y:S02]  /*19c20*/  IMAD.MOV.U32 R109, RZ, RZ, R152 ;  /* 0x000000ffff6d7224 */ /* 0x000fe400078e0098 */
[----:B------:R-:W-:Y:S05]  /*19c30*/  CALL.REL.NOINC `($__internal_78_$__cuda_sm70_shflsync_bfly_p) ;  /* 0x000001a000007944 */ /* 0x000fea0003c00000 */
[----:B01----:R-:W-:Y:S01]  /*19c40*/  FADD.FTZ R109, R152, R149 ;  /* 0x00000095986d7221 */ /* 0x003fe20000010000 */
[----:B------:R-:W-:Y:S01]  /*19c50*/  HFMA2.MMA R149, -RZ, RZ, 0, 1.847743988037109375e-06 ;  /* 0x0000001fff957435 */ /* 0x000fe200000001ff */
[----:B------:R-:W-:Y:S01]  /*19c60*/  IMAD.MOV.U32 R164, RZ, RZ, 0x2 ;  /* 0x00000002ffa47424 */ /* 0x000fe200078e00ff */
[----:B------:R-:W-:Y:S01]  /*19c70*/  MOV R150, 0x19ca0 ;  /* 0x00019ca000967802 */ /* 0x000fe20000000f00 */
[----:B------:R-:W-:-:S03]  /*19c80*/  IMAD.MOV.U32 R166, RZ, RZ, -0x1 ;  /* 0xffffffffffa67424 */ /* 0x000fc600078e00ff */
[----:B------:R-:W-:Y:S05]  /*19c90*/  CALL.REL.NOINC `($__internal_78_$__cuda_sm70_shflsync_bfly_p) ;  /* 0x0000014000007944 */ /* 0x000fea0003c00000 */
[----:B01----:R-:W-:Y:S01]  /*19ca0*/  FADD.FTZ R109, R109, R149 ;  /* 0x000000956d6d7221 */ /* 0x003fe20000010000 */
[----:B------:R-:W-:Y:S01]  /*19cb0*/  MOV R150, 0x19d00 ;  /* 0x00019d0000967802 */ /* 0x000fe20000000f00 */
[----:B------:R-:W-:Y:S02]  /*19cc0*/  IMAD.MOV.U32 R164, RZ, RZ, 0x4 ;  /* 0x00000004ffa47424 */ /* 0x000fe400078e00ff */
[----:B------:R-:W-:Y:S02]  /*19cd0*/  IMAD.MOV.U32 R149, RZ, RZ, 0x1f ;  /* 0x0000001fff957424 */ /* 0x000fe400078e00ff */
[----:B------:R-:W-:-:S02]  /*19ce0*/  IMAD.MOV.U32 R166, RZ, RZ, -0x1 ;  /* 0xffffffffffa67424 */ /* 0x000fc400078e00ff */
[----:B------:R-:W-:Y:S05]  /*19cf0*/  CALL.REL.NOINC `($__internal_78_$__cuda_sm70_shflsync_bfly_p) ;  /* 0x000000e000007944 */ /* 0x000fea0003c00000 */
[----:B01----:R-:W-:Y:S01]  /*19d00*/  FADD.FTZ R109, R109, R149 ;  /* 0x000000956d6d7221 */ /* 0x003fe20000010000 */
[----:B------:R-:W-:Y:S01]  /*19d10*/  MOV R166, 0xffffffff ;  /* 0xffffffff00a67802 */ /* 0x000fe20000000f00 */
[----:B------:R-:W-:Y:S01]  /*19d20*/  IMAD.MOV.U32 R164, RZ, RZ, 0x8 ;  /* 0x00000008ffa47424 */ /* 0x000fe200078e00ff */
[----:B------:R-:W-:Y:S01]  /*19d30*/  MOV R150, 0x19d60 ;  /* 0x00019d6000967802 */ /* 0x000fe20000000f00 */
[----:B------:R-:W-:-:S02]  /*19d40*/  IMAD.MOV.U32 R149, RZ, RZ, 0x1f ;  /* 0x0000001fff957424 */ /* 0x000fc400078e00ff */
[----:B------:R-:W-:Y:S05]  /*19d50*/  CALL.REL.NOINC `($__internal_78_$__cuda_sm70_shflsync_bfly_p) ;  /* 0x0000008000007944 */ /* 0x000fea0003c00000 */
[----:B-1----:R-:W-:Y:S01]  /*19d60*/  FADD.FTZ R162, R109, R149 ;  /* 0x000000956da27221 */ /* 0x002fe20000010000 */
[----:B------:R-:W-:Y:S01]  /*19d70*/  MOV R150, 0x19dd0 ;  /* 0x00019dd000967802 */ /* 0x000fe20000000f00 */
[----:B0-----:R-:W-:-:S02]  /*19d80*/  IMAD.MOV.U32 R164, RZ, RZ, 0x10 ;  /* 0x00000010ffa47424 */ /* 0x001fc400078e00ff */
[----:B------:R-:W-:Y:S02]  /*19d90*/  IMAD.MOV.U32 R149, RZ, RZ, 0x1f ;  /* 0x0000001fff957424 */ /* 0x000fe400078e00ff */
[----:B------:R-:W-:Y:S02]  /*19da0*/  IMAD.MOV.U32 R166, RZ, RZ, -0x1 ;  /* 0xffffffffffa67424 */ /* 0x000fe400078e00ff */
[----:B------:R-:W-:Y:S02]  /*19db0*/  IMAD.MOV.U32 R109, RZ, RZ, R162 ;  /* 0x000000ffff6d7224 */ /* 0x000fe400078e00a2 */
[----:B------:R-:W-:Y:S05]  /*19dc0*/  CALL.REL.NOINC `($__internal_78_$__cuda_sm70_shflsync_bfly_p) ;  /* 0x0000001000007944 */ /* 0x000fea0003c00000 */
[----:B01----:R-:W-:Y:S05]  /*19dd0*/  BRA `(.L_x_25931) ;  /* 0xffffe85000007947 */ /* 0x003fea000383ffff */
        .weak           $__internal_78_$__cuda_sm70_shflsync_bfly_p
        .type           $__internal_78_$__cuda_sm70_shflsync_bfly_p,@function
        .size           $__internal_78_$__cuda_sm70_shflsync_bfly_p,(.L_x_26538 - $__internal_78_$__cuda_sm70_shflsync_bfly_p)
$__internal_78_$__cuda_sm70_shflsync_bfly_p:
[----:B------:R-:W-:Y:S01]  /*19de0*/  IMAD.MOV.U32 R151, RZ, RZ, 0x0 ;  /* 0x00000000ff977424 */ /* 0x000fe200078e00ff */
[----:B------:R-:W-:Y:S04]  /*19df0*/  WARPSYNC R166 ;  /* 0x000000a600007348 */ /* 0x000fe80003800000 */
[----:B------:R0:W1:Y:S01]  /*19e00*/  SHFL.BFLY PT, R149, R109, R164, R149 ;  /* 0x0c0000a46d957389 */ /* 0x00006200000e0095 */
[----:B------:R-:W-:Y:S05]  /*19e10*/  RET.REL.NODEC R150 `(_ZN10layer_norm31ln_parallel_residual_fwd_kernelINS_13Kernel_traitsIfffffjLj8192ELj1ELj1ELj8ELj16ENS_18Kernel_traits_baseILj8192EfffffjLj256EEEEELb1ELb1ELb0EEEvNS_9FwdParamsE) ;  /* 0xfffe61e096007950 */ /* 0x000fea0003c3ffff */
.L_x_25932:
        /* <DEDUP_REMOVED lines=14> */
.L_x_26538:


//--------------------- .text._ZN10layer_norm31ln_parallel_residual_fwd_kernelINS_13Kernel_traitsIfffffjLj8192ELj1ELj1ELj8ELj16ENS_18Kernel_traits_baseILj8192EfffffjLj256EEEEELb1ELb1ELb1EEEvNS_9FwdParamsE --------------------------
	.section	.text._ZN10layer_norm31ln_parallel_residual_fwd_kernelINS_13Kernel_traitsIfffffjLj8192ELj1ELj1ELj8ELj16ENS_18Kernel_traits_baseILj8192EfffffjLj256EEEEELb1ELb1ELb1EEEvNS_9FwdParamsE,"ax",@progbits
	.sectioninfo	@"SHI_REGISTERS=168"
	.align	128
        .global         _ZN10layer_norm31ln_parallel_residual_fwd_kernelINS_13Kernel_traitsIfffffjLj8192ELj1ELj1ELj8ELj16ENS_18Kernel_traits_baseILj8192EfffffjLj256EEEEELb1ELb1ELb1EEEvNS_9FwdParamsE
        .type           _ZN10layer_norm31ln_parallel_residual_fwd_kernelINS_13Kernel_traitsIfffffjLj8192ELj1ELj1ELj8ELj16ENS_18Kernel_traits_baseILj8192EfffffjLj256EEEEELb1ELb1ELb1EEEvNS_9FwdParamsE,@function
        .size           _ZN10layer_norm31ln_parallel_residual_fwd_kernelINS_13Kernel_traitsIfffffjLj8192ELj1ELj1ELj8ELj16ENS_18Kernel_traits_baseILj8192EfffffjLj256EEEEELb1ELb1ELb1EEEvNS_9FwdParamsE,(.L_x_26539 - _ZN10layer_norm31ln_parallel_residual_fwd_kernelINS_13Kernel_traitsIfffffjLj8192ELj1ELj1ELj8ELj16ENS_18Kernel_traits_baseILj8192EfffffjLj256EEEEELb1ELb1ELb1EEEvNS_9FwdParamsE)
        .other          _ZN10layer_norm31ln_parallel_residual_fwd_kernelINS_13Kernel_traitsIfffffjLj8192ELj1ELj1ELj8ELj16ENS_18Kernel_traits_baseILj8192EfffffjLj256EEEEELb1ELb1ELb1EEEvNS_9FwdParamsE,@"STO_CUDA_ENTRY STV_DEFAULT"
_ZN10layer_norm31ln_parallel_residual_fwd_kernelINS_13Kernel_traitsIfffffjLj8192ELj1ELj1ELj8ELj16ENS_18Kernel_traits_baseILj8192EfffffjLj256EEEEELb1ELb1ELb1EEEvNS_9FwdParamsE:
.text._ZN10layer_norm31ln_parallel_residual_fwd_kernelINS_13Kernel_traitsIfffffjLj8192ELj1ELj1ELj8ELj16ENS_18Kernel_traits_baseILj8192EfffffjLj256EEEEELb1ELb1ELb1EEEvNS_9FwdParamsE:
        /* <DEDUP_REMOVED lines=8> */
[----:B------:R-:W-:-:S07]  /*0080*/  ISETP.NE.AND.EX P0, PT, RZ, c[0x0][0x21c], PT, P0 ;  /* 0x00008700ff007a0c */ /* 0x000fce0003f05300 */
[----:B------:R-:W-:Y:S01]  /*0090*/  @P1 MOV R4, R145 ;  /* 0x0000009100041202 */ /* 0x000fe20000000f00 */
[----:B------:R-:W-:-:S05]  /*00a0*/  @P1 IMAD.MOV.U32 R5, RZ, RZ, R70 ;  /* 0x000000ffff051224 */ /* 0x000fca00078e0046 */
[----:B------:R1:W5:Y:S01]  /*00b0*/  @P1 LDG.E.64 R72, [R4.64] ;  /* 0x0000000404481981 */ /* 0x000362000c1e1b00 */
[----:B------:R-:W-:Y:S01]  /*00c0*/  IMAD.MOV.U32 R2, RZ, RZ, c[0x0][0x230] ;  /* 0x00008c00ff027624 */ /* 0x000fe200078e00ff */
[----:B0-----:R-:W-:Y:S01]  /*00d0*/  SHF.L.U32 R0, R108, 0x4, RZ ;  /* 0x000000046c007819 */ /* 0x001fe200000006ff */
[----:B------:R-:W-:-:S03]  /*00e0*/  IMAD.MOV.U32 R3, RZ, RZ, c[0x0][0x234] ;  /* 0x00008d00ff037624 */ /* 0x000fc600078e00ff */
[----:B------:R-:W-:Y:S01]  /*00f0*/  LOP3.LUT R68, R0, 0xff0, RZ, 0xc0, !PT ;  /* 0x00000ff000447812 */ /* 0x000fe200078ec0ff */
[----:B------:R-:W-:Y:S01]  /*0100*/  CS2R R64, SRZ ;  /* 0x0000000000407805 */ /* 0x000fe2000001ff00 */
[----:B------:R-:W-:Y:S01]  /*0110*/  CS2R R66, SRZ ;  /* 0x0000000000427805 */ /* 0x000fe2000001ff00 */
[----:B------:R-:W-:Y:S01]  /*0120*/  CS2R R60, SRZ ;  /* 0x00000000003c7805 */ /* 0x000fe2000001ff00 */
[C---:B-1----:R-:W-:Y:S01]  /*0130*/  IADD3 R4, P2, R68.reuse, c[0x0][0x218], RZ ;  /* 0x0000860044047a10 */ /* 0x042fe20007f5e0ff */
        /* <DEDUP_REMOVED lines=108> */
.L_x_26456:
[----:B------:R-:W-:Y:S01]  /*0800*/  ISETP.NE.U32.AND P0, PT, RZ, c[0x0][0x178], PT ;  /* 0x00005e00ff007a0c */ /* 0x000fe20003f05070 */
[----:B------:R-:W-:Y:S01]  /*0810*/  IMAD R76, R0, c[0x0][0x168], RZ ;  /* 0x00005a00004c7a24 */ /* 0x000fe200078e02ff */
[----:B------:R-:W-:Y:S01]  /*0820*/  ISETP.NE.U32.AND P1, PT, RZ, c[0x0][0x180], PT ;  /* 0x00006000ff007a0c */ /* 0x000fe20003f25070 */
[----:B------:R-:W-:Y:S01]  /*0830*/  IMAD.MOV.U32 R141, RZ, RZ, 0x10 ;  /* 0x00000010ff8d7424 */ /* 0x000fe200078e00ff */
[----:B------:R-:W-:Y:S02]  /*0840*/  ISETP.NE.AND.EX P3, PT, RZ, c[0x0][0x17c], PT, P0 ;  /* 0x00005f00ff007a0c */ /* 0x000fe40003f65300 */
[----:B------:R-:W-:Y:S02]  /*0850*/  ISETP.NE.AND.EX P0, PT, RZ, c[0x0][0x184], PT, P1 ;  /* 0x00006100ff007a0c */ /* 0x000fe40003f05310 */
[----:B------:R-:W-:-:S02]  /*0860*/  SHF.R.S32.HI R77, RZ, 0x1f, R76 ;  /* 0x0000001fff4d7819 */ /* 0x000fc4000001144c */
[----:B------:R-:W-:Y:S02]  /*0870*/  LOP3.LUT R104, R108, 0xff, RZ, 0xc0, !PT ;  /* 0x000000ff6c687812 */ /* 0x000fe400078ec0ff */
[----:B------:R-:W-:Y:S01]  /*0880*/  LEA.HI R77, R77, R76, RZ, 0x2 ;  /* 0x0000004c4d4d7211 */ /* 0x000fe200078f10ff */
        /* <DEDUP_REMOVED lines=22> */
.L_x_25934:
[----:B0-----:R-:W-:Y:S02]  /*09f0*/  IMAD.MOV.U32 R88, RZ, RZ, R114 ;  /* 0x000000ffff587224 */ /* 0x001fe400078e0072 */
.L_x_25935:
[----:B------:R-:W-:Y:S05]  /*0a00*/  BSYNC B0 ;  /* 0x0000000000007941 */ /* 0x000fea0003800000 */
.L_x_25933:
        /* <DEDUP_REMOVED lines=16> */
.L_x_25939:
[----:B------:R-:W-:Y:S05]  /*0b10*/  BSYNC B1 ;  /* 0x0000000000017941 */ /* 0x000fea0003800000 */
.L_x_25938:
        /* <DEDUP_REMOVED lines=40> */
[----:B------:R-:W-:-:S03]  /*0da0*/  LOP3.LUT R120, R83, R120, R122, 0x96, !PT ;  /* 0x0000007853787212 */ /* 0x000fc600078e967a */
[----:B------:R-:W-:Y:S01]  /*0db0*/  IMAD.MOV.U32 R114, RZ, RZ, R82 ;  /* 0x000000ffff727224 */ /* 0x000fe200078e0052 */
[----:B------:R-:W-:Y:S01]  /*0dc0*/  LOP3.LUT R121, R81, R84, R123, 0x96, !PT ;  /* 0x0000005451797212 */ /* 0x000fe200078e967b */
[----:B------:R-:W-:Y:S02]  /*0dd0*/  IMAD.MOV.U32 R116, RZ, RZ, R80 ;  /* 0x000000ffff747224 */ /* 0x000fe400078e0050 */
.L_x_25937:
[----:B------:R-:W-:Y:S05]  /*0de0*/  BSYNC B0 ;  /* 0x0000000000007941 */ /* 0x000fea0003800000 */
.L_x_25936:
        /* <DEDUP_REMOVED lines=15> */
.L_x_25940:
        /* <DEDUP_REMOVED lines=12> */
.L_x_25943:
[----:B------:R-:W-:Y:S02]  /*0fa0*/  IMAD.MOV.U32 R90, RZ, RZ, R114 ;  /* 0x000000ffff5a7224 */ /* 0x000fe400078e0072 */
.L_x_25944:
[----:B------:R-:W-:Y:S05]  /*0fb0*/  BSYNC B0 ;  /* 0x0000000000007941 */ /* 0x000fea0003800000 */
.L_x_25942:
        /* <DEDUP_REMOVED lines=16> */
.L_x_25948:
[----:B------:R-:W-:Y:S05]  /*10c0*/  BSYNC B1 ;  /* 0x0000000000017941 */ /* 0x000fea0003800000 */
.L_x_25947:
        /* <DEDUP_REMOVED lines=44> */
.L_x_25946:
[----:B------:R-:W-:Y:S05]  /*1390*/  BSYNC B0 ;  /* 0x0000000000007941 */ /* 0x000fea0003800000 */
.L_x_25945:
        /* <DEDUP_REMOVED lines=8> */
.L_x_25941:
        /* <DEDUP_REMOVED lines=12> */
.L_x_25950:
[----:B------:R-:W-:Y:S02]  /*14e0*/  IMAD.MOV.U32 R90, RZ, RZ, R114 ;  /* 0x000000ffff5a7224 */ /* 0x000fe400078e0072 */
.L_x_25951:
[----:B------:R-:W-:Y:S05]  /*14f0*/  BSYNC B0 ;  /* 0x0000000000007941 */ /* 0x000fea0003800000 */
.L_x_25949:
        /* <DEDUP_REMOVED lines=16> */
.L_x_25955:
[----:B------:R-:W-:Y:S05]  /*1600*/  BSYNC B1 ;  /* 0x0000000000017941 */ /* 0x000fea0003800000 */
.L_x_25954:
        /* <DEDUP_REMOVED lines=44> */
.L_x_25953:
[----:B------:R-:W-:Y:S05]  /*18d0*/  BSYNC B0 ;  /* 0x0000000000007941 */ /* 0x000fea0003800000 */
.L_x_25952:
        /* <DEDUP_REMOVED lines=11> */
.L_x_25956:
        /* <DEDUP_REMOVED lines=12> */
.L_x_25959:
[----:B------:R-:W-:Y:S02]  /*1a50*/  IMAD.MOV.U32 R88, RZ, RZ, R114 ;  /* 0x000000ffff587224 */ /* 0x000fe400078e0072 */
.L_x_25960:
[----:B------:R-:W-:Y:S05]  /*1a60*/  BSYNC B0 ;  /* 0x0000000000007941 */ /* 0x000fea0003800000 */
.L_x_25958:
        /* <DEDUP_REMOVED lines=16> */
.L_x_25964:
[----:B------:R-:W-:Y:S05]  /*1b70*/  BSYNC B1 ;  /* 0x0000000000017941 */ /* 0x000fea0003800000 */
.L_x_25963:
        /* <DEDUP_REMOVED lines=44> */
.L_x_25962:
[----:B------:R-:W-:Y:S05]  /*1e40*/  BSYNC B0 ;  /* 0x0000000000007941 */ /* 0x000fea0003800000 */
.L_x_25961:
        /* <DEDUP_REMOVED lines=8> */
.L_x_25957:
        /* <DEDUP_REMOVED lines=12> */
.L_x_25966:
[----:B------:R-:W-:Y:S02]  /*1f90*/  IMAD.MOV.U32 R88, RZ, RZ, R114 ;  /* 0x000000ffff587224 */ /* 0x000fe400078e0072 */
.L_x_25967:
[----:B------:R-:W-:Y:S05]  /*1fa0*/  BSYNC B0 ;  /* 0x0000000000007941 */ /* 0x000fea0003800000 */
.L_x_25965:
        /* <DEDUP_REMOVED lines=16> */
.L_x_25971:
[----:B------:R-:W-:Y:S05]  /*20b0*/  BSYNC B1 ;  /* 0x0000000000017941 */ /* 0x000fea0003800000 */
.L_x_25970:
        /* <DEDUP_REMOVED lines=44> */
.L_x_25969:
[----:B------:R-:W-:Y:S05]  /*2380*/  BSYNC B0 ;  /* 0x0000000000007941 */ /* 0x000fea0003800000 */
.L_x_25968:
        /* <DEDUP_REMOVED lines=11> */
.L_x_25972:
        /* <DEDUP_REMOVED lines=12> */
.L_x_25975:
[----:B------:R-:W-:Y:S02]  /*2500*/  IMAD.MOV.U32 R78, RZ, RZ, R114 ;  /* 0x000000ffff4e7224 */ /* 0x000fe400078e0072 */
.L_x_25976:
[----:B------:R-:W-:Y:S05]  /*2510*/  BSYNC B0 ;  /* 0x0000000000007941 */ /* 0x000fea0003800000 */
.L_x_25974:
        /* <DEDUP_REMOVED lines=16> */
.L_x_25980:
[----:B------:R-:W-:Y:S05]  /*2620*/  BSYNC B1 ;  /* 0x0000000000017941 */ /* 0x000fea0003800000 */
.L_x_25979:
        /* <DEDUP_REMOVED lines=44> */
.L_x_25978:
[----:B------:R-:W-:Y:S05]  /*28f0*/  BSYNC B0 ;  /* 0x0000000000007941 */ /* 0x000fea0003800000 */
.L_x_25977:
        /* <DEDUP_REMOVED lines=8> */
.L_x_25973:
        /* <DEDUP_REMOVED lines=12> */
.L_x_25982:
[----:B------:R-:W-:Y:S02]  /*2a40*/  IMAD.MOV.U32 R78, RZ, RZ, R114 ;  /* 0x000000ffff4e7224 */ /* 0x000fe400078e0072 */
.L_x_25983:
[----:B------:R-:W-:Y:S05]  /*2a50*/  BSYNC B0 ;  /* 0x0000000000007941 */ /* 0x000fea0003800000 */
.L_x_25981:
        /* <DEDUP_REMOVED lines=16> */
.L_x_25987:
[----:B------:R-:W-:Y:S05]  /*2b60*/  BSYNC B1 ;  /* 0x0000000000017941 */ /* 0x000fea0003800000 */
.L_x_25986:
        /* <DEDUP_REMOVED lines=44> */
.L_x_25985:
[----:B------:R-:W-:Y:S05]  /*2e30*/  BSYNC B0 ;  /* 0x0000000000007941 */ /* 0x000fea0003800000 */
.L_x_25984:
        /* <DEDUP_REMOVED lines=11> */
.L_x_25988:
        /* <DEDUP_REMOVED lines=12> */
.L_x_25991:
[----:B------:R-:W-:Y:S02]  /*2fb0*/  IMAD.MOV.U32 R88, RZ, RZ, R114 ;  /* 0x000000ffff587224 */ /* 0x000fe400078e0072 */
.L_x_25992:
[----:B------:R-:W-:Y:S05]  /*2fc0*/  BSYNC B0 ;  /* 0x0000000000007941 */ /* 0x000fea0003800000 */
.L_x_25990:
        /* <DEDUP_REMOVED lines=16> */
.L_x_25996:
[----:B------:R-:W-:Y:S05]  /*30d0*/  BSYNC B1 ;  /* 0x0000000000017941 */ /* 0x000fea0003800000 */
.L_x_25995:
        /* <DEDUP_REMOVED lines=44> */
.L_x_25994:
[----:B------:R-:W-:Y:S05]  /*33a0*/  BSYNC B0 ;  /* 0x0000000000007941 */ /* 0x000fea0003800000 */
.L_x_25993:
        /* <DEDUP_REMOVED lines=8> */
.L_x_25989:
        /* <DEDUP_REMOVED lines=31> */
.L_x_25997:
        /* <DEDUP_REMOVED lines=15> */
.L_x_25999:
[----:B-1----:R-:W-:Y:S02]  /*3710*/  IMAD.MOV.U32 R92, RZ, RZ, R114 ;  /* 0x000000ffff5c7224 */ /* 0x002fe400078e0072 */
.L_x_26000:
[----:B------:R-:W-:Y:S05]  /*3720*/  BSYNC B0 ;  /* 0x0000000000007941 */ /* 0x000fea0003800000 */
.L_x_25998:
        /* <DEDUP_REMOVED lines=16> */
.L_x_26004:
[----:B------:R-:W-:Y:S05]  /*3830*/  BSYNC B1 ;  /* 0x0000000000017941 */ /* 0x000fea0003800000 */
.L_x_26003:
        /* <DEDUP_REMOVED lines=44> */
.L_x_26002:
[----:B------:R-:W-:Y:S05]  /*3b00*/  BSYNC B0 ;  /* 0x0000000000007941 */ /* 0x000fea0003800000 */
.L_x_26001:
[----:B------:R-:W0:Y:S01]  /*3b10*/  I2F.U32 R81, R92 ;  /* 0x0000005c00517306 */ /* 0x000e220000201000 */
[----:B------:R-:W-:Y:S01]  /*3b20*/  ISETP.NE.AND P6, PT, R145, RZ, PT ;  /* 0x000000ff9100720c */ /* 0x000fe20003fc5270 */
[----:B-----5:R-:W-:Y:S02]  /*3b30*/  FMUL.FTZ R76, R76, c[0x0][0x1e8] ;  /* 0x00007a004c4c7a20 */ /* 0x020fe40000410000 */
        /* <DEDUP_REMOVED lines=9> */
.L_x_26005:
        /* <DEDUP_REMOVED lines=12> */
.L_x_26008:
[----:B------:R-:W-:Y:S02]  /*3c90*/  IMAD.MOV.U32 R92, RZ, RZ, R114 ;  /* 0x000000ffff5c7224 */ /* 0x000fe400078e0072 */
.L_x_26009:
[----:B------:R-:W-:Y:S05]  /*3ca0*/  BSYNC B0 ;  /* 0x0000000000007941 */ /* 0x000fea0003800000 */
.L_x_26007:
        /* <DEDUP_REMOVED lines=16> */
.L_x_26013:
[----:B------:R-:W-:Y:S05]  /*3db0*/  BSYNC B1 ;  /* 0x0000000000017941 */ /* 0x000fea0003800000 */
.L_x_26012:
        /* <DEDUP_REMOVED lines=44> */
.L_x_26011:
[----:B------:R-:W-:Y:S05]  /*4080*/  BSYNC B0 ;  /* 0x0000000000007941 */ /* 0x000fea0003800000 */
.L_x_26010:
        /* <DEDUP_REMOVED lines=8> */
.L_x_26006:
        /* <DEDUP_REMOVED lines=12> */
.L_x_26015:
[----:B------:R-:W-:Y:S02]  /*41d0*/  IMAD.MOV.U32 R92, RZ, RZ, R114 ;  /* 0x000000ffff5c7224 */ /* 0x000fe400078e0072 */
.L_x_26016:
[----:B------:R-:W-:Y:S05]  /*41e0*/  BSYNC B0 ;  /* 0x0000000000007941 */ /* 0x000fea0003800000 */
.L_x_26014:
        /* <DEDUP_REMOVED lines=16> */
.L_x_26020:
[----:B------:R-:W-:Y:S05]  /*42f0*/  BSYNC B1 ;  /* 0x0000000000017941 */ /* 0x000fea0003800000 */
.L_x_26019:
        /* <DEDUP_REMOVED lines=44> */
.L_x_26018:
[----:B------:R-:W-:Y:S05]  /*45c0*/  BSYNC B0 ;  /* 0x0000000000007941 */ /* 0x000fea0003800000 */
.L_x_26017:
        /* <DEDUP_REMOVED lines=11> */
.L_x_26021:
        /* <DEDUP_REMOVED lines=12> */
.L_x_26024:
[----:B------:R-:W-:Y:S02]  /*4740*/  IMAD.MOV.U32 R92, RZ, RZ, R114 ;  /* 0x000000ffff5c7224 */ /* 0x000fe400078e0072 */
.L_x_26025:
[----:B------:R-:W-:Y:S05]  /*4750*/  BSYNC B0 ;  /* 0x0000000000007941 */ /* 0x000fea0003800000 */
.L_x_26023:
        /* <DEDUP_REMOVED lines=16> */
.L_x_26029:
[----:B------:R-:W-:Y:S05]  /*4860*/  BSYNC B1 ;  /* 0x0000000000017941 */ /* 0x000fea0003800000 */
.L_x_26028:
        /* <DEDUP_REMOVED lines=44> */
.L_x_26027:
[----:B------:R-:W-:Y:S05]  /*4b30*/  BSYNC B0 ;  /* 0x0000000000007941 */ /* 0x000fea0003800000 */
.L_x_26026:
        /* <DEDUP_REMOVED lines=8> */
.L_x_26022:
        /* <DEDUP_REMOVED lines=12> */
.L_x_26031:
[----:B------:R-:W-:Y:S02]  /*4c80*/  IMAD.MOV.U32 R92, RZ, RZ, R114 ;  /* 0x000000ffff5c7224 */ /* 0x000fe400078e0072 */
.L_x_26032:
[----:B------:R-:W-:Y:S05]  /*4c90*/  BSYNC B0 ;  /* 0x0000000000007941 */ /* 0x000fea0003800000 */
.L_x_26030:
        /* <DEDUP_REMOVED lines=16> */
.L_x_26036:
[----:B------:R-:W-:Y:S05]  /*4da0*/  BSYNC B1 ;  /* 0x0000000000017941 */ /* 0x000fea0003800000 */
.L_x_26035:
        /* <DEDUP_REMOVED lines=44> */
.L_x_26034:
[----:B------:R-:W-:Y:S05]  /*5070*/  BSYNC B0 ;  /* 0x0000000000007941 */ /* 0x000fea0003800000 */
.L_x_26033:
        /* <DEDUP_REMOVED lines=11> */
.L_x_26037:
        /* <DEDUP_REMOVED lines=12> */
.L_x_26040:
[----:B------:R-:W-:Y:S02]  /*51f0*/  IMAD.MOV.U32 R92, RZ, RZ, R114 ;  /* 0x000000ffff5c7224 */ /* 0x000fe400078e0072 */
.L_x_26041:
[----:B------:R-:W-:Y:S05]  /*5200*/  BSYNC B0 ;  /* 0x0000000000007941 */ /* 0x000fea0003800000 */
.L_x_26039:
        /* <DEDUP_REMOVED lines=16> */
.L_x_26045:
[----:B------:R-:W-:Y:S05]  /*5310*/  BSYNC B1 ;  /* 0x0000000000017941 */ /* 0x000fea0003800000 */
.L_x_26044:
        /* <DEDUP_REMOVED lines=44> */
.L_x_26043:
[----:B------:R-:W-:Y:S05]  /*55e0*/  BSYNC B0 ;  /* 0x0000000000007941 */ /* 0x000fea0003800000 */
.L_x_26042:
        /* <DEDUP_REMOVED lines=8> */
.L_x_26038:
        /* <DEDUP_REMOVED lines=12> */
.L_x_26047:
[----:B------:R-:W-:Y:S02]  /*5730*/  IMAD.MOV.U32 R92, RZ, RZ, R114 ;  /* 0x000000ffff5c7224 */ /* 0x000fe400078e0072 */
.L_x_26048:
[----:B------:R-:W-:Y:S05]  /*5740*/  BSYNC B0 ;  /* 0x0000000000007941 */ /* 0x000fea0003800000 */
.L_x_26046:
        /* <DEDUP_REMOVED lines=16> */
.L_x_26052:
[----:B------:R-:W-:Y:S05]  /*5850*/  BSYNC B1 ;  /* 0x0000000000017941 */ /* 0x000fea0003800000 */
.L_x_26051:
        /* <DEDUP_REMOVED lines=44> */
.L_x_26050:
[----:B------:R-:W-:Y:S05]  /*5b20*/  BSYNC B0 ;  /* 0x0000000000007941 */ /* 0x000fea0003800000 */
.L_x_26049:
        /* <DEDUP_REMOVED lines=11> */
.L_x_26053:
        /* <DEDUP_REMOVED lines=12> */
.L_x_26056:
[----:B------:R-:W-:Y:S02]  /*5ca0*/  IMAD.MOV.U32 R92, RZ, RZ, R114 ;  /* 0x000000ffff5c7224 */ /* 0x000fe400078e0072 */
.L_x_26057:
[----:B------:R-:W-:Y:S05]  /*5cb0*/  BSYNC B0 ;  /* 0x0000000000007941 */ /* 0x000fea0003800000 */
.L_x_26055:
        /* <DEDUP_REMOVED lines=16> */
.L_x_26061:
[----:B------:R-:W-:Y:S05]  /*5dc0*/  BSYNC B1 ;  /* 0x0000000000017941 */ /* 0x000fea0003800000 */
.L_x_26060:
        /* <DEDUP_REMOVED lines=44> */
.L_x_26059:
[----:B------:R-:W-:Y:S05]  /*6090*/  BSYNC B0 ;  /* 0x0000000000007941 */ /* 0x000fea0003800000 */
.L_x_26058:
        /* <DEDUP_REMOVED lines=8> */
.L_x_26054:
[----:B------:R-:W-:Y:S01]  /*6120*/  SEL R80, RZ, 0x1000000, P4 ;  /* 0x01000000ff507807 */ /* 0x000fe20002000000 */
[----:B------:R-:W-:Y:S01]  /*6130*/  IMAD.MOV.U32 R143, RZ, RZ, 0x4 ;  /* 0x00000004ff8f7424 */ /* 0x000fe200078e00ff */
        /* <DEDUP_REMOVED lines=8> */
[----:B------:R0:W-:Y:S01]  /*61c0*/  STG.E.128 [R80.64], R76 ;  /* 0x0000004c50007986 */ /* 0x0001e2000c101d04 */
[----:B------:R-:W-:-:S04]  /*61d0*/  IMAD.WIDE.U32 R82, R140, R143, c[0x0][0x190] ;  /* 0x000064008c527625 */ /* 0x000fc800078e008f */
[CC--:B------:R-:W-:Y:S01]  /*61e0*/  @P0 IMAD.WIDE.U32 R92, R144.reuse, R141.reuse, c[0x0][0x180] ;  /* 0x00006000905c0625 */ /* 0x0c0fe200078e008d */
[----:B------:R0:W-:Y:S03]  /*61f0*/  STG.E [R82.64], R95 ;  /* 0x0000005f52007986 */ /* 0x0001e6000c101904 */
[----:B------:R-:W-:-:S04]  /*6200*/  @P5 IMAD.WIDE.U32 R90, R144, R141, c[0x0][0x178] ;  /* 0x00005e00905a5625 */ /* 0x000fc800078e008d */
[----:B------:R-:W-:Y:S01]  /*6210*/  IMAD.WIDE.U32 R88, R144, R141, c[0x0][0x170] ;  /* 0x00005c0090587625 */ /* 0x000fe200078e008d */
        /* <DEDUP_REMOVED lines=11> */
.L_x_26062:
        /* <DEDUP_REMOVED lines=15> */
.L_x_26064:
[----:B-1----:R-:W-:Y:S02]  /*63c0*/  IMAD.MOV.U32 R96, RZ, RZ, R114 ;  /* 0x000000ffff607224 */ /* 0x002fe400078e0072 */
.L_x_26065:
[----:B------:R-:W-:Y:S05]  /*63d0*/  BSYNC B0 ;  /* 0x0000000000007941 */ /* 0x000fea0003800000 */
.L_x_26063:
        /* <DEDUP_REMOVED lines=16> */
.L_x_26069:
[----:B------:R-:W-:Y:S05]  /*64e0*/  BSYNC B1 ;  /* 0x0000000000017941 */ /* 0x000fea0003800000 */
.L_x_26068:
        /* <DEDUP_REMOVED lines=44> */
.L_x_26067:
[----:B------:R-:W-:Y:S05]  /*67b0*/  BSYNC B0 ;  /* 0x0000000000007941 */ /* 0x000fea0003800000 */
.L_x_26066:
        /* <DEDUP_REMOVED lines=12> */
.L_x_26070:
        /* <DEDUP_REMOVED lines=12> */
.L_x_26073:
[----:B------:R-:W-:Y:S02]  /*6940*/  IMAD.MOV.U32 R96, RZ, RZ, R114 ;  /* 0x000000ffff607224 */ /* 0x000fe400078e0072 */
.L_x_26074:
[----:B------:R-:W-:Y:S05]  /*6950*/  BSYNC B0 ;  /* 0x0000000000007941 */ /* 0x000fea0003800000 */
.L_x_26072:
        /* <DEDUP_REMOVED lines=16> */
.L_x_26078:
[----:B------:R-:W-:Y:S05]  /*6a60*/  BSYNC B1 ;  /* 0x0000000000017941 */ /* 0x000fea0003800000 */
.L_x_26077:
        /* <DEDUP_REMOVED lines=44> */
.L_x_26076:
[----:B------:R-:W-:Y:S05]  /*6d30*/  BSYNC B0 ;  /* 0x0000000000007941 */ /* 0x000fea0003800000 */
.L_x_26075:
        /* <DEDUP_REMOVED lines=8> */
.L_x_26071:
        /* <DEDUP_REMOVED lines=12> */
.L_x_26080:
[----:B------:R-:W-:Y:S02]  /*6e80*/  IMAD.MOV.U32 R96, RZ, RZ, R114 ;  /* 0x000000ffff607224 */ /* 0x000fe400078e0072 */
.L_x_26081:
[----:B------:R-:W-:Y:S05]  /*6e90*/  BSYNC B0 ;  /* 0x0000000000007941 */ /* 0x000fea0003800000 */
.L_x_26079:
        /* <DEDUP_REMOVED lines=16> */
.L_x_26085:
[----:B------:R-:W-:Y:S05]  /*6fa0*/  BSYNC B1 ;  /* 0x0000000000017941 */ /* 0x000fea0003800000 */
.L_x_26084:
        /* <DEDUP_REMOVED lines=44> */
.L_x_26083:
[----:B------:R-:W-:Y:S05]  /*7270*/  BSYNC B0 ;  /* 0x0000000000007941 */ /* 0x000fea0003800000 */
.L_x_26082:
        /* <DEDUP_REMOVED lines=11> */
.L_x_26086:
        /* <DEDUP_REMOVED lines=12> */
.L_x_26089:
[----:B------:R-:W-:Y:S02]  /*73f0*/  IMAD.MOV.U32 R96, RZ, RZ, R114 ;  /* 0x000000ffff607224 */ /* 0x000fe400078e0072 */
.L_x_26090:
[----:B------:R-:W-:Y:S05]  /*7400*/  BSYNC B0 ;  /* 0x0000000000007941 */ /* 0x000fea0003800000 */
.L_x_26088:
        /* <DEDUP_REMOVED lines=16> */
.L_x_26094:
[----:B------:R-:W-:Y:S05]  /*7510*/  BSYNC B1 ;  /* 0x0000000000017941 */ /* 0x000fea0003800000 */
.L_x_26093:
        /* <DEDUP_REMOVED lines=44> */
.L_x_26092:
[----:B------:R-:W-:Y:S05]  /*77e0*/  BSYNC B0 ;  /* 0x0000000000007941 */ /* 0x000fea0003800000 */
.L_x_26091:
        /* <DEDUP_REMOVED lines=8> */
.L_x_26087:
        /* <DEDUP_REMOVED lines=12> */
.L_x_26096:
[----:B------:R-:W-:Y:S02]  /*7930*/  IMAD.MOV.U32 R96, RZ, RZ, R114 ;  /* 0x000000ffff607224 */ /* 0x000fe400078e0072 */
.L_x_26097:
[----:B------:R-:W-:Y:S05]  /*7940*/  BSYNC B0 ;  /* 0x0000000000007941 */ /* 0x000fea0003800000 */
.L_x_26095:
        /* <DEDUP_REMOVED lines=16> */
.L_x_26101:
[----:B------:R-:W-:Y:S05]  /*7a50*/  BSYNC B1 ;  /* 0x0000000000017941 */ /* 0x000fea0003800000 */
.L_x_26100:
        /* <DEDUP_REMOVED lines=44> */
.L_x_26099:
[----:B------:R-:W-:Y:S05]  /*7d20*/  BSYNC B0 ;  /* 0x0000000000007941 */ /* 0x000fea0003800000 */
.L_x_26098:
        /* <DEDUP_REMOVED lines=11> */
.L_x_26102:
        /* <DEDUP_REMOVED lines=12> */
.L_x_26105:
[----:B------:R-:W-:Y:S02]  /*7ea0*/  IMAD.MOV.U32 R96, RZ, RZ, R114 ;  /* 0x000000ffff607224 */ /* 0x000fe400078e0072 */
.L_x_26106:
[----:B------:R-:W-:Y:S05]  /*7eb0*/  BSYNC B0 ;  /* 0x0000000000007941 */ /* 0x000fea0003800000 */
.L_x_26104:
        /* <DEDUP_REMOVED lines=16> */
.L_x_26110:
[----:B------:R-:W-:Y:S05]  /*7fc0*/  BSYNC B1 ;  /* 0x0000000000017941 */ /* 0x000fea0003800000 */
.L_x_26109:
        /* <DEDUP_REMOVED lines=44> */
.L_x_26108:
[----:B------:R-:W-:Y:S05]  /*8290*/  BSYNC B0 ;  /* 0x0000000000007941 */ /* 0x000fea0003800000 */
.L_x_26107:
        /* <DEDUP_REMOVED lines=8> */
.L_x_26103:
        /* <DEDUP_REMOVED lines=12> */
.L_x_26112:
[----:B------:R-:W-:Y:S02]  /*83e0*/  IMAD.MOV.U32 R96, RZ, RZ, R114 ;  /* 0x000000ffff607224 */ /* 0x000fe400078e0072 */
.L_x_26113:
[----:B------:R-:W-:Y:S05]  /*83f0*/  BSYNC B0 ;  /* 0x0000000000007941 */ /* 0x000fea0003800000 */
.L_x_26111:
        /* <DEDUP_REMOVED lines=16> */
.L_x_26117:
[----:B------:R-:W-:Y:S05]  /*8500*/  BSYNC B1 ;  /* 0x0000000000017941 */ /* 0x000fea0003800000 */
.L_x_26116:
        /* <DEDUP_REMOVED lines=44> */
.L_x_26115:
[----:B------:R-:W-:Y:S05]  /*87d0*/  BSYNC B0 ;  /* 0x0000000000007941 */ /* 0x000fea0003800000 */
.L_x_26114:
        /* <DEDUP_REMOVED lines=11> */
.L_x_26118:
        /* <DEDUP_REMOVED lines=12> */
.L_x_26121:
[----:B------:R-:W-:Y:S02]  /*8950*/  IMAD.MOV.U32 R96, RZ, RZ, R114 ;  /* 0x000000ffff607224 */ /* 0x000fe400078e0072 */
.L_x_26122:
[----:B------:R-:W-:Y:S05]  /*8960*/  BSYNC B0 ;  /* 0x0000000000007941 */ /* 0x000fea0003800000 */
.L_x_26120:
        /* <DEDUP_REMOVED lines=16> */
.L_x_26126:
[----:B------:R-:W-:Y:S05]  /*8a70*/  BSYNC B1 ;  /* 0x0000000000017941 */ /* 0x000fea0003800000 */
.L_x_26125:
        /* <DEDUP_REMOVED lines=44> */
.L_x_26124:
[----:B------:R-:W-:Y:S05]  /*8d40*/  BSYNC B0 ;  /* 0x0000000000007941 */ /* 0x000fea0003800000 */
.L_x_26123:
        /* <DEDUP_REMOVED lines=8> */
.L_x_26119:
[----:B------:R-:W-:Y:S02]  /*8dd0*/  SEL R88, RZ, 0x1000000, P4 ;  /* 0x01000000ff587807 */ /* 0x000fe40002000000 */
[----:B------:R-:W-:Y:S02]  /*8de0*/  SEL R89, RZ, 0x10000, P3 ;  /* 0x00010000ff597807 */ /* 0x000fe40001800000 */
[----:B------:R-:W-:Y:S02]  /*8df0*/  SEL R90, RZ, 0x100, P2 ;  /* 0x00000100ff5a7807 */ /* 0x000fe40001000000 */
[----:B------:R-:W-:Y:S02]  /*8e00*/  SEL R91, RZ, 0x1, P1 ;  /* 0x00000001ff5b7807 */ /* 0x000fe40000800000 */
[----:B------:R-:W-:Y:S01]  /*8e10*/  IADD3 R90, R90, R88, R89 ;  /* 0x000000585a5a7210 */ /* 0x000fe20007ffe059 */
[----:B------:R-:W-:Y:S01]  /*8e20*/  IMAD.WIDE.U32 R88, R144, R141, c[0x0][0x188] ;  /* 0x0000620090587625 */ /* 0x000fe200078e008d */
[----:B------:R-:W-:-:S02]  /*8e30*/  ISETP.NE.AND P5, PT, R147, RZ, PT ;  /* 0x000000ff9300720c */ /* 0x000fc40003fa5270 */
[----:B------:R-:W-:Y:S01]  /*8e40*/  IADD3 R99, R90, R91, RZ ;  /* 0x0000005b5a637210 */ /* 0x000fe20007ffe0ff */
[----:B------:R-:W-:Y:S01]  /*8e50*/  IMAD.WIDE.U32 R90, R144, R143, c[0x0][0x190] ;  /* 0x00006400905a7625 */ /* 0x000fe200078e008f */
[----:B------:R0:W-:Y:S01]  /*8e60*/  STG.E.128 [R88.64], R80 ;  /* 0x0000005058007986 */ /* 0x0001e2000c101d04 */
[----:B------:R-:W-:-:S03]  /*8e70*/  IADD3 R146, R104, 0x300, RZ ;  /* 0x0000030068927810 */ /* 0x000fc60007ffe0ff */
[----:B------:R0:W-:Y:S02]  /*8e80*/  STG.E [R90.64], R99 ;  /* 0x000000635a007986 */ /* 0x0001e4000c101904 */
        /* <DEDUP_REMOVED lines=14> */
.L_x_26127:
        /* <DEDUP_REMOVED lines=15> */
.L_x_26129:
[----:B-1----:R-:W-:Y:S02]  /*9060*/  MOV R100, R114 ;  /* 0x0000007200647202 */ /* 0x002fe40000000f00 */
.L_x_26130:
[----:B------:R-:W-:Y:S05]  /*9070*/  BSYNC B0 ;  /* 0x0000000000007941 */ /* 0x000fea0003800000 */
.L_x_26128:
        /* <DEDUP_REMOVED lines=16> */
.L_x_26134:
[----:B------:R-:W-:Y:S05]  /*9180*/  BSYNC B1 ;  /* 0x0000000000017941 */ /* 0x000fea0003800000 */
.L_x_26133:
        /* <DEDUP_REMOVED lines=44> */
.L_x_26132:
[----:B------:R-:W-:Y:S05]  /*9450*/  BSYNC B0 ;  /* 0x0000000000007941 */ /* 0x000fea0003800000 */
.L_x_26131:
        /* <DEDUP_REMOVED lines=12> */
.L_x_26135:
        /* <DEDUP_REMOVED lines=12> */
.L_x_26138:
[----:B------:R-:W-:Y:S02]  /*95e0*/  MOV R100, R114 ;  /* 0x0000007200647202 */ /* 0x000fe40000000f00 */
.L_x_26139:
[----:B------:R-:W-:Y:S05]  /*95f0*/  BSYNC B0 ;  /* 0x0000000000007941 */ /* 0x000fea0003800000 */
.L_x_26137:
        /* <DEDUP_REMOVED lines=16> */
.L_x_26143:
[----:B------:R-:W-:Y:S05]  /*9700*/  BSYNC B1 ;  /* 0x0000000000017941 */ /* 0x000fea0003800000 */
.L_x_26142:
        /* <DEDUP_REMOVED lines=44> */
.L_x_26141:
[----:B------:R-:W-:Y:S05]  /*99d0*/  BSYNC B0 ;  /* 0x0000000000007941 */ /* 0x000fea0003800000 */
.L_x_26140:
        /* <DEDUP_REMOVED lines=8> */
.L_x_26136:
        /* <DEDUP_REMOVED lines=12> */
.L_x_26145:
[----:B------:R-:W-:Y:S02]  /*9b20*/  IMAD.MOV.U32 R100, RZ, RZ, R114 ;  /* 0x000000ffff647224 */ /* 0x000fe400078e0072 */
.L_x_26146:
[----:B------:R-:W-:Y:S05]  /*9b30*/  BSYNC B0 ;  /* 0x0000000000007941 */ /* 0x000fea0003800000 */
.L_x_26144:
        /* <DEDUP_REMOVED lines=16> */
.L_x_26150:
[----:B------:R-:W-:Y:S05]  /*9c40*/  BSYNC B1 ;  /* 0x0000000000017941 */ /* 0x000fea0003800000 */
.L_x_26149:
        /* <DEDUP_REMOVED lines=44> */
.L_x_26148:
[----:B------:R-:W-:Y:S05]  /*9f10*/  BSYNC B0 ;  /* 0x0000000000007941 */ /* 0x000fea0003800000 */
.L_x_26147:
        /* <DEDUP_REMOVED lines=11> */
.L_x_26151:
        /* <DEDUP_REMOVED lines=12> */
.L_x_26154:
[----:B------:R-:W-:Y:S02]  /*a090*/  IMAD.MOV.U32 R100, RZ, RZ, R114 ;  /* 0x000000ffff647224 */ /* 0x000fe400078e0072 */
.L_x_26155:
[----:B------:R-:W-:Y:S05]  /*a0a0*/  BSYNC B0 ;  /* 0x0000000000007941 */ /* 0x000fea0003800000 */
.L_x_26153:
        /* <DEDUP_REMOVED lines=16> */
.L_x_26159:
[----:B------:R-:W-:Y:S05]  /*a1b0*/  BSYNC B1 ;  /* 0x0000000000017941 */ /* 0x000fea0003800000 */
.L_x_26158:
        /* <DEDUP_REMOVED lines=44> */
.L_x_26157:
[----:B------:R-:W-:Y:S05]  /*a480*/  BSYNC B0 ;  /* 0x0000000000007941 */ /* 0x000fea0003800000 */
.L_x_26156:
        /* <DEDUP_REMOVED lines=8> */
.L_x_26152:
        /* <DEDUP_REMOVED lines=12> */
.L_x_26161:
[----:B------:R-:W-:Y:S02]  /*a5d0*/  MOV R100, R114 ;  /* 0x0000007200647202 */ /* 0x000fe40000000f00 */
.L_x_26162:
[----:B------:R-:W-:Y:S05]  /*a5e0*/  BSYNC B0 ;  /* 0x0000000000007941 */ /* 0x000fea0003800000 */
.L_x_26160:
        /* <DEDUP_REMOVED lines=16> */
.L_x_26166:
[----:B------:R-:W-:Y:S05]  /*a6f0*/  BSYNC B1 ;  /* 0x0000000000017941 */ /* 0x000fea0003800000 */
.L_x_26165:
        /* <DEDUP_REMOVED lines=44> */
.L_x_26164:
[----:B------:R-:W-:Y:S05]  /*a9c0*/  BSYNC B0 ;  /* 0x0000000000007941 */ /* 0x000fea0003800000 */
.L_x_26163:
        /* <DEDUP_REMOVED lines=11> */
.L_x_26167:
        /* <DEDUP_REMOVED lines=12> */
.L_x_26170:
[----:B------:R-:W-:Y:S02]  /*ab40*/  MOV R100, R114 ;  /* 0x0000007200647202 */ /* 0x000fe40000000f00 */
.L_x_26171:
[----:B------:R-:W-:Y:S05]  /*ab50*/  BSYNC B0 ;  /* 0x0000000000007941 */ /* 0x000fea0003800000 */
.L_x_26169:
        /* <DEDUP_REMOVED lines=16> */
.L_x_26175:
[----:B------:R-:W-:Y:S05]  /*ac60*/  BSYNC B1 ;  /* 0x0000000000017941 */ /* 0x000fea0003800000 */
.L_x_26174:
        /* <DEDUP_REMOVED lines=44> */
.L_x_26173:
[----:B------:R-:W-:Y:S05]  /*af30*/  BSYNC B0 ;  /* 0x0000000000007941 */ /* 0x000fea0003800000 */
.L_x_26172:
        /* <DEDUP_REMOVED lines=8> */
.L_x_26168:
        /* <DEDUP_REMOVED lines=12> */
.L_x_26177:
[----:B------:R-:W-:Y:S02]  /*b080*/  IMAD.MOV.U32 R100, RZ, RZ, R114 ;  /* 0x000000ffff647224 */ /* 0x000fe400078e0072 */
.L_x_26178:
[----:B------:R-:W-:Y:S05]  /*b090*/  BSYNC B0 ;  /* 0x0000000000007941 */ /* 0x000fea0003800000 */
.L_x_26176:
        /* <DEDUP_REMOVED lines=16> */
.L_x_26182:
[----:B------:R-:W-:Y:S05]  /*b1a0*/  BSYNC B1 ;  /* 0x0000000000017941 */ /* 0x000fea0003800000 */
.L_x_26181:
        /* <DEDUP_REMOVED lines=44> */
.L_x_26180:
[----:B------:R-:W-:Y:S05]  /*b470*/  BSYNC B0 ;  /* 0x0000000000007941 */ /* 0x000fea0003800000 */
.L_x_26179:
        /* <DEDUP_REMOVED lines=11> */
.L_x_26183:
        /* <DEDUP_REMOVED lines=12> */
.L_x_26186:
[----:B------:R-:W-:Y:S02]  /*b5f0*/  IMAD.MOV.U32 R100, RZ, RZ, R114 ;  /* 0x000000ffff647224 */ /* 0x000fe400078e0072 */
.L_x_26187:
[----:B------:R-:W-:Y:S05]  /*b600*/  BSYNC B0 ;  /* 0x0000000000007941 */ /* 0x000fea0003800000 */
.L_x_26185:
        /* <DEDUP_REMOVED lines=16> */
.L_x_26191:
[----:B------:R-:W-:Y:S05]  /*b710*/  BSYNC B1 ;  /* 0x0000000000017941 */ /* 0x000fea0003800000 */
.L_x_26190:
        /* <DEDUP_REMOVED lines=44> */
.L_x_26189:
[----:B------:R-:W-:Y:S05]  /*b9e0*/  BSYNC B0 ;  /* 0x0000000000007941 */ /* 0x000fea0003800000 */
.L_x_26188:
        /* <DEDUP_REMOVED lines=8> */
.L_x_26184:
[----:B------:R-:W-:Y:S02]  /*ba70*/  SEL R92, RZ, 0x1000000, P4 ;  /* 0x01000000ff5c7807 */ /* 0x000fe40002000000 */
        /* <DEDUP_REMOVED lines=25> */
.L_x_26192:
        /* <DEDUP_REMOVED lines=15> */
.L_x_26194:
[----:B-1----:R-:W-:Y:S02]  /*bd00*/  IMAD.MOV.U32 R105, RZ, RZ, R114 ;  /* 0x000000ffff697224 */ /* 0x002fe400078e0072 */
.L_x_26195:
[----:B------:R-:W-:Y:S05]  /*bd10*/  BSYNC B0 ;  /* 0x0000000000007941 */ /* 0x000fea0003800000 */
.L_x_26193:
        /* <DEDUP_REMOVED lines=16> */
.L_x_26199:
[----:B------:R-:W-:Y:S05]  /*be20*/  BSYNC B1 ;  /* 0x0000000000017941 */ /* 0x000fea0003800000 */
.L_x_26198:
        /* <DEDUP_REMOVED lines=44> */
.L_x_26197:
[----:B------:R-:W-:Y:S05]  /*c0f0*/  BSYNC B0 ;  /* 0x0000000000007941 */ /* 0x000fea0003800000 */
.L_x_26196:
        /* <DEDUP_REMOVED lines=12> */
.L_x_26200:
        /* <DEDUP_REMOVED lines=12> */
.L_x_26203:
[----:B------:R-:W-:Y:S02]  /*c280*/  IMAD.MOV.U32 R105, RZ, RZ, R114 ;  /* 0x000000ffff697224 */ /* 0x000fe400078e0072 */
.L_x_26204:
[----:B------:R-:W-:Y:S05]  /*c290*/  BSYNC B0 ;  /* 0x0000000000007941 */ /* 0x000fea0003800000 */
.L_x_26202:
        /* <DEDUP_REMOVED lines=16> */
.L_x_26208:
[----:B------:R-:W-:Y:S05]  /*c3a0*/  BSYNC B1 ;  /* 0x0000000000017941 */ /* 0x000fea0003800000 */
.L_x_26207:
        /* <DEDUP_REMOVED lines=44> */
.L_x_26206:
[----:B------:R-:W-:Y:S05]  /*c670*/  BSYNC B0 ;  /* 0x0000000000007941 */ /* 0x000fea0003800000 */
.L_x_26205:
        /* <DEDUP_REMOVED lines=8> */
.L_x_26201:
        /* <DEDUP_REMOVED lines=12> */
.L_x_26210:
[----:B------:R-:W-:Y:S02]  /*c7c0*/  IMAD.MOV.U32 R105, RZ, RZ, R114 ;  /* 0x000000ffff697224 */ /* 0x000fe400078e0072 */
.L_x_26211:
[----:B------:R-:W-:Y:S05]  /*c7d0*/  BSYNC B0 ;  /* 0x0000000000007941 */ /* 0x000fea0003800000 */
.L_x_26209:
        /* <DEDUP_REMOVED lines=16> */
.L_x_26215:
[----:B------:R-:W-:Y:S05]  /*c8e0*/  BSYNC B1 ;  /* 0x0000000000017941 */ /* 0x000fea0003800000 */
.L_x_26214:
        /* <DEDUP_REMOVED lines=44> */
.L_x_26213:
[----:B------:R-:W-:Y:S05]  /*cbb0*/  BSYNC B0 ;  /* 0x0000000000007941 */ /* 0x000fea0003800000 */
.L_x_26212:
        /* <DEDUP_REMOVED lines=11> */
.L_x_26216:
        /* <DEDUP_REMOVED lines=12> */
.L_x_26219:
[----:B------:R-:W-:Y:S02]  /*cd30*/  IMAD.MOV.U32 R105, RZ, RZ, R114 ;  /* 0x000000ffff697224 */ /* 0x000fe400078e0072 */
.L_x_26220:
[----:B------:R-:W-:Y:S05]  /*cd40*/  BSYNC B0 ;  /* 0x0000000000007941 */ /* 0x000fea0003800000 */
.L_x_26218:
        /* <DEDUP_REMOVED lines=16> */
.L_x_26224:
[----:B------:R-:W-:Y:S05]  /*ce50*/  BSYNC B1 ;  /* 0x0000000000017941 */ /* 0x000fea0003800000 */
.L_x_26223:
        /* <DEDUP_REMOVED lines=44> */
.L_x_26222:
[----:B------:R-:W-:Y:S05]  /*d120*/  BSYNC B0 ;  /* 0x0000000000007941 */ /* 0x000fea0003800000 */
.L_x_26221:
        /* <DEDUP_REMOVED lines=8> */
.L_x_26217:
        /* <DEDUP_REMOVED lines=12> */
.L_x_26226:
[----:B------:R-:W-:Y:S02]  /*d270*/  IMAD.MOV.U32 R105, RZ, RZ, R114 ;  /* 0x000000ffff697224 */ /* 0x000fe400078e0072 */
.L_x_26227:
[----:B------:R-:W-:Y:S05]  /*d280*/  BSYNC B0 ;  /* 0x0000000000007941 */ /* 0x000fea0003800000 */
.L_x_26225:
        /* <DEDUP_REMOVED lines=16> */
.L_x_26231:
[----:B------:R-:W-:Y:S05]  /*d390*/  BSYNC B1 ;  /* 0x0000000000017941 */ /* 0x000fea0003800000 */
.L_x_26230:
        /* <DEDUP_REMOVED lines=44> */
.L_x_26229:
[----:B------:R-:W-:Y:S05]  /*d660*/  BSYNC B0 ;  /* 0x0000000000007941 */ /* 0x000fea0003800000 */
.L_x_26228:
        /* <DEDUP_REMOVED lines=11> */
.L_x_26232:
        /* <DEDUP_REMOVED lines=12> */
.L_x_26235:
[----:B------:R-:W-:Y:S02]  /*d7e0*/  IMAD.MOV.U32 R105, RZ, RZ, R114 ;  /* 0x000000ffff697224 */ /* 0x000fe400078e0072 */
.L_x_26236:
[----:B------:R-:W-:Y:S05]  /*d7f0*/  BSYNC B0 ;  /* 0x0000000000007941 */ /* 0x000fea0003800000 */
.L_x_26234:
        /* <DEDUP_REMOVED lines=16> */
.L_x_26240:
[----:B------:R-:W-:Y:S05]  /*d900*/  BSYNC B1 ;  /* 0x0000000000017941 */ /* 0x000fea0003800000 */
.L_x_26239:
        /* <DEDUP_REMOVED lines=44> */
.L_x_26238:
[----:B------:R-:W-:Y:S05]  /*dbd0*/  BSYNC B0 ;  /* 0x0000000000007941 */ /* 0x000fea0003800000 */
.L_x_26237:
        /* <DEDUP_REMOVED lines=8> */
.L_x_26233:
        /* <DEDUP_REMOVED lines=12> */
.L_x_26242:
[----:B------:R-:W-:Y:S02]  /*dd20*/  IMAD.MOV.U32 R105, RZ, RZ, R114 ;  /* 0x000000ffff697224 */ /* 0x000fe400078e0072 */
.L_x_26243:
[----:B------:R-:W-:Y:S05]  /*dd30*/  BSYNC B0 ;  /* 0x0000000000007941 */ /* 0x000fea0003800000 */
.L_x_26241:
        /* <DEDUP_REMOVED lines=16> */
.L_x_26247:
[----:B------:R-:W-:Y:S05]  /*de40*/  BSYNC B1 ;  /* 0x0000000000017941 */ /* 0x000fea0003800000 */
.L_x_26246:
        /* <DEDUP_REMOVED lines=44> */
.L_x_26245:
[----:B------:R-:W-:Y:S05]  /*e110*/  BSYNC B0 ;  /* 0x0000000000007941 */ /* 0x000fea0003800000 */
.L_x_26244:
        /* <DEDUP_REMOVED lines=11> */
.L_x_26248:
        /* <DEDUP_REMOVED lines=12> */
.L_x_26251:
[----:B------:R-:W-:Y:S02]  /*e290*/  IMAD.MOV.U32 R106, RZ, RZ, R114 ;  /* 0x000000ffff6a7224 */ /* 0x000fe400078e0072 */
.L_x_26252:
[----:B------:R-:W-:Y:S05]  /*e2a0*/  BSYNC B0 ;  /* 0x0000000000007941 */ /* 0x000fea0003800000 */
.L_x_26250:
        /* <DEDUP_REMOVED lines=16> */
.L_x_26256:
[----:B------:R-:W-:Y:S05]  /*e3b0*/  BSYNC B1 ;  /* 0x0000000000017941 */ /* 0x000fea0003800000 */
.L_x_26255:
        /* <DEDUP_REMOVED lines=44> */
.L_x_26254:
[----:B------:R-:W-:Y:S05]  /*e680*/  BSYNC B0 ;  /* 0x0000000000007941 */ /* 0x000fea0003800000 */
.L_x_26253:
        /* <DEDUP_REMOVED lines=8> */
.L_x_26249:
        /* <DEDUP_REMOVED lines=26> */
.L_x_26257:
        /* <DEDUP_REMOVED lines=15> */
.L_x_26259:
[----:B-1----:R-:W-:Y:S02]  /*e9a0*/  IMAD.MOV.U32 R151, RZ, RZ, R114 ;  /* 0x000000ffff977224 */ /* 0x002fe400078e0072 */
.L_x_26260:
[----:B------:R-:W-:Y:S05]  /*e9b0*/  BSYNC B0 ;  /* 0x0000000000007941 */ /* 0x000fea0003800000 */
.L_x_26258:
        /* <DEDUP_REMOVED lines=16> */
.L_x_26264:
[----:B------:R-:W-:Y:S05]  /*eac0*/  BSYNC B1 ;  /* 0x0000000000017941 */ /* 0x000fea0003800000 */
.L_x_26263:
        /* <DEDUP_REMOVED lines=44> */
.L_x_26262:
[----:B------:R-:W-:Y:S05]  /*ed90*/  BSYNC B0 ;  /* 0x0000000000007941 */ /* 0x000fea0003800000 */
.L_x_26261:
        /* <DEDUP_REMOVED lines=12> */
.L_x_26265:
        /* <DEDUP_REMOVED lines=12> */
.L_x_26268:
[----:B------:R-:W-:Y:S02]  /*ef20*/  IMAD.MOV.U32 R105, RZ, RZ, R114 ;  /* 0x000000ffff697224 */ /* 0x000fe400078e0072 */
.L_x_26269:
[----:B------:R-:W-:Y:S05]  /*ef30*/  BSYNC B0 ;  /* 0x0000000000007941 */ /* 0x000fea0003800000 */
.L_x_26267:
        /* <DEDUP_REMOVED lines=16> */
.L_x_26273:
[----:B------:R-:W-:Y:S05]  /*f040*/  BSYNC B1 ;  /* 0x0000000000017941 */ /* 0x000fea0003800000 */
.L_x_26272:
        /* <DEDUP_REMOVED lines=44> */
.L_x_26271:
[----:B------:R-:W-:Y:S05]  /*f310*/  BSYNC B0 ;  /* 0x0000000000007941 */ /* 0x000fea0003800000 */
.L_x_26270:
        /* <DEDUP_REMOVED lines=8> */
.L_x_26266:
        /* <DEDUP_REMOVED lines=12> */
.L_x_26275:
[----:B------:R-:W-:Y:S02]  /*f460*/  MOV R105, R114 ;  /* 0x0000007200697202 */ /* 0x000fe40000000f00 */
.L_x_26276:
[----:B------:R-:W-:Y:S05]  /*f470*/  BSYNC B0 ;  /* 0x0000000000007941 */ /* 0x000fea0003800000 */
.L_x_26274:
        /* <DEDUP_REMOVED lines=16> */
.L_x_26280:
[----:B------:R-:W-:Y:S05]  /*f580*/  BSYNC B1 ;  /* 0x0000000000017941 */ /* 0x000fea0003800000 */
.L_x_26279:
        /* <DEDUP_REMOVED lines=44> */
.L_x_26278:
[----:B------:R-:W-:Y:S05]  /*f850*/  BSYNC B0 ;  /* 0x0000000000007941 */ /* 0x000fea0003800000 */
.L_x_26277:
        /* <DEDUP_REMOVED lines=11> */
.L_x_26281:
        /* <DEDUP_REMOVED lines=12> */
.L_x_26284:
[----:B------:R-:W-:Y:S02]  /*f9d0*/  MOV R105, R114 ;  /* 0x0000007200697202 */ /* 0x000fe40000000f00 */
.L_x_26285:
[----:B------:R-:W-:Y:S05]  /*f9e0*/  BSYNC B0 ;  /* 0x0000000000007941 */ /* 0x000fea0003800000 */
.L_x_26283:
        /* <DEDUP_REMOVED lines=16> */
.L_x_26289:
[----:B------:R-:W-:Y:S05]  /*faf0*/  BSYNC B1 ;  /* 0x0000000000017941 */ /* 0x000fea0003800000 */
.L_x_26288:
        /* <DEDUP_REMOVED lines=44> */
.L_x_26287:
[----:B------:R-:W-:Y:S05]  /*fdc0*/  BSYNC B0 ;  /* 0x0000000000007941 */ /* 0x000fea0003800000 */
.L_x_26286:
        /* <DEDUP_REMOVED lines=8> */
.L_x_26282:
        /* <DEDUP_REMOVED lines=12> */
.L_x_26291:
[----:B------:R-:W-:Y:S02]  /*ff10*/  IMAD.MOV.U32 R105, RZ, RZ, R114 ;  /* 0x000000ffff697224 */ /* 0x000fe400078e0072 */
.L_x_26292:
[----:B------:R-:W-:Y:S05]  /*ff20*/  BSYNC B0 ;  /* 0x0000000000007941 */ /* 0x000fea0003800000 */
.L_x_26290:
        /* <DEDUP_REMOVED lines=16> */
.L_x_26296:
[----:B------:R-:W-:Y:S05]  /*10030*/  BSYNC B1 ;  /* 0x0000000000017941 */ /* 0x000fea0003800000 */
.L_x_26295:
        /* <DEDUP_REMOVED lines=44> */
.L_x_26294:
[----:B------:R-:W-:Y:S05]  /*10300*/  BSYNC B0 ;  /* 0x0000000000007941 */ /* 0x000fea0003800000 */
.L_x_26293:
        /* <DEDUP_REMOVED lines=11> */
.L_x_26297:
        /* <DEDUP_REMOVED lines=12> */
.L_x_26300:
[----:B------:R-:W-:Y:S02]  /*10480*/  IMAD.MOV.U32 R105, RZ, RZ, R114 ;  /* 0x000000ffff697224 */ /* 0x000fe400078e0072 */
.L_x_26301:
[----:B------:R-:W-:Y:S05]  /*10490*/  BSYNC B0 ;  /* 0x0000000000007941 */ /* 0x000fea0003800000 */
.L_x_26299:
        /* <DEDUP_REMOVED lines=16> */
.L_x_26305:
[----:B------:R-:W-:Y:S05]  /*105a0*/  BSYNC B1 ;  /* 0x0000000000017941 */ /* 0x000fea0003800000 */
.L_x_26304:
        /* <DEDUP_REMOVED lines=44> */
.L_x_26303:
[----:B------:R-:W-:Y:S05]  /*10870*/  BSYNC B0 ;  /* 0x0000000000007941 */ /* 0x000fea0003800000 */
.L_x_26302:
        /* <DEDUP_REMOVED lines=8> */
.L_x_26298:
        /* <DEDUP_REMOVED lines=12> */
.L_x_26307:
[----:B------:R-:W-:Y:S02]  /*109c0*/  MOV R105, R114 ;  /* 0x0000007200697202 */ /* 0x000fe40000000f00 */
.L_x_26308:
[----:B------:R-:W-:Y:S05]  /*109d0*/  BSYNC B0 ;  /* 0x0000000000007941 */ /* 0x000fea0003800000 */
.L_x_26306:
        /* <DEDUP_REMOVED lines=16> */
.L_x_26312:
[----:B------:R-:W-:Y:S05]  /*10ae0*/  BSYNC B1 ;  /* 0x0000000000017941 */ /* 0x000fea0003800000 */
.L_x_26311:
        /* <DEDUP_REMOVED lines=44> */
.L_x_26310:
[----:B------:R-:W-:Y:S05]  /*10db0*/  BSYNC B0 ;  /* 0x0000000000007941 */ /* 0x000fea0003800000 */
.L_x_26309:
        /* <DEDUP_REMOVED lines=11> */
.L_x_26313:
        /* <DEDUP_REMOVED lines=12> */
.L_x_26316:
[----:B------:R-:W-:Y:S02]  /*10f30*/  MOV R149, R114 ;  /* 0x0000007200957202 */ /* 0x000fe40000000f00 */
.L_x_26317:
[----:B------:R-:W-:Y:S05]  /*10f40*/  BSYNC B0 ;  /* 0x0000000000007941 */ /* 0x000fea0003800000 */
.L_x_26315:
        /* <DEDUP_REMOVED lines=16> */
.L_x_26321:
[----:B------:R-:W-:Y:S05]  /*11050*/  BSYNC B1 ;  /* 0x0000000000017941 */ /* 0x000fea0003800000 */
.L_x_26320:
        /* <DEDUP_REMOVED lines=44> */
.L_x_26319:
[----:B------:R-:W-:Y:S05]  /*11320*/  BSYNC B0 ;  /* 0x0000000000007941 */ /* 0x000fea0003800000 */
.L_x_26318:
        /* <DEDUP_REMOVED lines=8> */
.L_x_26314:
        /* <DEDUP_REMOVED lines=16> */
[----:B0-----:R-:W-:-:S04]  /*114b0*/  SHF.L.U32 R100, R110, 0x10, RZ ;  /* 0x000000106e647819 */ /* 0x001fc800000006ff */
        /* <DEDUP_REMOVED lines=9> */
.L_x_26322:
        /* <DEDUP_REMOVED lines=15> */
.L_x_26324:
[----:B-1----:R-:W-:Y:S02]  /*11640*/  IMAD.MOV.U32 R151, RZ, RZ, R114 ;  /* 0x000000ffff977224 */ /* 0x002fe400078e0072 */
.L_x_26325:
[----:B------:R-:W-:Y:S05]  /*11650*/  BSYNC B0 ;  /* 0x0000000000007941 */ /* 0x000fea0003800000 */
.L_x_26323:
        /* <DEDUP_REMOVED lines=16> */
.L_x_26329:
[----:B------:R-:W-:Y:S05]  /*11760*/  BSYNC B1 ;  /* 0x0000000000017941 */ /* 0x000fea0003800000 */
.L_x_26328:
        /* <DEDUP_REMOVED lines=44> */
.L_x_26327:
[----:B------:R-:W-:Y:S05]  /*11a30*/  BSYNC B0 ;  /* 0x0000000000007941 */ /* 0x000fea0003800000 */
.L_x_26326:
        /* <DEDUP_REMOVED lines=12> */
.L_x_26330:
        /* <DEDUP_REMOVED lines=12> */
.L_x_26333:
[----:B------:R-:W-:Y:S02]  /*11bc0*/  IMAD.MOV.U32 R151, RZ, RZ, R114 ;  /* 0x000000ffff977224 */ /* 0x000fe400078e0072 */
.L_x_26334:
[----:B------:R-:W-:Y:S05]  /*11bd0*/  BSYNC B0 ;  /* 0x0000000000007941 */ /* 0x000fea0003800000 */
.L_x_26332:
        /* <DEDUP_REMOVED lines=16> */
.L_x_26338:
[----:B------:R-:W-:Y:S05]  /*11ce0*/  BSYNC B1 ;  /* 0x0000000000017941 */ /* 0x000fea0003800000 */
.L_x_26337:
        /* <DEDUP_REMOVED lines=44> */
.L_x_26336:
[----:B------:R-:W-:Y:S05]  /*11fb0*/  BSYNC B0 ;  /* 0x0000000000007941 */ /* 0x000fea0003800000 */
.L_x_26335:
        /* <DEDUP_REMOVED lines=8> */
.L_x_26331:
        /* <DEDUP_REMOVED lines=12> */
.L_x_26340:
[----:B------:R-:W-:Y:S02]  /*12100*/  IMAD.MOV.U32 R149, RZ, RZ, R114 ;  /* 0x000000ffff957224 */ /* 0x000fe400078e0072 */
.L_x_26341:
[----:B------:R-:W-:Y:S05]  /*12110*/  BSYNC B0 ;  /* 0x0000000000007941 */ /* 0x000fea0003800000 */
.L_x_26339:
        /* <DEDUP_REMOVED lines=16> */
.L_x_26345:
[----:B------:R-:W-:Y:S05]  /*12220*/  BSYNC B1 ;  /* 0x0000000000017941 */ /* 0x000fea0003800000 */
.L_x_26344:
        /* <DEDUP_REMOVED lines=44> */
.L_x_26343:
[----:B------:R-:W-:Y:S05]  /*124f0*/  BSYNC B0 ;  /* 0x0000000000007941 */ /* 0x000fea0003800000 */
.L_x_26342:
        /* <DEDUP_REMOVED lines=11> */
.L_x_26346:
        /* <DEDUP_REMOVED lines=12> */
.L_x_26349:
[----:B------:R-:W-:Y:S02]  /*12670*/  IMAD.MOV.U32 R149, RZ, RZ, R114 ;  /* 0x000000ffff957224 */ /* 0x000fe400078e0072 */
.L_x_26350:
[----:B------:R-:W-:Y:S05]  /*12680*/  BSYNC B0 ;  /* 0x0000000000007941 */ /* 0x000fea0003800000 */
.L_x_26348:
        /* <DEDUP_REMOVED lines=16> */
.L_x_26354:
[----:B------:R-:W-:Y:S05]  /*12790*/  BSYNC B1 ;  /* 0x0000000000017941 */ /* 0x000fea0003800000 */
.L_x_26353:
        /* <DEDUP_REMOVED lines=44> */
.L_x_26352:
[----:B------:R-:W-:Y:S05]  /*12a60*/  BSYNC B0 ;  /* 0x0000000000007941 */ /* 0x000fea0003800000 */
.L_x_26351:
        /* <DEDUP_REMOVED lines=8> */
.L_x_26347:
        /* <DEDUP_REMOVED lines=12> */
.L_x_26356:
[----:B------:R-:W-:Y:S02]  /*12bb0*/  IMAD.MOV.U32 R149, RZ, RZ, R114 ;  /* 0x000000ffff957224 */ /* 0x000fe400078e0072 */
.L_x_26357:
[----:B------:R-:W-:Y:S05]  /*12bc0*/  BSYNC B0 ;  /* 0x0000000000007941 */ /* 0x000fea0003800000 */
.L_x_26355:
        /* <DEDUP_REMOVED lines=16> */
.L_x_26361:
[----:B------:R-:W-:Y:S05]  /*12cd0*/  BSYNC B1 ;  /* 0x0000000000017941 */ /* 0x000fea0003800000 */
.L_x_26360:
        /* <DEDUP_REMOVED lines=44> */
.L_x_26359:
[----:B------:R-:W-:Y:S05]  /*12fa0*/  BSYNC B0 ;  /* 0x0000000000007941 */ /* 0x000fea0003800000 */
.L_x_26358:
        /* <DEDUP_REMOVED lines=11> */
.L_x_26362:
        /* <DEDUP_REMOVED lines=12> */
.L_x_26365:
[----:B------:R-:W-:Y:S02]  /*13120*/  IMAD.MOV.U32 R149, RZ, RZ, R114 ;  /* 0x000000ffff957224 */ /* 0x000fe400078e0072 */
.L_x_26366:
[----:B------:R-:W-:Y:S05]  /*13130*/  BSYNC B0 ;  /* 0x0000000000007941 */ /* 0x000fea0003800000 */
.L_x_26364:
        /* <DEDUP_REMOVED lines=16> */
.L_x_26370:
[----:B------:R-:W-:Y:S05]  /*13240*/  BSYNC B1 ;  /* 0x0000000000017941 */ /* 0x000fea0003800000 */
.L_x_26369:
        /* <DEDUP_REMOVED lines=44> */
.L_x_26368:
[----:B------:R-:W-:Y:S05]  /*13510*/  BSYNC B0 ;  /* 0x0000000000007941 */ /* 0x000fea0003800000 */
.L_x_26367:
        /* <DEDUP_REMOVED lines=8> */
.L_x_26363:
        /* <DEDUP_REMOVED lines=12> */
.L_x_26372:
[----:B------:R-:W-:Y:S02]  /*13660*/  IMAD.MOV.U32 R149, RZ, RZ, R114 ;  /* 0x000000ffff957224 */ /* 0x000fe400078e0072 */
.L_x_26373:
[----:B------:R-:W-:Y:S05]  /*13670*/  BSYNC B0 ;  /* 0x0000000000007941 */ /* 0x000fea0003800000 */
.L_x_26371:
        /* <DEDUP_REMOVED lines=16> */
.L_x_26377:
[----:B------:R-:W-:Y:S05]  /*13780*/  BSYNC B1 ;  /* 0x0000000000017941 */ /* 0x000fea0003800000 */
.L_x_26376:
        /* <DEDUP_REMOVED lines=44> */
.L_x_26375:
[----:B------:R-:W-:Y:S05]  /*13a50*/  BSYNC B0 ;  /* 0x0000000000007941 */ /* 0x000fea0003800000 */
.L_x_26374:
        /* <DEDUP_REMOVED lines=11> */
.L_x_26378:
        /* <DEDUP_REMOVED lines=12> */
.L_x_26381:
[----:B------:R-:W-:Y:S02]  /*13bd0*/  IMAD.MOV.U32 R105, RZ, RZ, R114 ;  /* 0x000000ffff697224 */ /* 0x000fe400078e0072 */
.L_x_26382:
[----:B------:R-:W-:Y:S05]  /*13be0*/  BSYNC B0 ;  /* 0x0000000000007941 */ /* 0x000fea0003800000 */
.L_x_26380:
        /* <DEDUP_REMOVED lines=16> */
.L_x_26386:
[----:B------:R-:W-:Y:S05]  /*13cf0*/  BSYNC B1 ;  /* 0x0000000000017941 */ /* 0x000fea0003800000 */
.L_x_26385:
        /* <DEDUP_REMOVED lines=44> */
.L_x_26384:
[----:B------:R-:W-:Y:S05]  /*13fc0*/  BSYNC B0 ;  /* 0x0000000000007941 */ /* 0x000fea0003800000 */
.L_x_26383:
        /* <DEDUP_REMOVED lines=8> */
.L_x_26379:
[----:B------:R-:W-:Y:S02]  /*14050*/  SEL R105, RZ, 0x1000000, P4 ;  /* 0x01000000ff697807 */ /* 0x000fe40002000000 */
[----:B------:R-:W-:Y:S02]  /*14060*/  SEL R106, RZ, 0x10000, P3 ;  /* 0x00010000ff6a7807 */ /* 0x000fe40001800000 */
[----:B------:R-:W-:Y:S02]  /*14070*/  SEL R107, RZ, 0x100, P2 ;  /* 0x00000100ff6b7807 */ /* 0x000fe40001000000 */
[----:B------:R-:W-:Y:S02]  /*14080*/  IADD3 R154, R104, 0x700, RZ ;  /* 0x00000700689a7810 */ /* 0x000fe40007ffe0ff */
[----:B------:R-:W-:Y:S02]  /*14090*/  IADD3 R105, R107, R105, R106 ;  /* 0x000000696b697210 */ /* 0x000fe40007ffe06a */
[----:B------:R-:W-:-:S02]  /*140a0*/  SEL R106, RZ, 0x1, P1 ;  /* 0x00000001ff6a7807 */ /* 0x000fc40000800000 */
[----:B------:R-:W-:Y:S02]  /*140b0*/  ISETP.NE.AND P5, PT, R147, RZ, PT ;  /* 0x000000ff9300720c */ /* 0x000fe40003fa5270 */
[----:B------:R-:W-:Y:S01]  /*140c0*/  IADD3 R151, R105, R106, RZ ;  /* 0x0000006a69977210 */ /* 0x000fe20007ffe0ff */
[----:B------:R-:W-:-:S04]  /*140d0*/  IMAD.WIDE.U32 R104, R152, R141, c[0x0][0x188] ;  /* 0x0000620098687625 */ /* 0x000fc800078e008d */
[----:B------:R-:W-:Y:S01]  /*140e0*/  IMAD.WIDE.U32 R106, R152, R143, c[0x0][0x190] ;  /* 0x00006400986a7625 */ /* 0x000fe200078e008f */
[----:B------:R0:W-:Y:S04]  /*140f0*/  STG.E.128 [R104.64], R100 ;  /* 0x0000006468007986 */ /* 0x0001e8000c101d04 */
[----:B------:R0:W-:Y:S01]  /*14100*/  STG.E [R106.64], R151 ;  /* 0x000000976a007986 */ /* 0x0001e2000c101904 */
[----:B------:R-:W-:Y:S01]  /*14110*/  @P5 IMAD.WIDE.U32 R156, R154, R141, c[0x0][0x178] ;  /* 0x00005e009a9c5625 */ /* 0x000fe200078e008d */
        /* <DEDUP_REMOVED lines=11> */
.L_x_26387:
        /* <DEDUP_REMOVED lines=17> */
.L_x_26389:
[----:B0-----:R-:W-:Y:S02]  /*142e0*/  MOV R153, R114 ;  /* 0x0000007200997202 */ /* 0x001fe40000000f00 */
.L_x_26390:
[----:B------:R-:W-:Y:S05]  /*142f0*/  BSYNC B0 ;  /* 0x0000000000007941 */ /* 0x000fea0003800000 */
.L_x_26388:
        /* <DEDUP_REMOVED lines=16> */
.L_x_26394:
[----:B------:R-:W-:Y:S05]  /*14400*/  BSYNC B1 ;  /* 0x0000000000017941 */ /* 0x000fea0003800000 */
.L_x_26393:
        /* <DEDUP_REMOVED lines=44> */
.L_x_26392:
[----:B------:R-:W-:Y:S05]  /*146d0*/  BSYNC B0 ;  /* 0x0000000000007941 */ /* 0x000fea0003800000 */
.L_x_26391:
        /* <DEDUP_REMOVED lines=12> */
.L_x_26395:
        /* <DEDUP_REMOVED lines=12> */
.L_x_26398:
[----:B------:R-:W-:Y:S02]  /*14860*/  MOV R149, R114 ;  /* 0x0000007200957202 */ /* 0x000fe40000000f00 */
.L_x_26399:
[----:B------:R-:W-:Y:S05]  /*14870*/  BSYNC B0 ;  /* 0x0000000000007941 */ /* 0x000fea0003800000 */
.L_x_26397:
        /* <DEDUP_REMOVED lines=16> */
.L_x_26403:
[----:B------:R-:W-:Y:S05]  /*14980*/  BSYNC B1 ;  /* 0x0000000000017941 */ /* 0x000fea0003800000 */
.L_x_26402:
        /* <DEDUP_REMOVED lines=44> */
.L_x_26401:
[----:B------:R-:W-:Y:S05]  /*14c50*/  BSYNC B0 ;  /* 0x0000000000007941 */ /* 0x000fea0003800000 */
.L_x_26400:
        /* <DEDUP_REMOVED lines=8> */
.L_x_26396:
        /* <DEDUP_REMOVED lines=12> */
.L_x_26405:
[----:B------:R-:W-:Y:S02]  /*14da0*/  IMAD.MOV.U32 R151, RZ, RZ, R114 ;  /* 0x000000ffff977224 */ /* 0x000fe400078e0072 */
.L_x_26406:
[----:B------:R-:W-:Y:S05]  /*14db0*/  BSYNC B0 ;  /* 0x0000000000007941 */ /* 0x000fea0003800000 */
.L_x_26404:
        /* <DEDUP_REMOVED lines=16> */
.L_x_26410:
[----:B------:R-:W-:Y:S05]  /*14ec0*/  BSYNC B1 ;  /* 0x0000000000017941 */ /* 0x000fea0003800000 */
.L_x_26409:
        /* <DEDUP_REMOVED lines=44> */
.L_x_26408:
[----:B------:R-:W-:Y:S05]  /*15190*/  BSYNC B0 ;  /* 0x0000000000007941 */ /* 0x000fea0003800000 */
.L_x_26407:
        /* <DEDUP_REMOVED lines=11> */
.L_x_26411:
        /* <DEDUP_REMOVED lines=12> */
.L_x_26414:
[----:B------:R-:W-:Y:S02]  /*15310*/  IMAD.MOV.U32 R151, RZ, RZ, R114 ;  /* 0x000000ffff977224 */ /* 0x000fe400078e0072 */
.L_x_26415:
[----:B------:R-:W-:Y:S05]  /*15320*/  BSYNC B0 ;  /* 0x0000000000007941 */ /* 0x000fea0003800000 */
.L_x_26413:
        /* <DEDUP_REMOVED lines=16> */
.L_x_26419:
[----:B------:R-:W-:Y:S05]  /*15430*/  BSYNC B1 ;  /* 0x0000000000017941 */ /* 0x000fea0003800000 */
.L_x_26418:
        /* <DEDUP_REMOVED lines=44> */
.L_x_26417:
[----:B------:R-:W-:Y:S05]  /*15700*/  BSYNC B0 ;  /* 0x0000000000007941 */ /* 0x000fea0003800000 */
.L_x_26416:
        /* <DEDUP_REMOVED lines=8> */
.L_x_26412:
        /* <DEDUP_REMOVED lines=12> */
.L_x_26421:
[----:B------:R-:W-:Y:S02]  /*15850*/  MOV R151, R114 ;  /* 0x0000007200977202 */ /* 0x000fe40000000f00 */
.L_x_26422:
[----:B------:R-:W-:Y:S05]  /*15860*/  BSYNC B0 ;  /* 0x0000000000007941 */ /* 0x000fea0003800000 */
.L_x_26420:
        /* <DEDUP_REMOVED lines=16> */
.L_x_26426:
[----:B------:R-:W-:Y:S05]  /*15970*/  BSYNC B1 ;  /* 0x0000000000017941 */ /* 0x000fea0003800000 */
.L_x_26425:
        /* <DEDUP_REMOVED lines=44> */
.L_x_26424:
[----:B------:R-:W-:Y:S05]  /*15c40*/  BSYNC B0 ;  /* 0x0000000000007941 */ /* 0x000fea0003800000 */
.L_x_26423:
        /* <DEDUP_REMOVED lines=11> */
.L_x_26427:
        /* <DEDUP_REMOVED lines=12> */
.L_x_26430:
[----:B------:R-:W-:Y:S02]  /*15dc0*/  MOV R151, R114 ;  /* 0x0000007200977202 */ /* 0x000fe40000000f00 */
.L_x_26431:
[----:B------:R-:W-:Y:S05]  /*15dd0*/  BSYNC B0 ;  /* 0x0000000000007941 */ /* 0x000fea0003800000 */
.L_x_26429:
        /* <DEDUP_REMOVED lines=16> */
.L_x_26435:
[----:B------:R-:W-:Y:S05]  /*15ee0*/  BSYNC B1 ;  /* 0x0000000000017941 */ /* 0x000fea0003800000 */
.L_x_26434:
        /* <DEDUP_REMOVED lines=44> */
.L_x_26433:
[----:B------:R-:W-:Y:S05]  /*161b0*/  BSYNC B0 ;  /* 0x0000000000007941 */ /* 0x000fea0003800000 */
.L_x_26432:
        /* <DEDUP_REMOVED lines=8> */
.L_x_26428:
        /* <DEDUP_REMOVED lines=12> */
.L_x_26437:
[----:B------:R-:W-:Y:S02]  /*16300*/  IMAD.MOV.U32 R151, RZ, RZ, R114 ;  /* 0x000000ffff977224 */ /* 0x000fe400078e0072 */
.L_x_26438:
[----:B------:R-:W-:Y:S05]  /*16310*/  BSYNC B0 ;  /* 0x0000000000007941 */ /* 0x000fea0003800000 */
.L_x_26436:
        /* <DEDUP_REMOVED lines=16> */
.L_x_26442:
[----:B------:R-:W-:Y:S05]  /*16420*/  BSYNC B1 ;  /* 0x0000000000017941 */ /* 0x000fea0003800000 */
.L_x_26441:
        /* <DEDUP_REMOVED lines=44> */
.L_x_26440:
[----:B------:R-:W-:Y:S05]  /*166f0*/  BSYNC B0 ;  /* 0x0000000000007941 */ /* 0x000fea0003800000 */
.L_x_26439:
        /* <DEDUP_REMOVED lines=11> */
.L_x_26443:
        /* <DEDUP_REMOVED lines=12> */
.L_x_26446:
[----:B------:R-:W-:Y:S02]  /*16870*/  IMAD.MOV.U32 R151, RZ, RZ, R114 ;  /* 0x000000ffff977224 */ /* 0x000fe400078e0072 */
.L_x_26447:
[----:B------:R-:W-:Y:S05]  /*16880*/  BSYNC B0 ;  /* 0x0000000000007941 */ /* 0x000fea0003800000 */
.L_x_26445:
        /* <DEDUP_REMOVED lines=16> */
.L_x_26451:
[----:B------:R-:W-:Y:S05]  /*16990*/  BSYNC B1 ;  /* 0x0000000000017941 */ /* 0x000fea0003800000 */
.L_x_26450:
        /* <DEDUP_REMOVED lines=44> */
.L_x_26449:
[----:B------:R-:W-:Y:S05]  /*16c60*/  BSYNC B0 ;  /* 0x0000000000007941 */ /* 0x000fea0003800000 */
.L_x_26448:
        /* <DEDUP_REMOVED lines=8> */
.L_x_26444:
[----:B------:R-:W-:Y:S01]  /*16cf0*/  ISETP.NE.AND P5, PT, R147, RZ, PT ;  /* 0x000000ff9300720c */ /* 0x000fe20003fa5270 */
[C---:B------:R-:W-:Y:S01]  /*16d00*/  IMAD.WIDE.U32 R156, R154.reuse, R141, c[0x0][0x188] ;  /* 0x000062009a9c7625 */ /* 0x040fe200078e008d */
[----:B------:R-:W-:Y:S02]  /*16d10*/  SEL R141, RZ, 0x1000000, P4 ;  /* 0x01000000ff8d7807 */ /* 0x000fe40002000000 */
[----:B------:R-:W-:Y:S01]  /*16d20*/  SEL R142, RZ, 0x10000, P3 ;  /* 0x00010000ff8e7807 */ /* 0x000fe20001800000 */
[----:B------:R-:W-:Y:S01]  /*16d30*/  IMAD.WIDE.U32 R158, R154, R143, c[0x0][0x190] ;  /* 0x000064009a9e7625 */ /* 0x000fe200078e008f */
[----:B------:R-:W-:Y:S01]  /*16d40*/  SEL R147, RZ, 0x100, P2 ;  /* 0x00000100ff937807 */ /* 0x000fe20001000000 */
[----:B------:R-:W-:Y:S01]  /*16d50*/  STG.E.128 [R156.64], R104 ;  /* 0x000000689c007986 */ /* 0x000fe2000c101d04 */
[----:B------:R-:W-:Y:S02]  /*16d60*/  LOP3.LUT P0, RZ, R108, 0x1f, RZ, 0xc0, !PT ;  /* 0x0000001f6cff7812 */ /* 0x000fe4000780c0ff */
[----:B------:R-:W-:-:S02]  /*16d70*/  IADD3 R141, R147, R141, R142 ;  /* 0x0000008d938d7210 */ /* 0x000fc40007ffe08e */
[----:B------:R-:W-:Y:S02]  /*16d80*/  SEL R142, RZ, 0x1, P1 ;  /* 0x00000001ff8e7807 */ /* 0x000fe40000800000 */
[----:B------:R-:W-:-:S03]  /*16d90*/  LOP3.LUT P1, RZ, R113, 0xff, RZ, 0xc0, !PT ;  /* 0x000000ff71ff7812 */ /* 0x000fc6000782c0ff */
[----:B------:R-:W-:Y:S02]  /*16da0*/  IMAD.IADD R141, R141, 0x1, R142 ;  /* 0x000000018d8d7824 */ /* 0x000fe400078e028e */
[----:B------:R-:W-:-:S03]  /*16db0*/  FADD.FTZ R142, RZ, R84 ;  /* 0x00000054ff8e7221 */ /* 0x000fc60000010000 */
[----:B------:R0:W-:Y:S01]  /*16dc0*/  STG.E [R158.64], R141 ;  /* 0x0000008d9e007986 */ /* 0x0001e2000c101904 */
        /* <DEDUP_REMOVED lines=43> */
.L_x_26452:
[----:B------:R-:W-:Y:S01]  /*17080*/  @!P1 IADD3 R141, R141, 0x8, RZ ;  /* 0x000000088d8d9810 */ /* 0x000fe20007ffe0ff */
[----:B0-----:R-:W-:Y:S01]  /*17090*/  FADD.FTZ R147, R156, R107 ;  /* 0x0000006b9c937221 */ /* 0x001fe20000010000 */
[----:B------:R-:W-:Y:S05]  /*170a0*/  BRA.DIV ~URZ, `(.L_x_26453) ;  /* 0x000012327f007947 */ /* 0x000fea000b800000 */
[----:B------:R0:W1:Y:S02]  /*170b0*/  SHFL.BFLY PT, R142, R147, 0x1, 0x1f ;  /* 0x0c201f00938e7f89 */ /* 0x00006400000e0000 */
.L_x_26457:
        /* <DEDUP_REMOVED lines=84> */
.L_x_26458:
[----:B------:R-:W-:Y:S01]  /*17600*/  SHF.R.U32.HI R149, RZ, 0x5, R108 ;  /* 0x00000005ff957819 */ /* 0x000fe2000001166c */
[----:B-1----:R-:W-:Y:S01]  /*17610*/  FADD.FTZ R143, R160, R147 ;  /* 0x00000093a08f7221 */ /* 0x002fe20000010000 */
[----:B------:R-:W-:Y:S01]  /*17620*/  WARPSYNC 0xffffffff ;  /* 0xffffffff00007948 */ /* 0x000fe20003800000 */
[----:B------:R-:W-:Y:S01]  /*17630*/  LOP3.LUT R156, R108, 0x1f, RZ, 0xc0, !PT ;  /* 0x0000001f6c9c7812 */ /* 0x000fe200078ec0ff */
[----:B------:R-:W-:Y:S01]  /*17640*/  IMAD.MOV.U32 R165, RZ, RZ, 0x10 ;  /* 0x00000010ffa57424 */ /* 0x000fe200078e00ff */
[----:B------:R-:W-:Y:S02]  /*17650*/  LOP3.LUT R149, R149, 0x7, RZ, 0xc0, !PT ;  /* 0x0000000795957812 */ /* 0x000fe400078ec0ff */
[----:B------:R-:W-:-:S03]  /*17660*/  ISETP.GT.U32.AND P1, PT, R156, 0x7, PT ;  /* 0x000000079c00780c */ /* 0x000fc60003f24070 */
[----:B0-----:R-:W-:-:S05]  /*17670*/  @!P0 IMAD.IADD R147, R141, 0x1, R149 ;  /* 0x000000018d938824 */ /* 0x001fca00078e0295 */
[----:B------:R-:W-:Y:S04]  /*17680*/  @!P0 STS.64 [R147.X8], R142 ;  /* 0x0000008e93008388 */ /* 0x000fe80000008a00 */
[----:B------:R-:W-:Y:S01]  /*17690*/  BAR.SYNC.DEFER_BLOCKING 0x0 ;  /* 0x0000000000007b1d */ /* 0x000fe20000010000 */
[----:B------:R-:W-:Y:S01]  /*176a0*/  @!P1 IMAD.IADD R151, R141, 0x1, R156 ;  /* 0x000000018d979824 */ /* 0x000fe200078e029c */
[----:B------:R-:W-:Y:S01]  /*176b0*/  HFMA2.MMA R141, -RZ, RZ, 0, 0 ;  /* 0x00000000ff8d7435 */ /* 0x000fe200000001ff */
[----:B------:R-:W-:Y:S01]  /*176c0*/  CS2R R156, SRZ ;  /* 0x00000000009c7805 */ /* 0x000fe2000001ff00 */
[----:B------:R-:W-:Y:S02]  /*176d0*/  LOP3.LUT P0, RZ, R149, 0x1f, R108, 0xf8, !PT ;  /* 0x0000001f95ff7812 */ /* 0x000fe4000780f86c */
[----:B------:R-:W-:-:S02]  /*176e0*/  LOP3.LUT R149, R108, 0xff, RZ, 0xc0, !PT ;  /* 0x000000ff6c957812 */ /* 0x000fc400078ec0ff */
[----:B------:R-:W-:-:S04]  /*176f0*/  @!P1 IMAD.MOV.U32 R141, RZ, RZ, 0x400 ;  /* 0x00000400ff8d9424 */ /* 0x000fc800078e00ff */
[----:B------:R-:W-:Y:S01]  /*17700*/  I2F R159, R141 ;  /* 0x0000008d009f7306 */ /* 0x000fe20000201400 */
[----:B------:R-:W0:Y:S04]  /*17710*/  SHFL.DOWN PT, R158, R141, 0x4, 0x1f ;  /* 0x08801f008d9e7f89 */ /* 0x000e2800000e0000 */
[----:B------:R1:W2:Y:S01]  /*17720*/  @!P1 LDS.64 R156, [R151.X8] ;  /* 0x00000000979c9984 */ /* 0x0002a20000008a00 */
[----:B------:R-:W-:Y:S01]  /*17730*/  ISETP.NE.AND P1, PT, RZ, UR6, PT ;  /* 0x00000006ff007c0c */ /* 0x000fe2000bf25270 */
[----:B0-----:R-:W-:Y:S02]  /*17740*/  IMAD.IADD R147, R158, 0x1, R141 ;  /* 0x000000019e937824 */ /* 0x001fe400078e028d */
[----:B------:R-:W-:Y:S03]  /*17750*/  I2F R158, R158 ;  /* 0x0000009e009e7306 */ /* 0x000fe60000201400 */
[----:B------:R-:W0:Y:S05]  /*17760*/  SHFL.DOWN PT, R160, R147, 0x2, 0x1f ;  /* 0x08401f0093a07f89 */ /* 0x000e2a00000e0000 */
[----:B------:R-:W1:Y:S08]  /*17770*/  I2F R153, R147 ;  /* 0x0000009300997306 */ /* 0x000e700000201400 */
[----:B-1----:R-:W1:Y:S01]  /*17780*/  MUFU.RCP R151, R153 ;  /* 0x0000009900977308 */ /* 0x002e620000001000 */
[----:B--2---:R-:W2:Y:S01]  /*17790*/  SHFL.DOWN PT, R143, R156, 0x4, 0x1f ;  /* 0x08801f009c8f7f89 */ /* 0x004ea200000e0000 */
[----:B0-----:R-:W-:-:S03]  /*177a0*/  IADD3 R147, R147, R160, RZ ;  /* 0x000000a093937210 */ /* 0x001fc60007ffe0ff */
[----:B------:R-:W0:Y:S03]  /*177b0*/  SHFL.DOWN PT, R142, R157, 0x4, 0x1f ;  /* 0x08801f009d8e7f89 */ /* 0x000e2600000e0000 */
[----:B------:R-:W-:Y:S01]  /*177c0*/  I2F R160, R160 ;  /* 0x000000a000a07306 */ /* 0x000fe20000201400 */
[----:B------:R-:W3:Y:S01]  /*177d0*/  SHFL.DOWN PT, R164, R147, 0x1, 0x1f ;  /* 0x08201f0093a47f89 */ /* 0x000ee200000e0000 */
[C---:B--2---:R-:W-:Y:S02]  /*177e0*/  FADD.FTZ R155, -R143.reuse, R156 ;  /* 0x0000009c8f9b7221 */ /* 0x044fe40000010100 */
[----:B------:R-:W-:Y:S02]  /*177f0*/  FMUL.FTZ R143, R143, R158 ;  /* 0x0000009e8f8f7220 */ /* 0x000fe40000410000 */
[----:B------:R-:W-:Y:S02]  /*17800*/  FMUL.FTZ R155, R155, R155 ;  /* 0x0000009b9b9b7220 */ /* 0x000fe40000410000 */
[----:B------:R-:W-:-:S02]  /*17810*/  FFMA.FTZ R156, R159, R156, R143 ;  /* 0x0000009c9f9c7223 */ /* 0x000fc4000001008f */
[----:B------:R-:W-:Y:S02]  /*17820*/  FMUL.FTZ R155, R155, R159 ;  /* 0x0000009f9b9b7220 */ /* 0x000fe40000410000 */
[----:B-1----:R-:W-:Y:S02]  /*17830*/  FMUL.FTZ R156, R151, R156 ;  /* 0x0000009c979c7220 */ /* 0x002fe40000410000 */
[----:B------:R-:W-:Y:S02]  /*17840*/  FMUL.FTZ R155, R155, R158 ;  /* 0x0000009e9b9b7220 */ /* 0x000fe40000410000 */
[----:B0-----:R-:W-:Y:S01]  /*17850*/  FADD.FTZ R142, R142, R157 ;  /* 0x0000009d8e8e7221 */ /* 0x001fe20000010000 */
[----:B------:R-:W0:Y:S03]  /*17860*/  SHFL.DOWN PT, R141, R156, 0x2, 0x1f ;  /* 0x08401f009c8d7f89 */ /* 0x000e2600000e0000 */
[----:B------:R-:W-:-:S02]  /*17870*/  FFMA.FTZ R142, R151, R155, R142 ;  /* 0x0000009b978e7223 */ /* 0x000fc4000001008e */
[----:B------:R3:W1:Y:S03]  /*17880*/  I2F R151, R147 ;  /* 0x0000009300977306 */ /* 0x0006660000201400 */
[----:B------:R-:W2:Y:S01]  /*17890*/  SHFL.DOWN PT, R143, R142, 0x2, 0x1f ;  /* 0x08401f008e8f7f89 */ /* 0x000ea200000e0000 */
[----:B---3--:R-:W-:-:S04]  /*178a0*/  IMAD.IADD R147, R147, 0x1, R164 ;  /* 0x0000000193937824 */ /* 0x008fc800078e02a4 */
[----:B------:R-:W-:Y:S08]  /*178b0*/  I2F R164, R164 ;  /* 0x000000a400a47306 */ /* 0x000ff00000201400 */
[----:B-1----:R-:W1:Y:S01]  /*178c0*/  MUFU.RCP R155, R151 ;  /* 0x00000097009b7308 */ /* 0x002e620000001000 */
[----:B0-----:R-:W-:Y:S02]  /*178d0*/  FADD.FTZ R157, R156, -R141 ;  /* 0x8000008d9c9d7221 */ /* 0x001fe40000010000 */
[----:B------:R-:W-:-:S02]  /*178e0*/  FMUL.FTZ R141, R141, R160 ;  /* 0x000000a08d8d7220 */ /* 0x000fc40000410000 */
[----:B------:R-:W-:Y:S02]  /*178f0*/  FMUL.FTZ R158, R157, R157 ;  /* 0x0000009d9d9e7220 */ /* 0x000fe40000410000 */
[C---:B------:R-:W-:Y:S01]  /*17900*/  FFMA.FTZ R162, R153.reuse, R156, R141 ;  /* 0x0000009c99a27223 */ /* 0x040fe2000001008d */
[----:B------:R-:W0:Y:S01]  /*17910*/  I2F R147, R147 ;  /* 0x0000009300937306 */ /* 0x000e220000201400 */
[----:B------:R-:W-:Y:S02]  /*17920*/  FMUL.FTZ R158, R153, R158 ;  /* 0x0000009e999e7220 */ /* 0x000fe40000410000 */
[----:B--2---:R-:W-:Y:S02]  /*17930*/  FADD.FTZ R156, R142, R143 ;  /* 0x0000008f8e9c7221 */ /* 0x004fe40000010000 */
[----:B------:R-:W-:Y:S02]  /*17940*/  FMUL.FTZ R158, R158, R160 ;  /* 0x000000a09e9e7220 */ /* 0x000fe40000410000 */
[----:B------:R-:W-:-:S02]  /*17950*/  @!P0 IMAD.MOV.U32 R157, RZ, RZ, 0x4 ;  /* 0x00000004ff9d8424 */ /* 0x000fc400078e00ff */
[C---:B-1----:R-:W-:Y:S02]  /*17960*/  FMUL.FTZ R162, R155.reuse, R162 ;  /* 0x000000a29ba27220 */ /* 0x042fe40000410000 */
[----:B------:R-:W-:-:S03]  /*17970*/  FFMA.FTZ R156, R155, R158, R156 ;  /* 0x0000009e9b9c7223 */ /* 0x000fc6000001009c */
[----:B------:R-:W1:Y:S01]  /*17980*/  SHFL.DOWN PT, R141, R162, 0x1, 0x1f ;  /* 0x08201f00a28d7f89 */ /* 0x000e6200000e0000 */
[----:B0-----:R-:W0:Y:S03]  /*17990*/  MUFU.RCP R142, R147 ;  /* 0x00000093008e7308 */ /* 0x001e260000001000 */
[----:B------:R-:W2:Y:S01]  /*179a0*/  SHFL.DOWN PT, R143, R156, 0x1, 0x1f ;  /* 0x08201f009c8f7f89 */ /* 0x000ea200000e0000 */
[----:B-1----:R-:W-:Y:S02]  /*179b0*/  FADD.FTZ R153, R162, -R141 ;  /* 0x8000008da2997221 */ /* 0x002fe40000010000 */
[----:B------:R-:W-:Y:S02]  /*179c0*/  FMUL.FTZ R141, R141, R164 ;  /* 0x000000a48d8d7220 */ /* 0x000fe40000410000 */
[----:B------:R-:W-:Y:S02]  /*179d0*/  FMUL.FTZ R158, R153, R153 ;  /* 0x00000099999e7220 */ /* 0x000fe40000410000 */
[----:B------:R-:W-:-:S02]  /*179e0*/  FFMA.FTZ R141, R151, R162, R141 ;  /* 0x000000a2978d7223 */ /* 0x000fc4000001008d */
[----:B------:R-:W-:Y:S02]  /*179f0*/  FMUL.FTZ R158, R151, R158 ;  /* 0x0000009e979e7220 */ /* 0x000fe40000410000 */
[----:B0-----:R-:W-:Y:S02]  /*17a00*/  FMUL.FTZ R141, R142, R141 ;  /* 0x0000008d8e8d7220 */ /* 0x001fe40000410000 */
[----:B------:R-:W-:Y:S02]  /*17a10*/  FMUL.FTZ R158, R158, R164 ;  /* 0x000000a49e9e7220 */ /* 0x000fe40000410000 */
[----:B--2---:R-:W-:Y:S01]  /*17a20*/  FADD.FTZ R143, R156, R143 ;  /* 0x0000008f9c8f7221 */ /* 0x004fe20000010000 */
[----:B------:R0:W1:Y:S01]  /*17a30*/  SHFL.IDX PT, R151, R141, RZ, 0x1f ;  /* 0x00001fff8d977589 */ /* 0x00006200000e0000 */
[----:B------:R-:W-:-:S04]  /*17a40*/  @!P0 IMAD.WIDE R156, R0, R157, c[0x0][0x1a8] ;  /* 0x00006a00009c8625 */ /* 0x000fc800078e029d */
[----:B------:R-:W-:Y:S02]  /*17a50*/  FFMA.FTZ R158, R142, R158, R143 ;  /* 0x0000009e8e9e7223 */ /* 0x000fe4000001008f */
[----:B------:R-:W-:Y:S02]  /*17a60*/  IMAD.MOV.U32 R142, RZ, RZ, c[0x0][0x1e0] ;  /* 0x00007800ff8e7624 */ /* 0x000fe400078e00ff */
[----:B0-----:R-:W-:Y:S01]  /*17a70*/  IMAD R141, R0, c[0x0][0x168], RZ ;  /* 0x00005a00008d7a24 */ /* 0x001fe200078e02ff */
[----:B------:R0:W2:Y:S04]  /*17a80*/  SHFL.IDX PT, R147, R158, RZ, 0x1f ;  /* 0x00001fff9e937589 */ /* 0x0000a800000e0000 */
[----:B0-----:R-:W-:-:S04]  /*17a90*/  SHF.R.S32.HI R158, RZ, 0x1f, R141 ;  /* 0x0000001fff9e7819 */ /* 0x001fc8000001148d */
[----:B------:R-:W-:Y:S01]  /*17aa0*/  LEA.HI R158, R158, R141, RZ, 0x2 ;  /* 0x0000008d9e9e7211 */ /* 0x000fe200078f10ff */
[C---:B-1----:R-:W-:Y:S01]  /*17ab0*/  FMUL.FTZ R143, R151.reuse, R151 ;  /* 0x00000097978f7220 */ /* 0x042fe20000410000 */
[----:B------:R-:W-:Y:S02]  /*17ac0*/  FSEL R141, R151, RZ, !P1 ;  /* 0x000000ff978d7208 */ /* 0x000fe40004800000 */
[----:B------:R-:W-:Y:S02]  /*17ad0*/  LEA.HI.SX32 R149, R158, R149, 0x1e ;  /* 0x000000959e957211 */ /* 0x000fe400078ff2ff */
[----:B------:R-:W-:Y:S01]  /*17ae0*/  FSEL R143, R143, RZ, P1 ;  /* 0x000000ff8f8f7208 */ /* 0x000fe20000800000 */
[----:B------:R-:W-:Y:S01]  /*17af0*/  FADD.FTZ R84, -R141, R84 ;  /* 0x000000548d547221 */ /* 0x000fe20000010100 */
[----:B------:R-:W-:Y:S01]  /*17b00*/  LOP3.LUT P1, RZ, R113, 0xff, RZ, 0xc0, !PT ;  /* 0x000000ff71ff7812 */ /* 0x000fe2000782c0ff */
[----:B------:R-:W-:Y:S02]  /*17b10*/  FADD.FTZ R87, -R141, R87 ;  /* 0x000000578d577221 */ /* 0x000fe40000010100 */
[----:B--2---:R-:W-:Y:S01]  /*17b20*/  FFMA.FTZ R142, R147, R142, c[0x0][0x228] ;  /* 0x00008a00938e7623 */ /* 0x004fe2000001008e */
[----:B------:R-:W-:Y:S01]  /*17b30*/  SEL R113, RZ, 0x1, P1 ;  /* 0x00000001ff717807 */ /* 0x000fe20000800000 */
[----:B------:R-:W-:-:S02]  /*17b40*/  FADD.FTZ R86, -R141, R86 ;  /* 0x000000568d567221 */ /* 0x000fc40000010100 */
        /* <DEDUP_REMOVED lines=12> */
[----:B------:R-:W-:Y:S01]  /*17c10*/  FADD.FTZ R80, -R141, R80 ;  /* 0x000000508d507221 */ /* 0x000fe20000010100 */
[----:B0-----:R0:W-:Y:S01]  /*17c20*/  @!P0 STG.E [R156.64], R163 ;  /* 0x000000a39c008986 */ /* 0x0011e2000c101904 */
[----:B------:R-:W-:-:S02]  /*17c30*/  FMUL.FTZ R158, R163, R87 ;  /* 0x00000057a39e7220 */ /* 0x000fc40000410000 */
[----:B------:R-:W-:Y:S01]  /*17c40*/  FMUL.FTZ R147, R163, R84 ;  /* 0x00000054a3937220 */ /* 0x000fe20000410000 */
[----:B-1----:R-:W-:Y:S01]  /*17c50*/  LEA R142, P0, R149, c[0x0][0x208], 0x4 ;  /* 0x00008200958e7a11 */ /* 0x002fe200078020ff */
[----:B------:R-:W-:Y:S02]  /*17c60*/  FFMA.FTZ R87, R35, R158, R67 ;  /* 0x0000009e23577223 */ /* 0x000fe40000010043 */
[----:B------:R-:W-:Y:S01]  /*17c70*/  FFMA.FTZ R84, R32, R147, R64 ;  /* 0x0000009320547223 */ /* 0x000fe20000010040 */
[----:B------:R-:W-:Y:S01]  /*17c80*/  LEA.HI.X R143, R149, c[0x0][0x20c], RZ, 0x4, P0 ;  /* 0x00008300958f7a11 */ /* 0x000fe200000f24ff */
[----:B------:R-:W-:Y:S01]  /*17c90*/  FMUL.FTZ R149, R163, R86 ;  /* 0x00000056a3957220 */ /* 0x000fe20000410000 */
[----:B------:R-:W-:Y:S01]  /*17ca0*/  ISETP.GE.AND P0, PT, R0, c[0x0][0x164], PT ;  /* 0x0000590000007a0c */ /* 0x000fe20003f06270 */
[----:B------:R-:W-:Y:S02]  /*17cb0*/  FADD.FTZ R147, -R141, R77 ;  /* 0x0000004d8d937221 */ /* 0x000fe40000010100 */
[----:B0-----:R-:W-:-:S02]  /*17cc0*/  FMUL.FTZ R156, R163, R85 ;  /* 0x00000055a39c7220 */ /* 0x001fc40000410000 */
[----:B------:R-:W-:Y:S02]  /*17cd0*/  FFMA.FTZ R86, R34, R149, R66 ;  /* 0x0000009522567223 */ /* 0x000fe40000010042 */
[----:B------:R-:W-:Y:S02]  /*17ce0*/  FFMA.FTZ R85, R33, R156, R65 ;  /* 0x0000009c21557223 */ /* 0x000fe40000010041 */
[----:B------:R-:W-:Y:S02]  /*17cf0*/  FADD.FTZ R149, -R141, R79 ;  /* 0x0000004f8d957221 */ /* 0x000fe40000010100 */
[C---:B------:R-:W-:Y:S01]  /*17d00*/  FMUL.FTZ R77, R163.reuse, R76 ;  /* 0x0000004ca34d7220 */ /* 0x040fe20000410000 */
[----:B------:R0:W-:Y:S01]  /*17d10*/  STG.E.128 [R142.64], R84 ;  /* 0x000000548e007986 */ /* 0x0001e2000c101d04 */
[----:B------:R-:W-:Y:S02]  /*17d20*/  FMUL.FTZ R79, R163, R78 ;  /* 0x0000004ea34f7220 */ /* 0x000fe40000410000 */
        /* <DEDUP_REMOVED lines=8> */
[----:B0-----:R-:W-:Y:S02]  /*17db0*/  FADD.FTZ R87, -R141, R90 ;  /* 0x0000005a8d577221 */ /* 0x001fe40000010100 */
[C---:B------:R-:W-:Y:S02]  /*17dc0*/  FMUL.FTZ R86, R163.reuse, R83 ;  /* 0x00000053a3567220 */ /* 0x040fe40000410000 */
[----:B------:R-:W-:Y:S02]  /*17dd0*/  FMUL.FTZ R85, R163, R82 ;  /* 0x00000052a3557220 */ /* 0x000fe40000410000 */
[----:B------:R-:W-:Y:S02]  /*17de0*/  FADD.FTZ R142, -R141, R91 ;  /* 0x0000005b8d8e7221 */ /* 0x000fe40000010100 */
[----:B------:R-:W-:-:S02]  /*17df0*/  FMUL.FTZ R84, R163, R81 ;  /* 0x00000051a3547220 */ /* 0x000fc40000410000 */
[C---:B------:R-:W-:Y:S02]  /*17e00*/  FMUL.FTZ R91, R163.reuse, R80 ;  /* 0x00000050a35b7220 */ /* 0x040fe40000410000 */
[----:B------:R-:W-:Y:S02]  /*17e10*/  FMUL.FTZ R95, R163, R87 ;  /* 0x00000057a35f7220 */ /* 0x000fe40000410000 */
[----:B------:R-:W-:Y:S02]  /*17e20*/  FADD.FTZ R143, -R141, R93 ;  /* 0x0000005d8d8f7221 */ /* 0x000fe40000010100 */
[----:B------:R-:W-:Y:S02]  /*17e30*/  FFMA.FTZ R87, R27, R86, R59 ;  /* 0x000000561b577223 */ /* 0x000fe4000001003b */
        /* <DEDUP_REMOVED lines=12> */
[----:B------:R-:W-:-:S04]  /*17f00*/  IMAD.WIDE.U32 R140, R140, R165, c[0x0][0x208] ;  /* 0x000082008c8c7625 */ /* 0x000fc800078e00a5 */
[----:B------:R-:W-:Y:S02]  /*17f10*/  FFMA.FTZ R83, R31, R78, R63 ;  /* 0x0000004e1f537223 */ /* 0x000fe4000001003f */
[----:B------:R-:W-:Y:S02]  /*17f20*/  FFMA.FTZ R82, R30, R79, R62 ;  /* 0x0000004f1e527223 */ /* 0x000fe4000001003e */
[----:B------:R-:W-:Y:S02]  /*17f30*/  FFMA.FTZ R81, R29, R76, R61 ;  /* 0x0000004c1d517223 */ /* 0x000fe4000001003d */
[----:B------:R-:W-:Y:S02]  /*17f40*/  FFMA.FTZ R80, R28, R77, R60 ;  /* 0x0000004d1c507223 */ /* 0x000fe4000001003c */
[----:B------:R-:W-:Y:S02]  /*17f50*/  FFMA.FTZ R85, R25, R84, R57 ;  /* 0x0000005419557223 */ /* 0x000fe40000010039 */
[----:B------:R-:W-:Y:S01]  /*17f60*/  IMAD.WIDE.U32 R88, R144, R165, c[0x0][0x208] ;  /* 0x0000820090587625 */ /* 0x000fe200078e00a5 */
[----:B------:R0:W-:Y:S03]  /*17f70*/  STG.E.128 [R140.64], R80 ;  /* 0x000000508c007986 */ /* 0x0001e6000c101d04 */
[----:B------:R-:W-:-:S02]  /*17f80*/  FMUL.FTZ R93, R163, R151 ;  /* 0x00000097a35d7220 */ /* 0x000fc40000410000 */
[C---:B------:R-:W-:Y:S02]  /*17f90*/  FMUL.FTZ R90, R163.reuse, R153 ;  /* 0x00000099a35a7220 */ /* 0x040fe40000410000 */
[C---:B------:R-:W-:Y:S02]  /*17fa0*/  FMUL.FTZ R142, R163.reuse, R142 ;  /* 0x0000008ea38e7220 */ /* 0x040fe40000410000 */
[C---:B------:R-:W-:Y:S02]  /*17fb0*/  FMUL.FTZ R97, R163.reuse, R92 ;  /* 0x0000005ca3617220 */ /* 0x040fe40000410000 */
[C---:B------:R-:W-:Y:S02]  /*17fc0*/  FMUL.FTZ R99, R163.reuse, R94 ;  /* 0x0000005ea3637220 */ /* 0x040fe40000410000 */
[----:B------:R-:W-:Y:S02]  /*17fd0*/  FFMA.FTZ R84, R24, R91, R56 ;  /* 0x0000005b18547223 */ /* 0x000fe40000010038 */
[----:B------:R-:W-:-:S02]  /*17fe0*/  FMUL.FTZ R92, R163, R143 ;  /* 0x0000008fa35c7220 */ /* 0x000fc40000410000 */
[C---:B------:R-:W-:Y:S01]  /*17ff0*/  FMUL.FTZ R94, R163.reuse, R155 ;  /* 0x0000009ba35e7220 */ /* 0x040fe20000410000 */
[----:B------:R1:W-:Y:S01]  /*18000*/  STG.E.128 [R88.64], R84 ;  /* 0x0000005458007986 */ /* 0x0003e2000c101d04 */
        /* <DEDUP_REMOVED lines=44> */
.L_x_26455:
[----:B------:R-:W-:Y:S05]  /*182d0*/  EXIT ;  /* 0x000000000000794d */ /* 0x000fea0003800000 */
.L_x_26453:
[----:B------:R-:W-:Y:S01]  /*182e0*/  HFMA2.MMA R160, -RZ, RZ, 0, 5.9604644775390625e-08 ;  /* 0x00000001ffa07435 */ /* 0x000fe200000001ff */
[----:B------:R-:W-:Y:S01]  /*182f0*/  IMAD.MOV.U32 R143, RZ, RZ, 0x1f ;  /* 0x0000001fff8f7424 */ /* 0x000fe200078e00ff */
[----:B------:R-:W-:Y:S01]  /*18300*/  MOV R156, 0x18330 ;  /* 0x00018330009c7802 */ /* 0x000fe20000000f00 */
[----:B------:R-:W-:-:S03]  /*18310*/  IMAD.MOV.U32 R158, RZ, RZ, -0x1 ;  /* 0xffffffffff9e7424 */ /* 0x000fc600078e00ff */
[----:B------:R-:W-:Y:S05]  /*18320*/  CALL.REL.NOINC `($__internal_79_$__cuda_sm70_shflsync_bfly_p) ;  /* 0x0000079000007944 */ /* 0x000fea0003c00000 */
[----:B-1----:R-:W-:Y:S01]  /*18330*/  MOV R142, R160 ;  /* 0x000000a0008e7202 */ /* 0x002fe20000000f00 */
[----:B0-----:R-:W-:Y:S05]  /*18340*/  BRA `(.L_x_26457) ;  /* 0xffffed7000007947 */ /* 0x001fea000383ffff */
.L_x_26454:
[----:B------:R-:W-:Y:S01]  /*18350*/  IMAD.MOV.U32 R160, RZ, RZ, 0x2 ;  /* 0x00000002ffa07424 */ /* 0x000fe200078e00ff */
[----:B------:R-:W-:Y:S01]  /*18360*/  MOV R158, 0xffffffff ;  /* 0xffffffff009e7802 */ /* 0x000fe20000000f00 */
[----:B------:R-:W-:Y:S01]  /*18370*/  IMAD.MOV.U32 R143, RZ, RZ, 0x1f ;  /* 0x0000001fff8f7424 */ /* 0x000fe200078e00ff */
[----:B------:R-:W-:Y:S02]  /*18380*/  MOV R156, 0x183a0 ;  /* 0x000183a0009c7802 */ /* 0x000fe40000000f00 */
[----:B------:R-:W-:Y:S05]  /*18390*/  CALL.REL.NOINC `($__internal_79_$__cuda_sm70_shflsync_bfly_p) ;  /* 0x0000072000007944 */ /* 0x000fea0003c00000 */
[----:B01----:R-:W-:Y:S01]  /*183a0*/  FADD.FTZ R147, R147, R160 ;  /* 0x000000a093937221 */ /* 0x003fe20000010000 */
[----:B------:R-:W-:Y:S01]  /*183b0*/  MOV R158, 0xffffffff ;  /* 0xffffffff009e7802 */ /* 0x000fe20000000f00 */
[----:B------:R-:W-:Y:S01]  /*183c0*/  IMAD.MOV.U32 R160, RZ, RZ, 0x4 ;  /* 0x00000004ffa07424 */ /* 0x000fe200078e00ff */
[----:B------:R-:W-:Y:S01]  /*183d0*/  MOV R156, 0x18400 ;  /* 0x00018400009c7802 */ /* 0x000fe20000000f00 */
[----:B------:R-:W-:-:S02]  /*183e0*/  IMAD.MOV.U32 R143, RZ, RZ, 0x1f ;  /* 0x0000001fff8f7424 */ /* 0x000fc400078e00ff */
        /* <DEDUP_REMOVED lines=83> */
[----:B------:R-:W-:Y:S05]  /*18920*/  CALL.REL.NOINC `($__internal_79_$__cuda_sm70_shflsync_bfly_p) ;  /* 0x0000019000007944 */ /* 0x000fea0003c00000 */
[----:B01----:R-:W-:Y:S01]  /*18930*/  FADD.FTZ R147, R147, R160 ;  /* 0x000000a093937221 */ /* 0x003fe20000010000 */
[----:B------:R-:W-:Y:S01]  /*18940*/  MOV R158, 0xffffffff ;  /* 0xffffffff009e7802 */ /* 0x000fe20000000f00 */
[----:B------:R-:W-:Y:S01]  /*18950*/  IMAD.MOV.U32 R160, RZ, RZ, 0x2 ;  /* 0x00000002ffa07424 */ /* 0x000fe200078e00ff */
[----:B------:R-:W-:Y:S01]  /*18960*/  MOV R156, 0x18990 ;  /* 0x00018990009c7802 */ /* 0x000fe20000000f00 */
[----:B------:R-:W-:Y:S02]  /*18970*/  IMAD.MOV.U32 R143, RZ, RZ, 0x1f ;  /* 0x0000001fff8f7424 */ /* 0x000fe400078e00ff */
        /* <DEDUP_REMOVED lines=19> */
[----:B01----:R-:W-:Y:S05]  /*18ab0*/  BRA `(.L_x_26458) ;  /* 0xffffeb4000007947 */ /* 0x003fea000383ffff */
        .weak           $__internal_79_$__cuda_sm70_shflsync_bfly_p
        .type           $__internal_79_$__cuda_sm70_shflsync_bfly_p,@function
        .size           $__internal_79_$__cuda_sm70_shflsync_bfly_p,(.L_x_26539 - $__internal_79_$__cuda_sm70_shflsync_bfly_p)
$__internal_79_$__cuda_sm70_shflsync_bfly_p:
[----:B------:R-:W-:Y:S01]  /*18ac0*/  IMAD.MOV.U32 R157, RZ, RZ, 0x0 ;  /* 0x00000000ff9d7424 */ /* 0x000fe200078e00ff */
[----:B------:R-:W-:Y:S04]  /*18ad0*/  WARPSYNC R158 ;  /* 0x0000009e00007348 */ /* 0x000fe80003800000 */
[----:B------:R0:W1:Y:S01]  /*18ae0*/  SHFL.BFLY PT, R160, R147, R160, R143 ;  /* 0x0c0000a093a07389 */ /* 0x00006200000e008f */
[----:B------:R-:W-:Y:S05]  /*18af0*/  RET.REL.NODEC R156 `(_ZN10layer_norm31ln_parallel_residual_fwd_kernelINS_13Kernel_traitsIfffffjLj8192ELj1ELj1ELj8ELj16ENS_18Kernel_traits_baseILj8192EfffffjLj256EEEEELb1ELb1ELb1EEEvNS_9FwdParamsE) ;  /* 0xfffe75009c007950 */ /* 0x000fea0003c3ffff */
.L_x_26459:
        /* <DEDUP_REMOVED lines=16> */
.L_x_26539:


//--------------------- .nv.global.init           --------------------------
	.section	.nv.global.init,"aw",@progbits
	.align	4
.nv.global.init:
	.type		mrg32k3aM1SubSeq,@object
	.size		mrg32k3aM1SubSeq,(mrg32k3aM2SubSeq - mrg32k3aM1SubSeq)
mrg32k3aM1SubSeq:
        /*0000*/ 	.byte	0x0b, 0xcc, 0xee, 0x04, 0x73, 0x29, 0x8b, 0x6f, 0xf6, 0x53, 0x03, 0xf6, 0x23, 0xf6, 0xea, 0xda
        /* <DEDUP_REMOVED lines=125> */
	.type		mrg32k3aM2SubSeq,@object
	.size		mrg32k3aM2SubSeq,(mrg32k3aM1 - mrg32k3aM2SubSeq)
mrg32k3aM2SubSeq:
        /* <DEDUP_REMOVED lines=126> */
	.type		mrg32k3aM1,@object
	.size		mrg32k3aM1,(mrg32k3aM1Seq - mrg32k3aM1)
mrg32k3aM1:
        /* <DEDUP_REMOVED lines=144> */
	.type		mrg32k3aM1Seq,@object
	.size		mrg32k3aM1Seq,(mrg32k3aM2 - mrg32k3aM1Seq)
mrg32k3aM1Seq:
        /* <DEDUP_REMOVED lines=144> */
	.type		mrg32k3aM2,@object
	.size		mrg32k3aM2,(mrg32k3aM2Seq - mrg32k3aM2)
mrg32k3aM2:
        /* <DEDUP_REMOVED lines=144> */
	.type		mrg32k3aM2Seq,@object
	.size		mrg32k3aM2Seq,(precalc_xorwow_matrix - mrg32k3aM2Seq)
mrg32k3aM2Seq:
        /* <DEDUP_REMOVED lines=144> */
	.type		precalc_xorwow_matrix,@object
	.size		precalc_xorwow_matrix,(precalc_xorwow_offset_matrix - precalc_xorwow_matrix)
precalc_xorwow_matrix:
        /* <DEDUP_REMOVED lines=6400> */
	.type		precalc_xorwow_offset_matrix,@object
	.size		precalc_xorwow_offset_matrix,(.L_1 - precalc_xorwow_offset_matrix)
precalc_xorwow_offset_matrix:
        /* <DEDUP_REMOVED lines=6400> */
.L_1:


//--------------------- .nv.shared._ZN10layer_norm31ln_parallel_residual_fwd_kernelINS_13Kernel_traitsI13__nv_bfloat16S2_S2_S2_fjLj8192ELj1ELj1ELj8ELj16ENS_18Kernel_traits_baseILj8192ES2_S2_S2_S2_fjLj256EEEEELb0ELb0ELb0EEEvNS_9FwdParamsE --------------------------
	.section	.nv.shared._ZN10layer_norm31ln_parallel_residual_fwd_kernelINS_13Kernel_traitsI13__nv_bfloat16S2_S2_S2_fjLj8192ELj1ELj1ELj8ELj16ENS_18Kernel_traits_baseILj8192ES2_S2_S2_S2_fjLj256EEEEELb0ELb0ELb0EEEvNS_9FwdParamsE,"aw",@nobits
	.sectionflags	@""
	.align	16


//--------------------- .nv.shared._ZN10layer_norm31ln_parallel_residual_fwd_kernelINS_13Kernel_traitsI13__nv_bfloat16S2_S2_S2_fjLj8192ELj1ELj1ELj8ELj16ENS_18Kernel_traits_baseILj8192ES2_S2_S2_S2_fjLj256EEEEELb0ELb0ELb1EEEvNS_9FwdParamsE --------------------------
	.section	.nv.shared._ZN10layer_norm31ln_parallel_residual_fwd_kernelINS_13Kernel_traitsI13__nv_bfloat16S2_S2_S2_fjLj8192ELj1ELj1ELj8ELj16ENS_18Kernel_traits_baseILj8192ES2_S2_S2_S2_fjLj256EEEEELb0ELb0ELb1EEEvNS_9FwdParamsE,"aw",@nobits
	.sectionflags	@""
	.align	16


//--------------------- .nv.shared._ZN10layer_norm31ln_parallel_residual_fwd_kernelINS_13Kernel_traitsI13__nv_bfloat16S2_S2_S2_fjLj8192ELj1ELj1ELj8ELj16ENS_18Kernel_traits_baseILj8192ES2_S2_S2_S2_fjLj256EEEEELb0ELb1ELb0EEEvNS_9FwdParamsE --------------------------
	.section	.nv.shared._ZN10layer_norm31ln_parallel_residual_fwd_kernelINS_13Kernel_traitsI13__nv_bfloat16S2_S2_S2_fjLj8192ELj1ELj1ELj8ELj16ENS_18Kernel_traits_baseILj8192ES2_S2_S2_S2_fjLj256EEEEELb0ELb1ELb0EEEvNS_9FwdParamsE,"aw",@nobits
	.sectionflags	@""
	.align	16


//--------------------- .nv.shared._ZN10layer_norm31ln_parallel_residual_fwd_kernelINS_13Kernel_traitsI13__nv_bfloat16S2_S2_S2_fjLj8192ELj1ELj1ELj8ELj16ENS_18Kernel_traits_baseILj8192ES2_S2_S2_S2_fjLj256EEEEELb0ELb1ELb1EEEvNS_9FwdParamsE --------------------------
	.section	.nv.shared._ZN10layer_norm31ln_parallel_residual_fwd_kernelINS_13Kernel_traitsI13__nv_bfloat16S2_S2_S2_fjLj8192ELj1ELj1ELj8ELj16ENS_18Kernel_traits_baseILj8192ES2_S2_S2_S2_fjLj256EEEEELb0ELb1ELb1EEEvNS_9FwdParamsE,"aw",@nobits
	.sectionflags	@""
	.align	16


//--------------------- .nv.shared._ZN10layer_norm31ln_parallel_residual_fwd_kernelINS_13Kernel_traitsI13__nv_bfloat16S2_S2_S2_fjLj8192ELj1ELj1ELj8ELj16ENS_18Kernel_traits_baseILj8192ES2_S2_S2_S2_fjLj256EEEEELb1ELb0ELb0EEEvNS_9FwdParamsE --------------------------
	.section	.nv.shared._ZN10layer_norm31ln_parallel_residual_fwd_kernelINS_13Kernel_traitsI13__nv_bfloat16S2_S2_S2_fjLj8192ELj1ELj1ELj8ELj16ENS_18Kernel_traits_baseILj8192ES2_S2_S2_S2_fjLj256EEEEELb1ELb0ELb0EEEvNS_9FwdParamsE,"aw",@nobits
	.sectionflags	@""
	.align	16


//--------------------- .nv.shared._ZN10layer_norm31ln_parallel_residual_fwd_kernelINS_13Kernel_traitsI13__nv_bfloat16S2_S2_S2_fjLj8192ELj1ELj1ELj8ELj16ENS_18Kernel_traits_baseILj8192ES2_S2_S2_S2_fjLj256EEEEELb1ELb0ELb1EEEvNS_9FwdParamsE --------------------------
	.section	.nv.shared._ZN10layer_norm31ln_parallel_residual_fwd_kernelINS_13Kernel_traitsI13__nv_bfloat16S2_S2_S2_fjLj8192ELj1ELj1ELj8ELj16ENS_18Kernel_traits_baseILj8192ES2_S2_S2_S2_fjLj256EEEEELb1ELb0ELb1EEEvNS_9FwdParamsE,"aw",@nobits
	.sectionflags	@""
	.align	16


//--------------------- .nv.shared._ZN10layer_norm31ln_parallel_residual_fwd_kernelINS_13Kernel_traitsI13__nv_bfloat16S2_S2_S2_fjLj8192ELj1ELj1ELj8ELj16ENS_18Kernel_traits_baseILj8192ES2_S2_S2_S2_fjLj256EEEEELb1ELb1ELb0EEEvNS_9FwdParamsE --------------------------
	.section	.nv.shared._ZN10layer_norm31ln_parallel_residual_fwd_kernelINS_13Kernel_traitsI13__nv_bfloat16S2_S2_S2_fjLj8192ELj1ELj1ELj8ELj16ENS_18Kernel_traits_baseILj8192ES2_S2_S2_S2_fjLj256EEEEELb1ELb1ELb0EEEvNS_9FwdParamsE,"aw",@nobits
	.sectionflags	@""
	.align	16


//--------------------- .nv.shared._ZN10layer_norm31ln_parallel_residual_fwd_kernelINS_13Kernel_traitsI13__nv_bfloat16S2_S2_S2_fjLj8192ELj1ELj1ELj8ELj16ENS_18Kernel_traits_baseILj8192ES2_S2_S2_S2_fjLj256EEEEELb1ELb1ELb1EEEvNS_9FwdParamsE --------------------------
	.section	.nv.shared._ZN10layer_norm31ln_parallel_residual_fwd_kernelINS_13Kernel_traitsI13__nv_bfloat16S2_S2_S2_fjLj8192ELj1ELj1ELj8ELj16ENS_18Kernel_traits_baseILj8192ES2_S2_S2_S2_fjLj256EEEEELb1ELb1ELb1EEEvNS_9FwdParamsE,"aw",@nobits
	.sectionflags	@""
	.align	16


//--------------------- .nv.shared._ZN10layer_norm31ln_parallel_residual_fwd_kernelINS_13Kernel_traitsI6__halfS2_S2_S2_fjLj8192ELj1ELj1ELj8ELj16ENS_18Kernel_traits_baseILj8192ES2_S2_S2_S2_fjLj256EEEEELb0ELb0ELb0EEEvNS_9FwdParamsE --------------------------
	.section	.nv.shared._ZN10layer_norm31ln_parallel_residual_fwd_kernelINS_13Kernel_traitsI6__halfS2_S2_S2_fjLj8192ELj1ELj1ELj8ELj16ENS_18Kernel_traits_baseILj8192ES2_S2_S2_S2_fjLj256EEEEELb0ELb0ELb0EEEvNS_9FwdParamsE,"aw",@nobits
	.sectionflags	@""
	.align	16


//--------------------- .nv.shared._ZN10layer_norm31ln_parallel_residual_fwd_kernelINS_13Kernel_traitsI6__halfS2_S2_S2_fjLj8192ELj1ELj1ELj8ELj16ENS_18Kernel_traits_baseILj8192ES2_S2_S2_S2_fjLj256EEEEELb0ELb0ELb1EEEvNS_9FwdParamsE --------------------------
	.section	.nv.shared._ZN10layer_norm31ln_parallel_residual_fwd_kernelINS_13Kernel_traitsI6__halfS2_S2_S2_fjLj8192ELj1ELj1ELj8ELj16ENS_18Kernel_traits_baseILj8192ES2_S2_S2_S2_fjLj256EEEEELb0ELb0ELb1EEEvNS_9FwdParamsE,"aw",@nobits
	.sectionflags	@""
	.align	16


//--------------------- .nv.shared._ZN10layer_norm31ln_parallel_residual_fwd_kernelINS_13Kernel_traitsI6__halfS2_S2_S2_fjLj8192ELj1ELj1ELj8ELj16ENS_18Kernel_traits_baseILj8192ES2_S2_S2_S2_fjLj256EEEEELb0ELb1ELb0EEEvNS_9FwdParamsE --------------------------
	.section	.nv.shared._ZN10layer_norm31ln_parallel_residual_fwd_kernelINS_13Kernel_traitsI6__halfS2_S2_S2_fjLj8192ELj1ELj1ELj8ELj16ENS_18Kernel_traits_baseILj8192ES2_S2_S2_S2_fjLj256EEEEELb0ELb1ELb0EEEvNS_9FwdParamsE,"aw",@nobits
	.sectionflags	@""
	.align	16


//--------------------- .nv.shared._ZN10layer_norm31ln_parallel_residual_fwd_kernelINS_13Kernel_traitsI6__halfS2_S2_S2_fjLj8192ELj1ELj1ELj8ELj16ENS_18Kernel_traits_baseILj8192ES2_S2_S2_S2_fjLj256EEEEELb0ELb1ELb1EEEvNS_9FwdParamsE --------------------------
	.section	.nv.shared._ZN10layer_norm31ln_parallel_residual_fwd_kernelINS_13Kernel_traitsI6__halfS2_S2_S2_fjLj8192ELj1ELj1ELj8ELj16ENS_18Kernel_traits_baseILj8192ES2_S2_S2_S2_fjLj256EEEEELb0ELb1ELb1EEEvNS_9FwdParamsE,"aw",@nobits
	.sectionflags	@""
	.align	16


//--------------------- .nv.shared._ZN10layer_norm31ln_parallel_residual_fwd_kernelINS_13Kernel_traitsI6__halfS2_S2_S2_fjLj8192ELj1ELj1ELj8ELj16ENS_18Kernel_traits_baseILj8192ES2_S2_S2_S2_fjLj256EEEEELb1ELb0ELb0EEEvNS_9FwdParamsE --------------------------
	.section	.nv.shared._ZN10layer_norm31ln_parallel_residual_fwd_kernelINS_13Kernel_traitsI6__halfS2_S2_S2_fjLj8192ELj1ELj1ELj8ELj16ENS_18Kernel_traits_baseILj8192ES2_S2_S2_S2_fjLj256EEEEELb1ELb0ELb0EEEvNS_9FwdParamsE,"aw",@nobits
	.sectionflags	@""
	.align	16


//--------------------- .nv.shared._ZN10layer_norm31ln_parallel_residual_fwd_kernelINS_13Kernel_traitsI6__halfS2_S2_S2_fjLj8192ELj1ELj1ELj8ELj16ENS_18Kernel_traits_baseILj8192ES2_S2_S2_S2_fjLj256EEEEELb1ELb0ELb1EEEvNS_9FwdParamsE --------------------------
	.section	.nv.shared._ZN10layer_norm31ln_parallel_residual_fwd_kernelINS_13Kernel_traitsI6__halfS2_S2_S2_fjLj8192ELj1ELj1ELj8ELj16ENS_18Kernel_traits_baseILj8192ES2_S2_S2_S2_fjLj256EEEEELb1ELb0ELb1EEEvNS_9FwdParamsE,"aw",@nobits
	.sectionflags	@""
	.align	16


//--------------------- .nv.shared._ZN10layer_norm31ln_parallel_residual_fwd_kernelINS_13Kernel_traitsI6__halfS2_S2_S2_fjLj8192ELj1ELj1ELj8ELj16ENS_18Kernel_traits_baseILj8192ES2_S2_S2_S2_fjLj256EEEEELb1ELb1ELb0EEEvNS_9FwdParamsE --------------------------
	.section	.nv.shared._ZN10layer_norm31ln_parallel_residual_fwd_kernelINS_13Kernel_traitsI6__halfS2_S2_S2_fjLj8192ELj1ELj1ELj8ELj16ENS_18Kernel_traits_baseILj8192ES2_S2_S2_S2_fjLj256EEEEELb1ELb1ELb0EEEvNS_9FwdParamsE,"aw",@nobits
	.sectionflags	@""
	.align	16


//--------------------- .nv.shared._ZN10layer_norm31ln_parallel_residual_fwd_kernelINS_13Kernel_traitsI6__halfS2_S2_S2_fjLj8192ELj1ELj1ELj8ELj16ENS_18Kernel_traits_baseILj8192ES2_S2_S2_S2_fjLj256EEEEELb1ELb1ELb1EEEvNS_9FwdParamsE --------------------------
	.section	.nv.shared._ZN10layer_norm31ln_parallel_residual_fwd_kernelINS_13Kernel_traitsI6__halfS2_S2_S2_fjLj8192ELj1ELj1ELj8ELj16ENS_18Kernel_traits_baseILj8192ES2_S2_S2_S2_fjLj256EEEEELb1ELb1ELb1EEEvNS_9FwdParamsE,"aw",@nobits
	.sectionflags	@""
	.align	16


//--------------------- .nv.shared._ZN10layer_norm31ln_parallel_residual_fwd_kernelINS_13Kernel_traitsIf13__nv_bfloat16S2_S2_fjLj8192ELj1ELj1ELj8ELj16ENS_18Kernel_traits_baseILj8192EfS2_S2_S2_fjLj256EEEEELb0ELb0ELb0EEEvNS_9FwdParamsE --------------------------
	.section	.nv.shared._ZN10layer_norm31ln_parallel_residual_fwd_kernelINS_13Kernel_traitsIf13__nv_bfloat16S2_S2_fjLj8192ELj1ELj1ELj8ELj16ENS_18Kernel_traits_baseILj8192EfS2_S2_S2_fjLj256EEEEELb0ELb0ELb0EEEvNS_9FwdParamsE,"aw",@nobits
	.sectionflags	@""
	.align	16


//--------------------- .nv.shared._ZN10layer_norm31ln_parallel_residual_fwd_kernelINS_13Kernel_traitsIf13__nv_bfloat16S2_S2_fjLj8192ELj1ELj1ELj8ELj16ENS_18Kernel_traits_baseILj8192EfS2_S2_S2_fjLj256EEEEELb0ELb0ELb1EEEvNS_9FwdParamsE --------------------------
	.section	.nv.shared._ZN10layer_norm31ln_parallel_residual_fwd_kernelINS_13Kernel_traitsIf13__nv_bfloat16S2_S2_fjLj8192ELj1ELj1ELj8ELj16ENS_18Kernel_traits_baseILj8192EfS2_S2_S2_fjLj256EEEEELb0ELb0ELb1EEEvNS_9FwdParamsE,"aw",@nobits
	.sectionflags	@""
	.align	16


//--------------------- .nv.shared._ZN10layer_norm31ln_parallel_residual_fwd_kernelINS_13Kernel_traitsIf13__nv_bfloat16S2_S2_fjLj8192ELj1ELj1ELj8ELj16ENS_18Kernel_traits_baseILj8192EfS2_S2_S2_fjLj256EEEEELb0ELb1ELb0EEEvNS_9FwdParamsE --------------------------
	.section	.nv.shared._ZN10layer_norm31ln_parallel_residual_fwd_kernelINS_13Kernel_traitsIf13__nv_bfloat16S2_S2_fjLj8192ELj1ELj1ELj8ELj16ENS_18Kernel_traits_baseILj8192EfS2_S2_S2_fjLj256EEEEELb0ELb1ELb0EEEvNS_9FwdParamsE,"aw",@nobits
	.sectionflags	@""
	.align	16


//--------------------- .nv.shared._ZN10layer_norm31ln_parallel_residual_fwd_kernelINS_13Kernel_traitsIf13__nv_bfloat16S2_S2_fjLj8192ELj1ELj1ELj8ELj16ENS_18Kernel_traits_baseILj8192EfS2_S2_S2_fjLj256EEEEELb0ELb1ELb1EEEvNS_9FwdParamsE --------------------------
	.section	.nv.shared._ZN10layer_norm31ln_parallel_residual_fwd_kernelINS_13Kernel_traitsIf13__nv_bfloat16S2_S2_fjLj8192ELj1ELj1ELj8ELj16ENS_18Kernel_traits_baseILj8192EfS2_S2_S2_fjLj256EEEEELb0ELb1ELb1EEEvNS_9FwdParamsE,"aw",@nobits
	.sectionflags	@""
	.align	16


//--------------------- .nv.shared._ZN10layer_norm31ln_parallel_residual_fwd_kernelINS_13Kernel_traitsIf13__nv_bfloat16S2_S2_fjLj8192ELj1ELj1ELj8ELj16ENS_18Kernel_traits_baseILj8192EfS2_S2_S2_fjLj256EEEEELb1ELb0ELb0EEEvNS_9FwdParamsE --------------------------
	.section	.nv.shared._ZN10layer_norm31ln_parallel_residual_fwd_kernelINS_13Kernel_traitsIf13__nv_bfloat16S2_S2_fjLj8192ELj1ELj1ELj8ELj16ENS_18Kernel_traits_baseILj8192EfS2_S2_S2_fjLj256EEEEELb1ELb0ELb0EEEvNS_9FwdParamsE,"aw",@nobits
	.sectionflags	@""
	.align	16


//--------------------- .nv.shared._ZN10layer_norm31ln_parallel_residual_fwd_kernelINS_13Kernel_traitsIf13__nv_bfloat16S2_S2_fjLj8192ELj1ELj1ELj8ELj16ENS_18Kernel_traits_baseILj8192EfS2_S2_S2_fjLj256EEEEELb1ELb0ELb1EEEvNS_9FwdParamsE --------------------------
	.section	.nv.shared._ZN10layer_norm31ln_parallel_residual_fwd_kernelINS_13Kernel_traitsIf13__nv_bfloat16S2_S2_fjLj8192ELj1ELj1ELj8ELj16ENS_18Kernel_traits_baseILj8192EfS2_S2_S2_fjLj256EEEEELb1ELb0ELb1EEEvNS_9FwdParamsE,"aw",@nobits
	.sectionflags	@""
	.align	16


//--------------------- .nv.shared._ZN10layer_norm31ln_parallel_residual_fwd_kernelINS_13Kernel_traitsIf13__nv_bfloat16S2_S2_fjLj8192ELj1ELj1ELj8ELj16ENS_18Kernel_traits_baseILj8192EfS2_S2_S2_fjLj256EEEEELb1ELb1ELb0EEEvNS_9FwdParamsE --------------------------
	.section	.nv.shared._ZN10layer_norm31ln_parallel_residual_fwd_kernelINS_13Kernel_traitsIf13__nv_bfloat16S2_S2_fjLj8192ELj1ELj1ELj8ELj16ENS_18Kernel_traits_baseILj8192EfS2_S2_S2_fjLj256EEEEELb1ELb1ELb0EEEvNS_9FwdParamsE,"aw",@nobits
	.sectionflags	@""
	.align	16


//--------------------- .nv.shared._ZN10layer_norm31ln_parallel_residual_fwd_kernelINS_13Kernel_traitsIf13__nv_bfloat16S2_S2_fjLj8192ELj1ELj1ELj8ELj16ENS_18Kernel_traits_baseILj8192EfS2_S2_S2_fjLj256EEEEELb1ELb1ELb1EEEvNS_9FwdParamsE --------------------------
	.section	.nv.shared._ZN10layer_norm31ln_parallel_residual_fwd_kernelINS_13Kernel_traitsIf13__nv_bfloat16S2_S2_fjLj8192ELj1ELj1ELj8ELj16ENS_18Kernel_traits_baseILj8192EfS2_S2_S2_fjLj256EEEEELb1ELb1ELb1EEEvNS_9FwdParamsE,"aw",@nobits
	.sectionflags	@""
	.align	16


//--------------------- .nv.shared._ZN10layer_norm31ln_parallel_residual_fwd_kernelINS_13Kernel_traitsI13__nv_bfloat16S2_fS2_fjLj8192ELj1ELj1ELj8ELj16ENS_18Kernel_traits_baseILj8192ES2_S2_fS2_fjLj256EEEEELb0ELb0ELb0EEEvNS_9FwdParamsE --------------------------
	.section	.nv.shared._ZN10layer_norm31ln_parallel_residual_fwd_kernelINS_13Kernel_traitsI13__nv_bfloat16S2_fS2_fjLj8192ELj1ELj1ELj8ELj16ENS_18Kernel_traits_baseILj8192ES2_S2_fS2_fjLj256EEEEELb0ELb0ELb0EEEvNS_9FwdParamsE,"aw",@nobits
	.sectionflags	@""
	.align	16


//--------------------- .nv.shared._ZN10layer_norm31ln_parallel_residual_fwd_kernelINS_13Kernel_traitsI13__nv_bfloat16S2_fS2_fjLj8192ELj1ELj1ELj8ELj16ENS_18Kernel_traits_baseILj8192ES2_S2_fS2_fjLj256EEEEELb0ELb0ELb1EEEvNS_9FwdParamsE --------------------------
	.section	.nv.shared._ZN10layer_norm31ln_parallel_residual_fwd_kernelINS_13Kernel_traitsI13__nv_bfloat16S2_fS2_fjLj8192ELj1ELj1ELj8ELj16ENS_18Kernel_traits_baseILj8192ES2_S2_fS2_fjLj256EEEEELb0ELb0ELb1EEEvNS_9FwdParamsE,"aw",@nobits
	.sectionflags	@""
	.align	16


//--------------------- .nv.shared._ZN10layer_norm31ln_parallel_residual_fwd_kernelINS_13Kernel_traitsI13__nv_bfloat16S2_fS2_fjLj8192ELj1ELj1ELj8ELj16ENS_18Kernel_traits_baseILj8192ES2_S2_fS2_fjLj256EEEEELb0ELb1ELb0EEEvNS_9FwdParamsE --------------------------
	.section	.nv.shared._ZN10layer_norm31ln_parallel_residual_fwd_kernelINS_13Kernel_traitsI13__nv_bfloat16S2_fS2_fjLj8192ELj1ELj1ELj8ELj16ENS_18Kernel_traits_baseILj8192ES2_S2_fS2_fjLj256EEEEELb0ELb1ELb0EEEvNS_9FwdParamsE,"aw",@nobits
	.sectionflags	@""
	.align	16


//--------------------- .nv.shared._ZN10layer_norm31ln_parallel_residual_fwd_kernelINS_13Kernel_traitsI13__nv_bfloat16S2_fS2_fjLj8192ELj1ELj1ELj8ELj16ENS_18Kernel_traits_baseILj8192ES2_S2_fS2_fjLj256EEEEELb0ELb1ELb1EEEvNS_9FwdParamsE --------------------------
	.section	.nv.shared._ZN10layer_norm31ln_parallel_residual_fwd_kernelINS_13Kernel_traitsI13__nv_bfloat16S2_fS2_fjLj8192ELj1ELj1ELj8ELj16ENS_18Kernel_traits_baseILj8192ES2_S2_fS2_fjLj256EEEEELb0ELb1ELb1EEEvNS_9FwdParamsE,"aw",@nobits
	.sectionflags	@""
	.align	16


//--------------------- .nv.shared._ZN10layer_norm31ln_parallel_residual_fwd_kernelINS_13Kernel_traitsI13__nv_bfloat16S2_fS2_fjLj8192ELj1ELj1ELj8ELj16ENS_18Kernel_traits_baseILj8192ES2_S2_fS2_fjLj256EEEEELb1ELb0ELb0EEEvNS_9FwdParamsE --------------------------
	.section	.nv.shared._ZN10layer_norm31ln_parallel_residual_fwd_kernelINS_13Kernel_traitsI13__nv_bfloat16S2_fS2_fjLj8192ELj1ELj1ELj8ELj16ENS_18Kernel_traits_baseILj8192ES2_S2_fS2_fjLj256EEEEELb1ELb0ELb0EEEvNS_9FwdParamsE,"aw",@nobits
	.sectionflags	@""
	.align	16


//--------------------- .nv.shared._ZN10layer_norm31ln_parallel_residual_fwd_kernelINS_13Kernel_traitsI13__nv_bfloat16S2_fS2_fjLj8192ELj1ELj1ELj8ELj16ENS_18Kernel_traits_baseILj8192ES2_S2_fS2_fjLj256EEEEELb1ELb0ELb1EEEvNS_9FwdParamsE --------------------------
	.section	.nv.shared._ZN10layer_norm31ln_parallel_residual_fwd_kernelINS_13Kernel_traitsI13__nv_bfloat16S2_fS2_fjLj8192ELj1ELj1ELj8ELj16ENS_18Kernel_traits_baseILj8192ES2_S2_fS2_fjLj256EEEEELb1ELb0ELb1EEEvNS_9FwdParamsE,"aw",@nobits
	.sectionflags	@""
	.align	16


//--------------------- .nv.shared._ZN10layer_norm31ln_parallel_residual_fwd_kernelINS_13Kernel_traitsI13__nv_bfloat16S2_fS2_fjLj8192ELj1ELj1ELj8ELj16ENS_18Kernel_traits_baseILj8192ES2_S2_fS2_fjLj256EEEEELb1ELb1ELb0EEEvNS_9FwdParamsE --------------------------
	.section	.nv.shared._ZN10layer_norm31ln_parallel_residual_fwd_kernelINS_13Kernel_traitsI13__nv_bfloat16S2_fS2_fjLj8192ELj1ELj1ELj8ELj16ENS_18Kernel_traits_baseILj8192ES2_S2_fS2_fjLj256EEEEELb1ELb1ELb0EEEvNS_9FwdParamsE,"aw",@nobits
	.sectionflags	@""
	.align	16


//--------------------- .nv.shared._ZN10layer_norm31ln_parallel_residual_fwd_kernelINS_13Kernel_traitsI13__nv_bfloat16S2_fS2_fjLj8192ELj1ELj1ELj8ELj16ENS_18Kernel_traits_baseILj8192ES2_S2_fS2_fjLj256EEEEELb1ELb1ELb1EEEvNS_9FwdParamsE --------------------------
	.section	.nv.shared._ZN10layer_norm31ln_parallel_residual_fwd_kernelINS_13Kernel_traitsI13__nv_bfloat16S2_fS2_fjLj8192ELj1ELj1ELj8ELj16ENS_18Kernel_traits_baseILj8192ES2_S2_fS2_fjLj256EEEEELb1ELb1ELb1EEEvNS_9FwdParamsE,"aw",@nobits
	.sectionflags	@""
	.align	16


//--------------------- .nv.shared._ZN10layer_norm31ln_parallel_residual_fwd_kernelINS_13Kernel_traitsIf13__nv_bfloat16fS2_fjLj8192ELj1ELj1ELj8ELj16ENS_18Kernel_traits_baseILj8192EfS2_fS2_fjLj256EEEEELb0ELb0ELb0EEEvNS_9FwdParamsE --------------------------
	.section	.nv.shared._ZN10layer_norm31ln_parallel_residual_fwd_kernelINS_13Kernel_traitsIf13__nv_bfloat16fS2_fjLj8192ELj1ELj1ELj8ELj16ENS_18Kernel_traits_baseILj8192EfS2_fS2_fjLj256EEEEELb0ELb0ELb0EEEvNS_9FwdParamsE,"aw",@nobits
	.sectionflags	@""
	.align	16


//--------------------- .nv.shared._ZN10layer_norm31ln_parallel_residual_fwd_kernelINS_13Kernel_traitsIf13__nv_bfloat16fS2_fjLj8192ELj1ELj1ELj8ELj16ENS_18Kernel_traits_baseILj8192EfS2_fS2_fjLj256EEEEELb0ELb0ELb1EEEvNS_9FwdParamsE --------------------------
	.section	.nv.shared._ZN10layer_norm31ln_parallel_residual_fwd_kernelINS_13Kernel_traitsIf13__nv_bfloat16fS2_fjLj8192ELj1ELj1ELj8ELj16ENS_18Kernel_traits_baseILj8192EfS2_fS2_fjLj256EEEEELb0ELb0ELb1EEEvNS_9FwdParamsE,"aw",@nobits
	.sectionflags	@""
	.align	16


//--------------------- .nv.shared._ZN10layer_norm31ln_parallel_residual_fwd_kernelINS_13Kernel_traitsIf13__nv_bfloat16fS2_fjLj8192ELj1ELj1ELj8ELj16ENS_18Kernel_traits_baseILj8192EfS2_fS2_fjLj256EEEEELb0ELb1ELb0EEEvNS_9FwdParamsE --------------------------
	.section	.nv.shared._ZN10layer_norm31ln_parallel_residual_fwd_kernelINS_13Kernel_traitsIf13__nv_bfloat16fS2_fjLj8192ELj1ELj1ELj8ELj16ENS_18Kernel_traits_baseILj8192EfS2_fS2_fjLj256EEEEELb0ELb1ELb0EEEvNS_9FwdParamsE,"aw",@nobits
	.sectionflags	@""
	.align	16


//--------------------- .nv.shared._ZN10layer_norm31ln_parallel_residual_fwd_kernelINS_13Kernel_traitsIf13__nv_bfloat16fS2_fjLj8192ELj1ELj1ELj8ELj16ENS_18Kernel_traits_baseILj8192EfS2_fS2_fjLj256EEEEELb0ELb1ELb1EEEvNS_9FwdParamsE --------------------------
	.section	.nv.shared._ZN10layer_norm31ln_parallel_residual_fwd_kernelINS_13Kernel_traitsIf13__nv_bfloat16fS2_fjLj8192ELj1ELj1ELj8ELj16ENS_18Kernel_traits_baseILj8192EfS2_fS2_fjLj256EEEEELb0ELb1ELb1EEEvNS_9FwdParamsE,"aw",@nobits
	.sectionflags	@""
	.align	16


//--------------------- .nv.shared._ZN10layer_norm31ln_parallel_residual_fwd_kernelINS_13Kernel_traitsIf13__nv_bfloat16fS2_fjLj8192ELj1ELj1ELj8ELj16ENS_18Kernel_traits_baseILj8192EfS2_fS2_fjLj256EEEEELb1ELb0ELb0EEEvNS_9FwdParamsE --------------------------
	.section	.nv.shared._ZN10layer_norm31ln_parallel_residual_fwd_kernelINS_13Kernel_traitsIf13__nv_bfloat16fS2_fjLj8192ELj1ELj1ELj8ELj16ENS_18Kernel_traits_baseILj8192EfS2_fS2_fjLj256EEEEELb1ELb0ELb0EEEvNS_9FwdParamsE,"aw",@nobits
	.sectionflags	@""
	.align	16


//--------------------- .nv.shared._ZN10layer_norm31ln_parallel_residual_fwd_kernelINS_13Kernel_traitsIf13__nv_bfloat16fS2_fjLj8192ELj1ELj1ELj8ELj16ENS_18Kernel_traits_baseILj8192EfS2_fS2_fjLj256EEEEELb1ELb0ELb1EEEvNS_9FwdParamsE --------------------------
	.section	.nv.shared._ZN10layer_norm31ln_parallel_residual_fwd_kernelINS_13Kernel_traitsIf13__nv_bfloat16fS2_fjLj8192ELj1ELj1ELj8ELj16ENS_18Kernel_traits_baseILj8192EfS2_fS2_fjLj256EEEEELb1ELb0ELb1EEEvNS_9FwdParamsE,"aw",@nobits
	.sectionflags	@""
	.align	16


//--------------------- .nv.shared._ZN10layer_norm31ln_parallel_residual_fwd_kernelINS_13Kernel_traitsIf13__nv_bfloat16fS2_fjLj8192ELj1ELj1ELj8ELj16ENS_18Kernel_traits_baseILj8192EfS2_fS2_fjLj256EEEEELb1ELb1ELb0EEEvNS_9FwdParamsE --------------------------
	.section	.nv.shared._ZN10layer_norm31ln_parallel_residual_fwd_kernelINS_13Kernel_traitsIf13__nv_bfloat16fS2_fjLj8192ELj1ELj1ELj8ELj16ENS_18Kernel_traits_baseILj8192EfS2_fS2_fjLj256EEEEELb1ELb1ELb0EEEvNS_9FwdParamsE,"aw",@nobits
	.sectionflags	@""
	.align	16


//--------------------- .nv.shared._ZN10layer_norm31ln_parallel_residual_fwd_kernelINS_13Kernel_traitsIf13__nv_bfloat16fS2_fjLj8192ELj1ELj1ELj8ELj16ENS_18Kernel_traits_baseILj8192EfS2_fS2_fjLj256EEEEELb1ELb1ELb1EEEvNS_9FwdParamsE --------------------------
	.section	.nv.shared._ZN10layer_norm31ln_parallel_residual_fwd_kernelINS_13Kernel_traitsIf13__nv_bfloat16fS2_fjLj8192ELj1ELj1ELj8ELj16ENS_18Kernel_traits_baseILj8192EfS2_fS2_fjLj256EEEEELb1ELb1ELb1EEEvNS_9FwdParamsE,"aw",@nobits
	.sectionflags	@""
	.align	16


//--------------------- .nv.shared._ZN10layer_norm31ln_parallel_residual_fwd_kernelINS_13Kernel_traitsIf6__halfS2_S2_fjLj8192ELj1ELj1ELj8ELj16ENS_18Kernel_traits_baseILj8192EfS2_S2_S2_fjLj256EEEEELb0ELb0ELb0EEEvNS_9FwdParamsE --------------------------
	.section	.nv.shared._ZN10layer_norm31ln_parallel_residual_fwd_kernelINS_13Kernel_traitsIf6__halfS2_S2_fjLj8192ELj1ELj1ELj8ELj16ENS_18Kernel_traits_baseILj8192EfS2_S2_S2_fjLj256EEEEELb0ELb0ELb0EEEvNS_9FwdParamsE,"aw",@nobits
	.sectionflags	@""
	.align	16


//--------------------- .nv.shared._ZN10layer_norm31ln_parallel_residual_fwd_kernelINS_13Kernel_traitsIf6__halfS2_S2_fjLj8192ELj1ELj1ELj8ELj16ENS_18Kernel_traits_baseILj8192EfS2_S2_S2_fjLj256EEEEELb0ELb0ELb1EEEvNS_9FwdParamsE --------------------------
	.section	.nv.shared._ZN10layer_norm31ln_parallel_residual_fwd_kernelINS_13Kernel_traitsIf6__halfS2_S2_fjLj8192ELj1ELj1ELj8ELj16ENS_18Kernel_traits_baseILj8192EfS2_S2_S2_fjLj256EEEEELb0ELb0ELb1EEEvNS_9FwdParamsE,"aw",@nobits
	.sectionflags	@""
	.align	16


//--------------------- .nv.shared._ZN10layer_norm31ln_parallel_residual_fwd_kernelINS_13Kernel_traitsIf6__halfS2_S2_fjLj8192ELj1ELj1ELj8ELj16ENS_18Kernel_traits_baseILj8192EfS2_S2_S2_fjLj256EEEEELb0ELb1ELb0EEEvNS_9FwdParamsE --------------------------
	.section	.nv.shared._ZN10layer_norm31ln_parallel_residual_fwd_kernelINS_13Kernel_traitsIf6__halfS2_S2_fjLj8192ELj1ELj1ELj8ELj16ENS_18Kernel_traits_baseILj8192EfS2_S2_S2_fjLj256EEEEELb0ELb1ELb0EEEvNS_9FwdParamsE,"aw",@nobits
	.sectionflags	@""
	.align	16


//--------------------- .nv.shared._ZN10layer_norm31ln_parallel_residual_fwd_kernelINS_13Kernel_traitsIf6__halfS2_S2_fjLj8192ELj1ELj1ELj8ELj16ENS_18Kernel_traits_baseILj8192EfS2_S2_S2_fjLj256EEEEELb0ELb1ELb1EEEvNS_9FwdParamsE --------------------------
	.section	.nv.shared._ZN10layer_norm31ln_parallel_residual_fwd_kernelINS_13Kernel_traitsIf6__halfS2_S2_fjLj8192ELj1ELj1ELj8ELj16ENS_18Kernel_traits_baseILj8192EfS2_S2_S2_fjLj256EEEEELb0ELb1ELb1EEEvNS_9FwdParamsE,"aw",@nobits
	.sectionflags	@""
	.align	16


//--------------------- .nv.shared._ZN10layer_norm31ln_parallel_residual_fwd_kernelINS_13Kernel_traitsIf6__halfS2_S2_fjLj8192ELj1ELj1ELj8ELj16ENS_18Kernel_traits_baseILj8192EfS2_S2_S2_fjLj256EEEEELb1ELb0ELb0EEEvNS_9FwdParamsE --------------------------
	.section	.nv.shared._ZN10layer_norm31ln_parallel_residual_fwd_kernelINS_13Kernel_traitsIf6__halfS2_S2_fjLj8192ELj1ELj1ELj8ELj16ENS_18Kernel_traits_baseILj8192EfS2_S2_S2_fjLj256EEEEELb1ELb0ELb0EEEvNS_9FwdParamsE,"aw",@nobits
	.sectionflags	@""
	.align	16


//--------------------- .nv.shared._ZN10layer_norm31ln_parallel_residual_fwd_kernelINS_13Kernel_traitsIf6__halfS2_S2_fjLj8192ELj1ELj1ELj8ELj16ENS_18Kernel_traits_baseILj8192EfS2_S2_S2_fjLj256EEEEELb1ELb0ELb1EEEvNS_9FwdParamsE --------------------------
	.section	.nv.shared._ZN10layer_norm31ln_parallel_residual_fwd_kernelINS_13Kernel_traitsIf6__halfS2_S2_fjLj8192ELj1ELj1ELj8ELj16ENS_18Kernel_traits_baseILj8192EfS2_S2_S2_fjLj256EEEEELb1ELb0ELb1EEEvNS_9FwdParamsE,"aw",@nobits
	.sectionflags	@""
	.align	16


//--------------------- .nv.shared._ZN10layer_norm31ln_parallel_residual_fwd_kernelINS_13Kernel_traitsIf6__halfS2_S2_fjLj8192ELj1ELj1ELj8ELj16ENS_18Kernel_traits_baseILj8192EfS2_S2_S2_fjLj256EEEEELb1ELb1ELb0EEEvNS_9FwdParamsE --------------------------
	.section	.nv.shared._ZN10layer_norm31ln_parallel_residual_fwd_kernelINS_13Kernel_traitsIf6__halfS2_S2_fjLj8192ELj1ELj1ELj8ELj16ENS_18Kernel_traits_baseILj8192EfS2_S2_S2_fjLj256EEEEELb1ELb1ELb0EEEvNS_9FwdParamsE,"aw",@nobits
	.sectionflags	@""
	.align	16


//--------------------- .nv.shared._ZN10layer_norm31ln_parallel_residual_fwd_kernelINS_13Kernel_traitsIf6__halfS2_S2_fjLj8192ELj1ELj1ELj8ELj16ENS_18Kernel_traits_baseILj8192EfS2_S2_S2_fjLj256EEEEELb1ELb1ELb1EEEvNS_9FwdParamsE --------------------------
	.section	.nv.shared._ZN10layer_norm31ln_parallel_residual_fwd_kernelINS_13Kernel_traitsIf6__halfS2_S2_fjLj8192ELj1ELj1ELj8ELj16ENS_18Kernel_traits_baseILj8192EfS2_S2_S2_fjLj256EEEEELb1ELb1ELb1EEEvNS_9FwdParamsE,"aw",@nobits
	.sectionflags	@""
	.align	16


//--------------------- .nv.shared._ZN10layer_norm31ln_parallel_residual_fwd_kernelINS_13Kernel_traitsI6__halfS2_fS2_fjLj8192ELj1ELj1ELj8ELj16ENS_18Kernel_traits_baseILj8192ES2_S2_fS2_fjLj256EEEEELb0ELb0ELb0EEEvNS_9FwdParamsE --------------------------
	.section	.nv.shared._ZN10layer_norm31ln_parallel_residual_fwd_kernelINS_13Kernel_traitsI6__halfS2_fS2_fjLj8192ELj1ELj1ELj8ELj16ENS_18Kernel_traits_baseILj8192ES2_S2_fS2_fjLj256EEEEELb0ELb0ELb0EEEvNS_9FwdParamsE,"aw",@nobits
	.sectionflags	@""
	.align	16


//--------------------- .nv.shared._ZN10layer_norm31ln_parallel_residual_fwd_kernelINS_13Kernel_traitsI6__halfS2_fS2_fjLj8192ELj1ELj1ELj8ELj16ENS_18Kernel_traits_baseILj8192ES2_S2_fS2_fjLj256EEEEELb0ELb0ELb1EEEvNS_9FwdParamsE --------------------------
	.section	.nv.shared._ZN10layer_norm31ln_parallel_residual_fwd_kernelINS_13Kernel_traitsI6__halfS2_fS2_fjLj8192ELj1ELj1ELj8ELj16ENS_18Kernel_traits_baseILj8192ES2_S2_fS2_fjLj256EEEEELb0ELb0ELb1EEEvNS_9FwdParamsE,"aw",@nobits
	.sectionflags	@""
	.align	16


//--------------------- .nv.shared._ZN10layer_norm31ln_parallel_residual_fwd_kernelINS_13Kernel_traitsI6__halfS2_fS2_fjLj8192ELj1ELj1ELj8ELj16ENS_18Kernel_traits_baseILj8192ES2_S2_fS2_fjLj256EEEEELb0ELb1ELb0EEEvNS_9FwdParamsE --------------------------
	.section	.nv.shared._ZN10layer_norm31ln_parallel_residual_fwd_kernelINS_13Kernel_traitsI6__halfS2_fS2_fjLj8192ELj1ELj1ELj8ELj16ENS_18Kernel_traits_baseILj8192ES2_S2_fS2_fjLj256EEEEELb0ELb1ELb0EEEvNS_9FwdParamsE,"aw",@nobits
	.sectionflags	@""
	.align	16


//--------------------- .nv.shared._ZN10layer_norm31ln_parallel_residual_fwd_kernelINS_13Kernel_traitsI6__halfS2_fS2_fjLj8192ELj1ELj1ELj8ELj16ENS_18Kernel_traits_baseILj8192ES2_S2_fS2_fjLj256EEEEELb0ELb1ELb1EEEvNS_9FwdParamsE --------------------------
	.section	.nv.shared._ZN10layer_norm31ln_parallel_residual_fwd_kernelINS_13Kernel_traitsI6__halfS2_fS2_fjLj8192ELj1ELj1ELj8ELj16ENS_18Kernel_traits_baseILj8192ES2_S2_fS2_fjLj256EEEEELb0ELb1ELb1EEEvNS_9FwdParamsE,"aw",@nobits
	.sectionflags	@""
	.align	16


//--------------------- .nv.shared._ZN10layer_norm31ln_parallel_residual_fwd_kernelINS_13Kernel_traitsI6__halfS2_fS2_fjLj8192ELj1ELj1ELj8ELj16ENS_18Kernel_traits_baseILj8192ES2_S2_fS2_fjLj256EEEEELb1ELb0ELb0EEEvNS_9FwdParamsE --------------------------
	.section	.nv.shared._ZN10layer_norm31ln_parallel_residual_fwd_kernelINS_13Kernel_traitsI6__halfS2_fS2_fjLj8192ELj1ELj1ELj8ELj16ENS_18Kernel_traits_baseILj8192ES2_S2_fS2_fjLj256EEEEELb1ELb0ELb0EEEvNS_9FwdParamsE,"aw",@nobits
	.sectionflags	@""
	.align	16


//--------------------- .nv.shared._ZN10layer_norm31ln_parallel_residual_fwd_kernelINS_13Kernel_traitsI6__halfS2_fS2_fjLj8192ELj1ELj1ELj8ELj16ENS_18Kernel_traits_baseILj8192ES2_S2_fS2_fjLj256EEEEELb1ELb0ELb1EEEvNS_9FwdParamsE --------------------------
	.section	.nv.shared._ZN10layer_norm31ln_parallel_residual_fwd_kernelINS_13Kernel_traitsI6__halfS2_fS2_fjLj8192ELj1ELj1ELj8ELj16ENS_18Kernel_traits_baseILj8192ES2_S2_fS2_fjLj256EEEEELb1ELb0ELb1EEEvNS_9FwdParamsE,"aw",@nobits
	.sectionflags	@""
	.align	16


//--------------------- .nv.shared._ZN10layer_norm31ln_parallel_residual_fwd_kernelINS_13Kernel_traitsI6__halfS2_fS2_fjLj8192ELj1ELj1ELj8ELj16ENS_18Kernel_traits_baseILj8192ES2_S2_fS2_fjLj256EEEEELb1ELb1ELb0EEEvNS_9FwdParamsE --------------------------
	.section	.nv.shared._ZN10layer_norm31ln_parallel_residual_fwd_kernelINS_13Kernel_traitsI6__halfS2_fS2_fjLj8192ELj1ELj1ELj8ELj16ENS_18Kernel_traits_baseILj8192ES2_S2_fS2_fjLj256EEEEELb1ELb1ELb0EEEvNS_9FwdParamsE,"aw",@nobits
	.sectionflags	@""
	.align	16


//--------------------- .nv.shared._ZN10layer_norm31ln_parallel_residual_fwd_kernelINS_13Kernel_traitsI6__halfS2_fS2_fjLj8192ELj1ELj1ELj8ELj16ENS_18Kernel_traits_baseILj8192ES2_S2_fS2_fjLj256EEEEELb1ELb1ELb1EEEvNS_9FwdParamsE --------------------------
	.section	.nv.shared._ZN10layer_norm31ln_parallel_residual_fwd_kernelINS_13Kernel_traitsI6__halfS2_fS2_fjLj8192ELj1ELj1ELj8ELj16ENS_18Kernel_traits_baseILj8192ES2_S2_fS2_fjLj256EEEEELb1ELb1ELb1EEEvNS_9FwdParamsE,"aw",@nobits
	.sectionflags	@""
	.align	16


//--------------------- .nv.shared._ZN10layer_norm31ln_parallel_residual_fwd_kernelINS_13Kernel_traitsIf6__halffS2_fjLj8192ELj1ELj1ELj8ELj16ENS_18Kernel_traits_baseILj8192EfS2_fS2_fjLj256EEEEELb0ELb0ELb0EEEvNS_9FwdParamsE --------------------------
	.section	.nv.shared._ZN10layer_norm31ln_parallel_residual_fwd_kernelINS_13Kernel_traitsIf6__halffS2_fjLj8192ELj1ELj1ELj8ELj16ENS_18Kernel_traits_baseILj8192EfS2_fS2_fjLj256EEEEELb0ELb0ELb0EEEvNS_9FwdParamsE,"aw",@nobits
	.sectionflags	@""
	.align	16


//--------------------- .nv.shared._ZN10layer_norm31ln_parallel_residual_fwd_kernelINS_13Kernel_traitsIf6__halffS2_fjLj8192ELj1ELj1ELj8ELj16ENS_18Kernel_traits_baseILj8192EfS2_fS2_fjLj256EEEEELb0ELb0ELb1EEEvNS_9FwdParamsE --------------------------
	.section	.nv.shared._ZN10layer_norm31ln_parallel_residual_fwd_kernelINS_13Kernel_traitsIf6__halffS2_fjLj8192ELj1ELj1ELj8ELj16ENS_18Kernel_traits_baseILj8192EfS2_fS2_fjLj256EEEEELb0ELb0ELb1EEEvNS_9FwdParamsE,"aw",@nobits
	.sectionflags	@""
	.align	16


//--------------------- .nv.shared._ZN10layer_norm31ln_parallel_residual_fwd_kernelINS_13Kernel_traitsIf6__halffS2_fjLj8192ELj1ELj1ELj8ELj16ENS_18Kernel_traits_baseILj8192EfS2_fS2_fjLj256EEEEELb0ELb1ELb0EEEvNS_9FwdParamsE --------------------------
	.section	.nv.shared._ZN10layer_norm31ln_parallel_residual_fwd_kernelINS_13Kernel_traitsIf6__halffS2_fjLj8192ELj1ELj1ELj8ELj16ENS_18Kernel_traits_baseILj8192EfS2_fS2_fjLj256EEEEELb0ELb1ELb0EEEvNS_9FwdParamsE,"aw",@nobits
	.sectionflags	@""
	.align	16


//--------------------- .nv.shared._ZN10layer_norm31ln_parallel_residual_fwd_kernelINS_13Kernel_traitsIf6__halffS2_fjLj8192ELj1ELj1ELj8ELj16ENS_18Kernel_traits_baseILj8192EfS2_fS2_fjLj256EEEEELb0ELb1ELb1EEEvNS_9FwdParamsE --------------------------
	.section	.nv.shared._ZN10layer_norm31ln_parallel_residual_fwd_kernelINS_13Kernel_traitsIf6__halffS2_fjLj8192ELj1ELj1ELj8ELj16ENS_18Kernel_traits_baseILj8192EfS2_fS2_fjLj256EEEEELb0ELb1ELb1EEEvNS_9FwdParamsE,"aw",@nobits
	.sectionflags	@""
	.align	16


//--------------------- .nv.shared._ZN10layer_norm31ln_parallel_residual_fwd_kernelINS_13Kernel_traitsIf6__halffS2_fjLj8192ELj1ELj1ELj8ELj16ENS_18Kernel_traits_baseILj8192EfS2_fS2_fjLj256EEEEELb1ELb0ELb0EEEvNS_9FwdParamsE --------------------------
	.section	.nv.shared._ZN10layer_norm31ln_parallel_residual_fwd_kernelINS_13Kernel_traitsIf6__halffS2_fjLj8192ELj1ELj1ELj8ELj16ENS_18Kernel_traits_baseILj8192EfS2_fS2_fjLj256EEEEELb1ELb0ELb0EEEvNS_9FwdParamsE,"aw",@nobits
	.sectionflags	@""
	.align	16


//--------------------- .nv.shared._ZN10layer_norm31ln_parallel_residual_fwd_kernelINS_13Kernel_traitsIf6__halffS2_fjLj8192ELj1ELj1ELj8ELj16ENS_18Kernel_traits_baseILj8192EfS2_fS2_fjLj256EEEEELb1ELb0ELb1EEEvNS_9FwdParamsE --------------------------
	.section	.nv.shared._ZN10layer_norm31ln_parallel_residual_fwd_kernelINS_13Kernel_traitsIf6__halffS2_fjLj8192ELj1ELj1ELj8ELj16ENS_18Kernel_traits_baseILj8192EfS2_fS2_fjLj256EEEEELb1ELb0ELb1EEEvNS_9FwdParamsE,"aw",@nobits
	.sectionflags	@""
	.align	16


//--------------------- .nv.shared._ZN10layer_norm31ln_parallel_residual_fwd_kernelINS_13Kernel_traitsIf6__halffS2_fjLj8192ELj1ELj1ELj8ELj16ENS_18Kernel_traits_baseILj8192EfS2_fS2_fjLj256EEEEELb1ELb1ELb0EEEvNS_9FwdParamsE --------------------------
	.section	.nv.shared._ZN10layer_norm31ln_parallel_residual_fwd_kernelINS_13Kernel_traitsIf6__halffS2_fjLj8192ELj1ELj1ELj8ELj16ENS_18Kernel_traits_baseILj8192EfS2_fS2_fjLj256EEEEELb1ELb1ELb0EEEvNS_9FwdParamsE,"aw",@nobits
	.sectionflags	@""
	.align	16


//--------------------- .nv.shared._ZN10layer_norm31ln_parallel_residual_fwd_kernelINS_13Kernel_traitsIf6__halffS2_fjLj8192ELj1ELj1ELj8ELj16ENS_18Kernel_traits_baseILj8192EfS2_fS2_fjLj256EEEEELb1ELb1ELb1EEEvNS_9FwdParamsE --------------------------
	.section	.nv.shared._ZN10layer_norm31ln_parallel_residual_fwd_kernelINS_13Kernel_traitsIf6__halffS2_fjLj8192ELj1ELj1ELj8ELj16ENS_18Kernel_traits_baseILj8192EfS2_fS2_fjLj256EEEEELb1ELb1ELb1EEEvNS_9FwdParamsE,"aw",@nobits
	.sectionflags	@""
	.align	16


//--------------------- .nv.shared._ZN10layer_norm31ln_parallel_residual_fwd_kernelINS_13Kernel_traitsI6__halfffffjLj8192ELj1ELj1ELj8ELj16ENS_18Kernel_traits_baseILj8192ES2_ffffjLj256EEEEELb0ELb0ELb0EEEvNS_9FwdParamsE --------------------------
	.section	.nv.shared._ZN10layer_norm31ln_parallel_residual_fwd_kernelINS_13Kernel_traitsI6__halfffffjLj8192ELj1ELj1ELj8ELj16ENS_18Kernel_traits_baseILj8192ES2_ffffjLj256EEEEELb0ELb0ELb0EEEvNS_9FwdParamsE,"aw",@nobits
	.sectionflags	@""
	.align	16


//--------------------- .nv.shared._ZN10layer_norm31ln_parallel_residual_fwd_kernelINS_13Kernel_traitsI6__halfffffjLj8192ELj1ELj1ELj8ELj16ENS_18Kernel_traits_baseILj8192ES2_ffffjLj256EEEEELb0ELb0ELb1EEEvNS_9FwdParamsE --------------------------
	.section	.nv.shared._ZN10layer_norm31ln_parallel_residual_fwd_kernelINS_13Kernel_traitsI6__halfffffjLj8192ELj1ELj1ELj8ELj16ENS_18Kernel_traits_baseILj8192ES2_ffffjLj256EEEEELb0ELb0ELb1EEEvNS_9FwdParamsE,"aw",@nobits
	.sectionflags	@""
	.align	16


//--------------------- .nv.shared._ZN10layer_norm31ln_parallel_residual_fwd_kernelINS_13Kernel_traitsI6__halfffffjLj8192ELj1ELj1ELj8ELj16ENS_18Kernel_traits_baseILj8192ES2_ffffjLj256EEEEELb0ELb1ELb0EEEvNS_9FwdParamsE --------------------------
	.section	.nv.shared._ZN10layer_norm31ln_parallel_residual_fwd_kernelINS_13Kernel_traitsI6__halfffffjLj8192ELj1ELj1ELj8ELj16ENS_18Kernel_traits_baseILj8192ES2_ffffjLj256EEEEELb0ELb1ELb0EEEvNS_9FwdParamsE,"aw",@nobits
	.sectionflags	@""
	.align	16


//--------------------- .nv.shared._ZN10layer_norm31ln_parallel_residual_fwd_kernelINS_13Kernel_traitsI6__halfffffjLj8192ELj1ELj1ELj8ELj16ENS_18Kernel_traits_baseILj8192ES2_ffffjLj256EEEEELb0ELb1ELb1EEEvNS_9FwdParamsE --------------------------
	.section	.nv.shared._ZN10layer_norm31ln_parallel_residual_fwd_kernelINS_13Kernel_traitsI6__halfffffjLj8192ELj1ELj1ELj8ELj16ENS_18Kernel_traits_baseILj8192ES2_ffffjLj256EEEEELb0ELb1ELb1EEEvNS_9FwdParamsE,"aw",@nobits
	.sectionflags	@""
	.align	16


//--------------------- .nv.shared._ZN10layer_norm31ln_parallel_residual_fwd_kernelINS_13Kernel_traitsI6__halfffffjLj8192ELj1ELj1ELj8ELj16ENS_18Kernel_traits_baseILj8192ES2_ffffjLj256EEEEELb1ELb0ELb0EEEvNS_9FwdParamsE --------------------------
	.section	.nv.shared._ZN10layer_norm31ln_parallel_residual_fwd_kernelINS_13Kernel_traitsI6__halfffffjLj8192ELj1ELj1ELj8ELj16ENS_18Kernel_traits_baseILj8192ES2_ffffjLj256EEEEELb1ELb0ELb0EEEvNS_9FwdParamsE,"aw",@nobits
	.sectionflags	@""
	.align	16


//--------------------- .nv.shared._ZN10layer_norm31ln_parallel_residual_fwd_kernelINS_13Kernel_traitsI6__halfffffjLj8192ELj1ELj1ELj8ELj16ENS_18Kernel_traits_baseILj8192ES2_ffffjLj256EEEEELb1ELb0ELb1EEEvNS_9FwdParamsE --------------------------
	.section	.nv.shared._ZN10layer_norm31ln_parallel_residual_fwd_kernelINS_13Kernel_traitsI6__halfffffjLj8192ELj1ELj1ELj8ELj16ENS_18Kernel_traits_baseILj8192ES2_ffffjLj256EEEEELb1ELb0ELb1EEEvNS_9FwdParamsE,"aw",@nobits
	.sectionflags	@""
	.align	16


//--------------------- .nv.shared._ZN10layer_norm31ln_parallel_residual_fwd_kernelINS_13Kernel_traitsI6__halfffffjLj8192ELj1ELj1ELj8ELj16ENS_18Kernel_traits_baseILj8192ES2_ffffjLj256EEEEELb1ELb1ELb0EEEvNS_9FwdParamsE --------------------------
	.section	.nv.shared._ZN10layer_norm31ln_parallel_residual_fwd_kernelINS_13Kernel_traitsI6__halfffffjLj8192ELj1ELj1ELj8ELj16ENS_18Kernel_traits_baseILj8192ES2_ffffjLj256EEEEELb1ELb1ELb0EEEvNS_9FwdParamsE,"aw",@nobits
	.sectionflags	@""
	.align	16


//--------------------- .nv.shared._ZN10layer_norm31ln_parallel_residual_fwd_kernelINS_13Kernel_traitsI6__halfffffjLj8192ELj1ELj1ELj8ELj16ENS_18Kernel_traits_baseILj8192ES2_ffffjLj256EEEEELb1ELb1ELb1EEEvNS_9FwdParamsE --------------------------
	.section	.nv.shared._ZN10layer_norm31ln_parallel_residual_fwd_kernelINS_13Kernel_traitsI6__halfffffjLj8192ELj1ELj1ELj8ELj16ENS_18Kernel_traits_baseILj8192ES2_ffffjLj256EEEEELb1ELb1ELb1EEEvNS_9FwdParamsE,"aw",@nobits
	.sectionflags	@""
	.align	16


//--------------------- .nv.shared._ZN10layer_norm31ln_parallel_residual_fwd_kernelINS_13Kernel_traitsIfffffjLj8192ELj1ELj1ELj8ELj16ENS_18Kernel_traits_baseILj8192EfffffjLj256EEEEELb0ELb0ELb0EEEvNS_9FwdParamsE --------------------------
	.section	.nv.shared._ZN10layer_norm31ln_parallel_residual_fwd_kernelINS_13Kernel_traitsIfffffjLj8192ELj1ELj1ELj8ELj16ENS_18Kernel_traits_baseILj8192EfffffjLj256EEEEELb0ELb0ELb0EEEvNS_9FwdParamsE,"aw",@nobits
	.sectionflags	@""
	.align	16


//--------------------- .nv.shared._ZN10layer_norm31ln_parallel_residual_fwd_kernelINS_13Kernel_traitsIfffffjLj8192ELj1ELj1ELj8ELj16ENS_18Kernel_traits_baseILj8192EfffffjLj256EEEEELb0ELb0ELb1EEEvNS_9FwdParamsE --------------------------
	.section	.nv.shared._ZN10layer_norm31ln_parallel_residual_fwd_kernelINS_13Kernel_traitsIfffffjLj8192ELj1ELj1ELj8ELj16ENS_18Kernel_traits_baseILj8192EfffffjLj256EEEEELb0ELb0ELb1EEEvNS_9FwdParamsE,"aw",@nobits
	.sectionflags	@""
	.align	16


//--------------------- .nv.shared._ZN10layer_norm31ln_parallel_residual_fwd_kernelINS_13Kernel_traitsIfffffjLj8192ELj1ELj1ELj8ELj16ENS_18Kernel_traits_baseILj8192EfffffjLj256EEEEELb0ELb1ELb0EEEvNS_9FwdParamsE --------------------------
	.section	.nv.shared._ZN10layer_norm31ln_parallel_residual_fwd_kernelINS_13Kernel_traitsIfffffjLj8192ELj1ELj1ELj8ELj16ENS_18Kernel_traits_baseILj8192EfffffjLj256EEEEELb0ELb1ELb0EEEvNS_9FwdParamsE,"aw",@nobits
	.sectionflags	@""
	.align	16


//--------------------- .nv.shared._ZN10layer_norm31ln_parallel_residual_fwd_kernelINS_13Kernel_traitsIfffffjLj8192ELj1ELj1ELj8ELj16ENS_18Kernel_traits_baseILj8192EfffffjLj256EEEEELb0ELb1ELb1EEEvNS_9FwdParamsE --------------------------
	.section	.nv.shared._ZN10layer_norm31ln_parallel_residual_fwd_kernelINS_13Kernel_traitsIfffffjLj8192ELj1ELj1ELj8ELj16ENS_18Kernel_traits_baseILj8192EfffffjLj256EEEEELb0ELb1ELb1EEEvNS_9FwdParamsE,"aw",@nobits
	.sectionflags	@""
	.align	16


//--------------------- .nv.shared._ZN10layer_norm31ln_parallel_residual_fwd_kernelINS_13Kernel_traitsIfffffjLj8192ELj1ELj1ELj8ELj16ENS_18Kernel_traits_baseILj8192EfffffjLj256EEEEELb1ELb0ELb0EEEvNS_9FwdParamsE --------------------------
	.section	.nv.shared._ZN10layer_norm31ln_parallel_residual_fwd_kernelINS_13Kernel_traitsIfffffjLj8192ELj1ELj1ELj8ELj16ENS_18Kernel_traits_baseILj8192EfffffjLj256EEEEELb1ELb0ELb0EEEvNS_9FwdParamsE,"aw",@nobits
	.sectionflags	@""
	.align	16


//--------------------- .nv.shared._ZN10layer_norm31ln_parallel_residual_fwd_kernelINS_13Kernel_traitsIfffffjLj8192ELj1ELj1ELj8ELj16ENS_18Kernel_traits_baseILj8192EfffffjLj256EEEEELb1ELb0ELb1EEEvNS_9FwdParamsE --------------------------
	.section	.nv.shared._ZN10layer_norm31ln_parallel_residual_fwd_kernelINS_13Kernel_traitsIfffffjLj8192ELj1ELj1ELj8ELj16ENS_18Kernel_traits_baseILj8192EfffffjLj256EEEEELb1ELb0ELb1EEEvNS_9FwdParamsE,"aw",@nobits
	.sectionflags	@""
	.align	16


//--------------------- .nv.shared._ZN10layer_norm31ln_parallel_residual_fwd_kernelINS_13Kernel_traitsIfffffjLj8192ELj1ELj1ELj8ELj16ENS_18Kernel_traits_baseILj8192EfffffjLj256EEEEELb1ELb1ELb0EEEvNS_9FwdParamsE --------------------------
	.section	.nv.shared._ZN10layer_norm31ln_parallel_residual_fwd_kernelINS_13Kernel_traitsIfffffjLj8192ELj1ELj1ELj8ELj16ENS_18Kernel_traits_baseILj8192EfffffjLj256EEEEELb1ELb1ELb0EEEvNS_9FwdParamsE,"aw",@nobits
	.sectionflags	@""
	.align	16


//--------------------- .nv.shared._ZN10layer_norm31ln_parallel_residual_fwd_kernelINS_13Kernel_traitsIfffffjLj8192ELj1ELj1ELj8ELj16ENS_18Kernel_traits_baseILj8192EfffffjLj256EEEEELb1ELb1ELb1EEEvNS_9FwdParamsE --------------------------
	.section	.nv.shared._ZN10layer_norm31ln_parallel_residual_fwd_kernelINS_13Kernel_traitsIfffffjLj8192ELj1ELj1ELj8ELj16ENS_18Kernel_traits_baseILj8192EfffffjLj256EEEEELb1ELb1ELb1EEEvNS_9FwdParamsE,"aw",@nobits
	.sectionflags	@""
	.align	16
